	.target	sm_103a

	.elftype	@"ET_EXEC"


//--------------------- .note.nv.tkinfo           --------------------------
	.section	.note.nv.tkinfo,"",@"SHT_NOTE"
	.sectionflags	@"SHF_NOTE_NV_TKINFO"
	.tkinfo
        /*0018*/ 	.word	0x00000002
        /*0030*/ 	.string	""
        /*0030*/ 	.string	"ptxas"
        /*0030*/ 	.string	"Cuda compilation tools, release 13.0, V13.0.88"
        /*0030*/ 	.string	"Build cuda_13.0.r13.0/compiler.36424714_0"
        /*0030*/ 	.string	"-arch sm_103a -m 64 "



//--------------------- .note.nv.cuinfo           --------------------------
	.section	.note.nv.cuinfo,"",@"SHT_NOTE"
	.sectionflags	@"SHF_NOTE_NV_CUINFO"
        /*0018*/ 	.short	0x0002
        /*001a*/ 	.short	0x0067
        /*001c*/ 	.short	0x0082
	.zero		2


//--------------------- .nv.info                  --------------------------
	.section	.nv.info,"",@"SHT_CUDA_INFO"
	.align	4


	//----- nvinfo : EIATTR_REGCOUNT
	.align		4
        /*0000*/ 	.byte	0x04, 0x2f
        /*0002*/ 	.short	(.L_10 - .L_9)
	.align		4
.L_9:
        /*0004*/ 	.word	index@(_ZN10layer_norm13ln_fwd_kernelINS_13Kernel_traitsIfffffjLj512ELj1ELj4ELj1ELj16ENS_18Kernel_traits_baseILj512EfffffjLj128EEEEELb1ELb1ELb1ELb1EEEvNS_9FwdParamsE)
        /*0008*/ 	.word	0x00000071


	//----- nvinfo : EIATTR_FRAME_SIZE
	.align		4
.L_10:
        /*000c*/ 	.byte	0x04, 0x11
        /*000e*/ 	.short	(.L_12 - .L_11)
	.align		4
.L_11:
        /*0010*/ 	.word	index@(_ZN10layer_norm13ln_fwd_kernelINS_13Kernel_traitsIfffffjLj512ELj1ELj4ELj1ELj16ENS_18Kernel_traits_baseILj512EfffffjLj128EEEEELb1ELb1ELb1ELb1EEEvNS_9FwdParamsE)
        /*0014*/ 	.word	0x00000000


	//----- nvinfo : EIATTR_REGCOUNT
	.align		4
.L_12:
        /*0018*/ 	.byte	0x04, 0x2f
        /*001a*/ 	.short	(.L_14 - .L_13)
	.align		4
.L_13:
        /*001c*/ 	.word	index@(_ZN10layer_norm13ln_fwd_kernelINS_13Kernel_traitsIfffffjLj512ELj1ELj4ELj1ELj16ENS_18Kernel_traits_baseILj512EfffffjLj128EEEEELb1ELb1ELb1ELb0EEEvNS_9FwdParamsE)
        /*0020*/ 	.word	0x0000006a


	//----- nvinfo : EIATTR_FRAME_SIZE
	.align		4
.L_14:
        /*0024*/ 	.byte	0x04, 0x11
        /*0026*/ 	.short	(.L_16 - .L_15)
	.align		4
.L_15:
        /*0028*/ 	.word	index@(_ZN10layer_norm13ln_fwd_kernelINS_13Kernel_traitsIfffffjLj512ELj1ELj4ELj1ELj16ENS_18Kernel_traits_baseILj512EfffffjLj128EEEEELb1ELb1ELb1ELb0EEEvNS_9FwdParamsE)
        /*002c*/ 	.word	0x00000000


	//----- nvinfo : EIATTR_REGCOUNT
	.align		4
.L_16:
        /*0030*/ 	.byte	0x04, 0x2f
        /*0032*/ 	.short	(.L_18 - .L_17)
	.align		4
.L_17:
        /*0034*/ 	.word	index@(_ZN10layer_norm13ln_fwd_kernelINS_13Kernel_traitsIfffffjLj512ELj1ELj4ELj1ELj16ENS_18Kernel_traits_baseILj512EfffffjLj128EEEEELb1ELb1ELb0ELb1EEEvNS_9FwdParamsE)
        /*0038*/ 	.word	0x00000071


	//----- nvinfo : EIATTR_FRAME_SIZE
	.align		4
.L_18:
        /*003c*/ 	.byte	0x04, 0x11
        /*003e*/ 	.short	(.L_20 - .L_19)
	.align		4
.L_19:
        /*0040*/ 	.word	index@(_ZN10layer_norm13ln_fwd_kernelINS_13Kernel_traitsIfffffjLj512ELj1ELj4ELj1ELj16ENS_18Kernel_traits_baseILj512EfffffjLj128EEEEELb1ELb1ELb0ELb1EEEvNS_9FwdParamsE)
        /*0044*/ 	.word	0x00000000


	//----- nvinfo : EIATTR_REGCOUNT
	.align		4
.L_20:
        /*0048*/ 	.byte	0x04, 0x2f
        /*004a*/ 	.short	(.L_22 - .L_21)
	.align		4
.L_21:
        /*004c*/ 	.word	index@(_ZN10layer_norm13ln_fwd_kernelINS_13Kernel_traitsIfffffjLj512ELj1ELj4ELj1ELj16ENS_18Kernel_traits_baseILj512EfffffjLj128EEEEELb1ELb1ELb0ELb0EEEvNS_9FwdParamsE)
        /*0050*/ 	.word	0x00000060


	//----- nvinfo : EIATTR_FRAME_SIZE
	.align		4
.L_22:
        /*0054*/ 	.byte	0x04, 0x11
        /*0056*/ 	.short	(.L_24 - .L_23)
	.align		4
.L_23:
        /*0058*/ 	.word	index@(_ZN10layer_norm13ln_fwd_kernelINS_13Kernel_traitsIfffffjLj512ELj1ELj4ELj1ELj16ENS_18Kernel_traits_baseILj512EfffffjLj128EEEEELb1ELb1ELb0ELb0EEEvNS_9FwdParamsE)
        /*005c*/ 	.word	0x00000000


	//----- nvinfo : EIATTR_REGCOUNT
	.align		4
.L_24:
        /*0060*/ 	.byte	0x04, 0x2f
        /*0062*/ 	.short	(.L_26 - .L_25)
	.align		4
.L_25:
        /*0064*/ 	.word	index@(_ZN10layer_norm13ln_fwd_kernelINS_13Kernel_traitsIfffffjLj512ELj1ELj4ELj1ELj16ENS_18Kernel_traits_baseILj512EfffffjLj128EEEEELb1ELb0ELb1ELb1EEEvNS_9FwdParamsE)
        /*0068*/ 	.word	0x00000050


	//----- nvinfo : EIATTR_FRAME_SIZE
	.align		4
.L_26:
        /*006c*/ 	.byte	0x04, 0x11
        /*006e*/ 	.short	(.L_28 - .L_27)
	.align		4
.L_27:
        /*0070*/ 	.word	index@(_ZN10layer_norm13ln_fwd_kernelINS_13Kernel_traitsIfffffjLj512ELj1ELj4ELj1ELj16ENS_18Kernel_traits_baseILj512EfffffjLj128EEEEELb1ELb0ELb1ELb1EEEvNS_9FwdParamsE)
        /*0074*/ 	.word	0x00000000


	//----- nvinfo : EIATTR_REGCOUNT
	.align		4
.L_28:
        /*0078*/ 	.byte	0x04, 0x2f
        /*007a*/ 	.short	(.L_30 - .L_29)
	.align		4
.L_29:
        /*007c*/ 	.word	index@(_ZN10layer_norm13ln_fwd_kernelINS_13Kernel_traitsIfffffjLj512ELj1ELj4ELj1ELj16ENS_18Kernel_traits_baseILj512EfffffjLj128EEEEELb1ELb0ELb1ELb0EEEvNS_9FwdParamsE)
        /*0080*/ 	.word	0x00000058


	//----- nvinfo : EIATTR_FRAME_SIZE
	.align		4
.L_30:
        /*0084*/ 	.byte	0x04, 0x11
        /*0086*/ 	.short	(.L_32 - .L_31)
	.align		4
.L_31:
        /*0088*/ 	.word	index@(_ZN10layer_norm13ln_fwd_kernelINS_13Kernel_traitsIfffffjLj512ELj1ELj4ELj1ELj16ENS_18Kernel_traits_baseILj512EfffffjLj128EEEEELb1ELb0ELb1ELb0EEEvNS_9FwdParamsE)
        /*008c*/ 	.word	0x00000000


	//----- nvinfo : EIATTR_REGCOUNT
	.align		4
.L_32:
        /*0090*/ 	.byte	0x04, 0x2f
        /*0092*/ 	.short	(.L_34 - .L_33)
	.align		4
.L_33:
        /*0094*/ 	.word	index@(_ZN10layer_norm13ln_fwd_kernelINS_13Kernel_traitsIfffffjLj512ELj1ELj4ELj1ELj16ENS_18Kernel_traits_baseILj512EfffffjLj128EEEEELb1ELb0ELb0ELb1EEEvNS_9FwdParamsE)
        /*0098*/ 	.word	0x0000005f


	//----- nvinfo : EIATTR_FRAME_SIZE
	.align		4
.L_34:
        /*009c*/ 	.byte	0x04, 0x11
        /*009e*/ 	.short	(.L_36 - .L_35)
	.align		4
.L_35:
        /*00a0*/ 	.word	index@(_ZN10layer_norm13ln_fwd_kernelINS_13Kernel_traitsIfffffjLj512ELj1ELj4ELj1ELj16ENS_18Kernel_traits_baseILj512EfffffjLj128EEEEELb1ELb0ELb0ELb1EEEvNS_9FwdParamsE)
        /*00a4*/ 	.word	0x00000000


	//----- nvinfo : EIATTR_REGCOUNT
	.align		4
.L_36:
        /*00a8*/ 	.byte	0x04, 0x2f
        /*00aa*/ 	.short	(.L_38 - .L_37)
	.align		4
.L_37:
        /*00ac*/ 	.word	index@(_ZN10layer_norm13ln_fwd_kernelINS_13Kernel_traitsIfffffjLj512ELj1ELj4ELj1ELj16ENS_18Kernel_traits_baseILj512EfffffjLj128EEEEELb1ELb0ELb0ELb0EEEvNS_9FwdParamsE)
        /*00b0*/ 	.word	0x0000004e


	//----- nvinfo : EIATTR_FRAME_SIZE
	.align		4
.L_38:
        /*00b4*/ 	.byte	0x04, 0x11
        /*00b6*/ 	.short	(.L_40 - .L_39)
	.align		4
.L_39:
        /*00b8*/ 	.word	index@(_ZN10layer_norm13ln_fwd_kernelINS_13Kernel_traitsIfffffjLj512ELj1ELj4ELj1ELj16ENS_18Kernel_traits_baseILj512EfffffjLj128EEEEELb1ELb0ELb0ELb0EEEvNS_9FwdParamsE)
        /*00bc*/ 	.word	0x00000000


	//----- nvinfo : EIATTR_REGCOUNT
	.align		4
.L_40:
        /*00c0*/ 	.byte	0x04, 0x2f
        /*00c2*/ 	.short	(.L_42 - .L_41)
	.align		4
.L_41:
        /*00c4*/ 	.word	index@(_ZN10layer_norm13ln_fwd_kernelINS_13Kernel_traitsIfffffjLj512ELj1ELj4ELj1ELj16ENS_18Kernel_traits_baseILj512EfffffjLj128EEEEELb0ELb1ELb1ELb1EEEvNS_9FwdParamsE)
        /*00c8*/ 	.word	0x0000005f


	//----- nvinfo : EIATTR_FRAME_SIZE
	.align		4
.L_42:
        /*00cc*/ 	.byte	0x04, 0x11
        /*00ce*/ 	.short	(.L_44 - .L_43)
	.align		4
.L_43:
        /*00d0*/ 	.word	index@(_ZN10layer_norm13ln_fwd_kernelINS_13Kernel_traitsIfffffjLj512ELj1ELj4ELj1ELj16ENS_18Kernel_traits_baseILj512EfffffjLj128EEEEELb0ELb1ELb1ELb1EEEvNS_9FwdParamsE)
        /*00d4*/ 	.word	0x00000000


	//----- nvinfo : EIATTR_REGCOUNT
	.align		4
.L_44:
        /*00d8*/ 	.byte	0x04, 0x2f
        /*00da*/ 	.short	(.L_46 - .L_45)
	.align		4
.L_45:
        /*00dc*/ 	.word	index@(_ZN10layer_norm13ln_fwd_kernelINS_13Kernel_traitsIfffffjLj512ELj1ELj4ELj1ELj16ENS_18Kernel_traits_baseILj512EfffffjLj128EEEEELb0ELb1ELb1ELb0EEEvNS_9FwdParamsE)
        /*00e0*/ 	.word	0x0000005e


	//----- nvinfo : EIATTR_FRAME_SIZE
	.align		4
.L_46:
        /*00e4*/ 	.byte	0x04, 0x11
        /*00e6*/ 	.short	(.L_48 - .L_47)
	.align		4
.L_47:
        /*00e8*/ 	.word	index@(_ZN10layer_norm13ln_fwd_kernelINS_13Kernel_traitsIfffffjLj512ELj1ELj4ELj1ELj16ENS_18Kernel_traits_baseILj512EfffffjLj128EEEEELb0ELb1ELb1ELb0EEEvNS_9FwdParamsE)
        /*00ec*/ 	.word	0x00000000


	//----- nvinfo : EIATTR_REGCOUNT
	.align		4
.L_48:
        /*00f0*/ 	.byte	0x04, 0x2f
        /*00f2*/ 	.short	(.L_50 - .L_49)
	.align		4
.L_49:
        /*00f4*/ 	.word	index@(_ZN10layer_norm13ln_fwd_kernelINS_13Kernel_traitsIfffffjLj512ELj1ELj4ELj1ELj16ENS_18Kernel_traits_baseILj512EfffffjLj128EEEEELb0ELb1ELb0ELb1EEEvNS_9FwdParamsE)
        /*00f8*/ 	.word	0x00000059


	//----- nvinfo : EIATTR_FRAME_SIZE
	.align		4
.L_50:
        /*00fc*/ 	.byte	0x04, 0x11
        /*00fe*/ 	.short	(.L_52 - .L_51)
	.align		4
.L_51:
        /*0100*/ 	.word	index@(_ZN10layer_norm13ln_fwd_kernelINS_13Kernel_traitsIfffffjLj512ELj1ELj4ELj1ELj16ENS_18Kernel_traits_baseILj512EfffffjLj128EEEEELb0ELb1ELb0ELb1EEEvNS_9FwdParamsE)
        /*0104*/ 	.word	0x00000000


	//----- nvinfo : EIATTR_REGCOUNT
	.align		4
.L_52:
        /*0108*/ 	.byte	0x04, 0x2f
        /*010a*/ 	.short	(.L_54 - .L_53)
	.align		4
.L_53:
        /*010c*/ 	.word	index@(_ZN10layer_norm13ln_fwd_kernelINS_13Kernel_traitsIfffffjLj512ELj1ELj4ELj1ELj16ENS_18Kernel_traits_baseILj512EfffffjLj128EEEEELb0ELb1ELb0ELb0EEEvNS_9FwdParamsE)
        /*0110*/ 	.word	0x0000005a


	//----- nvinfo : EIATTR_FRAME_SIZE
	.align		4
.L_54:
        /*0114*/ 	.byte	0x04, 0x11
        /*0116*/ 	.short	(.L_56 - .L_55)
	.align		4
.L_55:
        /*0118*/ 	.word	index@(_ZN10layer_norm13ln_fwd_kernelINS_13Kernel_traitsIfffffjLj512ELj1ELj4ELj1ELj16ENS_18Kernel_traits_baseILj512EfffffjLj128EEEEELb0ELb1ELb0ELb0EEEvNS_9FwdParamsE)
        /*011c*/ 	.word	0x00000000


	//----- nvinfo : EIATTR_REGCOUNT
	.align		4
.L_56:
        /*0120*/ 	.byte	0x04, 0x2f
        /*0122*/ 	.short	(.L_58 - .L_57)
	.align		4
.L_57:
        /*0124*/ 	.word	index@(_ZN10layer_norm13ln_fwd_kernelINS_13Kernel_traitsIfffffjLj512ELj1ELj4ELj1ELj16ENS_18Kernel_traits_baseILj512EfffffjLj128EEEEELb0ELb0ELb1ELb1EEEvNS_9FwdParamsE)
        /*0128*/ 	.word	0x00000040


	//----- nvinfo : EIATTR_FRAME_SIZE
	.align		4
.L_58:
        /*012c*/ 	.byte	0x04, 0x11
        /*012e*/ 	.short	(.L_60 - .L_59)
	.align		4
.L_59:
        /*0130*/ 	.word	index@(_ZN10layer_norm13ln_fwd_kernelINS_13Kernel_traitsIfffffjLj512ELj1ELj4ELj1ELj16ENS_18Kernel_traits_baseILj512EfffffjLj128EEEEELb0ELb0ELb1ELb1EEEvNS_9FwdParamsE)
        /*0134*/ 	.word	0x00000008


	//----- nvinfo : EIATTR_REGCOUNT
	.align		4
.L_60:
        /*0138*/ 	.byte	0x04, 0x2f
        /*013a*/ 	.short	(.L_62 - .L_61)
	.align		4
.L_61:
        /*013c*/ 	.word	index@(_ZN10layer_norm13ln_fwd_kernelINS_13Kernel_traitsIfffffjLj512ELj1ELj4ELj1ELj16ENS_18Kernel_traits_baseILj512EfffffjLj128EEEEELb0ELb0ELb1ELb0EEEvNS_9FwdParamsE)
        /*0140*/ 	.word	0x00000048


	//----- nvinfo : EIATTR_FRAME_SIZE
	.align		4
.L_62:
        /*0144*/ 	.byte	0x04, 0x11
        /*0146*/ 	.short	(.L_64 - .L_63)
	.align		4
.L_63:
        /*0148*/ 	.word	index@(_ZN10layer_norm13ln_fwd_kernelINS_13Kernel_traitsIfffffjLj512ELj1ELj4ELj1ELj16ENS_18Kernel_traits_baseILj512EfffffjLj128EEEEELb0ELb0ELb1ELb0EEEvNS_9FwdParamsE)
        /*014c*/ 	.word	0x00000000


	//----- nvinfo : EIATTR_REGCOUNT
	.align		4
.L_64:
        /*0150*/ 	.byte	0x04, 0x2f
        /*0152*/ 	.short	(.L_66 - .L_65)
	.align		4
.L_65:
        /*0154*/ 	.word	index@(_ZN10layer_norm13ln_fwd_kernelINS_13Kernel_traitsIfffffjLj512ELj1ELj4ELj1ELj16ENS_18Kernel_traits_baseILj512EfffffjLj128EEEEELb0ELb0ELb0ELb1EEEvNS_9FwdParamsE)
        /*0158*/ 	.word	0x00000048


	//----- nvinfo : EIATTR_FRAME_SIZE
	.align		4
.L_66:
        /*015c*/ 	.byte	0x04, 0x11
        /*015e*/ 	.short	(.L_68 - .L_67)
	.align		4
.L_67:
        /*0160*/ 	.word	index@(_ZN10layer_norm13ln_fwd_kernelINS_13Kernel_traitsIfffffjLj512ELj1ELj4ELj1ELj16ENS_18Kernel_traits_baseILj512EfffffjLj128EEEEELb0ELb0ELb0ELb1EEEvNS_9FwdParamsE)
        /*0164*/ 	.word	0x00000000


	//----- nvinfo : EIATTR_REGCOUNT
	.align		4
.L_68:
        /*0168*/ 	.byte	0x04, 0x2f
        /*016a*/ 	.short	(.L_70 - .L_69)
	.align		4
.L_69:
        /*016c*/ 	.word	index@(_ZN10layer_norm13ln_fwd_kernelINS_13Kernel_traitsIfffffjLj512ELj1ELj4ELj1ELj16ENS_18Kernel_traits_baseILj512EfffffjLj128EEEEELb0ELb0ELb0ELb0EEEvNS_9FwdParamsE)
        /*0170*/ 	.word	0x00000048


	//----- nvinfo : EIATTR_FRAME_SIZE
	.align		4
.L_70:
        /*0174*/ 	.byte	0x04, 0x11
        /*0176*/ 	.short	(.L_72 - .L_71)
	.align		4
.L_71:
        /*0178*/ 	.word	index@(_ZN10layer_norm13ln_fwd_kernelINS_13Kernel_traitsIfffffjLj512ELj1ELj4ELj1ELj16ENS_18Kernel_traits_baseILj512EfffffjLj128EEEEELb0ELb0ELb0ELb0EEEvNS_9FwdParamsE)
        /*017c*/ 	.word	0x00000000


	//----- nvinfo : EIATTR_REGCOUNT
	.align		4
.L_72:
        /*0180*/ 	.byte	0x04, 0x2f
        /*0182*/ 	.short	(.L_74 - .L_73)
	.align		4
.L_73:
        /*0184*/ 	.word	index@(_ZN10layer_norm13ln_fwd_kernelINS_13Kernel_traitsI6__halfffffjLj512ELj1ELj4ELj1ELj16ENS_18Kernel_traits_baseILj512ES2_ffffjLj128EEEEELb1ELb1ELb1ELb1EEEvNS_9FwdParamsE)
        /*0188*/ 	.word	0x00000050


	//----- nvinfo : EIATTR_FRAME_SIZE
	.align		4
.L_74:
        /*018c*/ 	.byte	0x04, 0x11
        /*018e*/ 	.short	(.L_76 - .L_75)
	.align		4
.L_75:
        /*0190*/ 	.word	index@(_ZN10layer_norm13ln_fwd_kernelINS_13Kernel_traitsI6__halfffffjLj512ELj1ELj4ELj1ELj16ENS_18Kernel_traits_baseILj512ES2_ffffjLj128EEEEELb1ELb1ELb1ELb1EEEvNS_9FwdParamsE)
        /*0194*/ 	.word	0x00000000


	//----- nvinfo : EIATTR_REGCOUNT
	.align		4
.L_76:
        /*0198*/ 	.byte	0x04, 0x2f
        /*019a*/ 	.short	(.L_78 - .L_77)
	.align		4
.L_77:
        /*019c*/ 	.word	index@(_ZN10layer_norm13ln_fwd_kernelINS_13Kernel_traitsI6__halfffffjLj512ELj1ELj4ELj1ELj16ENS_18Kernel_traits_baseILj512ES2_ffffjLj128EEEEELb1ELb1ELb1ELb0EEEvNS_9FwdParamsE)
        /*01a0*/ 	.word	0x0000005a


	//----- nvinfo : EIATTR_FRAME_SIZE
	.align		4
.L_78:
        /*01a4*/ 	.byte	0x04, 0x11
        /*01a6*/ 	.short	(.L_80 - .L_79)
	.align		4
.L_79:
        /*01a8*/ 	.word	index@(_ZN10layer_norm13ln_fwd_kernelINS_13Kernel_traitsI6__halfffffjLj512ELj1ELj4ELj1ELj16ENS_18Kernel_traits_baseILj512ES2_ffffjLj128EEEEELb1ELb1ELb1ELb0EEEvNS_9FwdParamsE)
        /*01ac*/ 	.word	0x00000000


	//----- nvinfo : EIATTR_REGCOUNT
	.align		4
.L_80:
        /*01b0*/ 	.byte	0x04, 0x2f
        /*01b2*/ 	.short	(.L_82 - .L_81)
	.align		4
.L_81:
        /*01b4*/ 	.word	index@(_ZN10layer_norm13ln_fwd_kernelINS_13Kernel_traitsI6__halfffffjLj512ELj1ELj4ELj1ELj16ENS_18Kernel_traits_baseILj512ES2_ffffjLj128EEEEELb1ELb1ELb0ELb1EEEvNS_9FwdParamsE)
        /*01b8*/ 	.word	0x0000005e


	//----- nvinfo : EIATTR_FRAME_SIZE
	.align		4
.L_82:
        /*01bc*/ 	.byte	0x04, 0x11
        /*01be*/ 	.short	(.L_84 - .L_83)
	.align		4
.L_83:
        /*01c0*/ 	.word	index@(_ZN10layer_norm13ln_fwd_kernelINS_13Kernel_traitsI6__halfffffjLj512ELj1ELj4ELj1ELj16ENS_18Kernel_traits_baseILj512ES2_ffffjLj128EEEEELb1ELb1ELb0ELb1EEEvNS_9FwdParamsE)
        /*01c4*/ 	.word	0x00000000


	//----- nvinfo : EIATTR_REGCOUNT
	.align		4
.L_84:
        /*01c8*/ 	.byte	0x04, 0x2f
        /*01ca*/ 	.short	(.L_86 - .L_85)
	.align		4
.L_85:
        /*01cc*/ 	.word	index@(_ZN10layer_norm13ln_fwd_kernelINS_13Kernel_traitsI6__halfffffjLj512ELj1ELj4ELj1ELj16ENS_18Kernel_traits_baseILj512ES2_ffffjLj128EEEEELb1ELb1ELb0ELb0EEEvNS_9FwdParamsE)
        /*01d0*/ 	.word	0x00000050


	//----- nvinfo : EIATTR_FRAME_SIZE
	.align		4
.L_86:
        /*01d4*/ 	.byte	0x04, 0x11
        /*01d6*/ 	.short	(.L_88 - .L_87)
	.align		4
.L_87:
        /*01d8*/ 	.word	index@(_ZN10layer_norm13ln_fwd_kernelINS_13Kernel_traitsI6__halfffffjLj512ELj1ELj4ELj1ELj16ENS_18Kernel_traits_baseILj512ES2_ffffjLj128EEEEELb1ELb1ELb0ELb0EEEvNS_9FwdParamsE)
        /*01dc*/ 	.word	0x00000000


	//----- nvinfo : EIATTR_REGCOUNT
	.align		4
.L_88:
        /*01e0*/ 	.byte	0x04, 0x2f
        /*01e2*/ 	.short	(.L_90 - .L_89)
	.align		4
.L_89:
        /*01e4*/ 	.word	index@(_ZN10layer_norm13ln_fwd_kernelINS_13Kernel_traitsI6__halfffffjLj512ELj1ELj4ELj1ELj16ENS_18Kernel_traits_baseILj512ES2_ffffjLj128EEEEELb1ELb0ELb1ELb1EEEvNS_9FwdParamsE)
        /*01e8*/ 	.word	0x00000047


	//----- nvinfo : EIATTR_FRAME_SIZE
	.align		4
.L_90:
        /*01ec*/ 	.byte	0x04, 0x11
        /*01ee*/ 	.short	(.L_92 - .L_91)
	.align		4
.L_91:
        /*01f0*/ 	.word	index@(_ZN10layer_norm13ln_fwd_kernelINS_13Kernel_traitsI6__halfffffjLj512ELj1ELj4ELj1ELj16ENS_18Kernel_traits_baseILj512ES2_ffffjLj128EEEEELb1ELb0ELb1ELb1EEEvNS_9FwdParamsE)
        /*01f4*/ 	.word	0x00000000


	//----- nvinfo : EIATTR_REGCOUNT
	.align		4
.L_92:
        /*01f8*/ 	.byte	0x04, 0x2f
        /*01fa*/ 	.short	(.L_94 - .L_93)
	.align		4
.L_93:
        /*01fc*/ 	.word	index@(_ZN10layer_norm13ln_fwd_kernelINS_13Kernel_traitsI6__halfffffjLj512ELj1ELj4ELj1ELj16ENS_18Kernel_traits_baseILj512ES2_ffffjLj128EEEEELb1ELb0ELb1ELb0EEEvNS_9FwdParamsE)
        /*0200*/ 	.word	0x0000004c


	//----- nvinfo : EIATTR_FRAME_SIZE
	.align		4
.L_94:
        /*0204*/ 	.byte	0x04, 0x11
        /*0206*/ 	.short	(.L_96 - .L_95)
	.align		4
.L_95:
        /*0208*/ 	.word	index@(_ZN10layer_norm13ln_fwd_kernelINS_13Kernel_traitsI6__halfffffjLj512ELj1ELj4ELj1ELj16ENS_18Kernel_traits_baseILj512ES2_ffffjLj128EEEEELb1ELb0ELb1ELb0EEEvNS_9FwdParamsE)
        /*020c*/ 	.word	0x00000000


	//----- nvinfo : EIATTR_REGCOUNT
	.align		4
.L_96:
        /*0210*/ 	.byte	0x04, 0x2f
        /*0212*/ 	.short	(.L_98 - .L_97)
	.align		4
.L_97:
        /*0214*/ 	.word	index@(_ZN10layer_norm13ln_fwd_kernelINS_13Kernel_traitsI6__halfffffjLj512ELj1ELj4ELj1ELj16ENS_18Kernel_traits_baseILj512ES2_ffffjLj128EEEEELb1ELb0ELb0ELb1EEEvNS_9FwdParamsE)
        /*0218*/ 	.word	0x0000005f


	//----- nvinfo : EIATTR_FRAME_SIZE
	.align		4
.L_98:
        /*021c*/ 	.byte	0x04, 0x11
        /*021e*/ 	.short	(.L_100 - .L_99)
	.align		4
.L_99:
        /*0220*/ 	.word	index@(_ZN10layer_norm13ln_fwd_kernelINS_13Kernel_traitsI6__halfffffjLj512ELj1ELj4ELj1ELj16ENS_18Kernel_traits_baseILj512ES2_ffffjLj128EEEEELb1ELb0ELb0ELb1EEEvNS_9FwdParamsE)
        /*0224*/ 	.word	0x00000000


	//----- nvinfo : EIATTR_REGCOUNT
	.align		4
.L_100:
        /*0228*/ 	.byte	0x04, 0x2f
        /*022a*/ 	.short	(.L_102 - .L_101)
	.align		4
.L_101:
        /*022c*/ 	.word	index@(_ZN10layer_norm13ln_fwd_kernelINS_13Kernel_traitsI6__halfffffjLj512ELj1ELj4ELj1ELj16ENS_18Kernel_traits_baseILj512ES2_ffffjLj128EEEEELb1ELb0ELb0ELb0EEEvNS_9FwdParamsE)
        /*0230*/ 	.word	0x00000048


	//----- nvinfo : EIATTR_FRAME_SIZE
	.align		4
.L_102:
        /*0234*/ 	.byte	0x04, 0x11
        /*0236*/ 	.short	(.L_104 - .L_103)
	.align		4
.L_103:
        /*0238*/ 	.word	index@(_ZN10layer_norm13ln_fwd_kernelINS_13Kernel_traitsI6__halfffffjLj512ELj1ELj4ELj1ELj16ENS_18Kernel_traits_baseILj512ES2_ffffjLj128EEEEELb1ELb0ELb0ELb0EEEvNS_9FwdParamsE)
        /*023c*/ 	.word	0x00000000


	//----- nvinfo : EIATTR_REGCOUNT
	.align		4
.L_104:
        /*0240*/ 	.byte	0x04, 0x2f
        /*0242*/ 	.short	(.L_106 - .L_105)
	.align		4
.L_105:
        /*0244*/ 	.word	index@(_ZN10layer_norm13ln_fwd_kernelINS_13Kernel_traitsI6__halfffffjLj512ELj1ELj4ELj1ELj16ENS_18Kernel_traits_baseILj512ES2_ffffjLj128EEEEELb0ELb1ELb1ELb1EEEvNS_9FwdParamsE)
        /*0248*/ 	.word	0x00000047


	//----- nvinfo : EIATTR_FRAME_SIZE
	.align		4
.L_106:
        /*024c*/ 	.byte	0x04, 0x11
        /*024e*/ 	.short	(.L_108 - .L_107)
	.align		4
.L_107:
        /*0250*/ 	.word	index@(_ZN10layer_norm13ln_fwd_kernelINS_13Kernel_traitsI6__halfffffjLj512ELj1ELj4ELj1ELj16ENS_18Kernel_traits_baseILj512ES2_ffffjLj128EEEEELb0ELb1ELb1ELb1EEEvNS_9FwdParamsE)
        /*0254*/ 	.word	0x00000000


	//----- nvinfo : EIATTR_REGCOUNT
	.align		4
.L_108:
        /*0258*/ 	.byte	0x04, 0x2f
        /*025a*/ 	.short	(.L_110 - .L_109)
	.align		4
.L_109:
        /*025c*/ 	.word	index@(_ZN10layer_norm13ln_fwd_kernelINS_13Kernel_traitsI6__halfffffjLj512ELj1ELj4ELj1ELj16ENS_18Kernel_traits_baseILj512ES2_ffffjLj128EEEEELb0ELb1ELb1ELb0EEEvNS_9FwdParamsE)
        /*0260*/ 	.word	0x00000048


	//----- nvinfo : EIATTR_FRAME_SIZE
	.align		4
.L_110:
        /*0264*/ 	.byte	0x04, 0x11
        /*0266*/ 	.short	(.L_112 - .L_111)
	.align		4
.L_111:
        /*0268*/ 	.word	index@(_ZN10layer_norm13ln_fwd_kernelINS_13Kernel_traitsI6__halfffffjLj512ELj1ELj4ELj1ELj16ENS_18Kernel_traits_baseILj512ES2_ffffjLj128EEEEELb0ELb1ELb1ELb0EEEvNS_9FwdParamsE)
        /*026c*/ 	.word	0x00000000


	//----- nvinfo : EIATTR_REGCOUNT
	.align		4
.L_112:
        /*0270*/ 	.byte	0x04, 0x2f
        /*0272*/ 	.short	(.L_114 - .L_113)
	.align		4
.L_113:
        /*0274*/ 	.word	index@(_ZN10layer_norm13ln_fwd_kernelINS_13Kernel_traitsI6__halfffffjLj512ELj1ELj4ELj1ELj16ENS_18Kernel_traits_baseILj512ES2_ffffjLj128EEEEELb0ELb1ELb0ELb1EEEvNS_9FwdParamsE)
        /*0278*/ 	.word	0x00000056


	//----- nvinfo : EIATTR_FRAME_SIZE
	.align		4
.L_114:
        /*027c*/ 	.byte	0x04, 0x11
        /*027e*/ 	.short	(.L_116 - .L_115)
	.align		4
.L_115:
        /*0280*/ 	.word	index@(_ZN10layer_norm13ln_fwd_kernelINS_13Kernel_traitsI6__halfffffjLj512ELj1ELj4ELj1ELj16ENS_18Kernel_traits_baseILj512ES2_ffffjLj128EEEEELb0ELb1ELb0ELb1EEEvNS_9FwdParamsE)
        /*0284*/ 	.word	0x00000000


	//----- nvinfo : EIATTR_REGCOUNT
	.align		4
.L_116:
        /*0288*/ 	.byte	0x04, 0x2f
        /*028a*/ 	.short	(.L_118 - .L_117)
	.align		4
.L_117:
        /*028c*/ 	.word	index@(_ZN10layer_norm13ln_fwd_kernelINS_13Kernel_traitsI6__halfffffjLj512ELj1ELj4ELj1ELj16ENS_18Kernel_traits_baseILj512ES2_ffffjLj128EEEEELb0ELb1ELb0ELb0EEEvNS_9FwdParamsE)
        /*0290*/ 	.word	0x00000048


	//----- nvinfo : EIATTR_FRAME_SIZE
	.align		4
.L_118:
        /*0294*/ 	.byte	0x04, 0x11
        /*0296*/ 	.short	(.L_120 - .L_119)
	.align		4
.L_119:
        /*0298*/ 	.word	index@(_ZN10layer_norm13ln_fwd_kernelINS_13Kernel_traitsI6__halfffffjLj512ELj1ELj4ELj1ELj16ENS_18Kernel_traits_baseILj512ES2_ffffjLj128EEEEELb0ELb1ELb0ELb0EEEvNS_9FwdParamsE)
        /*029c*/ 	.word	0x00000000


	//----- nvinfo : EIATTR_REGCOUNT
	.align		4
.L_120:
        /*02a0*/ 	.byte	0x04, 0x2f
        /*02a2*/ 	.short	(.L_122 - .L_121)
	.align		4
.L_121:
        /*02a4*/ 	.word	index@(_ZN10layer_norm13ln_fwd_kernelINS_13Kernel_traitsI6__halfffffjLj512ELj1ELj4ELj1ELj16ENS_18Kernel_traits_baseILj512ES2_ffffjLj128EEEEELb0ELb0ELb1ELb1EEEvNS_9FwdParamsE)
        /*02a8*/ 	.word	0x00000038


	//----- nvinfo : EIATTR_FRAME_SIZE
	.align		4
.L_122:
        /*02ac*/ 	.byte	0x04, 0x11
        /*02ae*/ 	.short	(.L_124 - .L_123)
	.align		4
.L_123:
        /*02b0*/ 	.word	index@(_ZN10layer_norm13ln_fwd_kernelINS_13Kernel_traitsI6__halfffffjLj512ELj1ELj4ELj1ELj16ENS_18Kernel_traits_baseILj512ES2_ffffjLj128EEEEELb0ELb0ELb1ELb1EEEvNS_9FwdParamsE)
        /*02b4*/ 	.word	0x00000000


	//----- nvinfo : EIATTR_REGCOUNT
	.align		4
.L_124:
        /*02b8*/ 	.byte	0x04, 0x2f
        /*02ba*/ 	.short	(.L_126 - .L_125)
	.align		4
.L_125:
        /*02bc*/ 	.word	index@(_ZN10layer_norm13ln_fwd_kernelINS_13Kernel_traitsI6__halfffffjLj512ELj1ELj4ELj1ELj16ENS_18Kernel_traits_baseILj512ES2_ffffjLj128EEEEELb0ELb0ELb1ELb0EEEvNS_9FwdParamsE)
        /*02c0*/ 	.word	0x00000040


	//----- nvinfo : EIATTR_FRAME_SIZE
	.align		4
.L_126:
        /*02c4*/ 	.byte	0x04, 0x11
        /*02c6*/ 	.short	(.L_128 - .L_127)
	.align		4
.L_127:
        /*02c8*/ 	.word	index@(_ZN10layer_norm13ln_fwd_kernelINS_13Kernel_traitsI6__halfffffjLj512ELj1ELj4ELj1ELj16ENS_18Kernel_traits_baseILj512ES2_ffffjLj128EEEEELb0ELb0ELb1ELb0EEEvNS_9FwdParamsE)
        /*02cc*/ 	.word	0x00000000


	//----- nvinfo : EIATTR_REGCOUNT
	.align		4
.L_128:
        /*02d0*/ 	.byte	0x04, 0x2f
        /*02d2*/ 	.short	(.L_130 - .L_129)
	.align		4
.L_129:
        /*02d4*/ 	.word	index@(_ZN10layer_norm13ln_fwd_kernelINS_13Kernel_traitsI6__halfffffjLj512ELj1ELj4ELj1ELj16ENS_18Kernel_traits_baseILj512ES2_ffffjLj128EEEEELb0ELb0ELb0ELb1EEEvNS_9FwdParamsE)
        /*02d8*/ 	.word	0x00000048


	//----- nvinfo : EIATTR_FRAME_SIZE
	.align		4
.L_130:
        /*02dc*/ 	.byte	0x04, 0x11
        /*02de*/ 	.short	(.L_132 - .L_131)
	.align		4
.L_131:
        /*02e0*/ 	.word	index@(_ZN10layer_norm13ln_fwd_kernelINS_13Kernel_traitsI6__halfffffjLj512ELj1ELj4ELj1ELj16ENS_18Kernel_traits_baseILj512ES2_ffffjLj128EEEEELb0ELb0ELb0ELb1EEEvNS_9FwdParamsE)
        /*02e4*/ 	.word	0x00000000


	//----- nvinfo : EIATTR_REGCOUNT
	.align		4
.L_132:
        /*02e8*/ 	.byte	0x04, 0x2f
        /*02ea*/ 	.short	(.L_134 - .L_133)
	.align		4
.L_133:
        /*02ec*/ 	.word	index@(_ZN10layer_norm13ln_fwd_kernelINS_13Kernel_traitsI6__halfffffjLj512ELj1ELj4ELj1ELj16ENS_18Kernel_traits_baseILj512ES2_ffffjLj128EEEEELb0ELb0ELb0ELb0EEEvNS_9FwdParamsE)
        /*02f0*/ 	.word	0x0000003f


	//----- nvinfo : EIATTR_FRAME_SIZE
	.align		4
.L_134:
        /*02f4*/ 	.byte	0x04, 0x11
        /*02f6*/ 	.short	(.L_136 - .L_135)
	.align		4
.L_135:
        /*02f8*/ 	.word	index@(_ZN10layer_norm13ln_fwd_kernelINS_13Kernel_traitsI6__halfffffjLj512ELj1ELj4ELj1ELj16ENS_18Kernel_traits_baseILj512ES2_ffffjLj128EEEEELb0ELb0ELb0ELb0EEEvNS_9FwdParamsE)
        /*02fc*/ 	.word	0x00000000


	//----- nvinfo : EIATTR_REGCOUNT
	.align		4
.L_136:
        /*0300*/ 	.byte	0x04, 0x2f
        /*0302*/ 	.short	(.L_138 - .L_137)
	.align		4
.L_137:
        /*0304*/ 	.word	index@(_ZN10layer_norm13ln_fwd_kernelINS_13Kernel_traitsIf6__halffS2_fjLj512ELj1ELj4ELj1ELj16ENS_18Kernel_traits_baseILj512EfS2_fS2_fjLj128EEEEELb1ELb1ELb1ELb1EEEvNS_9FwdParamsE)
        /*0308*/ 	.word	0x00000077


	//----- nvinfo : EIATTR_FRAME_SIZE
	.align		4
.L_138:
        /*030c*/ 	.byte	0x04, 0x11
        /*030e*/ 	.short	(.L_140 - .L_139)
	.align		4
.L_139:
        /*0310*/ 	.word	index@(_ZN10layer_norm13ln_fwd_kernelINS_13Kernel_traitsIf6__halffS2_fjLj512ELj1ELj4ELj1ELj16ENS_18Kernel_traits_baseILj512EfS2_fS2_fjLj128EEEEELb1ELb1ELb1ELb1EEEvNS_9FwdParamsE)
        /*0314*/ 	.word	0x00000000


	//----- nvinfo : EIATTR_REGCOUNT
	.align		4
.L_140:
        /*0318*/ 	.byte	0x04, 0x2f
        /*031a*/ 	.short	(.L_142 - .L_141)
	.align		4
.L_141:
        /*031c*/ 	.word	index@(_ZN10layer_norm13ln_fwd_kernelINS_13Kernel_traitsIf6__halffS2_fjLj512ELj1ELj4ELj1ELj16ENS_18Kernel_traits_baseILj512EfS2_fS2_fjLj128EEEEELb1ELb1ELb1ELb0EEEvNS_9FwdParamsE)
        /*0320*/ 	.word	0x00000075


	//----- nvinfo : EIATTR_FRAME_SIZE
	.align		4
.L_142:
        /*0324*/ 	.byte	0x04, 0x11
        /*0326*/ 	.short	(.L_144 - .L_143)
	.align		4
.L_143:
        /*0328*/ 	.word	index@(_ZN10layer_norm13ln_fwd_kernelINS_13Kernel_traitsIf6__halffS2_fjLj512ELj1ELj4ELj1ELj16ENS_18Kernel_traits_baseILj512EfS2_fS2_fjLj128EEEEELb1ELb1ELb1ELb0EEEvNS_9FwdParamsE)
        /*032c*/ 	.word	0x00000000


	//----- nvinfo : EIATTR_REGCOUNT
	.align		4
.L_144:
        /*0330*/ 	.byte	0x04, 0x2f
        /*0332*/ 	.short	(.L_146 - .L_145)
	.align		4
.L_145:
        /*0334*/ 	.word	index@(_ZN10layer_norm13ln_fwd_kernelINS_13Kernel_traitsIf6__halffS2_fjLj512ELj1ELj4ELj1ELj16ENS_18Kernel_traits_baseILj512EfS2_fS2_fjLj128EEEEELb1ELb1ELb0ELb1EEEvNS_9FwdParamsE)
        /*0338*/ 	.word	0x0000006f


	//----- nvinfo : EIATTR_FRAME_SIZE
	.align		4
.L_146:
        /*033c*/ 	.byte	0x04, 0x11
        /*033e*/ 	.short	(.L_148 - .L_147)
	.align		4
.L_147:
        /*0340*/ 	.word	index@(_ZN10layer_norm13ln_fwd_kernelINS_13Kernel_traitsIf6__halffS2_fjLj512ELj1ELj4ELj1ELj16ENS_18Kernel_traits_baseILj512EfS2_fS2_fjLj128EEEEELb1ELb1ELb0ELb1EEEvNS_9FwdParamsE)
        /*0344*/ 	.word	0x00000000


	//----- nvinfo : EIATTR_REGCOUNT
	.align		4
.L_148:
        /*0348*/ 	.byte	0x04, 0x2f
        /*034a*/ 	.short	(.L_150 - .L_149)
	.align		4
.L_149:
        /*034c*/ 	.word	index@(_ZN10layer_norm13ln_fwd_kernelINS_13Kernel_traitsIf6__halffS2_fjLj512ELj1ELj4ELj1ELj16ENS_18Kernel_traits_baseILj512EfS2_fS2_fjLj128EEEEELb1ELb1ELb0ELb0EEEvNS_9FwdParamsE)
        /*0350*/ 	.word	0x0000006c


	//----- nvinfo : EIATTR_FRAME_SIZE
	.align		4
.L_150:
        /*0354*/ 	.byte	0x04, 0x11
        /*0356*/ 	.short	(.L_152 - .L_151)
	.align		4
.L_151:
        /*0358*/ 	.word	index@(_ZN10layer_norm13ln_fwd_kernelINS_13Kernel_traitsIf6__halffS2_fjLj512ELj1ELj4ELj1ELj16ENS_18Kernel_traits_baseILj512EfS2_fS2_fjLj128EEEEELb1ELb1ELb0ELb0EEEvNS_9FwdParamsE)
        /*035c*/ 	.word	0x00000000


	//----- nvinfo : EIATTR_REGCOUNT
	.align		4
.L_152:
        /*0360*/ 	.byte	0x04, 0x2f
        /*0362*/ 	.short	(.L_154 - .L_153)
	.align		4
.L_153:
        /*0364*/ 	.word	index@(_ZN10layer_norm13ln_fwd_kernelINS_13Kernel_traitsIf6__halffS2_fjLj512ELj1ELj4ELj1ELj16ENS_18Kernel_traits_baseILj512EfS2_fS2_fjLj128EEEEELb1ELb0ELb1ELb1EEEvNS_9FwdParamsE)
        /*0368*/ 	.word	0x0000005f


	//----- nvinfo : EIATTR_FRAME_SIZE
	.align		4
.L_154:
        /*036c*/ 	.byte	0x04, 0x11
        /*036e*/ 	.short	(.L_156 - .L_155)
	.align		4
.L_155:
        /*0370*/ 	.word	index@(_ZN10layer_norm13ln_fwd_kernelINS_13Kernel_traitsIf6__halffS2_fjLj512ELj1ELj4ELj1ELj16ENS_18Kernel_traits_baseILj512EfS2_fS2_fjLj128EEEEELb1ELb0ELb1ELb1EEEvNS_9FwdParamsE)
        /*0374*/ 	.word	0x00000000


	//----- nvinfo : EIATTR_REGCOUNT
	.align		4
.L_156:
        /*0378*/ 	.byte	0x04, 0x2f
        /*037a*/ 	.short	(.L_158 - .L_157)
	.align		4
.L_157:
        /*037c*/ 	.word	index@(_ZN10layer_norm13ln_fwd_kernelINS_13Kernel_traitsIf6__halffS2_fjLj512ELj1ELj4ELj1ELj16ENS_18Kernel_traits_baseILj512EfS2_fS2_fjLj128EEEEELb1ELb0ELb1ELb0EEEvNS_9FwdParamsE)
        /*0380*/ 	.word	0x0000005d


	//----- nvinfo : EIATTR_FRAME_SIZE
	.align		4
.L_158:
        /*0384*/ 	.byte	0x04, 0x11
        /*0386*/ 	.short	(.L_160 - .L_159)
	.align		4
.L_159:
        /*0388*/ 	.word	index@(_ZN10layer_norm13ln_fwd_kernelINS_13Kernel_traitsIf6__halffS2_fjLj512ELj1ELj4ELj1ELj16ENS_18Kernel_traits_baseILj512EfS2_fS2_fjLj128EEEEELb1ELb0ELb1ELb0EEEvNS_9FwdParamsE)
        /*038c*/ 	.word	0x00000000


	//----- nvinfo : EIATTR_REGCOUNT
	.align		4
.L_160:
        /*0390*/ 	.byte	0x04, 0x2f
        /*0392*/ 	.short	(.L_162 - .L_161)
	.align		4
.L_161:
        /*0394*/ 	.word	index@(_ZN10layer_norm13ln_fwd_kernelINS_13Kernel_traitsIf6__halffS2_fjLj512ELj1ELj4ELj1ELj16ENS_18Kernel_traits_baseILj512EfS2_fS2_fjLj128EEEEELb1ELb0ELb0ELb1EEEvNS_9FwdParamsE)
        /*0398*/ 	.word	0x00000050


	//----- nvinfo : EIATTR_FRAME_SIZE
	.align		4
.L_162:
        /*039c*/ 	.byte	0x04, 0x11
        /*039e*/ 	.short	(.L_164 - .L_163)
	.align		4
.L_163:
        /*03a0*/ 	.word	index@(_ZN10layer_norm13ln_fwd_kernelINS_13Kernel_traitsIf6__halffS2_fjLj512ELj1ELj4ELj1ELj16ENS_18Kernel_traits_baseILj512EfS2_fS2_fjLj128EEEEELb1ELb0ELb0ELb1EEEvNS_9FwdParamsE)
        /*03a4*/ 	.word	0x00000000


	//----- nvinfo : EIATTR_REGCOUNT
	.align		4
.L_164:
        /*03a8*/ 	.byte	0x04, 0x2f
        /*03aa*/ 	.short	(.L_166 - .L_165)
	.align		4
.L_165:
        /*03ac*/ 	.word	index@(_ZN10layer_norm13ln_fwd_kernelINS_13Kernel_traitsIf6__halffS2_fjLj512ELj1ELj4ELj1ELj16ENS_18Kernel_traits_baseILj512EfS2_fS2_fjLj128EEEEELb1ELb0ELb0ELb0EEEvNS_9FwdParamsE)
        /*03b0*/ 	.word	0x00000050


	//----- nvinfo : EIATTR_FRAME_SIZE
	.align		4
.L_166:
        /*03b4*/ 	.byte	0x04, 0x11
        /*03b6*/ 	.short	(.L_168 - .L_167)
	.align		4
.L_167:
        /*03b8*/ 	.word	index@(_ZN10layer_norm13ln_fwd_kernelINS_13Kernel_traitsIf6__halffS2_fjLj512ELj1ELj4ELj1ELj16ENS_18Kernel_traits_baseILj512EfS2_fS2_fjLj128EEEEELb1ELb0ELb0ELb0EEEvNS_9FwdParamsE)
        /*03bc*/ 	.word	0x00000000


	//----- nvinfo : EIATTR_REGCOUNT
	.align		4
.L_168:
        /*03c0*/ 	.byte	0x04, 0x2f
        /*03c2*/ 	.short	(.L_170 - .L_169)
	.align		4
.L_169:
        /*03c4*/ 	.word	index@(_ZN10layer_norm13ln_fwd_kernelINS_13Kernel_traitsIf6__halffS2_fjLj512ELj1ELj4ELj1ELj16ENS_18Kernel_traits_baseILj512EfS2_fS2_fjLj128EEEEELb0ELb1ELb1ELb1EEEvNS_9FwdParamsE)
        /*03c8*/ 	.word	0x00000060


	//----- nvinfo : EIATTR_FRAME_SIZE
	.align		4
.L_170:
        /*03cc*/ 	.byte	0x04, 0x11
        /*03ce*/ 	.short	(.L_172 - .L_171)
	.align		4
.L_171:
        /*03d0*/ 	.word	index@(_ZN10layer_norm13ln_fwd_kernelINS_13Kernel_traitsIf6__halffS2_fjLj512ELj1ELj4ELj1ELj16ENS_18Kernel_traits_baseILj512EfS2_fS2_fjLj128EEEEELb0ELb1ELb1ELb1EEEvNS_9FwdParamsE)
        /*03d4*/ 	.word	0x00000000


	//----- nvinfo : EIATTR_REGCOUNT
	.align		4
.L_172:
        /*03d8*/ 	.byte	0x04, 0x2f
        /*03da*/ 	.short	(.L_174 - .L_173)
	.align		4
.L_173:
        /*03dc*/ 	.word	index@(_ZN10layer_norm13ln_fwd_kernelINS_13Kernel_traitsIf6__halffS2_fjLj512ELj1ELj4ELj1ELj16ENS_18Kernel_traits_baseILj512EfS2_fS2_fjLj128EEEEELb0ELb1ELb1ELb0EEEvNS_9FwdParamsE)
        /*03e0*/ 	.word	0x00000060


	//----- nvinfo : EIATTR_FRAME_SIZE
	.align		4
.L_174:
        /*03e4*/ 	.byte	0x04, 0x11
        /*03e6*/ 	.short	(.L_176 - .L_175)
	.align		4
.L_175:
        /*03e8*/ 	.word	index@(_ZN10layer_norm13ln_fwd_kernelINS_13Kernel_traitsIf6__halffS2_fjLj512ELj1ELj4ELj1ELj16ENS_18Kernel_traits_baseILj512EfS2_fS2_fjLj128EEEEELb0ELb1ELb1ELb0EEEvNS_9FwdParamsE)
        /*03ec*/ 	.word	0x00000000


	//----- nvinfo : EIATTR_REGCOUNT
	.align		4
.L_176:
        /*03f0*/ 	.byte	0x04, 0x2f
        /*03f2*/ 	.short	(.L_178 - .L_177)
	.align		4
.L_177:
        /*03f4*/ 	.word	index@(_ZN10layer_norm13ln_fwd_kernelINS_13Kernel_traitsIf6__halffS2_fjLj512ELj1ELj4ELj1ELj16ENS_18Kernel_traits_baseILj512EfS2_fS2_fjLj128EEEEELb0ELb1ELb0ELb1EEEvNS_9FwdParamsE)
        /*03f8*/ 	.word	0x0000005f


	//----- nvinfo : EIATTR_FRAME_SIZE
	.align		4
.L_178:
        /*03fc*/ 	.byte	0x04, 0x11
        /*03fe*/ 	.short	(.L_180 - .L_179)
	.align		4
.L_179:
        /*0400*/ 	.word	index@(_ZN10layer_norm13ln_fwd_kernelINS_13Kernel_traitsIf6__halffS2_fjLj512ELj1ELj4ELj1ELj16ENS_18Kernel_traits_baseILj512EfS2_fS2_fjLj128EEEEELb0ELb1ELb0ELb1EEEvNS_9FwdParamsE)
        /*0404*/ 	.word	0x00000000


	//----- nvinfo : EIATTR_REGCOUNT
	.align		4
.L_180:
        /*0408*/ 	.byte	0x04, 0x2f
        /*040a*/ 	.short	(.L_182 - .L_181)
	.align		4
.L_181:
        /*040c*/ 	.word	index@(_ZN10layer_norm13ln_fwd_kernelINS_13Kernel_traitsIf6__halffS2_fjLj512ELj1ELj4ELj1ELj16ENS_18Kernel_traits_baseILj512EfS2_fS2_fjLj128EEEEELb0ELb1ELb0ELb0EEEvNS_9FwdParamsE)
        /*0410*/ 	.word	0x00000060


	//----- nvinfo : EIATTR_FRAME_SIZE
	.align		4
.L_182:
        /*0414*/ 	.byte	0x04, 0x11
        /*0416*/ 	.short	(.L_184 - .L_183)
	.align		4
.L_183:
        /*0418*/ 	.word	index@(_ZN10layer_norm13ln_fwd_kernelINS_13Kernel_traitsIf6__halffS2_fjLj512ELj1ELj4ELj1ELj16ENS_18Kernel_traits_baseILj512EfS2_fS2_fjLj128EEEEELb0ELb1ELb0ELb0EEEvNS_9FwdParamsE)
        /*041c*/ 	.word	0x00000000


	//----- nvinfo : EIATTR_REGCOUNT
	.align		4
.L_184:
        /*0420*/ 	.byte	0x04, 0x2f
        /*0422*/ 	.short	(.L_186 - .L_185)
	.align		4
.L_185:
        /*0424*/ 	.word	index@(_ZN10layer_norm13ln_fwd_kernelINS_13Kernel_traitsIf6__halffS2_fjLj512ELj1ELj4ELj1ELj16ENS_18Kernel_traits_baseILj512EfS2_fS2_fjLj128EEEEELb0ELb0ELb1ELb1EEEvNS_9FwdParamsE)
        /*0428*/ 	.word	0x00000040


	//----- nvinfo : EIATTR_FRAME_SIZE
	.align		4
.L_186:
        /*042c*/ 	.byte	0x04, 0x11
        /*042e*/ 	.short	(.L_188 - .L_187)
	.align		4
.L_187:
        /*0430*/ 	.word	index@(_ZN10layer_norm13ln_fwd_kernelINS_13Kernel_traitsIf6__halffS2_fjLj512ELj1ELj4ELj1ELj16ENS_18Kernel_traits_baseILj512EfS2_fS2_fjLj128EEEEELb0ELb0ELb1ELb1EEEvNS_9FwdParamsE)
        /*0434*/ 	.word	0x00000008


	//----- nvinfo : EIATTR_REGCOUNT
	.align		4
.L_188:
        /*0438*/ 	.byte	0x04, 0x2f
        /*043a*/ 	.short	(.L_190 - .L_189)
	.align		4
.L_189:
        /*043c*/ 	.word	index@(_ZN10layer_norm13ln_fwd_kernelINS_13Kernel_traitsIf6__halffS2_fjLj512ELj1ELj4ELj1ELj16ENS_18Kernel_traits_baseILj512EfS2_fS2_fjLj128EEEEELb0ELb0ELb1ELb0EEEvNS_9FwdParamsE)
        /*0440*/ 	.word	0x00000048


	//----- nvinfo : EIATTR_FRAME_SIZE
	.align		4
.L_190:
        /*0444*/ 	.byte	0x04, 0x11
        /*0446*/ 	.short	(.L_192 - .L_191)
	.align		4
.L_191:
        /*0448*/ 	.word	index@(_ZN10layer_norm13ln_fwd_kernelINS_13Kernel_traitsIf6__halffS2_fjLj512ELj1ELj4ELj1ELj16ENS_18Kernel_traits_baseILj512EfS2_fS2_fjLj128EEEEELb0ELb0ELb1ELb0EEEvNS_9FwdParamsE)
        /*044c*/ 	.word	0x00000000


	//----- nvinfo : EIATTR_REGCOUNT
	.align		4
.L_192:
        /*0450*/ 	.byte	0x04, 0x2f
        /*0452*/ 	.short	(.L_194 - .L_193)
	.align		4
.L_193:
        /*0454*/ 	.word	index@(_ZN10layer_norm13ln_fwd_kernelINS_13Kernel_traitsIf6__halffS2_fjLj512ELj1ELj4ELj1ELj16ENS_18Kernel_traits_baseILj512EfS2_fS2_fjLj128EEEEELb0ELb0ELb0ELb1EEEvNS_9FwdParamsE)
        /*0458*/ 	.word	0x00000040


	//----- nvinfo : EIATTR_FRAME_SIZE
	.align		4
.L_194:
        /*045c*/ 	.byte	0x04, 0x11
        /*045e*/ 	.short	(.L_196 - .L_195)
	.align		4
.L_195:
        /*0460*/ 	.word	index@(_ZN10layer_norm13ln_fwd_kernelINS_13Kernel_traitsIf6__halffS2_fjLj512ELj1ELj4ELj1ELj16ENS_18Kernel_traits_baseILj512EfS2_fS2_fjLj128EEEEELb0ELb0ELb0ELb1EEEvNS_9FwdParamsE)
        /*0464*/ 	.word	0x00000000


	//----- nvinfo : EIATTR_REGCOUNT
	.align		4
.L_196:
        /*0468*/ 	.byte	0x04, 0x2f
        /*046a*/ 	.short	(.L_198 - .L_197)
	.align		4
.L_197:
        /*046c*/ 	.word	index@(_ZN10layer_norm13ln_fwd_kernelINS_13Kernel_traitsIf6__halffS2_fjLj512ELj1ELj4ELj1ELj16ENS_18Kernel_traits_baseILj512EfS2_fS2_fjLj128EEEEELb0ELb0ELb0ELb0EEEvNS_9FwdParamsE)
        /*0470*/ 	.word	0x00000040


	//----- nvinfo : EIATTR_FRAME_SIZE
	.align		4
.L_198:
        /*0474*/ 	.byte	0x04, 0x11
        /*0476*/ 	.short	(.L_200 - .L_199)
	.align		4
.L_199:
        /*0478*/ 	.word	index@(_ZN10layer_norm13ln_fwd_kernelINS_13Kernel_traitsIf6__halffS2_fjLj512ELj1ELj4ELj1ELj16ENS_18Kernel_traits_baseILj512EfS2_fS2_fjLj128EEEEELb0ELb0ELb0ELb0EEEvNS_9FwdParamsE)
        /*047c*/ 	.word	0x00000000


	//----- nvinfo : EIATTR_REGCOUNT
	.align		4
.L_200:
        /*0480*/ 	.byte	0x04, 0x2f
        /*0482*/ 	.short	(.L_202 - .L_201)
	.align		4
.L_201:
        /*0484*/ 	.word	index@(_ZN10layer_norm13ln_fwd_kernelINS_13Kernel_traitsI6__halfS2_fS2_fjLj512ELj1ELj4ELj1ELj16ENS_18Kernel_traits_baseILj512ES2_S2_fS2_fjLj128EEEEELb1ELb1ELb1ELb1EEEvNS_9FwdParamsE)
        /*0488*/ 	.word	0x0000005f


	//----- nvinfo : EIATTR_FRAME_SIZE
	.align		4
.L_202:
        /*048c*/ 	.byte	0x04, 0x11
        /*048e*/ 	.short	(.L_204 - .L_203)
	.align		4
.L_203:
        /*0490*/ 	.word	index@(_ZN10layer_norm13ln_fwd_kernelINS_13Kernel_traitsI6__halfS2_fS2_fjLj512ELj1ELj4ELj1ELj16ENS_18Kernel_traits_baseILj512ES2_S2_fS2_fjLj128EEEEELb1ELb1ELb1ELb1EEEvNS_9FwdParamsE)
        /*0494*/ 	.word	0x00000000


	//----- nvinfo : EIATTR_REGCOUNT
	.align		4
.L_204:
        /*0498*/ 	.byte	0x04, 0x2f
        /*049a*/ 	.short	(.L_206 - .L_205)
	.align		4
.L_205:
        /*049c*/ 	.word	index@(_ZN10layer_norm13ln_fwd_kernelINS_13Kernel_traitsI6__halfS2_fS2_fjLj512ELj1ELj4ELj1ELj16ENS_18Kernel_traits_baseILj512ES2_S2_fS2_fjLj128EEEEELb1ELb1ELb1ELb0EEEvNS_9FwdParamsE)
        /*04a0*/ 	.word	0x0000005c


	//----- nvinfo : EIATTR_FRAME_SIZE
	.align		4
.L_206:
        /*04a4*/ 	.byte	0x04, 0x11
        /*04a6*/ 	.short	(.L_208 - .L_207)
	.align		4
.L_207:
        /*04a8*/ 	.word	index@(_ZN10layer_norm13ln_fwd_kernelINS_13Kernel_traitsI6__halfS2_fS2_fjLj512ELj1ELj4ELj1ELj16ENS_18Kernel_traits_baseILj512ES2_S2_fS2_fjLj128EEEEELb1ELb1ELb1ELb0EEEvNS_9FwdParamsE)
        /*04ac*/ 	.word	0x00000000


	//----- nvinfo : EIATTR_REGCOUNT
	.align		4
.L_208:
        /*04b0*/ 	.byte	0x04, 0x2f
        /*04b2*/ 	.short	(.L_210 - .L_209)
	.align		4
.L_209:
        /*04b4*/ 	.word	index@(_ZN10layer_norm13ln_fwd_kernelINS_13Kernel_traitsI6__halfS2_fS2_fjLj512ELj1ELj4ELj1ELj16ENS_18Kernel_traits_baseILj512ES2_S2_fS2_fjLj128EEEEELb1ELb1ELb0ELb1EEEvNS_9FwdParamsE)
        /*04b8*/ 	.word	0x00000060


	//----- nvinfo : EIATTR_FRAME_SIZE
	.align		4
.L_210:
        /*04bc*/ 	.byte	0x04, 0x11
        /*04be*/ 	.short	(.L_212 - .L_211)
	.align		4
.L_211:
        /*04c0*/ 	.word	index@(_ZN10layer_norm13ln_fwd_kernelINS_13Kernel_traitsI6__halfS2_fS2_fjLj512ELj1ELj4ELj1ELj16ENS_18Kernel_traits_baseILj512ES2_S2_fS2_fjLj128EEEEELb1ELb1ELb0ELb1EEEvNS_9FwdParamsE)
        /*04c4*/ 	.word	0x00000000


	//----- nvinfo : EIATTR_REGCOUNT
	.align		4
.L_212:
        /*04c8*/ 	.byte	0x04, 0x2f
        /*04ca*/ 	.short	(.L_214 - .L_213)
	.align		4
.L_213:
        /*04cc*/ 	.word	index@(_ZN10layer_norm13ln_fwd_kernelINS_13Kernel_traitsI6__halfS2_fS2_fjLj512ELj1ELj4ELj1ELj16ENS_18Kernel_traits_baseILj512ES2_S2_fS2_fjLj128EEEEELb1ELb1ELb0ELb0EEEvNS_9FwdParamsE)
        /*04d0*/ 	.word	0x0000004e


	//----- nvinfo : EIATTR_FRAME_SIZE
	.align		4
.L_214:
        /*04d4*/ 	.byte	0x04, 0x11
        /*04d6*/ 	.short	(.L_216 - .L_215)
	.align		4
.L_215:
        /*04d8*/ 	.word	index@(_ZN10layer_norm13ln_fwd_kernelINS_13Kernel_traitsI6__halfS2_fS2_fjLj512ELj1ELj4ELj1ELj16ENS_18Kernel_traits_baseILj512ES2_S2_fS2_fjLj128EEEEELb1ELb1ELb0ELb0EEEvNS_9FwdParamsE)
        /*04dc*/ 	.word	0x00000000


	//----- nvinfo : EIATTR_REGCOUNT
	.align		4
.L_216:
        /*04e0*/ 	.byte	0x04, 0x2f
        /*04e2*/ 	.short	(.L_218 - .L_217)
	.align		4
.L_217:
        /*04e4*/ 	.word	index@(_ZN10layer_norm13ln_fwd_kernelINS_13Kernel_traitsI6__halfS2_fS2_fjLj512ELj1ELj4ELj1ELj16ENS_18Kernel_traits_baseILj512ES2_S2_fS2_fjLj128EEEEELb1ELb0ELb1ELb1EEEvNS_9FwdParamsE)
        /*04e8*/ 	.word	0x00000048


	//----- nvinfo : EIATTR_FRAME_SIZE
	.align		4
.L_218:
        /*04ec*/ 	.byte	0x04, 0x11
        /*04ee*/ 	.short	(.L_220 - .L_219)
	.align		4
.L_219:
        /*04f0*/ 	.word	index@(_ZN10layer_norm13ln_fwd_kernelINS_13Kernel_traitsI6__halfS2_fS2_fjLj512ELj1ELj4ELj1ELj16ENS_18Kernel_traits_baseILj512ES2_S2_fS2_fjLj128EEEEELb1ELb0ELb1ELb1EEEvNS_9FwdParamsE)
        /*04f4*/ 	.word	0x00000000


	//----- nvinfo : EIATTR_REGCOUNT
	.align		4
.L_220:
        /*04f8*/ 	.byte	0x04, 0x2f
        /*04fa*/ 	.short	(.L_222 - .L_221)
	.align		4
.L_221:
        /*04fc*/ 	.word	index@(_ZN10layer_norm13ln_fwd_kernelINS_13Kernel_traitsI6__halfS2_fS2_fjLj512ELj1ELj4ELj1ELj16ENS_18Kernel_traits_baseILj512ES2_S2_fS2_fjLj128EEEEELb1ELb0ELb1ELb0EEEvNS_9FwdParamsE)
        /*0500*/ 	.word	0x00000048


	//----- nvinfo : EIATTR_FRAME_SIZE
	.align		4
.L_222:
        /*0504*/ 	.byte	0x04, 0x11
        /*0506*/ 	.short	(.L_224 - .L_223)
	.align		4
.L_223:
        /*0508*/ 	.word	index@(_ZN10layer_norm13ln_fwd_kernelINS_13Kernel_traitsI6__halfS2_fS2_fjLj512ELj1ELj4ELj1ELj16ENS_18Kernel_traits_baseILj512ES2_S2_fS2_fjLj128EEEEELb1ELb0ELb1ELb0EEEvNS_9FwdParamsE)
        /*050c*/ 	.word	0x00000000


	//----- nvinfo : EIATTR_REGCOUNT
	.align		4
.L_224:
        /*0510*/ 	.byte	0x04, 0x2f
        /*0512*/ 	.short	(.L_226 - .L_225)
	.align		4
.L_225:
        /*0514*/ 	.word	index@(_ZN10layer_norm13ln_fwd_kernelINS_13Kernel_traitsI6__halfS2_fS2_fjLj512ELj1ELj4ELj1ELj16ENS_18Kernel_traits_baseILj512ES2_S2_fS2_fjLj128EEEEELb1ELb0ELb0ELb1EEEvNS_9FwdParamsE)
        /*0518*/ 	.word	0x00000050


	//----- nvinfo : EIATTR_FRAME_SIZE
	.align		4
.L_226:
        /*051c*/ 	.byte	0x04, 0x11
        /*051e*/ 	.short	(.L_228 - .L_227)
	.align		4
.L_227:
        /*0520*/ 	.word	index@(_ZN10layer_norm13ln_fwd_kernelINS_13Kernel_traitsI6__halfS2_fS2_fjLj512ELj1ELj4ELj1ELj16ENS_18Kernel_traits_baseILj512ES2_S2_fS2_fjLj128EEEEELb1ELb0ELb0ELb1EEEvNS_9FwdParamsE)
        /*0524*/ 	.word	0x00000000


	//----- nvinfo : EIATTR_REGCOUNT
	.align		4
.L_228:
        /*0528*/ 	.byte	0x04, 0x2f
        /*052a*/ 	.short	(.L_230 - .L_229)
	.align		4
.L_229:
        /*052c*/ 	.word	index@(_ZN10layer_norm13ln_fwd_kernelINS_13Kernel_traitsI6__halfS2_fS2_fjLj512ELj1ELj4ELj1ELj16ENS_18Kernel_traits_baseILj512ES2_S2_fS2_fjLj128EEEEELb1ELb0ELb0ELb0EEEvNS_9FwdParamsE)
        /*0530*/ 	.word	0x00000042


	//----- nvinfo : EIATTR_FRAME_SIZE
	.align		4
.L_230:
        /*0534*/ 	.byte	0x04, 0x11
        /*0536*/ 	.short	(.L_232 - .L_231)
	.align		4
.L_231:
        /*0538*/ 	.word	index@(_ZN10layer_norm13ln_fwd_kernelINS_13Kernel_traitsI6__halfS2_fS2_fjLj512ELj1ELj4ELj1ELj16ENS_18Kernel_traits_baseILj512ES2_S2_fS2_fjLj128EEEEELb1ELb0ELb0ELb0EEEvNS_9FwdParamsE)
        /*053c*/ 	.word	0x00000000


	//----- nvinfo : EIATTR_REGCOUNT
	.align		4
.L_232:
        /*0540*/ 	.byte	0x04, 0x2f
        /*0542*/ 	.short	(.L_234 - .L_233)
	.align		4
.L_233:
        /*0544*/ 	.word	index@(_ZN10layer_norm13ln_fwd_kernelINS_13Kernel_traitsI6__halfS2_fS2_fjLj512ELj1ELj4ELj1ELj16ENS_18Kernel_traits_baseILj512ES2_S2_fS2_fjLj128EEEEELb0ELb1ELb1ELb1EEEvNS_9FwdParamsE)
        /*0548*/ 	.word	0x00000040


	//----- nvinfo : EIATTR_FRAME_SIZE
	.align		4
.L_234:
        /*054c*/ 	.byte	0x04, 0x11
        /*054e*/ 	.short	(.L_236 - .L_235)
	.align		4
.L_235:
        /*0550*/ 	.word	index@(_ZN10layer_norm13ln_fwd_kernelINS_13Kernel_traitsI6__halfS2_fS2_fjLj512ELj1ELj4ELj1ELj16ENS_18Kernel_traits_baseILj512ES2_S2_fS2_fjLj128EEEEELb0ELb1ELb1ELb1EEEvNS_9FwdParamsE)
        /*0554*/ 	.word	0x00000000


	//----- nvinfo : EIATTR_REGCOUNT
	.align		4
.L_236:
        /*0558*/ 	.byte	0x04, 0x2f
        /*055a*/ 	.short	(.L_238 - .L_237)
	.align		4
.L_237:
        /*055c*/ 	.word	index@(_ZN10layer_norm13ln_fwd_kernelINS_13Kernel_traitsI6__halfS2_fS2_fjLj512ELj1ELj4ELj1ELj16ENS_18Kernel_traits_baseILj512ES2_S2_fS2_fjLj128EEEEELb0ELb1ELb1ELb0EEEvNS_9FwdParamsE)
        /*0560*/ 	.word	0x00000048


	//----- nvinfo : EIATTR_FRAME_SIZE
	.align		4
.L_238:
        /*0564*/ 	.byte	0x04, 0x11
        /*0566*/ 	.short	(.L_240 - .L_239)
	.align		4
.L_239:
        /*0568*/ 	.word	index@(_ZN10layer_norm13ln_fwd_kernelINS_13Kernel_traitsI6__halfS2_fS2_fjLj512ELj1ELj4ELj1ELj16ENS_18Kernel_traits_baseILj512ES2_S2_fS2_fjLj128EEEEELb0ELb1ELb1ELb0EEEvNS_9FwdParamsE)
        /*056c*/ 	.word	0x00000000


	//----- nvinfo : EIATTR_REGCOUNT
	.align		4
.L_240:
        /*0570*/ 	.byte	0x04, 0x2f
        /*0572*/ 	.short	(.L_242 - .L_241)
	.align		4
.L_241:
        /*0574*/ 	.word	index@(_ZN10layer_norm13ln_fwd_kernelINS_13Kernel_traitsI6__halfS2_fS2_fjLj512ELj1ELj4ELj1ELj16ENS_18Kernel_traits_baseILj512ES2_S2_fS2_fjLj128EEEEELb0ELb1ELb0ELb1EEEvNS_9FwdParamsE)
        /*0578*/ 	.word	0x00000050


	//----- nvinfo : EIATTR_FRAME_SIZE
	.align		4
.L_242:
        /*057c*/ 	.byte	0x04, 0x11
        /*057e*/ 	.short	(.L_244 - .L_243)
	.align		4
.L_243:
        /*0580*/ 	.word	index@(_ZN10layer_norm13ln_fwd_kernelINS_13Kernel_traitsI6__halfS2_fS2_fjLj512ELj1ELj4ELj1ELj16ENS_18Kernel_traits_baseILj512ES2_S2_fS2_fjLj128EEEEELb0ELb1ELb0ELb1EEEvNS_9FwdParamsE)
        /*0584*/ 	.word	0x00000000


	//----- nvinfo : EIATTR_REGCOUNT
	.align		4
.L_244:
        /*0588*/ 	.byte	0x04, 0x2f
        /*058a*/ 	.short	(.L_246 - .L_245)
	.align		4
.L_245:
        /*058c*/ 	.word	index@(_ZN10layer_norm13ln_fwd_kernelINS_13Kernel_traitsI6__halfS2_fS2_fjLj512ELj1ELj4ELj1ELj16ENS_18Kernel_traits_baseILj512ES2_S2_fS2_fjLj128EEEEELb0ELb1ELb0ELb0EEEvNS_9FwdParamsE)
        /*0590*/ 	.word	0x00000046


	//----- nvinfo : EIATTR_FRAME_SIZE
	.align		4
.L_246:
        /*0594*/ 	.byte	0x04, 0x11
        /*0596*/ 	.short	(.L_248 - .L_247)
	.align		4
.L_247:
        /*0598*/ 	.word	index@(_ZN10layer_norm13ln_fwd_kernelINS_13Kernel_traitsI6__halfS2_fS2_fjLj512ELj1ELj4ELj1ELj16ENS_18Kernel_traits_baseILj512ES2_S2_fS2_fjLj128EEEEELb0ELb1ELb0ELb0EEEvNS_9FwdParamsE)
        /*059c*/ 	.word	0x00000000


	//----- nvinfo : EIATTR_REGCOUNT
	.align		4
.L_248:
        /*05a0*/ 	.byte	0x04, 0x2f
        /*05a2*/ 	.short	(.L_250 - .L_249)
	.align		4
.L_249:
        /*05a4*/ 	.word	index@(_ZN10layer_norm13ln_fwd_kernelINS_13Kernel_traitsI6__halfS2_fS2_fjLj512ELj1ELj4ELj1ELj16ENS_18Kernel_traits_baseILj512ES2_S2_fS2_fjLj128EEEEELb0ELb0ELb1ELb1EEEvNS_9FwdParamsE)
        /*05a8*/ 	.word	0x00000038


	//----- nvinfo : EIATTR_FRAME_SIZE
	.align		4
.L_250:
        /*05ac*/ 	.byte	0x04, 0x11
        /*05ae*/ 	.short	(.L_252 - .L_251)
	.align		4
.L_251:
        /*05b0*/ 	.word	index@(_ZN10layer_norm13ln_fwd_kernelINS_13Kernel_traitsI6__halfS2_fS2_fjLj512ELj1ELj4ELj1ELj16ENS_18Kernel_traits_baseILj512ES2_S2_fS2_fjLj128EEEEELb0ELb0ELb1ELb1EEEvNS_9FwdParamsE)
        /*05b4*/ 	.word	0x00000000


	//----- nvinfo : EIATTR_REGCOUNT
	.align		4
.L_252:
        /*05b8*/ 	.byte	0x04, 0x2f
        /*05ba*/ 	.short	(.L_254 - .L_253)
	.align		4
.L_253:
        /*05bc*/ 	.word	index@(_ZN10layer_norm13ln_fwd_kernelINS_13Kernel_traitsI6__halfS2_fS2_fjLj512ELj1ELj4ELj1ELj16ENS_18Kernel_traits_baseILj512ES2_S2_fS2_fjLj128EEEEELb0ELb0ELb1ELb0EEEvNS_9FwdParamsE)
        /*05c0*/ 	.word	0x00000038


	//----- nvinfo : EIATTR_FRAME_SIZE
	.align		4
.L_254:
        /*05c4*/ 	.byte	0x04, 0x11
        /*05c6*/ 	.short	(.L_256 - .L_255)
	.align		4
.L_255:
        /*05c8*/ 	.word	index@(_ZN10layer_norm13ln_fwd_kernelINS_13Kernel_traitsI6__halfS2_fS2_fjLj512ELj1ELj4ELj1ELj16ENS_18Kernel_traits_baseILj512ES2_S2_fS2_fjLj128EEEEELb0ELb0ELb1ELb0EEEvNS_9FwdParamsE)
        /*05cc*/ 	.word	0x00000000


	//----- nvinfo : EIATTR_REGCOUNT
	.align		4
.L_256:
        /*05d0*/ 	.byte	0x04, 0x2f
        /*05d2*/ 	.short	(.L_258 - .L_257)
	.align		4
.L_257:
        /*05d4*/ 	.word	index@(_ZN10layer_norm13ln_fwd_kernelINS_13Kernel_traitsI6__halfS2_fS2_fjLj512ELj1ELj4ELj1ELj16ENS_18Kernel_traits_baseILj512ES2_S2_fS2_fjLj128EEEEELb0ELb0ELb0ELb1EEEvNS_9FwdParamsE)
        /*05d8*/ 	.word	0x00000040


	//----- nvinfo : EIATTR_FRAME_SIZE
	.align		4
.L_258:
        /*05dc*/ 	.byte	0x04, 0x11
        /*05de*/ 	.short	(.L_260 - .L_259)
	.align		4
.L_259:
        /*05e0*/ 	.word	index@(_ZN10layer_norm13ln_fwd_kernelINS_13Kernel_traitsI6__halfS2_fS2_fjLj512ELj1ELj4ELj1ELj16ENS_18Kernel_traits_baseILj512ES2_S2_fS2_fjLj128EEEEELb0ELb0ELb0ELb1EEEvNS_9FwdParamsE)
        /*05e4*/ 	.word	0x00000000


	//----- nvinfo : EIATTR_REGCOUNT
	.align		4
.L_260:
        /*05e8*/ 	.byte	0x04, 0x2f
        /*05ea*/ 	.short	(.L_262 - .L_261)
	.align		4
.L_261:
        /*05ec*/ 	.word	index@(_ZN10layer_norm13ln_fwd_kernelINS_13Kernel_traitsI6__halfS2_fS2_fjLj512ELj1ELj4ELj1ELj16ENS_18Kernel_traits_baseILj512ES2_S2_fS2_fjLj128EEEEELb0ELb0ELb0ELb0EEEvNS_9FwdParamsE)
        /*05f0*/ 	.word	0x00000037


	//----- nvinfo : EIATTR_FRAME_SIZE
	.align		4
.L_262:
        /*05f4*/ 	.byte	0x04, 0x11
        /*05f6*/ 	.short	(.L_264 - .L_263)
	.align		4
.L_263:
        /*05f8*/ 	.word	index@(_ZN10layer_norm13ln_fwd_kernelINS_13Kernel_traitsI6__halfS2_fS2_fjLj512ELj1ELj4ELj1ELj16ENS_18Kernel_traits_baseILj512ES2_S2_fS2_fjLj128EEEEELb0ELb0ELb0ELb0EEEvNS_9FwdParamsE)
        /*05fc*/ 	.word	0x00000000


	//----- nvinfo : EIATTR_REGCOUNT
	.align		4
.L_264:
        /*0600*/ 	.byte	0x04, 0x2f
        /*0602*/ 	.short	(.L_266 - .L_265)
	.align		4
.L_265:
        /*0604*/ 	.word	index@(_ZN10layer_norm13ln_fwd_kernelINS_13Kernel_traitsIf6__halfS2_S2_fjLj512ELj1ELj4ELj1ELj16ENS_18Kernel_traits_baseILj512EfS2_S2_S2_fjLj128EEEEELb1ELb1ELb1ELb1EEEvNS_9FwdParamsE)
        /*0608*/ 	.word	0x00000075


	//----- nvinfo : EIATTR_FRAME_SIZE
	.align		4
.L_266:
        /*060c*/ 	.byte	0x04, 0x11
        /*060e*/ 	.short	(.L_268 - .L_267)
	.align		4
.L_267:
        /*0610*/ 	.word	index@(_ZN10layer_norm13ln_fwd_kernelINS_13Kernel_traitsIf6__halfS2_S2_fjLj512ELj1ELj4ELj1ELj16ENS_18Kernel_traits_baseILj512EfS2_S2_S2_fjLj128EEEEELb1ELb1ELb1ELb1EEEvNS_9FwdParamsE)
        /*0614*/ 	.word	0x00000000


	//----- nvinfo : EIATTR_REGCOUNT
	.align		4
.L_268:
        /*0618*/ 	.byte	0x04, 0x2f
        /*061a*/ 	.short	(.L_270 - .L_269)
	.align		4
.L_269:
        /*061c*/ 	.word	index@(_ZN10layer_norm13ln_fwd_kernelINS_13Kernel_traitsIf6__halfS2_S2_fjLj512ELj1ELj4ELj1ELj16ENS_18Kernel_traits_baseILj512EfS2_S2_S2_fjLj128EEEEELb1ELb1ELb1ELb0EEEvNS_9FwdParamsE)
        /*0620*/ 	.word	0x00000072


	//----- nvinfo : EIATTR_FRAME_SIZE
	.align		4
.L_270:
        /*0624*/ 	.byte	0x04, 0x11
        /*0626*/ 	.short	(.L_272 - .L_271)
	.align		4
.L_271:
        /*0628*/ 	.word	index@(_ZN10layer_norm13ln_fwd_kernelINS_13Kernel_traitsIf6__halfS2_S2_fjLj512ELj1ELj4ELj1ELj16ENS_18Kernel_traits_baseILj512EfS2_S2_S2_fjLj128EEEEELb1ELb1ELb1ELb0EEEvNS_9FwdParamsE)
        /*062c*/ 	.word	0x00000000


	//----- nvinfo : EIATTR_REGCOUNT
	.align		4
.L_272:
        /*0630*/ 	.byte	0x04, 0x2f
        /*0632*/ 	.short	(.L_274 - .L_273)
	.align		4
.L_273:
        /*0634*/ 	.word	index@(_ZN10layer_norm13ln_fwd_kernelINS_13Kernel_traitsIf6__halfS2_S2_fjLj512ELj1ELj4ELj1ELj16ENS_18Kernel_traits_baseILj512EfS2_S2_S2_fjLj128EEEEELb1ELb1ELb0ELb1EEEvNS_9FwdParamsE)
        /*0638*/ 	.word	0x0000006d


	//----- nvinfo : EIATTR_FRAME_SIZE
	.align		4
.L_274:
        /*063c*/ 	.byte	0x04, 0x11
        /*063e*/ 	.short	(.L_276 - .L_275)
	.align		4
.L_275:
        /*0640*/ 	.word	index@(_ZN10layer_norm13ln_fwd_kernelINS_13Kernel_traitsIf6__halfS2_S2_fjLj512ELj1ELj4ELj1ELj16ENS_18Kernel_traits_baseILj512EfS2_S2_S2_fjLj128EEEEELb1ELb1ELb0ELb1EEEvNS_9FwdParamsE)
        /*0644*/ 	.word	0x00000000


	//----- nvinfo : EIATTR_REGCOUNT
	.align		4
.L_276:
        /*0648*/ 	.byte	0x04, 0x2f
        /*064a*/ 	.short	(.L_278 - .L_277)
	.align		4
.L_277:
        /*064c*/ 	.word	index@(_ZN10layer_norm13ln_fwd_kernelINS_13Kernel_traitsIf6__halfS2_S2_fjLj512ELj1ELj4ELj1ELj16ENS_18Kernel_traits_baseILj512EfS2_S2_S2_fjLj128EEEEELb1ELb1ELb0ELb0EEEvNS_9FwdParamsE)
        /*0650*/ 	.word	0x00000069


	//----- nvinfo : EIATTR_FRAME_SIZE
	.align		4
.L_278:
        /*0654*/ 	.byte	0x04, 0x11
        /*0656*/ 	.short	(.L_280 - .L_279)
	.align		4
.L_279:
        /*0658*/ 	.word	index@(_ZN10layer_norm13ln_fwd_kernelINS_13Kernel_traitsIf6__halfS2_S2_fjLj512ELj1ELj4ELj1ELj16ENS_18Kernel_traits_baseILj512EfS2_S2_S2_fjLj128EEEEELb1ELb1ELb0ELb0EEEvNS_9FwdParamsE)
        /*065c*/ 	.word	0x00000000


	//----- nvinfo : EIATTR_REGCOUNT
	.align		4
.L_280:
        /*0660*/ 	.byte	0x04, 0x2f
        /*0662*/ 	.short	(.L_282 - .L_281)
	.align		4
.L_281:
        /*0664*/ 	.word	index@(_ZN10layer_norm13ln_fwd_kernelINS_13Kernel_traitsIf6__halfS2_S2_fjLj512ELj1ELj4ELj1ELj16ENS_18Kernel_traits_baseILj512EfS2_S2_S2_fjLj128EEEEELb1ELb0ELb1ELb1EEEvNS_9FwdParamsE)
        /*0668*/ 	.word	0x0000005d


	//----- nvinfo : EIATTR_FRAME_SIZE
	.align		4
.L_282:
        /*066c*/ 	.byte	0x04, 0x11
        /*066e*/ 	.short	(.L_284 - .L_283)
	.align		4
.L_283:
        /*0670*/ 	.word	index@(_ZN10layer_norm13ln_fwd_kernelINS_13Kernel_traitsIf6__halfS2_S2_fjLj512ELj1ELj4ELj1ELj16ENS_18Kernel_traits_baseILj512EfS2_S2_S2_fjLj128EEEEELb1ELb0ELb1ELb1EEEvNS_9FwdParamsE)
        /*0674*/ 	.word	0x00000000


	//----- nvinfo : EIATTR_REGCOUNT
	.align		4
.L_284:
        /*0678*/ 	.byte	0x04, 0x2f
        /*067a*/ 	.short	(.L_286 - .L_285)
	.align		4
.L_285:
        /*067c*/ 	.word	index@(_ZN10layer_norm13ln_fwd_kernelINS_13Kernel_traitsIf6__halfS2_S2_fjLj512ELj1ELj4ELj1ELj16ENS_18Kernel_traits_baseILj512EfS2_S2_S2_fjLj128EEEEELb1ELb0ELb1ELb0EEEvNS_9FwdParamsE)
        /*0680*/ 	.word	0x0000005e


	//----- nvinfo : EIATTR_FRAME_SIZE
	.align		4
.L_286:
        /*0684*/ 	.byte	0x04, 0x11
        /*0686*/ 	.short	(.L_288 - .L_287)
	.align		4
.L_287:
        /*0688*/ 	.word	index@(_ZN10layer_norm13ln_fwd_kernelINS_13Kernel_traitsIf6__halfS2_S2_fjLj512ELj1ELj4ELj1ELj16ENS_18Kernel_traits_baseILj512EfS2_S2_S2_fjLj128EEEEELb1ELb0ELb1ELb0EEEvNS_9FwdParamsE)
        /*068c*/ 	.word	0x00000000


	//----- nvinfo : EIATTR_REGCOUNT
	.align		4
.L_288:
        /*0690*/ 	.byte	0x04, 0x2f
        /*0692*/ 	.short	(.L_290 - .L_289)
	.align		4
.L_289:
        /*0694*/ 	.word	index@(_ZN10layer_norm13ln_fwd_kernelINS_13Kernel_traitsIf6__halfS2_S2_fjLj512ELj1ELj4ELj1ELj16ENS_18Kernel_traits_baseILj512EfS2_S2_S2_fjLj128EEEEELb1ELb0ELb0ELb1EEEvNS_9FwdParamsE)
        /*0698*/ 	.word	0x0000004f


	//----- nvinfo : EIATTR_FRAME_SIZE
	.align		4
.L_290:
        /*069c*/ 	.byte	0x04, 0x11
        /*069e*/ 	.short	(.L_292 - .L_291)
	.align		4
.L_291:
        /*06a0*/ 	.word	index@(_ZN10layer_norm13ln_fwd_kernelINS_13Kernel_traitsIf6__halfS2_S2_fjLj512ELj1ELj4ELj1ELj16ENS_18Kernel_traits_baseILj512EfS2_S2_S2_fjLj128EEEEELb1ELb0ELb0ELb1EEEvNS_9FwdParamsE)
        /*06a4*/ 	.word	0x00000000


	//----- nvinfo : EIATTR_REGCOUNT
	.align		4
.L_292:
        /*06a8*/ 	.byte	0x04, 0x2f
        /*06aa*/ 	.short	(.L_294 - .L_293)
	.align		4
.L_293:
        /*06ac*/ 	.word	index@(_ZN10layer_norm13ln_fwd_kernelINS_13Kernel_traitsIf6__halfS2_S2_fjLj512ELj1ELj4ELj1ELj16ENS_18Kernel_traits_baseILj512EfS2_S2_S2_fjLj128EEEEELb1ELb0ELb0ELb0EEEvNS_9FwdParamsE)
        /*06b0*/ 	.word	0x00000052


	//----- nvinfo : EIATTR_FRAME_SIZE
	.align		4
.L_294:
        /*06b4*/ 	.byte	0x04, 0x11
        /*06b6*/ 	.short	(.L_296 - .L_295)
	.align		4
.L_295:
        /*06b8*/ 	.word	index@(_ZN10layer_norm13ln_fwd_kernelINS_13Kernel_traitsIf6__halfS2_S2_fjLj512ELj1ELj4ELj1ELj16ENS_18Kernel_traits_baseILj512EfS2_S2_S2_fjLj128EEEEELb1ELb0ELb0ELb0EEEvNS_9FwdParamsE)
        /*06bc*/ 	.word	0x00000000


	//----- nvinfo : EIATTR_REGCOUNT
	.align		4
.L_296:
        /*06c0*/ 	.byte	0x04, 0x2f
        /*06c2*/ 	.short	(.L_298 - .L_297)
	.align		4
.L_297:
        /*06c4*/ 	.word	index@(_ZN10layer_norm13ln_fwd_kernelINS_13Kernel_traitsIf6__halfS2_S2_fjLj512ELj1ELj4ELj1ELj16ENS_18Kernel_traits_baseILj512EfS2_S2_S2_fjLj128EEEEELb0ELb1ELb1ELb1EEEvNS_9FwdParamsE)
        /*06c8*/ 	.word	0x0000005f


	//----- nvinfo : EIATTR_FRAME_SIZE
	.align		4
.L_298:
        /*06cc*/ 	.byte	0x04, 0x11
        /*06ce*/ 	.short	(.L_300 - .L_299)
	.align		4
.L_299:
        /*06d0*/ 	.word	index@(_ZN10layer_norm13ln_fwd_kernelINS_13Kernel_traitsIf6__halfS2_S2_fjLj512ELj1ELj4ELj1ELj16ENS_18Kernel_traits_baseILj512EfS2_S2_S2_fjLj128EEEEELb0ELb1ELb1ELb1EEEvNS_9FwdParamsE)
        /*06d4*/ 	.word	0x00000000


	//----- nvinfo : EIATTR_REGCOUNT
	.align		4
.L_300:
        /*06d8*/ 	.byte	0x04, 0x2f
        /*06da*/ 	.short	(.L_302 - .L_301)
	.align		4
.L_301:
        /*06dc*/ 	.word	index@(_ZN10layer_norm13ln_fwd_kernelINS_13Kernel_traitsIf6__halfS2_S2_fjLj512ELj1ELj4ELj1ELj16ENS_18Kernel_traits_baseILj512EfS2_S2_S2_fjLj128EEEEELb0ELb1ELb1ELb0EEEvNS_9FwdParamsE)
        /*06e0*/ 	.word	0x0000005f


	//----- nvinfo : EIATTR_FRAME_SIZE
	.align		4
.L_302:
        /*06e4*/ 	.byte	0x04, 0x11
        /*06e6*/ 	.short	(.L_304 - .L_303)
	.align		4
.L_303:
        /*06e8*/ 	.word	index@(_ZN10layer_norm13ln_fwd_kernelINS_13Kernel_traitsIf6__halfS2_S2_fjLj512ELj1ELj4ELj1ELj16ENS_18Kernel_traits_baseILj512EfS2_S2_S2_fjLj128EEEEELb0ELb1ELb1ELb0EEEvNS_9FwdParamsE)
        /*06ec*/ 	.word	0x00000000


	//----- nvinfo : EIATTR_REGCOUNT
	.align		4
.L_304:
        /*06f0*/ 	.byte	0x04, 0x2f
        /*06f2*/ 	.short	(.L_306 - .L_305)
	.align		4
.L_305:
        /*06f4*/ 	.word	index@(_ZN10layer_norm13ln_fwd_kernelINS_13Kernel_traitsIf6__halfS2_S2_fjLj512ELj1ELj4ELj1ELj16ENS_18Kernel_traits_baseILj512EfS2_S2_S2_fjLj128EEEEELb0ELb1ELb0ELb1EEEvNS_9FwdParamsE)
        /*06f8*/ 	.word	0x0000005f


	//----- nvinfo : EIATTR_FRAME_SIZE
	.align		4
.L_306:
        /*06fc*/ 	.byte	0x04, 0x11
        /*06fe*/ 	.short	(.L_308 - .L_307)
	.align		4
.L_307:
        /*0700*/ 	.word	index@(_ZN10layer_norm13ln_fwd_kernelINS_13Kernel_traitsIf6__halfS2_S2_fjLj512ELj1ELj4ELj1ELj16ENS_18Kernel_traits_baseILj512EfS2_S2_S2_fjLj128EEEEELb0ELb1ELb0ELb1EEEvNS_9FwdParamsE)
        /*0704*/ 	.word	0x00000000


	//----- nvinfo : EIATTR_REGCOUNT
	.align		4
.L_308:
        /*0708*/ 	.byte	0x04, 0x2f
        /*070a*/ 	.short	(.L_310 - .L_309)
	.align		4
.L_309:
        /*070c*/ 	.word	index@(_ZN10layer_norm13ln_fwd_kernelINS_13Kernel_traitsIf6__halfS2_S2_fjLj512ELj1ELj4ELj1ELj16ENS_18Kernel_traits_baseILj512EfS2_S2_S2_fjLj128EEEEELb0ELb1ELb0ELb0EEEvNS_9FwdParamsE)
        /*0710*/ 	.word	0x0000005d


	//----- nvinfo : EIATTR_FRAME_SIZE
	.align		4
.L_310:
        /*0714*/ 	.byte	0x04, 0x11
        /*0716*/ 	.short	(.L_312 - .L_311)
	.align		4
.L_311:
        /*0718*/ 	.word	index@(_ZN10layer_norm13ln_fwd_kernelINS_13Kernel_traitsIf6__halfS2_S2_fjLj512ELj1ELj4ELj1ELj16ENS_18Kernel_traits_baseILj512EfS2_S2_S2_fjLj128EEEEELb0ELb1ELb0ELb0EEEvNS_9FwdParamsE)
        /*071c*/ 	.word	0x00000000


	//----- nvinfo : EIATTR_REGCOUNT
	.align		4
.L_312:
        /*0720*/ 	.byte	0x04, 0x2f
        /*0722*/ 	.short	(.L_314 - .L_313)
	.align		4
.L_313:
        /*0724*/ 	.word	index@(_ZN10layer_norm13ln_fwd_kernelINS_13Kernel_traitsIf6__halfS2_S2_fjLj512ELj1ELj4ELj1ELj16ENS_18Kernel_traits_baseILj512EfS2_S2_S2_fjLj128EEEEELb0ELb0ELb1ELb1EEEvNS_9FwdParamsE)
        /*0728*/ 	.word	0x00000048


	//----- nvinfo : EIATTR_FRAME_SIZE
	.align		4
.L_314:
        /*072c*/ 	.byte	0x04, 0x11
        /*072e*/ 	.short	(.L_316 - .L_315)
	.align		4
.L_315:
        /*0730*/ 	.word	index@(_ZN10layer_norm13ln_fwd_kernelINS_13Kernel_traitsIf6__halfS2_S2_fjLj512ELj1ELj4ELj1ELj16ENS_18Kernel_traits_baseILj512EfS2_S2_S2_fjLj128EEEEELb0ELb0ELb1ELb1EEEvNS_9FwdParamsE)
        /*0734*/ 	.word	0x00000000


	//----- nvinfo : EIATTR_REGCOUNT
	.align		4
.L_316:
        /*0738*/ 	.byte	0x04, 0x2f
        /*073a*/ 	.short	(.L_318 - .L_317)
	.align		4
.L_317:
        /*073c*/ 	.word	index@(_ZN10layer_norm13ln_fwd_kernelINS_13Kernel_traitsIf6__halfS2_S2_fjLj512ELj1ELj4ELj1ELj16ENS_18Kernel_traits_baseILj512EfS2_S2_S2_fjLj128EEEEELb0ELb0ELb1ELb0EEEvNS_9FwdParamsE)
        /*0740*/ 	.word	0x00000048


	//----- nvinfo : EIATTR_FRAME_SIZE
	.align		4
.L_318:
        /*0744*/ 	.byte	0x04, 0x11
        /*0746*/ 	.short	(.L_320 - .L_319)
	.align		4
.L_319:
        /*0748*/ 	.word	index@(_ZN10layer_norm13ln_fwd_kernelINS_13Kernel_traitsIf6__halfS2_S2_fjLj512ELj1ELj4ELj1ELj16ENS_18Kernel_traits_baseILj512EfS2_S2_S2_fjLj128EEEEELb0ELb0ELb1ELb0EEEvNS_9FwdParamsE)
        /*074c*/ 	.word	0x00000000


	//----- nvinfo : EIATTR_REGCOUNT
	.align		4
.L_320:
        /*0750*/ 	.byte	0x04, 0x2f
        /*0752*/ 	.short	(.L_322 - .L_321)
	.align		4
.L_321:
        /*0754*/ 	.word	index@(_ZN10layer_norm13ln_fwd_kernelINS_13Kernel_traitsIf6__halfS2_S2_fjLj512ELj1ELj4ELj1ELj16ENS_18Kernel_traits_baseILj512EfS2_S2_S2_fjLj128EEEEELb0ELb0ELb0ELb1EEEvNS_9FwdParamsE)
        /*0758*/ 	.word	0x00000040


	//----- nvinfo : EIATTR_FRAME_SIZE
	.align		4
.L_322:
        /*075c*/ 	.byte	0x04, 0x11
        /*075e*/ 	.short	(.L_324 - .L_323)
	.align		4
.L_323:
        /*0760*/ 	.word	index@(_ZN10layer_norm13ln_fwd_kernelINS_13Kernel_traitsIf6__halfS2_S2_fjLj512ELj1ELj4ELj1ELj16ENS_18Kernel_traits_baseILj512EfS2_S2_S2_fjLj128EEEEELb0ELb0ELb0ELb1EEEvNS_9FwdParamsE)
        /*0764*/ 	.word	0x00000010


	//----- nvinfo : EIATTR_REGCOUNT
	.align		4
.L_324:
        /*0768*/ 	.byte	0x04, 0x2f
        /*076a*/ 	.short	(.L_326 - .L_325)
	.align		4
.L_325:
        /*076c*/ 	.word	index@(_ZN10layer_norm13ln_fwd_kernelINS_13Kernel_traitsIf6__halfS2_S2_fjLj512ELj1ELj4ELj1ELj16ENS_18Kernel_traits_baseILj512EfS2_S2_S2_fjLj128EEEEELb0ELb0ELb0ELb0EEEvNS_9FwdParamsE)
        /*0770*/ 	.word	0x00000048


	//----- nvinfo : EIATTR_FRAME_SIZE
	.align		4
.L_326:
        /*0774*/ 	.byte	0x04, 0x11
        /*0776*/ 	.short	(.L_328 - .L_327)
	.align		4
.L_327:
        /*0778*/ 	.word	index@(_ZN10layer_norm13ln_fwd_kernelINS_13Kernel_traitsIf6__halfS2_S2_fjLj512ELj1ELj4ELj1ELj16ENS_18Kernel_traits_baseILj512EfS2_S2_S2_fjLj128EEEEELb0ELb0ELb0ELb0EEEvNS_9FwdParamsE)
        /*077c*/ 	.word	0x00000000


	//----- nvinfo : EIATTR_REGCOUNT
	.align		4
.L_328:
        /*0780*/ 	.byte	0x04, 0x2f
        /*0782*/ 	.short	(.L_330 - .L_329)
	.align		4
.L_329:
        /*0784*/ 	.word	index@(_ZN10layer_norm13ln_fwd_kernelINS_13Kernel_traitsIf13__nv_bfloat16fS2_fjLj512ELj1ELj4ELj1ELj16ENS_18Kernel_traits_baseILj512EfS2_fS2_fjLj128EEEEELb1ELb1ELb1ELb1EEEvNS_9FwdParamsE)
        /*0788*/ 	.word	0x00000077


	//----- nvinfo : EIATTR_FRAME_SIZE
	.align		4
.L_330:
        /*078c*/ 	.byte	0x04, 0x11
        /*078e*/ 	.short	(.L_332 - .L_331)
	.align		4
.L_331:
        /*0790*/ 	.word	index@(_ZN10layer_norm13ln_fwd_kernelINS_13Kernel_traitsIf13__nv_bfloat16fS2_fjLj512ELj1ELj4ELj1ELj16ENS_18Kernel_traits_baseILj512EfS2_fS2_fjLj128EEEEELb1ELb1ELb1ELb1EEEvNS_9FwdParamsE)
        /*0794*/ 	.word	0x00000000


	//----- nvinfo : EIATTR_REGCOUNT
	.align		4
.L_332:
        /*0798*/ 	.byte	0x04, 0x2f
        /*079a*/ 	.short	(.L_334 - .L_333)
	.align		4
.L_333:
        /*079c*/ 	.word	index@(_ZN10layer_norm13ln_fwd_kernelINS_13Kernel_traitsIf13__nv_bfloat16fS2_fjLj512ELj1ELj4ELj1ELj16ENS_18Kernel_traits_baseILj512EfS2_fS2_fjLj128EEEEELb1ELb1ELb1ELb0EEEvNS_9FwdParamsE)
        /*07a0*/ 	.word	0x00000075


	//----- nvinfo : EIATTR_FRAME_SIZE
	.align		4
.L_334:
        /*07a4*/ 	.byte	0x04, 0x11
        /*07a6*/ 	.short	(.L_336 - .L_335)
	.align		4
.L_335:
        /*07a8*/ 	.word	index@(_ZN10layer_norm13ln_fwd_kernelINS_13Kernel_traitsIf13__nv_bfloat16fS2_fjLj512ELj1ELj4ELj1ELj16ENS_18Kernel_traits_baseILj512EfS2_fS2_fjLj128EEEEELb1ELb1ELb1ELb0EEEvNS_9FwdParamsE)
        /*07ac*/ 	.word	0x00000000


	//----- nvinfo : EIATTR_REGCOUNT
	.align		4
.L_336:
        /*07b0*/ 	.byte	0x04, 0x2f
        /*07b2*/ 	.short	(.L_338 - .L_337)
	.align		4
.L_337:
        /*07b4*/ 	.word	index@(_ZN10layer_norm13ln_fwd_kernelINS_13Kernel_traitsIf13__nv_bfloat16fS2_fjLj512ELj1ELj4ELj1ELj16ENS_18Kernel_traits_baseILj512EfS2_fS2_fjLj128EEEEELb1ELb1ELb0ELb1EEEvNS_9FwdParamsE)
        /*07b8*/ 	.word	0x0000006f


	//----- nvinfo : EIATTR_FRAME_SIZE
	.align		4
.L_338:
        /*07bc*/ 	.byte	0x04, 0x11
        /*07be*/ 	.short	(.L_340 - .L_339)
	.align		4
.L_339:
        /*07c0*/ 	.word	index@(_ZN10layer_norm13ln_fwd_kernelINS_13Kernel_traitsIf13__nv_bfloat16fS2_fjLj512ELj1ELj4ELj1ELj16ENS_18Kernel_traits_baseILj512EfS2_fS2_fjLj128EEEEELb1ELb1ELb0ELb1EEEvNS_9FwdParamsE)
        /*07c4*/ 	.word	0x00000000


	//----- nvinfo : EIATTR_REGCOUNT
	.align		4
.L_340:
        /*07c8*/ 	.byte	0x04, 0x2f
        /*07ca*/ 	.short	(.L_342 - .L_341)
	.align		4
.L_341:
        /*07cc*/ 	.word	index@(_ZN10layer_norm13ln_fwd_kernelINS_13Kernel_traitsIf13__nv_bfloat16fS2_fjLj512ELj1ELj4ELj1ELj16ENS_18Kernel_traits_baseILj512EfS2_fS2_fjLj128EEEEELb1ELb1ELb0ELb0EEEvNS_9FwdParamsE)
        /*07d0*/ 	.word	0x0000006c


	//----- nvinfo : EIATTR_FRAME_SIZE
	.align		4
.L_342:
        /*07d4*/ 	.byte	0x04, 0x11
        /*07d6*/ 	.short	(.L_344 - .L_343)
	.align		4
.L_343:
        /*07d8*/ 	.word	index@(_ZN10layer_norm13ln_fwd_kernelINS_13Kernel_traitsIf13__nv_bfloat16fS2_fjLj512ELj1ELj4ELj1ELj16ENS_18Kernel_traits_baseILj512EfS2_fS2_fjLj128EEEEELb1ELb1ELb0ELb0EEEvNS_9FwdParamsE)
        /*07dc*/ 	.word	0x00000000


	//----- nvinfo : EIATTR_REGCOUNT
	.align		4
.L_344:
        /*07e0*/ 	.byte	0x04, 0x2f
        /*07e2*/ 	.short	(.L_346 - .L_345)
	.align		4
.L_345:
        /*07e4*/ 	.word	index@(_ZN10layer_norm13ln_fwd_kernelINS_13Kernel_traitsIf13__nv_bfloat16fS2_fjLj512ELj1ELj4ELj1ELj16ENS_18Kernel_traits_baseILj512EfS2_fS2_fjLj128EEEEELb1ELb0ELb1ELb1EEEvNS_9FwdParamsE)
        /*07e8*/ 	.word	0x0000005f


	//----- nvinfo : EIATTR_FRAME_SIZE
	.align		4
.L_346:
        /*07ec*/ 	.byte	0x04, 0x11
        /*07ee*/ 	.short	(.L_348 - .L_347)
	.align		4
.L_347:
        /*07f0*/ 	.word	index@(_ZN10layer_norm13ln_fwd_kernelINS_13Kernel_traitsIf13__nv_bfloat16fS2_fjLj512ELj1ELj4ELj1ELj16ENS_18Kernel_traits_baseILj512EfS2_fS2_fjLj128EEEEELb1ELb0ELb1ELb1EEEvNS_9FwdParamsE)
        /*07f4*/ 	.word	0x00000000


	//----- nvinfo : EIATTR_REGCOUNT
	.align		4
.L_348:
        /*07f8*/ 	.byte	0x04, 0x2f
        /*07fa*/ 	.short	(.L_350 - .L_349)
	.align		4
.L_349:
        /*07fc*/ 	.word	index@(_ZN10layer_norm13ln_fwd_kernelINS_13Kernel_traitsIf13__nv_bfloat16fS2_fjLj512ELj1ELj4ELj1ELj16ENS_18Kernel_traits_baseILj512EfS2_fS2_fjLj128EEEEELb1ELb0ELb1ELb0EEEvNS_9FwdParamsE)
        /*0800*/ 	.word	0x0000005d


	//----- nvinfo : EIATTR_FRAME_SIZE
	.align		4
.L_350:
        /*0804*/ 	.byte	0x04, 0x11
        /*0806*/ 	.short	(.L_352 - .L_351)
	.align		4
.L_351:
        /*0808*/ 	.word	index@(_ZN10layer_norm13ln_fwd_kernelINS_13Kernel_traitsIf13__nv_bfloat16fS2_fjLj512ELj1ELj4ELj1ELj16ENS_18Kernel_traits_baseILj512EfS2_fS2_fjLj128EEEEELb1ELb0ELb1ELb0EEEvNS_9FwdParamsE)
        /*080c*/ 	.word	0x00000000


	//----- nvinfo : EIATTR_REGCOUNT
	.align		4
.L_352:
        /*0810*/ 	.byte	0x04, 0x2f
        /*0812*/ 	.short	(.L_354 - .L_353)
	.align		4
.L_353:
        /*0814*/ 	.word	index@(_ZN10layer_norm13ln_fwd_kernelINS_13Kernel_traitsIf13__nv_bfloat16fS2_fjLj512ELj1ELj4ELj1ELj16ENS_18Kernel_traits_baseILj512EfS2_fS2_fjLj128EEEEELb1ELb0ELb0ELb1EEEvNS_9FwdParamsE)
        /*0818*/ 	.word	0x00000050


	//----- nvinfo : EIATTR_FRAME_SIZE
	.align		4
.L_354:
        /*081c*/ 	.byte	0x04, 0x11
        /*081e*/ 	.short	(.L_356 - .L_355)
	.align		4
.L_355:
        /*0820*/ 	.word	index@(_ZN10layer_norm13ln_fwd_kernelINS_13Kernel_traitsIf13__nv_bfloat16fS2_fjLj512ELj1ELj4ELj1ELj16ENS_18Kernel_traits_baseILj512EfS2_fS2_fjLj128EEEEELb1ELb0ELb0ELb1EEEvNS_9FwdParamsE)
        /*0824*/ 	.word	0x00000000


	//----- nvinfo : EIATTR_REGCOUNT
	.align		4
.L_356:
        /*0828*/ 	.byte	0x04, 0x2f
        /*082a*/ 	.short	(.L_358 - .L_357)
	.align		4
.L_357:
        /*082c*/ 	.word	index@(_ZN10layer_norm13ln_fwd_kernelINS_13Kernel_traitsIf13__nv_bfloat16fS2_fjLj512ELj1ELj4ELj1ELj16ENS_18Kernel_traits_baseILj512EfS2_fS2_fjLj128EEEEELb1ELb0ELb0ELb0EEEvNS_9FwdParamsE)
        /*0830*/ 	.word	0x00000050


	//----- nvinfo : EIATTR_FRAME_SIZE
	.align		4
.L_358:
        /*0834*/ 	.byte	0x04, 0x11
        /*0836*/ 	.short	(.L_360 - .L_359)
	.align		4
.L_359:
        /*0838*/ 	.word	index@(_ZN10layer_norm13ln_fwd_kernelINS_13Kernel_traitsIf13__nv_bfloat16fS2_fjLj512ELj1ELj4ELj1ELj16ENS_18Kernel_traits_baseILj512EfS2_fS2_fjLj128EEEEELb1ELb0ELb0ELb0EEEvNS_9FwdParamsE)
        /*083c*/ 	.word	0x00000000


	//----- nvinfo : EIATTR_REGCOUNT
	.align		4
.L_360:
        /*0840*/ 	.byte	0x04, 0x2f
        /*0842*/ 	.short	(.L_362 - .L_361)
	.align		4
.L_361:
        /*0844*/ 	.word	index@(_ZN10layer_norm13ln_fwd_kernelINS_13Kernel_traitsIf13__nv_bfloat16fS2_fjLj512ELj1ELj4ELj1ELj16ENS_18Kernel_traits_baseILj512EfS2_fS2_fjLj128EEEEELb0ELb1ELb1ELb1EEEvNS_9FwdParamsE)
        /*0848*/ 	.word	0x00000060


	//----- nvinfo : EIATTR_FRAME_SIZE
	.align		4
.L_362:
        /*084c*/ 	.byte	0x04, 0x11
        /*084e*/ 	.short	(.L_364 - .L_363)
	.align		4
.L_363:
        /*0850*/ 	.word	index@(_ZN10layer_norm13ln_fwd_kernelINS_13Kernel_traitsIf13__nv_bfloat16fS2_fjLj512ELj1ELj4ELj1ELj16ENS_18Kernel_traits_baseILj512EfS2_fS2_fjLj128EEEEELb0ELb1ELb1ELb1EEEvNS_9FwdParamsE)
        /*0854*/ 	.word	0x00000000


	//----- nvinfo : EIATTR_REGCOUNT
	.align		4
.L_364:
        /*0858*/ 	.byte	0x04, 0x2f
        /*085a*/ 	.short	(.L_366 - .L_365)
	.align		4
.L_365:
        /*085c*/ 	.word	index@(_ZN10layer_norm13ln_fwd_kernelINS_13Kernel_traitsIf13__nv_bfloat16fS2_fjLj512ELj1ELj4ELj1ELj16ENS_18Kernel_traits_baseILj512EfS2_fS2_fjLj128EEEEELb0ELb1ELb1ELb0EEEvNS_9FwdParamsE)
        /*0860*/ 	.word	0x00000060


	//----- nvinfo : EIATTR_FRAME_SIZE
	.align		4
.L_366:
        /*0864*/ 	.byte	0x04, 0x11
        /*0866*/ 	.short	(.L_368 - .L_367)
	.align		4
.L_367:
        /*0868*/ 	.word	index@(_ZN10layer_norm13ln_fwd_kernelINS_13Kernel_traitsIf13__nv_bfloat16fS2_fjLj512ELj1ELj4ELj1ELj16ENS_18Kernel_traits_baseILj512EfS2_fS2_fjLj128EEEEELb0ELb1ELb1ELb0EEEvNS_9FwdParamsE)
        /*086c*/ 	.word	0x00000000


	//----- nvinfo : EIATTR_REGCOUNT
	.align		4
.L_368:
        /*0870*/ 	.byte	0x04, 0x2f
        /*0872*/ 	.short	(.L_370 - .L_369)
	.align		4
.L_369:
        /*0874*/ 	.word	index@(_ZN10layer_norm13ln_fwd_kernelINS_13Kernel_traitsIf13__nv_bfloat16fS2_fjLj512ELj1ELj4ELj1ELj16ENS_18Kernel_traits_baseILj512EfS2_fS2_fjLj128EEEEELb0ELb1ELb0ELb1EEEvNS_9FwdParamsE)
        /*0878*/ 	.word	0x0000005f


	//----- nvinfo : EIATTR_FRAME_SIZE
	.align		4
.L_370:
        /*087c*/ 	.byte	0x04, 0x11
        /*087e*/ 	.short	(.L_372 - .L_371)
	.align		4
.L_371:
        /*0880*/ 	.word	index@(_ZN10layer_norm13ln_fwd_kernelINS_13Kernel_traitsIf13__nv_bfloat16fS2_fjLj512ELj1ELj4ELj1ELj16ENS_18Kernel_traits_baseILj512EfS2_fS2_fjLj128EEEEELb0ELb1ELb0ELb1EEEvNS_9FwdParamsE)
        /*0884*/ 	.word	0x00000000


	//----- nvinfo : EIATTR_REGCOUNT
	.align		4
.L_372:
        /*0888*/ 	.byte	0x04, 0x2f
        /*088a*/ 	.short	(.L_374 - .L_373)
	.align		4
.L_373:
        /*088c*/ 	.word	index@(_ZN10layer_norm13ln_fwd_kernelINS_13Kernel_traitsIf13__nv_bfloat16fS2_fjLj512ELj1ELj4ELj1ELj16ENS_18Kernel_traits_baseILj512EfS2_fS2_fjLj128EEEEELb0ELb1ELb0ELb0EEEvNS_9FwdParamsE)
        /*0890*/ 	.word	0x00000060


	//----- nvinfo : EIATTR_FRAME_SIZE
	.align		4
.L_374:
        /*0894*/ 	.byte	0x04, 0x11
        /*0896*/ 	.short	(.L_376 - .L_375)
	.align		4
.L_375:
        /*0898*/ 	.word	index@(_ZN10layer_norm13ln_fwd_kernelINS_13Kernel_traitsIf13__nv_bfloat16fS2_fjLj512ELj1ELj4ELj1ELj16ENS_18Kernel_traits_baseILj512EfS2_fS2_fjLj128EEEEELb0ELb1ELb0ELb0EEEvNS_9FwdParamsE)
        /*089c*/ 	.word	0x00000000


	//----- nvinfo : EIATTR_REGCOUNT
	.align		4
.L_376:
        /*08a0*/ 	.byte	0x04, 0x2f
        /*08a2*/ 	.short	(.L_378 - .L_377)
	.align		4
.L_377:
        /*08a4*/ 	.word	index@(_ZN10layer_norm13ln_fwd_kernelINS_13Kernel_traitsIf13__nv_bfloat16fS2_fjLj512ELj1ELj4ELj1ELj16ENS_18Kernel_traits_baseILj512EfS2_fS2_fjLj128EEEEELb0ELb0ELb1ELb1EEEvNS_9FwdParamsE)
        /*08a8*/ 	.word	0x00000040


	//----- nvinfo : EIATTR_FRAME_SIZE
	.align		4
.L_378:
        /*08ac*/ 	.byte	0x04, 0x11
        /*08ae*/ 	.short	(.L_380 - .L_379)
	.align		4
.L_379:
        /*08b0*/ 	.word	index@(_ZN10layer_norm13ln_fwd_kernelINS_13Kernel_traitsIf13__nv_bfloat16fS2_fjLj512ELj1ELj4ELj1ELj16ENS_18Kernel_traits_baseILj512EfS2_fS2_fjLj128EEEEELb0ELb0ELb1ELb1EEEvNS_9FwdParamsE)
        /*08b4*/ 	.word	0x00000000


	//----- nvinfo : EIATTR_REGCOUNT
	.align		4
.L_380:
        /*08b8*/ 	.byte	0x04, 0x2f
        /*08ba*/ 	.short	(.L_382 - .L_381)
	.align		4
.L_381:
        /*08bc*/ 	.word	index@(_ZN10layer_norm13ln_fwd_kernelINS_13Kernel_traitsIf13__nv_bfloat16fS2_fjLj512ELj1ELj4ELj1ELj16ENS_18Kernel_traits_baseILj512EfS2_fS2_fjLj128EEEEELb0ELb0ELb1ELb0EEEvNS_9FwdParamsE)
        /*08c0*/ 	.word	0x00000048


	//----- nvinfo : EIATTR_FRAME_SIZE
	.align		4
.L_382:
        /*08c4*/ 	.byte	0x04, 0x11
        /*08c6*/ 	.short	(.L_384 - .L_383)
	.align		4
.L_383:
        /*08c8*/ 	.word	index@(_ZN10layer_norm13ln_fwd_kernelINS_13Kernel_traitsIf13__nv_bfloat16fS2_fjLj512ELj1ELj4ELj1ELj16ENS_18Kernel_traits_baseILj512EfS2_fS2_fjLj128EEEEELb0ELb0ELb1ELb0EEEvNS_9FwdParamsE)
        /*08cc*/ 	.word	0x00000000


	//----- nvinfo : EIATTR_REGCOUNT
	.align		4
.L_384:
        /*08d0*/ 	.byte	0x04, 0x2f
        /*08d2*/ 	.short	(.L_386 - .L_385)
	.align		4
.L_385:
        /*08d4*/ 	.word	index@(_ZN10layer_norm13ln_fwd_kernelINS_13Kernel_traitsIf13__nv_bfloat16fS2_fjLj512ELj1ELj4ELj1ELj16ENS_18Kernel_traits_baseILj512EfS2_fS2_fjLj128EEEEELb0ELb0ELb0ELb1EEEvNS_9FwdParamsE)
        /*08d8*/ 	.word	0x00000040


	//----- nvinfo : EIATTR_FRAME_SIZE
	.align		4
.L_386:
        /*08dc*/ 	.byte	0x04, 0x11
        /*08de*/ 	.short	(.L_388 - .L_387)
	.align		4
.L_387:
        /*08e0*/ 	.word	index@(_ZN10layer_norm13ln_fwd_kernelINS_13Kernel_traitsIf13__nv_bfloat16fS2_fjLj512ELj1ELj4ELj1ELj16ENS_18Kernel_traits_baseILj512EfS2_fS2_fjLj128EEEEELb0ELb0ELb0ELb1EEEvNS_9FwdParamsE)
        /*08e4*/ 	.word	0x00000000


	//----- nvinfo : EIATTR_REGCOUNT
	.align		4
.L_388:
        /*08e8*/ 	.byte	0x04, 0x2f
        /*08ea*/ 	.short	(.L_390 - .L_389)
	.align		4
.L_389:
        /*08ec*/ 	.word	index@(_ZN10layer_norm13ln_fwd_kernelINS_13Kernel_traitsIf13__nv_bfloat16fS2_fjLj512ELj1ELj4ELj1ELj16ENS_18Kernel_traits_baseILj512EfS2_fS2_fjLj128EEEEELb0ELb0ELb0ELb0EEEvNS_9FwdParamsE)
        /*08f0*/ 	.word	0x00000040


	//----- nvinfo : EIATTR_FRAME_SIZE
	.align		4
.L_390:
        /*08f4*/ 	.byte	0x04, 0x11
        /*08f6*/ 	.short	(.L_392 - .L_391)
	.align		4
.L_391:
        /*08f8*/ 	.word	index@(_ZN10layer_norm13ln_fwd_kernelINS_13Kernel_traitsIf13__nv_bfloat16fS2_fjLj512ELj1ELj4ELj1ELj16ENS_18Kernel_traits_baseILj512EfS2_fS2_fjLj128EEEEELb0ELb0ELb0ELb0EEEvNS_9FwdParamsE)
        /*08fc*/ 	.word	0x00000000


	//----- nvinfo : EIATTR_REGCOUNT
	.align		4
.L_392:
        /*0900*/ 	.byte	0x04, 0x2f
        /*0902*/ 	.short	(.L_394 - .L_393)
	.align		4
.L_393:
        /*0904*/ 	.word	index@(_ZN10layer_norm13ln_fwd_kernelINS_13Kernel_traitsI13__nv_bfloat16S2_fS2_fjLj512ELj1ELj4ELj1ELj16ENS_18Kernel_traits_baseILj512ES2_S2_fS2_fjLj128EEEEELb1ELb1ELb1ELb1EEEvNS_9FwdParamsE)
        /*0908*/ 	.word	0x0000007d


	//----- nvinfo : EIATTR_FRAME_SIZE
	.align		4
.L_394:
        /*090c*/ 	.byte	0x04, 0x11
        /*090e*/ 	.short	(.L_396 - .L_395)
	.align		4
.L_395:
        /*0910*/ 	.word	index@(_ZN10layer_norm13ln_fwd_kernelINS_13Kernel_traitsI13__nv_bfloat16S2_fS2_fjLj512ELj1ELj4ELj1ELj16ENS_18Kernel_traits_baseILj512ES2_S2_fS2_fjLj128EEEEELb1ELb1ELb1ELb1EEEvNS_9FwdParamsE)
        /*0914*/ 	.word	0x00000000


	//----- nvinfo : EIATTR_REGCOUNT
	.align		4
.L_396:
        /*0918*/ 	.byte	0x04, 0x2f
        /*091a*/ 	.short	(.L_398 - .L_397)
	.align		4
.L_397:
        /*091c*/ 	.word	index@(_ZN10layer_norm13ln_fwd_kernelINS_13Kernel_traitsI13__nv_bfloat16S2_fS2_fjLj512ELj1ELj4ELj1ELj16ENS_18Kernel_traits_baseILj512ES2_S2_fS2_fjLj128EEEEELb1ELb1ELb1ELb0EEEvNS_9FwdParamsE)
        /*0920*/ 	.word	0x00000077


	//----- nvinfo : EIATTR_FRAME_SIZE
	.align		4
.L_398:
        /*0924*/ 	.byte	0x04, 0x11
        /*0926*/ 	.short	(.L_400 - .L_399)
	.align		4
.L_399:
        /*0928*/ 	.word	index@(_ZN10layer_norm13ln_fwd_kernelINS_13Kernel_traitsI13__nv_bfloat16S2_fS2_fjLj512ELj1ELj4ELj1ELj16ENS_18Kernel_traits_baseILj512ES2_S2_fS2_fjLj128EEEEELb1ELb1ELb1ELb0EEEvNS_9FwdParamsE)
        /*092c*/ 	.word	0x00000000


	//----- nvinfo : EIATTR_REGCOUNT
	.align		4
.L_400:
        /*0930*/ 	.byte	0x04, 0x2f
        /*0932*/ 	.short	(.L_402 - .L_401)
	.align		4
.L_401:
        /*0934*/ 	.word	index@(_ZN10layer_norm13ln_fwd_kernelINS_13Kernel_traitsI13__nv_bfloat16S2_fS2_fjLj512ELj1ELj4ELj1ELj16ENS_18Kernel_traits_baseILj512ES2_S2_fS2_fjLj128EEEEELb1ELb1ELb0ELb1EEEvNS_9FwdParamsE)
        /*0938*/ 	.word	0x0000006d


	//----- nvinfo : EIATTR_FRAME_SIZE
	.align		4
.L_402:
        /*093c*/ 	.byte	0x04, 0x11
        /*093e*/ 	.short	(.L_404 - .L_403)
	.align		4
.L_403:
        /*0940*/ 	.word	index@(_ZN10layer_norm13ln_fwd_kernelINS_13Kernel_traitsI13__nv_bfloat16S2_fS2_fjLj512ELj1ELj4ELj1ELj16ENS_18Kernel_traits_baseILj512ES2_S2_fS2_fjLj128EEEEELb1ELb1ELb0ELb1EEEvNS_9FwdParamsE)
        /*0944*/ 	.word	0x00000000


	//----- nvinfo : EIATTR_REGCOUNT
	.align		4
.L_404:
        /*0948*/ 	.byte	0x04, 0x2f
        /*094a*/ 	.short	(.L_406 - .L_405)
	.align		4
.L_405:
        /*094c*/ 	.word	index@(_ZN10layer_norm13ln_fwd_kernelINS_13Kernel_traitsI13__nv_bfloat16S2_fS2_fjLj512ELj1ELj4ELj1ELj16ENS_18Kernel_traits_baseILj512ES2_S2_fS2_fjLj128EEEEELb1ELb1ELb0ELb0EEEvNS_9FwdParamsE)
        /*0950*/ 	.word	0x0000006d


	//----- nvinfo : EIATTR_FRAME_SIZE
	.align		4
.L_406:
        /*0954*/ 	.byte	0x04, 0x11
        /*0956*/ 	.short	(.L_408 - .L_407)
	.align		4
.L_407:
        /*0958*/ 	.word	index@(_ZN10layer_norm13ln_fwd_kernelINS_13Kernel_traitsI13__nv_bfloat16S2_fS2_fjLj512ELj1ELj4ELj1ELj16ENS_18Kernel_traits_baseILj512ES2_S2_fS2_fjLj128EEEEELb1ELb1ELb0ELb0EEEvNS_9FwdParamsE)
        /*095c*/ 	.word	0x00000000


	//----- nvinfo : EIATTR_REGCOUNT
	.align		4
.L_408:
        /*0960*/ 	.byte	0x04, 0x2f
        /*0962*/ 	.short	(.L_410 - .L_409)
	.align		4
.L_409:
        /*0964*/ 	.word	index@(_ZN10layer_norm13ln_fwd_kernelINS_13Kernel_traitsI13__nv_bfloat16S2_fS2_fjLj512ELj1ELj4ELj1ELj16ENS_18Kernel_traits_baseILj512ES2_S2_fS2_fjLj128EEEEELb1ELb0ELb1ELb1EEEvNS_9FwdParamsE)
        /*0968*/ 	.word	0x00000050


	//----- nvinfo : EIATTR_FRAME_SIZE
	.align		4
.L_410:
        /*096c*/ 	.byte	0x04, 0x11
        /*096e*/ 	.short	(.L_412 - .L_411)
	.align		4
.L_411:
        /*0970*/ 	.word	index@(_ZN10layer_norm13ln_fwd_kernelINS_13Kernel_traitsI13__nv_bfloat16S2_fS2_fjLj512ELj1ELj4ELj1ELj16ENS_18Kernel_traits_baseILj512ES2_S2_fS2_fjLj128EEEEELb1ELb0ELb1ELb1EEEvNS_9FwdParamsE)
        /*0974*/ 	.word	0x00000000


	//----- nvinfo : EIATTR_REGCOUNT
	.align		4
.L_412:
        /*0978*/ 	.byte	0x04, 0x2f
        /*097a*/ 	.short	(.L_414 - .L_413)
	.align		4
.L_413:
        /*097c*/ 	.word	index@(_ZN10layer_norm13ln_fwd_kernelINS_13Kernel_traitsI13__nv_bfloat16S2_fS2_fjLj512ELj1ELj4ELj1ELj16ENS_18Kernel_traits_baseILj512ES2_S2_fS2_fjLj128EEEEELb1ELb0ELb1ELb0EEEvNS_9FwdParamsE)
        /*0980*/ 	.word	0x0000005b


	//----- nvinfo : EIATTR_FRAME_SIZE
	.align		4
.L_414:
        /*0984*/ 	.byte	0x04, 0x11
        /*0986*/ 	.short	(.L_416 - .L_415)
	.align		4
.L_415:
        /*0988*/ 	.word	index@(_ZN10layer_norm13ln_fwd_kernelINS_13Kernel_traitsI13__nv_bfloat16S2_fS2_fjLj512ELj1ELj4ELj1ELj16ENS_18Kernel_traits_baseILj512ES2_S2_fS2_fjLj128EEEEELb1ELb0ELb1ELb0EEEvNS_9FwdParamsE)
        /*098c*/ 	.word	0x00000000


	//----- nvinfo : EIATTR_REGCOUNT
	.align		4
.L_416:
        /*0990*/ 	.byte	0x04, 0x2f
        /*0992*/ 	.short	(.L_418 - .L_417)
	.align		4
.L_417:
        /*0994*/ 	.word	index@(_ZN10layer_norm13ln_fwd_kernelINS_13Kernel_traitsI13__nv_bfloat16S2_fS2_fjLj512ELj1ELj4ELj1ELj16ENS_18Kernel_traits_baseILj512ES2_S2_fS2_fjLj128EEEEELb1ELb0ELb0ELb1EEEvNS_9FwdParamsE)
        /*0998*/ 	.word	0x00000050


	//----- nvinfo : EIATTR_FRAME_SIZE
	.align		4
.L_418:
        /*099c*/ 	.byte	0x04, 0x11
        /*099e*/ 	.short	(.L_420 - .L_419)
	.align		4
.L_419:
        /*09a0*/ 	.word	index@(_ZN10layer_norm13ln_fwd_kernelINS_13Kernel_traitsI13__nv_bfloat16S2_fS2_fjLj512ELj1ELj4ELj1ELj16ENS_18Kernel_traits_baseILj512ES2_S2_fS2_fjLj128EEEEELb1ELb0ELb0ELb1EEEvNS_9FwdParamsE)
        /*09a4*/ 	.word	0x00000000


	//----- nvinfo : EIATTR_REGCOUNT
	.align		4
.L_420:
        /*09a8*/ 	.byte	0x04, 0x2f
        /*09aa*/ 	.short	(.L_422 - .L_421)
	.align		4
.L_421:
        /*09ac*/ 	.word	index@(_ZN10layer_norm13ln_fwd_kernelINS_13Kernel_traitsI13__nv_bfloat16S2_fS2_fjLj512ELj1ELj4ELj1ELj16ENS_18Kernel_traits_baseILj512ES2_S2_fS2_fjLj128EEEEELb1ELb0ELb0ELb0EEEvNS_9FwdParamsE)
        /*09b0*/ 	.word	0x00000046


	//----- nvinfo : EIATTR_FRAME_SIZE
	.align		4
.L_422:
        /*09b4*/ 	.byte	0x04, 0x11
        /*09b6*/ 	.short	(.L_424 - .L_423)
	.align		4
.L_423:
        /*09b8*/ 	.word	index@(_ZN10layer_norm13ln_fwd_kernelINS_13Kernel_traitsI13__nv_bfloat16S2_fS2_fjLj512ELj1ELj4ELj1ELj16ENS_18Kernel_traits_baseILj512ES2_S2_fS2_fjLj128EEEEELb1ELb0ELb0ELb0EEEvNS_9FwdParamsE)
        /*09bc*/ 	.word	0x00000000


	//----- nvinfo : EIATTR_REGCOUNT
	.align		4
.L_424:
        /*09c0*/ 	.byte	0x04, 0x2f
        /*09c2*/ 	.short	(.L_426 - .L_425)
	.align		4
.L_425:
        /*09c4*/ 	.word	index@(_ZN10layer_norm13ln_fwd_kernelINS_13Kernel_traitsI13__nv_bfloat16S2_fS2_fjLj512ELj1ELj4ELj1ELj16ENS_18Kernel_traits_baseILj512ES2_S2_fS2_fjLj128EEEEELb0ELb1ELb1ELb1EEEvNS_9FwdParamsE)
        /*09c8*/ 	.word	0x00000050


	//----- nvinfo : EIATTR_FRAME_SIZE
	.align		4
.L_426:
        /*09cc*/ 	.byte	0x04, 0x11
        /*09ce*/ 	.short	(.L_428 - .L_427)
	.align		4
.L_427:
        /*09d0*/ 	.word	index@(_ZN10layer_norm13ln_fwd_kernelINS_13Kernel_traitsI13__nv_bfloat16S2_fS2_fjLj512ELj1ELj4ELj1ELj16ENS_18Kernel_traits_baseILj512ES2_S2_fS2_fjLj128EEEEELb0ELb1ELb1ELb1EEEvNS_9FwdParamsE)
        /*09d4*/ 	.word	0x00000000


	//----- nvinfo : EIATTR_REGCOUNT
	.align		4
.L_428:
        /*09d8*/ 	.byte	0x04, 0x2f
        /*09da*/ 	.short	(.L_430 - .L_429)
	.align		4
.L_429:
        /*09dc*/ 	.word	index@(_ZN10layer_norm13ln_fwd_kernelINS_13Kernel_traitsI13__nv_bfloat16S2_fS2_fjLj512ELj1ELj4ELj1ELj16ENS_18Kernel_traits_baseILj512ES2_S2_fS2_fjLj128EEEEELb0ELb1ELb1ELb0EEEvNS_9FwdParamsE)
        /*09e0*/ 	.word	0x00000060


	//----- nvinfo : EIATTR_FRAME_SIZE
	.align		4
.L_430:
        /*09e4*/ 	.byte	0x04, 0x11
        /*09e6*/ 	.short	(.L_432 - .L_431)
	.align		4
.L_431:
        /*09e8*/ 	.word	index@(_ZN10layer_norm13ln_fwd_kernelINS_13Kernel_traitsI13__nv_bfloat16S2_fS2_fjLj512ELj1ELj4ELj1ELj16ENS_18Kernel_traits_baseILj512ES2_S2_fS2_fjLj128EEEEELb0ELb1ELb1ELb0EEEvNS_9FwdParamsE)
        /*09ec*/ 	.word	0x00000000


	//----- nvinfo : EIATTR_REGCOUNT
	.align		4
.L_432:
        /*09f0*/ 	.byte	0x04, 0x2f
        /*09f2*/ 	.short	(.L_434 - .L_433)
	.align		4
.L_433:
        /*09f4*/ 	.word	index@(_ZN10layer_norm13ln_fwd_kernelINS_13Kernel_traitsI13__nv_bfloat16S2_fS2_fjLj512ELj1ELj4ELj1ELj16ENS_18Kernel_traits_baseILj512ES2_S2_fS2_fjLj128EEEEELb0ELb1ELb0ELb1EEEvNS_9FwdParamsE)
        /*09f8*/ 	.word	0x0000005f


	//----- nvinfo : EIATTR_FRAME_SIZE
	.align		4
.L_434:
        /*09fc*/ 	.byte	0x04, 0x11
        /*09fe*/ 	.short	(.L_436 - .L_435)
	.align		4
.L_435:
        /*0a00*/ 	.word	index@(_ZN10layer_norm13ln_fwd_kernelINS_13Kernel_traitsI13__nv_bfloat16S2_fS2_fjLj512ELj1ELj4ELj1ELj16ENS_18Kernel_traits_baseILj512ES2_S2_fS2_fjLj128EEEEELb0ELb1ELb0ELb1EEEvNS_9FwdParamsE)
        /*0a04*/ 	.word	0x00000000


	//----- nvinfo : EIATTR_REGCOUNT
	.align		4
.L_436:
        /*0a08*/ 	.byte	0x04, 0x2f
        /*0a0a*/ 	.short	(.L_438 - .L_437)
	.align		4
.L_437:
        /*0a0c*/ 	.word	index@(_ZN10layer_norm13ln_fwd_kernelINS_13Kernel_traitsI13__nv_bfloat16S2_fS2_fjLj512ELj1ELj4ELj1ELj16ENS_18Kernel_traits_baseILj512ES2_S2_fS2_fjLj128EEEEELb0ELb1ELb0ELb0EEEvNS_9FwdParamsE)
        /*0a10*/ 	.word	0x0000005e


	//----- nvinfo : EIATTR_FRAME_SIZE
	.align		4
.L_438:
        /*0a14*/ 	.byte	0x04, 0x11
        /*0a16*/ 	.short	(.L_440 - .L_439)
	.align		4
.L_439:
        /*0a18*/ 	.word	index@(_ZN10layer_norm13ln_fwd_kernelINS_13Kernel_traitsI13__nv_bfloat16S2_fS2_fjLj512ELj1ELj4ELj1ELj16ENS_18Kernel_traits_baseILj512ES2_S2_fS2_fjLj128EEEEELb0ELb1ELb0ELb0EEEvNS_9FwdParamsE)
        /*0a1c*/ 	.word	0x00000000


	//----- nvinfo : EIATTR_REGCOUNT
	.align		4
.L_440:
        /*0a20*/ 	.byte	0x04, 0x2f
        /*0a22*/ 	.short	(.L_442 - .L_441)
	.align		4
.L_441:
        /*0a24*/ 	.word	index@(_ZN10layer_norm13ln_fwd_kernelINS_13Kernel_traitsI13__nv_bfloat16S2_fS2_fjLj512ELj1ELj4ELj1ELj16ENS_18Kernel_traits_baseILj512ES2_S2_fS2_fjLj128EEEEELb0ELb0ELb1ELb1EEEvNS_9FwdParamsE)
        /*0a28*/ 	.word	0x00000040


	//----- nvinfo : EIATTR_FRAME_SIZE
	.align		4
.L_442:
        /*0a2c*/ 	.byte	0x04, 0x11
        /*0a2e*/ 	.short	(.L_444 - .L_443)
	.align		4
.L_443:
        /*0a30*/ 	.word	index@(_ZN10layer_norm13ln_fwd_kernelINS_13Kernel_traitsI13__nv_bfloat16S2_fS2_fjLj512ELj1ELj4ELj1ELj16ENS_18Kernel_traits_baseILj512ES2_S2_fS2_fjLj128EEEEELb0ELb0ELb1ELb1EEEvNS_9FwdParamsE)
        /*0a34*/ 	.word	0x00000000


	//----- nvinfo : EIATTR_REGCOUNT
	.align		4
.L_444:
        /*0a38*/ 	.byte	0x04, 0x2f
        /*0a3a*/ 	.short	(.L_446 - .L_445)
	.align		4
.L_445:
        /*0a3c*/ 	.word	index@(_ZN10layer_norm13ln_fwd_kernelINS_13Kernel_traitsI13__nv_bfloat16S2_fS2_fjLj512ELj1ELj4ELj1ELj16ENS_18Kernel_traits_baseILj512ES2_S2_fS2_fjLj128EEEEELb0ELb0ELb1ELb0EEEvNS_9FwdParamsE)
        /*0a40*/ 	.word	0x00000044


	//----- nvinfo : EIATTR_FRAME_SIZE
	.align		4
.L_446:
        /*0a44*/ 	.byte	0x04, 0x11
        /*0a46*/ 	.short	(.L_448 - .L_447)
	.align		4
.L_447:
        /*0a48*/ 	.word	index@(_ZN10layer_norm13ln_fwd_kernelINS_13Kernel_traitsI13__nv_bfloat16S2_fS2_fjLj512ELj1ELj4ELj1ELj16ENS_18Kernel_traits_baseILj512ES2_S2_fS2_fjLj128EEEEELb0ELb0ELb1ELb0EEEvNS_9FwdParamsE)
        /*0a4c*/ 	.word	0x00000000


	//----- nvinfo : EIATTR_REGCOUNT
	.align		4
.L_448:
        /*0a50*/ 	.byte	0x04, 0x2f
        /*0a52*/ 	.short	(.L_450 - .L_449)
	.align		4
.L_449:
        /*0a54*/ 	.word	index@(_ZN10layer_norm13ln_fwd_kernelINS_13Kernel_traitsI13__nv_bfloat16S2_fS2_fjLj512ELj1ELj4ELj1ELj16ENS_18Kernel_traits_baseILj512ES2_S2_fS2_fjLj128EEEEELb0ELb0ELb0ELb1EEEvNS_9FwdParamsE)
        /*0a58*/ 	.word	0x00000040


	//----- nvinfo : EIATTR_FRAME_SIZE
	.align		4
.L_450:
        /*0a5c*/ 	.byte	0x04, 0x11
        /*0a5e*/ 	.short	(.L_452 - .L_451)
	.align		4
.L_451:
        /*0a60*/ 	.word	index@(_ZN10layer_norm13ln_fwd_kernelINS_13Kernel_traitsI13__nv_bfloat16S2_fS2_fjLj512ELj1ELj4ELj1ELj16ENS_18Kernel_traits_baseILj512ES2_S2_fS2_fjLj128EEEEELb0ELb0ELb0ELb1EEEvNS_9FwdParamsE)
        /*0a64*/ 	.word	0x00000000


	//----- nvinfo : EIATTR_REGCOUNT
	.align		4
.L_452:
        /*0a68*/ 	.byte	0x04, 0x2f
        /*0a6a*/ 	.short	(.L_454 - .L_453)
	.align		4
.L_453:
        /*0a6c*/ 	.word	index@(_ZN10layer_norm13ln_fwd_kernelINS_13Kernel_traitsI13__nv_bfloat16S2_fS2_fjLj512ELj1ELj4ELj1ELj16ENS_18Kernel_traits_baseILj512ES2_S2_fS2_fjLj128EEEEELb0ELb0ELb0ELb0EEEvNS_9FwdParamsE)
        /*0a70*/ 	.word	0x0000003e


	//----- nvinfo : EIATTR_FRAME_SIZE
	.align		4
.L_454:
        /*0a74*/ 	.byte	0x04, 0x11
        /*0a76*/ 	.short	(.L_456 - .L_455)
	.align		4
.L_455:
        /*0a78*/ 	.word	index@(_ZN10layer_norm13ln_fwd_kernelINS_13Kernel_traitsI13__nv_bfloat16S2_fS2_fjLj512ELj1ELj4ELj1ELj16ENS_18Kernel_traits_baseILj512ES2_S2_fS2_fjLj128EEEEELb0ELb0ELb0ELb0EEEvNS_9FwdParamsE)
        /*0a7c*/ 	.word	0x00000000


	//----- nvinfo : EIATTR_REGCOUNT
	.align		4
.L_456:
        /*0a80*/ 	.byte	0x04, 0x2f
        /*0a82*/ 	.short	(.L_458 - .L_457)
	.align		4
.L_457:
        /*0a84*/ 	.word	index@(_ZN10layer_norm13ln_fwd_kernelINS_13Kernel_traitsIf13__nv_bfloat16S2_S2_fjLj512ELj1ELj4ELj1ELj16ENS_18Kernel_traits_baseILj512EfS2_S2_S2_fjLj128EEEEELb1ELb1ELb1ELb1EEEvNS_9FwdParamsE)
        /*0a88*/ 	.word	0x00000075


	//----- nvinfo : EIATTR_FRAME_SIZE
	.align		4
.L_458:
        /*0a8c*/ 	.byte	0x04, 0x11
        /*0a8e*/ 	.short	(.L_460 - .L_459)
	.align		4
.L_459:
        /*0a90*/ 	.word	index@(_ZN10layer_norm13ln_fwd_kernelINS_13Kernel_traitsIf13__nv_bfloat16S2_S2_fjLj512ELj1ELj4ELj1ELj16ENS_18Kernel_traits_baseILj512EfS2_S2_S2_fjLj128EEEEELb1ELb1ELb1ELb1EEEvNS_9FwdParamsE)
        /*0a94*/ 	.word	0x00000000


	//----- nvinfo : EIATTR_REGCOUNT
	.align		4
.L_460:
        /*0a98*/ 	.byte	0x04, 0x2f
        /*0a9a*/ 	.short	(.L_462 - .L_461)
	.align		4
.L_461:
        /*0a9c*/ 	.word	index@(_ZN10layer_norm13ln_fwd_kernelINS_13Kernel_traitsIf13__nv_bfloat16S2_S2_fjLj512ELj1ELj4ELj1ELj16ENS_18Kernel_traits_baseILj512EfS2_S2_S2_fjLj128EEEEELb1ELb1ELb1ELb0EEEvNS_9FwdParamsE)
        /*0aa0*/ 	.word	0x00000072


	//----- nvinfo : EIATTR_FRAME_SIZE
	.align		4
.L_462:
        /*0aa4*/ 	.byte	0x04, 0x11
        /*0aa6*/ 	.short	(.L_464 - .L_463)
	.align		4
.L_463:
        /*0aa8*/ 	.word	index@(_ZN10layer_norm13ln_fwd_kernelINS_13Kernel_traitsIf13__nv_bfloat16S2_S2_fjLj512ELj1ELj4ELj1ELj16ENS_18Kernel_traits_baseILj512EfS2_S2_S2_fjLj128EEEEELb1ELb1ELb1ELb0EEEvNS_9FwdParamsE)
        /*0aac*/ 	.word	0x00000000


	//----- nvinfo : EIATTR_REGCOUNT
	.align		4
.L_464:
        /*0ab0*/ 	.byte	0x04, 0x2f
        /*0ab2*/ 	.short	(.L_466 - .L_465)
	.align		4
.L_465:
        /*0ab4*/ 	.word	index@(_ZN10layer_norm13ln_fwd_kernelINS_13Kernel_traitsIf13__nv_bfloat16S2_S2_fjLj512ELj1ELj4ELj1ELj16ENS_18Kernel_traits_baseILj512EfS2_S2_S2_fjLj128EEEEELb1ELb1ELb0ELb1EEEvNS_9FwdParamsE)
        /*0ab8*/ 	.word	0x00000060


	//----- nvinfo : EIATTR_FRAME_SIZE
	.align		4
.L_466:
        /*0abc*/ 	.byte	0x04, 0x11
        /*0abe*/ 	.short	(.L_468 - .L_467)
	.align		4
.L_467:
        /*0ac0*/ 	.word	index@(_ZN10layer_norm13ln_fwd_kernelINS_13Kernel_traitsIf13__nv_bfloat16S2_S2_fjLj512ELj1ELj4ELj1ELj16ENS_18Kernel_traits_baseILj512EfS2_S2_S2_fjLj128EEEEELb1ELb1ELb0ELb1EEEvNS_9FwdParamsE)
        /*0ac4*/ 	.word	0x00000000


	//----- nvinfo : EIATTR_REGCOUNT
	.align		4
.L_468:
        /*0ac8*/ 	.byte	0x04, 0x2f
        /*0aca*/ 	.short	(.L_470 - .L_469)
	.align		4
.L_469:
        /*0acc*/ 	.word	index@(_ZN10layer_norm13ln_fwd_kernelINS_13Kernel_traitsIf13__nv_bfloat16S2_S2_fjLj512ELj1ELj4ELj1ELj16ENS_18Kernel_traits_baseILj512EfS2_S2_S2_fjLj128EEEEELb1ELb1ELb0ELb0EEEvNS_9FwdParamsE)
        /*0ad0*/ 	.word	0x00000065


	//----- nvinfo : EIATTR_FRAME_SIZE
	.align		4
.L_470:
        /*0ad4*/ 	.byte	0x04, 0x11
        /*0ad6*/ 	.short	(.L_472 - .L_471)
	.align		4
.L_471:
        /*0ad8*/ 	.word	index@(_ZN10layer_norm13ln_fwd_kernelINS_13Kernel_traitsIf13__nv_bfloat16S2_S2_fjLj512ELj1ELj4ELj1ELj16ENS_18Kernel_traits_baseILj512EfS2_S2_S2_fjLj128EEEEELb1ELb1ELb0ELb0EEEvNS_9FwdParamsE)
        /*0adc*/ 	.word	0x00000000


	//----- nvinfo : EIATTR_REGCOUNT
	.align		4
.L_472:
        /*0ae0*/ 	.byte	0x04, 0x2f
        /*0ae2*/ 	.short	(.L_474 - .L_473)
	.align		4
.L_473:
        /*0ae4*/ 	.word	index@(_ZN10layer_norm13ln_fwd_kernelINS_13Kernel_traitsIf13__nv_bfloat16S2_S2_fjLj512ELj1ELj4ELj1ELj16ENS_18Kernel_traits_baseILj512EfS2_S2_S2_fjLj128EEEEELb1ELb0ELb1ELb1EEEvNS_9FwdParamsE)
        /*0ae8*/ 	.word	0x0000005d


	//----- nvinfo : EIATTR_FRAME_SIZE
	.align		4
.L_474:
        /*0aec*/ 	.byte	0x04, 0x11
        /*0aee*/ 	.short	(.L_476 - .L_475)
	.align		4
.L_475:
        /*0af0*/ 	.word	index@(_ZN10layer_norm13ln_fwd_kernelINS_13Kernel_traitsIf13__nv_bfloat16S2_S2_fjLj512ELj1ELj4ELj1ELj16ENS_18Kernel_traits_baseILj512EfS2_S2_S2_fjLj128EEEEELb1ELb0ELb1ELb1EEEvNS_9FwdParamsE)
        /*0af4*/ 	.word	0x00000000


	//----- nvinfo : EIATTR_REGCOUNT
	.align		4
.L_476:
        /*0af8*/ 	.byte	0x04, 0x2f
        /*0afa*/ 	.short	(.L_478 - .L_477)
	.align		4
.L_477:
        /*0afc*/ 	.word	index@(_ZN10layer_norm13ln_fwd_kernelINS_13Kernel_traitsIf13__nv_bfloat16S2_S2_fjLj512ELj1ELj4ELj1ELj16ENS_18Kernel_traits_baseILj512EfS2_S2_S2_fjLj128EEEEELb1ELb0ELb1ELb0EEEvNS_9FwdParamsE)
        /*0b00*/ 	.word	0x0000005e


	//----- nvinfo : EIATTR_FRAME_SIZE
	.align		4
.L_478:
        /*0b04*/ 	.byte	0x04, 0x11
        /*0b06*/ 	.short	(.L_480 - .L_479)
	.align		4
.L_479:
        /*0b08*/ 	.word	index@(_ZN10layer_norm13ln_fwd_kernelINS_13Kernel_traitsIf13__nv_bfloat16S2_S2_fjLj512ELj1ELj4ELj1ELj16ENS_18Kernel_traits_baseILj512EfS2_S2_S2_fjLj128EEEEELb1ELb0ELb1ELb0EEEvNS_9FwdParamsE)
        /*0b0c*/ 	.word	0x00000000


	//----- nvinfo : EIATTR_REGCOUNT
	.align		4
.L_480:
        /*0b10*/ 	.byte	0x04, 0x2f
        /*0b12*/ 	.short	(.L_482 - .L_481)
	.align		4
.L_481:
        /*0b14*/ 	.word	index@(_ZN10layer_norm13ln_fwd_kernelINS_13Kernel_traitsIf13__nv_bfloat16S2_S2_fjLj512ELj1ELj4ELj1ELj16ENS_18Kernel_traits_baseILj512EfS2_S2_S2_fjLj128EEEEELb1ELb0ELb0ELb1EEEvNS_9FwdParamsE)
        /*0b18*/ 	.word	0x0000004f


	//----- nvinfo : EIATTR_FRAME_SIZE
	.align		4
.L_482:
        /*0b1c*/ 	.byte	0x04, 0x11
        /*0b1e*/ 	.short	(.L_484 - .L_483)
	.align		4
.L_483:
        /*0b20*/ 	.word	index@(_ZN10layer_norm13ln_fwd_kernelINS_13Kernel_traitsIf13__nv_bfloat16S2_S2_fjLj512ELj1ELj4ELj1ELj16ENS_18Kernel_traits_baseILj512EfS2_S2_S2_fjLj128EEEEELb1ELb0ELb0ELb1EEEvNS_9FwdParamsE)
        /*0b24*/ 	.word	0x00000000


	//----- nvinfo : EIATTR_REGCOUNT
	.align		4
.L_484:
        /*0b28*/ 	.byte	0x04, 0x2f
        /*0b2a*/ 	.short	(.L_486 - .L_485)
	.align		4
.L_485:
        /*0b2c*/ 	.word	index@(_ZN10layer_norm13ln_fwd_kernelINS_13Kernel_traitsIf13__nv_bfloat16S2_S2_fjLj512ELj1ELj4ELj1ELj16ENS_18Kernel_traits_baseILj512EfS2_S2_S2_fjLj128EEEEELb1ELb0ELb0ELb0EEEvNS_9FwdParamsE)
        /*0b30*/ 	.word	0x00000054


	//----- nvinfo : EIATTR_FRAME_SIZE
	.align		4
.L_486:
        /*0b34*/ 	.byte	0x04, 0x11
        /*0b36*/ 	.short	(.L_488 - .L_487)
	.align		4
.L_487:
        /*0b38*/ 	.word	index@(_ZN10layer_norm13ln_fwd_kernelINS_13Kernel_traitsIf13__nv_bfloat16S2_S2_fjLj512ELj1ELj4ELj1ELj16ENS_18Kernel_traits_baseILj512EfS2_S2_S2_fjLj128EEEEELb1ELb0ELb0ELb0EEEvNS_9FwdParamsE)
        /*0b3c*/ 	.word	0x00000000


	//----- nvinfo : EIATTR_REGCOUNT
	.align		4
.L_488:
        /*0b40*/ 	.byte	0x04, 0x2f
        /*0b42*/ 	.short	(.L_490 - .L_489)
	.align		4
.L_489:
        /*0b44*/ 	.word	index@(_ZN10layer_norm13ln_fwd_kernelINS_13Kernel_traitsIf13__nv_bfloat16S2_S2_fjLj512ELj1ELj4ELj1ELj16ENS_18Kernel_traits_baseILj512EfS2_S2_S2_fjLj128EEEEELb0ELb1ELb1ELb1EEEvNS_9FwdParamsE)
        /*0b48*/ 	.word	0x0000005f


	//----- nvinfo : EIATTR_FRAME_SIZE
	.align		4
.L_490:
        /*0b4c*/ 	.byte	0x04, 0x11
        /*0b4e*/ 	.short	(.L_492 - .L_491)
	.align		4
.L_491:
        /*0b50*/ 	.word	index@(_ZN10layer_norm13ln_fwd_kernelINS_13Kernel_traitsIf13__nv_bfloat16S2_S2_fjLj512ELj1ELj4ELj1ELj16ENS_18Kernel_traits_baseILj512EfS2_S2_S2_fjLj128EEEEELb0ELb1ELb1ELb1EEEvNS_9FwdParamsE)
        /*0b54*/ 	.word	0x00000000


	//----- nvinfo : EIATTR_REGCOUNT
	.align		4
.L_492:
        /*0b58*/ 	.byte	0x04, 0x2f
        /*0b5a*/ 	.short	(.L_494 - .L_493)
	.align		4
.L_493:
        /*0b5c*/ 	.word	index@(_ZN10layer_norm13ln_fwd_kernelINS_13Kernel_traitsIf13__nv_bfloat16S2_S2_fjLj512ELj1ELj4ELj1ELj16ENS_18Kernel_traits_baseILj512EfS2_S2_S2_fjLj128EEEEELb0ELb1ELb1ELb0EEEvNS_9FwdParamsE)
        /*0b60*/ 	.word	0x0000005f


	//----- nvinfo : EIATTR_FRAME_SIZE
	.align		4
.L_494:
        /*0b64*/ 	.byte	0x04, 0x11
        /*0b66*/ 	.short	(.L_496 - .L_495)
	.align		4
.L_495:
        /*0b68*/ 	.word	index@(_ZN10layer_norm13ln_fwd_kernelINS_13Kernel_traitsIf13__nv_bfloat16S2_S2_fjLj512ELj1ELj4ELj1ELj16ENS_18Kernel_traits_baseILj512EfS2_S2_S2_fjLj128EEEEELb0ELb1ELb1ELb0EEEvNS_9FwdParamsE)
        /*0b6c*/ 	.word	0x00000000


	//----- nvinfo : EIATTR_REGCOUNT
	.align		4
.L_496:
        /*0b70*/ 	.byte	0x04, 0x2f
        /*0b72*/ 	.short	(.L_498 - .L_497)
	.align		4
.L_497:
        /*0b74*/ 	.word	index@(_ZN10layer_norm13ln_fwd_kernelINS_13Kernel_traitsIf13__nv_bfloat16S2_S2_fjLj512ELj1ELj4ELj1ELj16ENS_18Kernel_traits_baseILj512EfS2_S2_S2_fjLj128EEEEELb0ELb1ELb0ELb1EEEvNS_9FwdParamsE)
        /*0b78*/ 	.word	0x0000005f


	//----- nvinfo : EIATTR_FRAME_SIZE
	.align		4
.L_498:
        /*0b7c*/ 	.byte	0x04, 0x11
        /*0b7e*/ 	.short	(.L_500 - .L_499)
	.align		4
.L_499:
        /*0b80*/ 	.word	index@(_ZN10layer_norm13ln_fwd_kernelINS_13Kernel_traitsIf13__nv_bfloat16S2_S2_fjLj512ELj1ELj4ELj1ELj16ENS_18Kernel_traits_baseILj512EfS2_S2_S2_fjLj128EEEEELb0ELb1ELb0ELb1EEEvNS_9FwdParamsE)
        /*0b84*/ 	.word	0x00000000


	//----- nvinfo : EIATTR_REGCOUNT
	.align		4
.L_500:
        /*0b88*/ 	.byte	0x04, 0x2f
        /*0b8a*/ 	.short	(.L_502 - .L_501)
	.align		4
.L_501:
        /*0b8c*/ 	.word	index@(_ZN10layer_norm13ln_fwd_kernelINS_13Kernel_traitsIf13__nv_bfloat16S2_S2_fjLj512ELj1ELj4ELj1ELj16ENS_18Kernel_traits_baseILj512EfS2_S2_S2_fjLj128EEEEELb0ELb1ELb0ELb0EEEvNS_9FwdParamsE)
        /*0b90*/ 	.word	0x0000005d


	//----- nvinfo : EIATTR_FRAME_SIZE
	.align		4
.L_502:
        /*0b94*/ 	.byte	0x04, 0x11
        /*0b96*/ 	.short	(.L_504 - .L_503)
	.align		4
.L_503:
        /*0b98*/ 	.word	index@(_ZN10layer_norm13ln_fwd_kernelINS_13Kernel_traitsIf13__nv_bfloat16S2_S2_fjLj512ELj1ELj4ELj1ELj16ENS_18Kernel_traits_baseILj512EfS2_S2_S2_fjLj128EEEEELb0ELb1ELb0ELb0EEEvNS_9FwdParamsE)
        /*0b9c*/ 	.word	0x00000000


	//----- nvinfo : EIATTR_REGCOUNT
	.align		4
.L_504:
        /*0ba0*/ 	.byte	0x04, 0x2f
        /*0ba2*/ 	.short	(.L_506 - .L_505)
	.align		4
.L_505:
        /*0ba4*/ 	.word	index@(_ZN10layer_norm13ln_fwd_kernelINS_13Kernel_traitsIf13__nv_bfloat16S2_S2_fjLj512ELj1ELj4ELj1ELj16ENS_18Kernel_traits_baseILj512EfS2_S2_S2_fjLj128EEEEELb0ELb0ELb1ELb1EEEvNS_9FwdParamsE)
        /*0ba8*/ 	.word	0x00000048


	//----- nvinfo : EIATTR_FRAME_SIZE
	.align		4
.L_506:
        /*0bac*/ 	.byte	0x04, 0x11
        /*0bae*/ 	.short	(.L_508 - .L_507)
	.align		4
.L_507:
        /*0bb0*/ 	.word	index@(_ZN10layer_norm13ln_fwd_kernelINS_13Kernel_traitsIf13__nv_bfloat16S2_S2_fjLj512ELj1ELj4ELj1ELj16ENS_18Kernel_traits_baseILj512EfS2_S2_S2_fjLj128EEEEELb0ELb0ELb1ELb1EEEvNS_9FwdParamsE)
        /*0bb4*/ 	.word	0x00000000


	//----- nvinfo : EIATTR_REGCOUNT
	.align		4
.L_508:
        /*0bb8*/ 	.byte	0x04, 0x2f
        /*0bba*/ 	.short	(.L_510 - .L_509)
	.align		4
.L_509:
        /*0bbc*/ 	.word	index@(_ZN10layer_norm13ln_fwd_kernelINS_13Kernel_traitsIf13__nv_bfloat16S2_S2_fjLj512ELj1ELj4ELj1ELj16ENS_18Kernel_traits_baseILj512EfS2_S2_S2_fjLj128EEEEELb0ELb0ELb1ELb0EEEvNS_9FwdParamsE)
        /*0bc0*/ 	.word	0x00000048


	//----- nvinfo : EIATTR_FRAME_SIZE
	.align		4
.L_510:
        /*0bc4*/ 	.byte	0x04, 0x11
        /*0bc6*/ 	.short	(.L_512 - .L_511)
	.align		4
.L_511:
        /*0bc8*/ 	.word	index@(_ZN10layer_norm13ln_fwd_kernelINS_13Kernel_traitsIf13__nv_bfloat16S2_S2_fjLj512ELj1ELj4ELj1ELj16ENS_18Kernel_traits_baseILj512EfS2_S2_S2_fjLj128EEEEELb0ELb0ELb1ELb0EEEvNS_9FwdParamsE)
        /*0bcc*/ 	.word	0x00000000


	//----- nvinfo : EIATTR_REGCOUNT
	.align		4
.L_512:
        /*0bd0*/ 	.byte	0x04, 0x2f
        /*0bd2*/ 	.short	(.L_514 - .L_513)
	.align		4
.L_513:
        /*0bd4*/ 	.word	index@(_ZN10layer_norm13ln_fwd_kernelINS_13Kernel_traitsIf13__nv_bfloat16S2_S2_fjLj512ELj1ELj4ELj1ELj16ENS_18Kernel_traits_baseILj512EfS2_S2_S2_fjLj128EEEEELb0ELb0ELb0ELb1EEEvNS_9FwdParamsE)
        /*0bd8*/ 	.word	0x00000040


	//----- nvinfo : EIATTR_FRAME_SIZE
	.align		4
.L_514:
        /*0bdc*/ 	.byte	0x04, 0x11
        /*0bde*/ 	.short	(.L_516 - .L_515)
	.align		4
.L_515:
        /*0be0*/ 	.word	index@(_ZN10layer_norm13ln_fwd_kernelINS_13Kernel_traitsIf13__nv_bfloat16S2_S2_fjLj512ELj1ELj4ELj1ELj16ENS_18Kernel_traits_baseILj512EfS2_S2_S2_fjLj128EEEEELb0ELb0ELb0ELb1EEEvNS_9FwdParamsE)
        /*0be4*/ 	.word	0x00000010


	//----- nvinfo : EIATTR_REGCOUNT
	.align		4
.L_516:
        /*0be8*/ 	.byte	0x04, 0x2f
        /*0bea*/ 	.short	(.L_518 - .L_517)
	.align		4
.L_517:
        /*0bec*/ 	.word	index@(_ZN10layer_norm13ln_fwd_kernelINS_13Kernel_traitsIf13__nv_bfloat16S2_S2_fjLj512ELj1ELj4ELj1ELj16ENS_18Kernel_traits_baseILj512EfS2_S2_S2_fjLj128EEEEELb0ELb0ELb0ELb0EEEvNS_9FwdParamsE)
        /*0bf0*/ 	.word	0x00000048


	//----- nvinfo : EIATTR_FRAME_SIZE
	.align		4
.L_518:
        /*0bf4*/ 	.byte	0x04, 0x11
        /*0bf6*/ 	.short	(.L_520 - .L_519)
	.align		4
.L_519:
        /*0bf8*/ 	.word	index@(_ZN10layer_norm13ln_fwd_kernelINS_13Kernel_traitsIf13__nv_bfloat16S2_S2_fjLj512ELj1ELj4ELj1ELj16ENS_18Kernel_traits_baseILj512EfS2_S2_S2_fjLj128EEEEELb0ELb0ELb0ELb0EEEvNS_9FwdParamsE)
        /*0bfc*/ 	.word	0x00000000


	//----- nvinfo : EIATTR_REGCOUNT
	.align		4
.L_520:
        /*0c00*/ 	.byte	0x04, 0x2f
        /*0c02*/ 	.short	(.L_522 - .L_521)
	.align		4
.L_521:
        /*0c04*/ 	.word	index@(_ZN10layer_norm13ln_fwd_kernelINS_13Kernel_traitsI6__halfS2_S2_S2_fjLj512ELj1ELj4ELj1ELj16ENS_18Kernel_traits_baseILj512ES2_S2_S2_S2_fjLj128EEEEELb1ELb1ELb1ELb1EEEvNS_9FwdParamsE)
        /*0c08*/ 	.word	0x0000005b


	//----- nvinfo : EIATTR_FRAME_SIZE
	.align		4
.L_522:
        /*0c0c*/ 	.byte	0x04, 0x11
        /*0c0e*/ 	.short	(.L_524 - .L_523)
	.align		4
.L_523:
        /*0c10*/ 	.word	index@(_ZN10layer_norm13ln_fwd_kernelINS_13Kernel_traitsI6__halfS2_S2_S2_fjLj512ELj1ELj4ELj1ELj16ENS_18Kernel_traits_baseILj512ES2_S2_S2_S2_fjLj128EEEEELb1ELb1ELb1ELb1EEEvNS_9FwdParamsE)
        /*0c14*/ 	.word	0x00000000


	//----- nvinfo : EIATTR_REGCOUNT
	.align		4
.L_524:
        /*0c18*/ 	.byte	0x04, 0x2f
        /*0c1a*/ 	.short	(.L_526 - .L_525)
	.align		4
.L_525:
        /*0c1c*/ 	.word	index@(_ZN10layer_norm13ln_fwd_kernelINS_13Kernel_traitsI6__halfS2_S2_S2_fjLj512ELj1ELj4ELj1ELj16ENS_18Kernel_traits_baseILj512ES2_S2_S2_S2_fjLj128EEEEELb1ELb1ELb1ELb0EEEvNS_9FwdParamsE)
        /*0c20*/ 	.word	0x0000005c


	//----- nvinfo : EIATTR_FRAME_SIZE
	.align		4
.L_526:
        /*0c24*/ 	.byte	0x04, 0x11
        /*0c26*/ 	.short	(.L_528 - .L_527)
	.align		4
.L_527:
        /*0c28*/ 	.word	index@(_ZN10layer_norm13ln_fwd_kernelINS_13Kernel_traitsI6__halfS2_S2_S2_fjLj512ELj1ELj4ELj1ELj16ENS_18Kernel_traits_baseILj512ES2_S2_S2_S2_fjLj128EEEEELb1ELb1ELb1ELb0EEEvNS_9FwdParamsE)
        /*0c2c*/ 	.word	0x00000000


	//----- nvinfo : EIATTR_REGCOUNT
	.align		4
.L_528:
        /*0c30*/ 	.byte	0x04, 0x2f
        /*0c32*/ 	.short	(.L_530 - .L_529)
	.align		4
.L_529:
        /*0c34*/ 	.word	index@(_ZN10layer_norm13ln_fwd_kernelINS_13Kernel_traitsI6__halfS2_S2_S2_fjLj512ELj1ELj4ELj1ELj16ENS_18Kernel_traits_baseILj512ES2_S2_S2_S2_fjLj128EEEEELb1ELb1ELb0ELb1EEEvNS_9FwdParamsE)
        /*0c38*/ 	.word	0x0000005f


	//----- nvinfo : EIATTR_FRAME_SIZE
	.align		4
.L_530:
        /*0c3c*/ 	.byte	0x04, 0x11
        /*0c3e*/ 	.short	(.L_532 - .L_531)
	.align		4
.L_531:
        /*0c40*/ 	.word	index@(_ZN10layer_norm13ln_fwd_kernelINS_13Kernel_traitsI6__halfS2_S2_S2_fjLj512ELj1ELj4ELj1ELj16ENS_18Kernel_traits_baseILj512ES2_S2_S2_S2_fjLj128EEEEELb1ELb1ELb0ELb1EEEvNS_9FwdParamsE)
        /*0c44*/ 	.word	0x00000000


	//----- nvinfo : EIATTR_REGCOUNT
	.align		4
.L_532:
        /*0c48*/ 	.byte	0x04, 0x2f
        /*0c4a*/ 	.short	(.L_534 - .L_533)
	.align		4
.L_533:
        /*0c4c*/ 	.word	index@(_ZN10layer_norm13ln_fwd_kernelINS_13Kernel_traitsI6__halfS2_S2_S2_fjLj512ELj1ELj4ELj1ELj16ENS_18Kernel_traits_baseILj512ES2_S2_S2_S2_fjLj128EEEEELb1ELb1ELb0ELb0EEEvNS_9FwdParamsE)
        /*0c50*/ 	.word	0x0000004b


	//----- nvinfo : EIATTR_FRAME_SIZE
	.align		4
.L_534:
        /*0c54*/ 	.byte	0x04, 0x11
        /*0c56*/ 	.short	(.L_536 - .L_535)
	.align		4
.L_535:
        /*0c58*/ 	.word	index@(_ZN10layer_norm13ln_fwd_kernelINS_13Kernel_traitsI6__halfS2_S2_S2_fjLj512ELj1ELj4ELj1ELj16ENS_18Kernel_traits_baseILj512ES2_S2_S2_S2_fjLj128EEEEELb1ELb1ELb0ELb0EEEvNS_9FwdParamsE)
        /*0c5c*/ 	.word	0x00000000


	//----- nvinfo : EIATTR_REGCOUNT
	.align		4
.L_536:
        /*0c60*/ 	.byte	0x04, 0x2f
        /*0c62*/ 	.short	(.L_538 - .L_537)
	.align		4
.L_537:
        /*0c64*/ 	.word	index@(_ZN10layer_norm13ln_fwd_kernelINS_13Kernel_traitsI6__halfS2_S2_S2_fjLj512ELj1ELj4ELj1ELj16ENS_18Kernel_traits_baseILj512ES2_S2_S2_S2_fjLj128EEEEELb1ELb0ELb1ELb1EEEvNS_9FwdParamsE)
        /*0c68*/ 	.word	0x0000004e


	//----- nvinfo : EIATTR_FRAME_SIZE
	.align		4
.L_538:
        /*0c6c*/ 	.byte	0x04, 0x11
        /*0c6e*/ 	.short	(.L_540 - .L_539)
	.align		4
.L_539:
        /*0c70*/ 	.word	index@(_ZN10layer_norm13ln_fwd_kernelINS_13Kernel_traitsI6__halfS2_S2_S2_fjLj512ELj1ELj4ELj1ELj16ENS_18Kernel_traits_baseILj512ES2_S2_S2_S2_fjLj128EEEEELb1ELb0ELb1ELb1EEEvNS_9FwdParamsE)
        /*0c74*/ 	.word	0x00000000


	//----- nvinfo : EIATTR_REGCOUNT
	.align		4
.L_540:
        /*0c78*/ 	.byte	0x04, 0x2f
        /*0c7a*/ 	.short	(.L_542 - .L_541)
	.align		4
.L_541:
        /*0c7c*/ 	.word	index@(_ZN10layer_norm13ln_fwd_kernelINS_13Kernel_traitsI6__halfS2_S2_S2_fjLj512ELj1ELj4ELj1ELj16ENS_18Kernel_traits_baseILj512ES2_S2_S2_S2_fjLj128EEEEELb1ELb0ELb1ELb0EEEvNS_9FwdParamsE)
        /*0c80*/ 	.word	0x0000004e


	//----- nvinfo : EIATTR_FRAME_SIZE
	.align		4
.L_542:
        /*0c84*/ 	.byte	0x04, 0x11
        /*0c86*/ 	.short	(.L_544 - .L_543)
	.align		4
.L_543:
        /*0c88*/ 	.word	index@(_ZN10layer_norm13ln_fwd_kernelINS_13Kernel_traitsI6__halfS2_S2_S2_fjLj512ELj1ELj4ELj1ELj16ENS_18Kernel_traits_baseILj512ES2_S2_S2_S2_fjLj128EEEEELb1ELb0ELb1ELb0EEEvNS_9FwdParamsE)
        /*0c8c*/ 	.word	0x00000000


	//----- nvinfo : EIATTR_REGCOUNT
	.align		4
.L_544:
        /*0c90*/ 	.byte	0x04, 0x2f
        /*0c92*/ 	.short	(.L_546 - .L_545)
	.align		4
.L_545:
        /*0c94*/ 	.word	index@(_ZN10layer_norm13ln_fwd_kernelINS_13Kernel_traitsI6__halfS2_S2_S2_fjLj512ELj1ELj4ELj1ELj16ENS_18Kernel_traits_baseILj512ES2_S2_S2_S2_fjLj128EEEEELb1ELb0ELb0ELb1EEEvNS_9FwdParamsE)
        /*0c98*/ 	.word	0x00000050


	//----- nvinfo : EIATTR_FRAME_SIZE
	.align		4
.L_546:
        /*0c9c*/ 	.byte	0x04, 0x11
        /*0c9e*/ 	.short	(.L_548 - .L_547)
	.align		4
.L_547:
        /*0ca0*/ 	.word	index@(_ZN10layer_norm13ln_fwd_kernelINS_13Kernel_traitsI6__halfS2_S2_S2_fjLj512ELj1ELj4ELj1ELj16ENS_18Kernel_traits_baseILj512ES2_S2_S2_S2_fjLj128EEEEELb1ELb0ELb0ELb1EEEvNS_9FwdParamsE)
        /*0ca4*/ 	.word	0x00000000


	//----- nvinfo : EIATTR_REGCOUNT
	.align		4
.L_548:
        /*0ca8*/ 	.byte	0x04, 0x2f
        /*0caa*/ 	.short	(.L_550 - .L_549)
	.align		4
.L_549:
        /*0cac*/ 	.word	index@(_ZN10layer_norm13ln_fwd_kernelINS_13Kernel_traitsI6__halfS2_S2_S2_fjLj512ELj1ELj4ELj1ELj16ENS_18Kernel_traits_baseILj512ES2_S2_S2_S2_fjLj128EEEEELb1ELb0ELb0ELb0EEEvNS_9FwdParamsE)
        /*0cb0*/ 	.word	0x00000042


	//----- nvinfo : EIATTR_FRAME_SIZE
	.align		4
.L_550:
        /*0cb4*/ 	.byte	0x04, 0x11
        /*0cb6*/ 	.short	(.L_552 - .L_551)
	.align		4
.L_551:
        /*0cb8*/ 	.word	index@(_ZN10layer_norm13ln_fwd_kernelINS_13Kernel_traitsI6__halfS2_S2_S2_fjLj512ELj1ELj4ELj1ELj16ENS_18Kernel_traits_baseILj512ES2_S2_S2_S2_fjLj128EEEEELb1ELb0ELb0ELb0EEEvNS_9FwdParamsE)
        /*0cbc*/ 	.word	0x00000000


	//----- nvinfo : EIATTR_REGCOUNT
	.align		4
.L_552:
        /*0cc0*/ 	.byte	0x04, 0x2f
        /*0cc2*/ 	.short	(.L_554 - .L_553)
	.align		4
.L_553:
        /*0cc4*/ 	.word	index@(_ZN10layer_norm13ln_fwd_kernelINS_13Kernel_traitsI6__halfS2_S2_S2_fjLj512ELj1ELj4ELj1ELj16ENS_18Kernel_traits_baseILj512ES2_S2_S2_S2_fjLj128EEEEELb0ELb1ELb1ELb1EEEvNS_9FwdParamsE)
        /*0cc8*/ 	.word	0x00000040


	//----- nvinfo : EIATTR_FRAME_SIZE
	.align		4
.L_554:
        /*0ccc*/ 	.byte	0x04, 0x11
        /*0cce*/ 	.short	(.L_556 - .L_555)
	.align		4
.L_555:
        /*0cd0*/ 	.word	index@(_ZN10layer_norm13ln_fwd_kernelINS_13Kernel_traitsI6__halfS2_S2_S2_fjLj512ELj1ELj4ELj1ELj16ENS_18Kernel_traits_baseILj512ES2_S2_S2_S2_fjLj128EEEEELb0ELb1ELb1ELb1EEEvNS_9FwdParamsE)
        /*0cd4*/ 	.word	0x00000000


	//----- nvinfo : EIATTR_REGCOUNT
	.align		4
.L_556:
        /*0cd8*/ 	.byte	0x04, 0x2f
        /*0cda*/ 	.short	(.L_558 - .L_557)
	.align		4
.L_557:
        /*0cdc*/ 	.word	index@(_ZN10layer_norm13ln_fwd_kernelINS_13Kernel_traitsI6__halfS2_S2_S2_fjLj512ELj1ELj4ELj1ELj16ENS_18Kernel_traits_baseILj512ES2_S2_S2_S2_fjLj128EEEEELb0ELb1ELb1ELb0EEEvNS_9FwdParamsE)
        /*0ce0*/ 	.word	0x00000046


	//----- nvinfo : EIATTR_FRAME_SIZE
	.align		4
.L_558:
        /*0ce4*/ 	.byte	0x04, 0x11
        /*0ce6*/ 	.short	(.L_560 - .L_559)
	.align		4
.L_559:
        /*0ce8*/ 	.word	index@(_ZN10layer_norm13ln_fwd_kernelINS_13Kernel_traitsI6__halfS2_S2_S2_fjLj512ELj1ELj4ELj1ELj16ENS_18Kernel_traits_baseILj512ES2_S2_S2_S2_fjLj128EEEEELb0ELb1ELb1ELb0EEEvNS_9FwdParamsE)
        /*0cec*/ 	.word	0x00000000


	//----- nvinfo : EIATTR_REGCOUNT
	.align		4
.L_560:
        /*0cf0*/ 	.byte	0x04, 0x2f
        /*0cf2*/ 	.short	(.L_562 - .L_561)
	.align		4
.L_561:
        /*0cf4*/ 	.word	index@(_ZN10layer_norm13ln_fwd_kernelINS_13Kernel_traitsI6__halfS2_S2_S2_fjLj512ELj1ELj4ELj1ELj16ENS_18Kernel_traits_baseILj512ES2_S2_S2_S2_fjLj128EEEEELb0ELb1ELb0ELb1EEEvNS_9FwdParamsE)
        /*0cf8*/ 	.word	0x00000050


	//----- nvinfo : EIATTR_FRAME_SIZE
	.align		4
.L_562:
        /*0cfc*/ 	.byte	0x04, 0x11
        /*0cfe*/ 	.short	(.L_564 - .L_563)
	.align		4
.L_563:
        /*0d00*/ 	.word	index@(_ZN10layer_norm13ln_fwd_kernelINS_13Kernel_traitsI6__halfS2_S2_S2_fjLj512ELj1ELj4ELj1ELj16ENS_18Kernel_traits_baseILj512ES2_S2_S2_S2_fjLj128EEEEELb0ELb1ELb0ELb1EEEvNS_9FwdParamsE)
        /*0d04*/ 	.word	0x00000000


	//----- nvinfo : EIATTR_REGCOUNT
	.align		4
.L_564:
        /*0d08*/ 	.byte	0x04, 0x2f
        /*0d0a*/ 	.short	(.L_566 - .L_565)
	.align		4
.L_565:
        /*0d0c*/ 	.word	index@(_ZN10layer_norm13ln_fwd_kernelINS_13Kernel_traitsI6__halfS2_S2_S2_fjLj512ELj1ELj4ELj1ELj16ENS_18Kernel_traits_baseILj512ES2_S2_S2_S2_fjLj128EEEEELb0ELb1ELb0ELb0EEEvNS_9FwdParamsE)
        /*0d10*/ 	.word	0x00000040


	//----- nvinfo : EIATTR_FRAME_SIZE
	.align		4
.L_566:
        /*0d14*/ 	.byte	0x04, 0x11
        /*0d16*/ 	.short	(.L_568 - .L_567)
	.align		4
.L_567:
        /*0d18*/ 	.word	index@(_ZN10layer_norm13ln_fwd_kernelINS_13Kernel_traitsI6__halfS2_S2_S2_fjLj512ELj1ELj4ELj1ELj16ENS_18Kernel_traits_baseILj512ES2_S2_S2_S2_fjLj128EEEEELb0ELb1ELb0ELb0EEEvNS_9FwdParamsE)
        /*0d1c*/ 	.word	0x00000000


	//----- nvinfo : EIATTR_REGCOUNT
	.align		4
.L_568:
        /*0d20*/ 	.byte	0x04, 0x2f
        /*0d22*/ 	.short	(.L_570 - .L_569)
	.align		4
.L_569:
        /*0d24*/ 	.word	index@(_ZN10layer_norm13ln_fwd_kernelINS_13Kernel_traitsI6__halfS2_S2_S2_fjLj512ELj1ELj4ELj1ELj16ENS_18Kernel_traits_baseILj512ES2_S2_S2_S2_fjLj128EEEEELb0ELb0ELb1ELb1EEEvNS_9FwdParamsE)
        /*0d28*/ 	.word	0x00000037


	//----- nvinfo : EIATTR_FRAME_SIZE
	.align		4
.L_570:
        /*0d2c*/ 	.byte	0x04, 0x11
        /*0d2e*/ 	.short	(.L_572 - .L_571)
	.align		4
.L_571:
        /*0d30*/ 	.word	index@(_ZN10layer_norm13ln_fwd_kernelINS_13Kernel_traitsI6__halfS2_S2_S2_fjLj512ELj1ELj4ELj1ELj16ENS_18Kernel_traits_baseILj512ES2_S2_S2_S2_fjLj128EEEEELb0ELb0ELb1ELb1EEEvNS_9FwdParamsE)
        /*0d34*/ 	.word	0x00000000


	//----- nvinfo : EIATTR_REGCOUNT
	.align		4
.L_572:
        /*0d38*/ 	.byte	0x04, 0x2f
        /*0d3a*/ 	.short	(.L_574 - .L_573)
	.align		4
.L_573:
        /*0d3c*/ 	.word	index@(_ZN10layer_norm13ln_fwd_kernelINS_13Kernel_traitsI6__halfS2_S2_S2_fjLj512ELj1ELj4ELj1ELj16ENS_18Kernel_traits_baseILj512ES2_S2_S2_S2_fjLj128EEEEELb0ELb0ELb1ELb0EEEvNS_9FwdParamsE)
        /*0d40*/ 	.word	0x00000038


	//----- nvinfo : EIATTR_FRAME_SIZE
	.align		4
.L_574:
        /*0d44*/ 	.byte	0x04, 0x11
        /*0d46*/ 	.short	(.L_576 - .L_575)
	.align		4
.L_575:
        /*0d48*/ 	.word	index@(_ZN10layer_norm13ln_fwd_kernelINS_13Kernel_traitsI6__halfS2_S2_S2_fjLj512ELj1ELj4ELj1ELj16ENS_18Kernel_traits_baseILj512ES2_S2_S2_S2_fjLj128EEEEELb0ELb0ELb1ELb0EEEvNS_9FwdParamsE)
        /*0d4c*/ 	.word	0x00000000


	//----- nvinfo : EIATTR_REGCOUNT
	.align		4
.L_576:
        /*0d50*/ 	.byte	0x04, 0x2f
        /*0d52*/ 	.short	(.L_578 - .L_577)
	.align		4
.L_577:
        /*0d54*/ 	.word	index@(_ZN10layer_norm13ln_fwd_kernelINS_13Kernel_traitsI6__halfS2_S2_S2_fjLj512ELj1ELj4ELj1ELj16ENS_18Kernel_traits_baseILj512ES2_S2_S2_S2_fjLj128EEEEELb0ELb0ELb0ELb1EEEvNS_9FwdParamsE)
        /*0d58*/ 	.word	0x00000048


	//----- nvinfo : EIATTR_FRAME_SIZE
	.align		4
.L_578:
        /*0d5c*/ 	.byte	0x04, 0x11
        /*0d5e*/ 	.short	(.L_580 - .L_579)
	.align		4
.L_579:
        /*0d60*/ 	.word	index@(_ZN10layer_norm13ln_fwd_kernelINS_13Kernel_traitsI6__halfS2_S2_S2_fjLj512ELj1ELj4ELj1ELj16ENS_18Kernel_traits_baseILj512ES2_S2_S2_S2_fjLj128EEEEELb0ELb0ELb0ELb1EEEvNS_9FwdParamsE)
        /*0d64*/ 	.word	0x00000000


	//----- nvinfo : EIATTR_REGCOUNT
	.align		4
.L_580:
        /*0d68*/ 	.byte	0x04, 0x2f
        /*0d6a*/ 	.short	(.L_582 - .L_581)
	.align		4
.L_581:
        /*0d6c*/ 	.word	index@(_ZN10layer_norm13ln_fwd_kernelINS_13Kernel_traitsI6__halfS2_S2_S2_fjLj512ELj1ELj4ELj1ELj16ENS_18Kernel_traits_baseILj512ES2_S2_S2_S2_fjLj128EEEEELb0ELb0ELb0ELb0EEEvNS_9FwdParamsE)
        /*0d70*/ 	.word	0x00000038


	//----- nvinfo : EIATTR_FRAME_SIZE
	.align		4
.L_582:
        /*0d74*/ 	.byte	0x04, 0x11
        /*0d76*/ 	.short	(.L_584 - .L_583)
	.align		4
.L_583:
        /*0d78*/ 	.word	index@(_ZN10layer_norm13ln_fwd_kernelINS_13Kernel_traitsI6__halfS2_S2_S2_fjLj512ELj1ELj4ELj1ELj16ENS_18Kernel_traits_baseILj512ES2_S2_S2_S2_fjLj128EEEEELb0ELb0ELb0ELb0EEEvNS_9FwdParamsE)
        /*0d7c*/ 	.word	0x00000000


	//----- nvinfo : EIATTR_REGCOUNT
	.align		4
.L_584:
        /*0d80*/ 	.byte	0x04, 0x2f
        /*0d82*/ 	.short	(.L_586 - .L_585)
	.align		4
.L_585:
        /*0d84*/ 	.word	index@(_ZN10layer_norm13ln_fwd_kernelINS_13Kernel_traitsI13__nv_bfloat16S2_S2_S2_fjLj512ELj1ELj4ELj1ELj16ENS_18Kernel_traits_baseILj512ES2_S2_S2_S2_fjLj128EEEEELb1ELb1ELb1ELb1EEEvNS_9FwdParamsE)
        /*0d88*/ 	.word	0x00000077


	//----- nvinfo : EIATTR_FRAME_SIZE
	.align		4
.L_586:
        /*0d8c*/ 	.byte	0x04, 0x11
        /*0d8e*/ 	.short	(.L_588 - .L_587)
	.align		4
.L_587:
        /*0d90*/ 	.word	index@(_ZN10layer_norm13ln_fwd_kernelINS_13Kernel_traitsI13__nv_bfloat16S2_S2_S2_fjLj512ELj1ELj4ELj1ELj16ENS_18Kernel_traits_baseILj512ES2_S2_S2_S2_fjLj128EEEEELb1ELb1ELb1ELb1EEEvNS_9FwdParamsE)
        /*0d94*/ 	.word	0x00000000


	//----- nvinfo : EIATTR_REGCOUNT
	.align		4
.L_588:
        /*0d98*/ 	.byte	0x04, 0x2f
        /*0d9a*/ 	.short	(.L_590 - .L_589)
	.align		4
.L_589:
        /*0d9c*/ 	.word	index@(_ZN10layer_norm13ln_fwd_kernelINS_13Kernel_traitsI13__nv_bfloat16S2_S2_S2_fjLj512ELj1ELj4ELj1ELj16ENS_18Kernel_traits_baseILj512ES2_S2_S2_S2_fjLj128EEEEELb1ELb1ELb1ELb0EEEvNS_9FwdParamsE)
        /*0da0*/ 	.word	0x00000072


	//----- nvinfo : EIATTR_FRAME_SIZE
	.align		4
.L_590:
        /*0da4*/ 	.byte	0x04, 0x11
        /*0da6*/ 	.short	(.L_592 - .L_591)
	.align		4
.L_591:
        /*0da8*/ 	.word	index@(_ZN10layer_norm13ln_fwd_kernelINS_13Kernel_traitsI13__nv_bfloat16S2_S2_S2_fjLj512ELj1ELj4ELj1ELj16ENS_18Kernel_traits_baseILj512ES2_S2_S2_S2_fjLj128EEEEELb1ELb1ELb1ELb0EEEvNS_9FwdParamsE)
        /*0dac*/ 	.word	0x00000000


	//----- nvinfo : EIATTR_REGCOUNT
	.align		4
.L_592:
        /*0db0*/ 	.byte	0x04, 0x2f
        /*0db2*/ 	.short	(.L_594 - .L_593)
	.align		4
.L_593:
        /*0db4*/ 	.word	index@(_ZN10layer_norm13ln_fwd_kernelINS_13Kernel_traitsI13__nv_bfloat16S2_S2_S2_fjLj512ELj1ELj4ELj1ELj16ENS_18Kernel_traits_baseILj512ES2_S2_S2_S2_fjLj128EEEEELb1ELb1ELb0ELb1EEEvNS_9FwdParamsE)
        /*0db8*/ 	.word	0x00000060


	//----- nvinfo : EIATTR_FRAME_SIZE
	.align		4
.L_594:
        /*0dbc*/ 	.byte	0x04, 0x11
        /*0dbe*/ 	.short	(.L_596 - .L_595)
	.align		4
.L_595:
        /*0dc0*/ 	.word	index@(_ZN10layer_norm13ln_fwd_kernelINS_13Kernel_traitsI13__nv_bfloat16S2_S2_S2_fjLj512ELj1ELj4ELj1ELj16ENS_18Kernel_traits_baseILj512ES2_S2_S2_S2_fjLj128EEEEELb1ELb1ELb0ELb1EEEvNS_9FwdParamsE)
        /*0dc4*/ 	.word	0x00000000


	//----- nvinfo : EIATTR_REGCOUNT
	.align		4
.L_596:
        /*0dc8*/ 	.byte	0x04, 0x2f
        /*0dca*/ 	.short	(.L_598 - .L_597)
	.align		4
.L_597:
        /*0dcc*/ 	.word	index@(_ZN10layer_norm13ln_fwd_kernelINS_13Kernel_traitsI13__nv_bfloat16S2_S2_S2_fjLj512ELj1ELj4ELj1ELj16ENS_18Kernel_traits_baseILj512ES2_S2_S2_S2_fjLj128EEEEELb1ELb1ELb0ELb0EEEvNS_9FwdParamsE)
        /*0dd0*/ 	.word	0x00000060


	//----- nvinfo : EIATTR_FRAME_SIZE
	.align		4
.L_598:
        /*0dd4*/ 	.byte	0x04, 0x11
        /*0dd6*/ 	.short	(.L_600 - .L_599)
	.align		4
.L_599:
        /*0dd8*/ 	.word	index@(_ZN10layer_norm13ln_fwd_kernelINS_13Kernel_traitsI13__nv_bfloat16S2_S2_S2_fjLj512ELj1ELj4ELj1ELj16ENS_18Kernel_traits_baseILj512ES2_S2_S2_S2_fjLj128EEEEELb1ELb1ELb0ELb0EEEvNS_9FwdParamsE)
        /*0ddc*/ 	.word	0x00000000


	//----- nvinfo : EIATTR_REGCOUNT
	.align		4
.L_600:
        /*0de0*/ 	.byte	0x04, 0x2f
        /*0de2*/ 	.short	(.L_602 - .L_601)
	.align		4
.L_601:
        /*0de4*/ 	.word	index@(_ZN10layer_norm13ln_fwd_kernelINS_13Kernel_traitsI13__nv_bfloat16S2_S2_S2_fjLj512ELj1ELj4ELj1ELj16ENS_18Kernel_traits_baseILj512ES2_S2_S2_S2_fjLj128EEEEELb1ELb0ELb1ELb1EEEvNS_9FwdParamsE)
        /*0de8*/ 	.word	0x0000005f


	//----- nvinfo : EIATTR_FRAME_SIZE
	.align		4
.L_602:
        /*0dec*/ 	.byte	0x04, 0x11
        /*0dee*/ 	.short	(.L_604 - .L_603)
	.align		4
.L_603:
        /*0df0*/ 	.word	index@(_ZN10layer_norm13ln_fwd_kernelINS_13Kernel_traitsI13__nv_bfloat16S2_S2_S2_fjLj512ELj1ELj4ELj1ELj16ENS_18Kernel_traits_baseILj512ES2_S2_S2_S2_fjLj128EEEEELb1ELb0ELb1ELb1EEEvNS_9FwdParamsE)
        /*0df4*/ 	.word	0x00000000


	//----- nvinfo : EIATTR_REGCOUNT
	.align		4
.L_604:
        /*0df8*/ 	.byte	0x04, 0x2f
        /*0dfa*/ 	.short	(.L_606 - .L_605)
	.align		4
.L_605:
        /*0dfc*/ 	.word	index@(_ZN10layer_norm13ln_fwd_kernelINS_13Kernel_traitsI13__nv_bfloat16S2_S2_S2_fjLj512ELj1ELj4ELj1ELj16ENS_18Kernel_traits_baseILj512ES2_S2_S2_S2_fjLj128EEEEELb1ELb0ELb1ELb0EEEvNS_9FwdParamsE)
        /*0e00*/ 	.word	0x00000060


	//----- nvinfo : EIATTR_FRAME_SIZE
	.align		4
.L_606:
        /*0e04*/ 	.byte	0x04, 0x11
        /*0e06*/ 	.short	(.L_608 - .L_607)
	.align		4
.L_607:
        /*0e08*/ 	.word	index@(_ZN10layer_norm13ln_fwd_kernelINS_13Kernel_traitsI13__nv_bfloat16S2_S2_S2_fjLj512ELj1ELj4ELj1ELj16ENS_18Kernel_traits_baseILj512ES2_S2_S2_S2_fjLj128EEEEELb1ELb0ELb1ELb0EEEvNS_9FwdParamsE)
        /*0e0c*/ 	.word	0x00000000


	//----- nvinfo : EIATTR_REGCOUNT
	.align		4
.L_608:
        /*0e10*/ 	.byte	0x04, 0x2f
        /*0e12*/ 	.short	(.L_610 - .L_609)
	.align		4
.L_609:
        /*0e14*/ 	.word	index@(_ZN10layer_norm13ln_fwd_kernelINS_13Kernel_traitsI13__nv_bfloat16S2_S2_S2_fjLj512ELj1ELj4ELj1ELj16ENS_18Kernel_traits_baseILj512ES2_S2_S2_S2_fjLj128EEEEELb1ELb0ELb0ELb1EEEvNS_9FwdParamsE)
        /*0e18*/ 	.word	0x00000050


	//----- nvinfo : EIATTR_FRAME_SIZE
	.align		4
.L_610:
        /*0e1c*/ 	.byte	0x04, 0x11
        /*0e1e*/ 	.short	(.L_612 - .L_611)
	.align		4
.L_611:
        /*0e20*/ 	.word	index@(_ZN10layer_norm13ln_fwd_kernelINS_13Kernel_traitsI13__nv_bfloat16S2_S2_S2_fjLj512ELj1ELj4ELj1ELj16ENS_18Kernel_traits_baseILj512ES2_S2_S2_S2_fjLj128EEEEELb1ELb0ELb0ELb1EEEvNS_9FwdParamsE)
        /*0e24*/ 	.word	0x00000000


	//----- nvinfo : EIATTR_REGCOUNT
	.align		4
.L_612:
        /*0e28*/ 	.byte	0x04, 0x2f
        /*0e2a*/ 	.short	(.L_614 - .L_613)
	.align		4
.L_613:
        /*0e2c*/ 	.word	index@(_ZN10layer_norm13ln_fwd_kernelINS_13Kernel_traitsI13__nv_bfloat16S2_S2_S2_fjLj512ELj1ELj4ELj1ELj16ENS_18Kernel_traits_baseILj512ES2_S2_S2_S2_fjLj128EEEEELb1ELb0ELb0ELb0EEEvNS_9FwdParamsE)
        /*0e30*/ 	.word	0x00000048


	//----- nvinfo : EIATTR_FRAME_SIZE
	.align		4
.L_614:
        /*0e34*/ 	.byte	0x04, 0x11
        /*0e36*/ 	.short	(.L_616 - .L_615)
	.align		4
.L_615:
        /*0e38*/ 	.word	index@(_ZN10layer_norm13ln_fwd_kernelINS_13Kernel_traitsI13__nv_bfloat16S2_S2_S2_fjLj512ELj1ELj4ELj1ELj16ENS_18Kernel_traits_baseILj512ES2_S2_S2_S2_fjLj128EEEEELb1ELb0ELb0ELb0EEEvNS_9FwdParamsE)
        /*0e3c*/ 	.word	0x00000000


	//----- nvinfo : EIATTR_REGCOUNT
	.align		4
.L_616:
        /*0e40*/ 	.byte	0x04, 0x2f
        /*0e42*/ 	.short	(.L_618 - .L_617)
	.align		4
.L_617:
        /*0e44*/ 	.word	index@(_ZN10layer_norm13ln_fwd_kernelINS_13Kernel_traitsI13__nv_bfloat16S2_S2_S2_fjLj512ELj1ELj4ELj1ELj16ENS_18Kernel_traits_baseILj512ES2_S2_S2_S2_fjLj128EEEEELb0ELb1ELb1ELb1EEEvNS_9FwdParamsE)
        /*0e48*/ 	.word	0x0000005e


	//----- nvinfo : EIATTR_FRAME_SIZE
	.align		4
.L_618:
        /*0e4c*/ 	.byte	0x04, 0x11
        /*0e4e*/ 	.short	(.L_620 - .L_619)
	.align		4
.L_619:
        /*0e50*/ 	.word	index@(_ZN10layer_norm13ln_fwd_kernelINS_13Kernel_traitsI13__nv_bfloat16S2_S2_S2_fjLj512ELj1ELj4ELj1ELj16ENS_18Kernel_traits_baseILj512ES2_S2_S2_S2_fjLj128EEEEELb0ELb1ELb1ELb1EEEvNS_9FwdParamsE)
        /*0e54*/ 	.word	0x00000000


	//----- nvinfo : EIATTR_REGCOUNT
	.align		4
.L_620:
        /*0e58*/ 	.byte	0x04, 0x2f
        /*0e5a*/ 	.short	(.L_622 - .L_621)
	.align		4
.L_621:
        /*0e5c*/ 	.word	index@(_ZN10layer_norm13ln_fwd_kernelINS_13Kernel_traitsI13__nv_bfloat16S2_S2_S2_fjLj512ELj1ELj4ELj1ELj16ENS_18Kernel_traits_baseILj512ES2_S2_S2_S2_fjLj128EEEEELb0ELb1ELb1ELb0EEEvNS_9FwdParamsE)
        /*0e60*/ 	.word	0x0000005e


	//----- nvinfo : EIATTR_FRAME_SIZE
	.align		4
.L_622:
        /*0e64*/ 	.byte	0x04, 0x11
        /*0e66*/ 	.short	(.L_624 - .L_623)
	.align		4
.L_623:
        /*0e68*/ 	.word	index@(_ZN10layer_norm13ln_fwd_kernelINS_13Kernel_traitsI13__nv_bfloat16S2_S2_S2_fjLj512ELj1ELj4ELj1ELj16ENS_18Kernel_traits_baseILj512ES2_S2_S2_S2_fjLj128EEEEELb0ELb1ELb1ELb0EEEvNS_9FwdParamsE)
        /*0e6c*/ 	.word	0x00000000


	//----- nvinfo : EIATTR_REGCOUNT
	.align		4
.L_624:
        /*0e70*/ 	.byte	0x04, 0x2f
        /*0e72*/ 	.short	(.L_626 - .L_625)
	.align		4
.L_625:
        /*0e74*/ 	.word	index@(_ZN10layer_norm13ln_fwd_kernelINS_13Kernel_traitsI13__nv_bfloat16S2_S2_S2_fjLj512ELj1ELj4ELj1ELj16ENS_18Kernel_traits_baseILj512ES2_S2_S2_S2_fjLj128EEEEELb0ELb1ELb0ELb1EEEvNS_9FwdParamsE)
        /*0e78*/ 	.word	0x00000050


	//----- nvinfo : EIATTR_FRAME_SIZE
	.align		4
.L_626:
        /*0e7c*/ 	.byte	0x04, 0x11
        /*0e7e*/ 	.short	(.L_628 - .L_627)
	.align		4
.L_627:
        /*0e80*/ 	.word	index@(_ZN10layer_norm13ln_fwd_kernelINS_13Kernel_traitsI13__nv_bfloat16S2_S2_S2_fjLj512ELj1ELj4ELj1ELj16ENS_18Kernel_traits_baseILj512ES2_S2_S2_S2_fjLj128EEEEELb0ELb1ELb0ELb1EEEvNS_9FwdParamsE)
        /*0e84*/ 	.word	0x00000000


	//----- nvinfo : EIATTR_REGCOUNT
	.align		4
.L_628:
        /*0e88*/ 	.byte	0x04, 0x2f
        /*0e8a*/ 	.short	(.L_630 - .L_629)
	.align		4
.L_629:
        /*0e8c*/ 	.word	index@(_ZN10layer_norm13ln_fwd_kernelINS_13Kernel_traitsI13__nv_bfloat16S2_S2_S2_fjLj512ELj1ELj4ELj1ELj16ENS_18Kernel_traits_baseILj512ES2_S2_S2_S2_fjLj128EEEEELb0ELb1ELb0ELb0EEEvNS_9FwdParamsE)
        /*0e90*/ 	.word	0x0000005b


	//----- nvinfo : EIATTR_FRAME_SIZE
	.align		4
.L_630:
        /*0e94*/ 	.byte	0x04, 0x11
        /*0e96*/ 	.short	(.L_632 - .L_631)
	.align		4
.L_631:
        /*0e98*/ 	.word	index@(_ZN10layer_norm13ln_fwd_kernelINS_13Kernel_traitsI13__nv_bfloat16S2_S2_S2_fjLj512ELj1ELj4ELj1ELj16ENS_18Kernel_traits_baseILj512ES2_S2_S2_S2_fjLj128EEEEELb0ELb1ELb0ELb0EEEvNS_9FwdParamsE)
        /*0e9c*/ 	.word	0x00000000


	//----- nvinfo : EIATTR_REGCOUNT
	.align		4
.L_632:
        /*0ea0*/ 	.byte	0x04, 0x2f
        /*0ea2*/ 	.short	(.L_634 - .L_633)
	.align		4
.L_633:
        /*0ea4*/ 	.word	index@(_ZN10layer_norm13ln_fwd_kernelINS_13Kernel_traitsI13__nv_bfloat16S2_S2_S2_fjLj512ELj1ELj4ELj1ELj16ENS_18Kernel_traits_baseILj512ES2_S2_S2_S2_fjLj128EEEEELb0ELb0ELb1ELb1EEEvNS_9FwdParamsE)
        /*0ea8*/ 	.word	0x00000040


	//----- nvinfo : EIATTR_FRAME_SIZE
	.align		4
.L_634:
        /*0eac*/ 	.byte	0x04, 0x11
        /*0eae*/ 	.short	(.L_636 - .L_635)
	.align		4
.L_635:
        /*0eb0*/ 	.word	index@(_ZN10layer_norm13ln_fwd_kernelINS_13Kernel_traitsI13__nv_bfloat16S2_S2_S2_fjLj512ELj1ELj4ELj1ELj16ENS_18Kernel_traits_baseILj512ES2_S2_S2_S2_fjLj128EEEEELb0ELb0ELb1ELb1EEEvNS_9FwdParamsE)
        /*0eb4*/ 	.word	0x00000000


	//----- nvinfo : EIATTR_REGCOUNT
	.align		4
.L_636:
        /*0eb8*/ 	.byte	0x04, 0x2f
        /*0eba*/ 	.short	(.L_638 - .L_637)
	.align		4
.L_637:
        /*0ebc*/ 	.word	index@(_ZN10layer_norm13ln_fwd_kernelINS_13Kernel_traitsI13__nv_bfloat16S2_S2_S2_fjLj512ELj1ELj4ELj1ELj16ENS_18Kernel_traits_baseILj512ES2_S2_S2_S2_fjLj128EEEEELb0ELb0ELb1ELb0EEEvNS_9FwdParamsE)
        /*0ec0*/ 	.word	0x00000040


	//----- nvinfo : EIATTR_FRAME_SIZE
	.align		4
.L_638:
        /*0ec4*/ 	.byte	0x04, 0x11
        /*0ec6*/ 	.short	(.L_640 - .L_639)
	.align		4
.L_639:
        /*0ec8*/ 	.word	index@(_ZN10layer_norm13ln_fwd_kernelINS_13Kernel_traitsI13__nv_bfloat16S2_S2_S2_fjLj512ELj1ELj4ELj1ELj16ENS_18Kernel_traits_baseILj512ES2_S2_S2_S2_fjLj128EEEEELb0ELb0ELb1ELb0EEEvNS_9FwdParamsE)
        /*0ecc*/ 	.word	0x00000000


	//----- nvinfo : EIATTR_REGCOUNT
	.align		4
.L_640:
        /*0ed0*/ 	.byte	0x04, 0x2f
        /*0ed2*/ 	.short	(.L_642 - .L_641)
	.align		4
.L_641:
        /*0ed4*/ 	.word	index@(_ZN10layer_norm13ln_fwd_kernelINS_13Kernel_traitsI13__nv_bfloat16S2_S2_S2_fjLj512ELj1ELj4ELj1ELj16ENS_18Kernel_traits_baseILj512ES2_S2_S2_S2_fjLj128EEEEELb0ELb0ELb0ELb1EEEvNS_9FwdParamsE)
        /*0ed8*/ 	.word	0x00000048


	//----- nvinfo : EIATTR_FRAME_SIZE
	.align		4
.L_642:
        /*0edc*/ 	.byte	0x04, 0x11
        /*0ede*/ 	.short	(.L_644 - .L_643)
	.align		4
.L_643:
        /*0ee0*/ 	.word	index@(_ZN10layer_norm13ln_fwd_kernelINS_13Kernel_traitsI13__nv_bfloat16S2_S2_S2_fjLj512ELj1ELj4ELj1ELj16ENS_18Kernel_traits_baseILj512ES2_S2_S2_S2_fjLj128EEEEELb0ELb0ELb0ELb1EEEvNS_9FwdParamsE)
        /*0ee4*/ 	.word	0x00000000


	//----- nvinfo : EIATTR_REGCOUNT
	.align		4
.L_644:
        /*0ee8*/ 	.byte	0x04, 0x2f
        /*0eea*/ 	.short	(.L_646 - .L_645)
	.align		4
.L_645:
        /*0eec*/ 	.word	index@(_ZN10layer_norm13ln_fwd_kernelINS_13Kernel_traitsI13__nv_bfloat16S2_S2_S2_fjLj512ELj1ELj4ELj1ELj16ENS_18Kernel_traits_baseILj512ES2_S2_S2_S2_fjLj128EEEEELb0ELb0ELb0ELb0EEEvNS_9FwdParamsE)
        /*0ef0*/ 	.word	0x00000044


	//----- nvinfo : EIATTR_FRAME_SIZE
	.align		4
.L_646:
        /*0ef4*/ 	.byte	0x04, 0x11
        /*0ef6*/ 	.short	(.L_648 - .L_647)
	.align		4
.L_647:
        /*0ef8*/ 	.word	index@(_ZN10layer_norm13ln_fwd_kernelINS_13Kernel_traitsI13__nv_bfloat16S2_S2_S2_fjLj512ELj1ELj4ELj1ELj16ENS_18Kernel_traits_baseILj512ES2_S2_S2_S2_fjLj128EEEEELb0ELb0ELb0ELb0EEEvNS_9FwdParamsE)
        /*0efc*/ 	.word	0x00000000


	//----- nvinfo : EIATTR_MIN_STACK_SIZE
	.align		4
.L_648:
        /*0f00*/ 	.byte	0x04, 0x12
        /*0f02*/ 	.short	(.L_650 - .L_649)
	.align		4
.L_649:
        /*0f04*/ 	.word	index@(_ZN10layer_norm13ln_fwd_kernelINS_13Kernel_traitsI13__nv_bfloat16S2_S2_S2_fjLj512ELj1ELj4ELj1ELj16ENS_18Kernel_traits_baseILj512ES2_S2_S2_S2_fjLj128EEEEELb0ELb0ELb0ELb0EEEvNS_9FwdParamsE)
        /*0f08*/ 	.word	0x00000000


	//----- nvinfo : EIATTR_MIN_STACK_SIZE
	.align		4
.L_650:
        /*0f0c*/ 	.byte	0x04, 0x12
        /*0f0e*/ 	.short	(.L_652 - .L_651)
	.align		4
.L_651:
        /*0f10*/ 	.word	index@(_ZN10layer_norm13ln_fwd_kernelINS_13Kernel_traitsI13__nv_bfloat16S2_S2_S2_fjLj512ELj1ELj4ELj1ELj16ENS_18Kernel_traits_baseILj512ES2_S2_S2_S2_fjLj128EEEEELb0ELb0ELb0ELb1EEEvNS_9FwdParamsE)
        /*0f14*/ 	.word	0x00000000


	//----- nvinfo : EIATTR_MIN_STACK_SIZE
	.align		4
.L_652:
        /*0f18*/ 	.byte	0x04, 0x12
        /*0f1a*/ 	.short	(.L_654 - .L_653)
	.align		4
.L_653:
        /*0f1c*/ 	.word	index@(_ZN10layer_norm13ln_fwd_kernelINS_13Kernel_traitsI13__nv_bfloat16S2_S2_S2_fjLj512ELj1ELj4ELj1ELj16ENS_18Kernel_traits_baseILj512ES2_S2_S2_S2_fjLj128EEEEELb0ELb0ELb1ELb0EEEvNS_9FwdParamsE)
        /*0f20*/ 	.word	0x00000000


	//----- nvinfo : EIATTR_MIN_STACK_SIZE
	.align		4
.L_654:
        /*0f24*/ 	.byte	0x04, 0x12
        /*0f26*/ 	.short	(.L_656 - .L_655)
	.align		4
.L_655:
        /*0f28*/ 	.word	index@(_ZN10layer_norm13ln_fwd_kernelINS_13Kernel_traitsI13__nv_bfloat16S2_S2_S2_fjLj512ELj1ELj4ELj1ELj16ENS_18Kernel_traits_baseILj512ES2_S2_S2_S2_fjLj128EEEEELb0ELb0ELb1ELb1EEEvNS_9FwdParamsE)
        /*0f2c*/ 	.word	0x00000000


	//----- nvinfo : EIATTR_MIN_STACK_SIZE
	.align		4
.L_656:
        /*0f30*/ 	.byte	0x04, 0x12
        /*0f32*/ 	.short	(.L_658 - .L_657)
	.align		4
.L_657:
        /*0f34*/ 	.word	index@(_ZN10layer_norm13ln_fwd_kernelINS_13Kernel_traitsI13__nv_bfloat16S2_S2_S2_fjLj512ELj1ELj4ELj1ELj16ENS_18Kernel_traits_baseILj512ES2_S2_S2_S2_fjLj128EEEEELb0ELb1ELb0ELb0EEEvNS_9FwdParamsE)
        /*0f38*/ 	.word	0x00000000


	//----- nvinfo : EIATTR_MIN_STACK_SIZE
	.align		4
.L_658:
        /*0f3c*/ 	.byte	0x04, 0x12
        /*0f3e*/ 	.short	(.L_660 - .L_659)
	.align		4
.L_659:
        /*0f40*/ 	.word	index@(_ZN10layer_norm13ln_fwd_kernelINS_13Kernel_traitsI13__nv_bfloat16S2_S2_S2_fjLj512ELj1ELj4ELj1ELj16ENS_18Kernel_traits_baseILj512ES2_S2_S2_S2_fjLj128EEEEELb0ELb1ELb0ELb1EEEvNS_9FwdParamsE)
        /*0f44*/ 	.word	0x00000000


	//----- nvinfo : EIATTR_MIN_STACK_SIZE
	.align		4
.L_660:
        /*0f48*/ 	.byte	0x04, 0x12
        /*0f4a*/ 	.short	(.L_662 - .L_661)
	.align		4
.L_661:
        /*0f4c*/ 	.word	index@(_ZN10layer_norm13ln_fwd_kernelINS_13Kernel_traitsI13__nv_bfloat16S2_S2_S2_fjLj512ELj1ELj4ELj1ELj16ENS_18Kernel_traits_baseILj512ES2_S2_S2_S2_fjLj128EEEEELb0ELb1ELb1ELb0EEEvNS_9FwdParamsE)
        /*0f50*/ 	.word	0x00000000


	//----- nvinfo : EIATTR_MIN_STACK_SIZE
	.align		4
.L_662:
        /*0f54*/ 	.byte	0x04, 0x12
        /*0f56*/ 	.short	(.L_664 - .L_663)
	.align		4
.L_663:
        /*0f58*/ 	.word	index@(_ZN10layer_norm13ln_fwd_kernelINS_13Kernel_traitsI13__nv_bfloat16S2_S2_S2_fjLj512ELj1ELj4ELj1ELj16ENS_18Kernel_traits_baseILj512ES2_S2_S2_S2_fjLj128EEEEELb0ELb1ELb1ELb1EEEvNS_9FwdParamsE)
        /*0f5c*/ 	.word	0x00000000


	//----- nvinfo : EIATTR_MIN_STACK_SIZE
	.align		4
.L_664:
        /*0f60*/ 	.byte	0x04, 0x12
        /*0f62*/ 	.short	(.L_666 - .L_665)
	.align		4
.L_665:
        /*0f64*/ 	.word	index@(_ZN10layer_norm13ln_fwd_kernelINS_13Kernel_traitsI13__nv_bfloat16S2_S2_S2_fjLj512ELj1ELj4ELj1ELj16ENS_18Kernel_traits_baseILj512ES2_S2_S2_S2_fjLj128EEEEELb1ELb0ELb0ELb0EEEvNS_9FwdParamsE)
        /*0f68*/ 	.word	0x00000000


	//----- nvinfo : EIATTR_MIN_STACK_SIZE
	.align		4
.L_666:
        /*0f6c*/ 	.byte	0x04, 0x12
        /*0f6e*/ 	.short	(.L_668 - .L_667)
	.align		4
.L_667:
        /*0f70*/ 	.word	index@(_ZN10layer_norm13ln_fwd_kernelINS_13Kernel_traitsI13__nv_bfloat16S2_S2_S2_fjLj512ELj1ELj4ELj1ELj16ENS_18Kernel_traits_baseILj512ES2_S2_S2_S2_fjLj128EEEEELb1ELb0ELb0ELb1EEEvNS_9FwdParamsE)
        /*0f74*/ 	.word	0x00000000


	//----- nvinfo : EIATTR_MIN_STACK_SIZE
	.align		4
.L_668:
        /*0f78*/ 	.byte	0x04, 0x12
        /*0f7a*/ 	.short	(.L_670 - .L_669)
	.align		4
.L_669:
        /*0f7c*/ 	.word	index@(_ZN10layer_norm13ln_fwd_kernelINS_13Kernel_traitsI13__nv_bfloat16S2_S2_S2_fjLj512ELj1ELj4ELj1ELj16ENS_18Kernel_traits_baseILj512ES2_S2_S2_S2_fjLj128EEEEELb1ELb0ELb1ELb0EEEvNS_9FwdParamsE)
        /*0f80*/ 	.word	0x00000000


	//----- nvinfo : EIATTR_MIN_STACK_SIZE
	.align		4
.L_670:
        /*0f84*/ 	.byte	0x04, 0x12
        /*0f86*/ 	.short	(.L_672 - .L_671)
	.align		4
.L_671:
        /*0f88*/ 	.word	index@(_ZN10layer_norm13ln_fwd_kernelINS_13Kernel_traitsI13__nv_bfloat16S2_S2_S2_fjLj512ELj1ELj4ELj1ELj16ENS_18Kernel_traits_baseILj512ES2_S2_S2_S2_fjLj128EEEEELb1ELb0ELb1ELb1EEEvNS_9FwdParamsE)
        /*0f8c*/ 	.word	0x00000000


	//----- nvinfo : EIATTR_MIN_STACK_SIZE
	.align		4
.L_672:
        /*0f90*/ 	.byte	0x04, 0x12
        /*0f92*/ 	.short	(.L_674 - .L_673)
	.align		4
.L_673:
        /*0f94*/ 	.word	index@(_ZN10layer_norm13ln_fwd_kernelINS_13Kernel_traitsI13__nv_bfloat16S2_S2_S2_fjLj512ELj1ELj4ELj1ELj16ENS_18Kernel_traits_baseILj512ES2_S2_S2_S2_fjLj128EEEEELb1ELb1ELb0ELb0EEEvNS_9FwdParamsE)
        /*0f98*/ 	.word	0x00000000


	//----- nvinfo : EIATTR_MIN_STACK_SIZE
	.align		4
.L_674:
        /*0f9c*/ 	.byte	0x04, 0x12
        /*0f9e*/ 	.short	(.L_676 - .L_675)
	.align		4
.L_675:
        /*0fa0*/ 	.word	index@(_ZN10layer_norm13ln_fwd_kernelINS_13Kernel_traitsI13__nv_bfloat16S2_S2_S2_fjLj512ELj1ELj4ELj1ELj16ENS_18Kernel_traits_baseILj512ES2_S2_S2_S2_fjLj128EEEEELb1ELb1ELb0ELb1EEEvNS_9FwdParamsE)
        /*0fa4*/ 	.word	0x00000000


	//----- nvinfo : EIATTR_MIN_STACK_SIZE
	.align		4
.L_676:
        /*0fa8*/ 	.byte	0x04, 0x12
        /*0faa*/ 	.short	(.L_678 - .L_677)
	.align		4
.L_677:
        /*0fac*/ 	.word	index@(_ZN10layer_norm13ln_fwd_kernelINS_13Kernel_traitsI13__nv_bfloat16S2_S2_S2_fjLj512ELj1ELj4ELj1ELj16ENS_18Kernel_traits_baseILj512ES2_S2_S2_S2_fjLj128EEEEELb1ELb1ELb1ELb0EEEvNS_9FwdParamsE)
        /*0fb0*/ 	.word	0x00000000


	//----- nvinfo : EIATTR_MIN_STACK_SIZE
	.align		4
.L_678:
        /*0fb4*/ 	.byte	0x04, 0x12
        /*0fb6*/ 	.short	(.L_680 - .L_679)
	.align		4
.L_679:
        /*0fb8*/ 	.word	index@(_ZN10layer_norm13ln_fwd_kernelINS_13Kernel_traitsI13__nv_bfloat16S2_S2_S2_fjLj512ELj1ELj4ELj1ELj16ENS_18Kernel_traits_baseILj512ES2_S2_S2_S2_fjLj128EEEEELb1ELb1ELb1ELb1EEEvNS_9FwdParamsE)
        /*0fbc*/ 	.word	0x00000000


	//----- nvinfo : EIATTR_MIN_STACK_SIZE
	.align		4
.L_680:
        /*0fc0*/ 	.byte	0x04, 0x12
        /*0fc2*/ 	.short	(.L_682 - .L_681)
	.align		4
.L_681:
        /*0fc4*/ 	.word	index@(_ZN10layer_norm13ln_fwd_kernelINS_13Kernel_traitsI6__halfS2_S2_S2_fjLj512ELj1ELj4ELj1ELj16ENS_18Kernel_traits_baseILj512ES2_S2_S2_S2_fjLj128EEEEELb0ELb0ELb0ELb0EEEvNS_9FwdParamsE)
        /*0fc8*/ 	.word	0x00000000


	//----- nvinfo : EIATTR_MIN_STACK_SIZE
	.align		4
.L_682:
        /*0fcc*/ 	.byte	0x04, 0x12
        /*0fce*/ 	.short	(.L_684 - .L_683)
	.align		4
.L_683:
        /*0fd0*/ 	.word	index@(_ZN10layer_norm13ln_fwd_kernelINS_13Kernel_traitsI6__halfS2_S2_S2_fjLj512ELj1ELj4ELj1ELj16ENS_18Kernel_traits_baseILj512ES2_S2_S2_S2_fjLj128EEEEELb0ELb0ELb0ELb1EEEvNS_9FwdParamsE)
        /*0fd4*/ 	.word	0x00000000


	//----- nvinfo : EIATTR_MIN_STACK_SIZE
	.align		4
.L_684:
        /*0fd8*/ 	.byte	0x04, 0x12
        /*0fda*/ 	.short	(.L_686 - .L_685)
	.align		4
.L_685:
        /*0fdc*/ 	.word	index@(_ZN10layer_norm13ln_fwd_kernelINS_13Kernel_traitsI6__halfS2_S2_S2_fjLj512ELj1ELj4ELj1ELj16ENS_18Kernel_traits_baseILj512ES2_S2_S2_S2_fjLj128EEEEELb0ELb0ELb1ELb0EEEvNS_9FwdParamsE)
        /*0fe0*/ 	.word	0x00000000


	//----- nvinfo : EIATTR_MIN_STACK_SIZE
	.align		4
.L_686:
        /*0fe4*/ 	.byte	0x04, 0x12
        /*0fe6*/ 	.short	(.L_688 - .L_687)
	.align		4
.L_687:
        /*0fe8*/ 	.word	index@(_ZN10layer_norm13ln_fwd_kernelINS_13Kernel_traitsI6__halfS2_S2_S2_fjLj512ELj1ELj4ELj1ELj16ENS_18Kernel_traits_baseILj512ES2_S2_S2_S2_fjLj128EEEEELb0ELb0ELb1ELb1EEEvNS_9FwdParamsE)
        /*0fec*/ 	.word	0x00000000


	//----- nvinfo : EIATTR_MIN_STACK_SIZE
	.align		4
.L_688:
        /*0ff0*/ 	.byte	0x04, 0x12
        /*0ff2*/ 	.short	(.L_690 - .L_689)
	.align		4
.L_689:
        /*0ff4*/ 	.word	index@(_ZN10layer_norm13ln_fwd_kernelINS_13Kernel_traitsI6__halfS2_S2_S2_fjLj512ELj1ELj4ELj1ELj16ENS_18Kernel_traits_baseILj512ES2_S2_S2_S2_fjLj128EEEEELb0ELb1ELb0ELb0EEEvNS_9FwdParamsE)
        /*0ff8*/ 	.word	0x00000000


	//----- nvinfo : EIATTR_MIN_STACK_SIZE
	.align		4
.L_690:
        /*0ffc*/ 	.byte	0x04, 0x12
        /*0ffe*/ 	.short	(.L_692 - .L_691)
	.align		4
.L_691:
        /*1000*/ 	.word	index@(_ZN10layer_norm13ln_fwd_kernelINS_13Kernel_traitsI6__halfS2_S2_S2_fjLj512ELj1ELj4ELj1ELj16ENS_18Kernel_traits_baseILj512ES2_S2_S2_S2_fjLj128EEEEELb0ELb1ELb0ELb1EEEvNS_9FwdParamsE)
        /*1004*/ 	.word	0x00000000


	//----- nvinfo : EIATTR_MIN_STACK_SIZE
	.align		4
.L_692:
        /*1008*/ 	.byte	0x04, 0x12
        /*100a*/ 	.short	(.L_694 - .L_693)
	.align		4
.L_693:
        /*100c*/ 	.word	index@(_ZN10layer_norm13ln_fwd_kernelINS_13Kernel_traitsI6__halfS2_S2_S2_fjLj512ELj1ELj4ELj1ELj16ENS_18Kernel_traits_baseILj512ES2_S2_S2_S2_fjLj128EEEEELb0ELb1ELb1ELb0EEEvNS_9FwdParamsE)
        /*1010*/ 	.word	0x00000000


	//----- nvinfo : EIATTR_MIN_STACK_SIZE
	.align		4
.L_694:
        /*1014*/ 	.byte	0x04, 0x12
        /*1016*/ 	.short	(.L_696 - .L_695)
	.align		4
.L_695:
        /*1018*/ 	.word	index@(_ZN10layer_norm13ln_fwd_kernelINS_13Kernel_traitsI6__halfS2_S2_S2_fjLj512ELj1ELj4ELj1ELj16ENS_18Kernel_traits_baseILj512ES2_S2_S2_S2_fjLj128EEEEELb0ELb1ELb1ELb1EEEvNS_9FwdParamsE)
        /*101c*/ 	.word	0x00000000


	//----- nvinfo : EIATTR_MIN_STACK_SIZE
	.align		4
.L_696:
        /*1020*/ 	.byte	0x04, 0x12
        /*1022*/ 	.short	(.L_698 - .L_697)
	.align		4
.L_697:
        /*1024*/ 	.word	index@(_ZN10layer_norm13ln_fwd_kernelINS_13Kernel_traitsI6__halfS2_S2_S2_fjLj512ELj1ELj4ELj1ELj16ENS_18Kernel_traits_baseILj512ES2_S2_S2_S2_fjLj128EEEEELb1ELb0ELb0ELb0EEEvNS_9FwdParamsE)
        /*1028*/ 	.word	0x00000000


	//----- nvinfo : EIATTR_MIN_STACK_SIZE
	.align		4
.L_698:
        /*102c*/ 	.byte	0x04, 0x12
        /*102e*/ 	.short	(.L_700 - .L_699)
	.align		4
.L_699:
        /*1030*/ 	.word	index@(_ZN10layer_norm13ln_fwd_kernelINS_13Kernel_traitsI6__halfS2_S2_S2_fjLj512ELj1ELj4ELj1ELj16ENS_18Kernel_traits_baseILj512ES2_S2_S2_S2_fjLj128EEEEELb1ELb0ELb0ELb1EEEvNS_9FwdParamsE)
        /*1034*/ 	.word	0x00000000


	//----- nvinfo : EIATTR_MIN_STACK_SIZE
	.align		4
.L_700:
        /*1038*/ 	.byte	0x04, 0x12
        /*103a*/ 	.short	(.L_702 - .L_701)
	.align		4
.L_701:
        /*103c*/ 	.word	index@(_ZN10layer_norm13ln_fwd_kernelINS_13Kernel_traitsI6__halfS2_S2_S2_fjLj512ELj1ELj4ELj1ELj16ENS_18Kernel_traits_baseILj512ES2_S2_S2_S2_fjLj128EEEEELb1ELb0ELb1ELb0EEEvNS_9FwdParamsE)
        /*1040*/ 	.word	0x00000000


	//----- nvinfo : EIATTR_MIN_STACK_SIZE
	.align		4
.L_702:
        /*1044*/ 	.byte	0x04, 0x12
        /*1046*/ 	.short	(.L_704 - .L_703)
	.align		4
.L_703:
        /*1048*/ 	.word	index@(_ZN10layer_norm13ln_fwd_kernelINS_13Kernel_traitsI6__halfS2_S2_S2_fjLj512ELj1ELj4ELj1ELj16ENS_18Kernel_traits_baseILj512ES2_S2_S2_S2_fjLj128EEEEELb1ELb0ELb1ELb1EEEvNS_9FwdParamsE)
        /*104c*/ 	.word	0x00000000


	//----- nvinfo : EIATTR_MIN_STACK_SIZE
	.align		4
.L_704:
        /*1050*/ 	.byte	0x04, 0x12
        /*1052*/ 	.short	(.L_706 - .L_705)
	.align		4
.L_705:
        /*1054*/ 	.word	index@(_ZN10layer_norm13ln_fwd_kernelINS_13Kernel_traitsI6__halfS2_S2_S2_fjLj512ELj1ELj4ELj1ELj16ENS_18Kernel_traits_baseILj512ES2_S2_S2_S2_fjLj128EEEEELb1ELb1ELb0ELb0EEEvNS_9FwdParamsE)
        /*1058*/ 	.word	0x00000000


	//----- nvinfo : EIATTR_MIN_STACK_SIZE
	.align		4
.L_706:
        /*105c*/ 	.byte	0x04, 0x12
        /*105e*/ 	.short	(.L_708 - .L_707)
	.align		4
.L_707:
        /*1060*/ 	.word	index@(_ZN10layer_norm13ln_fwd_kernelINS_13Kernel_traitsI6__halfS2_S2_S2_fjLj512ELj1ELj4ELj1ELj16ENS_18Kernel_traits_baseILj512ES2_S2_S2_S2_fjLj128EEEEELb1ELb1ELb0ELb1EEEvNS_9FwdParamsE)
        /*1064*/ 	.word	0x00000000


	//----- nvinfo : EIATTR_MIN_STACK_SIZE
	.align		4
.L_708:
        /*1068*/ 	.byte	0x04, 0x12
        /*106a*/ 	.short	(.L_710 - .L_709)
	.align		4
.L_709:
        /*106c*/ 	.word	index@(_ZN10layer_norm13ln_fwd_kernelINS_13Kernel_traitsI6__halfS2_S2_S2_fjLj512ELj1ELj4ELj1ELj16ENS_18Kernel_traits_baseILj512ES2_S2_S2_S2_fjLj128EEEEELb1ELb1ELb1ELb0EEEvNS_9FwdParamsE)
        /*1070*/ 	.word	0x00000000


	//----- nvinfo : EIATTR_MIN_STACK_SIZE
	.align		4
.L_710:
        /*1074*/ 	.byte	0x04, 0x12
        /*1076*/ 	.short	(.L_712 - .L_711)
	.align		4
.L_711:
        /*1078*/ 	.word	index@(_ZN10layer_norm13ln_fwd_kernelINS_13Kernel_traitsI6__halfS2_S2_S2_fjLj512ELj1ELj4ELj1ELj16ENS_18Kernel_traits_baseILj512ES2_S2_S2_S2_fjLj128EEEEELb1ELb1ELb1ELb1EEEvNS_9FwdParamsE)
        /*107c*/ 	.word	0x00000000


	//----- nvinfo : EIATTR_MIN_STACK_SIZE
	.align		4
.L_712:
        /*1080*/ 	.byte	0x04, 0x12
        /*1082*/ 	.short	(.L_714 - .L_713)
	.align		4
.L_713:
        /*1084*/ 	.word	index@(_ZN10layer_norm13ln_fwd_kernelINS_13Kernel_traitsIf13__nv_bfloat16S2_S2_fjLj512ELj1ELj4ELj1ELj16ENS_18Kernel_traits_baseILj512EfS2_S2_S2_fjLj128EEEEELb0ELb0ELb0ELb0EEEvNS_9FwdParamsE)
        /*1088*/ 	.word	0x00000000


	//----- nvinfo : EIATTR_MIN_STACK_SIZE
	.align		4
.L_714:
        /*108c*/ 	.byte	0x04, 0x12
        /*108e*/ 	.short	(.L_716 - .L_715)
	.align		4
.L_715:
        /*1090*/ 	.word	index@(_ZN10layer_norm13ln_fwd_kernelINS_13Kernel_traitsIf13__nv_bfloat16S2_S2_fjLj512ELj1ELj4ELj1ELj16ENS_18Kernel_traits_baseILj512EfS2_S2_S2_fjLj128EEEEELb0ELb0ELb0ELb1EEEvNS_9FwdParamsE)
        /*1094*/ 	.word	0x00000010


	//----- nvinfo : EIATTR_MIN_STACK_SIZE
	.align		4
.L_716:
        /*1098*/ 	.byte	0x04, 0x12
        /*109a*/ 	.short	(.L_718 - .L_717)
	.align		4
.L_717:
        /*109c*/ 	.word	index@(_ZN10layer_norm13ln_fwd_kernelINS_13Kernel_traitsIf13__nv_bfloat16S2_S2_fjLj512ELj1ELj4ELj1ELj16ENS_18Kernel_traits_baseILj512EfS2_S2_S2_fjLj128EEEEELb0ELb0ELb1ELb0EEEvNS_9FwdParamsE)
        /*10a0*/ 	.word	0x00000000


	//----- nvinfo : EIATTR_MIN_STACK_SIZE
	.align		4
.L_718:
        /*10a4*/ 	.byte	0x04, 0x12
        /*10a6*/ 	.short	(.L_720 - .L_719)
	.align		4
.L_719:
        /*10a8*/ 	.word	index@(_ZN10layer_norm13ln_fwd_kernelINS_13Kernel_traitsIf13__nv_bfloat16S2_S2_fjLj512ELj1ELj4ELj1ELj16ENS_18Kernel_traits_baseILj512EfS2_S2_S2_fjLj128EEEEELb0ELb0ELb1ELb1EEEvNS_9FwdParamsE)
        /*10ac*/ 	.word	0x00000000


	//----- nvinfo : EIATTR_MIN_STACK_SIZE
	.align		4
.L_720:
        /*10b0*/ 	.byte	0x04, 0x12
        /*10b2*/ 	.short	(.L_722 - .L_721)
	.align		4
.L_721:
        /*10b4*/ 	.word	index@(_ZN10layer_norm13ln_fwd_kernelINS_13Kernel_traitsIf13__nv_bfloat16S2_S2_fjLj512ELj1ELj4ELj1ELj16ENS_18Kernel_traits_baseILj512EfS2_S2_S2_fjLj128EEEEELb0ELb1ELb0ELb0EEEvNS_9FwdParamsE)
        /*10b8*/ 	.word	0x00000000


	//----- nvinfo : EIATTR_MIN_STACK_SIZE
	.align		4
.L_722:
        /*10bc*/ 	.byte	0x04, 0x12
        /*10be*/ 	.short	(.L_724 - .L_723)
	.align		4
.L_723:
        /*10c0*/ 	.word	index@(_ZN10layer_norm13ln_fwd_kernelINS_13Kernel_traitsIf13__nv_bfloat16S2_S2_fjLj512ELj1ELj4ELj1ELj16ENS_18Kernel_traits_baseILj512EfS2_S2_S2_fjLj128EEEEELb0ELb1ELb0ELb1EEEvNS_9FwdParamsE)
        /*10c4*/ 	.word	0x00000000


	//----- nvinfo : EIATTR_MIN_STACK_SIZE
	.align		4
.L_724:
        /*10c8*/ 	.byte	0x04, 0x12
        /*10ca*/ 	.short	(.L_726 - .L_725)
	.align		4
.L_725:
        /*10cc*/ 	.word	index@(_ZN10layer_norm13ln_fwd_kernelINS_13Kernel_traitsIf13__nv_bfloat16S2_S2_fjLj512ELj1ELj4ELj1ELj16ENS_18Kernel_traits_baseILj512EfS2_S2_S2_fjLj128EEEEELb0ELb1ELb1ELb0EEEvNS_9FwdParamsE)
        /*10d0*/ 	.word	0x00000000


	//----- nvinfo : EIATTR_MIN_STACK_SIZE
	.align		4
.L_726:
        /*10d4*/ 	.byte	0x04, 0x12
        /*10d6*/ 	.short	(.L_728 - .L_727)
	.align		4
.L_727:
        /*10d8*/ 	.word	index@(_ZN10layer_norm13ln_fwd_kernelINS_13Kernel_traitsIf13__nv_bfloat16S2_S2_fjLj512ELj1ELj4ELj1ELj16ENS_18Kernel_traits_baseILj512EfS2_S2_S2_fjLj128EEEEELb0ELb1ELb1ELb1EEEvNS_9FwdParamsE)
        /*10dc*/ 	.word	0x00000000


	//----- nvinfo : EIATTR_MIN_STACK_SIZE
	.align		4
.L_728:
        /*10e0*/ 	.byte	0x04, 0x12
        /*10e2*/ 	.short	(.L_730 - .L_729)
	.align		4
.L_729:
        /*10e4*/ 	.word	index@(_ZN10layer_norm13ln_fwd_kernelINS_13Kernel_traitsIf13__nv_bfloat16S2_S2_fjLj512ELj1ELj4ELj1ELj16ENS_18Kernel_traits_baseILj512EfS2_S2_S2_fjLj128EEEEELb1ELb0ELb0ELb0EEEvNS_9FwdParamsE)
        /*10e8*/ 	.word	0x00000000


	//----- nvinfo : EIATTR_MIN_STACK_SIZE
	.align		4
.L_730:
        /*10ec*/ 	.byte	0x04, 0x12
        /*10ee*/ 	.short	(.L_732 - .L_731)
	.align		4
.L_731:
        /*10f0*/ 	.word	index@(_ZN10layer_norm13ln_fwd_kernelINS_13Kernel_traitsIf13__nv_bfloat16S2_S2_fjLj512ELj1ELj4ELj1ELj16ENS_18Kernel_traits_baseILj512EfS2_S2_S2_fjLj128EEEEELb1ELb0ELb0ELb1EEEvNS_9FwdParamsE)
        /*10f4*/ 	.word	0x00000000


	//----- nvinfo : EIATTR_MIN_STACK_SIZE
	.align		4
.L_732:
        /*10f8*/ 	.byte	0x04, 0x12
        /*10fa*/ 	.short	(.L_734 - .L_733)
	.align		4
.L_733:
        /*10fc*/ 	.word	index@(_ZN10layer_norm13ln_fwd_kernelINS_13Kernel_traitsIf13__nv_bfloat16S2_S2_fjLj512ELj1ELj4ELj1ELj16ENS_18Kernel_traits_baseILj512EfS2_S2_S2_fjLj128EEEEELb1ELb0ELb1ELb0EEEvNS_9FwdParamsE)
        /*1100*/ 	.word	0x00000000


	//----- nvinfo : EIATTR_MIN_STACK_SIZE
	.align		4
.L_734:
        /*1104*/ 	.byte	0x04, 0x12
        /*1106*/ 	.short	(.L_736 - .L_735)
	.align		4
.L_735:
        /*1108*/ 	.word	index@(_ZN10layer_norm13ln_fwd_kernelINS_13Kernel_traitsIf13__nv_bfloat16S2_S2_fjLj512ELj1ELj4ELj1ELj16ENS_18Kernel_traits_baseILj512EfS2_S2_S2_fjLj128EEEEELb1ELb0ELb1ELb1EEEvNS_9FwdParamsE)
        /*110c*/ 	.word	0x00000000


	//----- nvinfo : EIATTR_MIN_STACK_SIZE
	.align		4
.L_736:
        /*1110*/ 	.byte	0x04, 0x12
        /*1112*/ 	.short	(.L_738 - .L_737)
	.align		4
.L_737:
        /*1114*/ 	.word	index@(_ZN10layer_norm13ln_fwd_kernelINS_13Kernel_traitsIf13__nv_bfloat16S2_S2_fjLj512ELj1ELj4ELj1ELj16ENS_18Kernel_traits_baseILj512EfS2_S2_S2_fjLj128EEEEELb1ELb1ELb0ELb0EEEvNS_9FwdParamsE)
        /*1118*/ 	.word	0x00000000


	//----- nvinfo : EIATTR_MIN_STACK_SIZE
	.align		4
.L_738:
        /*111c*/ 	.byte	0x04, 0x12
        /*111e*/ 	.short	(.L_740 - .L_739)
	.align		4
.L_739:
        /*1120*/ 	.word	index@(_ZN10layer_norm13ln_fwd_kernelINS_13Kernel_traitsIf13__nv_bfloat16S2_S2_fjLj512ELj1ELj4ELj1ELj16ENS_18Kernel_traits_baseILj512EfS2_S2_S2_fjLj128EEEEELb1ELb1ELb0ELb1EEEvNS_9FwdParamsE)
        /*1124*/ 	.word	0x00000000


	//----- nvinfo : EIATTR_MIN_STACK_SIZE
	.align		4
.L_740:
        /*1128*/ 	.byte	0x04, 0x12
        /*112a*/ 	.short	(.L_742 - .L_741)
	.align		4
.L_741:
        /*112c*/ 	.word	index@(_ZN10layer_norm13ln_fwd_kernelINS_13Kernel_traitsIf13__nv_bfloat16S2_S2_fjLj512ELj1ELj4ELj1ELj16ENS_18Kernel_traits_baseILj512EfS2_S2_S2_fjLj128EEEEELb1ELb1ELb1ELb0EEEvNS_9FwdParamsE)
        /*1130*/ 	.word	0x00000000


	//----- nvinfo : EIATTR_MIN_STACK_SIZE
	.align		4
.L_742:
        /*1134*/ 	.byte	0x04, 0x12
        /*1136*/ 	.short	(.L_744 - .L_743)
	.align		4
.L_743:
        /*1138*/ 	.word	index@(_ZN10layer_norm13ln_fwd_kernelINS_13Kernel_traitsIf13__nv_bfloat16S2_S2_fjLj512ELj1ELj4ELj1ELj16ENS_18Kernel_traits_baseILj512EfS2_S2_S2_fjLj128EEEEELb1ELb1ELb1ELb1EEEvNS_9FwdParamsE)
        /*113c*/ 	.word	0x00000000


	//----- nvinfo : EIATTR_MIN_STACK_SIZE
	.align		4
.L_744:
        /*1140*/ 	.byte	0x04, 0x12
        /*1142*/ 	.short	(.L_746 - .L_745)
	.align		4
.L_745:
        /*1144*/ 	.word	index@(_ZN10layer_norm13ln_fwd_kernelINS_13Kernel_traitsI13__nv_bfloat16S2_fS2_fjLj512ELj1ELj4ELj1ELj16ENS_18Kernel_traits_baseILj512ES2_S2_fS2_fjLj128EEEEELb0ELb0ELb0ELb0EEEvNS_9FwdParamsE)
        /*1148*/ 	.word	0x00000000


	//----- nvinfo : EIATTR_MIN_STACK_SIZE
	.align		4
.L_746:
        /*114c*/ 	.byte	0x04, 0x12
        /*114e*/ 	.short	(.L_748 - .L_747)
	.align		4
.L_747:
        /*1150*/ 	.word	index@(_ZN10layer_norm13ln_fwd_kernelINS_13Kernel_traitsI13__nv_bfloat16S2_fS2_fjLj512ELj1ELj4ELj1ELj16ENS_18Kernel_traits_baseILj512ES2_S2_fS2_fjLj128EEEEELb0ELb0ELb0ELb1EEEvNS_9FwdParamsE)
        /*1154*/ 	.word	0x00000000


	//----- nvinfo : EIATTR_MIN_STACK_SIZE
	.align		4
.L_748:
        /*1158*/ 	.byte	0x04, 0x12
        /*115a*/ 	.short	(.L_750 - .L_749)
	.align		4
.L_749:
        /*115c*/ 	.word	index@(_ZN10layer_norm13ln_fwd_kernelINS_13Kernel_traitsI13__nv_bfloat16S2_fS2_fjLj512ELj1ELj4ELj1ELj16ENS_18Kernel_traits_baseILj512ES2_S2_fS2_fjLj128EEEEELb0ELb0ELb1ELb0EEEvNS_9FwdParamsE)
        /*1160*/ 	.word	0x00000000


	//----- nvinfo : EIATTR_MIN_STACK_SIZE
	.align		4
.L_750:
        /*1164*/ 	.byte	0x04, 0x12
        /*1166*/ 	.short	(.L_752 - .L_751)
	.align		4
.L_751:
        /*1168*/ 	.word	index@(_ZN10layer_norm13ln_fwd_kernelINS_13Kernel_traitsI13__nv_bfloat16S2_fS2_fjLj512ELj1ELj4ELj1ELj16ENS_18Kernel_traits_baseILj512ES2_S2_fS2_fjLj128EEEEELb0ELb0ELb1ELb1EEEvNS_9FwdParamsE)
        /*116c*/ 	.word	0x00000000


	//----- nvinfo : EIATTR_MIN_STACK_SIZE
	.align		4
.L_752:
        /*1170*/ 	.byte	0x04, 0x12
        /*1172*/ 	.short	(.L_754 - .L_753)
	.align		4
.L_753:
        /*1174*/ 	.word	index@(_ZN10layer_norm13ln_fwd_kernelINS_13Kernel_traitsI13__nv_bfloat16S2_fS2_fjLj512ELj1ELj4ELj1ELj16ENS_18Kernel_traits_baseILj512ES2_S2_fS2_fjLj128EEEEELb0ELb1ELb0ELb0EEEvNS_9FwdParamsE)
        /*1178*/ 	.word	0x00000000


	//----- nvinfo : EIATTR_MIN_STACK_SIZE
	.align		4
.L_754:
        /*117c*/ 	.byte	0x04, 0x12
        /*117e*/ 	.short	(.L_756 - .L_755)
	.align		4
.L_755:
        /*1180*/ 	.word	index@(_ZN10layer_norm13ln_fwd_kernelINS_13Kernel_traitsI13__nv_bfloat16S2_fS2_fjLj512ELj1ELj4ELj1ELj16ENS_18Kernel_traits_baseILj512ES2_S2_fS2_fjLj128EEEEELb0ELb1ELb0ELb1EEEvNS_9FwdParamsE)
        /*1184*/ 	.word	0x00000000


	//----- nvinfo : EIATTR_MIN_STACK_SIZE
	.align		4
.L_756:
        /*1188*/ 	.byte	0x04, 0x12
        /*118a*/ 	.short	(.L_758 - .L_757)
	.align		4
.L_757:
        /*118c*/ 	.word	index@(_ZN10layer_norm13ln_fwd_kernelINS_13Kernel_traitsI13__nv_bfloat16S2_fS2_fjLj512ELj1ELj4ELj1ELj16ENS_18Kernel_traits_baseILj512ES2_S2_fS2_fjLj128EEEEELb0ELb1ELb1ELb0EEEvNS_9FwdParamsE)
        /*1190*/ 	.word	0x00000000


	//----- nvinfo : EIATTR_MIN_STACK_SIZE
	.align		4
.L_758:
        /*1194*/ 	.byte	0x04, 0x12
        /*1196*/ 	.short	(.L_760 - .L_759)
	.align		4
.L_759:
        /*1198*/ 	.word	index@(_ZN10layer_norm13ln_fwd_kernelINS_13Kernel_traitsI13__nv_bfloat16S2_fS2_fjLj512ELj1ELj4ELj1ELj16ENS_18Kernel_traits_baseILj512ES2_S2_fS2_fjLj128EEEEELb0ELb1ELb1ELb1EEEvNS_9FwdParamsE)
        /*119c*/ 	.word	0x00000000


	//----- nvinfo : EIATTR_MIN_STACK_SIZE
	.align		4
.L_760:
        /*11a0*/ 	.byte	0x04, 0x12
        /*11a2*/ 	.short	(.L_762 - .L_761)
	.align		4
.L_761:
        /*11a4*/ 	.word	index@(_ZN10layer_norm13ln_fwd_kernelINS_13Kernel_traitsI13__nv_bfloat16S2_fS2_fjLj512ELj1ELj4ELj1ELj16ENS_18Kernel_traits_baseILj512ES2_S2_fS2_fjLj128EEEEELb1ELb0ELb0ELb0EEEvNS_9FwdParamsE)
        /*11a8*/ 	.word	0x00000000


	//----- nvinfo : EIATTR_MIN_STACK_SIZE
	.align		4
.L_762:
        /*11ac*/ 	.byte	0x04, 0x12
        /*11ae*/ 	.short	(.L_764 - .L_763)
	.align		4
.L_763:
        /*11b0*/ 	.word	index@(_ZN10layer_norm13ln_fwd_kernelINS_13Kernel_traitsI13__nv_bfloat16S2_fS2_fjLj512ELj1ELj4ELj1ELj16ENS_18Kernel_traits_baseILj512ES2_S2_fS2_fjLj128EEEEELb1ELb0ELb0ELb1EEEvNS_9FwdParamsE)
        /*11b4*/ 	.word	0x00000000


	//----- nvinfo : EIATTR_MIN_STACK_SIZE
	.align		4
.L_764:
        /*11b8*/ 	.byte	0x04, 0x12
        /*11ba*/ 	.short	(.L_766 - .L_765)
	.align		4
.L_765:
        /*11bc*/ 	.word	index@(_ZN10layer_norm13ln_fwd_kernelINS_13Kernel_traitsI13__nv_bfloat16S2_fS2_fjLj512ELj1ELj4ELj1ELj16ENS_18Kernel_traits_baseILj512ES2_S2_fS2_fjLj128EEEEELb1ELb0ELb1ELb0EEEvNS_9FwdParamsE)
        /*11c0*/ 	.word	0x00000000


	//----- nvinfo : EIATTR_MIN_STACK_SIZE
	.align		4
.L_766:
        /*11c4*/ 	.byte	0x04, 0x12
        /*11c6*/ 	.short	(.L_768 - .L_767)
	.align		4
.L_767:
        /*11c8*/ 	.word	index@(_ZN10layer_norm13ln_fwd_kernelINS_13Kernel_traitsI13__nv_bfloat16S2_fS2_fjLj512ELj1ELj4ELj1ELj16ENS_18Kernel_traits_baseILj512ES2_S2_fS2_fjLj128EEEEELb1ELb0ELb1ELb1EEEvNS_9FwdParamsE)
        /*11cc*/ 	.word	0x00000000


	//----- nvinfo : EIATTR_MIN_STACK_SIZE
	.align		4
.L_768:
        /*11d0*/ 	.byte	0x04, 0x12
        /*11d2*/ 	.short	(.L_770 - .L_769)
	.align		4
.L_769:
        /*11d4*/ 	.word	index@(_ZN10layer_norm13ln_fwd_kernelINS_13Kernel_traitsI13__nv_bfloat16S2_fS2_fjLj512ELj1ELj4ELj1ELj16ENS_18Kernel_traits_baseILj512ES2_S2_fS2_fjLj128EEEEELb1ELb1ELb0ELb0EEEvNS_9FwdParamsE)
        /*11d8*/ 	.word	0x00000000


	//----- nvinfo : EIATTR_MIN_STACK_SIZE
	.align		4
.L_770:
        /*11dc*/ 	.byte	0x04, 0x12
        /*11de*/ 	.short	(.L_772 - .L_771)
	.align		4
.L_771:
        /*11e0*/ 	.word	index@(_ZN10layer_norm13ln_fwd_kernelINS_13Kernel_traitsI13__nv_bfloat16S2_fS2_fjLj512ELj1ELj4ELj1ELj16ENS_18Kernel_traits_baseILj512ES2_S2_fS2_fjLj128EEEEELb1ELb1ELb0ELb1EEEvNS_9FwdParamsE)
        /*11e4*/ 	.word	0x00000000


	//----- nvinfo : EIATTR_MIN_STACK_SIZE
	.align		4
.L_772:
        /*11e8*/ 	.byte	0x04, 0x12
        /*11ea*/ 	.short	(.L_774 - .L_773)
	.align		4
.L_773:
        /*11ec*/ 	.word	index@(_ZN10layer_norm13ln_fwd_kernelINS_13Kernel_traitsI13__nv_bfloat16S2_fS2_fjLj512ELj1ELj4ELj1ELj16ENS_18Kernel_traits_baseILj512ES2_S2_fS2_fjLj128EEEEELb1ELb1ELb1ELb0EEEvNS_9FwdParamsE)
        /*11f0*/ 	.word	0x00000000


	//----- nvinfo : EIATTR_MIN_STACK_SIZE
	.align		4
.L_774:
        /*11f4*/ 	.byte	0x04, 0x12
        /*11f6*/ 	.short	(.L_776 - .L_775)
	.align		4
.L_775:
        /*11f8*/ 	.word	index@(_ZN10layer_norm13ln_fwd_kernelINS_13Kernel_traitsI13__nv_bfloat16S2_fS2_fjLj512ELj1ELj4ELj1ELj16ENS_18Kernel_traits_baseILj512ES2_S2_fS2_fjLj128EEEEELb1ELb1ELb1ELb1EEEvNS_9FwdParamsE)
        /*11fc*/ 	.word	0x00000000


	//----- nvinfo : EIATTR_MIN_STACK_SIZE
	.align		4
.L_776:
        /*1200*/ 	.byte	0x04, 0x12
        /*1202*/ 	.short	(.L_778 - .L_777)
	.align		4
.L_777:
        /*1204*/ 	.word	index@(_ZN10layer_norm13ln_fwd_kernelINS_13Kernel_traitsIf13__nv_bfloat16fS2_fjLj512ELj1ELj4ELj1ELj16ENS_18Kernel_traits_baseILj512EfS2_fS2_fjLj128EEEEELb0ELb0ELb0ELb0EEEvNS_9FwdParamsE)
        /*1208*/ 	.word	0x00000000


	//----- nvinfo : EIATTR_MIN_STACK_SIZE
	.align		4
.L_778:
        /*120c*/ 	.byte	0x04, 0x12
        /*120e*/ 	.short	(.L_780 - .L_779)
	.align		4
.L_779:
        /*1210*/ 	.word	index@(_ZN10layer_norm13ln_fwd_kernelINS_13Kernel_traitsIf13__nv_bfloat16fS2_fjLj512ELj1ELj4ELj1ELj16ENS_18Kernel_traits_baseILj512EfS2_fS2_fjLj128EEEEELb0ELb0ELb0ELb1EEEvNS_9FwdParamsE)
        /*1214*/ 	.word	0x00000000


	//----- nvinfo : EIATTR_MIN_STACK_SIZE
	.align		4
.L_780:
        /*1218*/ 	.byte	0x04, 0x12
        /*121a*/ 	.short	(.L_782 - .L_781)
	.align		4
.L_781:
        /*121c*/ 	.word	index@(_ZN10layer_norm13ln_fwd_kernelINS_13Kernel_traitsIf13__nv_bfloat16fS2_fjLj512ELj1ELj4ELj1ELj16ENS_18Kernel_traits_baseILj512EfS2_fS2_fjLj128EEEEELb0ELb0ELb1ELb0EEEvNS_9FwdParamsE)
        /*1220*/ 	.word	0x00000000


	//----- nvinfo : EIATTR_MIN_STACK_SIZE
	.align		4
.L_782:
        /*1224*/ 	.byte	0x04, 0x12
        /*1226*/ 	.short	(.L_784 - .L_783)
	.align		4
.L_783:
        /*1228*/ 	.word	index@(_ZN10layer_norm13ln_fwd_kernelINS_13Kernel_traitsIf13__nv_bfloat16fS2_fjLj512ELj1ELj4ELj1ELj16ENS_18Kernel_traits_baseILj512EfS2_fS2_fjLj128EEEEELb0ELb0ELb1ELb1EEEvNS_9FwdParamsE)
        /*122c*/ 	.word	0x00000000


	//----- nvinfo : EIATTR_MIN_STACK_SIZE
	.align		4
.L_784:
        /*1230*/ 	.byte	0x04, 0x12
        /*1232*/ 	.short	(.L_786 - .L_785)
	.align		4
.L_785:
        /*1234*/ 	.word	index@(_ZN10layer_norm13ln_fwd_kernelINS_13Kernel_traitsIf13__nv_bfloat16fS2_fjLj512ELj1ELj4ELj1ELj16ENS_18Kernel_traits_baseILj512EfS2_fS2_fjLj128EEEEELb0ELb1ELb0ELb0EEEvNS_9FwdParamsE)
        /*1238*/ 	.word	0x00000000


	//----- nvinfo : EIATTR_MIN_STACK_SIZE
	.align		4
.L_786:
        /*123c*/ 	.byte	0x04, 0x12
        /*123e*/ 	.short	(.L_788 - .L_787)
	.align		4
.L_787:
        /*1240*/ 	.word	index@(_ZN10layer_norm13ln_fwd_kernelINS_13Kernel_traitsIf13__nv_bfloat16fS2_fjLj512ELj1ELj4ELj1ELj16ENS_18Kernel_traits_baseILj512EfS2_fS2_fjLj128EEEEELb0ELb1ELb0ELb1EEEvNS_9FwdParamsE)
        /*1244*/ 	.word	0x00000000


	//----- nvinfo : EIATTR_MIN_STACK_SIZE
	.align		4
.L_788:
        /*1248*/ 	.byte	0x04, 0x12
        /*124a*/ 	.short	(.L_790 - .L_789)
	.align		4
.L_789:
        /*124c*/ 	.word	index@(_ZN10layer_norm13ln_fwd_kernelINS_13Kernel_traitsIf13__nv_bfloat16fS2_fjLj512ELj1ELj4ELj1ELj16ENS_18Kernel_traits_baseILj512EfS2_fS2_fjLj128EEEEELb0ELb1ELb1ELb0EEEvNS_9FwdParamsE)
        /*1250*/ 	.word	0x00000000


	//----- nvinfo : EIATTR_MIN_STACK_SIZE
	.align		4
.L_790:
        /*1254*/ 	.byte	0x04, 0x12
        /*1256*/ 	.short	(.L_792 - .L_791)
	.align		4
.L_791:
        /*1258*/ 	.word	index@(_ZN10layer_norm13ln_fwd_kernelINS_13Kernel_traitsIf13__nv_bfloat16fS2_fjLj512ELj1ELj4ELj1ELj16ENS_18Kernel_traits_baseILj512EfS2_fS2_fjLj128EEEEELb0ELb1ELb1ELb1EEEvNS_9FwdParamsE)
        /*125c*/ 	.word	0x00000000


	//----- nvinfo : EIATTR_MIN_STACK_SIZE
	.align		4
.L_792:
        /*1260*/ 	.byte	0x04, 0x12
        /*1262*/ 	.short	(.L_794 - .L_793)
	.align		4
.L_793:
        /*1264*/ 	.word	index@(_ZN10layer_norm13ln_fwd_kernelINS_13Kernel_traitsIf13__nv_bfloat16fS2_fjLj512ELj1ELj4ELj1ELj16ENS_18Kernel_traits_baseILj512EfS2_fS2_fjLj128EEEEELb1ELb0ELb0ELb0EEEvNS_9FwdParamsE)
        /*1268*/ 	.word	0x00000000


	//----- nvinfo : EIATTR_MIN_STACK_SIZE
	.align		4
.L_794:
        /*126c*/ 	.byte	0x04, 0x12
        /*126e*/ 	.short	(.L_796 - .L_795)
	.align		4
.L_795:
        /*1270*/ 	.word	index@(_ZN10layer_norm13ln_fwd_kernelINS_13Kernel_traitsIf13__nv_bfloat16fS2_fjLj512ELj1ELj4ELj1ELj16ENS_18Kernel_traits_baseILj512EfS2_fS2_fjLj128EEEEELb1ELb0ELb0ELb1EEEvNS_9FwdParamsE)
        /*1274*/ 	.word	0x00000000


	//----- nvinfo : EIATTR_MIN_STACK_SIZE
	.align		4
.L_796:
        /*1278*/ 	.byte	0x04, 0x12
        /*127a*/ 	.short	(.L_798 - .L_797)
	.align		4
.L_797:
        /*127c*/ 	.word	index@(_ZN10layer_norm13ln_fwd_kernelINS_13Kernel_traitsIf13__nv_bfloat16fS2_fjLj512ELj1ELj4ELj1ELj16ENS_18Kernel_traits_baseILj512EfS2_fS2_fjLj128EEEEELb1ELb0ELb1ELb0EEEvNS_9FwdParamsE)
        /*1280*/ 	.word	0x00000000


	//----- nvinfo : EIATTR_MIN_STACK_SIZE
	.align		4
.L_798:
        /*1284*/ 	.byte	0x04, 0x12
        /*1286*/ 	.short	(.L_800 - .L_799)
	.align		4
.L_799:
        /*1288*/ 	.word	index@(_ZN10layer_norm13ln_fwd_kernelINS_13Kernel_traitsIf13__nv_bfloat16fS2_fjLj512ELj1ELj4ELj1ELj16ENS_18Kernel_traits_baseILj512EfS2_fS2_fjLj128EEEEELb1ELb0ELb1ELb1EEEvNS_9FwdParamsE)
        /*128c*/ 	.word	0x00000000


	//----- nvinfo : EIATTR_MIN_STACK_SIZE
	.align		4
.L_800:
        /*1290*/ 	.byte	0x04, 0x12
        /*1292*/ 	.short	(.L_802 - .L_801)
	.align		4
.L_801:
        /*1294*/ 	.word	index@(_ZN10layer_norm13ln_fwd_kernelINS_13Kernel_traitsIf13__nv_bfloat16fS2_fjLj512ELj1ELj4ELj1ELj16ENS_18Kernel_traits_baseILj512EfS2_fS2_fjLj128EEEEELb1ELb1ELb0ELb0EEEvNS_9FwdParamsE)
        /*1298*/ 	.word	0x00000000


	//----- nvinfo : EIATTR_MIN_STACK_SIZE
	.align		4
.L_802:
        /*129c*/ 	.byte	0x04, 0x12
        /*129e*/ 	.short	(.L_804 - .L_803)
	.align		4
.L_803:
        /*12a0*/ 	.word	index@(_ZN10layer_norm13ln_fwd_kernelINS_13Kernel_traitsIf13__nv_bfloat16fS2_fjLj512ELj1ELj4ELj1ELj16ENS_18Kernel_traits_baseILj512EfS2_fS2_fjLj128EEEEELb1ELb1ELb0ELb1EEEvNS_9FwdParamsE)
        /*12a4*/ 	.word	0x00000000


	//----- nvinfo : EIATTR_MIN_STACK_SIZE
	.align		4
.L_804:
        /*12a8*/ 	.byte	0x04, 0x12
        /*12aa*/ 	.short	(.L_806 - .L_805)
	.align		4
.L_805:
        /*12ac*/ 	.word	index@(_ZN10layer_norm13ln_fwd_kernelINS_13Kernel_traitsIf13__nv_bfloat16fS2_fjLj512ELj1ELj4ELj1ELj16ENS_18Kernel_traits_baseILj512EfS2_fS2_fjLj128EEEEELb1ELb1ELb1ELb0EEEvNS_9FwdParamsE)
        /*12b0*/ 	.word	0x00000000


	//----- nvinfo : EIATTR_MIN_STACK_SIZE
	.align		4
.L_806:
        /*12b4*/ 	.byte	0x04, 0x12
        /*12b6*/ 	.short	(.L_808 - .L_807)
	.align		4
.L_807:
        /*12b8*/ 	.word	index@(_ZN10layer_norm13ln_fwd_kernelINS_13Kernel_traitsIf13__nv_bfloat16fS2_fjLj512ELj1ELj4ELj1ELj16ENS_18Kernel_traits_baseILj512EfS2_fS2_fjLj128EEEEELb1ELb1ELb1ELb1EEEvNS_9FwdParamsE)
        /*12bc*/ 	.word	0x00000000


	//----- nvinfo : EIATTR_MIN_STACK_SIZE
	.align		4
.L_808:
        /*12c0*/ 	.byte	0x04, 0x12
        /*12c2*/ 	.short	(.L_810 - .L_809)
	.align		4
.L_809:
        /*12c4*/ 	.word	index@(_ZN10layer_norm13ln_fwd_kernelINS_13Kernel_traitsIf6__halfS2_S2_fjLj512ELj1ELj4ELj1ELj16ENS_18Kernel_traits_baseILj512EfS2_S2_S2_fjLj128EEEEELb0ELb0ELb0ELb0EEEvNS_9FwdParamsE)
        /*12c8*/ 	.word	0x00000000


	//----- nvinfo : EIATTR_MIN_STACK_SIZE
	.align		4
.L_810:
        /*12cc*/ 	.byte	0x04, 0x12
        /*12ce*/ 	.short	(.L_812 - .L_811)
	.align		4
.L_811:
        /*12d0*/ 	.word	index@(_ZN10layer_norm13ln_fwd_kernelINS_13Kernel_traitsIf6__halfS2_S2_fjLj512ELj1ELj4ELj1ELj16ENS_18Kernel_traits_baseILj512EfS2_S2_S2_fjLj128EEEEELb0ELb0ELb0ELb1EEEvNS_9FwdParamsE)
        /*12d4*/ 	.word	0x00000010


	//----- nvinfo : EIATTR_MIN_STACK_SIZE
	.align		4
.L_812:
        /*12d8*/ 	.byte	0x04, 0x12
        /*12da*/ 	.short	(.L_814 - .L_813)
	.align		4
.L_813:
        /*12dc*/ 	.word	index@(_ZN10layer_norm13ln_fwd_kernelINS_13Kernel_traitsIf6__halfS2_S2_fjLj512ELj1ELj4ELj1ELj16ENS_18Kernel_traits_baseILj512EfS2_S2_S2_fjLj128EEEEELb0ELb0ELb1ELb0EEEvNS_9FwdParamsE)
        /*12e0*/ 	.word	0x00000000


	//----- nvinfo : EIATTR_MIN_STACK_SIZE
	.align		4
.L_814:
        /*12e4*/ 	.byte	0x04, 0x12
        /*12e6*/ 	.short	(.L_816 - .L_815)
	.align		4
.L_815:
        /*12e8*/ 	.word	index@(_ZN10layer_norm13ln_fwd_kernelINS_13Kernel_traitsIf6__halfS2_S2_fjLj512ELj1ELj4ELj1ELj16ENS_18Kernel_traits_baseILj512EfS2_S2_S2_fjLj128EEEEELb0ELb0ELb1ELb1EEEvNS_9FwdParamsE)
        /*12ec*/ 	.word	0x00000000


	//----- nvinfo : EIATTR_MIN_STACK_SIZE
	.align		4
.L_816:
        /*12f0*/ 	.byte	0x04, 0x12
        /*12f2*/ 	.short	(.L_818 - .L_817)
	.align		4
.L_817:
        /*12f4*/ 	.word	index@(_ZN10layer_norm13ln_fwd_kernelINS_13Kernel_traitsIf6__halfS2_S2_fjLj512ELj1ELj4ELj1ELj16ENS_18Kernel_traits_baseILj512EfS2_S2_S2_fjLj128EEEEELb0ELb1ELb0ELb0EEEvNS_9FwdParamsE)
        /*12f8*/ 	.word	0x00000000


	//----- nvinfo : EIATTR_MIN_STACK_SIZE
	.align		4
.L_818:
        /*12fc*/ 	.byte	0x04, 0x12
        /*12fe*/ 	.short	(.L_820 - .L_819)
	.align		4
.L_819:
        /*1300*/ 	.word	index@(_ZN10layer_norm13ln_fwd_kernelINS_13Kernel_traitsIf6__halfS2_S2_fjLj512ELj1ELj4ELj1ELj16ENS_18Kernel_traits_baseILj512EfS2_S2_S2_fjLj128EEEEELb0ELb1ELb0ELb1EEEvNS_9FwdParamsE)
        /*1304*/ 	.word	0x00000000


	//----- nvinfo : EIATTR_MIN_STACK_SIZE
	.align		4
.L_820:
        /*1308*/ 	.byte	0x04, 0x12
        /*130a*/ 	.short	(.L_822 - .L_821)
	.align		4
.L_821:
        /*130c*/ 	.word	index@(_ZN10layer_norm13ln_fwd_kernelINS_13Kernel_traitsIf6__halfS2_S2_fjLj512ELj1ELj4ELj1ELj16ENS_18Kernel_traits_baseILj512EfS2_S2_S2_fjLj128EEEEELb0ELb1ELb1ELb0EEEvNS_9FwdParamsE)
        /*1310*/ 	.word	0x00000000


	//----- nvinfo : EIATTR_MIN_STACK_SIZE
	.align		4
.L_822:
        /*1314*/ 	.byte	0x04, 0x12
        /*1316*/ 	.short	(.L_824 - .L_823)
	.align		4
.L_823:
        /*1318*/ 	.word	index@(_ZN10layer_norm13ln_fwd_kernelINS_13Kernel_traitsIf6__halfS2_S2_fjLj512ELj1ELj4ELj1ELj16ENS_18Kernel_traits_baseILj512EfS2_S2_S2_fjLj128EEEEELb0ELb1ELb1ELb1EEEvNS_9FwdParamsE)
        /*131c*/ 	.word	0x00000000


	//----- nvinfo : EIATTR_MIN_STACK_SIZE
	.align		4
.L_824:
        /*1320*/ 	.byte	0x04, 0x12
        /*1322*/ 	.short	(.L_826 - .L_825)
	.align		4
.L_825:
        /*1324*/ 	.word	index@(_ZN10layer_norm13ln_fwd_kernelINS_13Kernel_traitsIf6__halfS2_S2_fjLj512ELj1ELj4ELj1ELj16ENS_18Kernel_traits_baseILj512EfS2_S2_S2_fjLj128EEEEELb1ELb0ELb0ELb0EEEvNS_9FwdParamsE)
        /*1328*/ 	.word	0x00000000


	//----- nvinfo : EIATTR_MIN_STACK_SIZE
	.align		4
.L_826:
        /*132c*/ 	.byte	0x04, 0x12
        /*132e*/ 	.short	(.L_828 - .L_827)
	.align		4
.L_827:
        /*1330*/ 	.word	index@(_ZN10layer_norm13ln_fwd_kernelINS_13Kernel_traitsIf6__halfS2_S2_fjLj512ELj1ELj4ELj1ELj16ENS_18Kernel_traits_baseILj512EfS2_S2_S2_fjLj128EEEEELb1ELb0ELb0ELb1EEEvNS_9FwdParamsE)
        /*1334*/ 	.word	0x00000000


	//----- nvinfo : EIATTR_MIN_STACK_SIZE
	.align		4
.L_828:
        /*1338*/ 	.byte	0x04, 0x12
        /*133a*/ 	.short	(.L_830 - .L_829)
	.align		4
.L_829:
        /*133c*/ 	.word	index@(_ZN10layer_norm13ln_fwd_kernelINS_13Kernel_traitsIf6__halfS2_S2_fjLj512ELj1ELj4ELj1ELj16ENS_18Kernel_traits_baseILj512EfS2_S2_S2_fjLj128EEEEELb1ELb0ELb1ELb0EEEvNS_9FwdParamsE)
        /*1340*/ 	.word	0x00000000


	//----- nvinfo : EIATTR_MIN_STACK_SIZE
	.align		4
.L_830:
        /*1344*/ 	.byte	0x04, 0x12
        /*1346*/ 	.short	(.L_832 - .L_831)
	.align		4
.L_831:
        /*1348*/ 	.word	index@(_ZN10layer_norm13ln_fwd_kernelINS_13Kernel_traitsIf6__halfS2_S2_fjLj512ELj1ELj4ELj1ELj16ENS_18Kernel_traits_baseILj512EfS2_S2_S2_fjLj128EEEEELb1ELb0ELb1ELb1EEEvNS_9FwdParamsE)
        /*134c*/ 	.word	0x00000000


	//----- nvinfo : EIATTR_MIN_STACK_SIZE
	.align		4
.L_832:
        /*1350*/ 	.byte	0x04, 0x12
        /*1352*/ 	.short	(.L_834 - .L_833)
	.align		4
.L_833:
        /*1354*/ 	.word	index@(_ZN10layer_norm13ln_fwd_kernelINS_13Kernel_traitsIf6__halfS2_S2_fjLj512ELj1ELj4ELj1ELj16ENS_18Kernel_traits_baseILj512EfS2_S2_S2_fjLj128EEEEELb1ELb1ELb0ELb0EEEvNS_9FwdParamsE)
        /*1358*/ 	.word	0x00000000


	//----- nvinfo : EIATTR_MIN_STACK_SIZE
	.align		4
.L_834:
        /*135c*/ 	.byte	0x04, 0x12
        /*135e*/ 	.short	(.L_836 - .L_835)
	.align		4
.L_835:
        /*1360*/ 	.word	index@(_ZN10layer_norm13ln_fwd_kernelINS_13Kernel_traitsIf6__halfS2_S2_fjLj512ELj1ELj4ELj1ELj16ENS_18Kernel_traits_baseILj512EfS2_S2_S2_fjLj128EEEEELb1ELb1ELb0ELb1EEEvNS_9FwdParamsE)
        /*1364*/ 	.word	0x00000000


	//----- nvinfo : EIATTR_MIN_STACK_SIZE
	.align		4
.L_836:
        /*1368*/ 	.byte	0x04, 0x12
        /*136a*/ 	.short	(.L_838 - .L_837)
	.align		4
.L_837:
        /*136c*/ 	.word	index@(_ZN10layer_norm13ln_fwd_kernelINS_13Kernel_traitsIf6__halfS2_S2_fjLj512ELj1ELj4ELj1ELj16ENS_18Kernel_traits_baseILj512EfS2_S2_S2_fjLj128EEEEELb1ELb1ELb1ELb0EEEvNS_9FwdParamsE)
        /*1370*/ 	.word	0x00000000


	//----- nvinfo : EIATTR_MIN_STACK_SIZE
	.align		4
.L_838:
        /*1374*/ 	.byte	0x04, 0x12
        /*1376*/ 	.short	(.L_840 - .L_839)
	.align		4
.L_839:
        /*1378*/ 	.word	index@(_ZN10layer_norm13ln_fwd_kernelINS_13Kernel_traitsIf6__halfS2_S2_fjLj512ELj1ELj4ELj1ELj16ENS_18Kernel_traits_baseILj512EfS2_S2_S2_fjLj128EEEEELb1ELb1ELb1ELb1EEEvNS_9FwdParamsE)
        /*137c*/ 	.word	0x00000000


	//----- nvinfo : EIATTR_MIN_STACK_SIZE
	.align		4
.L_840:
        /*1380*/ 	.byte	0x04, 0x12
        /*1382*/ 	.short	(.L_842 - .L_841)
	.align		4
.L_841:
        /*1384*/ 	.word	index@(_ZN10layer_norm13ln_fwd_kernelINS_13Kernel_traitsI6__halfS2_fS2_fjLj512ELj1ELj4ELj1ELj16ENS_18Kernel_traits_baseILj512ES2_S2_fS2_fjLj128EEEEELb0ELb0ELb0ELb0EEEvNS_9FwdParamsE)
        /*1388*/ 	.word	0x00000000


	//----- nvinfo : EIATTR_MIN_STACK_SIZE
	.align		4
.L_842:
        /*138c*/ 	.byte	0x04, 0x12
        /*138e*/ 	.short	(.L_844 - .L_843)
	.align		4
.L_843:
        /*1390*/ 	.word	index@(_ZN10layer_norm13ln_fwd_kernelINS_13Kernel_traitsI6__halfS2_fS2_fjLj512ELj1ELj4ELj1ELj16ENS_18Kernel_traits_baseILj512ES2_S2_fS2_fjLj128EEEEELb0ELb0ELb0ELb1EEEvNS_9FwdParamsE)
        /*1394*/ 	.word	0x00000000


	//----- nvinfo : EIATTR_MIN_STACK_SIZE
	.align		4
.L_844:
        /*1398*/ 	.byte	0x04, 0x12
        /*139a*/ 	.short	(.L_846 - .L_845)
	.align		4
.L_845:
        /*139c*/ 	.word	index@(_ZN10layer_norm13ln_fwd_kernelINS_13Kernel_traitsI6__halfS2_fS2_fjLj512ELj1ELj4ELj1ELj16ENS_18Kernel_traits_baseILj512ES2_S2_fS2_fjLj128EEEEELb0ELb0ELb1ELb0EEEvNS_9FwdParamsE)
        /*13a0*/ 	.word	0x00000000


	//----- nvinfo : EIATTR_MIN_STACK_SIZE
	.align		4
.L_846:
        /*13a4*/ 	.byte	0x04, 0x12
        /*13a6*/ 	.short	(.L_848 - .L_847)
	.align		4
.L_847:
        /*13a8*/ 	.word	index@(_ZN10layer_norm13ln_fwd_kernelINS_13Kernel_traitsI6__halfS2_fS2_fjLj512ELj1ELj4ELj1ELj16ENS_18Kernel_traits_baseILj512ES2_S2_fS2_fjLj128EEEEELb0ELb0ELb1ELb1EEEvNS_9FwdParamsE)
        /*13ac*/ 	.word	0x00000000


	//----- nvinfo : EIATTR_MIN_STACK_SIZE
	.align		4
.L_848:
        /*13b0*/ 	.byte	0x04, 0x12
        /*13b2*/ 	.short	(.L_850 - .L_849)
	.align		4
.L_849:
        /*13b4*/ 	.word	index@(_ZN10layer_norm13ln_fwd_kernelINS_13Kernel_traitsI6__halfS2_fS2_fjLj512ELj1ELj4ELj1ELj16ENS_18Kernel_traits_baseILj512ES2_S2_fS2_fjLj128EEEEELb0ELb1ELb0ELb0EEEvNS_9FwdParamsE)
        /*13b8*/ 	.word	0x00000000


	//----- nvinfo : EIATTR_MIN_STACK_SIZE
	.align		4
.L_850:
        /*13bc*/ 	.byte	0x04, 0x12
        /*13be*/ 	.short	(.L_852 - .L_851)
	.align		4
.L_851:
        /*13c0*/ 	.word	index@(_ZN10layer_norm13ln_fwd_kernelINS_13Kernel_traitsI6__halfS2_fS2_fjLj512ELj1ELj4ELj1ELj16ENS_18Kernel_traits_baseILj512ES2_S2_fS2_fjLj128EEEEELb0ELb1ELb0ELb1EEEvNS_9FwdParamsE)
        /*13c4*/ 	.word	0x00000000


	//----- nvinfo : EIATTR_MIN_STACK_SIZE
	.align		4
.L_852:
        /*13c8*/ 	.byte	0x04, 0x12
        /*13ca*/ 	.short	(.L_854 - .L_853)
	.align		4
.L_853:
        /*13cc*/ 	.word	index@(_ZN10layer_norm13ln_fwd_kernelINS_13Kernel_traitsI6__halfS2_fS2_fjLj512ELj1ELj4ELj1ELj16ENS_18Kernel_traits_baseILj512ES2_S2_fS2_fjLj128EEEEELb0ELb1ELb1ELb0EEEvNS_9FwdParamsE)
        /*13d0*/ 	.word	0x00000000


	//----- nvinfo : EIATTR_MIN_STACK_SIZE
	.align		4
.L_854:
        /*13d4*/ 	.byte	0x04, 0x12
        /*13d6*/ 	.short	(.L_856 - .L_855)
	.align		4
.L_855:
        /*13d8*/ 	.word	index@(_ZN10layer_norm13ln_fwd_kernelINS_13Kernel_traitsI6__halfS2_fS2_fjLj512ELj1ELj4ELj1ELj16ENS_18Kernel_traits_baseILj512ES2_S2_fS2_fjLj128EEEEELb0ELb1ELb1ELb1EEEvNS_9FwdParamsE)
        /*13dc*/ 	.word	0x00000000


	//----- nvinfo : EIATTR_MIN_STACK_SIZE
	.align		4
.L_856:
        /*13e0*/ 	.byte	0x04, 0x12
        /*13e2*/ 	.short	(.L_858 - .L_857)
	.align		4
.L_857:
        /*13e4*/ 	.word	index@(_ZN10layer_norm13ln_fwd_kernelINS_13Kernel_traitsI6__halfS2_fS2_fjLj512ELj1ELj4ELj1ELj16ENS_18Kernel_traits_baseILj512ES2_S2_fS2_fjLj128EEEEELb1ELb0ELb0ELb0EEEvNS_9FwdParamsE)
        /*13e8*/ 	.word	0x00000000


	//----- nvinfo : EIATTR_MIN_STACK_SIZE
	.align		4
.L_858:
        /*13ec*/ 	.byte	0x04, 0x12
        /*13ee*/ 	.short	(.L_860 - .L_859)
	.align		4
.L_859:
        /*13f0*/ 	.word	index@(_ZN10layer_norm13ln_fwd_kernelINS_13Kernel_traitsI6__halfS2_fS2_fjLj512ELj1ELj4ELj1ELj16ENS_18Kernel_traits_baseILj512ES2_S2_fS2_fjLj128EEEEELb1ELb0ELb0ELb1EEEvNS_9FwdParamsE)
        /*13f4*/ 	.word	0x00000000


	//----- nvinfo : EIATTR_MIN_STACK_SIZE
	.align		4
.L_860:
        /*13f8*/ 	.byte	0x04, 0x12
        /*13fa*/ 	.short	(.L_862 - .L_861)
	.align		4
.L_861:
        /*13fc*/ 	.word	index@(_ZN10layer_norm13ln_fwd_kernelINS_13Kernel_traitsI6__halfS2_fS2_fjLj512ELj1ELj4ELj1ELj16ENS_18Kernel_traits_baseILj512ES2_S2_fS2_fjLj128EEEEELb1ELb0ELb1ELb0EEEvNS_9FwdParamsE)
        /*1400*/ 	.word	0x00000000


	//----- nvinfo : EIATTR_MIN_STACK_SIZE
	.align		4
.L_862:
        /*1404*/ 	.byte	0x04, 0x12
        /*1406*/ 	.short	(.L_864 - .L_863)
	.align		4
.L_863:
        /*1408*/ 	.word	index@(_ZN10layer_norm13ln_fwd_kernelINS_13Kernel_traitsI6__halfS2_fS2_fjLj512ELj1ELj4ELj1ELj16ENS_18Kernel_traits_baseILj512ES2_S2_fS2_fjLj128EEEEELb1ELb0ELb1ELb1EEEvNS_9FwdParamsE)
        /*140c*/ 	.word	0x00000000


	//----- nvinfo : EIATTR_MIN_STACK_SIZE
	.align		4
.L_864:
        /*1410*/ 	.byte	0x04, 0x12
        /*1412*/ 	.short	(.L_866 - .L_865)
	.align		4
.L_865:
        /*1414*/ 	.word	index@(_ZN10layer_norm13ln_fwd_kernelINS_13Kernel_traitsI6__halfS2_fS2_fjLj512ELj1ELj4ELj1ELj16ENS_18Kernel_traits_baseILj512ES2_S2_fS2_fjLj128EEEEELb1ELb1ELb0ELb0EEEvNS_9FwdParamsE)
        /*1418*/ 	.word	0x00000000


	//----- nvinfo : EIATTR_MIN_STACK_SIZE
	.align		4
.L_866:
        /*141c*/ 	.byte	0x04, 0x12
        /*141e*/ 	.short	(.L_868 - .L_867)
	.align		4
.L_867:
        /*1420*/ 	.word	index@(_ZN10layer_norm13ln_fwd_kernelINS_13Kernel_traitsI6__halfS2_fS2_fjLj512ELj1ELj4ELj1ELj16ENS_18Kernel_traits_baseILj512ES2_S2_fS2_fjLj128EEEEELb1ELb1ELb0ELb1EEEvNS_9FwdParamsE)
        /*1424*/ 	.word	0x00000000


	//----- nvinfo : EIATTR_MIN_STACK_SIZE
	.align		4
.L_868:
        /*1428*/ 	.byte	0x04, 0x12
        /*142a*/ 	.short	(.L_870 - .L_869)
	.align		4
.L_869:
        /*142c*/ 	.word	index@(_ZN10layer_norm13ln_fwd_kernelINS_13Kernel_traitsI6__halfS2_fS2_fjLj512ELj1ELj4ELj1ELj16ENS_18Kernel_traits_baseILj512ES2_S2_fS2_fjLj128EEEEELb1ELb1ELb1ELb0EEEvNS_9FwdParamsE)
        /*1430*/ 	.word	0x00000000


	//----- nvinfo : EIATTR_MIN_STACK_SIZE
	.align		4
.L_870:
        /*1434*/ 	.byte	0x04, 0x12
        /*1436*/ 	.short	(.L_872 - .L_871)
	.align		4
.L_871:
        /*1438*/ 	.word	index@(_ZN10layer_norm13ln_fwd_kernelINS_13Kernel_traitsI6__halfS2_fS2_fjLj512ELj1ELj4ELj1ELj16ENS_18Kernel_traits_baseILj512ES2_S2_fS2_fjLj128EEEEELb1ELb1ELb1ELb1EEEvNS_9FwdParamsE)
        /*143c*/ 	.word	0x00000000


	//----- nvinfo : EIATTR_MIN_STACK_SIZE
	.align		4
.L_872:
        /*1440*/ 	.byte	0x04, 0x12
        /*1442*/ 	.short	(.L_874 - .L_873)
	.align		4
.L_873:
        /*1444*/ 	.word	index@(_ZN10layer_norm13ln_fwd_kernelINS_13Kernel_traitsIf6__halffS2_fjLj512ELj1ELj4ELj1ELj16ENS_18Kernel_traits_baseILj512EfS2_fS2_fjLj128EEEEELb0ELb0ELb0ELb0EEEvNS_9FwdParamsE)
        /*1448*/ 	.word	0x00000000


	//----- nvinfo : EIATTR_MIN_STACK_SIZE
	.align		4
.L_874:
        /*144c*/ 	.byte	0x04, 0x12
        /*144e*/ 	.short	(.L_876 - .L_875)
	.align		4
.L_875:
        /*1450*/ 	.word	index@(_ZN10layer_norm13ln_fwd_kernelINS_13Kernel_traitsIf6__halffS2_fjLj512ELj1ELj4ELj1ELj16ENS_18Kernel_traits_baseILj512EfS2_fS2_fjLj128EEEEELb0ELb0ELb0ELb1EEEvNS_9FwdParamsE)
        /*1454*/ 	.word	0x00000000


	//----- nvinfo : EIATTR_MIN_STACK_SIZE
	.align		4
.L_876:
        /*1458*/ 	.byte	0x04, 0x12
        /*145a*/ 	.short	(.L_878 - .L_877)
	.align		4
.L_877:
        /*145c*/ 	.word	index@(_ZN10layer_norm13ln_fwd_kernelINS_13Kernel_traitsIf6__halffS2_fjLj512ELj1ELj4ELj1ELj16ENS_18Kernel_traits_baseILj512EfS2_fS2_fjLj128EEEEELb0ELb0ELb1ELb0EEEvNS_9FwdParamsE)
        /*1460*/ 	.word	0x00000000


	//----- nvinfo : EIATTR_MIN_STACK_SIZE
	.align		4
.L_878:
        /*1464*/ 	.byte	0x04, 0x12
        /*1466*/ 	.short	(.L_880 - .L_879)
	.align		4
.L_879:
        /*1468*/ 	.word	index@(_ZN10layer_norm13ln_fwd_kernelINS_13Kernel_traitsIf6__halffS2_fjLj512ELj1ELj4ELj1ELj16ENS_18Kernel_traits_baseILj512EfS2_fS2_fjLj128EEEEELb0ELb0ELb1ELb1EEEvNS_9FwdParamsE)
        /*146c*/ 	.word	0x00000008


	//----- nvinfo : EIATTR_MIN_STACK_SIZE
	.align		4
.L_880:
        /*1470*/ 	.byte	0x04, 0x12
        /*1472*/ 	.short	(.L_882 - .L_881)
	.align		4
.L_881:
        /*1474*/ 	.word	index@(_ZN10layer_norm13ln_fwd_kernelINS_13Kernel_traitsIf6__halffS2_fjLj512ELj1ELj4ELj1ELj16ENS_18Kernel_traits_baseILj512EfS2_fS2_fjLj128EEEEELb0ELb1ELb0ELb0EEEvNS_9FwdParamsE)
        /*1478*/ 	.word	0x00000000


	//----- nvinfo : EIATTR_MIN_STACK_SIZE
	.align		4
.L_882:
        /*147c*/ 	.byte	0x04, 0x12
        /*147e*/ 	.short	(.L_884 - .L_883)
	.align		4
.L_883:
        /*1480*/ 	.word	index@(_ZN10layer_norm13ln_fwd_kernelINS_13Kernel_traitsIf6__halffS2_fjLj512ELj1ELj4ELj1ELj16ENS_18Kernel_traits_baseILj512EfS2_fS2_fjLj128EEEEELb0ELb1ELb0ELb1EEEvNS_9FwdParamsE)
        /*1484*/ 	.word	0x00000000


	//----- nvinfo : EIATTR_MIN_STACK_SIZE
	.align		4
.L_884:
        /*1488*/ 	.byte	0x04, 0x12
        /*148a*/ 	.short	(.L_886 - .L_885)
	.align		4
.L_885:
        /*148c*/ 	.word	index@(_ZN10layer_norm13ln_fwd_kernelINS_13Kernel_traitsIf6__halffS2_fjLj512ELj1ELj4ELj1ELj16ENS_18Kernel_traits_baseILj512EfS2_fS2_fjLj128EEEEELb0ELb1ELb1ELb0EEEvNS_9FwdParamsE)
        /*1490*/ 	.word	0x00000000


	//----- nvinfo : EIATTR_MIN_STACK_SIZE
	.align		4
.L_886:
        /*1494*/ 	.byte	0x04, 0x12
        /*1496*/ 	.short	(.L_888 - .L_887)
	.align		4
.L_887:
        /*1498*/ 	.word	index@(_ZN10layer_norm13ln_fwd_kernelINS_13Kernel_traitsIf6__halffS2_fjLj512ELj1ELj4ELj1ELj16ENS_18Kernel_traits_baseILj512EfS2_fS2_fjLj128EEEEELb0ELb1ELb1ELb1EEEvNS_9FwdParamsE)
        /*149c*/ 	.word	0x00000000


	//----- nvinfo : EIATTR_MIN_STACK_SIZE
	.align		4
.L_888:
        /*14a0*/ 	.byte	0x04, 0x12
        /*14a2*/ 	.short	(.L_890 - .L_889)
	.align		4
.L_889:
        /*14a4*/ 	.word	index@(_ZN10layer_norm13ln_fwd_kernelINS_13Kernel_traitsIf6__halffS2_fjLj512ELj1ELj4ELj1ELj16ENS_18Kernel_traits_baseILj512EfS2_fS2_fjLj128EEEEELb1ELb0ELb0ELb0EEEvNS_9FwdParamsE)
        /*14a8*/ 	.word	0x00000000


	//----- nvinfo : EIATTR_MIN_STACK_SIZE
	.align		4
.L_890:
        /*14ac*/ 	.byte	0x04, 0x12
        /*14ae*/ 	.short	(.L_892 - .L_891)
	.align		4
.L_891:
        /*14b0*/ 	.word	index@(_ZN10layer_norm13ln_fwd_kernelINS_13Kernel_traitsIf6__halffS2_fjLj512ELj1ELj4ELj1ELj16ENS_18Kernel_traits_baseILj512EfS2_fS2_fjLj128EEEEELb1ELb0ELb0ELb1EEEvNS_9FwdParamsE)
        /*14b4*/ 	.word	0x00000000


	//----- nvinfo : EIATTR_MIN_STACK_SIZE
	.align		4
.L_892:
        /*14b8*/ 	.byte	0x04, 0x12
        /*14ba*/ 	.short	(.L_894 - .L_893)
	.align		4
.L_893:
        /*14bc*/ 	.word	index@(_ZN10layer_norm13ln_fwd_kernelINS_13Kernel_traitsIf6__halffS2_fjLj512ELj1ELj4ELj1ELj16ENS_18Kernel_traits_baseILj512EfS2_fS2_fjLj128EEEEELb1ELb0ELb1ELb0EEEvNS_9FwdParamsE)
        /*14c0*/ 	.word	0x00000000


	//----- nvinfo : EIATTR_MIN_STACK_SIZE
	.align		4
.L_894:
        /*14c4*/ 	.byte	0x04, 0x12
        /*14c6*/ 	.short	(.L_896 - .L_895)
	.align		4
.L_895:
        /*14c8*/ 	.word	index@(_ZN10layer_norm13ln_fwd_kernelINS_13Kernel_traitsIf6__halffS2_fjLj512ELj1ELj4ELj1ELj16ENS_18Kernel_traits_baseILj512EfS2_fS2_fjLj128EEEEELb1ELb0ELb1ELb1EEEvNS_9FwdParamsE)
        /*14cc*/ 	.word	0x00000000


	//----- nvinfo : EIATTR_MIN_STACK_SIZE
	.align		4
.L_896:
        /*14d0*/ 	.byte	0x04, 0x12
        /*14d2*/ 	.short	(.L_898 - .L_897)
	.align		4
.L_897:
        /*14d4*/ 	.word	index@(_ZN10layer_norm13ln_fwd_kernelINS_13Kernel_traitsIf6__halffS2_fjLj512ELj1ELj4ELj1ELj16ENS_18Kernel_traits_baseILj512EfS2_fS2_fjLj128EEEEELb1ELb1ELb0ELb0EEEvNS_9FwdParamsE)
        /*14d8*/ 	.word	0x00000000


	//----- nvinfo : EIATTR_MIN_STACK_SIZE
	.align		4
.L_898:
        /*14dc*/ 	.byte	0x04, 0x12
        /*14de*/ 	.short	(.L_900 - .L_899)
	.align		4
.L_899:
        /*14e0*/ 	.word	index@(_ZN10layer_norm13ln_fwd_kernelINS_13Kernel_traitsIf6__halffS2_fjLj512ELj1ELj4ELj1ELj16ENS_18Kernel_traits_baseILj512EfS2_fS2_fjLj128EEEEELb1ELb1ELb0ELb1EEEvNS_9FwdParamsE)
        /*14e4*/ 	.word	0x00000000


	//----- nvinfo : EIATTR_MIN_STACK_SIZE
	.align		4
.L_900:
        /*14e8*/ 	.byte	0x04, 0x12
        /*14ea*/ 	.short	(.L_902 - .L_901)
	.align		4
.L_901:
        /*14ec*/ 	.word	index@(_ZN10layer_norm13ln_fwd_kernelINS_13Kernel_traitsIf6__halffS2_fjLj512ELj1ELj4ELj1ELj16ENS_18Kernel_traits_baseILj512EfS2_fS2_fjLj128EEEEELb1ELb1ELb1ELb0EEEvNS_9FwdParamsE)
        /*14f0*/ 	.word	0x00000000


	//----- nvinfo : EIATTR_MIN_STACK_SIZE
	.align		4
.L_902:
        /*14f4*/ 	.byte	0x04, 0x12
        /*14f6*/ 	.short	(.L_904 - .L_903)
	.align		4
.L_903:
        /*14f8*/ 	.word	index@(_ZN10layer_norm13ln_fwd_kernelINS_13Kernel_traitsIf6__halffS2_fjLj512ELj1ELj4ELj1ELj16ENS_18Kernel_traits_baseILj512EfS2_fS2_fjLj128EEEEELb1ELb1ELb1ELb1EEEvNS_9FwdParamsE)
        /*14fc*/ 	.word	0x00000000


	//----- nvinfo : EIATTR_MIN_STACK_SIZE
	.align		4
.L_904:
        /*1500*/ 	.byte	0x04, 0x12
        /*1502*/ 	.short	(.L_906 - .L_905)
	.align		4
.L_905:
        /*1504*/ 	.word	index@(_ZN10layer_norm13ln_fwd_kernelINS_13Kernel_traitsI6__halfffffjLj512ELj1ELj4ELj1ELj16ENS_18Kernel_traits_baseILj512ES2_ffffjLj128EEEEELb0ELb0ELb0ELb0EEEvNS_9FwdParamsE)
        /*1508*/ 	.word	0x00000000


	//----- nvinfo : EIATTR_MIN_STACK_SIZE
	.align		4
.L_906:
        /*150c*/ 	.byte	0x04, 0x12
        /*150e*/ 	.short	(.L_908 - .L_907)
	.align		4
.L_907:
        /*1510*/ 	.word	index@(_ZN10layer_norm13ln_fwd_kernelINS_13Kernel_traitsI6__halfffffjLj512ELj1ELj4ELj1ELj16ENS_18Kernel_traits_baseILj512ES2_ffffjLj128EEEEELb0ELb0ELb0ELb1EEEvNS_9FwdParamsE)
        /*1514*/ 	.word	0x00000000


	//----- nvinfo : EIATTR_MIN_STACK_SIZE
	.align		4
.L_908:
        /*1518*/ 	.byte	0x04, 0x12
        /*151a*/ 	.short	(.L_910 - .L_909)
	.align		4
.L_909:
        /*151c*/ 	.word	index@(_ZN10layer_norm13ln_fwd_kernelINS_13Kernel_traitsI6__halfffffjLj512ELj1ELj4ELj1ELj16ENS_18Kernel_traits_baseILj512ES2_ffffjLj128EEEEELb0ELb0ELb1ELb0EEEvNS_9FwdParamsE)
        /*1520*/ 	.word	0x00000000


	//----- nvinfo : EIATTR_MIN_STACK_SIZE
	.align		4
.L_910:
        /*1524*/ 	.byte	0x04, 0x12
        /*1526*/ 	.short	(.L_912 - .L_911)
	.align		4
.L_911:
        /*1528*/ 	.word	index@(_ZN10layer_norm13ln_fwd_kernelINS_13Kernel_traitsI6__halfffffjLj512ELj1ELj4ELj1ELj16ENS_18Kernel_traits_baseILj512ES2_ffffjLj128EEEEELb0ELb0ELb1ELb1EEEvNS_9FwdParamsE)
        /*152c*/ 	.word	0x00000000


	//----- nvinfo : EIATTR_MIN_STACK_SIZE
	.align		4
.L_912:
        /*1530*/ 	.byte	0x04, 0x12
        /*1532*/ 	.short	(.L_914 - .L_913)
	.align		4
.L_913:
        /*1534*/ 	.word	index@(_ZN10layer_norm13ln_fwd_kernelINS_13Kernel_traitsI6__halfffffjLj512ELj1ELj4ELj1ELj16ENS_18Kernel_traits_baseILj512ES2_ffffjLj128EEEEELb0ELb1ELb0ELb0EEEvNS_9FwdParamsE)
        /*1538*/ 	.word	0x00000000


	//----- nvinfo : EIATTR_MIN_STACK_SIZE
	.align		4
.L_914:
        /*153c*/ 	.byte	0x04, 0x12
        /*153e*/ 	.short	(.L_916 - .L_915)
	.align		4
.L_915:
        /*1540*/ 	.word	index@(_ZN10layer_norm13ln_fwd_kernelINS_13Kernel_traitsI6__halfffffjLj512ELj1ELj4ELj1ELj16ENS_18Kernel_traits_baseILj512ES2_ffffjLj128EEEEELb0ELb1ELb0ELb1EEEvNS_9FwdParamsE)
        /*1544*/ 	.word	0x00000000


	//----- nvinfo : EIATTR_MIN_STACK_SIZE
	.align		4
.L_916:
        /*1548*/ 	.byte	0x04, 0x12
        /*154a*/ 	.short	(.L_918 - .L_917)
	.align		4
.L_917:
        /*154c*/ 	.word	index@(_ZN10layer_norm13ln_fwd_kernelINS_13Kernel_traitsI6__halfffffjLj512ELj1ELj4ELj1ELj16ENS_18Kernel_traits_baseILj512ES2_ffffjLj128EEEEELb0ELb1ELb1ELb0EEEvNS_9FwdParamsE)
        /*1550*/ 	.word	0x00000000


	//----- nvinfo : EIATTR_MIN_STACK_SIZE
	.align		4
.L_918:
        /*1554*/ 	.byte	0x04, 0x12
        /*1556*/ 	.short	(.L_920 - .L_919)
	.align		4
.L_919:
        /*1558*/ 	.word	index@(_ZN10layer_norm13ln_fwd_kernelINS_13Kernel_traitsI6__halfffffjLj512ELj1ELj4ELj1ELj16ENS_18Kernel_traits_baseILj512ES2_ffffjLj128EEEEELb0ELb1ELb1ELb1EEEvNS_9FwdParamsE)
        /*155c*/ 	.word	0x00000000


	//----- nvinfo : EIATTR_MIN_STACK_SIZE
	.align		4
.L_920:
        /*1560*/ 	.byte	0x04, 0x12
        /*1562*/ 	.short	(.L_922 - .L_921)
	.align		4
.L_921:
        /*1564*/ 	.word	index@(_ZN10layer_norm13ln_fwd_kernelINS_13Kernel_traitsI6__halfffffjLj512ELj1ELj4ELj1ELj16ENS_18Kernel_traits_baseILj512ES2_ffffjLj128EEEEELb1ELb0ELb0ELb0EEEvNS_9FwdParamsE)
        /*1568*/ 	.word	0x00000000


	//----- nvinfo : EIATTR_MIN_STACK_SIZE
	.align		4
.L_922:
        /*156c*/ 	.byte	0x04, 0x12
        /*156e*/ 	.short	(.L_924 - .L_923)
	.align		4
.L_923:
        /*1570*/ 	.word	index@(_ZN10layer_norm13ln_fwd_kernelINS_13Kernel_traitsI6__halfffffjLj512ELj1ELj4ELj1ELj16ENS_18Kernel_traits_baseILj512ES2_ffffjLj128EEEEELb1ELb0ELb0ELb1EEEvNS_9FwdParamsE)
        /*1574*/ 	.word	0x00000000


	//----- nvinfo : EIATTR_MIN_STACK_SIZE
	.align		4
.L_924:
        /*1578*/ 	.byte	0x04, 0x12
        /*157a*/ 	.short	(.L_926 - .L_925)
	.align		4
.L_925:
        /*157c*/ 	.word	index@(_ZN10layer_norm13ln_fwd_kernelINS_13Kernel_traitsI6__halfffffjLj512ELj1ELj4ELj1ELj16ENS_18Kernel_traits_baseILj512ES2_ffffjLj128EEEEELb1ELb0ELb1ELb0EEEvNS_9FwdParamsE)
        /*1580*/ 	.word	0x00000000


	//----- nvinfo : EIATTR_MIN_STACK_SIZE
	.align		4
.L_926:
        /*1584*/ 	.byte	0x04, 0x12
        /*1586*/ 	.short	(.L_928 - .L_927)
	.align		4
.L_927:
        /*1588*/ 	.word	index@(_ZN10layer_norm13ln_fwd_kernelINS_13Kernel_traitsI6__halfffffjLj512ELj1ELj4ELj1ELj16ENS_18Kernel_traits_baseILj512ES2_ffffjLj128EEEEELb1ELb0ELb1ELb1EEEvNS_9FwdParamsE)
        /*158c*/ 	.word	0x00000000


	//----- nvinfo : EIATTR_MIN_STACK_SIZE
	.align		4
.L_928:
        /*1590*/ 	.byte	0x04, 0x12
        /*1592*/ 	.short	(.L_930 - .L_929)
	.align		4
.L_929:
        /*1594*/ 	.word	index@(_ZN10layer_norm13ln_fwd_kernelINS_13Kernel_traitsI6__halfffffjLj512ELj1ELj4ELj1ELj16ENS_18Kernel_traits_baseILj512ES2_ffffjLj128EEEEELb1ELb1ELb0ELb0EEEvNS_9FwdParamsE)
        /*1598*/ 	.word	0x00000000


	//----- nvinfo : EIATTR_MIN_STACK_SIZE
	.align		4
.L_930:
        /*159c*/ 	.byte	0x04, 0x12
        /*159e*/ 	.short	(.L_932 - .L_931)
	.align		4
.L_931:
        /*15a0*/ 	.word	index@(_ZN10layer_norm13ln_fwd_kernelINS_13Kernel_traitsI6__halfffffjLj512ELj1ELj4ELj1ELj16ENS_18Kernel_traits_baseILj512ES2_ffffjLj128EEEEELb1ELb1ELb0ELb1EEEvNS_9FwdParamsE)
        /*15a4*/ 	.word	0x00000000


	//----- nvinfo : EIATTR_MIN_STACK_SIZE
	.align		4
.L_932:
        /*15a8*/ 	.byte	0x04, 0x12
        /*15aa*/ 	.short	(.L_934 - .L_933)
	.align		4
.L_933:
        /*15ac*/ 	.word	index@(_ZN10layer_norm13ln_fwd_kernelINS_13Kernel_traitsI6__halfffffjLj512ELj1ELj4ELj1ELj16ENS_18Kernel_traits_baseILj512ES2_ffffjLj128EEEEELb1ELb1ELb1ELb0EEEvNS_9FwdParamsE)
        /*15b0*/ 	.word	0x00000000


	//----- nvinfo : EIATTR_MIN_STACK_SIZE
	.align		4
.L_934:
        /*15b4*/ 	.byte	0x04, 0x12
        /*15b6*/ 	.short	(.L_936 - .L_935)
	.align		4
.L_935:
        /*15b8*/ 	.word	index@(_ZN10layer_norm13ln_fwd_kernelINS_13Kernel_traitsI6__halfffffjLj512ELj1ELj4ELj1ELj16ENS_18Kernel_traits_baseILj512ES2_ffffjLj128EEEEELb1ELb1ELb1ELb1EEEvNS_9FwdParamsE)
        /*15bc*/ 	.word	0x00000000


	//----- nvinfo : EIATTR_MIN_STACK_SIZE
	.align		4
.L_936:
        /*15c0*/ 	.byte	0x04, 0x12
        /*15c2*/ 	.short	(.L_938 - .L_937)
	.align		4
.L_937:
        /*15c4*/ 	.word	index@(_ZN10layer_norm13ln_fwd_kernelINS_13Kernel_traitsIfffffjLj512ELj1ELj4ELj1ELj16ENS_18Kernel_traits_baseILj512EfffffjLj128EEEEELb0ELb0ELb0ELb0EEEvNS_9FwdParamsE)
        /*15c8*/ 	.word	0x00000000


	//----- nvinfo : EIATTR_MIN_STACK_SIZE
	.align		4
.L_938:
        /*15cc*/ 	.byte	0x04, 0x12
        /*15ce*/ 	.short	(.L_940 - .L_939)
	.align		4
.L_939:
        /*15d0*/ 	.word	index@(_ZN10layer_norm13ln_fwd_kernelINS_13Kernel_traitsIfffffjLj512ELj1ELj4ELj1ELj16ENS_18Kernel_traits_baseILj512EfffffjLj128EEEEELb0ELb0ELb0ELb1EEEvNS_9FwdParamsE)
        /*15d4*/ 	.word	0x00000000


	//----- nvinfo : EIATTR_MIN_STACK_SIZE
	.align		4
.L_940:
        /*15d8*/ 	.byte	0x04, 0x12
        /*15da*/ 	.short	(.L_942 - .L_941)
	.align		4
.L_941:
        /*15dc*/ 	.word	index@(_ZN10layer_norm13ln_fwd_kernelINS_13Kernel_traitsIfffffjLj512ELj1ELj4ELj1ELj16ENS_18Kernel_traits_baseILj512EfffffjLj128EEEEELb0ELb0ELb1ELb0EEEvNS_9FwdParamsE)
        /*15e0*/ 	.word	0x00000000


	//----- nvinfo : EIATTR_MIN_STACK_SIZE
	.align		4
.L_942:
        /*15e4*/ 	.byte	0x04, 0x12
        /*15e6*/ 	.short	(.L_944 - .L_943)
	.align		4
.L_943:
        /*15e8*/ 	.word	index@(_ZN10layer_norm13ln_fwd_kernelINS_13Kernel_traitsIfffffjLj512ELj1ELj4ELj1ELj16ENS_18Kernel_traits_baseILj512EfffffjLj128EEEEELb0ELb0ELb1ELb1EEEvNS_9FwdParamsE)
        /*15ec*/ 	.word	0x00000008


	//----- nvinfo : EIATTR_MIN_STACK_SIZE
	.align		4
.L_944:
        /*15f0*/ 	.byte	0x04, 0x12
        /*15f2*/ 	.short	(.L_946 - .L_945)
	.align		4
.L_945:
        /*15f4*/ 	.word	index@(_ZN10layer_norm13ln_fwd_kernelINS_13Kernel_traitsIfffffjLj512ELj1ELj4ELj1ELj16ENS_18Kernel_traits_baseILj512EfffffjLj128EEEEELb0ELb1ELb0ELb0EEEvNS_9FwdParamsE)
        /*15f8*/ 	.word	0x00000000


	//----- nvinfo : EIATTR_MIN_STACK_SIZE
	.align		4
.L_946:
        /*15fc*/ 	.byte	0x04, 0x12
        /*15fe*/ 	.short	(.L_948 - .L_947)
	.align		4
.L_947:
        /*1600*/ 	.word	index@(_ZN10layer_norm13ln_fwd_kernelINS_13Kernel_traitsIfffffjLj512ELj1ELj4ELj1ELj16ENS_18Kernel_traits_baseILj512EfffffjLj128EEEEELb0ELb1ELb0ELb1EEEvNS_9FwdParamsE)
        /*1604*/ 	.word	0x00000000


	//----- nvinfo : EIATTR_MIN_STACK_SIZE
	.align		4
.L_948:
        /*1608*/ 	.byte	0x04, 0x12
        /*160a*/ 	.short	(.L_950 - .L_949)
	.align		4
.L_949:
        /*160c*/ 	.word	index@(_ZN10layer_norm13ln_fwd_kernelINS_13Kernel_traitsIfffffjLj512ELj1ELj4ELj1ELj16ENS_18Kernel_traits_baseILj512EfffffjLj128EEEEELb0ELb1ELb1ELb0EEEvNS_9FwdParamsE)
        /*1610*/ 	.word	0x00000000


	//----- nvinfo : EIATTR_MIN_STACK_SIZE
	.align		4
.L_950:
        /*1614*/ 	.byte	0x04, 0x12
        /*1616*/ 	.short	(.L_952 - .L_951)
	.align		4
.L_951:
        /*1618*/ 	.word	index@(_ZN10layer_norm13ln_fwd_kernelINS_13Kernel_traitsIfffffjLj512ELj1ELj4ELj1ELj16ENS_18Kernel_traits_baseILj512EfffffjLj128EEEEELb0ELb1ELb1ELb1EEEvNS_9FwdParamsE)
        /*161c*/ 	.word	0x00000000


	//----- nvinfo : EIATTR_MIN_STACK_SIZE
	.align		4
.L_952:
        /*1620*/ 	.byte	0x04, 0x12
        /*1622*/ 	.short	(.L_954 - .L_953)
	.align		4
.L_953:
        /*1624*/ 	.word	index@(_ZN10layer_norm13ln_fwd_kernelINS_13Kernel_traitsIfffffjLj512ELj1ELj4ELj1ELj16ENS_18Kernel_traits_baseILj512EfffffjLj128EEEEELb1ELb0ELb0ELb0EEEvNS_9FwdParamsE)
        /*1628*/ 	.word	0x00000000


	//----- nvinfo : EIATTR_MIN_STACK_SIZE
	.align		4
.L_954:
        /*162c*/ 	.byte	0x04, 0x12
        /*162e*/ 	.short	(.L_956 - .L_955)
	.align		4
.L_955:
        /*1630*/ 	.word	index@(_ZN10layer_norm13ln_fwd_kernelINS_13Kernel_traitsIfffffjLj512ELj1ELj4ELj1ELj16ENS_18Kernel_traits_baseILj512EfffffjLj128EEEEELb1ELb0ELb0ELb1EEEvNS_9FwdParamsE)
        /*1634*/ 	.word	0x00000000


	//----- nvinfo : EIATTR_MIN_STACK_SIZE
	.align		4
.L_956:
        /*1638*/ 	.byte	0x04, 0x12
        /*163a*/ 	.short	(.L_958 - .L_957)
	.align		4
.L_957:
        /*163c*/ 	.word	index@(_ZN10layer_norm13ln_fwd_kernelINS_13Kernel_traitsIfffffjLj512ELj1ELj4ELj1ELj16ENS_18Kernel_traits_baseILj512EfffffjLj128EEEEELb1ELb0ELb1ELb0EEEvNS_9FwdParamsE)
        /*1640*/ 	.word	0x00000000


	//----- nvinfo : EIATTR_MIN_STACK_SIZE
	.align		4
.L_958:
        /*1644*/ 	.byte	0x04, 0x12
        /*1646*/ 	.short	(.L_960 - .L_959)
	.align		4
.L_959:
        /*1648*/ 	.word	index@(_ZN10layer_norm13ln_fwd_kernelINS_13Kernel_traitsIfffffjLj512ELj1ELj4ELj1ELj16ENS_18Kernel_traits_baseILj512EfffffjLj128EEEEELb1ELb0ELb1ELb1EEEvNS_9FwdParamsE)
        /*164c*/ 	.word	0x00000000


	//----- nvinfo : EIATTR_MIN_STACK_SIZE
	.align		4
.L_960:
        /*1650*/ 	.byte	0x04, 0x12
        /*1652*/ 	.short	(.L_962 - .L_961)
	.align		4
.L_961:
        /*1654*/ 	.word	index@(_ZN10layer_norm13ln_fwd_kernelINS_13Kernel_traitsIfffffjLj512ELj1ELj4ELj1ELj16ENS_18Kernel_traits_baseILj512EfffffjLj128EEEEELb1ELb1ELb0ELb0EEEvNS_9FwdParamsE)
        /*1658*/ 	.word	0x00000000


	//----- nvinfo : EIATTR_MIN_STACK_SIZE
	.align		4
.L_962:
        /*165c*/ 	.byte	0x04, 0x12
        /*165e*/ 	.short	(.L_964 - .L_963)
	.align		4
.L_963:
        /*1660*/ 	.word	index@(_ZN10layer_norm13ln_fwd_kernelINS_13Kernel_traitsIfffffjLj512ELj1ELj4ELj1ELj16ENS_18Kernel_traits_baseILj512EfffffjLj128EEEEELb1ELb1ELb0ELb1EEEvNS_9FwdParamsE)
        /*1664*/ 	.word	0x00000000


	//----- nvinfo : EIATTR_MIN_STACK_SIZE
	.align		4
.L_964:
        /*1668*/ 	.byte	0x04, 0x12
        /*166a*/ 	.short	(.L_966 - .L_965)
	.align		4
.L_965:
        /*166c*/ 	.word	index@(_ZN10layer_norm13ln_fwd_kernelINS_13Kernel_traitsIfffffjLj512ELj1ELj4ELj1ELj16ENS_18Kernel_traits_baseILj512EfffffjLj128EEEEELb1ELb1ELb1ELb0EEEvNS_9FwdParamsE)
        /*1670*/ 	.word	0x00000000


	//----- nvinfo : EIATTR_MIN_STACK_SIZE
	.align		4
.L_966:
        /*1674*/ 	.byte	0x04, 0x12
        /*1676*/ 	.short	(.L_968 - .L_967)
	.align		4
.L_967:
        /*1678*/ 	.word	index@(_ZN10layer_norm13ln_fwd_kernelINS_13Kernel_traitsIfffffjLj512ELj1ELj4ELj1ELj16ENS_18Kernel_traits_baseILj512EfffffjLj128EEEEELb1ELb1ELb1ELb1EEEvNS_9FwdParamsE)
        /*167c*/ 	.word	0x00000000
.L_968:


//--------------------- .nv.compat                --------------------------
	.section	.nv.compat,"",@"SHT_CUDA_COMPAT_INFO"
	.align	4
        /*0000*/ 	.byte	0x02, 0x09, 0x01, 0x00, 0x02, 0x02, 0x01, 0x00, 0x02, 0x05, 0x05, 0x00, 0x03, 0x07, 0x01, 0x01
        /*0010*/ 	.byte	0x02, 0x03, 0x00, 0x00, 0x02, 0x06, 0x01, 0x00, 0x04, 0x0b, 0x08, 0x00, 0x00, 0x00, 0x00, 0x00
        /*0020*/ 	.byte	0x00, 0x00, 0x00, 0x00


//--------------------- .nv.info._ZN10layer_norm13ln_fwd_kernelINS_13Kernel_traitsI13__nv_bfloat16S2_S2_S2_fjLj512ELj1ELj4ELj1ELj16ENS_18Kernel_traits_baseILj512ES2_S2_S2_S2_fjLj128EEEEELb0ELb0ELb0ELb0EEEvNS_9FwdParamsE --------------------------
	.section	.nv.info._ZN10layer_norm13ln_fwd_kernelINS_13Kernel_traitsI13__nv_bfloat16S2_S2_S2_fjLj512ELj1ELj4ELj1ELj16ENS_18Kernel_traits_baseILj512ES2_S2_S2_S2_fjLj128EEEEELb0ELb0ELb0ELb0EEEvNS_9FwdParamsE,"",@"SHT_CUDA_INFO"
	.sectionflags	@""
	.align	4


	//----- nvinfo : EIATTR_CUDA_API_VERSION
	.align		4
        /*0000*/ 	.byte	0x04, 0x37
        /*0002*/ 	.short	(.L_970 - .L_969)
.L_969:
        /*0004*/ 	.word	0x00000082


	//----- nvinfo : EIATTR_KPARAM_INFO
	.align		4
.L_970:
        /*0008*/ 	.byte	0x04, 0x17
        /*000a*/ 	.short	(.L_972 - .L_971)
.L_971:
        /*000c*/ 	.word	0x00000000
        /*0010*/ 	.short	0x0000
        /*0012*/ 	.short	0x0000
        /*0014*/ 	.byte	0x00, 0xf0, 0xa1, 0x03


	//----- nvinfo : EIATTR_SPARSE_MMA_MASK
	.align		4
.L_972:
        /*0018*/ 	.byte	0x03, 0x50
        /*001a*/ 	.short	0x0000


	//----- nvinfo : EIATTR_MAXREG_COUNT
	.align		4
        /*001c*/ 	.byte	0x03, 0x1b
        /*001e*/ 	.short	0x00ff


	//----- nvinfo : EIATTR_MERCURY_ISA_VERSION
	.align		4
        /*0020*/ 	.byte	0x03, 0x5f
        /*0022*/ 	.short	0x0101


	//----- nvinfo : EIATTR_COOP_GROUP_MASK_REGIDS
	.align		4
        /*0024*/ 	.byte	0x04, 0x29
        /*0026*/ 	.short	(.L_974 - .L_973)


	//   ....[0]....
.L_973:
        /*0028*/ 	.word	0xffffffff


	//   ....[1]....
        /*002c*/ 	.word	0xffffffff


	//   ....[2]....
        /*0030*/ 	.word	0xffffffff


	//   ....[3]....
        /*0034*/ 	.word	0xffffffff


	//   ....[4]....
        /*0038*/ 	.word	0xffffffff


	//   ....[5]....
        /*003c*/ 	.word	0xffffffff


	//   ....[6]....
        /*0040*/ 	.word	0xffffffff


	//   ....[7]....
        /*0044*/ 	.word	0xffffffff


	//   ....[8]....
        /*0048*/ 	.word	0xffffffff


	//   ....[9]....
        /*004c*/ 	.word	0xffffffff


	//   ....[10]....
        /*0050*/ 	.word	0x0500003c


	//   ....[11]....
        /*0054*/ 	.word	0x0500003c


	//   ....[12]....
        /*0058*/ 	.word	0x0500003c


	//   ....[13]....
        /*005c*/ 	.word	0x0500003c


	//   ....[14]....
        /*0060*/ 	.word	0x0500003c


	//   ....[15]....
        /*0064*/ 	.word	0x0500003c


	//   ....[16]....
        /*0068*/ 	.word	0x0500003c


	//   ....[17]....
        /*006c*/ 	.word	0x0500003c


	//   ....[18]....
        /*0070*/ 	.word	0x0500003c


	//   ....[19]....
        /*0074*/ 	.word	0x0500003c


	//----- nvinfo : EIATTR_COOP_GROUP_INSTR_OFFSETS
	.align		4
.L_974:
        /*0078*/ 	.byte	0x04, 0x28
        /*007a*/ 	.short	(.L_976 - .L_975)


	//   ....[0]....
.L_975:
        /*007c*/ 	.word	0x000013c0


	//   ....[1]....
        /*0080*/ 	.word	0x000013f0


	//   ....[2]....
        /*0084*/ 	.word	0x00001410


	//   ....[3]....
        /*0088*/ 	.word	0x00001430


	//   ....[4]....
        /*008c*/ 	.word	0x00001450


	//   ....[5]....
        /*0090*/ 	.word	0x00001690


	//   ....[6]....
        /*0094*/ 	.word	0x000016b0


	//   ....[7]....
        /*0098*/ 	.word	0x000016d0


	//   ....[8]....
        /*009c*/ 	.word	0x000016f0


	//   ....[9]....
        /*00a0*/ 	.word	0x00001710


	//   ....[10]....
        /*00a4*/ 	.word	0x00001f60


	//   ....[11]....
        /*00a8*/ 	.word	0x00002010


	//   ....[12]....
        /*00ac*/ 	.word	0x00002080


	//   ....[13]....
        /*00b0*/ 	.word	0x000020f0


	//   ....[14]....
        /*00b4*/ 	.word	0x00002160


	//   ....[15]....
        /*00b8*/ 	.word	0x000023f0


	//   ....[16]....
        /*00bc*/ 	.word	0x00002460


	//   ....[17]....
        /*00c0*/ 	.word	0x000024d0


	//   ....[18]....
        /*00c4*/ 	.word	0x00002540


	//   ....[19]....
        /*00c8*/ 	.word	0x000025b0


	//----- nvinfo : EIATTR_VRC_CTA_INIT_COUNT
	.align		4
.L_976:
        /*00cc*/ 	.byte	0x02, 0x4a
	.zero		1
	.zero		1


	//----- nvinfo : EIATTR_EXIT_INSTR_OFFSETS
	.align		4
        /*00d0*/ 	.byte	0x04, 0x1c
        /*00d2*/ 	.short	(.L_978 - .L_977)


	//   ....[0]....
.L_977:
        /*00d4*/ 	.word	0x000003d0


	//   ....[1]....
        /*00d8*/ 	.word	0x00001ef0


	//----- nvinfo : EIATTR_MAX_THREADS
	.align		4
.L_978:
        /*00dc*/ 	.byte	0x04, 0x05
        /*00de*/ 	.short	(.L_980 - .L_979)
.L_979:
        /*00e0*/ 	.word	0x00000080
        /*00e4*/ 	.word	0x00000001
        /*00e8*/ 	.word	0x00000001


	//----- nvinfo : EIATTR_CRS_STACK_SIZE
	.align		4
.L_980:
        /*00ec*/ 	.byte	0x04, 0x1e
        /*00ee*/ 	.short	(.L_982 - .L_981)
.L_981:
        /*00f0*/ 	.word	0x00000000


	//----- nvinfo : EIATTR_CBANK_PARAM_SIZE
	.align		4
.L_982:
        /*00f4*/ 	.byte	0x03, 0x19
        /*00f6*/ 	.short	0x00e8


	//----- nvinfo : EIATTR_PARAM_CBANK
	.align		4
        /*00f8*/ 	.byte	0x04, 0x0a
        /*00fa*/ 	.short	(.L_984 - .L_983)
	.align		4
.L_983:
        /*00fc*/ 	.word	index@(.nv.constant0._ZN10layer_norm13ln_fwd_kernelINS_13Kernel_traitsI13__nv_bfloat16S2_S2_S2_fjLj512ELj1ELj4ELj1ELj16ENS_18Kernel_traits_baseILj512ES2_S2_S2_S2_fjLj128EEEEELb0ELb0ELb0ELb0EEEvNS_9FwdParamsE)
        /*0100*/ 	.short	0x0380
        /*0102*/ 	.short	0x00e8


	//----- nvinfo : EIATTR_SW_WAR
	.align		4
.L_984:
        /*0104*/ 	.byte	0x04, 0x36
        /*0106*/ 	.short	(.L_986 - .L_985)
.L_985:
        /*0108*/ 	.word	0x00000008
.L_986:


//--------------------- .nv.info._ZN10layer_norm13ln_fwd_kernelINS_13Kernel_traitsI13__nv_bfloat16S2_S2_S2_fjLj512ELj1ELj4ELj1ELj16ENS_18Kernel_traits_baseILj512ES2_S2_S2_S2_fjLj128EEEEELb0ELb0ELb0ELb1EEEvNS_9FwdParamsE --------------------------
	.section	.nv.info._ZN10layer_norm13ln_fwd_kernelINS_13Kernel_traitsI13__nv_bfloat16S2_S2_S2_fjLj512ELj1ELj4ELj1ELj16ENS_18Kernel_traits_baseILj512ES2_S2_S2_S2_fjLj128EEEEELb0ELb0ELb0ELb1EEEvNS_9FwdParamsE,"",@"SHT_CUDA_INFO"
	.sectionflags	@""
	.align	4


	//----- nvinfo : EIATTR_CUDA_API_VERSION
	.align		4
        /*0000*/ 	.byte	0x04, 0x37
        /*0002*/ 	.short	(.L_988 - .L_987)
.L_987:
        /*0004*/ 	.word	0x00000082


	//----- nvinfo : EIATTR_KPARAM_INFO
	.align		4
.L_988:
        /*0008*/ 	.byte	0x04, 0x17
        /*000a*/ 	.short	(.L_990 - .L_989)
.L_989:
        /*000c*/ 	.word	0x00000000
        /*0010*/ 	.short	0x0000
        /*0012*/ 	.short	0x0000
        /*0014*/ 	.byte	0x00, 0xf0, 0xa1, 0x03


	//----- nvinfo : EIATTR_SPARSE_MMA_MASK
	.align		4
.L_990:
        /*0018*/ 	.byte	0x03, 0x50
        /*001a*/ 	.short	0x0000


	//----- nvinfo : EIATTR_MAXREG_COUNT
	.align		4
        /*001c*/ 	.byte	0x03, 0x1b
        /*001e*/ 	.short	0x00ff


	//----- nvinfo : EIATTR_MERCURY_ISA_VERSION
	.align		4
        /*0020*/ 	.byte	0x03, 0x5f
        /*0022*/ 	.short	0x0101


	//----- nvinfo : EIATTR_COOP_GROUP_MASK_REGIDS
	.align		4
        /*0024*/ 	.byte	0x04, 0x29
        /*0026*/ 	.short	(.L_992 - .L_991)


	//   ....[0]....
.L_991:
        /*0028*/ 	.word	0xffffffff


	//   ....[1]....
        /*002c*/ 	.word	0xffffffff


	//   ....[2]....
        /*0030*/ 	.word	0xffffffff


	//   ....[3]....
        /*0034*/ 	.word	0xffffffff


	//   ....[4]....
        /*0038*/ 	.word	0xffffffff


	//   ....[5]....
        /*003c*/ 	.word	0xffffffff


	//   ....[6]....
        /*0040*/ 	.word	0xffffffff


	//   ....[7]....
        /*0044*/ 	.word	0xffffffff


	//   ....[8]....
        /*0048*/ 	.word	0xffffffff


	//   ....[9]....
        /*004c*/ 	.word	0xffffffff


	//   ....[10]....
        /*0050*/ 	.word	0x05000018


	//   ....[11]....
        /*0054*/ 	.word	0x05000018


	//   ....[12]....
        /*0058*/ 	.word	0x05000018


	//   ....[13]....
        /*005c*/ 	.word	0x05000018


	//   ....[14]....
        /*0060*/ 	.word	0x05000018


	//   ....[15]....
        /*0064*/ 	.word	0x05000018


	//   ....[16]....
        /*0068*/ 	.word	0x05000018


	//   ....[17]....
        /*006c*/ 	.word	0x05000018


	//   ....[18]....
        /*0070*/ 	.word	0x05000018


	//   ....[19]....
        /*0074*/ 	.word	0x05000018


	//----- nvinfo : EIATTR_COOP_GROUP_INSTR_OFFSETS
	.align		4
.L_992:
        /*0078*/ 	.byte	0x04, 0x28
        /*007a*/ 	.short	(.L_994 - .L_993)


	//   ....[0]....
.L_993:
        /*007c*/ 	.word	0x000013b0


	//   ....[1]....
        /*0080*/ 	.word	0x000013e0


	//   ....[2]....
        /*0084*/ 	.word	0x00001400


	//   ....[3]....
        /*0088*/ 	.word	0x00001420


	//   ....[4]....
        /*008c*/ 	.word	0x00001440


	//   ....[5]....
        /*0090*/ 	.word	0x00001670


	//   ....[6]....
        /*0094*/ 	.word	0x00001690


	//   ....[7]....
        /*0098*/ 	.word	0x000016b0


	//   ....[8]....
        /*009c*/ 	.word	0x000016d0


	//   ....[9]....
        /*00a0*/ 	.word	0x000016f0


	//   ....[10]....
        /*00a4*/ 	.word	0x00001c50


	//   ....[11]....
        /*00a8*/ 	.word	0x00001d00


	//   ....[12]....
        /*00ac*/ 	.word	0x00001d70


	//   ....[13]....
        /*00b0*/ 	.word	0x00001de0


	//   ....[14]....
        /*00b4*/ 	.word	0x00001e40


	//   ....[15]....
        /*00b8*/ 	.word	0x000020d0


	//   ....[16]....
        /*00bc*/ 	.word	0x00002140


	//   ....[17]....
        /*00c0*/ 	.word	0x000021b0


	//   ....[18]....
        /*00c4*/ 	.word	0x00002220


	//   ....[19]....
        /*00c8*/ 	.word	0x00002290


	//----- nvinfo : EIATTR_VRC_CTA_INIT_COUNT
	.align		4
.L_994:
        /*00cc*/ 	.byte	0x02, 0x4a
	.zero		1
	.zero		1


	//----- nvinfo : EIATTR_EXIT_INSTR_OFFSETS
	.align		4
        /*00d0*/ 	.byte	0x04, 0x1c
        /*00d2*/ 	.short	(.L_996 - .L_995)


	//   ....[0]....
.L_995:
        /*00d4*/ 	.word	0x00000210


	//   ....[1]....
        /*00d8*/ 	.word	0x00001be0


	//----- nvinfo : EIATTR_MAX_THREADS
	.align		4
.L_996:
        /*00dc*/ 	.byte	0x04, 0x05
        /*00de*/ 	.short	(.L_998 - .L_997)
.L_997:
        /*00e0*/ 	.word	0x00000080
        /*00e4*/ 	.word	0x00000001
        /*00e8*/ 	.word	0x00000001


	//----- nvinfo : EIATTR_CRS_STACK_SIZE
	.align		4
.L_998:
        /*00ec*/ 	.byte	0x04, 0x1e
        /*00ee*/ 	.short	(.L_1000 - .L_999)
.L_999:
        /*00f0*/ 	.word	0x00000000


	//----- nvinfo : EIATTR_CBANK_PARAM_SIZE
	.align		4
.L_1000:
        /*00f4*/ 	.byte	0x03, 0x19
        /*00f6*/ 	.short	0x00e8


	//----- nvinfo : EIATTR_PARAM_CBANK
	.align		4
        /*00f8*/ 	.byte	0x04, 0x0a
        /*00fa*/ 	.short	(.L_1002 - .L_1001)
	.align		4
.L_1001:
        /*00fc*/ 	.word	index@(.nv.constant0._ZN10layer_norm13ln_fwd_kernelINS_13Kernel_traitsI13__nv_bfloat16S2_S2_S2_fjLj512ELj1ELj4ELj1ELj16ENS_18Kernel_traits_baseILj512ES2_S2_S2_S2_fjLj128EEEEELb0ELb0ELb0ELb1EEEvNS_9FwdParamsE)
        /*0100*/ 	.short	0x0380
        /*0102*/ 	.short	0x00e8


	//----- nvinfo : EIATTR_SW_WAR
	.align		4
.L_1002:
        /*0104*/ 	.byte	0x04, 0x36
        /*0106*/ 	.short	(.L_1004 - .L_1003)
.L_1003:
        /*0108*/ 	.word	0x00000008
.L_1004:


//--------------------- .nv.info._ZN10layer_norm13ln_fwd_kernelINS_13Kernel_traitsI13__nv_bfloat16S2_S2_S2_fjLj512ELj1ELj4ELj1ELj16ENS_18Kernel_traits_baseILj512ES2_S2_S2_S2_fjLj128EEEEELb0ELb0ELb1ELb0EEEvNS_9FwdParamsE --------------------------
	.section	.nv.info._ZN10layer_norm13ln_fwd_kernelINS_13Kernel_traitsI13__nv_bfloat16S2_S2_S2_fjLj512ELj1ELj4ELj1ELj16ENS_18Kernel_traits_baseILj512ES2_S2_S2_S2_fjLj128EEEEELb0ELb0ELb1ELb0EEEvNS_9FwdParamsE,"",@"SHT_CUDA_INFO"
	.sectionflags	@""
	.align	4


	//----- nvinfo : EIATTR_CUDA_API_VERSION
	.align		4
        /*0000*/ 	.byte	0x04, 0x37
        /*0002*/ 	.short	(.L_1006 - .L_1005)
.L_1005:
        /*0004*/ 	.word	0x00000082


	//----- nvinfo : EIATTR_KPARAM_INFO
	.align		4
.L_1006:
        /*0008*/ 	.byte	0x04, 0x17
        /*000a*/ 	.short	(.L_1008 - .L_1007)
.L_1007:
        /*000c*/ 	.word	0x00000000
        /*0010*/ 	.short	0x0000
        /*0012*/ 	.short	0x0000
        /*0014*/ 	.byte	0x00, 0xf0, 0xa1, 0x03


	//----- nvinfo : EIATTR_SPARSE_MMA_MASK
	.align		4
.L_1008:
        /*0018*/ 	.byte	0x03, 0x50
        /*001a*/ 	.short	0x0000


	//----- nvinfo : EIATTR_MAXREG_COUNT
	.align		4
        /*001c*/ 	.byte	0x03, 0x1b
        /*001e*/ 	.short	0x00ff


	//----- nvinfo : EIATTR_MERCURY_ISA_VERSION
	.align		4
        /*0020*/ 	.byte	0x03, 0x5f
        /*0022*/ 	.short	0x0101


	//----- nvinfo : EIATTR_COOP_GROUP_MASK_REGIDS
	.align		4
        /*0024*/ 	.byte	0x04, 0x29
        /*0026*/ 	.short	(.L_1010 - .L_1009)


	//   ....[0]....
.L_1009:
        /*0028*/ 	.word	0xffffffff


	//   ....[1]....
        /*002c*/ 	.word	0xffffffff


	//   ....[2]....
        /*0030*/ 	.word	0xffffffff


	//   ....[3]....
        /*0034*/ 	.word	0xffffffff


	//   ....[4]....
        /*0038*/ 	.word	0xffffffff


	//   ....[5]....
        /*003c*/ 	.word	0xffffffff


	//   ....[6]....
        /*0040*/ 	.word	0xffffffff


	//   ....[7]....
        /*0044*/ 	.word	0xffffffff


	//   ....[8]....
        /*0048*/ 	.word	0xffffffff


	//   ....[9]....
        /*004c*/ 	.word	0xffffffff


	//   ....[10]....
        /*0050*/ 	.word	0x05000022


	//   ....[11]....
        /*0054*/ 	.word	0x05000022


	//   ....[12]....
        /*0058*/ 	.word	0x05000022


	//   ....[13]....
        /*005c*/ 	.word	0x05000022


	//   ....[14]....
        /*0060*/ 	.word	0x05000022


	//   ....[15]....
        /*0064*/ 	.word	0x05000022


	//   ....[16]....
        /*0068*/ 	.word	0x05000022


	//   ....[17]....
        /*006c*/ 	.word	0x05000022


	//   ....[18]....
        /*0070*/ 	.word	0x05000022


	//   ....[19]....
        /*0074*/ 	.word	0x05000022


	//----- nvinfo : EIATTR_COOP_GROUP_INSTR_OFFSETS
	.align		4
.L_1010:
        /*0078*/ 	.byte	0x04, 0x28
        /*007a*/ 	.short	(.L_1012 - .L_1011)


	//   ....[0]....
.L_1011:
        /*007c*/ 	.word	0x00001620


	//   ....[1]....
        /*0080*/ 	.word	0x00001640


	//   ....[2]....
        /*0084*/ 	.word	0x00001660


	//   ....[3]....
        /*0088*/ 	.word	0x00001690


	//   ....[4]....
        /*008c*/ 	.word	0x000016b0


	//   ....[5]....
        /*0090*/ 	.word	0x000018f0


	//   ....[6]....
        /*0094*/ 	.word	0x00001910


	//   ....[7]....
        /*0098*/ 	.word	0x00001930


	//   ....[8]....
        /*009c*/ 	.word	0x00001950


	//   ....[9]....
        /*00a0*/ 	.word	0x00001970


	//   ....[10]....
        /*00a4*/ 	.word	0x00002250


	//   ....[11]....
        /*00a8*/ 	.word	0x000022f0


	//   ....[12]....
        /*00ac*/ 	.word	0x00002360


	//   ....[13]....
        /*00b0*/ 	.word	0x000023e0


	//   ....[14]....
        /*00b4*/ 	.word	0x00002450


	//   ....[15]....
        /*00b8*/ 	.word	0x00002700


	//   ....[16]....
        /*00bc*/ 	.word	0x00002770


	//   ....[17]....
        /*00c0*/ 	.word	0x000027e0


	//   ....[18]....
        /*00c4*/ 	.word	0x00002850


	//   ....[19]....
        /*00c8*/ 	.word	0x000028c0


	//----- nvinfo : EIATTR_VRC_CTA_INIT_COUNT
	.align		4
.L_1012:
        /*00cc*/ 	.byte	0x02, 0x4a
	.zero		1
	.zero		1


	//----- nvinfo : EIATTR_EXIT_INSTR_OFFSETS
	.align		4
        /*00d0*/ 	.byte	0x04, 0x1c
        /*00d2*/ 	.short	(.L_1014 - .L_1013)


	//   ....[0]....
.L_1013:
        /*00d4*/ 	.word	0x00000390


	//   ....[1]....
        /*00d8*/ 	.word	0x000021e0


	//----- nvinfo : EIATTR_MAX_THREADS
	.align		4
.L_1014:
        /*00dc*/ 	.byte	0x04, 0x05
        /*00de*/ 	.short	(.L_1016 - .L_1015)
.L_1015:
        /*00e0*/ 	.word	0x00000080
        /*00e4*/ 	.word	0x00000001
        /*00e8*/ 	.word	0x00000001


	//----- nvinfo : EIATTR_CRS_STACK_SIZE
	.align		4
.L_1016:
        /*00ec*/ 	.byte	0x04, 0x1e
        /*00ee*/ 	.short	(.L_1018 - .L_1017)
.L_1017:
        /*00f0*/ 	.word	0x00000000


	//----- nvinfo : EIATTR_CBANK_PARAM_SIZE
	.align		4
.L_1018:
        /*00f4*/ 	.byte	0x03, 0x19
        /*00f6*/ 	.short	0x00e8


	//----- nvinfo : EIATTR_PARAM_CBANK
	.align		4
        /*00f8*/ 	.byte	0x04, 0x0a
        /*00fa*/ 	.short	(.L_1020 - .L_1019)
	.align		4
.L_1019:
        /*00fc*/ 	.word	index@(.nv.constant0._ZN10layer_norm13ln_fwd_kernelINS_13Kernel_traitsI13__nv_bfloat16S2_S2_S2_fjLj512ELj1ELj4ELj1ELj16ENS_18Kernel_traits_baseILj512ES2_S2_S2_S2_fjLj128EEEEELb0ELb0ELb1ELb0EEEvNS_9FwdParamsE)
        /*0100*/ 	.short	0x0380
        /*0102*/ 	.short	0x00e8


	//----- nvinfo : EIATTR_SW_WAR
	.align		4
.L_1020:
        /*0104*/ 	.byte	0x04, 0x36
        /*0106*/ 	.short	(.L_1022 - .L_1021)
.L_1021:
        /*0108*/ 	.word	0x00000008
.L_1022:


//--------------------- .nv.info._ZN10layer_norm13ln_fwd_kernelINS_13Kernel_traitsI13__nv_bfloat16S2_S2_S2_fjLj512ELj1ELj4ELj1ELj16ENS_18Kernel_traits_baseILj512ES2_S2_S2_S2_fjLj128EEEEELb0ELb0ELb1ELb1EEEvNS_9FwdParamsE --------------------------
	.section	.nv.info._ZN10layer_norm13ln_fwd_kernelINS_13Kernel_traitsI13__nv_bfloat16S2_S2_S2_fjLj512ELj1ELj4ELj1ELj16ENS_18Kernel_traits_baseILj512ES2_S2_S2_S2_fjLj128EEEEELb0ELb0ELb1ELb1EEEvNS_9FwdParamsE,"",@"SHT_CUDA_INFO"
	.sectionflags	@""
	.align	4


	//----- nvinfo : EIATTR_CUDA_API_VERSION
	.align		4
        /*0000*/ 	.byte	0x04, 0x37
        /*0002*/ 	.short	(.L_1024 - .L_1023)
.L_1023:
        /*0004*/ 	.word	0x00000082


	//----- nvinfo : EIATTR_KPARAM_INFO
	.align		4
.L_1024:
        /*0008*/ 	.byte	0x04, 0x17
        /*000a*/ 	.short	(.L_1026 - .L_1025)
.L_1025:
        /*000c*/ 	.word	0x00000000
        /*0010*/ 	.short	0x0000
        /*0012*/ 	.short	0x0000
        /*0014*/ 	.byte	0x00, 0xf0, 0xa1, 0x03


	//----- nvinfo : EIATTR_SPARSE_MMA_MASK
	.align		4
.L_1026:
        /*0018*/ 	.byte	0x03, 0x50
        /*001a*/ 	.short	0x0000


	//----- nvinfo : EIATTR_MAXREG_COUNT
	.align		4
        /*001c*/ 	.byte	0x03, 0x1b
        /*001e*/ 	.short	0x00ff


	//----- nvinfo : EIATTR_MERCURY_ISA_VERSION
	.align		4
        /*0020*/ 	.byte	0x03, 0x5f
        /*0022*/ 	.short	0x0101


	//----- nvinfo : EIATTR_COOP_GROUP_MASK_REGIDS
	.align		4
        /*0024*/ 	.byte	0x04, 0x29
        /*0026*/ 	.short	(.L_1028 - .L_1027)


	//   ....[0]....
.L_1027:
        /*0028*/ 	.word	0xffffffff


	//   ....[1]....
        /*002c*/ 	.word	0xffffffff


	//   ....[2]....
        /*0030*/ 	.word	0xffffffff


	//   ....[3]....
        /*0034*/ 	.word	0xffffffff


	//   ....[4]....
        /*0038*/ 	.word	0xffffffff


	//   ....[5]....
        /*003c*/ 	.word	0xffffffff


	//   ....[6]....
        /*0040*/ 	.word	0xffffffff


	//   ....[7]....
        /*0044*/ 	.word	0xffffffff


	//   ....[8]....
        /*0048*/ 	.word	0xffffffff


	//   ....[9]....
        /*004c*/ 	.word	0xffffffff


	//   ....[10]....
        /*0050*/ 	.word	0x0500001a


	//   ....[11]....
        /*0054*/ 	.word	0x0500001a


	//   ....[12]....
        /*0058*/ 	.word	0x0500001a


	//   ....[13]....
        /*005c*/ 	.word	0x0500001a


	//   ....[14]....
        /*0060*/ 	.word	0x0500001a


	//   ....[15]....
        /*0064*/ 	.word	0x0500001a


	//   ....[16]....
        /*0068*/ 	.word	0x0500001a


	//   ....[17]....
        /*006c*/ 	.word	0x0500001a


	//   ....[18]....
        /*0070*/ 	.word	0x0500001a


	//   ....[19]....
        /*0074*/ 	.word	0x0500001a


	//----- nvinfo : EIATTR_COOP_GROUP_INSTR_OFFSETS
	.align		4
.L_1028:
        /*0078*/ 	.byte	0x04, 0x28
        /*007a*/ 	.short	(.L_1030 - .L_1029)


	//   ....[0]....
.L_1029:
        /*007c*/ 	.word	0x000013b0


	//   ....[1]....
        /*0080*/ 	.word	0x000013d0


	//   ....[2]....
        /*0084*/ 	.word	0x000013f0


	//   ....[3]....
        /*0088*/ 	.word	0x00001420


	//   ....[4]....
        /*008c*/ 	.word	0x00001440


	//   ....[5]....
        /*0090*/ 	.word	0x00001670


	//   ....[6]....
        /*0094*/ 	.word	0x00001690


	//   ....[7]....
        /*0098*/ 	.word	0x000016b0


	//   ....[8]....
        /*009c*/ 	.word	0x000016d0


	//   ....[9]....
        /*00a0*/ 	.word	0x000016f0


	//   ....[10]....
        /*00a4*/ 	.word	0x00001f80


	//   ....[11]....
        /*00a8*/ 	.word	0x00002020


	//   ....[12]....
        /*00ac*/ 	.word	0x00002090


	//   ....[13]....
        /*00b0*/ 	.word	0x00002110


	//   ....[14]....
        /*00b4*/ 	.word	0x00002180


	//   ....[15]....
        /*00b8*/ 	.word	0x00002410


	//   ....[16]....
        /*00bc*/ 	.word	0x00002480


	//   ....[17]....
        /*00c0*/ 	.word	0x000024f0


	//   ....[18]....
        /*00c4*/ 	.word	0x00002560


	//   ....[19]....
        /*00c8*/ 	.word	0x000025d0


	//----- nvinfo : EIATTR_VRC_CTA_INIT_COUNT
	.align		4
.L_1030:
        /*00cc*/ 	.byte	0x02, 0x4a
	.zero		1
	.zero		1


	//----- nvinfo : EIATTR_EXIT_INSTR_OFFSETS
	.align		4
        /*00d0*/ 	.byte	0x04, 0x1c
        /*00d2*/ 	.short	(.L_1032 - .L_1031)


	//   ....[0]....
.L_1031:
        /*00d4*/ 	.word	0x000001f0


	//   ....[1]....
        /*00d8*/ 	.word	0x00001f10


	//----- nvinfo : EIATTR_MAX_THREADS
	.align		4
.L_1032:
        /*00dc*/ 	.byte	0x04, 0x05
        /*00de*/ 	.short	(.L_1034 - .L_1033)
.L_1033:
        /*00e0*/ 	.word	0x00000080
        /*00e4*/ 	.word	0x00000001
        /*00e8*/ 	.word	0x00000001


	//----- nvinfo : EIATTR_CRS_STACK_SIZE
	.align		4
.L_1034:
        /*00ec*/ 	.byte	0x04, 0x1e
        /*00ee*/ 	.short	(.L_1036 - .L_1035)
.L_1035:
        /*00f0*/ 	.word	0x00000000


	//----- nvinfo : EIATTR_CBANK_PARAM_SIZE
	.align		4
.L_1036:
        /*00f4*/ 	.byte	0x03, 0x19
        /*00f6*/ 	.short	0x00e8


	//----- nvinfo : EIATTR_PARAM_CBANK
	.align		4
        /*00f8*/ 	.byte	0x04, 0x0a
        /*00fa*/ 	.short	(.L_1038 - .L_1037)
	.align		4
.L_1037:
        /*00fc*/ 	.word	index@(.nv.constant0._ZN10layer_norm13ln_fwd_kernelINS_13Kernel_traitsI13__nv_bfloat16S2_S2_S2_fjLj512ELj1ELj4ELj1ELj16ENS_18Kernel_traits_baseILj512ES2_S2_S2_S2_fjLj128EEEEELb0ELb0ELb1ELb1EEEvNS_9FwdParamsE)
        /*0100*/ 	.short	0x0380
        /*0102*/ 	.short	0x00e8


	//----- nvinfo : EIATTR_SW_WAR
	.align		4
.L_1038:
        /*0104*/ 	.byte	0x04, 0x36
        /*0106*/ 	.short	(.L_1040 - .L_1039)
.L_1039:
        /*0108*/ 	.word	0x00000008
.L_1040:


//--------------------- .nv.info._ZN10layer_norm13ln_fwd_kernelINS_13Kernel_traitsI13__nv_bfloat16S2_S2_S2_fjLj512ELj1ELj4ELj1ELj16ENS_18Kernel_traits_baseILj512ES2_S2_S2_S2_fjLj128EEEEELb0ELb1ELb0ELb0EEEvNS_9FwdParamsE --------------------------
	.section	.nv.info._ZN10layer_norm13ln_fwd_kernelINS_13Kernel_traitsI13__nv_bfloat16S2_S2_S2_fjLj512ELj1ELj4ELj1ELj16ENS_18Kernel_traits_baseILj512ES2_S2_S2_S2_fjLj128EEEEELb0ELb1ELb0ELb0EEEvNS_9FwdParamsE,"",@"SHT_CUDA_INFO"
	.sectionflags	@""
	.align	4


	//----- nvinfo : EIATTR_CUDA_API_VERSION
	.align		4
        /*0000*/ 	.byte	0x04, 0x37
        /*0002*/ 	.short	(.L_1042 - .L_1041)
.L_1041:
        /*0004*/ 	.word	0x00000082


	//----- nvinfo : EIATTR_KPARAM_INFO
	.align		4
.L_1042:
        /*0008*/ 	.byte	0x04, 0x17
        /*000a*/ 	.short	(.L_1044 - .L_1043)
.L_1043:
        /*000c*/ 	.word	0x00000000
        /*0010*/ 	.short	0x0000
        /*0012*/ 	.short	0x0000
        /*0014*/ 	.byte	0x00, 0xf0, 0xa1, 0x03


	//----- nvinfo : EIATTR_SPARSE_MMA_MASK
	.align		4
.L_1044:
        /*0018*/ 	.byte	0x03, 0x50
        /*001a*/ 	.short	0x0000


	//----- nvinfo : EIATTR_MAXREG_COUNT
	.align		4
        /*001c*/ 	.byte	0x03, 0x1b
        /*001e*/ 	.short	0x00ff


	//----- nvinfo : EIATTR_MERCURY_ISA_VERSION
	.align		4
        /*0020*/ 	.byte	0x03, 0x5f
        /*0022*/ 	.short	0x0101


	//----- nvinfo : EIATTR_COOP_GROUP_MASK_REGIDS
	.align		4
        /*0024*/ 	.byte	0x04, 0x29
        /*0026*/ 	.short	(.L_1046 - .L_1045)


	//   ....[0]....
.L_1045:
        /*0028*/ 	.word	0xffffffff


	//   ....[1]....
        /*002c*/ 	.word	0xffffffff


	//   ....[2]....
        /*0030*/ 	.word	0xffffffff


	//   ....[3]....
        /*0034*/ 	.word	0xffffffff


	//   ....[4]....
        /*0038*/ 	.word	0xffffffff


	//   ....[5]....
        /*003c*/ 	.word	0xffffffff


	//   ....[6]....
        /*0040*/ 	.word	0xffffffff


	//   ....[7]....
        /*0044*/ 	.word	0xffffffff


	//   ....[8]....
        /*0048*/ 	.word	0xffffffff


	//   ....[9]....
        /*004c*/ 	.word	0xffffffff


	//   ....[10]....
        /*0050*/ 	.word	0x05000052


	//   ....[11]....
        /*0054*/ 	.word	0x05000052


	//   ....[12]....
        /*0058*/ 	.word	0x05000052


	//   ....[13]....
        /*005c*/ 	.word	0x05000052


	//   ....[14]....
        /*0060*/ 	.word	0x05000052


	//   ....[15]....
        /*0064*/ 	.word	0x05000052


	//   ....[16]....
        /*0068*/ 	.word	0x05000052


	//   ....[17]....
        /*006c*/ 	.word	0x05000052


	//   ....[18]....
        /*0070*/ 	.word	0x05000052


	//   ....[19]....
        /*0074*/ 	.word	0x05000052


	//----- nvinfo : EIATTR_COOP_GROUP_INSTR_OFFSETS
	.align		4
.L_1046:
        /*0078*/ 	.byte	0x04, 0x28
        /*007a*/ 	.short	(.L_1048 - .L_1047)


	//   ....[0]....
.L_1047:
        /*007c*/ 	.word	0x00001600


	//   ....[1]....
        /*0080*/ 	.word	0x00001620


	//   ....[2]....
        /*0084*/ 	.word	0x00001640


	//   ....[3]....
        /*0088*/ 	.word	0x00001660


	//   ....[4]....
        /*008c*/ 	.word	0x00001690


	//   ....[5]....
        /*0090*/ 	.word	0x000018d0


	//   ....[6]....
        /*0094*/ 	.word	0x000018f0


	//   ....[7]....
        /*0098*/ 	.word	0x00001910


	//   ....[8]....
        /*009c*/ 	.word	0x00001930


	//   ....[9]....
        /*00a0*/ 	.word	0x00001950


	//   ....[10]....
        /*00a4*/ 	.word	0x00002130


	//   ....[11]....
        /*00a8*/ 	.word	0x000021d0


	//   ....[12]....
        /*00ac*/ 	.word	0x00002240


	//   ....[13]....
        /*00b0*/ 	.word	0x000022b0


	//   ....[14]....
        /*00b4*/ 	.word	0x00002330


	//   ....[15]....
        /*00b8*/ 	.word	0x000025c0


	//   ....[16]....
        /*00bc*/ 	.word	0x00002630


	//   ....[17]....
        /*00c0*/ 	.word	0x000026a0


	//   ....[18]....
        /*00c4*/ 	.word	0x00002710


	//   ....[19]....
        /*00c8*/ 	.word	0x00002780


	//----- nvinfo : EIATTR_VRC_CTA_INIT_COUNT
	.align		4
.L_1048:
        /*00cc*/ 	.byte	0x02, 0x4a
	.zero		1
	.zero		1


	//----- nvinfo : EIATTR_EXIT_INSTR_OFFSETS
	.align		4
        /*00d0*/ 	.byte	0x04, 0x1c
        /*00d2*/ 	.short	(.L_1050 - .L_1049)


	//   ....[0]....
.L_1049:
        /*00d4*/ 	.word	0x00000450


	//   ....[1]....
        /*00d8*/ 	.word	0x000020c0


	//----- nvinfo : EIATTR_MAX_THREADS
	.align		4
.L_1050:
        /*00dc*/ 	.byte	0x04, 0x05
        /*00de*/ 	.short	(.L_1052 - .L_1051)
.L_1051:
        /*00e0*/ 	.word	0x00000080
        /*00e4*/ 	.word	0x00000001
        /*00e8*/ 	.word	0x00000001


	//----- nvinfo : EIATTR_CRS_STACK_SIZE
	.align		4
.L_1052:
        /*00ec*/ 	.byte	0x04, 0x1e
        /*00ee*/ 	.short	(.L_1054 - .L_1053)
.L_1053:
        /*00f0*/ 	.word	0x00000000


	//----- nvinfo : EIATTR_CBANK_PARAM_SIZE
	.align		4
.L_1054:
        /*00f4*/ 	.byte	0x03, 0x19
        /*00f6*/ 	.short	0x00e8


	//----- nvinfo : EIATTR_PARAM_CBANK
	.align		4
        /*00f8*/ 	.byte	0x04, 0x0a
        /*00fa*/ 	.short	(.L_1056 - .L_1055)
	.align		4
.L_1055:
        /*00fc*/ 	.word	index@(.nv.constant0._ZN10layer_norm13ln_fwd_kernelINS_13Kernel_traitsI13__nv_bfloat16S2_S2_S2_fjLj512ELj1ELj4ELj1ELj16ENS_18Kernel_traits_baseILj512ES2_S2_S2_S2_fjLj128EEEEELb0ELb1ELb0ELb0EEEvNS_9FwdParamsE)
        /*0100*/ 	.short	0x0380
        /*0102*/ 	.short	0x00e8


	//----- nvinfo : EIATTR_SW_WAR
	.align		4
.L_1056:
        /*0104*/ 	.byte	0x04, 0x36
        /*0106*/ 	.short	(.L_1058 - .L_1057)
.L_1057:
        /*0108*/ 	.word	0x00000008
.L_1058:


//--------------------- .nv.info._ZN10layer_norm13ln_fwd_kernelINS_13Kernel_traitsI13__nv_bfloat16S2_S2_S2_fjLj512ELj1ELj4ELj1ELj16ENS_18Kernel_traits_baseILj512ES2_S2_S2_S2_fjLj128EEEEELb0ELb1ELb0ELb1EEEvNS_9FwdParamsE --------------------------
	.section	.nv.info._ZN10layer_norm13ln_fwd_kernelINS_13Kernel_traitsI13__nv_bfloat16S2_S2_S2_fjLj512ELj1ELj4ELj1ELj16ENS_18Kernel_traits_baseILj512ES2_S2_S2_S2_fjLj128EEEEELb0ELb1ELb0ELb1EEEvNS_9FwdParamsE,"",@"SHT_CUDA_INFO"
	.sectionflags	@""
	.align	4


	//----- nvinfo : EIATTR_CUDA_API_VERSION
	.align		4
        /*0000*/ 	.byte	0x04, 0x37
        /*0002*/ 	.short	(.L_1060 - .L_1059)
.L_1059:
        /*0004*/ 	.word	0x00000082


	//----- nvinfo : EIATTR_KPARAM_INFO
	.align		4
.L_1060:
        /*0008*/ 	.byte	0x04, 0x17
        /*000a*/ 	.short	(.L_1062 - .L_1061)
.L_1061:
        /*000c*/ 	.word	0x00000000
        /*0010*/ 	.short	0x0000
        /*0012*/ 	.short	0x0000
        /*0014*/ 	.byte	0x00, 0xf0, 0xa1, 0x03


	//----- nvinfo : EIATTR_SPARSE_MMA_MASK
	.align		4
.L_1062:
        /*0018*/ 	.byte	0x03, 0x50
        /*001a*/ 	.short	0x0000


	//----- nvinfo : EIATTR_MAXREG_COUNT
	.align		4
        /*001c*/ 	.byte	0x03, 0x1b
        /*001e*/ 	.short	0x00ff


	//----- nvinfo : EIATTR_MERCURY_ISA_VERSION
	.align		4
        /*0020*/ 	.byte	0x03, 0x5f
        /*0022*/ 	.short	0x0101


	//----- nvinfo : EIATTR_COOP_GROUP_MASK_REGIDS
	.align		4
        /*0024*/ 	.byte	0x04, 0x29
        /*0026*/ 	.short	(.L_1064 - .L_1063)


	//   ....[0]....
.L_1063:
        /*0028*/ 	.word	0xffffffff


	//   ....[1]....
        /*002c*/ 	.word	0xffffffff


	//   ....[2]....
        /*0030*/ 	.word	0xffffffff


	//   ....[3]....
        /*0034*/ 	.word	0xffffffff


	//   ....[4]....
        /*0038*/ 	.word	0xffffffff


	//   ....[5]....
        /*003c*/ 	.word	0xffffffff


	//   ....[6]....
        /*0040*/ 	.word	0xffffffff


	//   ....[7]....
        /*0044*/ 	.word	0xffffffff


	//   ....[8]....
        /*0048*/ 	.word	0xffffffff


	//   ....[9]....
        /*004c*/ 	.word	0xffffffff


	//   ....[10]....
        /*0050*/ 	.word	0xffffffff


	//   ....[11]....
        /*0054*/ 	.word	0xffffffff


	//   ....[12]....
        /*0058*/ 	.word	0xffffffff


	//   ....[13]....
        /*005c*/ 	.word	0xffffffff


	//   ....[14]....
        /*0060*/ 	.word	0xffffffff


	//   ....[15]....
        /*0064*/ 	.word	0xffffffff


	//   ....[16]....
        /*0068*/ 	.word	0xffffffff


	//   ....[17]....
        /*006c*/ 	.word	0xffffffff


	//   ....[18]....
        /*0070*/ 	.word	0xffffffff


	//   ....[19]....
        /*0074*/ 	.word	0xffffffff


	//   ....[20]....
        /*0078*/ 	.word	0x05000017


	//   ....[21]....
        /*007c*/ 	.word	0x05000017


	//   ....[22]....
        /*0080*/ 	.word	0x05000017


	//   ....[23]....
        /*0084*/ 	.word	0x05000017


	//   ....[24]....
        /*0088*/ 	.word	0x05000017


	//   ....[25]....
        /*008c*/ 	.word	0x05000017


	//   ....[26]....
        /*0090*/ 	.word	0x05000017


	//   ....[27]....
        /*0094*/ 	.word	0x05000017


	//   ....[28]....
        /*0098*/ 	.word	0x05000017


	//   ....[29]....
        /*009c*/ 	.word	0x05000017


	//   ....[30]....
        /*00a0*/ 	.word	0x05000017


	//   ....[31]....
        /*00a4*/ 	.word	0x05000017


	//   ....[32]....
        /*00a8*/ 	.word	0x05000017


	//   ....[33]....
        /*00ac*/ 	.word	0x05000017


	//   ....[34]....
        /*00b0*/ 	.word	0x05000017


	//   ....[35]....
        /*00b4*/ 	.word	0x05000017


	//   ....[36]....
        /*00b8*/ 	.word	0x05000017


	//   ....[37]....
        /*00bc*/ 	.word	0x05000017


	//   ....[38]....
        /*00c0*/ 	.word	0x05000017


	//   ....[39]....
        /*00c4*/ 	.word	0x05000017


	//----- nvinfo : EIATTR_COOP_GROUP_INSTR_OFFSETS
	.align		4
.L_1064:
        /*00c8*/ 	.byte	0x04, 0x28
        /*00ca*/ 	.short	(.L_1066 - .L_1065)


	//   ....[0]....
.L_1065:
        /*00cc*/ 	.word	0x00001450


	//   ....[1]....
        /*00d0*/ 	.word	0x00001480


	//   ....[2]....
        /*00d4*/ 	.word	0x000014a0


	//   ....[3]....
        /*00d8*/ 	.word	0x000014c0


	//   ....[4]....
        /*00dc*/ 	.word	0x000014e0


	//   ....[5]....
        /*00e0*/ 	.word	0x00001710


	//   ....[6]....
        /*00e4*/ 	.word	0x00001730


	//   ....[7]....
        /*00e8*/ 	.word	0x00001750


	//   ....[8]....
        /*00ec*/ 	.word	0x00001770


	//   ....[9]....
        /*00f0*/ 	.word	0x00001790


	//   ....[10]....
        /*00f4*/ 	.word	0x00002dd0


	//   ....[11]....
        /*00f8*/ 	.word	0x00002e00


	//   ....[12]....
        /*00fc*/ 	.word	0x00002e20


	//   ....[13]....
        /*0100*/ 	.word	0x00002e40


	//   ....[14]....
        /*0104*/ 	.word	0x00002e60


	//   ....[15]....
        /*0108*/ 	.word	0x00003090


	//   ....[16]....
        /*010c*/ 	.word	0x000030b0


	//   ....[17]....
        /*0110*/ 	.word	0x000030d0


	//   ....[18]....
        /*0114*/ 	.word	0x000030f0


	//   ....[19]....
        /*0118*/ 	.word	0x00003110


	//   ....[20]....
        /*011c*/ 	.word	0x00003670


	//   ....[21]....
        /*0120*/ 	.word	0x00003710


	//   ....[22]....
        /*0124*/ 	.word	0x00003770


	//   ....[23]....
        /*0128*/ 	.word	0x000037d0


	//   ....[24]....
        /*012c*/ 	.word	0x00003830


	//   ....[25]....
        /*0130*/ 	.word	0x00003a90


	//   ....[26]....
        /*0134*/ 	.word	0x00003af0


	//   ....[27]....
        /*0138*/ 	.word	0x00003b50


	//   ....[28]....
        /*013c*/ 	.word	0x00003bb0


	//   ....[29]....
        /*0140*/ 	.word	0x00003c10


	//   ....[30]....
        /*0144*/ 	.word	0x00003c90


	//   ....[31]....
        /*0148*/ 	.word	0x00003d30


	//   ....[32]....
        /*014c*/ 	.word	0x00003d90


	//   ....[33]....
        /*0150*/ 	.word	0x00003df0


	//   ....[34]....
        /*0154*/ 	.word	0x00003e50


	//   ....[35]....
        /*0158*/ 	.word	0x000040b0


	//   ....[36]....
        /*015c*/ 	.word	0x00004110


	//   ....[37]....
        /*0160*/ 	.word	0x00004170


	//   ....[38]....
        /*0164*/ 	.word	0x000041d0


	//   ....[39]....
        /*0168*/ 	.word	0x00004230


	//----- nvinfo : EIATTR_VRC_CTA_INIT_COUNT
	.align		4
.L_1066:
        /*016c*/ 	.byte	0x02, 0x4a
	.zero		1
	.zero		1


	//----- nvinfo : EIATTR_EXIT_INSTR_OFFSETS
	.align		4
        /*0170*/ 	.byte	0x04, 0x1c
        /*0172*/ 	.short	(.L_1068 - .L_1067)


	//   ....[0]....
.L_1067:
        /*0174*/ 	.word	0x00000250


	//   ....[1]....
        /*0178*/ 	.word	0x00001ca0


	//   ....[2]....
        /*017c*/ 	.word	0x00003610


	//----- nvinfo : EIATTR_MAX_THREADS
	.align		4
.L_1068:
        /*0180*/ 	.byte	0x04, 0x05
        /*0182*/ 	.short	(.L_1070 - .L_1069)
.L_1069:
        /*0184*/ 	.word	0x00000080
        /*0188*/ 	.word	0x00000001
        /*018c*/ 	.word	0x00000001


	//----- nvinfo : EIATTR_CRS_STACK_SIZE
	.align		4
.L_1070:
        /*0190*/ 	.byte	0x04, 0x1e
        /*0192*/ 	.short	(.L_1072 - .L_1071)
.L_1071:
        /*0194*/ 	.word	0x00000000


	//----- nvinfo : EIATTR_CBANK_PARAM_SIZE
	.align		4
.L_1072:
        /*0198*/ 	.byte	0x03, 0x19
        /*019a*/ 	.short	0x00e8


	//----- nvinfo : EIATTR_PARAM_CBANK
	.align		4
        /*019c*/ 	.byte	0x04, 0x0a
        /*019e*/ 	.short	(.L_1074 - .L_1073)
	.align		4
.L_1073:
        /*01a0*/ 	.word	index@(.nv.constant0._ZN10layer_norm13ln_fwd_kernelINS_13Kernel_traitsI13__nv_bfloat16S2_S2_S2_fjLj512ELj1ELj4ELj1ELj16ENS_18Kernel_traits_baseILj512ES2_S2_S2_S2_fjLj128EEEEELb0ELb1ELb0ELb1EEEvNS_9FwdParamsE)
        /*01a4*/ 	.short	0x0380
        /*01a6*/ 	.short	0x00e8


	//----- nvinfo : EIATTR_SW_WAR
	.align		4
.L_1074:
        /*01a8*/ 	.byte	0x04, 0x36
        /*01aa*/ 	.short	(.L_1076 - .L_1075)
.L_1075:
        /*01ac*/ 	.word	0x00000008
.L_1076:


//--------------------- .nv.info._ZN10layer_norm13ln_fwd_kernelINS_13Kernel_traitsI13__nv_bfloat16S2_S2_S2_fjLj512ELj1ELj4ELj1ELj16ENS_18Kernel_traits_baseILj512ES2_S2_S2_S2_fjLj128EEEEELb0ELb1ELb1ELb0EEEvNS_9FwdParamsE --------------------------
	.section	.nv.info._ZN10layer_norm13ln_fwd_kernelINS_13Kernel_traitsI13__nv_bfloat16S2_S2_S2_fjLj512ELj1ELj4ELj1ELj16ENS_18Kernel_traits_baseILj512ES2_S2_S2_S2_fjLj128EEEEELb0ELb1ELb1ELb0EEEvNS_9FwdParamsE,"",@"SHT_CUDA_INFO"
	.sectionflags	@""
	.align	4


	//----- nvinfo : EIATTR_CUDA_API_VERSION
	.align		4
        /*0000*/ 	.byte	0x04, 0x37
        /*0002*/ 	.short	(.L_1078 - .L_1077)
.L_1077:
        /*0004*/ 	.word	0x00000082


	//----- nvinfo : EIATTR_KPARAM_INFO
	.align		4
.L_1078:
        /*0008*/ 	.byte	0x04, 0x17
        /*000a*/ 	.short	(.L_1080 - .L_1079)
.L_1079:
        /*000c*/ 	.word	0x00000000
        /*0010*/ 	.short	0x0000
        /*0012*/ 	.short	0x0000
        /*0014*/ 	.byte	0x00, 0xf0, 0xa1, 0x03


	//----- nvinfo : EIATTR_SPARSE_MMA_MASK
	.align		4
.L_1080:
        /*0018*/ 	.byte	0x03, 0x50
        /*001a*/ 	.short	0x0000


	//----- nvinfo : EIATTR_MAXREG_COUNT
	.align		4
        /*001c*/ 	.byte	0x03, 0x1b
        /*001e*/ 	.short	0x00ff


	//----- nvinfo : EIATTR_MERCURY_ISA_VERSION
	.align		4
        /*0020*/ 	.byte	0x03, 0x5f
        /*0022*/ 	.short	0x0101


	//----- nvinfo : EIATTR_COOP_GROUP_MASK_REGIDS
	.align		4
        /*0024*/ 	.byte	0x04, 0x29
        /*0026*/ 	.short	(.L_1082 - .L_1081)


	//   ....[0]....
.L_1081:
        /*0028*/ 	.word	0xffffffff


	//   ....[1]....
        /*002c*/ 	.word	0xffffffff


	//   ....[2]....
        /*0030*/ 	.word	0xffffffff


	//   ....[3]....
        /*0034*/ 	.word	0xffffffff


	//   ....[4]....
        /*0038*/ 	.word	0xffffffff


	//   ....[5]....
        /*003c*/ 	.word	0xffffffff


	//   ....[6]....
        /*0040*/ 	.word	0xffffffff


	//   ....[7]....
        /*0044*/ 	.word	0xffffffff


	//   ....[8]....
        /*0048*/ 	.word	0xffffffff


	//   ....[9]....
        /*004c*/ 	.word	0xffffffff


	//   ....[10]....
        /*0050*/ 	.word	0x05000056


	//   ....[11]....
        /*0054*/ 	.word	0x05000056


	//   ....[12]....
        /*0058*/ 	.word	0x05000056


	//   ....[13]....
        /*005c*/ 	.word	0x05000056


	//   ....[14]....
        /*0060*/ 	.word	0x05000056


	//   ....[15]....
        /*0064*/ 	.word	0x05000056


	//   ....[16]....
        /*0068*/ 	.word	0x05000056


	//   ....[17]....
        /*006c*/ 	.word	0x05000056


	//   ....[18]....
        /*0070*/ 	.word	0x05000056


	//   ....[19]....
        /*0074*/ 	.word	0x05000056


	//----- nvinfo : EIATTR_COOP_GROUP_INSTR_OFFSETS
	.align		4
.L_1082:
        /*0078*/ 	.byte	0x04, 0x28
        /*007a*/ 	.short	(.L_1084 - .L_1083)


	//   ....[0]....
.L_1083:
        /*007c*/ 	.word	0x00001c40


	//   ....[1]....
        /*0080*/ 	.word	0x00001c60


	//   ....[2]....
        /*0084*/ 	.word	0x00001c80


	//   ....[3]....
        /*0088*/ 	.word	0x00001cb0


	//   ....[4]....
        /*008c*/ 	.word	0x00001cd0


	//   ....[5]....
        /*0090*/ 	.word	0x00001f10


	//   ....[6]....
        /*0094*/ 	.word	0x00001f30


	//   ....[7]....
        /*0098*/ 	.word	0x00001f50


	//   ....[8]....
        /*009c*/ 	.word	0x00001f70


	//   ....[9]....
        /*00a0*/ 	.word	0x00001f90


	//   ....[10]....
        /*00a4*/ 	.word	0x000027f0


	//   ....[11]....
        /*00a8*/ 	.word	0x00002890


	//   ....[12]....
        /*00ac*/ 	.word	0x00002900


	//   ....[13]....
        /*00b0*/ 	.word	0x00002980


	//   ....[14]....
        /*00b4*/ 	.word	0x000029f0


	//   ....[15]....
        /*00b8*/ 	.word	0x00002c80


	//   ....[16]....
        /*00bc*/ 	.word	0x00002cf0


	//   ....[17]....
        /*00c0*/ 	.word	0x00002d60


	//   ....[18]....
        /*00c4*/ 	.word	0x00002dd0


	//   ....[19]....
        /*00c8*/ 	.word	0x00002e40


	//----- nvinfo : EIATTR_VRC_CTA_INIT_COUNT
	.align		4
.L_1084:
        /*00cc*/ 	.byte	0x02, 0x4a
	.zero		1
	.zero		1


	//----- nvinfo : EIATTR_EXIT_INSTR_OFFSETS
	.align		4
        /*00d0*/ 	.byte	0x04, 0x1c
        /*00d2*/ 	.short	(.L_1086 - .L_1085)


	//   ....[0]....
.L_1085:
        /*00d4*/ 	.word	0x00000450


	//   ....[1]....
        /*00d8*/ 	.word	0x00002780


	//----- nvinfo : EIATTR_MAX_THREADS
	.align		4
.L_1086:
        /*00dc*/ 	.byte	0x04, 0x05
        /*00de*/ 	.short	(.L_1088 - .L_1087)
.L_1087:
        /*00e0*/ 	.word	0x00000080
        /*00e4*/ 	.word	0x00000001
        /*00e8*/ 	.word	0x00000001


	//----- nvinfo : EIATTR_CRS_STACK_SIZE
	.align		4
.L_1088:
        /*00ec*/ 	.byte	0x04, 0x1e
        /*00ee*/ 	.short	(.L_1090 - .L_1089)
.L_1089:
        /*00f0*/ 	.word	0x00000000


	//----- nvinfo : EIATTR_CBANK_PARAM_SIZE
	.align		4
.L_1090:
        /*00f4*/ 	.byte	0x03, 0x19
        /*00f6*/ 	.short	0x00e8


	//----- nvinfo : EIATTR_PARAM_CBANK
	.align		4
        /*00f8*/ 	.byte	0x04, 0x0a
        /*00fa*/ 	.short	(.L_1092 - .L_1091)
	.align		4
.L_1091:
        /*00fc*/ 	.word	index@(.nv.constant0._ZN10layer_norm13ln_fwd_kernelINS_13Kernel_traitsI13__nv_bfloat16S2_S2_S2_fjLj512ELj1ELj4ELj1ELj16ENS_18Kernel_traits_baseILj512ES2_S2_S2_S2_fjLj128EEEEELb0ELb1ELb1ELb0EEEvNS_9FwdParamsE)
        /*0100*/ 	.short	0x0380
        /*0102*/ 	.short	0x00e8


	//----- nvinfo : EIATTR_SW_WAR
	.align		4
.L_1092:
        /*0104*/ 	.byte	0x04, 0x36
        /*0106*/ 	.short	(.L_1094 - .L_1093)
.L_1093:
        /*0108*/ 	.word	0x00000008
.L_1094:


//--------------------- .nv.info._ZN10layer_norm13ln_fwd_kernelINS_13Kernel_traitsI13__nv_bfloat16S2_S2_S2_fjLj512ELj1ELj4ELj1ELj16ENS_18Kernel_traits_baseILj512ES2_S2_S2_S2_fjLj128EEEEELb0ELb1ELb1ELb1EEEvNS_9FwdParamsE --------------------------
	.section	.nv.info._ZN10layer_norm13ln_fwd_kernelINS_13Kernel_traitsI13__nv_bfloat16S2_S2_S2_fjLj512ELj1ELj4ELj1ELj16ENS_18Kernel_traits_baseILj512ES2_S2_S2_S2_fjLj128EEEEELb0ELb1ELb1ELb1EEEvNS_9FwdParamsE,"",@"SHT_CUDA_INFO"
	.sectionflags	@""
	.align	4


	//----- nvinfo : EIATTR_CUDA_API_VERSION
	.align		4
        /*0000*/ 	.byte	0x04, 0x37
        /*0002*/ 	.short	(.L_1096 - .L_1095)
.L_1095:
        /*0004*/ 	.word	0x00000082


	//----- nvinfo : EIATTR_KPARAM_INFO
	.align		4
.L_1096:
        /*0008*/ 	.byte	0x04, 0x17
        /*000a*/ 	.short	(.L_1098 - .L_1097)
.L_1097:
        /*000c*/ 	.word	0x00000000
        /*0010*/ 	.short	0x0000
        /*0012*/ 	.short	0x0000
        /*0014*/ 	.byte	0x00, 0xf0, 0xa1, 0x03


	//----- nvinfo : EIATTR_SPARSE_MMA_MASK
	.align		4
.L_1098:
        /*0018*/ 	.byte	0x03, 0x50
        /*001a*/ 	.short	0x0000


	//----- nvinfo : EIATTR_MAXREG_COUNT
	.align		4
        /*001c*/ 	.byte	0x03, 0x1b
        /*001e*/ 	.short	0x00ff


	//----- nvinfo : EIATTR_MERCURY_ISA_VERSION
	.align		4
        /*0020*/ 	.byte	0x03, 0x5f
        /*0022*/ 	.short	0x0101


	//----- nvinfo : EIATTR_COOP_GROUP_MASK_REGIDS
	.align		4
        /*0024*/ 	.byte	0x04, 0x29
        /*0026*/ 	.short	(.L_1100 - .L_1099)


	//   ....[0]....
.L_1099:
        /*0028*/ 	.word	0xffffffff


	//   ....[1]....
        /*002c*/ 	.word	0xffffffff


	//   ....[2]....
        /*0030*/ 	.word	0xffffffff


	//   ....[3]....
        /*0034*/ 	.word	0xffffffff


	//   ....[4]....
        /*0038*/ 	.word	0xffffffff


	//   ....[5]....
        /*003c*/ 	.word	0xffffffff


	//   ....[6]....
        /*0040*/ 	.word	0xffffffff


	//   ....[7]....
        /*0044*/ 	.word	0xffffffff


	//   ....[8]....
        /*0048*/ 	.word	0xffffffff


	//   ....[9]....
        /*004c*/ 	.word	0xffffffff


	//   ....[10]....
        /*0050*/ 	.word	0x05000054


	//   ....[11]....
        /*0054*/ 	.word	0x05000054


	//   ....[12]....
        /*0058*/ 	.word	0x05000054


	//   ....[13]....
        /*005c*/ 	.word	0x05000054


	//   ....[14]....
        /*0060*/ 	.word	0x05000054


	//   ....[15]....
        /*0064*/ 	.word	0x05000054


	//   ....[16]....
        /*0068*/ 	.word	0x05000054


	//   ....[17]....
        /*006c*/ 	.word	0x05000054


	//   ....[18]....
        /*0070*/ 	.word	0x05000054


	//   ....[19]....
        /*0074*/ 	.word	0x05000054


	//----- nvinfo : EIATTR_COOP_GROUP_INSTR_OFFSETS
	.align		4
.L_1100:
        /*0078*/ 	.byte	0x04, 0x28
        /*007a*/ 	.short	(.L_1102 - .L_1101)


	//   ....[0]....
.L_1101:
        /*007c*/ 	.word	0x00001ac0


	//   ....[1]....
        /*0080*/ 	.word	0x00001ae0


	//   ....[2]....
        /*0084*/ 	.word	0x00001b00


	//   ....[3]....
        /*0088*/ 	.word	0x00001b20


	//   ....[4]....
        /*008c*/ 	.word	0x00001b50


	//   ....[5]....
        /*0090*/ 	.word	0x00001d80


	//   ....[6]....
        /*0094*/ 	.word	0x00001da0


	//   ....[7]....
        /*0098*/ 	.word	0x00001dc0


	//   ....[8]....
        /*009c*/ 	.word	0x00001de0


	//   ....[9]....
        /*00a0*/ 	.word	0x00001e00


	//   ....[10]....
        /*00a4*/ 	.word	0x00002600


	//   ....[11]....
        /*00a8*/ 	.word	0x000026a0


	//   ....[12]....
        /*00ac*/ 	.word	0x00002710


	//   ....[13]....
        /*00b0*/ 	.word	0x00002780


	//   ....[14]....
        /*00b4*/ 	.word	0x00002800


	//   ....[15]....
        /*00b8*/ 	.word	0x00002a80


	//   ....[16]....
        /*00bc*/ 	.word	0x00002af0


	//   ....[17]....
        /*00c0*/ 	.word	0x00002b60


	//   ....[18]....
        /*00c4*/ 	.word	0x00002bd0


	//   ....[19]....
        /*00c8*/ 	.word	0x00002c40


	//----- nvinfo : EIATTR_VRC_CTA_INIT_COUNT
	.align		4
.L_1102:
        /*00cc*/ 	.byte	0x02, 0x4a
	.zero		1
	.zero		1


	//----- nvinfo : EIATTR_EXIT_INSTR_OFFSETS
	.align		4
        /*00d0*/ 	.byte	0x04, 0x1c
        /*00d2*/ 	.short	(.L_1104 - .L_1103)


	//   ....[0]....
.L_1103:
        /*00d4*/ 	.word	0x000003c0


	//   ....[1]....
        /*00d8*/ 	.word	0x00002590


	//----- nvinfo : EIATTR_MAX_THREADS
	.align		4
.L_1104:
        /*00dc*/ 	.byte	0x04, 0x05
        /*00de*/ 	.short	(.L_1106 - .L_1105)
.L_1105:
        /*00e0*/ 	.word	0x00000080
        /*00e4*/ 	.word	0x00000001
        /*00e8*/ 	.word	0x00000001


	//----- nvinfo : EIATTR_CRS_STACK_SIZE
	.align		4
.L_1106:
        /*00ec*/ 	.byte	0x04, 0x1e
        /*00ee*/ 	.short	(.L_1108 - .L_1107)
.L_1107:
        /*00f0*/ 	.word	0x00000000


	//----- nvinfo : EIATTR_CBANK_PARAM_SIZE
	.align		4
.L_1108:
        /*00f4*/ 	.byte	0x03, 0x19
        /*00f6*/ 	.short	0x00e8


	//----- nvinfo : EIATTR_PARAM_CBANK
	.align		4
        /*00f8*/ 	.byte	0x04, 0x0a
        /*00fa*/ 	.short	(.L_1110 - .L_1109)
	.align		4
.L_1109:
        /*00fc*/ 	.word	index@(.nv.constant0._ZN10layer_norm13ln_fwd_kernelINS_13Kernel_traitsI13__nv_bfloat16S2_S2_S2_fjLj512ELj1ELj4ELj1ELj16ENS_18Kernel_traits_baseILj512ES2_S2_S2_S2_fjLj128EEEEELb0ELb1ELb1ELb1EEEvNS_9FwdParamsE)
        /*0100*/ 	.short	0x0380
        /*0102*/ 	.short	0x00e8


	//----- nvinfo : EIATTR_SW_WAR
	.align		4
.L_1110:
        /*0104*/ 	.byte	0x04, 0x36
        /*0106*/ 	.short	(.L_1112 - .L_1111)
.L_1111:
        /*0108*/ 	.word	0x00000008
.L_1112:


//--------------------- .nv.info._ZN10layer_norm13ln_fwd_kernelINS_13Kernel_traitsI13__nv_bfloat16S2_S2_S2_fjLj512ELj1ELj4ELj1ELj16ENS_18Kernel_traits_baseILj512ES2_S2_S2_S2_fjLj128EEEEELb1ELb0ELb0ELb0EEEvNS_9FwdParamsE --------------------------
	.section	.nv.info._ZN10layer_norm13ln_fwd_kernelINS_13Kernel_traitsI13__nv_bfloat16S2_S2_S2_fjLj512ELj1ELj4ELj1ELj16ENS_18Kernel_traits_baseILj512ES2_S2_S2_S2_fjLj128EEEEELb1ELb0ELb0ELb0EEEvNS_9FwdParamsE,"",@"SHT_CUDA_INFO"
	.sectionflags	@""
	.align	4


	//----- nvinfo : EIATTR_CUDA_API_VERSION
	.align		4
        /*0000*/ 	.byte	0x04, 0x37
        /*0002*/ 	.short	(.L_1114 - .L_1113)
.L_1113:
        /*0004*/ 	.word	0x00000082


	//----- nvinfo : EIATTR_KPARAM_INFO
	.align		4
.L_1114:
        /*0008*/ 	.byte	0x04, 0x17
        /*000a*/ 	.short	(.L_1116 - .L_1115)
.L_1115:
        /*000c*/ 	.word	0x00000000
        /*0010*/ 	.short	0x0000
        /*0012*/ 	.short	0x0000
        /*0014*/ 	.byte	0x00, 0xf0, 0xa1, 0x03


	//----- nvinfo : EIATTR_SPARSE_MMA_MASK
	.align		4
.L_1116:
        /*0018*/ 	.byte	0x03, 0x50
        /*001a*/ 	.short	0x0000


	//----- nvinfo : EIATTR_MAXREG_COUNT
	.align		4
        /*001c*/ 	.byte	0x03, 0x1b
        /*001e*/ 	.short	0x00ff


	//----- nvinfo : EIATTR_MERCURY_ISA_VERSION
	.align		4
        /*0020*/ 	.byte	0x03, 0x5f
        /*0022*/ 	.short	0x0101


	//----- nvinfo : EIATTR_COOP_GROUP_MASK_REGIDS
	.align		4
        /*0024*/ 	.byte	0x04, 0x29
        /*0026*/ 	.short	(.L_1118 - .L_1117)


	//   ....[0]....
.L_1117:
        /*0028*/ 	.word	0xffffffff


	//   ....[1]....
        /*002c*/ 	.word	0xffffffff


	//   ....[2]....
        /*0030*/ 	.word	0xffffffff


	//   ....[3]....
        /*0034*/ 	.word	0xffffffff


	//   ....[4]....
        /*0038*/ 	.word	0xffffffff


	//   ....[5]....
        /*003c*/ 	.word	0xffffffff


	//   ....[6]....
        /*0040*/ 	.word	0xffffffff


	//   ....[7]....
        /*0044*/ 	.word	0xffffffff


	//   ....[8]....
        /*0048*/ 	.word	0xffffffff


	//   ....[9]....
        /*004c*/ 	.word	0xffffffff


	//   ....[10]....
        /*0050*/ 	.word	0x0500003c


	//   ....[11]....
        /*0054*/ 	.word	0x0500003c


	//   ....[12]....
        /*0058*/ 	.word	0x0500003c


	//   ....[13]....
        /*005c*/ 	.word	0x0500003c


	//   ....[14]....
        /*0060*/ 	.word	0x0500003c


	//   ....[15]....
        /*0064*/ 	.word	0x0500003c


	//   ....[16]....
        /*0068*/ 	.word	0x0500003c


	//   ....[17]....
        /*006c*/ 	.word	0x0500003c


	//   ....[18]....
        /*0070*/ 	.word	0x0500003c


	//   ....[19]....
        /*0074*/ 	.word	0x0500003c


	//----- nvinfo : EIATTR_COOP_GROUP_INSTR_OFFSETS
	.align		4
.L_1118:
        /*0078*/ 	.byte	0x04, 0x28
        /*007a*/ 	.short	(.L_1120 - .L_1119)


	//   ....[0]....
.L_1119:
        /*007c*/ 	.word	0x0000b650


	//   ....[1]....
        /*0080*/ 	.word	0x0000b670


	//   ....[2]....
        /*0084*/ 	.word	0x0000b690


	//   ....[3]....
        /*0088*/ 	.word	0x0000b6b0


	//   ....[4]....
        /*008c*/ 	.word	0x0000b6e0


	//   ....[5]....
        /*0090*/ 	.word	0x0000b920


	//   ....[6]....
        /*0094*/ 	.word	0x0000b940


	//   ....[7]....
        /*0098*/ 	.word	0x0000b960


	//   ....[8]....
        /*009c*/ 	.word	0x0000b980


	//   ....[9]....
        /*00a0*/ 	.word	0x0000b9a0


	//   ....[10]....
        /*00a4*/ 	.word	0x0000c240


	//   ....[11]....
        /*00a8*/ 	.word	0x0000c2e0


	//   ....[12]....
        /*00ac*/ 	.word	0x0000c350


	//   ....[13]....
        /*00b0*/ 	.word	0x0000c3c0


	//   ....[14]....
        /*00b4*/ 	.word	0x0000c440


	//   ....[15]....
        /*00b8*/ 	.word	0x0000c6d0


	//   ....[16]....
        /*00bc*/ 	.word	0x0000c740


	//   ....[17]....
        /*00c0*/ 	.word	0x0000c7b0


	//   ....[18]....
        /*00c4*/ 	.word	0x0000c820


	//   ....[19]....
        /*00c8*/ 	.word	0x0000c890


	//----- nvinfo : EIATTR_VRC_CTA_INIT_COUNT
	.align		4
.L_1120:
        /*00cc*/ 	.byte	0x02, 0x4a
	.zero		1
	.zero		1


	//----- nvinfo : EIATTR_EXIT_INSTR_OFFSETS
	.align		4
        /*00d0*/ 	.byte	0x04, 0x1c
        /*00d2*/ 	.short	(.L_1122 - .L_1121)


	//   ....[0]....
.L_1121:
        /*00d4*/ 	.word	0x000005f0


	//   ....[1]....
        /*00d8*/ 	.word	0x0000c1d0


	//----- nvinfo : EIATTR_INDIRECT_BRANCH_TARGETS
	.align		4
.L_1122:
        /*00dc*/ 	.byte	0x04, 0x34
        /*00de*/ 	.short	(.L_1124 - .L_1123)


	//   ....[0]....
.L_1123:
        /*00e0*/ 	.word	.L_x_20061@srel
        /*00e4*/ 	.short	0x0
        /*00e6*/ 	.short	0x0
        /*00e8*/ 	.word	0x3
        /*00ec*/ 	.word	.L_x_20062@srel
        /*00f0*/ 	.word	.L_x_20063@srel
        /*00f4*/ 	.word	.L_x_20064@srel


	//----- nvinfo : EIATTR_MAX_THREADS
	.align		4
.L_1124:
        /*00f8*/ 	.byte	0x04, 0x05
        /*00fa*/ 	.short	(.L_1126 - .L_1125)
.L_1125:
        /*00fc*/ 	.word	0x00000080
        /*0100*/ 	.word	0x00000001
        /*0104*/ 	.word	0x00000001


	//----- nvinfo : EIATTR_CRS_STACK_SIZE
	.align		4
.L_1126:
        /*0108*/ 	.byte	0x04, 0x1e
        /*010a*/ 	.short	(.L_1128 - .L_1127)
.L_1127:
        /*010c*/ 	.word	0x00000000


	//----- nvinfo : EIATTR_CBANK_PARAM_SIZE
	.align		4
.L_1128:
        /*0110*/ 	.byte	0x03, 0x19
        /*0112*/ 	.short	0x00e8


	//----- nvinfo : EIATTR_PARAM_CBANK
	.align		4
        /*0114*/ 	.byte	0x04, 0x0a
        /*0116*/ 	.short	(.L_1130 - .L_1129)
	.align		4
.L_1129:
        /*0118*/ 	.word	index@(.nv.constant0._ZN10layer_norm13ln_fwd_kernelINS_13Kernel_traitsI13__nv_bfloat16S2_S2_S2_fjLj512ELj1ELj4ELj1ELj16ENS_18Kernel_traits_baseILj512ES2_S2_S2_S2_fjLj128EEEEELb1ELb0ELb0ELb0EEEvNS_9FwdParamsE)
        /*011c*/ 	.short	0x0380
        /*011e*/ 	.short	0x00e8


	//----- nvinfo : EIATTR_SW_WAR
	.align		4
.L_1130:
        /*0120*/ 	.byte	0x04, 0x36
        /*0122*/ 	.short	(.L_1132 - .L_1131)
.L_1131:
        /*0124*/ 	.word	0x00000008
.L_1132:


//--------------------- .nv.info._ZN10layer_norm13ln_fwd_kernelINS_13Kernel_traitsI13__nv_bfloat16S2_S2_S2_fjLj512ELj1ELj4ELj1ELj16ENS_18Kernel_traits_baseILj512ES2_S2_S2_S2_fjLj128EEEEELb1ELb0ELb0ELb1EEEvNS_9FwdParamsE --------------------------
	.section	.nv.info._ZN10layer_norm13ln_fwd_kernelINS_13Kernel_traitsI13__nv_bfloat16S2_S2_S2_fjLj512ELj1ELj4ELj1ELj16ENS_18Kernel_traits_baseILj512ES2_S2_S2_S2_fjLj128EEEEELb1ELb0ELb0ELb1EEEvNS_9FwdParamsE,"",@"SHT_CUDA_INFO"
	.sectionflags	@""
	.align	4


	//----- nvinfo : EIATTR_CUDA_API_VERSION
	.align		4
        /*0000*/ 	.byte	0x04, 0x37
        /*0002*/ 	.short	(.L_1134 - .L_1133)
.L_1133:
        /*0004*/ 	.word	0x00000082


	//----- nvinfo : EIATTR_KPARAM_INFO
	.align		4
.L_1134:
        /*0008*/ 	.byte	0x04, 0x17
        /*000a*/ 	.short	(.L_1136 - .L_1135)
.L_1135:
        /*000c*/ 	.word	0x00000000
        /*0010*/ 	.short	0x0000
        /*0012*/ 	.short	0x0000
        /*0014*/ 	.byte	0x00, 0xf0, 0xa1, 0x03


	//----- nvinfo : EIATTR_SPARSE_MMA_MASK
	.align		4
.L_1136:
        /*0018*/ 	.byte	0x03, 0x50
        /*001a*/ 	.short	0x0000


	//----- nvinfo : EIATTR_MAXREG_COUNT
	.align		4
        /*001c*/ 	.byte	0x03, 0x1b
        /*001e*/ 	.short	0x00ff


	//----- nvinfo : EIATTR_MERCURY_ISA_VERSION
	.align		4
        /*0020*/ 	.byte	0x03, 0x5f
        /*0022*/ 	.short	0x0101


	//----- nvinfo : EIATTR_COOP_GROUP_MASK_REGIDS
	.align		4
        /*0024*/ 	.byte	0x04, 0x29
        /*0026*/ 	.short	(.L_1138 - .L_1137)


	//   ....[0]....
.L_1137:
        /*0028*/ 	.word	0xffffffff


	//   ....[1]....
        /*002c*/ 	.word	0xffffffff


	//   ....[2]....
        /*0030*/ 	.word	0xffffffff


	//   ....[3]....
        /*0034*/ 	.word	0xffffffff


	//   ....[4]....
        /*0038*/ 	.word	0xffffffff


	//   ....[5]....
        /*003c*/ 	.word	0xffffffff


	//   ....[6]....
        /*0040*/ 	.word	0xffffffff


	//   ....[7]....
        /*0044*/ 	.word	0xffffffff


	//   ....[8]....
        /*0048*/ 	.word	0xffffffff


	//   ....[9]....
        /*004c*/ 	.word	0xffffffff


	//   ....[10]....
        /*0050*/ 	.word	0x05000021


	//   ....[11]....
        /*0054*/ 	.word	0x05000021


	//   ....[12]....
        /*0058*/ 	.word	0x05000021


	//   ....[13]....
        /*005c*/ 	.word	0x05000021


	//   ....[14]....
        /*0060*/ 	.word	0x05000021


	//   ....[15]....
        /*0064*/ 	.word	0x05000021


	//   ....[16]....
        /*0068*/ 	.word	0x05000021


	//   ....[17]....
        /*006c*/ 	.word	0x05000021


	//   ....[18]....
        /*0070*/ 	.word	0x05000021


	//   ....[19]....
        /*0074*/ 	.word	0x05000021


	//----- nvinfo : EIATTR_COOP_GROUP_INSTR_OFFSETS
	.align		4
.L_1138:
        /*0078*/ 	.byte	0x04, 0x28
        /*007a*/ 	.short	(.L_1140 - .L_1139)


	//   ....[0]....
.L_1139:
        /*007c*/ 	.word	0x0000b450


	//   ....[1]....
        /*0080*/ 	.word	0x0000b470


	//   ....[2]....
        /*0084*/ 	.word	0x0000b490


	//   ....[3]....
        /*0088*/ 	.word	0x0000b4c0


	//   ....[4]....
        /*008c*/ 	.word	0x0000b4e0


	//   ....[5]....
        /*0090*/ 	.word	0x0000b710


	//   ....[6]....
        /*0094*/ 	.word	0x0000b730


	//   ....[7]....
        /*0098*/ 	.word	0x0000b750


	//   ....[8]....
        /*009c*/ 	.word	0x0000b770


	//   ....[9]....
        /*00a0*/ 	.word	0x0000b790


	//   ....[10]....
        /*00a4*/ 	.word	0x0000bd10


	//   ....[11]....
        /*00a8*/ 	.word	0x0000bdb0


	//   ....[12]....
        /*00ac*/ 	.word	0x0000be20


	//   ....[13]....
        /*00b0*/ 	.word	0x0000bea0


	//   ....[14]....
        /*00b4*/ 	.word	0x0000bf10


	//   ....[15]....
        /*00b8*/ 	.word	0x0000c190


	//   ....[16]....
        /*00bc*/ 	.word	0x0000c200


	//   ....[17]....
        /*00c0*/ 	.word	0x0000c270


	//   ....[18]....
        /*00c4*/ 	.word	0x0000c2e0


	//   ....[19]....
        /*00c8*/ 	.word	0x0000c350


	//----- nvinfo : EIATTR_VRC_CTA_INIT_COUNT
	.align		4
.L_1140:
        /*00cc*/ 	.byte	0x02, 0x4a
	.zero		1
	.zero		1


	//----- nvinfo : EIATTR_EXIT_INSTR_OFFSETS
	.align		4
        /*00d0*/ 	.byte	0x04, 0x1c
        /*00d2*/ 	.short	(.L_1142 - .L_1141)


	//   ....[0]....
.L_1141:
        /*00d4*/ 	.word	0x00000260


	//   ....[1]....
        /*00d8*/ 	.word	0x0000bca0


	//----- nvinfo : EIATTR_INDIRECT_BRANCH_TARGETS
	.align		4
.L_1142:
        /*00dc*/ 	.byte	0x04, 0x34
        /*00de*/ 	.short	(.L_1144 - .L_1143)


	//   ....[0]....
.L_1143:
        /*00e0*/ 	.word	.L_x_20065@srel
        /*00e4*/ 	.short	0x0
        /*00e6*/ 	.short	0x0
        /*00e8*/ 	.word	0x3
        /*00ec*/ 	.word	.L_x_20066@srel
        /*00f0*/ 	.word	.L_x_20067@srel
        /*00f4*/ 	.word	.L_x_20068@srel


	//----- nvinfo : EIATTR_MAX_THREADS
	.align		4
.L_1144:
        /*00f8*/ 	.byte	0x04, 0x05
        /*00fa*/ 	.short	(.L_1146 - .L_1145)
.L_1145:
        /*00fc*/ 	.word	0x00000080
        /*0100*/ 	.word	0x00000001
        /*0104*/ 	.word	0x00000001


	//----- nvinfo : EIATTR_CRS_STACK_SIZE
	.align		4
.L_1146:
        /*0108*/ 	.byte	0x04, 0x1e
        /*010a*/ 	.short	(.L_1148 - .L_1147)
.L_1147:
        /*010c*/ 	.word	0x00000000


	//----- nvinfo : EIATTR_CBANK_PARAM_SIZE
	.align		4
.L_1148:
        /*0110*/ 	.byte	0x03, 0x19
        /*0112*/ 	.short	0x00e8


	//----- nvinfo : EIATTR_PARAM_CBANK
	.align		4
        /*0114*/ 	.byte	0x04, 0x0a
        /*0116*/ 	.short	(.L_1150 - .L_1149)
	.align		4
.L_1149:
        /*0118*/ 	.word	index@(.nv.constant0._ZN10layer_norm13ln_fwd_kernelINS_13Kernel_traitsI13__nv_bfloat16S2_S2_S2_fjLj512ELj1ELj4ELj1ELj16ENS_18Kernel_traits_baseILj512ES2_S2_S2_S2_fjLj128EEEEELb1ELb0ELb0ELb1EEEvNS_9FwdParamsE)
        /*011c*/ 	.short	0x0380
        /*011e*/ 	.short	0x00e8


	//----- nvinfo : EIATTR_SW_WAR
	.align		4
.L_1150:
        /*0120*/ 	.byte	0x04, 0x36
        /*0122*/ 	.short	(.L_1152 - .L_1151)
.L_1151:
        /*0124*/ 	.word	0x00000008
.L_1152:


//--------------------- .nv.info._ZN10layer_norm13ln_fwd_kernelINS_13Kernel_traitsI13__nv_bfloat16S2_S2_S2_fjLj512ELj1ELj4ELj1ELj16ENS_18Kernel_traits_baseILj512ES2_S2_S2_S2_fjLj128EEEEELb1ELb0ELb1ELb0EEEvNS_9FwdParamsE --------------------------
	.section	.nv.info._ZN10layer_norm13ln_fwd_kernelINS_13Kernel_traitsI13__nv_bfloat16S2_S2_S2_fjLj512ELj1ELj4ELj1ELj16ENS_18Kernel_traits_baseILj512ES2_S2_S2_S2_fjLj128EEEEELb1ELb0ELb1ELb0EEEvNS_9FwdParamsE,"",@"SHT_CUDA_INFO"
	.sectionflags	@""
	.align	4


	//----- nvinfo : EIATTR_CUDA_API_VERSION
	.align		4
        /*0000*/ 	.byte	0x04, 0x37
        /*0002*/ 	.short	(.L_1154 - .L_1153)
.L_1153:
        /*0004*/ 	.word	0x00000082


	//----- nvinfo : EIATTR_KPARAM_INFO
	.align		4
.L_1154:
        /*0008*/ 	.byte	0x04, 0x17
        /*000a*/ 	.short	(.L_1156 - .L_1155)
.L_1155:
        /*000c*/ 	.word	0x00000000
        /*0010*/ 	.short	0x0000
        /*0012*/ 	.short	0x0000
        /*0014*/ 	.byte	0x00, 0xf0, 0xa1, 0x03


	//----- nvinfo : EIATTR_SPARSE_MMA_MASK
	.align		4
.L_1156:
        /*0018*/ 	.byte	0x03, 0x50
        /*001a*/ 	.short	0x0000


	//----- nvinfo : EIATTR_MAXREG_COUNT
	.align		4
        /*001c*/ 	.byte	0x03, 0x1b
        /*001e*/ 	.short	0x00ff


	//----- nvinfo : EIATTR_MERCURY_ISA_VERSION
	.align		4
        /*0020*/ 	.byte	0x03, 0x5f
        /*0022*/ 	.short	0x0101


	//----- nvinfo : EIATTR_COOP_GROUP_MASK_REGIDS
	.align		4
        /*0024*/ 	.byte	0x04, 0x29
        /*0026*/ 	.short	(.L_1158 - .L_1157)


	//   ....[0]....
.L_1157:
        /*0028*/ 	.word	0xffffffff


	//   ....[1]....
        /*002c*/ 	.word	0xffffffff


	//   ....[2]....
        /*0030*/ 	.word	0xffffffff


	//   ....[3]....
        /*0034*/ 	.word	0xffffffff


	//   ....[4]....
        /*0038*/ 	.word	0xffffffff


	//   ....[5]....
        /*003c*/ 	.word	0xffffffff


	//   ....[6]....
        /*0040*/ 	.word	0xffffffff


	//   ....[7]....
        /*0044*/ 	.word	0xffffffff


	//   ....[8]....
        /*0048*/ 	.word	0xffffffff


	//   ....[9]....
        /*004c*/ 	.word	0xffffffff


	//   ....[10]....
        /*0050*/ 	.word	0x05000052


	//   ....[11]....
        /*0054*/ 	.word	0x05000052


	//   ....[12]....
        /*0058*/ 	.word	0x05000052


	//   ....[13]....
        /*005c*/ 	.word	0x05000052


	//   ....[14]....
        /*0060*/ 	.word	0x05000052


	//   ....[15]....
        /*0064*/ 	.word	0x05000052


	//   ....[16]....
        /*0068*/ 	.word	0x05000052


	//   ....[17]....
        /*006c*/ 	.word	0x05000052


	//   ....[18]....
        /*0070*/ 	.word	0x05000052


	//   ....[19]....
        /*0074*/ 	.word	0x05000052


	//----- nvinfo : EIATTR_COOP_GROUP_INSTR_OFFSETS
	.align		4
.L_1158:
        /*0078*/ 	.byte	0x04, 0x28
        /*007a*/ 	.short	(.L_1160 - .L_1159)


	//   ....[0]....
.L_1159:
        /*007c*/ 	.word	0x0000c870


	//   ....[1]....
        /*0080*/ 	.word	0x0000c8a0


	//   ....[2]....
        /*0084*/ 	.word	0x0000c8c0


	//   ....[3]....
        /*0088*/ 	.word	0x0000c8e0


	//   ....[4]....
        /*008c*/ 	.word	0x0000c900


	//   ....[5]....
        /*0090*/ 	.word	0x0000cb40


	//   ....[6]....
        /*0094*/ 	.word	0x0000cb60


	//   ....[7]....
        /*0098*/ 	.word	0x0000cb80


	//   ....[8]....
        /*009c*/ 	.word	0x0000cba0


	//   ....[9]....
        /*00a0*/ 	.word	0x0000cbc0


	//   ....[10]....
        /*00a4*/ 	.word	0x0000d420


	//   ....[11]....
        /*00a8*/ 	.word	0x0000d4d0


	//   ....[12]....
        /*00ac*/ 	.word	0x0000d540


	//   ....[13]....
        /*00b0*/ 	.word	0x0000d5b0


	//   ....[14]....
        /*00b4*/ 	.word	0x0000d620


	//   ....[15]....
        /*00b8*/ 	.word	0x0000d8b0


	//   ....[16]....
        /*00bc*/ 	.word	0x0000d920


	//   ....[17]....
        /*00c0*/ 	.word	0x0000d990


	//   ....[18]....
        /*00c4*/ 	.word	0x0000da00


	//   ....[19]....
        /*00c8*/ 	.word	0x0000da70


	//----- nvinfo : EIATTR_VRC_CTA_INIT_COUNT
	.align		4
.L_1160:
        /*00cc*/ 	.byte	0x02, 0x4a
	.zero		1
	.zero		1


	//----- nvinfo : EIATTR_EXIT_INSTR_OFFSETS
	.align		4
        /*00d0*/ 	.byte	0x04, 0x1c
        /*00d2*/ 	.short	(.L_1162 - .L_1161)


	//   ....[0]....
.L_1161:
        /*00d4*/ 	.word	0x000005f0


	//   ....[1]....
        /*00d8*/ 	.word	0x0000d3b0


	//----- nvinfo : EIATTR_MAX_THREADS
	.align		4
.L_1162:
        /*00dc*/ 	.byte	0x04, 0x05
        /*00de*/ 	.short	(.L_1164 - .L_1163)
.L_1163:
        /*00e0*/ 	.word	0x00000080
        /*00e4*/ 	.word	0x00000001
        /*00e8*/ 	.word	0x00000001


	//----- nvinfo : EIATTR_CRS_STACK_SIZE
	.align		4
.L_1164:
        /*00ec*/ 	.byte	0x04, 0x1e
        /*00ee*/ 	.short	(.L_1166 - .L_1165)
.L_1165:
        /*00f0*/ 	.word	0x00000000


	//----- nvinfo : EIATTR_CBANK_PARAM_SIZE
	.align		4
.L_1166:
        /*00f4*/ 	.byte	0x03, 0x19
        /*00f6*/ 	.short	0x00e8


	//----- nvinfo : EIATTR_PARAM_CBANK
	.align		4
        /*00f8*/ 	.byte	0x04, 0x0a
        /*00fa*/ 	.short	(.L_1168 - .L_1167)
	.align		4
.L_1167:
        /*00fc*/ 	.word	index@(.nv.constant0._ZN10layer_norm13ln_fwd_kernelINS_13Kernel_traitsI13__nv_bfloat16S2_S2_S2_fjLj512ELj1ELj4ELj1ELj16ENS_18Kernel_traits_baseILj512ES2_S2_S2_S2_fjLj128EEEEELb1ELb0ELb1ELb0EEEvNS_9FwdParamsE)
        /*0100*/ 	.short	0x0380
        /*0102*/ 	.short	0x00e8


	//----- nvinfo : EIATTR_SW_WAR
	.align		4
.L_1168:
        /*0104*/ 	.byte	0x04, 0x36
        /*0106*/ 	.short	(.L_1170 - .L_1169)
.L_1169:
        /*0108*/ 	.word	0x00000008
.L_1170:


//--------------------- .nv.info._ZN10layer_norm13ln_fwd_kernelINS_13Kernel_traitsI13__nv_bfloat16S2_S2_S2_fjLj512ELj1ELj4ELj1ELj16ENS_18Kernel_traits_baseILj512ES2_S2_S2_S2_fjLj128EEEEELb1ELb0ELb1ELb1EEEvNS_9FwdParamsE --------------------------
	.section	.nv.info._ZN10layer_norm13ln_fwd_kernelINS_13Kernel_traitsI13__nv_bfloat16S2_S2_S2_fjLj512ELj1ELj4ELj1ELj16ENS_18Kernel_traits_baseILj512ES2_S2_S2_S2_fjLj128EEEEELb1ELb0ELb1ELb1EEEvNS_9FwdParamsE,"",@"SHT_CUDA_INFO"
	.sectionflags	@""
	.align	4


	//----- nvinfo : EIATTR_CUDA_API_VERSION
	.align		4
        /*0000*/ 	.byte	0x04, 0x37
        /*0002*/ 	.short	(.L_1172 - .L_1171)
.L_1171:
        /*0004*/ 	.word	0x00000082


	//----- nvinfo : EIATTR_KPARAM_INFO
	.align		4
.L_1172:
        /*0008*/ 	.byte	0x04, 0x17
        /*000a*/ 	.short	(.L_1174 - .L_1173)
.L_1173:
        /*000c*/ 	.word	0x00000000
        /*0010*/ 	.short	0x0000
        /*0012*/ 	.short	0x0000
        /*0014*/ 	.byte	0x00, 0xf0, 0xa1, 0x03


	//----- nvinfo : EIATTR_SPARSE_MMA_MASK
	.align		4
.L_1174:
        /*0018*/ 	.byte	0x03, 0x50
        /*001a*/ 	.short	0x0000


	//----- nvinfo : EIATTR_MAXREG_COUNT
	.align		4
        /*001c*/ 	.byte	0x03, 0x1b
        /*001e*/ 	.short	0x00ff


	//----- nvinfo : EIATTR_MERCURY_ISA_VERSION
	.align		4
        /*0020*/ 	.byte	0x03, 0x5f
        /*0022*/ 	.short	0x0101


	//----- nvinfo : EIATTR_COOP_GROUP_MASK_REGIDS
	.align		4
        /*0024*/ 	.byte	0x04, 0x29
        /*0026*/ 	.short	(.L_1176 - .L_1175)


	//   ....[0]....
.L_1175:
        /*0028*/ 	.word	0xffffffff


	//   ....[1]....
        /*002c*/ 	.word	0xffffffff


	//   ....[2]....
        /*0030*/ 	.word	0xffffffff


	//   ....[3]....
        /*0034*/ 	.word	0xffffffff


	//   ....[4]....
        /*0038*/ 	.word	0xffffffff


	//   ....[5]....
        /*003c*/ 	.word	0xffffffff


	//   ....[6]....
        /*0040*/ 	.word	0xffffffff


	//   ....[7]....
        /*0044*/ 	.word	0xffffffff


	//   ....[8]....
        /*0048*/ 	.word	0xffffffff


	//   ....[9]....
        /*004c*/ 	.word	0xffffffff


	//   ....[10]....
        /*0050*/ 	.word	0x0500004d


	//   ....[11]....
        /*0054*/ 	.word	0x0500004d


	//   ....[12]....
        /*0058*/ 	.word	0x0500004d


	//   ....[13]....
        /*005c*/ 	.word	0x0500004d


	//   ....[14]....
        /*0060*/ 	.word	0x0500004d


	//   ....[15]....
        /*0064*/ 	.word	0x0500004d


	//   ....[16]....
        /*0068*/ 	.word	0x0500004d


	//   ....[17]....
        /*006c*/ 	.word	0x0500004d


	//   ....[18]....
        /*0070*/ 	.word	0x0500004d


	//   ....[19]....
        /*0074*/ 	.word	0x0500004d


	//----- nvinfo : EIATTR_COOP_GROUP_INSTR_OFFSETS
	.align		4
.L_1176:
        /*0078*/ 	.byte	0x04, 0x28
        /*007a*/ 	.short	(.L_1178 - .L_1177)


	//   ....[0]....
.L_1177:
        /*007c*/ 	.word	0x0000c430


	//   ....[1]....
        /*0080*/ 	.word	0x0000c460


	//   ....[2]....
        /*0084*/ 	.word	0x0000c480


	//   ....[3]....
        /*0088*/ 	.word	0x0000c4a0


	//   ....[4]....
        /*008c*/ 	.word	0x0000c4c0


	//   ....[5]....
        /*0090*/ 	.word	0x0000c6f0


	//   ....[6]....
        /*0094*/ 	.word	0x0000c710


	//   ....[7]....
        /*0098*/ 	.word	0x0000c730


	//   ....[8]....
        /*009c*/ 	.word	0x0000c750


	//   ....[9]....
        /*00a0*/ 	.word	0x0000c770


	//   ....[10]....
        /*00a4*/ 	.word	0x0000cf80


	//   ....[11]....
        /*00a8*/ 	.word	0x0000d030


	//   ....[12]....
        /*00ac*/ 	.word	0x0000d0a0


	//   ....[13]....
        /*00b0*/ 	.word	0x0000d110


	//   ....[14]....
        /*00b4*/ 	.word	0x0000d180


	//   ....[15]....
        /*00b8*/ 	.word	0x0000d400


	//   ....[16]....
        /*00bc*/ 	.word	0x0000d470


	//   ....[17]....
        /*00c0*/ 	.word	0x0000d4e0


	//   ....[18]....
        /*00c4*/ 	.word	0x0000d550


	//   ....[19]....
        /*00c8*/ 	.word	0x0000d5c0


	//----- nvinfo : EIATTR_VRC_CTA_INIT_COUNT
	.align		4
.L_1178:
        /*00cc*/ 	.byte	0x02, 0x4a
	.zero		1
	.zero		1


	//----- nvinfo : EIATTR_EXIT_INSTR_OFFSETS
	.align		4
        /*00d0*/ 	.byte	0x04, 0x1c
        /*00d2*/ 	.short	(.L_1180 - .L_1179)


	//   ....[0]....
.L_1179:
        /*00d4*/ 	.word	0x00000270


	//   ....[1]....
        /*00d8*/ 	.word	0x0000cf10


	//----- nvinfo : EIATTR_MAX_THREADS
	.align		4
.L_1180:
        /*00dc*/ 	.byte	0x04, 0x05
        /*00de*/ 	.short	(.L_1182 - .L_1181)
.L_1181:
        /*00e0*/ 	.word	0x00000080
        /*00e4*/ 	.word	0x00000001
        /*00e8*/ 	.word	0x00000001


	//----- nvinfo : EIATTR_CRS_STACK_SIZE
	.align		4
.L_1182:
        /*00ec*/ 	.byte	0x04, 0x1e
        /*00ee*/ 	.short	(.L_1184 - .L_1183)
.L_1183:
        /*00f0*/ 	.word	0x00000000


	//----- nvinfo : EIATTR_CBANK_PARAM_SIZE
	.align		4
.L_1184:
        /*00f4*/ 	.byte	0x03, 0x19
        /*00f6*/ 	.short	0x00e8


	//----- nvinfo : EIATTR_PARAM_CBANK
	.align		4
        /*00f8*/ 	.byte	0x04, 0x0a
        /*00fa*/ 	.short	(.L_1186 - .L_1185)
	.align		4
.L_1185:
        /*00fc*/ 	.word	index@(.nv.constant0._ZN10layer_norm13ln_fwd_kernelINS_13Kernel_traitsI13__nv_bfloat16S2_S2_S2_fjLj512ELj1ELj4ELj1ELj16ENS_18Kernel_traits_baseILj512ES2_S2_S2_S2_fjLj128EEEEELb1ELb0ELb1ELb1EEEvNS_9FwdParamsE)
        /*0100*/ 	.short	0x0380
        /*0102*/ 	.short	0x00e8


	//----- nvinfo : EIATTR_SW_WAR
	.align		4
.L_1186:
        /*0104*/ 	.byte	0x04, 0x36
        /*0106*/ 	.short	(.L_1188 - .L_1187)
.L_1187:
        /*0108*/ 	.word	0x00000008
.L_1188:


//--------------------- .nv.info._ZN10layer_norm13ln_fwd_kernelINS_13Kernel_traitsI13__nv_bfloat16S2_S2_S2_fjLj512ELj1ELj4ELj1ELj16ENS_18Kernel_traits_baseILj512ES2_S2_S2_S2_fjLj128EEEEELb1ELb1ELb0ELb0EEEvNS_9FwdParamsE --------------------------
	.section	.nv.info._ZN10layer_norm13ln_fwd_kernelINS_13Kernel_traitsI13__nv_bfloat16S2_S2_S2_fjLj512ELj1ELj4ELj1ELj16ENS_18Kernel_traits_baseILj512ES2_S2_S2_S2_fjLj128EEEEELb1ELb1ELb0ELb0EEEvNS_9FwdParamsE,"",@"SHT_CUDA_INFO"
	.sectionflags	@""
	.align	4


	//----- nvinfo : EIATTR_CUDA_API_VERSION
	.align		4
        /*0000*/ 	.byte	0x04, 0x37
        /*0002*/ 	.short	(.L_1190 - .L_1189)
.L_1189:
        /*0004*/ 	.word	0x00000082


	//----- nvinfo : EIATTR_KPARAM_INFO
	.align		4
.L_1190:
        /*0008*/ 	.byte	0x04, 0x17
        /*000a*/ 	.short	(.L_1192 - .L_1191)
.L_1191:
        /*000c*/ 	.word	0x00000000
        /*0010*/ 	.short	0x0000
        /*0012*/ 	.short	0x0000
        /*0014*/ 	.byte	0x00, 0xf0, 0xa1, 0x03


	//----- nvinfo : EIATTR_SPARSE_MMA_MASK
	.align		4
.L_1192:
        /*0018*/ 	.byte	0x03, 0x50
        /*001a*/ 	.short	0x0000


	//----- nvinfo : EIATTR_MAXREG_COUNT
	.align		4
        /*001c*/ 	.byte	0x03, 0x1b
        /*001e*/ 	.short	0x00ff


	//----- nvinfo : EIATTR_MERCURY_ISA_VERSION
	.align		4
        /*0020*/ 	.byte	0x03, 0x5f
        /*0022*/ 	.short	0x0101


	//----- nvinfo : EIATTR_COOP_GROUP_MASK_REGIDS
	.align		4
        /*0024*/ 	.byte	0x04, 0x29
        /*0026*/ 	.short	(.L_1194 - .L_1193)


	//   ....[0]....
.L_1193:
        /*0028*/ 	.word	0xffffffff


	//   ....[1]....
        /*002c*/ 	.word	0xffffffff


	//   ....[2]....
        /*0030*/ 	.word	0xffffffff


	//   ....[3]....
        /*0034*/ 	.word	0xffffffff


	//   ....[4]....
        /*0038*/ 	.word	0xffffffff


	//   ....[5]....
        /*003c*/ 	.word	0xffffffff


	//   ....[6]....
        /*0040*/ 	.word	0xffffffff


	//   ....[7]....
        /*0044*/ 	.word	0xffffffff


	//   ....[8]....
        /*0048*/ 	.word	0xffffffff


	//   ....[9]....
        /*004c*/ 	.word	0xffffffff


	//   ....[10]....
        /*0050*/ 	.word	0x05000034


	//   ....[11]....
        /*0054*/ 	.word	0x05000034


	//   ....[12]....
        /*0058*/ 	.word	0x05000034


	//   ....[13]....
        /*005c*/ 	.word	0x05000034


	//   ....[14]....
        /*0060*/ 	.word	0x05000034


	//   ....[15]....
        /*0064*/ 	.word	0x05000034


	//   ....[16]....
        /*0068*/ 	.word	0x05000034


	//   ....[17]....
        /*006c*/ 	.word	0x05000034


	//   ....[18]....
        /*0070*/ 	.word	0x05000034


	//   ....[19]....
        /*0074*/ 	.word	0x05000034


	//----- nvinfo : EIATTR_COOP_GROUP_INSTR_OFFSETS
	.align		4
.L_1194:
        /*0078*/ 	.byte	0x04, 0x28
        /*007a*/ 	.short	(.L_1196 - .L_1195)


	//   ....[0]....
.L_1195:
        /*007c*/ 	.word	0x0000bc40


	//   ....[1]....
        /*0080*/ 	.word	0x0000bc60


	//   ....[2]....
        /*0084*/ 	.word	0x0000bc80


	//   ....[3]....
        /*0088*/ 	.word	0x0000bcb0


	//   ....[4]....
        /*008c*/ 	.word	0x0000bcd0


	//   ....[5]....
        /*0090*/ 	.word	0x0000bf10


	//   ....[6]....
        /*0094*/ 	.word	0x0000bf30


	//   ....[7]....
        /*0098*/ 	.word	0x0000bf50


	//   ....[8]....
        /*009c*/ 	.word	0x0000bf70


	//   ....[9]....
        /*00a0*/ 	.word	0x0000bf90


	//   ....[10]....
        /*00a4*/ 	.word	0x0000c7d0


	//   ....[11]....
        /*00a8*/ 	.word	0x0000c870


	//   ....[12]....
        /*00ac*/ 	.word	0x0000c8e0


	//   ....[13]....
        /*00b0*/ 	.word	0x0000c960


	//   ....[14]....
        /*00b4*/ 	.word	0x0000c9d0


	//   ....[15]....
        /*00b8*/ 	.word	0x0000cc70


	//   ....[16]....
        /*00bc*/ 	.word	0x0000cce0


	//   ....[17]....
        /*00c0*/ 	.word	0x0000cd50


	//   ....[18]....
        /*00c4*/ 	.word	0x0000cdc0


	//   ....[19]....
        /*00c8*/ 	.word	0x0000ce30


	//----- nvinfo : EIATTR_VRC_CTA_INIT_COUNT
	.align		4
.L_1196:
        /*00cc*/ 	.byte	0x02, 0x4a
	.zero		1
	.zero		1


	//----- nvinfo : EIATTR_EXIT_INSTR_OFFSETS
	.align		4
        /*00d0*/ 	.byte	0x04, 0x1c
        /*00d2*/ 	.short	(.L_1198 - .L_1197)


	//   ....[0]....
.L_1197:
        /*00d4*/ 	.word	0x00000690


	//   ....[1]....
        /*00d8*/ 	.word	0x0000c760


	//----- nvinfo : EIATTR_INDIRECT_BRANCH_TARGETS
	.align		4
.L_1198:
        /*00dc*/ 	.byte	0x04, 0x34
        /*00de*/ 	.short	(.L_1200 - .L_1199)


	//   ....[0]....
.L_1199:
        /*00e0*/ 	.word	.L_x_20069@srel
        /*00e4*/ 	.short	0x0
        /*00e6*/ 	.short	0x0
        /*00e8*/ 	.word	0x3
        /*00ec*/ 	.word	.L_x_20070@srel
        /*00f0*/ 	.word	.L_x_20071@srel
        /*00f4*/ 	.word	.L_x_20072@srel


	//----- nvinfo : EIATTR_MAX_THREADS
	.align		4
.L_1200:
        /*00f8*/ 	.byte	0x04, 0x05
        /*00fa*/ 	.short	(.L_1202 - .L_1201)
.L_1201:
        /*00fc*/ 	.word	0x00000080
        /*0100*/ 	.word	0x00000001
        /*0104*/ 	.word	0x00000001


	//----- nvinfo : EIATTR_CRS_STACK_SIZE
	.align		4
.L_1202:
        /*0108*/ 	.byte	0x04, 0x1e
        /*010a*/ 	.short	(.L_1204 - .L_1203)
.L_1203:
        /*010c*/ 	.word	0x00000000


	//----- nvinfo : EIATTR_CBANK_PARAM_SIZE
	.align		4
.L_1204:
        /*0110*/ 	.byte	0x03, 0x19
        /*0112*/ 	.short	0x00e8


	//----- nvinfo : EIATTR_PARAM_CBANK
	.align		4
        /*0114*/ 	.byte	0x04, 0x0a
        /*0116*/ 	.short	(.L_1206 - .L_1205)
	.align		4
.L_1205:
        /*0118*/ 	.word	index@(.nv.constant0._ZN10layer_norm13ln_fwd_kernelINS_13Kernel_traitsI13__nv_bfloat16S2_S2_S2_fjLj512ELj1ELj4ELj1ELj16ENS_18Kernel_traits_baseILj512ES2_S2_S2_S2_fjLj128EEEEELb1ELb1ELb0ELb0EEEvNS_9FwdParamsE)
        /*011c*/ 	.short	0x0380
        /*011e*/ 	.short	0x00e8


	//----- nvinfo : EIATTR_SW_WAR
	.align		4
.L_1206:
        /*0120*/ 	.byte	0x04, 0x36
        /*0122*/ 	.short	(.L_1208 - .L_1207)
.L_1207:
        /*0124*/ 	.word	0x00000008
.L_1208:


//--------------------- .nv.info._ZN10layer_norm13ln_fwd_kernelINS_13Kernel_traitsI13__nv_bfloat16S2_S2_S2_fjLj512ELj1ELj4ELj1ELj16ENS_18Kernel_traits_baseILj512ES2_S2_S2_S2_fjLj128EEEEELb1ELb1ELb0ELb1EEEvNS_9FwdParamsE --------------------------
	.section	.nv.info._ZN10layer_norm13ln_fwd_kernelINS_13Kernel_traitsI13__nv_bfloat16S2_S2_S2_fjLj512ELj1ELj4ELj1ELj16ENS_18Kernel_traits_baseILj512ES2_S2_S2_S2_fjLj128EEEEELb1ELb1ELb0ELb1EEEvNS_9FwdParamsE,"",@"SHT_CUDA_INFO"
	.sectionflags	@""
	.align	4


	//----- nvinfo : EIATTR_CUDA_API_VERSION
	.align		4
        /*0000*/ 	.byte	0x04, 0x37
        /*0002*/ 	.short	(.L_1210 - .L_1209)
.L_1209:
        /*0004*/ 	.word	0x00000082


	//----- nvinfo : EIATTR_KPARAM_INFO
	.align		4
.L_1210:
        /*0008*/ 	.byte	0x04, 0x17
        /*000a*/ 	.short	(.L_1212 - .L_1211)
.L_1211:
        /*000c*/ 	.word	0x00000000
        /*0010*/ 	.short	0x0000
        /*0012*/ 	.short	0x0000
        /*0014*/ 	.byte	0x00, 0xf0, 0xa1, 0x03


	//----- nvinfo : EIATTR_SPARSE_MMA_MASK
	.align		4
.L_1212:
        /*0018*/ 	.byte	0x03, 0x50
        /*001a*/ 	.short	0x0000


	//----- nvinfo : EIATTR_MAXREG_COUNT
	.align		4
        /*001c*/ 	.byte	0x03, 0x1b
        /*001e*/ 	.short	0x00ff


	//----- nvinfo : EIATTR_MERCURY_ISA_VERSION
	.align		4
        /*0020*/ 	.byte	0x03, 0x5f
        /*0022*/ 	.short	0x0101


	//----- nvinfo : EIATTR_COOP_GROUP_MASK_REGIDS
	.align		4
        /*0024*/ 	.byte	0x04, 0x29
        /*0026*/ 	.short	(.L_1214 - .L_1213)


	//   ....[0]....
.L_1213:
        /*0028*/ 	.word	0xffffffff


	//   ....[1]....
        /*002c*/ 	.word	0xffffffff


	//   ....[2]....
        /*0030*/ 	.word	0xffffffff


	//   ....[3]....
        /*0034*/ 	.word	0xffffffff


	//   ....[4]....
        /*0038*/ 	.word	0xffffffff


	//   ....[5]....
        /*003c*/ 	.word	0xffffffff


	//   ....[6]....
        /*0040*/ 	.word	0xffffffff


	//   ....[7]....
        /*0044*/ 	.word	0xffffffff


	//   ....[8]....
        /*0048*/ 	.word	0xffffffff


	//   ....[9]....
        /*004c*/ 	.word	0xffffffff


	//   ....[10]....
        /*0050*/ 	.word	0x0500001c


	//   ....[11]....
        /*0054*/ 	.word	0x0500001c


	//   ....[12]....
        /*0058*/ 	.word	0x0500001c


	//   ....[13]....
        /*005c*/ 	.word	0x0500001c


	//   ....[14]....
        /*0060*/ 	.word	0x0500001c


	//   ....[15]....
        /*0064*/ 	.word	0x0500001c


	//   ....[16]....
        /*0068*/ 	.word	0x0500001c


	//   ....[17]....
        /*006c*/ 	.word	0x0500001c


	//   ....[18]....
        /*0070*/ 	.word	0x0500001c


	//   ....[19]....
        /*0074*/ 	.word	0x0500001c


	//----- nvinfo : EIATTR_COOP_GROUP_INSTR_OFFSETS
	.align		4
.L_1214:
        /*0078*/ 	.byte	0x04, 0x28
        /*007a*/ 	.short	(.L_1216 - .L_1215)


	//   ....[0]....
.L_1215:
        /*007c*/ 	.word	0x0000b8a0


	//   ....[1]....
        /*0080*/ 	.word	0x0000b8c0


	//   ....[2]....
        /*0084*/ 	.word	0x0000b8e0


	//   ....[3]....
        /*0088*/ 	.word	0x0000b900


	//   ....[4]....
        /*008c*/ 	.word	0x0000b930


	//   ....[5]....
        /*0090*/ 	.word	0x0000bb60


	//   ....[6]....
        /*0094*/ 	.word	0x0000bb80


	//   ....[7]....
        /*0098*/ 	.word	0x0000bba0


	//   ....[8]....
        /*009c*/ 	.word	0x0000bbc0


	//   ....[9]....
        /*00a0*/ 	.word	0x0000bbe0


	//   ....[10]....
        /*00a4*/ 	.word	0x0000c170


	//   ....[11]....
        /*00a8*/ 	.word	0x0000c210


	//   ....[12]....
        /*00ac*/ 	.word	0x0000c280


	//   ....[13]....
        /*00b0*/ 	.word	0x0000c2f0


	//   ....[14]....
        /*00b4*/ 	.word	0x0000c370


	//   ....[15]....
        /*00b8*/ 	.word	0x0000c600


	//   ....[16]....
        /*00bc*/ 	.word	0x0000c670


	//   ....[17]....
        /*00c0*/ 	.word	0x0000c6e0


	//   ....[18]....
        /*00c4*/ 	.word	0x0000c750


	//   ....[19]....
        /*00c8*/ 	.word	0x0000c7c0


	//----- nvinfo : EIATTR_VRC_CTA_INIT_COUNT
	.align		4
.L_1216:
        /*00cc*/ 	.byte	0x02, 0x4a
	.zero		1
	.zero		1


	//----- nvinfo : EIATTR_EXIT_INSTR_OFFSETS
	.align		4
        /*00d0*/ 	.byte	0x04, 0x1c
        /*00d2*/ 	.short	(.L_1218 - .L_1217)


	//   ....[0]....
.L_1217:
        /*00d4*/ 	.word	0x00000290


	//   ....[1]....
        /*00d8*/ 	.word	0x0000c100


	//----- nvinfo : EIATTR_INDIRECT_BRANCH_TARGETS
	.align		4
.L_1218:
        /*00dc*/ 	.byte	0x04, 0x34
        /*00de*/ 	.short	(.L_1220 - .L_1219)


	//   ....[0]....
.L_1219:
        /*00e0*/ 	.word	.L_x_20073@srel
        /*00e4*/ 	.short	0x0
        /*00e6*/ 	.short	0x0
        /*00e8*/ 	.word	0x3
        /*00ec*/ 	.word	.L_x_20074@srel
        /*00f0*/ 	.word	.L_x_20075@srel
        /*00f4*/ 	.word	.L_x_20076@srel


	//----- nvinfo : EIATTR_MAX_THREADS
	.align		4
.L_1220:
        /*00f8*/ 	.byte	0x04, 0x05
        /*00fa*/ 	.short	(.L_1222 - .L_1221)
.L_1221:
        /*00fc*/ 	.word	0x00000080
        /*0100*/ 	.word	0x00000001
        /*0104*/ 	.word	0x00000001


	//----- nvinfo : EIATTR_CRS_STACK_SIZE
	.align		4
.L_1222:
        /*0108*/ 	.byte	0x04, 0x1e
        /*010a*/ 	.short	(.L_1224 - .L_1223)
.L_1223:
        /*010c*/ 	.word	0x00000000


	//----- nvinfo : EIATTR_CBANK_PARAM_SIZE
	.align		4
.L_1224:
        /*0110*/ 	.byte	0x03, 0x19
        /*0112*/ 	.short	0x00e8


	//----- nvinfo : EIATTR_PARAM_CBANK
	.align		4
        /*0114*/ 	.byte	0x04, 0x0a
        /*0116*/ 	.short	(.L_1226 - .L_1225)
	.align		4
.L_1225:
        /*0118*/ 	.word	index@(.nv.constant0._ZN10layer_norm13ln_fwd_kernelINS_13Kernel_traitsI13__nv_bfloat16S2_S2_S2_fjLj512ELj1ELj4ELj1ELj16ENS_18Kernel_traits_baseILj512ES2_S2_S2_S2_fjLj128EEEEELb1ELb1ELb0ELb1EEEvNS_9FwdParamsE)
        /*011c*/ 	.short	0x0380
        /*011e*/ 	.short	0x00e8


	//----- nvinfo : EIATTR_SW_WAR
	.align		4
.L_1226:
        /*0120*/ 	.byte	0x04, 0x36
        /*0122*/ 	.short	(.L_1228 - .L_1227)
.L_1227:
        /*0124*/ 	.word	0x00000008
.L_1228:


//--------------------- .nv.info._ZN10layer_norm13ln_fwd_kernelINS_13Kernel_traitsI13__nv_bfloat16S2_S2_S2_fjLj512ELj1ELj4ELj1ELj16ENS_18Kernel_traits_baseILj512ES2_S2_S2_S2_fjLj128EEEEELb1ELb1ELb1ELb0EEEvNS_9FwdParamsE --------------------------
	.section	.nv.info._ZN10layer_norm13ln_fwd_kernelINS_13Kernel_traitsI13__nv_bfloat16S2_S2_S2_fjLj512ELj1ELj4ELj1ELj16ENS_18Kernel_traits_baseILj512ES2_S2_S2_S2_fjLj128EEEEELb1ELb1ELb1ELb0EEEvNS_9FwdParamsE,"",@"SHT_CUDA_INFO"
	.sectionflags	@""
	.align	4


	//----- nvinfo : EIATTR_CUDA_API_VERSION
	.align		4
        /*0000*/ 	.byte	0x04, 0x37
        /*0002*/ 	.short	(.L_1230 - .L_1229)
.L_1229:
        /*0004*/ 	.word	0x00000082


	//----- nvinfo : EIATTR_KPARAM_INFO
	.align		4
.L_1230:
        /*0008*/ 	.byte	0x04, 0x17
        /*000a*/ 	.short	(.L_1232 - .L_1231)
.L_1231:
        /*000c*/ 	.word	0x00000000
        /*0010*/ 	.short	0x0000
        /*0012*/ 	.short	0x0000
        /*0014*/ 	.byte	0x00, 0xf0, 0xa1, 0x03


	//----- nvinfo : EIATTR_SPARSE_MMA_MASK
	.align		4
.L_1232:
        /*0018*/ 	.byte	0x03, 0x50
        /*001a*/ 	.short	0x0000


	//----- nvinfo : EIATTR_MAXREG_COUNT
	.align		4
        /*001c*/ 	.byte	0x03, 0x1b
        /*001e*/ 	.short	0x00ff


	//----- nvinfo : EIATTR_MERCURY_ISA_VERSION
	.align		4
        /*0020*/ 	.byte	0x03, 0x5f
        /*0022*/ 	.short	0x0101


	//----- nvinfo : EIATTR_COOP_GROUP_MASK_REGIDS
	.align		4
        /*0024*/ 	.byte	0x04, 0x29
        /*0026*/ 	.short	(.L_1234 - .L_1233)


	//   ....[0]....
.L_1233:
        /*0028*/ 	.word	0xffffffff


	//   ....[1]....
        /*002c*/ 	.word	0xffffffff


	//   ....[2]....
        /*0030*/ 	.word	0xffffffff


	//   ....[3]....
        /*0034*/ 	.word	0xffffffff


	//   ....[4]....
        /*0038*/ 	.word	0xffffffff


	//   ....[5]....
        /*003c*/ 	.word	0xffffffff


	//   ....[6]....
        /*0040*/ 	.word	0xffffffff


	//   ....[7]....
        /*0044*/ 	.word	0xffffffff


	//   ....[8]....
        /*0048*/ 	.word	0xffffffff


	//   ....[9]....
        /*004c*/ 	.word	0xffffffff


	//   ....[10]....
        /*0050*/ 	.word	0x05000062


	//   ....[11]....
        /*0054*/ 	.word	0x05000062


	//   ....[12]....
        /*0058*/ 	.word	0x05000062


	//   ....[13]....
        /*005c*/ 	.word	0x05000062


	//   ....[14]....
        /*0060*/ 	.word	0x05000062


	//   ....[15]....
        /*0064*/ 	.word	0x05000062


	//   ....[16]....
        /*0068*/ 	.word	0x05000062


	//   ....[17]....
        /*006c*/ 	.word	0x05000062


	//   ....[18]....
        /*0070*/ 	.word	0x05000062


	//   ....[19]....
        /*0074*/ 	.word	0x05000062


	//----- nvinfo : EIATTR_COOP_GROUP_INSTR_OFFSETS
	.align		4
.L_1234:
        /*0078*/ 	.byte	0x04, 0x28
        /*007a*/ 	.short	(.L_1236 - .L_1235)


	//   ....[0]....
.L_1235:
        /*007c*/ 	.word	0x0000c9f0


	//   ....[1]....
        /*0080*/ 	.word	0x0000ca20


	//   ....[2]....
        /*0084*/ 	.word	0x0000ca40


	//   ....[3]....
        /*0088*/ 	.word	0x0000ca60


	//   ....[4]....
        /*008c*/ 	.word	0x0000ca80


	//   ....[5]....
        /*0090*/ 	.word	0x0000ccc0


	//   ....[6]....
        /*0094*/ 	.word	0x0000cce0


	//   ....[7]....
        /*0098*/ 	.word	0x0000cd00


	//   ....[8]....
        /*009c*/ 	.word	0x0000cd20


	//   ....[9]....
        /*00a0*/ 	.word	0x0000cd40


	//   ....[10]....
        /*00a4*/ 	.word	0x0000d5f0


	//   ....[11]....
        /*00a8*/ 	.word	0x0000d6a0


	//   ....[12]....
        /*00ac*/ 	.word	0x0000d710


	//   ....[13]....
        /*00b0*/ 	.word	0x0000d780


	//   ....[14]....
        /*00b4*/ 	.word	0x0000d7f0


	//   ....[15]....
        /*00b8*/ 	.word	0x0000da70


	//   ....[16]....
        /*00bc*/ 	.word	0x0000dae0


	//   ....[17]....
        /*00c0*/ 	.word	0x0000db50


	//   ....[18]....
        /*00c4*/ 	.word	0x0000dbc0


	//   ....[19]....
        /*00c8*/ 	.word	0x0000dc30


	//----- nvinfo : EIATTR_VRC_CTA_INIT_COUNT
	.align		4
.L_1236:
        /*00cc*/ 	.byte	0x02, 0x4a
	.zero		1
	.zero		1


	//----- nvinfo : EIATTR_EXIT_INSTR_OFFSETS
	.align		4
        /*00d0*/ 	.byte	0x04, 0x1c
        /*00d2*/ 	.short	(.L_1238 - .L_1237)


	//   ....[0]....
.L_1237:
        /*00d4*/ 	.word	0x00000680


	//   ....[1]....
        /*00d8*/ 	.word	0x0000d580


	//----- nvinfo : EIATTR_MAX_THREADS
	.align		4
.L_1238:
        /*00dc*/ 	.byte	0x04, 0x05
        /*00de*/ 	.short	(.L_1240 - .L_1239)
.L_1239:
        /*00e0*/ 	.word	0x00000080
        /*00e4*/ 	.word	0x00000001
        /*00e8*/ 	.word	0x00000001


	//----- nvinfo : EIATTR_CRS_STACK_SIZE
	.align		4
.L_1240:
        /*00ec*/ 	.byte	0x04, 0x1e
        /*00ee*/ 	.short	(.L_1242 - .L_1241)
.L_1241:
        /*00f0*/ 	.word	0x00000000


	//----- nvinfo : EIATTR_CBANK_PARAM_SIZE
	.align		4
.L_1242:
        /*00f4*/ 	.byte	0x03, 0x19
        /*00f6*/ 	.short	0x00e8


	//----- nvinfo : EIATTR_PARAM_CBANK
	.align		4
        /*00f8*/ 	.byte	0x04, 0x0a
        /*00fa*/ 	.short	(.L_1244 - .L_1243)
	.align		4
.L_1243:
        /*00fc*/ 	.word	index@(.nv.constant0._ZN10layer_norm13ln_fwd_kernelINS_13Kernel_traitsI13__nv_bfloat16S2_S2_S2_fjLj512ELj1ELj4ELj1ELj16ENS_18Kernel_traits_baseILj512ES2_S2_S2_S2_fjLj128EEEEELb1ELb1ELb1ELb0EEEvNS_9FwdParamsE)
        /*0100*/ 	.short	0x0380
        /*0102*/ 	.short	0x00e8


	//----- nvinfo : EIATTR_SW_WAR
	.align		4
.L_1244:
        /*0104*/ 	.byte	0x04, 0x36
        /*0106*/ 	.short	(.L_1246 - .L_1245)
.L_1245:
        /*0108*/ 	.word	0x00000008
.L_1246:


//--------------------- .nv.info._ZN10layer_norm13ln_fwd_kernelINS_13Kernel_traitsI13__nv_bfloat16S2_S2_S2_fjLj512ELj1ELj4ELj1ELj16ENS_18Kernel_traits_baseILj512ES2_S2_S2_S2_fjLj128EEEEELb1ELb1ELb1ELb1EEEvNS_9FwdParamsE --------------------------
	.section	.nv.info._ZN10layer_norm13ln_fwd_kernelINS_13Kernel_traitsI13__nv_bfloat16S2_S2_S2_fjLj512ELj1ELj4ELj1ELj16ENS_18Kernel_traits_baseILj512ES2_S2_S2_S2_fjLj128EEEEELb1ELb1ELb1ELb1EEEvNS_9FwdParamsE,"",@"SHT_CUDA_INFO"
	.sectionflags	@""
	.align	4


	//----- nvinfo : EIATTR_CUDA_API_VERSION
	.align		4
        /*0000*/ 	.byte	0x04, 0x37
        /*0002*/ 	.short	(.L_1248 - .L_1247)
.L_1247:
        /*0004*/ 	.word	0x00000082


	//----- nvinfo : EIATTR_KPARAM_INFO
	.align		4
.L_1248:
        /*0008*/ 	.byte	0x04, 0x17
        /*000a*/ 	.short	(.L_1250 - .L_1249)
.L_1249:
        /*000c*/ 	.word	0x00000000
        /*0010*/ 	.short	0x0000
        /*0012*/ 	.short	0x0000
        /*0014*/ 	.byte	0x00, 0xf0, 0xa1, 0x03


	//----- nvinfo : EIATTR_SPARSE_MMA_MASK
	.align		4
.L_1250:
        /*0018*/ 	.byte	0x03, 0x50
        /*001a*/ 	.short	0x0000


	//----- nvinfo : EIATTR_MAXREG_COUNT
	.align		4
        /*001c*/ 	.byte	0x03, 0x1b
        /*001e*/ 	.short	0x00ff


	//----- nvinfo : EIATTR_MERCURY_ISA_VERSION
	.align		4
        /*0020*/ 	.byte	0x03, 0x5f
        /*0022*/ 	.short	0x0101


	//----- nvinfo : EIATTR_COOP_GROUP_MASK_REGIDS
	.align		4
        /*0024*/ 	.byte	0x04, 0x29
        /*0026*/ 	.short	(.L_1252 - .L_1251)


	//   ....[0]....
.L_1251:
        /*0028*/ 	.word	0xffffffff


	//   ....[1]....
        /*002c*/ 	.word	0xffffffff


	//   ....[2]....
        /*0030*/ 	.word	0xffffffff


	//   ....[3]....
        /*0034*/ 	.word	0xffffffff


	//   ....[4]....
        /*0038*/ 	.word	0xffffffff


	//   ....[5]....
        /*003c*/ 	.word	0xffffffff


	//   ....[6]....
        /*0040*/ 	.word	0xffffffff


	//   ....[7]....
        /*0044*/ 	.word	0xffffffff


	//   ....[8]....
        /*0048*/ 	.word	0xffffffff


	//   ....[9]....
        /*004c*/ 	.word	0xffffffff


	//   ....[10]....
        /*0050*/ 	.word	0x0500004f


	//   ....[11]....
        /*0054*/ 	.word	0x0500004f


	//   ....[12]....
        /*0058*/ 	.word	0x0500004f


	//   ....[13]....
        /*005c*/ 	.word	0x0500004f


	//   ....[14]....
        /*0060*/ 	.word	0x0500004f


	//   ....[15]....
        /*0064*/ 	.word	0x0500004f


	//   ....[16]....
        /*0068*/ 	.word	0x0500004f


	//   ....[17]....
        /*006c*/ 	.word	0x0500004f


	//   ....[18]....
        /*0070*/ 	.word	0x0500004f


	//   ....[19]....
        /*0074*/ 	.word	0x0500004f


	//----- nvinfo : EIATTR_COOP_GROUP_INSTR_OFFSETS
	.align		4
.L_1252:
        /*0078*/ 	.byte	0x04, 0x28
        /*007a*/ 	.short	(.L_1254 - .L_1253)


	//   ....[0]....
.L_1253:
        /*007c*/ 	.word	0x0000c920


	//   ....[1]....
        /*0080*/ 	.word	0x0000c950


	//   ....[2]....
        /*0084*/ 	.word	0x0000c970


	//   ....[3]....
        /*0088*/ 	.word	0x0000c990


	//   ....[4]....
        /*008c*/ 	.word	0x0000c9b0


	//   ....[5]....
        /*0090*/ 	.word	0x0000cbe0


	//   ....[6]....
        /*0094*/ 	.word	0x0000cc00


	//   ....[7]....
        /*0098*/ 	.word	0x0000cc20


	//   ....[8]....
        /*009c*/ 	.word	0x0000cc40


	//   ....[9]....
        /*00a0*/ 	.word	0x0000cc60


	//   ....[10]....
        /*00a4*/ 	.word	0x0000d490


	//   ....[11]....
        /*00a8*/ 	.word	0x0000d540


	//   ....[12]....
        /*00ac*/ 	.word	0x0000d5b0


	//   ....[13]....
        /*00b0*/ 	.word	0x0000d620


	//   ....[14]....
        /*00b4*/ 	.word	0x0000d690


	//   ....[15]....
        /*00b8*/ 	.word	0x0000d900


	//   ....[16]....
        /*00bc*/ 	.word	0x0000d970


	//   ....[17]....
        /*00c0*/ 	.word	0x0000d9e0


	//   ....[18]....
        /*00c4*/ 	.word	0x0000da50


	//   ....[19]....
        /*00c8*/ 	.word	0x0000dac0


	//----- nvinfo : EIATTR_VRC_CTA_INIT_COUNT
	.align		4
.L_1254:
        /*00cc*/ 	.byte	0x02, 0x4a
	.zero		1
	.zero		1


	//----- nvinfo : EIATTR_EXIT_INSTR_OFFSETS
	.align		4
        /*00d0*/ 	.byte	0x04, 0x1c
        /*00d2*/ 	.short	(.L_1256 - .L_1255)


	//   ....[0]....
.L_1255:
        /*00d4*/ 	.word	0x00000290


	//   ....[1]....
        /*00d8*/ 	.word	0x0000d430


	//----- nvinfo : EIATTR_MAX_THREADS
	.align		4
.L_1256:
        /*00dc*/ 	.byte	0x04, 0x05
        /*00de*/ 	.short	(.L_1258 - .L_1257)
.L_1257:
        /*00e0*/ 	.word	0x00000080
        /*00e4*/ 	.word	0x00000001
        /*00e8*/ 	.word	0x00000001


	//----- nvinfo : EIATTR_CRS_STACK_SIZE
	.align		4
.L_1258:
        /*00ec*/ 	.byte	0x04, 0x1e
        /*00ee*/ 	.short	(.L_1260 - .L_1259)
.L_1259:
        /*00f0*/ 	.word	0x00000000


	//----- nvinfo : EIATTR_CBANK_PARAM_SIZE
	.align		4
.L_1260:
        /*00f4*/ 	.byte	0x03, 0x19
        /*00f6*/ 	.short	0x00e8


	//----- nvinfo : EIATTR_PARAM_CBANK
	.align		4
        /*00f8*/ 	.byte	0x04, 0x0a
        /*00fa*/ 	.short	(.L_1262 - .L_1261)
	.align		4
.L_1261:
        /*00fc*/ 	.word	index@(.nv.constant0._ZN10layer_norm13ln_fwd_kernelINS_13Kernel_traitsI13__nv_bfloat16S2_S2_S2_fjLj512ELj1ELj4ELj1ELj16ENS_18Kernel_traits_baseILj512ES2_S2_S2_S2_fjLj128EEEEELb1ELb1ELb1ELb1EEEvNS_9FwdParamsE)
        /*0100*/ 	.short	0x0380
        /*0102*/ 	.short	0x00e8


	//----- nvinfo : EIATTR_SW_WAR
	.align		4
.L_1262:
        /*0104*/ 	.byte	0x04, 0x36
        /*0106*/ 	.short	(.L_1264 - .L_1263)
.L_1263:
        /*0108*/ 	.word	0x00000008
.L_1264:


//--------------------- .nv.info._ZN10layer_norm13ln_fwd_kernelINS_13Kernel_traitsI6__halfS2_S2_S2_fjLj512ELj1ELj4ELj1ELj16ENS_18Kernel_traits_baseILj512ES2_S2_S2_S2_fjLj128EEEEELb0ELb0ELb0ELb0EEEvNS_9FwdParamsE --------------------------
	.section	.nv.info._ZN10layer_norm13ln_fwd_kernelINS_13Kernel_traitsI6__halfS2_S2_S2_fjLj512ELj1ELj4ELj1ELj16ENS_18Kernel_traits_baseILj512ES2_S2_S2_S2_fjLj128EEEEELb0ELb0ELb0ELb0EEEvNS_9FwdParamsE,"",@"SHT_CUDA_INFO"
	.sectionflags	@""
	.align	4


	//----- nvinfo : EIATTR_CUDA_API_VERSION
	.align		4
        /*0000*/ 	.byte	0x04, 0x37
        /*0002*/ 	.short	(.L_1266 - .L_1265)
.L_1265:
        /*0004*/ 	.word	0x00000082


	//----- nvinfo : EIATTR_KPARAM_INFO
	.align		4
.L_1266:
        /*0008*/ 	.byte	0x04, 0x17
        /*000a*/ 	.short	(.L_1268 - .L_1267)
.L_1267:
        /*000c*/ 	.word	0x00000000
        /*0010*/ 	.short	0x0000
        /*0012*/ 	.short	0x0000
        /*0014*/ 	.byte	0x00, 0xf0, 0xa1, 0x03


	//----- nvinfo : EIATTR_SPARSE_MMA_MASK
	.align		4
.L_1268:
        /*0018*/ 	.byte	0x03, 0x50
        /*001a*/ 	.short	0x0000


	//----- nvinfo : EIATTR_MAXREG_COUNT
	.align		4
        /*001c*/ 	.byte	0x03, 0x1b
        /*001e*/ 	.short	0x00ff


	//----- nvinfo : EIATTR_MERCURY_ISA_VERSION
	.align		4
        /*0020*/ 	.byte	0x03, 0x5f
        /*0022*/ 	.short	0x0101


	//----- nvinfo : EIATTR_COOP_GROUP_MASK_REGIDS
	.align		4
        /*0024*/ 	.byte	0x04, 0x29
        /*0026*/ 	.short	(.L_1270 - .L_1269)


	//   ....[0]....
.L_1269:
        /*0028*/ 	.word	0xffffffff


	//   ....[1]....
        /*002c*/ 	.word	0xffffffff


	//   ....[2]....
        /*0030*/ 	.word	0xffffffff


	//   ....[3]....
        /*0034*/ 	.word	0xffffffff


	//   ....[4]....
        /*0038*/ 	.word	0xffffffff


	//   ....[5]....
        /*003c*/ 	.word	0xffffffff


	//   ....[6]....
        /*0040*/ 	.word	0xffffffff


	//   ....[7]....
        /*0044*/ 	.word	0xffffffff


	//   ....[8]....
        /*0048*/ 	.word	0xffffffff


	//   ....[9]....
        /*004c*/ 	.word	0xffffffff


	//   ....[10]....
        /*0050*/ 	.word	0x0500001a


	//   ....[11]....
        /*0054*/ 	.word	0x0500001a


	//   ....[12]....
        /*0058*/ 	.word	0x0500001a


	//   ....[13]....
        /*005c*/ 	.word	0x0500001a


	//   ....[14]....
        /*0060*/ 	.word	0x0500001a


	//   ....[15]....
        /*0064*/ 	.word	0x0500001a


	//   ....[16]....
        /*0068*/ 	.word	0x0500001a


	//   ....[17]....
        /*006c*/ 	.word	0x0500001a


	//   ....[18]....
        /*0070*/ 	.word	0x0500001a


	//   ....[19]....
        /*0074*/ 	.word	0x0500001a


	//----- nvinfo : EIATTR_COOP_GROUP_INSTR_OFFSETS
	.align		4
.L_1270:
        /*0078*/ 	.byte	0x04, 0x28
        /*007a*/ 	.short	(.L_1272 - .L_1271)


	//   ....[0]....
.L_1271:
        /*007c*/ 	.word	0x00001120


	//   ....[1]....
        /*0080*/ 	.word	0x00001150


	//   ....[2]....
        /*0084*/ 	.word	0x00001170


	//   ....[3]....
        /*0088*/ 	.word	0x00001190


	//   ....[4]....
        /*008c*/ 	.word	0x000011b0


	//   ....[5]....
        /*0090*/ 	.word	0x000013f0


	//   ....[6]....
        /*0094*/ 	.word	0x00001410


	//   ....[7]....
        /*0098*/ 	.word	0x00001430


	//   ....[8]....
        /*009c*/ 	.word	0x00001450


	//   ....[9]....
        /*00a0*/ 	.word	0x00001470


	//   ....[10]....
        /*00a4*/ 	.word	0x00001c60


	//   ....[11]....
        /*00a8*/ 	.word	0x00001d00


	//   ....[12]....
        /*00ac*/ 	.word	0x00001d60


	//   ....[13]....
        /*00b0*/ 	.word	0x00001dc0


	//   ....[14]....
        /*00b4*/ 	.word	0x00001e10


	//   ....[15]....
        /*00b8*/ 	.word	0x000020a0


	//   ....[16]....
        /*00bc*/ 	.word	0x00002100


	//   ....[17]....
        /*00c0*/ 	.word	0x00002160


	//   ....[18]....
        /*00c4*/ 	.word	0x000021c0


	//   ....[19]....
        /*00c8*/ 	.word	0x00002220


	//----- nvinfo : EIATTR_VRC_CTA_INIT_COUNT
	.align		4
.L_1272:
        /*00cc*/ 	.byte	0x02, 0x4a
	.zero		1
	.zero		1


	//----- nvinfo : EIATTR_EXIT_INSTR_OFFSETS
	.align		4
        /*00d0*/ 	.byte	0x04, 0x1c
        /*00d2*/ 	.short	(.L_1274 - .L_1273)


	//   ....[0]....
.L_1273:
        /*00d4*/ 	.word	0x000003d0


	//   ....[1]....
        /*00d8*/ 	.word	0x00001bf0


	//----- nvinfo : EIATTR_MAX_THREADS
	.align		4
.L_1274:
        /*00dc*/ 	.byte	0x04, 0x05
        /*00de*/ 	.short	(.L_1276 - .L_1275)
.L_1275:
        /*00e0*/ 	.word	0x00000080
        /*00e4*/ 	.word	0x00000001
        /*00e8*/ 	.word	0x00000001


	//----- nvinfo : EIATTR_CRS_STACK_SIZE
	.align		4
.L_1276:
        /*00ec*/ 	.byte	0x04, 0x1e
        /*00ee*/ 	.short	(.L_1278 - .L_1277)
.L_1277:
        /*00f0*/ 	.word	0x00000000


	//----- nvinfo : EIATTR_CBANK_PARAM_SIZE
	.align		4
.L_1278:
        /*00f4*/ 	.byte	0x03, 0x19
        /*00f6*/ 	.short	0x00e8


	//----- nvinfo : EIATTR_PARAM_CBANK
	.align		4
        /*00f8*/ 	.byte	0x04, 0x0a
        /*00fa*/ 	.short	(.L_1280 - .L_1279)
	.align		4
.L_1279:
        /*00fc*/ 	.word	index@(.nv.constant0._ZN10layer_norm13ln_fwd_kernelINS_13Kernel_traitsI6__halfS2_S2_S2_fjLj512ELj1ELj4ELj1ELj16ENS_18Kernel_traits_baseILj512ES2_S2_S2_S2_fjLj128EEEEELb0ELb0ELb0ELb0EEEvNS_9FwdParamsE)
        /*0100*/ 	.short	0x0380
        /*0102*/ 	.short	0x00e8


	//----- nvinfo : EIATTR_SW_WAR
	.align		4
.L_1280:
        /*0104*/ 	.byte	0x04, 0x36
        /*0106*/ 	.short	(.L_1282 - .L_1281)
.L_1281:
        /*0108*/ 	.word	0x00000008
.L_1282:


//--------------------- .nv.info._ZN10layer_norm13ln_fwd_kernelINS_13Kernel_traitsI6__halfS2_S2_S2_fjLj512ELj1ELj4ELj1ELj16ENS_18Kernel_traits_baseILj512ES2_S2_S2_S2_fjLj128EEEEELb0ELb0ELb0ELb1EEEvNS_9FwdParamsE --------------------------
	.section	.nv.info._ZN10layer_norm13ln_fwd_kernelINS_13Kernel_traitsI6__halfS2_S2_S2_fjLj512ELj1ELj4ELj1ELj16ENS_18Kernel_traits_baseILj512ES2_S2_S2_S2_fjLj128EEEEELb0ELb0ELb0ELb1EEEvNS_9FwdParamsE,"",@"SHT_CUDA_INFO"
	.sectionflags	@""
	.align	4


	//----- nvinfo : EIATTR_CUDA_API_VERSION
	.align		4
        /*0000*/ 	.byte	0x04, 0x37
        /*0002*/ 	.short	(.L_1284 - .L_1283)
.L_1283:
        /*0004*/ 	.word	0x00000082


	//----- nvinfo : EIATTR_KPARAM_INFO
	.align		4
.L_1284:
        /*0008*/ 	.byte	0x04, 0x17
        /*000a*/ 	.short	(.L_1286 - .L_1285)
.L_1285:
        /*000c*/ 	.word	0x00000000
        /*0010*/ 	.short	0x0000
        /*0012*/ 	.short	0x0000
        /*0014*/ 	.byte	0x00, 0xf0, 0xa1, 0x03


	//----- nvinfo : EIATTR_SPARSE_MMA_MASK
	.align		4
.L_1286:
        /*0018*/ 	.byte	0x03, 0x50
        /*001a*/ 	.short	0x0000


	//----- nvinfo : EIATTR_MAXREG_COUNT
	.align		4
        /*001c*/ 	.byte	0x03, 0x1b
        /*001e*/ 	.short	0x00ff


	//----- nvinfo : EIATTR_MERCURY_ISA_VERSION
	.align		4
        /*0020*/ 	.byte	0x03, 0x5f
        /*0022*/ 	.short	0x0101


	//----- nvinfo : EIATTR_COOP_GROUP_MASK_REGIDS
	.align		4
        /*0024*/ 	.byte	0x04, 0x29
        /*0026*/ 	.short	(.L_1288 - .L_1287)


	//   ....[0]....
.L_1287:
        /*0028*/ 	.word	0xffffffff


	//   ....[1]....
        /*002c*/ 	.word	0xffffffff


	//   ....[2]....
        /*0030*/ 	.word	0xffffffff


	//   ....[3]....
        /*0034*/ 	.word	0xffffffff


	//   ....[4]....
        /*0038*/ 	.word	0xffffffff


	//   ....[5]....
        /*003c*/ 	.word	0xffffffff


	//   ....[6]....
        /*0040*/ 	.word	0xffffffff


	//   ....[7]....
        /*0044*/ 	.word	0xffffffff


	//   ....[8]....
        /*0048*/ 	.word	0xffffffff


	//   ....[9]....
        /*004c*/ 	.word	0xffffffff


	//   ....[10]....
        /*0050*/ 	.word	0x0500001a


	//   ....[11]....
        /*0054*/ 	.word	0x0500001a


	//   ....[12]....
        /*0058*/ 	.word	0x0500001a


	//   ....[13]....
        /*005c*/ 	.word	0x0500001a


	//   ....[14]....
        /*0060*/ 	.word	0x0500001a


	//   ....[15]....
        /*0064*/ 	.word	0x0500001a


	//   ....[16]....
        /*0068*/ 	.word	0x0500001a


	//   ....[17]....
        /*006c*/ 	.word	0x0500001a


	//   ....[18]....
        /*0070*/ 	.word	0x0500001a


	//   ....[19]....
        /*0074*/ 	.word	0x0500001a


	//----- nvinfo : EIATTR_COOP_GROUP_INSTR_OFFSETS
	.align		4
.L_1288:
        /*0078*/ 	.byte	0x04, 0x28
        /*007a*/ 	.short	(.L_1290 - .L_1289)


	//   ....[0]....
.L_1289:
        /*007c*/ 	.word	0x000010b0


	//   ....[1]....
        /*0080*/ 	.word	0x000010d0


	//   ....[2]....
        /*0084*/ 	.word	0x000010f0


	//   ....[3]....
        /*0088*/ 	.word	0x00001110


	//   ....[4]....
        /*008c*/ 	.word	0x00001140


	//   ....[5]....
        /*0090*/ 	.word	0x00001370


	//   ....[6]....
        /*0094*/ 	.word	0x00001390


	//   ....[7]....
        /*0098*/ 	.word	0x000013b0


	//   ....[8]....
        /*009c*/ 	.word	0x000013d0


	//   ....[9]....
        /*00a0*/ 	.word	0x000013f0


	//   ....[10]....
        /*00a4*/ 	.word	0x00001950


	//   ....[11]....
        /*00a8*/ 	.word	0x000019f0


	//   ....[12]....
        /*00ac*/ 	.word	0x00001a60


	//   ....[13]....
        /*00b0*/ 	.word	0x00001ad0


	//   ....[14]....
        /*00b4*/ 	.word	0x00001b50


	//   ....[15]....
        /*00b8*/ 	.word	0x00001de0


	//   ....[16]....
        /*00bc*/ 	.word	0x00001e50


	//   ....[17]....
        /*00c0*/ 	.word	0x00001ec0


	//   ....[18]....
        /*00c4*/ 	.word	0x00001f30


	//   ....[19]....
        /*00c8*/ 	.word	0x00001fa0


	//----- nvinfo : EIATTR_VRC_CTA_INIT_COUNT
	.align		4
.L_1290:
        /*00cc*/ 	.byte	0x02, 0x4a
	.zero		1
	.zero		1


	//----- nvinfo : EIATTR_EXIT_INSTR_OFFSETS
	.align		4
        /*00d0*/ 	.byte	0x04, 0x1c
        /*00d2*/ 	.short	(.L_1292 - .L_1291)


	//   ....[0]....
.L_1291:
        /*00d4*/ 	.word	0x00000210


	//   ....[1]....
        /*00d8*/ 	.word	0x000018e0


	//----- nvinfo : EIATTR_MAX_THREADS
	.align		4
.L_1292:
        /*00dc*/ 	.byte	0x04, 0x05
        /*00de*/ 	.short	(.L_1294 - .L_1293)
.L_1293:
        /*00e0*/ 	.word	0x00000080
        /*00e4*/ 	.word	0x00000001
        /*00e8*/ 	.word	0x00000001


	//----- nvinfo : EIATTR_CRS_STACK_SIZE
	.align		4
.L_1294:
        /*00ec*/ 	.byte	0x04, 0x1e
        /*00ee*/ 	.short	(.L_1296 - .L_1295)
.L_1295:
        /*00f0*/ 	.word	0x00000000


	//----- nvinfo : EIATTR_CBANK_PARAM_SIZE
	.align		4
.L_1296:
        /*00f4*/ 	.byte	0x03, 0x19
        /*00f6*/ 	.short	0x00e8


	//----- nvinfo : EIATTR_PARAM_CBANK
	.align		4
        /*00f8*/ 	.byte	0x04, 0x0a
        /*00fa*/ 	.short	(.L_1298 - .L_1297)
	.align		4
.L_1297:
        /*00fc*/ 	.word	index@(.nv.constant0._ZN10layer_norm13ln_fwd_kernelINS_13Kernel_traitsI6__halfS2_S2_S2_fjLj512ELj1ELj4ELj1ELj16ENS_18Kernel_traits_baseILj512ES2_S2_S2_S2_fjLj128EEEEELb0ELb0ELb0ELb1EEEvNS_9FwdParamsE)
        /*0100*/ 	.short	0x0380
        /*0102*/ 	.short	0x00e8


	//----- nvinfo : EIATTR_SW_WAR
	.align		4
.L_1298:
        /*0104*/ 	.byte	0x04, 0x36
        /*0106*/ 	.short	(.L_1300 - .L_1299)
.L_1299:
        /*0108*/ 	.word	0x00000008
.L_1300:


//--------------------- .nv.info._ZN10layer_norm13ln_fwd_kernelINS_13Kernel_traitsI6__halfS2_S2_S2_fjLj512ELj1ELj4ELj1ELj16ENS_18Kernel_traits_baseILj512ES2_S2_S2_S2_fjLj128EEEEELb0ELb0ELb1ELb0EEEvNS_9FwdParamsE --------------------------
	.section	.nv.info._ZN10layer_norm13ln_fwd_kernelINS_13Kernel_traitsI6__halfS2_S2_S2_fjLj512ELj1ELj4ELj1ELj16ENS_18Kernel_traits_baseILj512ES2_S2_S2_S2_fjLj128EEEEELb0ELb0ELb1ELb0EEEvNS_9FwdParamsE,"",@"SHT_CUDA_INFO"
	.sectionflags	@""
	.align	4


	//----- nvinfo : EIATTR_CUDA_API_VERSION
	.align		4
        /*0000*/ 	.byte	0x04, 0x37
        /*0002*/ 	.short	(.L_1302 - .L_1301)
.L_1301:
        /*0004*/ 	.word	0x00000082


	//----- nvinfo : EIATTR_KPARAM_INFO
	.align		4
.L_1302:
        /*0008*/ 	.byte	0x04, 0x17
        /*000a*/ 	.short	(.L_1304 - .L_1303)
.L_1303:
        /*000c*/ 	.word	0x00000000
        /*0010*/ 	.short	0x0000
        /*0012*/ 	.short	0x0000
        /*0014*/ 	.byte	0x00, 0xf0, 0xa1, 0x03


	//----- nvinfo : EIATTR_SPARSE_MMA_MASK
	.align		4
.L_1304:
        /*0018*/ 	.byte	0x03, 0x50
        /*001a*/ 	.short	0x0000


	//----- nvinfo : EIATTR_MAXREG_COUNT
	.align		4
        /*001c*/ 	.byte	0x03, 0x1b
        /*001e*/ 	.short	0x00ff


	//----- nvinfo : EIATTR_MERCURY_ISA_VERSION
	.align		4
        /*0020*/ 	.byte	0x03, 0x5f
        /*0022*/ 	.short	0x0101


	//----- nvinfo : EIATTR_COOP_GROUP_MASK_REGIDS
	.align		4
        /*0024*/ 	.byte	0x04, 0x29
        /*0026*/ 	.short	(.L_1306 - .L_1305)


	//   ....[0]....
.L_1305:
        /*0028*/ 	.word	0xffffffff


	//   ....[1]....
        /*002c*/ 	.word	0xffffffff


	//   ....[2]....
        /*0030*/ 	.word	0xffffffff


	//   ....[3]....
        /*0034*/ 	.word	0xffffffff


	//   ....[4]....
        /*0038*/ 	.word	0xffffffff


	//   ....[5]....
        /*003c*/ 	.word	0xffffffff


	//   ....[6]....
        /*0040*/ 	.word	0xffffffff


	//   ....[7]....
        /*0044*/ 	.word	0xffffffff


	//   ....[8]....
        /*0048*/ 	.word	0xffffffff


	//   ....[9]....
        /*004c*/ 	.word	0xffffffff


	//   ....[10]....
        /*0050*/ 	.word	0x0500001f


	//   ....[11]....
        /*0054*/ 	.word	0x0500001f


	//   ....[12]....
        /*0058*/ 	.word	0x0500001f


	//   ....[13]....
        /*005c*/ 	.word	0x0500001f


	//   ....[14]....
        /*0060*/ 	.word	0x0500001f


	//   ....[15]....
        /*0064*/ 	.word	0x0500001f


	//   ....[16]....
        /*0068*/ 	.word	0x0500001f


	//   ....[17]....
        /*006c*/ 	.word	0x0500001f


	//   ....[18]....
        /*0070*/ 	.word	0x0500001f


	//   ....[19]....
        /*0074*/ 	.word	0x0500001f


	//----- nvinfo : EIATTR_COOP_GROUP_INSTR_OFFSETS
	.align		4
.L_1306:
        /*0078*/ 	.byte	0x04, 0x28
        /*007a*/ 	.short	(.L_1308 - .L_1307)


	//   ....[0]....
.L_1307:
        /*007c*/ 	.word	0x00001420


	//   ....[1]....
        /*0080*/ 	.word	0x00001450


	//   ....[2]....
        /*0084*/ 	.word	0x00001470


	//   ....[3]....
        /*0088*/ 	.word	0x00001490


	//   ....[4]....
        /*008c*/ 	.word	0x000014b0


	//   ....[5]....
        /*0090*/ 	.word	0x000016f0


	//   ....[6]....
        /*0094*/ 	.word	0x00001710


	//   ....[7]....
        /*0098*/ 	.word	0x00001730


	//   ....[8]....
        /*009c*/ 	.word	0x00001750


	//   ....[9]....
        /*00a0*/ 	.word	0x00001770


	//   ....[10]....
        /*00a4*/ 	.word	0x00001fc0


	//   ....[11]....
        /*00a8*/ 	.word	0x00002060


	//   ....[12]....
        /*00ac*/ 	.word	0x000020c0


	//   ....[13]....
        /*00b0*/ 	.word	0x00002120


	//   ....[14]....
        /*00b4*/ 	.word	0x00002170


	//   ....[15]....
        /*00b8*/ 	.word	0x00002400


	//   ....[16]....
        /*00bc*/ 	.word	0x00002460


	//   ....[17]....
        /*00c0*/ 	.word	0x000024c0


	//   ....[18]....
        /*00c4*/ 	.word	0x00002520


	//   ....[19]....
        /*00c8*/ 	.word	0x00002580


	//----- nvinfo : EIATTR_VRC_CTA_INIT_COUNT
	.align		4
.L_1308:
        /*00cc*/ 	.byte	0x02, 0x4a
	.zero		1
	.zero		1


	//----- nvinfo : EIATTR_EXIT_INSTR_OFFSETS
	.align		4
        /*00d0*/ 	.byte	0x04, 0x1c
        /*00d2*/ 	.short	(.L_1310 - .L_1309)


	//   ....[0]....
.L_1309:
        /*00d4*/ 	.word	0x00000390


	//   ....[1]....
        /*00d8*/ 	.word	0x00001f50


	//----- nvinfo : EIATTR_MAX_THREADS
	.align		4
.L_1310:
        /*00dc*/ 	.byte	0x04, 0x05
        /*00de*/ 	.short	(.L_1312 - .L_1311)
.L_1311:
        /*00e0*/ 	.word	0x00000080
        /*00e4*/ 	.word	0x00000001
        /*00e8*/ 	.word	0x00000001


	//----- nvinfo : EIATTR_CRS_STACK_SIZE
	.align		4
.L_1312:
        /*00ec*/ 	.byte	0x04, 0x1e
        /*00ee*/ 	.short	(.L_1314 - .L_1313)
.L_1313:
        /*00f0*/ 	.word	0x00000000


	//----- nvinfo : EIATTR_CBANK_PARAM_SIZE
	.align		4
.L_1314:
        /*00f4*/ 	.byte	0x03, 0x19
        /*00f6*/ 	.short	0x00e8


	//----- nvinfo : EIATTR_PARAM_CBANK
	.align		4
        /*00f8*/ 	.byte	0x04, 0x0a
        /*00fa*/ 	.short	(.L_1316 - .L_1315)
	.align		4
.L_1315:
        /*00fc*/ 	.word	index@(.nv.constant0._ZN10layer_norm13ln_fwd_kernelINS_13Kernel_traitsI6__halfS2_S2_S2_fjLj512ELj1ELj4ELj1ELj16ENS_18Kernel_traits_baseILj512ES2_S2_S2_S2_fjLj128EEEEELb0ELb0ELb1ELb0EEEvNS_9FwdParamsE)
        /*0100*/ 	.short	0x0380
        /*0102*/ 	.short	0x00e8


	//----- nvinfo : EIATTR_SW_WAR
	.align		4
.L_1316:
        /*0104*/ 	.byte	0x04, 0x36
        /*0106*/ 	.short	(.L_1318 - .L_1317)
.L_1317:
        /*0108*/ 	.word	0x00000008
.L_1318:


//--------------------- .nv.info._ZN10layer_norm13ln_fwd_kernelINS_13Kernel_traitsI6__halfS2_S2_S2_fjLj512ELj1ELj4ELj1ELj16ENS_18Kernel_traits_baseILj512ES2_S2_S2_S2_fjLj128EEEEELb0ELb0ELb1ELb1EEEvNS_9FwdParamsE --------------------------
	.section	.nv.info._ZN10layer_norm13ln_fwd_kernelINS_13Kernel_traitsI6__halfS2_S2_S2_fjLj512ELj1ELj4ELj1ELj16ENS_18Kernel_traits_baseILj512ES2_S2_S2_S2_fjLj128EEEEELb0ELb0ELb1ELb1EEEvNS_9FwdParamsE,"",@"SHT_CUDA_INFO"
	.sectionflags	@""
	.align	4


	//----- nvinfo : EIATTR_CUDA_API_VERSION
	.align		4
        /*0000*/ 	.byte	0x04, 0x37
        /*0002*/ 	.short	(.L_1320 - .L_1319)
.L_1319:
        /*0004*/ 	.word	0x00000082


	//----- nvinfo : EIATTR_KPARAM_INFO
	.align		4
.L_1320:
        /*0008*/ 	.byte	0x04, 0x17
        /*000a*/ 	.short	(.L_1322 - .L_1321)
.L_1321:
        /*000c*/ 	.word	0x00000000
        /*0010*/ 	.short	0x0000
        /*0012*/ 	.short	0x0000
        /*0014*/ 	.byte	0x00, 0xf0, 0xa1, 0x03


	//----- nvinfo : EIATTR_SPARSE_MMA_MASK
	.align		4
.L_1322:
        /*0018*/ 	.byte	0x03, 0x50
        /*001a*/ 	.short	0x0000


	//----- nvinfo : EIATTR_MAXREG_COUNT
	.align		4
        /*001c*/ 	.byte	0x03, 0x1b
        /*001e*/ 	.short	0x00ff


	//----- nvinfo : EIATTR_MERCURY_ISA_VERSION
	.align		4
        /*0020*/ 	.byte	0x03, 0x5f
        /*0022*/ 	.short	0x0101


	//----- nvinfo : EIATTR_COOP_GROUP_MASK_REGIDS
	.align		4
        /*0024*/ 	.byte	0x04, 0x29
        /*0026*/ 	.short	(.L_1324 - .L_1323)


	//   ....[0]....
.L_1323:
        /*0028*/ 	.word	0xffffffff


	//   ....[1]....
        /*002c*/ 	.word	0xffffffff


	//   ....[2]....
        /*0030*/ 	.word	0xffffffff


	//   ....[3]....
        /*0034*/ 	.word	0xffffffff


	//   ....[4]....
        /*0038*/ 	.word	0xffffffff


	//   ....[5]....
        /*003c*/ 	.word	0xffffffff


	//   ....[6]....
        /*0040*/ 	.word	0xffffffff


	//   ....[7]....
        /*0044*/ 	.word	0xffffffff


	//   ....[8]....
        /*0048*/ 	.word	0xffffffff


	//   ....[9]....
        /*004c*/ 	.word	0xffffffff


	//   ....[10]....
        /*0050*/ 	.word	0x05000015


	//   ....[11]....
        /*0054*/ 	.word	0x05000015


	//   ....[12]....
        /*0058*/ 	.word	0x05000015


	//   ....[13]....
        /*005c*/ 	.word	0x05000015


	//   ....[14]....
        /*0060*/ 	.word	0x05000015


	//   ....[15]....
        /*0064*/ 	.word	0x05000015


	//   ....[16]....
        /*0068*/ 	.word	0x05000015


	//   ....[17]....
        /*006c*/ 	.word	0x05000015


	//   ....[18]....
        /*0070*/ 	.word	0x05000015


	//   ....[19]....
        /*0074*/ 	.word	0x05000015


	//----- nvinfo : EIATTR_COOP_GROUP_INSTR_OFFSETS
	.align		4
.L_1324:
        /*0078*/ 	.byte	0x04, 0x28
        /*007a*/ 	.short	(.L_1326 - .L_1325)


	//   ....[0]....
.L_1325:
        /*007c*/ 	.word	0x000011e0


	//   ....[1]....
        /*0080*/ 	.word	0x00001210


	//   ....[2]....
        /*0084*/ 	.word	0x00001230


	//   ....[3]....
        /*0088*/ 	.word	0x00001250


	//   ....[4]....
        /*008c*/ 	.word	0x00001270


	//   ....[5]....
        /*0090*/ 	.word	0x000014a0


	//   ....[6]....
        /*0094*/ 	.word	0x000014c0


	//   ....[7]....
        /*0098*/ 	.word	0x000014e0


	//   ....[8]....
        /*009c*/ 	.word	0x00001500


	//   ....[9]....
        /*00a0*/ 	.word	0x00001520


	//   ....[10]....
        /*00a4*/ 	.word	0x00001d20


	//   ....[11]....
        /*00a8*/ 	.word	0x00001dd0


	//   ....[12]....
        /*00ac*/ 	.word	0x00001e40


	//   ....[13]....
        /*00b0*/ 	.word	0x00001eb0


	//   ....[14]....
        /*00b4*/ 	.word	0x00001f20


	//   ....[15]....
        /*00b8*/ 	.word	0x000021a0


	//   ....[16]....
        /*00bc*/ 	.word	0x00002210


	//   ....[17]....
        /*00c0*/ 	.word	0x00002280


	//   ....[18]....
        /*00c4*/ 	.word	0x000022f0


	//   ....[19]....
        /*00c8*/ 	.word	0x00002360


	//----- nvinfo : EIATTR_VRC_CTA_INIT_COUNT
	.align		4
.L_1326:
        /*00cc*/ 	.byte	0x02, 0x4a
	.zero		1
	.zero		1


	//----- nvinfo : EIATTR_EXIT_INSTR_OFFSETS
	.align		4
        /*00d0*/ 	.byte	0x04, 0x1c
        /*00d2*/ 	.short	(.L_1328 - .L_1327)


	//   ....[0]....
.L_1327:
        /*00d4*/ 	.word	0x00000180


	//   ....[1]....
        /*00d8*/ 	.word	0x00001cb0


	//----- nvinfo : EIATTR_MAX_THREADS
	.align		4
.L_1328:
        /*00dc*/ 	.byte	0x04, 0x05
        /*00de*/ 	.short	(.L_1330 - .L_1329)
.L_1329:
        /*00e0*/ 	.word	0x00000080
        /*00e4*/ 	.word	0x00000001
        /*00e8*/ 	.word	0x00000001


	//----- nvinfo : EIATTR_CRS_STACK_SIZE
	.align		4
.L_1330:
        /*00ec*/ 	.byte	0x04, 0x1e
        /*00ee*/ 	.short	(.L_1332 - .L_1331)
.L_1331:
        /*00f0*/ 	.word	0x00000000


	//----- nvinfo : EIATTR_CBANK_PARAM_SIZE
	.align		4
.L_1332:
        /*00f4*/ 	.byte	0x03, 0x19
        /*00f6*/ 	.short	0x00e8


	//----- nvinfo : EIATTR_PARAM_CBANK
	.align		4
        /*00f8*/ 	.byte	0x04, 0x0a
        /*00fa*/ 	.short	(.L_1334 - .L_1333)
	.align		4
.L_1333:
        /*00fc*/ 	.word	index@(.nv.constant0._ZN10layer_norm13ln_fwd_kernelINS_13Kernel_traitsI6__halfS2_S2_S2_fjLj512ELj1ELj4ELj1ELj16ENS_18Kernel_traits_baseILj512ES2_S2_S2_S2_fjLj128EEEEELb0ELb0ELb1ELb1EEEvNS_9FwdParamsE)
        /*0100*/ 	.short	0x0380
        /*0102*/ 	.short	0x00e8


	//----- nvinfo : EIATTR_SW_WAR
	.align		4
.L_1334:
        /*0104*/ 	.byte	0x04, 0x36
        /*0106*/ 	.short	(.L_1336 - .L_1335)
.L_1335:
        /*0108*/ 	.word	0x00000008
.L_1336:


//--------------------- .nv.info._ZN10layer_norm13ln_fwd_kernelINS_13Kernel_traitsI6__halfS2_S2_S2_fjLj512ELj1ELj4ELj1ELj16ENS_18Kernel_traits_baseILj512ES2_S2_S2_S2_fjLj128EEEEELb0ELb1ELb0ELb0EEEvNS_9FwdParamsE --------------------------
	.section	.nv.info._ZN10layer_norm13ln_fwd_kernelINS_13Kernel_traitsI6__halfS2_S2_S2_fjLj512ELj1ELj4ELj1ELj16ENS_18Kernel_traits_baseILj512ES2_S2_S2_S2_fjLj128EEEEELb0ELb1ELb0ELb0EEEvNS_9FwdParamsE,"",@"SHT_CUDA_INFO"
	.sectionflags	@""
	.align	4


	//----- nvinfo : EIATTR_CUDA_API_VERSION
	.align		4
        /*0000*/ 	.byte	0x04, 0x37
        /*0002*/ 	.short	(.L_1338 - .L_1337)
.L_1337:
        /*0004*/ 	.word	0x00000082


	//----- nvinfo : EIATTR_KPARAM_INFO
	.align		4
.L_1338:
        /*0008*/ 	.byte	0x04, 0x17
        /*000a*/ 	.short	(.L_1340 - .L_1339)
.L_1339:
        /*000c*/ 	.word	0x00000000
        /*0010*/ 	.short	0x0000
        /*0012*/ 	.short	0x0000
        /*0014*/ 	.byte	0x00, 0xf0, 0xa1, 0x03


	//----- nvinfo : EIATTR_SPARSE_MMA_MASK
	.align		4
.L_1340:
        /*0018*/ 	.byte	0x03, 0x50
        /*001a*/ 	.short	0x0000


	//----- nvinfo : EIATTR_MAXREG_COUNT
	.align		4
        /*001c*/ 	.byte	0x03, 0x1b
        /*001e*/ 	.short	0x00ff


	//----- nvinfo : EIATTR_MERCURY_ISA_VERSION
	.align		4
        /*0020*/ 	.byte	0x03, 0x5f
        /*0022*/ 	.short	0x0101


	//----- nvinfo : EIATTR_COOP_GROUP_MASK_REGIDS
	.align		4
        /*0024*/ 	.byte	0x04, 0x29
        /*0026*/ 	.short	(.L_1342 - .L_1341)


	//   ....[0]....
.L_1341:
        /*0028*/ 	.word	0xffffffff


	//   ....[1]....
        /*002c*/ 	.word	0xffffffff


	//   ....[2]....
        /*0030*/ 	.word	0xffffffff


	//   ....[3]....
        /*0034*/ 	.word	0xffffffff


	//   ....[4]....
        /*0038*/ 	.word	0xffffffff


	//   ....[5]....
        /*003c*/ 	.word	0xffffffff


	//   ....[6]....
        /*0040*/ 	.word	0xffffffff


	//   ....[7]....
        /*0044*/ 	.word	0xffffffff


	//   ....[8]....
        /*0048*/ 	.word	0xffffffff


	//   ....[9]....
        /*004c*/ 	.word	0xffffffff


	//   ....[10]....
        /*0050*/ 	.word	0x05000026


	//   ....[11]....
        /*0054*/ 	.word	0x05000026


	//   ....[12]....
        /*0058*/ 	.word	0x05000026


	//   ....[13]....
        /*005c*/ 	.word	0x05000026


	//   ....[14]....
        /*0060*/ 	.word	0x05000026


	//   ....[15]....
        /*0064*/ 	.word	0x05000026


	//   ....[16]....
        /*0068*/ 	.word	0x05000026


	//   ....[17]....
        /*006c*/ 	.word	0x05000026


	//   ....[18]....
        /*0070*/ 	.word	0x05000026


	//   ....[19]....
        /*0074*/ 	.word	0x05000026


	//----- nvinfo : EIATTR_COOP_GROUP_INSTR_OFFSETS
	.align		4
.L_1342:
        /*0078*/ 	.byte	0x04, 0x28
        /*007a*/ 	.short	(.L_1344 - .L_1343)


	//   ....[0]....
.L_1343:
        /*007c*/ 	.word	0x00001300


	//   ....[1]....
        /*0080*/ 	.word	0x00001320


	//   ....[2]....
        /*0084*/ 	.word	0x00001340


	//   ....[3]....
        /*0088*/ 	.word	0x00001370


	//   ....[4]....
        /*008c*/ 	.word	0x00001390


	//   ....[5]....
        /*0090*/ 	.word	0x000015d0


	//   ....[6]....
        /*0094*/ 	.word	0x000015f0


	//   ....[7]....
        /*0098*/ 	.word	0x00001610


	//   ....[8]....
        /*009c*/ 	.word	0x00001630


	//   ....[9]....
        /*00a0*/ 	.word	0x00001650


	//   ....[10]....
        /*00a4*/ 	.word	0x00001e30


	//   ....[11]....
        /*00a8*/ 	.word	0x00001ed0


	//   ....[12]....
        /*00ac*/ 	.word	0x00001f40


	//   ....[13]....
        /*00b0*/ 	.word	0x00001fc0


	//   ....[14]....
        /*00b4*/ 	.word	0x00002030


	//   ....[15]....
        /*00b8*/ 	.word	0x000022e0


	//   ....[16]....
        /*00bc*/ 	.word	0x00002350


	//   ....[17]....
        /*00c0*/ 	.word	0x000023c0


	//   ....[18]....
        /*00c4*/ 	.word	0x00002430


	//   ....[19]....
        /*00c8*/ 	.word	0x000024a0


	//----- nvinfo : EIATTR_VRC_CTA_INIT_COUNT
	.align		4
.L_1344:
        /*00cc*/ 	.byte	0x02, 0x4a
	.zero		1
	.zero		1


	//----- nvinfo : EIATTR_EXIT_INSTR_OFFSETS
	.align		4
        /*00d0*/ 	.byte	0x04, 0x1c
        /*00d2*/ 	.short	(.L_1346 - .L_1345)


	//   ....[0]....
.L_1345:
        /*00d4*/ 	.word	0x00000450


	//   ....[1]....
        /*00d8*/ 	.word	0x00001dc0


	//----- nvinfo : EIATTR_MAX_THREADS
	.align		4
.L_1346:
        /*00dc*/ 	.byte	0x04, 0x05
        /*00de*/ 	.short	(.L_1348 - .L_1347)
.L_1347:
        /*00e0*/ 	.word	0x00000080
        /*00e4*/ 	.word	0x00000001
        /*00e8*/ 	.word	0x00000001


	//----- nvinfo : EIATTR_CRS_STACK_SIZE
	.align		4
.L_1348:
        /*00ec*/ 	.byte	0x04, 0x1e
        /*00ee*/ 	.short	(.L_1350 - .L_1349)
.L_1349:
        /*00f0*/ 	.word	0x00000000


	//----- nvinfo : EIATTR_CBANK_PARAM_SIZE
	.align		4
.L_1350:
        /*00f4*/ 	.byte	0x03, 0x19
        /*00f6*/ 	.short	0x00e8


	//----- nvinfo : EIATTR_PARAM_CBANK
	.align		4
        /*00f8*/ 	.byte	0x04, 0x0a
        /*00fa*/ 	.short	(.L_1352 - .L_1351)
	.align		4
.L_1351:
        /*00fc*/ 	.word	index@(.nv.constant0._ZN10layer_norm13ln_fwd_kernelINS_13Kernel_traitsI6__halfS2_S2_S2_fjLj512ELj1ELj4ELj1ELj16ENS_18Kernel_traits_baseILj512ES2_S2_S2_S2_fjLj128EEEEELb0ELb1ELb0ELb0EEEvNS_9FwdParamsE)
        /*0100*/ 	.short	0x0380
        /*0102*/ 	.short	0x00e8


	//----- nvinfo : EIATTR_SW_WAR
	.align		4
.L_1352:
        /*0104*/ 	.byte	0x04, 0x36
        /*0106*/ 	.short	(.L_1354 - .L_1353)
.L_1353:
        /*0108*/ 	.word	0x00000008
.L_1354:


//--------------------- .nv.info._ZN10layer_norm13ln_fwd_kernelINS_13Kernel_traitsI6__halfS2_S2_S2_fjLj512ELj1ELj4ELj1ELj16ENS_18Kernel_traits_baseILj512ES2_S2_S2_S2_fjLj128EEEEELb0ELb1ELb0ELb1EEEvNS_9FwdParamsE --------------------------
	.section	.nv.info._ZN10layer_norm13ln_fwd_kernelINS_13Kernel_traitsI6__halfS2_S2_S2_fjLj512ELj1ELj4ELj1ELj16ENS_18Kernel_traits_baseILj512ES2_S2_S2_S2_fjLj128EEEEELb0ELb1ELb0ELb1EEEvNS_9FwdParamsE,"",@"SHT_CUDA_INFO"
	.sectionflags	@""
	.align	4


	//----- nvinfo : EIATTR_CUDA_API_VERSION
	.align		4
        /*0000*/ 	.byte	0x04, 0x37
        /*0002*/ 	.short	(.L_1356 - .L_1355)
.L_1355:
        /*0004*/ 	.word	0x00000082


	//----- nvinfo : EIATTR_KPARAM_INFO
	.align		4
.L_1356:
        /*0008*/ 	.byte	0x04, 0x17
        /*000a*/ 	.short	(.L_1358 - .L_1357)
.L_1357:
        /*000c*/ 	.word	0x00000000
        /*0010*/ 	.short	0x0000
        /*0012*/ 	.short	0x0000
        /*0014*/ 	.byte	0x00, 0xf0, 0xa1, 0x03


	//----- nvinfo : EIATTR_SPARSE_MMA_MASK
	.align		4
.L_1358:
        /*0018*/ 	.byte	0x03, 0x50
        /*001a*/ 	.short	0x0000


	//----- nvinfo : EIATTR_MAXREG_COUNT
	.align		4
        /*001c*/ 	.byte	0x03, 0x1b
        /*001e*/ 	.short	0x00ff


	//----- nvinfo : EIATTR_MERCURY_ISA_VERSION
	.align		4
        /*0020*/ 	.byte	0x03, 0x5f
        /*0022*/ 	.short	0x0101


	//----- nvinfo : EIATTR_COOP_GROUP_MASK_REGIDS
	.align		4
        /*0024*/ 	.byte	0x04, 0x29
        /*0026*/ 	.short	(.L_1360 - .L_1359)


	//   ....[0]....
.L_1359:
        /*0028*/ 	.word	0xffffffff


	//   ....[1]....
        /*002c*/ 	.word	0xffffffff


	//   ....[2]....
        /*0030*/ 	.word	0xffffffff


	//   ....[3]....
        /*0034*/ 	.word	0xffffffff


	//   ....[4]....
        /*0038*/ 	.word	0xffffffff


	//   ....[5]....
        /*003c*/ 	.word	0xffffffff


	//   ....[6]....
        /*0040*/ 	.word	0xffffffff


	//   ....[7]....
        /*0044*/ 	.word	0xffffffff


	//   ....[8]....
        /*0048*/ 	.word	0xffffffff


	//   ....[9]....
        /*004c*/ 	.word	0xffffffff


	//   ....[10]....
        /*0050*/ 	.word	0xffffffff


	//   ....[11]....
        /*0054*/ 	.word	0xffffffff


	//   ....[12]....
        /*0058*/ 	.word	0xffffffff


	//   ....[13]....
        /*005c*/ 	.word	0xffffffff


	//   ....[14]....
        /*0060*/ 	.word	0xffffffff


	//   ....[15]....
        /*0064*/ 	.word	0xffffffff


	//   ....[16]....
        /*0068*/ 	.word	0xffffffff


	//   ....[17]....
        /*006c*/ 	.word	0xffffffff


	//   ....[18]....
        /*0070*/ 	.word	0xffffffff


	//   ....[19]....
        /*0074*/ 	.word	0xffffffff


	//   ....[20]....
        /*0078*/ 	.word	0x05000017


	//   ....[21]....
        /*007c*/ 	.word	0x05000017


	//   ....[22]....
        /*0080*/ 	.word	0x05000017


	//   ....[23]....
        /*0084*/ 	.word	0x05000017


	//   ....[24]....
        /*0088*/ 	.word	0x05000017


	//   ....[25]....
        /*008c*/ 	.word	0x05000017


	//   ....[26]....
        /*0090*/ 	.word	0x05000017


	//   ....[27]....
        /*0094*/ 	.word	0x05000017


	//   ....[28]....
        /*0098*/ 	.word	0x05000017


	//   ....[29]....
        /*009c*/ 	.word	0x05000017


	//   ....[30]....
        /*00a0*/ 	.word	0x05000017


	//   ....[31]....
        /*00a4*/ 	.word	0x05000017


	//   ....[32]....
        /*00a8*/ 	.word	0x05000017


	//   ....[33]....
        /*00ac*/ 	.word	0x05000017


	//   ....[34]....
        /*00b0*/ 	.word	0x05000017


	//   ....[35]....
        /*00b4*/ 	.word	0x05000017


	//   ....[36]....
        /*00b8*/ 	.word	0x05000017


	//   ....[37]....
        /*00bc*/ 	.word	0x05000017


	//   ....[38]....
        /*00c0*/ 	.word	0x05000017


	//   ....[39]....
        /*00c4*/ 	.word	0x05000017


	//----- nvinfo : EIATTR_COOP_GROUP_INSTR_OFFSETS
	.align		4
.L_1360:
        /*00c8*/ 	.byte	0x04, 0x28
        /*00ca*/ 	.short	(.L_1362 - .L_1361)


	//   ....[0]....
.L_1361:
        /*00cc*/ 	.word	0x00001110


	//   ....[1]....
        /*00d0*/ 	.word	0x00001140


	//   ....[2]....
        /*00d4*/ 	.word	0x00001160


	//   ....[3]....
        /*00d8*/ 	.word	0x00001180


	//   ....[4]....
        /*00dc*/ 	.word	0x000011a0


	//   ....[5]....
        /*00e0*/ 	.word	0x000013d0


	//   ....[6]....
        /*00e4*/ 	.word	0x000013f0


	//   ....[7]....
        /*00e8*/ 	.word	0x00001410


	//   ....[8]....
        /*00ec*/ 	.word	0x00001430


	//   ....[9]....
        /*00f0*/ 	.word	0x00001450


	//   ....[10]....
        /*00f4*/ 	.word	0x000028d0


	//   ....[11]....
        /*00f8*/ 	.word	0x00002900


	//   ....[12]....
        /*00fc*/ 	.word	0x00002920


	//   ....[13]....
        /*0100*/ 	.word	0x00002940


	//   ....[14]....
        /*0104*/ 	.word	0x00002960


	//   ....[15]....
        /*0108*/ 	.word	0x00002b90


	//   ....[16]....
        /*010c*/ 	.word	0x00002bb0


	//   ....[17]....
        /*0110*/ 	.word	0x00002bd0


	//   ....[18]....
        /*0114*/ 	.word	0x00002bf0


	//   ....[19]....
        /*0118*/ 	.word	0x00002c10


	//   ....[20]....
        /*011c*/ 	.word	0x00003170


	//   ....[21]....
        /*0120*/ 	.word	0x00003210


	//   ....[22]....
        /*0124*/ 	.word	0x00003270


	//   ....[23]....
        /*0128*/ 	.word	0x000032d0


	//   ....[24]....
        /*012c*/ 	.word	0x00003330


	//   ....[25]....
        /*0130*/ 	.word	0x00003590


	//   ....[26]....
        /*0134*/ 	.word	0x000035f0


	//   ....[27]....
        /*0138*/ 	.word	0x00003650


	//   ....[28]....
        /*013c*/ 	.word	0x000036b0


	//   ....[29]....
        /*0140*/ 	.word	0x00003710


	//   ....[30]....
        /*0144*/ 	.word	0x00003790


	//   ....[31]....
        /*0148*/ 	.word	0x00003830


	//   ....[32]....
        /*014c*/ 	.word	0x00003890


	//   ....[33]....
        /*0150*/ 	.word	0x000038f0


	//   ....[34]....
        /*0154*/ 	.word	0x00003950


	//   ....[35]....
        /*0158*/ 	.word	0x00003bb0


	//   ....[36]....
        /*015c*/ 	.word	0x00003c10


	//   ....[37]....
        /*0160*/ 	.word	0x00003c70


	//   ....[38]....
        /*0164*/ 	.word	0x00003cd0


	//   ....[39]....
        /*0168*/ 	.word	0x00003d30


	//----- nvinfo : EIATTR_VRC_CTA_INIT_COUNT
	.align		4
.L_1362:
        /*016c*/ 	.byte	0x02, 0x4a
	.zero		1
	.zero		1


	//----- nvinfo : EIATTR_EXIT_INSTR_OFFSETS
	.align		4
        /*0170*/ 	.byte	0x04, 0x1c
        /*0172*/ 	.short	(.L_1364 - .L_1363)


	//   ....[0]....
.L_1363:
        /*0174*/ 	.word	0x00000230


	//   ....[1]....
        /*0178*/ 	.word	0x00001960


	//   ....[2]....
        /*017c*/ 	.word	0x00003110


	//----- nvinfo : EIATTR_MAX_THREADS
	.align		4
.L_1364:
        /*0180*/ 	.byte	0x04, 0x05
        /*0182*/ 	.short	(.L_1366 - .L_1365)
.L_1365:
        /*0184*/ 	.word	0x00000080
        /*0188*/ 	.word	0x00000001
        /*018c*/ 	.word	0x00000001


	//----- nvinfo : EIATTR_CRS_STACK_SIZE
	.align		4
.L_1366:
        /*0190*/ 	.byte	0x04, 0x1e
        /*0192*/ 	.short	(.L_1368 - .L_1367)
.L_1367:
        /*0194*/ 	.word	0x00000000


	//----- nvinfo : EIATTR_CBANK_PARAM_SIZE
	.align		4
.L_1368:
        /*0198*/ 	.byte	0x03, 0x19
        /*019a*/ 	.short	0x00e8


	//----- nvinfo : EIATTR_PARAM_CBANK
	.align		4
        /*019c*/ 	.byte	0x04, 0x0a
        /*019e*/ 	.short	(.L_1370 - .L_1369)
	.align		4
.L_1369:
        /*01a0*/ 	.word	index@(.nv.constant0._ZN10layer_norm13ln_fwd_kernelINS_13Kernel_traitsI6__halfS2_S2_S2_fjLj512ELj1ELj4ELj1ELj16ENS_18Kernel_traits_baseILj512ES2_S2_S2_S2_fjLj128EEEEELb0ELb1ELb0ELb1EEEvNS_9FwdParamsE)
        /*01a4*/ 	.short	0x0380
        /*01a6*/ 	.short	0x00e8


	//----- nvinfo : EIATTR_SW_WAR
	.align		4
.L_1370:
        /*01a8*/ 	.byte	0x04, 0x36
        /*01aa*/ 	.short	(.L_1372 - .L_1371)
.L_1371:
        /*01ac*/ 	.word	0x00000008
.L_1372:


//--------------------- .nv.info._ZN10layer_norm13ln_fwd_kernelINS_13Kernel_traitsI6__halfS2_S2_S2_fjLj512ELj1ELj4ELj1ELj16ENS_18Kernel_traits_baseILj512ES2_S2_S2_S2_fjLj128EEEEELb0ELb1ELb1ELb0EEEvNS_9FwdParamsE --------------------------
	.section	.nv.info._ZN10layer_norm13ln_fwd_kernelINS_13Kernel_traitsI6__halfS2_S2_S2_fjLj512ELj1ELj4ELj1ELj16ENS_18Kernel_traits_baseILj512ES2_S2_S2_S2_fjLj128EEEEELb0ELb1ELb1ELb0EEEvNS_9FwdParamsE,"",@"SHT_CUDA_INFO"
	.sectionflags	@""
	.align	4


	//----- nvinfo : EIATTR_CUDA_API_VERSION
	.align		4
        /*0000*/ 	.byte	0x04, 0x37
        /*0002*/ 	.short	(.L_1374 - .L_1373)
.L_1373:
        /*0004*/ 	.word	0x00000082


	//----- nvinfo : EIATTR_KPARAM_INFO
	.align		4
.L_1374:
        /*0008*/ 	.byte	0x04, 0x17
        /*000a*/ 	.short	(.L_1376 - .L_1375)
.L_1375:
        /*000c*/ 	.word	0x00000000
        /*0010*/ 	.short	0x0000
        /*0012*/ 	.short	0x0000
        /*0014*/ 	.byte	0x00, 0xf0, 0xa1, 0x03


	//----- nvinfo : EIATTR_SPARSE_MMA_MASK
	.align		4
.L_1376:
        /*0018*/ 	.byte	0x03, 0x50
        /*001a*/ 	.short	0x0000


	//----- nvinfo : EIATTR_MAXREG_COUNT
	.align		4
        /*001c*/ 	.byte	0x03, 0x1b
        /*001e*/ 	.short	0x00ff


	//----- nvinfo : EIATTR_MERCURY_ISA_VERSION
	.align		4
        /*0020*/ 	.byte	0x03, 0x5f
        /*0022*/ 	.short	0x0101


	//----- nvinfo : EIATTR_COOP_GROUP_MASK_REGIDS
	.align		4
        /*0024*/ 	.byte	0x04, 0x29
        /*0026*/ 	.short	(.L_1378 - .L_1377)


	//   ....[0]....
.L_1377:
        /*0028*/ 	.word	0xffffffff


	//   ....[1]....
        /*002c*/ 	.word	0xffffffff


	//   ....[2]....
        /*0030*/ 	.word	0xffffffff


	//   ....[3]....
        /*0034*/ 	.word	0xffffffff


	//   ....[4]....
        /*0038*/ 	.word	0xffffffff


	//   ....[5]....
        /*003c*/ 	.word	0xffffffff


	//   ....[6]....
        /*0040*/ 	.word	0xffffffff


	//   ....[7]....
        /*0044*/ 	.word	0xffffffff


	//   ....[8]....
        /*0048*/ 	.word	0xffffffff


	//   ....[9]....
        /*004c*/ 	.word	0xffffffff


	//   ....[10]....
        /*0050*/ 	.word	0x0500003e


	//   ....[11]....
        /*0054*/ 	.word	0x0500003e


	//   ....[12]....
        /*0058*/ 	.word	0x0500003e


	//   ....[13]....
        /*005c*/ 	.word	0x0500003e


	//   ....[14]....
        /*0060*/ 	.word	0x0500003e


	//   ....[15]....
        /*0064*/ 	.word	0x0500003e


	//   ....[16]....
        /*0068*/ 	.word	0x0500003e


	//   ....[17]....
        /*006c*/ 	.word	0x0500003e


	//   ....[18]....
        /*0070*/ 	.word	0x0500003e


	//   ....[19]....
        /*0074*/ 	.word	0x0500003e


	//----- nvinfo : EIATTR_COOP_GROUP_INSTR_OFFSETS
	.align		4
.L_1378:
        /*0078*/ 	.byte	0x04, 0x28
        /*007a*/ 	.short	(.L_1380 - .L_1379)


	//   ....[0]....
.L_1379:
        /*007c*/ 	.word	0x00001900


	//   ....[1]....
        /*0080*/ 	.word	0x00001920


	//   ....[2]....
        /*0084*/ 	.word	0x00001940


	//   ....[3]....
        /*0088*/ 	.word	0x00001970


	//   ....[4]....
        /*008c*/ 	.word	0x00001990


	//   ....[5]....
        /*0090*/ 	.word	0x00001bd0


	//   ....[6]....
        /*0094*/ 	.word	0x00001bf0


	//   ....[7]....
        /*0098*/ 	.word	0x00001c10


	//   ....[8]....
        /*009c*/ 	.word	0x00001c30


	//   ....[9]....
        /*00a0*/ 	.word	0x00001c50


	//   ....[10]....
        /*00a4*/ 	.word	0x000024b0


	//   ....[11]....
        /*00a8*/ 	.word	0x00002550


	//   ....[12]....
        /*00ac*/ 	.word	0x000025c0


	//   ....[13]....
        /*00b0*/ 	.word	0x00002640


	//   ....[14]....
        /*00b4*/ 	.word	0x000026b0


	//   ....[15]....
        /*00b8*/ 	.word	0x00002940


	//   ....[16]....
        /*00bc*/ 	.word	0x000029b0


	//   ....[17]....
        /*00c0*/ 	.word	0x00002a20


	//   ....[18]....
        /*00c4*/ 	.word	0x00002a90


	//   ....[19]....
        /*00c8*/ 	.word	0x00002b00


	//----- nvinfo : EIATTR_VRC_CTA_INIT_COUNT
	.align		4
.L_1380:
        /*00cc*/ 	.byte	0x02, 0x4a
	.zero		1
	.zero		1


	//----- nvinfo : EIATTR_EXIT_INSTR_OFFSETS
	.align		4
        /*00d0*/ 	.byte	0x04, 0x1c
        /*00d2*/ 	.short	(.L_1382 - .L_1381)


	//   ....[0]....
.L_1381:
        /*00d4*/ 	.word	0x00000480


	//   ....[1]....
        /*00d8*/ 	.word	0x00002440


	//----- nvinfo : EIATTR_MAX_THREADS
	.align		4
.L_1382:
        /*00dc*/ 	.byte	0x04, 0x05
        /*00de*/ 	.short	(.L_1384 - .L_1383)
.L_1383:
        /*00e0*/ 	.word	0x00000080
        /*00e4*/ 	.word	0x00000001
        /*00e8*/ 	.word	0x00000001


	//----- nvinfo : EIATTR_CRS_STACK_SIZE
	.align		4
.L_1384:
        /*00ec*/ 	.byte	0x04, 0x1e
        /*00ee*/ 	.short	(.L_1386 - .L_1385)
.L_1385:
        /*00f0*/ 	.word	0x00000000


	//----- nvinfo : EIATTR_CBANK_PARAM_SIZE
	.align		4
.L_1386:
        /*00f4*/ 	.byte	0x03, 0x19
        /*00f6*/ 	.short	0x00e8


	//----- nvinfo : EIATTR_PARAM_CBANK
	.align		4
        /*00f8*/ 	.byte	0x04, 0x0a
        /*00fa*/ 	.short	(.L_1388 - .L_1387)
	.align		4
.L_1387:
        /*00fc*/ 	.word	index@(.nv.constant0._ZN10layer_norm13ln_fwd_kernelINS_13Kernel_traitsI6__halfS2_S2_S2_fjLj512ELj1ELj4ELj1ELj16ENS_18Kernel_traits_baseILj512ES2_S2_S2_S2_fjLj128EEEEELb0ELb1ELb1ELb0EEEvNS_9FwdParamsE)
        /*0100*/ 	.short	0x0380
        /*0102*/ 	.short	0x00e8


	//----- nvinfo : EIATTR_SW_WAR
	.align		4
.L_1388:
        /*0104*/ 	.byte	0x04, 0x36
        /*0106*/ 	.short	(.L_1390 - .L_1389)
.L_1389:
        /*0108*/ 	.word	0x00000008
.L_1390:


//--------------------- .nv.info._ZN10layer_norm13ln_fwd_kernelINS_13Kernel_traitsI6__halfS2_S2_S2_fjLj512ELj1ELj4ELj1ELj16ENS_18Kernel_traits_baseILj512ES2_S2_S2_S2_fjLj128EEEEELb0ELb1ELb1ELb1EEEvNS_9FwdParamsE --------------------------
	.section	.nv.info._ZN10layer_norm13ln_fwd_kernelINS_13Kernel_traitsI6__halfS2_S2_S2_fjLj512ELj1ELj4ELj1ELj16ENS_18Kernel_traits_baseILj512ES2_S2_S2_S2_fjLj128EEEEELb0ELb1ELb1ELb1EEEvNS_9FwdParamsE,"",@"SHT_CUDA_INFO"
	.sectionflags	@""
	.align	4


	//----- nvinfo : EIATTR_CUDA_API_VERSION
	.align		4
        /*0000*/ 	.byte	0x04, 0x37
        /*0002*/ 	.short	(.L_1392 - .L_1391)
.L_1391:
        /*0004*/ 	.word	0x00000082


	//----- nvinfo : EIATTR_KPARAM_INFO
	.align		4
.L_1392:
        /*0008*/ 	.byte	0x04, 0x17
        /*000a*/ 	.short	(.L_1394 - .L_1393)
.L_1393:
        /*000c*/ 	.word	0x00000000
        /*0010*/ 	.short	0x0000
        /*0012*/ 	.short	0x0000
        /*0014*/ 	.byte	0x00, 0xf0, 0xa1, 0x03


	//----- nvinfo : EIATTR_SPARSE_MMA_MASK
	.align		4
.L_1394:
        /*0018*/ 	.byte	0x03, 0x50
        /*001a*/ 	.short	0x0000


	//----- nvinfo : EIATTR_MAXREG_COUNT
	.align		4
        /*001c*/ 	.byte	0x03, 0x1b
        /*001e*/ 	.short	0x00ff


	//----- nvinfo : EIATTR_MERCURY_ISA_VERSION
	.align		4
        /*0020*/ 	.byte	0x03, 0x5f
        /*0022*/ 	.short	0x0101


	//----- nvinfo : EIATTR_COOP_GROUP_MASK_REGIDS
	.align		4
        /*0024*/ 	.byte	0x04, 0x29
        /*0026*/ 	.short	(.L_1396 - .L_1395)


	//   ....[0]....
.L_1395:
        /*0028*/ 	.word	0xffffffff


	//   ....[1]....
        /*002c*/ 	.word	0xffffffff


	//   ....[2]....
        /*0030*/ 	.word	0xffffffff


	//   ....[3]....
        /*0034*/ 	.word	0xffffffff


	//   ....[4]....
        /*0038*/ 	.word	0xffffffff


	//   ....[5]....
        /*003c*/ 	.word	0xffffffff


	//   ....[6]....
        /*0040*/ 	.word	0xffffffff


	//   ....[7]....
        /*0044*/ 	.word	0xffffffff


	//   ....[8]....
        /*0048*/ 	.word	0xffffffff


	//   ....[9]....
        /*004c*/ 	.word	0xffffffff


	//   ....[10]....
        /*0050*/ 	.word	0x0500001d


	//   ....[11]....
        /*0054*/ 	.word	0x0500001d


	//   ....[12]....
        /*0058*/ 	.word	0x0500001d


	//   ....[13]....
        /*005c*/ 	.word	0x0500001d


	//   ....[14]....
        /*0060*/ 	.word	0x0500001d


	//   ....[15]....
        /*0064*/ 	.word	0x0500001d


	//   ....[16]....
        /*0068*/ 	.word	0x0500001d


	//   ....[17]....
        /*006c*/ 	.word	0x0500001d


	//   ....[18]....
        /*0070*/ 	.word	0x0500001d


	//   ....[19]....
        /*0074*/ 	.word	0x0500001d


	//----- nvinfo : EIATTR_COOP_GROUP_INSTR_OFFSETS
	.align		4
.L_1396:
        /*0078*/ 	.byte	0x04, 0x28
        /*007a*/ 	.short	(.L_1398 - .L_1397)


	//   ....[0]....
.L_1397:
        /*007c*/ 	.word	0x00001770


	//   ....[1]....
        /*0080*/ 	.word	0x000017a0


	//   ....[2]....
        /*0084*/ 	.word	0x000017c0


	//   ....[3]....
        /*0088*/ 	.word	0x000017e0


	//   ....[4]....
        /*008c*/ 	.word	0x00001800


	//   ....[5]....
        /*0090*/ 	.word	0x00001a30


	//   ....[6]....
        /*0094*/ 	.word	0x00001a50


	//   ....[7]....
        /*0098*/ 	.word	0x00001a70


	//   ....[8]....
        /*009c*/ 	.word	0x00001a90


	//   ....[9]....
        /*00a0*/ 	.word	0x00001ab0


	//   ....[10]....
        /*00a4*/ 	.word	0x000022b0


	//   ....[11]....
        /*00a8*/ 	.word	0x00002350


	//   ....[12]....
        /*00ac*/ 	.word	0x000023a0


	//   ....[13]....
        /*00b0*/ 	.word	0x00002400


	//   ....[14]....
        /*00b4*/ 	.word	0x00002460


	//   ....[15]....
        /*00b8*/ 	.word	0x000026e0


	//   ....[16]....
        /*00bc*/ 	.word	0x00002730


	//   ....[17]....
        /*00c0*/ 	.word	0x00002790


	//   ....[18]....
        /*00c4*/ 	.word	0x000027f0


	//   ....[19]....
        /*00c8*/ 	.word	0x00002850


	//----- nvinfo : EIATTR_VRC_CTA_INIT_COUNT
	.align		4
.L_1398:
        /*00cc*/ 	.byte	0x02, 0x4a
	.zero		1
	.zero		1


	//----- nvinfo : EIATTR_EXIT_INSTR_OFFSETS
	.align		4
        /*00d0*/ 	.byte	0x04, 0x1c
        /*00d2*/ 	.short	(.L_1400 - .L_1399)


	//   ....[0]....
.L_1399:
        /*00d4*/ 	.word	0x000002c0


	//   ....[1]....
        /*00d8*/ 	.word	0x00002240


	//----- nvinfo : EIATTR_MAX_THREADS
	.align		4
.L_1400:
        /*00dc*/ 	.byte	0x04, 0x05
        /*00de*/ 	.short	(.L_1402 - .L_1401)
.L_1401:
        /*00e0*/ 	.word	0x00000080
        /*00e4*/ 	.word	0x00000001
        /*00e8*/ 	.word	0x00000001


	//----- nvinfo : EIATTR_CRS_STACK_SIZE
	.align		4
.L_1402:
        /*00ec*/ 	.byte	0x04, 0x1e
        /*00ee*/ 	.short	(.L_1404 - .L_1403)
.L_1403:
        /*00f0*/ 	.word	0x00000000


	//----- nvinfo : EIATTR_CBANK_PARAM_SIZE
	.align		4
.L_1404:
        /*00f4*/ 	.byte	0x03, 0x19
        /*00f6*/ 	.short	0x00e8


	//----- nvinfo : EIATTR_PARAM_CBANK
	.align		4
        /*00f8*/ 	.byte	0x04, 0x0a
        /*00fa*/ 	.short	(.L_1406 - .L_1405)
	.align		4
.L_1405:
        /*00fc*/ 	.word	index@(.nv.constant0._ZN10layer_norm13ln_fwd_kernelINS_13Kernel_traitsI6__halfS2_S2_S2_fjLj512ELj1ELj4ELj1ELj16ENS_18Kernel_traits_baseILj512ES2_S2_S2_S2_fjLj128EEEEELb0ELb1ELb1ELb1EEEvNS_9FwdParamsE)
        /*0100*/ 	.short	0x0380
        /*0102*/ 	.short	0x00e8


	//----- nvinfo : EIATTR_SW_WAR
	.align		4
.L_1406:
        /*0104*/ 	.byte	0x04, 0x36
        /*0106*/ 	.short	(.L_1408 - .L_1407)
.L_1407:
        /*0108*/ 	.word	0x00000008
.L_1408:


//--------------------- .nv.info._ZN10layer_norm13ln_fwd_kernelINS_13Kernel_traitsI6__halfS2_S2_S2_fjLj512ELj1ELj4ELj1ELj16ENS_18Kernel_traits_baseILj512ES2_S2_S2_S2_fjLj128EEEEELb1ELb0ELb0ELb0EEEvNS_9FwdParamsE --------------------------
	.section	.nv.info._ZN10layer_norm13ln_fwd_kernelINS_13Kernel_traitsI6__halfS2_S2_S2_fjLj512ELj1ELj4ELj1ELj16ENS_18Kernel_traits_baseILj512ES2_S2_S2_S2_fjLj128EEEEELb1ELb0ELb0ELb0EEEvNS_9FwdParamsE,"",@"SHT_CUDA_INFO"
	.sectionflags	@""
	.align	4


	//----- nvinfo : EIATTR_CUDA_API_VERSION
	.align		4
        /*0000*/ 	.byte	0x04, 0x37
        /*0002*/ 	.short	(.L_1410 - .L_1409)
.L_1409:
        /*0004*/ 	.word	0x00000082


	//----- nvinfo : EIATTR_KPARAM_INFO
	.align		4
.L_1410:
        /*0008*/ 	.byte	0x04, 0x17
        /*000a*/ 	.short	(.L_1412 - .L_1411)
.L_1411:
        /*000c*/ 	.word	0x00000000
        /*0010*/ 	.short	0x0000
        /*0012*/ 	.short	0x0000
        /*0014*/ 	.byte	0x00, 0xf0, 0xa1, 0x03


	//----- nvinfo : EIATTR_SPARSE_MMA_MASK
	.align		4
.L_1412:
        /*0018*/ 	.byte	0x03, 0x50
        /*001a*/ 	.short	0x0000


	//----- nvinfo : EIATTR_MAXREG_COUNT
	.align		4
        /*001c*/ 	.byte	0x03, 0x1b
        /*001e*/ 	.short	0x00ff


	//----- nvinfo : EIATTR_MERCURY_ISA_VERSION
	.align		4
        /*0020*/ 	.byte	0x03, 0x5f
        /*0022*/ 	.short	0x0101


	//----- nvinfo : EIATTR_COOP_GROUP_MASK_REGIDS
	.align		4
        /*0024*/ 	.byte	0x04, 0x29
        /*0026*/ 	.short	(.L_1414 - .L_1413)


	//   ....[0]....
.L_1413:
        /*0028*/ 	.word	0xffffffff


	//   ....[1]....
        /*002c*/ 	.word	0xffffffff


	//   ....[2]....
        /*0030*/ 	.word	0xffffffff


	//   ....[3]....
        /*0034*/ 	.word	0xffffffff


	//   ....[4]....
        /*0038*/ 	.word	0xffffffff


	//   ....[5]....
        /*003c*/ 	.word	0xffffffff


	//   ....[6]....
        /*0040*/ 	.word	0xffffffff


	//   ....[7]....
        /*0044*/ 	.word	0xffffffff


	//   ....[8]....
        /*0048*/ 	.word	0xffffffff


	//   ....[9]....
        /*004c*/ 	.word	0xffffffff


	//   ....[10]....
        /*0050*/ 	.word	0x05000036


	//   ....[11]....
        /*0054*/ 	.word	0x05000036


	//   ....[12]....
        /*0058*/ 	.word	0x05000036


	//   ....[13]....
        /*005c*/ 	.word	0x05000036


	//   ....[14]....
        /*0060*/ 	.word	0x05000036


	//   ....[15]....
        /*0064*/ 	.word	0x05000036


	//   ....[16]....
        /*0068*/ 	.word	0x05000036


	//   ....[17]....
        /*006c*/ 	.word	0x05000036


	//   ....[18]....
        /*0070*/ 	.word	0x05000036


	//   ....[19]....
        /*0074*/ 	.word	0x05000036


	//----- nvinfo : EIATTR_COOP_GROUP_INSTR_OFFSETS
	.align		4
.L_1414:
        /*0078*/ 	.byte	0x04, 0x28
        /*007a*/ 	.short	(.L_1416 - .L_1415)


	//   ....[0]....
.L_1415:
        /*007c*/ 	.word	0x0000b470


	//   ....[1]....
        /*0080*/ 	.word	0x0000b490


	//   ....[2]....
        /*0084*/ 	.word	0x0000b4b0


	//   ....[3]....
        /*0088*/ 	.word	0x0000b4d0


	//   ....[4]....
        /*008c*/ 	.word	0x0000b500


	//   ....[5]....
        /*0090*/ 	.word	0x0000b740


	//   ....[6]....
        /*0094*/ 	.word	0x0000b760


	//   ....[7]....
        /*0098*/ 	.word	0x0000b780


	//   ....[8]....
        /*009c*/ 	.word	0x0000b7a0


	//   ....[9]....
        /*00a0*/ 	.word	0x0000b7c0


	//   ....[10]....
        /*00a4*/ 	.word	0x0000bfc0


	//   ....[11]....
        /*00a8*/ 	.word	0x0000c060


	//   ....[12]....
        /*00ac*/ 	.word	0x0000c0d0


	//   ....[13]....
        /*00b0*/ 	.word	0x0000c140


	//   ....[14]....
        /*00b4*/ 	.word	0x0000c1c0


	//   ....[15]....
        /*00b8*/ 	.word	0x0000c450


	//   ....[16]....
        /*00bc*/ 	.word	0x0000c4c0


	//   ....[17]....
        /*00c0*/ 	.word	0x0000c530


	//   ....[18]....
        /*00c4*/ 	.word	0x0000c5a0


	//   ....[19]....
        /*00c8*/ 	.word	0x0000c610


	//----- nvinfo : EIATTR_VRC_CTA_INIT_COUNT
	.align		4
.L_1416:
        /*00cc*/ 	.byte	0x02, 0x4a
	.zero		1
	.zero		1


	//----- nvinfo : EIATTR_EXIT_INSTR_OFFSETS
	.align		4
        /*00d0*/ 	.byte	0x04, 0x1c
        /*00d2*/ 	.short	(.L_1418 - .L_1417)


	//   ....[0]....
.L_1417:
        /*00d4*/ 	.word	0x000005f0


	//   ....[1]....
        /*00d8*/ 	.word	0x0000bf50


	//----- nvinfo : EIATTR_INDIRECT_BRANCH_TARGETS
	.align		4
.L_1418:
        /*00dc*/ 	.byte	0x04, 0x34
        /*00de*/ 	.short	(.L_1420 - .L_1419)


	//   ....[0]....
.L_1419:
        /*00e0*/ 	.word	.L_x_20077@srel
        /*00e4*/ 	.short	0x0
        /*00e6*/ 	.short	0x0
        /*00e8*/ 	.word	0x3
        /*00ec*/ 	.word	.L_x_20078@srel
        /*00f0*/ 	.word	.L_x_20079@srel
        /*00f4*/ 	.word	.L_x_20080@srel


	//----- nvinfo : EIATTR_MAX_THREADS
	.align		4
.L_1420:
        /*00f8*/ 	.byte	0x04, 0x05
        /*00fa*/ 	.short	(.L_1422 - .L_1421)
.L_1421:
        /*00fc*/ 	.word	0x00000080
        /*0100*/ 	.word	0x00000001
        /*0104*/ 	.word	0x00000001


	//----- nvinfo : EIATTR_CRS_STACK_SIZE
	.align		4
.L_1422:
        /*0108*/ 	.byte	0x04, 0x1e
        /*010a*/ 	.short	(.L_1424 - .L_1423)
.L_1423:
        /*010c*/ 	.word	0x00000000


	//----- nvinfo : EIATTR_CBANK_PARAM_SIZE
	.align		4
.L_1424:
        /*0110*/ 	.byte	0x03, 0x19
        /*0112*/ 	.short	0x00e8


	//----- nvinfo : EIATTR_PARAM_CBANK
	.align		4
        /*0114*/ 	.byte	0x04, 0x0a
        /*0116*/ 	.short	(.L_1426 - .L_1425)
	.align		4
.L_1425:
        /*0118*/ 	.word	index@(.nv.constant0._ZN10layer_norm13ln_fwd_kernelINS_13Kernel_traitsI6__halfS2_S2_S2_fjLj512ELj1ELj4ELj1ELj16ENS_18Kernel_traits_baseILj512ES2_S2_S2_S2_fjLj128EEEEELb1ELb0ELb0ELb0EEEvNS_9FwdParamsE)
        /*011c*/ 	.short	0x0380
        /*011e*/ 	.short	0x00e8


	//----- nvinfo : EIATTR_SW_WAR
	.align		4
.L_1426:
        /*0120*/ 	.byte	0x04, 0x36
        /*0122*/ 	.short	(.L_1428 - .L_1427)
.L_1427:
        /*0124*/ 	.word	0x00000008
.L_1428:


//--------------------- .nv.info._ZN10layer_norm13ln_fwd_kernelINS_13Kernel_traitsI6__halfS2_S2_S2_fjLj512ELj1ELj4ELj1ELj16ENS_18Kernel_traits_baseILj512ES2_S2_S2_S2_fjLj128EEEEELb1ELb0ELb0ELb1EEEvNS_9FwdParamsE --------------------------
	.section	.nv.info._ZN10layer_norm13ln_fwd_kernelINS_13Kernel_traitsI6__halfS2_S2_S2_fjLj512ELj1ELj4ELj1ELj16ENS_18Kernel_traits_baseILj512ES2_S2_S2_S2_fjLj128EEEEELb1ELb0ELb0ELb1EEEvNS_9FwdParamsE,"",@"SHT_CUDA_INFO"
	.sectionflags	@""
	.align	4


	//----- nvinfo : EIATTR_CUDA_API_VERSION
	.align		4
        /*0000*/ 	.byte	0x04, 0x37
        /*0002*/ 	.short	(.L_1430 - .L_1429)
.L_1429:
        /*0004*/ 	.word	0x00000082


	//----- nvinfo : EIATTR_KPARAM_INFO
	.align		4
.L_1430:
        /*0008*/ 	.byte	0x04, 0x17
        /*000a*/ 	.short	(.L_1432 - .L_1431)
.L_1431:
        /*000c*/ 	.word	0x00000000
        /*0010*/ 	.short	0x0000
        /*0012*/ 	.short	0x0000
        /*0014*/ 	.byte	0x00, 0xf0, 0xa1, 0x03


	//----- nvinfo : EIATTR_SPARSE_MMA_MASK
	.align		4
.L_1432:
        /*0018*/ 	.byte	0x03, 0x50
        /*001a*/ 	.short	0x0000


	//----- nvinfo : EIATTR_MAXREG_COUNT
	.align		4
        /*001c*/ 	.byte	0x03, 0x1b
        /*001e*/ 	.short	0x00ff


	//----- nvinfo : EIATTR_MERCURY_ISA_VERSION
	.align		4
        /*0020*/ 	.byte	0x03, 0x5f
        /*0022*/ 	.short	0x0101


	//----- nvinfo : EIATTR_COOP_GROUP_MASK_REGIDS
	.align		4
        /*0024*/ 	.byte	0x04, 0x29
        /*0026*/ 	.short	(.L_1434 - .L_1433)


	//   ....[0]....
.L_1433:
        /*0028*/ 	.word	0xffffffff


	//   ....[1]....
        /*002c*/ 	.word	0xffffffff


	//   ....[2]....
        /*0030*/ 	.word	0xffffffff


	//   ....[3]....
        /*0034*/ 	.word	0xffffffff


	//   ....[4]....
        /*0038*/ 	.word	0xffffffff


	//   ....[5]....
        /*003c*/ 	.word	0xffffffff


	//   ....[6]....
        /*0040*/ 	.word	0xffffffff


	//   ....[7]....
        /*0044*/ 	.word	0xffffffff


	//   ....[8]....
        /*0048*/ 	.word	0xffffffff


	//   ....[9]....
        /*004c*/ 	.word	0xffffffff


	//   ....[10]....
        /*0050*/ 	.word	0x05000024


	//   ....[11]....
        /*0054*/ 	.word	0x05000024


	//   ....[12]....
        /*0058*/ 	.word	0x05000024


	//   ....[13]....
        /*005c*/ 	.word	0x05000024


	//   ....[14]....
        /*0060*/ 	.word	0x05000024


	//   ....[15]....
        /*0064*/ 	.word	0x05000024


	//   ....[16]....
        /*0068*/ 	.word	0x05000024


	//   ....[17]....
        /*006c*/ 	.word	0x05000024


	//   ....[18]....
        /*0070*/ 	.word	0x05000024


	//   ....[19]....
        /*0074*/ 	.word	0x05000024


	//----- nvinfo : EIATTR_COOP_GROUP_INSTR_OFFSETS
	.align		4
.L_1434:
        /*0078*/ 	.byte	0x04, 0x28
        /*007a*/ 	.short	(.L_1436 - .L_1435)


	//   ....[0]....
.L_1435:
        /*007c*/ 	.word	0x0000b390


	//   ....[1]....
        /*0080*/ 	.word	0x0000b3b0


	//   ....[2]....
        /*0084*/ 	.word	0x0000b3d0


	//   ....[3]....
        /*0088*/ 	.word	0x0000b3f0


	//   ....[4]....
        /*008c*/ 	.word	0x0000b420


	//   ....[5]....
        /*0090*/ 	.word	0x0000b650


	//   ....[6]....
        /*0094*/ 	.word	0x0000b670


	//   ....[7]....
        /*0098*/ 	.word	0x0000b690


	//   ....[8]....
        /*009c*/ 	.word	0x0000b6b0


	//   ....[9]....
        /*00a0*/ 	.word	0x0000b6d0


	//   ....[10]....
        /*00a4*/ 	.word	0x0000bc50


	//   ....[11]....
        /*00a8*/ 	.word	0x0000bcf0


	//   ....[12]....
        /*00ac*/ 	.word	0x0000bd60


	//   ....[13]....
        /*00b0*/ 	.word	0x0000bdd0


	//   ....[14]....
        /*00b4*/ 	.word	0x0000be50


	//   ....[15]....
        /*00b8*/ 	.word	0x0000c0d0


	//   ....[16]....
        /*00bc*/ 	.word	0x0000c140


	//   ....[17]....
        /*00c0*/ 	.word	0x0000c1b0


	//   ....[18]....
        /*00c4*/ 	.word	0x0000c220


	//   ....[19]....
        /*00c8*/ 	.word	0x0000c290


	//----- nvinfo : EIATTR_VRC_CTA_INIT_COUNT
	.align		4
.L_1436:
        /*00cc*/ 	.byte	0x02, 0x4a
	.zero		1
	.zero		1


	//----- nvinfo : EIATTR_EXIT_INSTR_OFFSETS
	.align		4
        /*00d0*/ 	.byte	0x04, 0x1c
        /*00d2*/ 	.short	(.L_1438 - .L_1437)


	//   ....[0]....
.L_1437:
        /*00d4*/ 	.word	0x00000260


	//   ....[1]....
        /*00d8*/ 	.word	0x0000bbe0


	//----- nvinfo : EIATTR_INDIRECT_BRANCH_TARGETS
	.align		4
.L_1438:
        /*00dc*/ 	.byte	0x04, 0x34
        /*00de*/ 	.short	(.L_1440 - .L_1439)


	//   ....[0]....
.L_1439:
        /*00e0*/ 	.word	.L_x_20081@srel
        /*00e4*/ 	.short	0x0
        /*00e6*/ 	.short	0x0
        /*00e8*/ 	.word	0x3
        /*00ec*/ 	.word	.L_x_20082@srel
        /*00f0*/ 	.word	.L_x_20083@srel
        /*00f4*/ 	.word	.L_x_20084@srel


	//----- nvinfo : EIATTR_MAX_THREADS
	.align		4
.L_1440:
        /*00f8*/ 	.byte	0x04, 0x05
        /*00fa*/ 	.short	(.L_1442 - .L_1441)
.L_1441:
        /*00fc*/ 	.word	0x00000080
        /*0100*/ 	.word	0x00000001
        /*0104*/ 	.word	0x00000001


	//----- nvinfo : EIATTR_CRS_STACK_SIZE
	.align		4
.L_1442:
        /*0108*/ 	.byte	0x04, 0x1e
        /*010a*/ 	.short	(.L_1444 - .L_1443)
.L_1443:
        /*010c*/ 	.word	0x00000000


	//----- nvinfo : EIATTR_CBANK_PARAM_SIZE
	.align		4
.L_1444:
        /*0110*/ 	.byte	0x03, 0x19
        /*0112*/ 	.short	0x00e8


	//----- nvinfo : EIATTR_PARAM_CBANK
	.align		4
        /*0114*/ 	.byte	0x04, 0x0a
        /*0116*/ 	.short	(.L_1446 - .L_1445)
	.align		4
.L_1445:
        /*0118*/ 	.word	index@(.nv.constant0._ZN10layer_norm13ln_fwd_kernelINS_13Kernel_traitsI6__halfS2_S2_S2_fjLj512ELj1ELj4ELj1ELj16ENS_18Kernel_traits_baseILj512ES2_S2_S2_S2_fjLj128EEEEELb1ELb0ELb0ELb1EEEvNS_9FwdParamsE)
        /*011c*/ 	.short	0x0380
        /*011e*/ 	.short	0x00e8


	//----- nvinfo : EIATTR_SW_WAR
	.align		4
.L_1446:
        /*0120*/ 	.byte	0x04, 0x36
        /*0122*/ 	.short	(.L_1448 - .L_1447)
.L_1447:
        /*0124*/ 	.word	0x00000008
.L_1448:


//--------------------- .nv.info._ZN10layer_norm13ln_fwd_kernelINS_13Kernel_traitsI6__halfS2_S2_S2_fjLj512ELj1ELj4ELj1ELj16ENS_18Kernel_traits_baseILj512ES2_S2_S2_S2_fjLj128EEEEELb1ELb0ELb1ELb0EEEvNS_9FwdParamsE --------------------------
	.section	.nv.info._ZN10layer_norm13ln_fwd_kernelINS_13Kernel_traitsI6__halfS2_S2_S2_fjLj512ELj1ELj4ELj1ELj16ENS_18Kernel_traits_baseILj512ES2_S2_S2_S2_fjLj128EEEEELb1ELb0ELb1ELb0EEEvNS_9FwdParamsE,"",@"SHT_CUDA_INFO"
	.sectionflags	@""
	.align	4


	//----- nvinfo : EIATTR_CUDA_API_VERSION
	.align		4
        /*0000*/ 	.byte	0x04, 0x37
        /*0002*/ 	.short	(.L_1450 - .L_1449)
.L_1449:
        /*0004*/ 	.word	0x00000082


	//----- nvinfo : EIATTR_KPARAM_INFO
	.align		4
.L_1450:
        /*0008*/ 	.byte	0x04, 0x17
        /*000a*/ 	.short	(.L_1452 - .L_1451)
.L_1451:
        /*000c*/ 	.word	0x00000000
        /*0010*/ 	.short	0x0000
        /*0012*/ 	.short	0x0000
        /*0014*/ 	.byte	0x00, 0xf0, 0xa1, 0x03


	//----- nvinfo : EIATTR_SPARSE_MMA_MASK
	.align		4
.L_1452:
        /*0018*/ 	.byte	0x03, 0x50
        /*001a*/ 	.short	0x0000


	//----- nvinfo : EIATTR_MAXREG_COUNT
	.align		4
        /*001c*/ 	.byte	0x03, 0x1b
        /*001e*/ 	.short	0x00ff


	//----- nvinfo : EIATTR_MERCURY_ISA_VERSION
	.align		4
        /*0020*/ 	.byte	0x03, 0x5f
        /*0022*/ 	.short	0x0101


	//----- nvinfo : EIATTR_COOP_GROUP_MASK_REGIDS
	.align		4
        /*0024*/ 	.byte	0x04, 0x29
        /*0026*/ 	.short	(.L_1454 - .L_1453)


	//   ....[0]....
.L_1453:
        /*0028*/ 	.word	0xffffffff


	//   ....[1]....
        /*002c*/ 	.word	0xffffffff


	//   ....[2]....
        /*0030*/ 	.word	0xffffffff


	//   ....[3]....
        /*0034*/ 	.word	0xffffffff


	//   ....[4]....
        /*0038*/ 	.word	0xffffffff


	//   ....[5]....
        /*003c*/ 	.word	0xffffffff


	//   ....[6]....
        /*0040*/ 	.word	0xffffffff


	//   ....[7]....
        /*0044*/ 	.word	0xffffffff


	//   ....[8]....
        /*0048*/ 	.word	0xffffffff


	//   ....[9]....
        /*004c*/ 	.word	0xffffffff


	//   ....[10]....
        /*0050*/ 	.word	0x05000023


	//   ....[11]....
        /*0054*/ 	.word	0x05000023


	//   ....[12]....
        /*0058*/ 	.word	0x05000023


	//   ....[13]....
        /*005c*/ 	.word	0x05000023


	//   ....[14]....
        /*0060*/ 	.word	0x05000023


	//   ....[15]....
        /*0064*/ 	.word	0x05000023


	//   ....[16]....
        /*0068*/ 	.word	0x05000023


	//   ....[17]....
        /*006c*/ 	.word	0x05000023


	//   ....[18]....
        /*0070*/ 	.word	0x05000023


	//   ....[19]....
        /*0074*/ 	.word	0x05000023


	//----- nvinfo : EIATTR_COOP_GROUP_INSTR_OFFSETS
	.align		4
.L_1454:
        /*0078*/ 	.byte	0x04, 0x28
        /*007a*/ 	.short	(.L_1456 - .L_1455)


	//   ....[0]....
.L_1455:
        /*007c*/ 	.word	0x0000c330


	//   ....[1]....
        /*0080*/ 	.word	0x0000c360


	//   ....[2]....
        /*0084*/ 	.word	0x0000c380


	//   ....[3]....
        /*0088*/ 	.word	0x0000c3a0


	//   ....[4]....
        /*008c*/ 	.word	0x0000c3c0


	//   ....[5]....
        /*0090*/ 	.word	0x0000c600


	//   ....[6]....
        /*0094*/ 	.word	0x0000c620


	//   ....[7]....
        /*0098*/ 	.word	0x0000c640


	//   ....[8]....
        /*009c*/ 	.word	0x0000c660


	//   ....[9]....
        /*00a0*/ 	.word	0x0000c680


	//   ....[10]....
        /*00a4*/ 	.word	0x0000cee0


	//   ....[11]....
        /*00a8*/ 	.word	0x0000cf80


	//   ....[12]....
        /*00ac*/ 	.word	0x0000cfe0


	//   ....[13]....
        /*00b0*/ 	.word	0x0000d040


	//   ....[14]....
        /*00b4*/ 	.word	0x0000d0a0


	//   ....[15]....
        /*00b8*/ 	.word	0x0000d330


	//   ....[16]....
        /*00bc*/ 	.word	0x0000d390


	//   ....[17]....
        /*00c0*/ 	.word	0x0000d3f0


	//   ....[18]....
        /*00c4*/ 	.word	0x0000d450


	//   ....[19]....
        /*00c8*/ 	.word	0x0000d4b0


	//----- nvinfo : EIATTR_VRC_CTA_INIT_COUNT
	.align		4
.L_1456:
        /*00cc*/ 	.byte	0x02, 0x4a
	.zero		1
	.zero		1


	//----- nvinfo : EIATTR_EXIT_INSTR_OFFSETS
	.align		4
        /*00d0*/ 	.byte	0x04, 0x1c
        /*00d2*/ 	.short	(.L_1458 - .L_1457)


	//   ....[0]....
.L_1457:
        /*00d4*/ 	.word	0x000005f0


	//   ....[1]....
        /*00d8*/ 	.word	0x0000ce70


	//----- nvinfo : EIATTR_MAX_THREADS
	.align		4
.L_1458:
        /*00dc*/ 	.byte	0x04, 0x05
        /*00de*/ 	.short	(.L_1460 - .L_1459)
.L_1459:
        /*00e0*/ 	.word	0x00000080
        /*00e4*/ 	.word	0x00000001
        /*00e8*/ 	.word	0x00000001


	//----- nvinfo : EIATTR_CRS_STACK_SIZE
	.align		4
.L_1460:
        /*00ec*/ 	.byte	0x04, 0x1e
        /*00ee*/ 	.short	(.L_1462 - .L_1461)
.L_1461:
        /*00f0*/ 	.word	0x00000000


	//----- nvinfo : EIATTR_CBANK_PARAM_SIZE
	.align		4
.L_1462:
        /*00f4*/ 	.byte	0x03, 0x19
        /*00f6*/ 	.short	0x00e8


	//----- nvinfo : EIATTR_PARAM_CBANK
	.align		4
        /*00f8*/ 	.byte	0x04, 0x0a
        /*00fa*/ 	.short	(.L_1464 - .L_1463)
	.align		4
.L_1463:
        /*00fc*/ 	.word	index@(.nv.constant0._ZN10layer_norm13ln_fwd_kernelINS_13Kernel_traitsI6__halfS2_S2_S2_fjLj512ELj1ELj4ELj1ELj16ENS_18Kernel_traits_baseILj512ES2_S2_S2_S2_fjLj128EEEEELb1ELb0ELb1ELb0EEEvNS_9FwdParamsE)
        /*0100*/ 	.short	0x0380
        /*0102*/ 	.short	0x00e8


	//----- nvinfo : EIATTR_SW_WAR
	.align		4
.L_1464:
        /*0104*/ 	.byte	0x04, 0x36
        /*0106*/ 	.short	(.L_1466 - .L_1465)
.L_1465:
        /*0108*/ 	.word	0x00000008
.L_1466:


//--------------------- .nv.info._ZN10layer_norm13ln_fwd_kernelINS_13Kernel_traitsI6__halfS2_S2_S2_fjLj512ELj1ELj4ELj1ELj16ENS_18Kernel_traits_baseILj512ES2_S2_S2_S2_fjLj128EEEEELb1ELb0ELb1ELb1EEEvNS_9FwdParamsE --------------------------
	.section	.nv.info._ZN10layer_norm13ln_fwd_kernelINS_13Kernel_traitsI6__halfS2_S2_S2_fjLj512ELj1ELj4ELj1ELj16ENS_18Kernel_traits_baseILj512ES2_S2_S2_S2_fjLj128EEEEELb1ELb0ELb1ELb1EEEvNS_9FwdParamsE,"",@"SHT_CUDA_INFO"
	.sectionflags	@""
	.align	4


	//----- nvinfo : EIATTR_CUDA_API_VERSION
	.align		4
        /*0000*/ 	.byte	0x04, 0x37
        /*0002*/ 	.short	(.L_1468 - .L_1467)
.L_1467:
        /*0004*/ 	.word	0x00000082


	//----- nvinfo : EIATTR_KPARAM_INFO
	.align		4
.L_1468:
        /*0008*/ 	.byte	0x04, 0x17
        /*000a*/ 	.short	(.L_1470 - .L_1469)
.L_1469:
        /*000c*/ 	.word	0x00000000
        /*0010*/ 	.short	0x0000
        /*0012*/ 	.short	0x0000
        /*0014*/ 	.byte	0x00, 0xf0, 0xa1, 0x03


	//----- nvinfo : EIATTR_SPARSE_MMA_MASK
	.align		4
.L_1470:
        /*0018*/ 	.byte	0x03, 0x50
        /*001a*/ 	.short	0x0000


	//----- nvinfo : EIATTR_MAXREG_COUNT
	.align		4
        /*001c*/ 	.byte	0x03, 0x1b
        /*001e*/ 	.short	0x00ff


	//----- nvinfo : EIATTR_MERCURY_ISA_VERSION
	.align		4
        /*0020*/ 	.byte	0x03, 0x5f
        /*0022*/ 	.short	0x0101


	//----- nvinfo : EIATTR_COOP_GROUP_MASK_REGIDS
	.align		4
        /*0024*/ 	.byte	0x04, 0x29
        /*0026*/ 	.short	(.L_1472 - .L_1471)


	//   ....[0]....
.L_1471:
        /*0028*/ 	.word	0xffffffff


	//   ....[1]....
        /*002c*/ 	.word	0xffffffff


	//   ....[2]....
        /*0030*/ 	.word	0xffffffff


	//   ....[3]....
        /*0034*/ 	.word	0xffffffff


	//   ....[4]....
        /*0038*/ 	.word	0xffffffff


	//   ....[5]....
        /*003c*/ 	.word	0xffffffff


	//   ....[6]....
        /*0040*/ 	.word	0xffffffff


	//   ....[7]....
        /*0044*/ 	.word	0xffffffff


	//   ....[8]....
        /*0048*/ 	.word	0xffffffff


	//   ....[9]....
        /*004c*/ 	.word	0xffffffff


	//   ....[10]....
        /*0050*/ 	.word	0x0500001a


	//   ....[11]....
        /*0054*/ 	.word	0x0500001a


	//   ....[12]....
        /*0058*/ 	.word	0x0500001a


	//   ....[13]....
        /*005c*/ 	.word	0x0500001a


	//   ....[14]....
        /*0060*/ 	.word	0x0500001a


	//   ....[15]....
        /*0064*/ 	.word	0x0500001a


	//   ....[16]....
        /*0068*/ 	.word	0x0500001a


	//   ....[17]....
        /*006c*/ 	.word	0x0500001a


	//   ....[18]....
        /*0070*/ 	.word	0x0500001a


	//   ....[19]....
        /*0074*/ 	.word	0x0500001a


	//----- nvinfo : EIATTR_COOP_GROUP_INSTR_OFFSETS
	.align		4
.L_1472:
        /*0078*/ 	.byte	0x04, 0x28
        /*007a*/ 	.short	(.L_1474 - .L_1473)


	//   ....[0]....
.L_1473:
        /*007c*/ 	.word	0x0000c340


	//   ....[1]....
        /*0080*/ 	.word	0x0000c370


	//   ....[2]....
        /*0084*/ 	.word	0x0000c390


	//   ....[3]....
        /*0088*/ 	.word	0x0000c3b0


	//   ....[4]....
        /*008c*/ 	.word	0x0000c3d0


	//   ....[5]....
        /*0090*/ 	.word	0x0000c600


	//   ....[6]....
        /*0094*/ 	.word	0x0000c620


	//   ....[7]....
        /*0098*/ 	.word	0x0000c640


	//   ....[8]....
        /*009c*/ 	.word	0x0000c660


	//   ....[9]....
        /*00a0*/ 	.word	0x0000c680


	//   ....[10]....
        /*00a4*/ 	.word	0x0000ce90


	//   ....[11]....
        /*00a8*/ 	.word	0x0000cf30


	//   ....[12]....
        /*00ac*/ 	.word	0x0000cf90


	//   ....[13]....
        /*00b0*/ 	.word	0x0000cff0


	//   ....[14]....
        /*00b4*/ 	.word	0x0000d050


	//   ....[15]....
        /*00b8*/ 	.word	0x0000d2d0


	//   ....[16]....
        /*00bc*/ 	.word	0x0000d330


	//   ....[17]....
        /*00c0*/ 	.word	0x0000d390


	//   ....[18]....
        /*00c4*/ 	.word	0x0000d3f0


	//   ....[19]....
        /*00c8*/ 	.word	0x0000d450


	//----- nvinfo : EIATTR_VRC_CTA_INIT_COUNT
	.align		4
.L_1474:
        /*00cc*/ 	.byte	0x02, 0x4a
	.zero		1
	.zero		1


	//----- nvinfo : EIATTR_EXIT_INSTR_OFFSETS
	.align		4
        /*00d0*/ 	.byte	0x04, 0x1c
        /*00d2*/ 	.short	(.L_1476 - .L_1475)


	//   ....[0]....
.L_1475:
        /*00d4*/ 	.word	0x00000270


	//   ....[1]....
        /*00d8*/ 	.word	0x0000ce20


	//----- nvinfo : EIATTR_MAX_THREADS
	.align		4
.L_1476:
        /*00dc*/ 	.byte	0x04, 0x05
        /*00de*/ 	.short	(.L_1478 - .L_1477)
.L_1477:
        /*00e0*/ 	.word	0x00000080
        /*00e4*/ 	.word	0x00000001
        /*00e8*/ 	.word	0x00000001


	//----- nvinfo : EIATTR_CRS_STACK_SIZE
	.align		4
.L_1478:
        /*00ec*/ 	.byte	0x04, 0x1e
        /*00ee*/ 	.short	(.L_1480 - .L_1479)
.L_1479:
        /*00f0*/ 	.word	0x00000000


	//----- nvinfo : EIATTR_CBANK_PARAM_SIZE
	.align		4
.L_1480:
        /*00f4*/ 	.byte	0x03, 0x19
        /*00f6*/ 	.short	0x00e8


	//----- nvinfo : EIATTR_PARAM_CBANK
	.align		4
        /*00f8*/ 	.byte	0x04, 0x0a
        /*00fa*/ 	.short	(.L_1482 - .L_1481)
	.align		4
.L_1481:
        /*00fc*/ 	.word	index@(.nv.constant0._ZN10layer_norm13ln_fwd_kernelINS_13Kernel_traitsI6__halfS2_S2_S2_fjLj512ELj1ELj4ELj1ELj16ENS_18Kernel_traits_baseILj512ES2_S2_S2_S2_fjLj128EEEEELb1ELb0ELb1ELb1EEEvNS_9FwdParamsE)
        /*0100*/ 	.short	0x0380
        /*0102*/ 	.short	0x00e8


	//----- nvinfo : EIATTR_SW_WAR
	.align		4
.L_1482:
        /*0104*/ 	.byte	0x04, 0x36
        /*0106*/ 	.short	(.L_1484 - .L_1483)
.L_1483:
        /*0108*/ 	.word	0x00000008
.L_1484:


//--------------------- .nv.info._ZN10layer_norm13ln_fwd_kernelINS_13Kernel_traitsI6__halfS2_S2_S2_fjLj512ELj1ELj4ELj1ELj16ENS_18Kernel_traits_baseILj512ES2_S2_S2_S2_fjLj128EEEEELb1ELb1ELb0ELb0EEEvNS_9FwdParamsE --------------------------
	.section	.nv.info._ZN10layer_norm13ln_fwd_kernelINS_13Kernel_traitsI6__halfS2_S2_S2_fjLj512ELj1ELj4ELj1ELj16ENS_18Kernel_traits_baseILj512ES2_S2_S2_S2_fjLj128EEEEELb1ELb1ELb0ELb0EEEvNS_9FwdParamsE,"",@"SHT_CUDA_INFO"
	.sectionflags	@""
	.align	4


	//----- nvinfo : EIATTR_CUDA_API_VERSION
	.align		4
        /*0000*/ 	.byte	0x04, 0x37
        /*0002*/ 	.short	(.L_1486 - .L_1485)
.L_1485:
        /*0004*/ 	.word	0x00000082


	//----- nvinfo : EIATTR_KPARAM_INFO
	.align		4
.L_1486:
        /*0008*/ 	.byte	0x04, 0x17
        /*000a*/ 	.short	(.L_1488 - .L_1487)
.L_1487:
        /*000c*/ 	.word	0x00000000
        /*0010*/ 	.short	0x0000
        /*0012*/ 	.short	0x0000
        /*0014*/ 	.byte	0x00, 0xf0, 0xa1, 0x03


	//----- nvinfo : EIATTR_SPARSE_MMA_MASK
	.align		4
.L_1488:
        /*0018*/ 	.byte	0x03, 0x50
        /*001a*/ 	.short	0x0000


	//----- nvinfo : EIATTR_MAXREG_COUNT
	.align		4
        /*001c*/ 	.byte	0x03, 0x1b
        /*001e*/ 	.short	0x00ff


	//----- nvinfo : EIATTR_MERCURY_ISA_VERSION
	.align		4
        /*0020*/ 	.byte	0x03, 0x5f
        /*0022*/ 	.short	0x0101


	//----- nvinfo : EIATTR_COOP_GROUP_MASK_REGIDS
	.align		4
        /*0024*/ 	.byte	0x04, 0x29
        /*0026*/ 	.short	(.L_1490 - .L_1489)


	//   ....[0]....
.L_1489:
        /*0028*/ 	.word	0xffffffff


	//   ....[1]....
        /*002c*/ 	.word	0xffffffff


	//   ....[2]....
        /*0030*/ 	.word	0xffffffff


	//   ....[3]....
        /*0034*/ 	.word	0xffffffff


	//   ....[4]....
        /*0038*/ 	.word	0xffffffff


	//   ....[5]....
        /*003c*/ 	.word	0xffffffff


	//   ....[6]....
        /*0040*/ 	.word	0xffffffff


	//   ....[7]....
        /*0044*/ 	.word	0xffffffff


	//   ....[8]....
        /*0048*/ 	.word	0xffffffff


	//   ....[9]....
        /*004c*/ 	.word	0xffffffff


	//   ....[10]....
        /*0050*/ 	.word	0x05000042


	//   ....[11]....
        /*0054*/ 	.word	0x05000042


	//   ....[12]....
        /*0058*/ 	.word	0x05000042


	//   ....[13]....
        /*005c*/ 	.word	0x05000042


	//   ....[14]....
        /*0060*/ 	.word	0x05000042


	//   ....[15]....
        /*0064*/ 	.word	0x05000042


	//   ....[16]....
        /*0068*/ 	.word	0x05000042


	//   ....[17]....
        /*006c*/ 	.word	0x05000042


	//   ....[18]....
        /*0070*/ 	.word	0x05000042


	//   ....[19]....
        /*0074*/ 	.word	0x05000042


	//----- nvinfo : EIATTR_COOP_GROUP_INSTR_OFFSETS
	.align		4
.L_1490:
        /*0078*/ 	.byte	0x04, 0x28
        /*007a*/ 	.short	(.L_1492 - .L_1491)


	//   ....[0]....
.L_1491:
        /*007c*/ 	.word	0x0000b820


	//   ....[1]....
        /*0080*/ 	.word	0x0000b850


	//   ....[2]....
        /*0084*/ 	.word	0x0000b870


	//   ....[3]....
        /*0088*/ 	.word	0x0000b890


	//   ....[4]....
        /*008c*/ 	.word	0x0000b8b0


	//   ....[5]....
        /*0090*/ 	.word	0x0000baf0


	//   ....[6]....
        /*0094*/ 	.word	0x0000bb10


	//   ....[7]....
        /*0098*/ 	.word	0x0000bb30


	//   ....[8]....
        /*009c*/ 	.word	0x0000bb50


	//   ....[9]....
        /*00a0*/ 	.word	0x0000bb70


	//   ....[10]....
        /*00a4*/ 	.word	0x0000c380


	//   ....[11]....
        /*00a8*/ 	.word	0x0000c430


	//   ....[12]....
        /*00ac*/ 	.word	0x0000c4a0


	//   ....[13]....
        /*00b0*/ 	.word	0x0000c510


	//   ....[14]....
        /*00b4*/ 	.word	0x0000c580


	//   ....[15]....
        /*00b8*/ 	.word	0x0000c800


	//   ....[16]....
        /*00bc*/ 	.word	0x0000c870


	//   ....[17]....
        /*00c0*/ 	.word	0x0000c8e0


	//   ....[18]....
        /*00c4*/ 	.word	0x0000c950


	//   ....[19]....
        /*00c8*/ 	.word	0x0000c9c0


	//----- nvinfo : EIATTR_VRC_CTA_INIT_COUNT
	.align		4
.L_1492:
        /*00cc*/ 	.byte	0x02, 0x4a
	.zero		1
	.zero		1


	//----- nvinfo : EIATTR_EXIT_INSTR_OFFSETS
	.align		4
        /*00d0*/ 	.byte	0x04, 0x1c
        /*00d2*/ 	.short	(.L_1494 - .L_1493)


	//   ....[0]....
.L_1493:
        /*00d4*/ 	.word	0x00000690


	//   ....[1]....
        /*00d8*/ 	.word	0x0000c310


	//----- nvinfo : EIATTR_INDIRECT_BRANCH_TARGETS
	.align		4
.L_1494:
        /*00dc*/ 	.byte	0x04, 0x34
        /*00de*/ 	.short	(.L_1496 - .L_1495)


	//   ....[0]....
.L_1495:
        /*00e0*/ 	.word	.L_x_20085@srel
        /*00e4*/ 	.short	0x0
        /*00e6*/ 	.short	0x0
        /*00e8*/ 	.word	0x3
        /*00ec*/ 	.word	.L_x_20086@srel
        /*00f0*/ 	.word	.L_x_20087@srel
        /*00f4*/ 	.word	.L_x_20088@srel


	//----- nvinfo : EIATTR_MAX_THREADS
	.align		4
.L_1496:
        /*00f8*/ 	.byte	0x04, 0x05
        /*00fa*/ 	.short	(.L_1498 - .L_1497)
.L_1497:
        /*00fc*/ 	.word	0x00000080
        /*0100*/ 	.word	0x00000001
        /*0104*/ 	.word	0x00000001


	//----- nvinfo : EIATTR_CRS_STACK_SIZE
	.align		4
.L_1498:
        /*0108*/ 	.byte	0x04, 0x1e
        /*010a*/ 	.short	(.L_1500 - .L_1499)
.L_1499:
        /*010c*/ 	.word	0x00000000


	//----- nvinfo : EIATTR_CBANK_PARAM_SIZE
	.align		4
.L_1500:
        /*0110*/ 	.byte	0x03, 0x19
        /*0112*/ 	.short	0x00e8


	//----- nvinfo : EIATTR_PARAM_CBANK
	.align		4
        /*0114*/ 	.byte	0x04, 0x0a
        /*0116*/ 	.short	(.L_1502 - .L_1501)
	.align		4
.L_1501:
        /*0118*/ 	.word	index@(.nv.constant0._ZN10layer_norm13ln_fwd_kernelINS_13Kernel_traitsI6__halfS2_S2_S2_fjLj512ELj1ELj4ELj1ELj16ENS_18Kernel_traits_baseILj512ES2_S2_S2_S2_fjLj128EEEEELb1ELb1ELb0ELb0EEEvNS_9FwdParamsE)
        /*011c*/ 	.short	0x0380
        /*011e*/ 	.short	0x00e8


	//----- nvinfo : EIATTR_SW_WAR
	.align		4
.L_1502:
        /*0120*/ 	.byte	0x04, 0x36
        /*0122*/ 	.short	(.L_1504 - .L_1503)
.L_1503:
        /*0124*/ 	.word	0x00000008
.L_1504:


//--------------------- .nv.info._ZN10layer_norm13ln_fwd_kernelINS_13Kernel_traitsI6__halfS2_S2_S2_fjLj512ELj1ELj4ELj1ELj16ENS_18Kernel_traits_baseILj512ES2_S2_S2_S2_fjLj128EEEEELb1ELb1ELb0ELb1EEEvNS_9FwdParamsE --------------------------
	.section	.nv.info._ZN10layer_norm13ln_fwd_kernelINS_13Kernel_traitsI6__halfS2_S2_S2_fjLj512ELj1ELj4ELj1ELj16ENS_18Kernel_traits_baseILj512ES2_S2_S2_S2_fjLj128EEEEELb1ELb1ELb0ELb1EEEvNS_9FwdParamsE,"",@"SHT_CUDA_INFO"
	.sectionflags	@""
	.align	4


	//----- nvinfo : EIATTR_CUDA_API_VERSION
	.align		4
        /*0000*/ 	.byte	0x04, 0x37
        /*0002*/ 	.short	(.L_1506 - .L_1505)
.L_1505:
        /*0004*/ 	.word	0x00000082


	//----- nvinfo : EIATTR_KPARAM_INFO
	.align		4
.L_1506:
        /*0008*/ 	.byte	0x04, 0x17
        /*000a*/ 	.short	(.L_1508 - .L_1507)
.L_1507:
        /*000c*/ 	.word	0x00000000
        /*0010*/ 	.short	0x0000
        /*0012*/ 	.short	0x0000
        /*0014*/ 	.byte	0x00, 0xf0, 0xa1, 0x03


	//----- nvinfo : EIATTR_SPARSE_MMA_MASK
	.align		4
.L_1508:
        /*0018*/ 	.byte	0x03, 0x50
        /*001a*/ 	.short	0x0000


	//----- nvinfo : EIATTR_MAXREG_COUNT
	.align		4
        /*001c*/ 	.byte	0x03, 0x1b
        /*001e*/ 	.short	0x00ff


	//----- nvinfo : EIATTR_MERCURY_ISA_VERSION
	.align		4
        /*0020*/ 	.byte	0x03, 0x5f
        /*0022*/ 	.short	0x0101


	//----- nvinfo : EIATTR_COOP_GROUP_MASK_REGIDS
	.align		4
        /*0024*/ 	.byte	0x04, 0x29
        /*0026*/ 	.short	(.L_1510 - .L_1509)


	//   ....[0]....
.L_1509:
        /*0028*/ 	.word	0xffffffff


	//   ....[1]....
        /*002c*/ 	.word	0xffffffff


	//   ....[2]....
        /*0030*/ 	.word	0xffffffff


	//   ....[3]....
        /*0034*/ 	.word	0xffffffff


	//   ....[4]....
        /*0038*/ 	.word	0xffffffff


	//   ....[5]....
        /*003c*/ 	.word	0xffffffff


	//   ....[6]....
        /*0040*/ 	.word	0xffffffff


	//   ....[7]....
        /*0044*/ 	.word	0xffffffff


	//   ....[8]....
        /*0048*/ 	.word	0xffffffff


	//   ....[9]....
        /*004c*/ 	.word	0xffffffff


	//   ....[10]....
        /*0050*/ 	.word	0x05000037


	//   ....[11]....
        /*0054*/ 	.word	0x05000037


	//   ....[12]....
        /*0058*/ 	.word	0x05000037


	//   ....[13]....
        /*005c*/ 	.word	0x05000037


	//   ....[14]....
        /*0060*/ 	.word	0x05000037


	//   ....[15]....
        /*0064*/ 	.word	0x05000037


	//   ....[16]....
        /*0068*/ 	.word	0x05000037


	//   ....[17]....
        /*006c*/ 	.word	0x05000037


	//   ....[18]....
        /*0070*/ 	.word	0x05000037


	//   ....[19]....
        /*0074*/ 	.word	0x05000037


	//----- nvinfo : EIATTR_COOP_GROUP_INSTR_OFFSETS
	.align		4
.L_1510:
        /*0078*/ 	.byte	0x04, 0x28
        /*007a*/ 	.short	(.L_1512 - .L_1511)


	//   ....[0]....
.L_1511:
        /*007c*/ 	.word	0x0000b830


	//   ....[1]....
        /*0080*/ 	.word	0x0000b850


	//   ....[2]....
        /*0084*/ 	.word	0x0000b870


	//   ....[3]....
        /*0088*/ 	.word	0x0000b8a0


	//   ....[4]....
        /*008c*/ 	.word	0x0000b8c0


	//   ....[5]....
        /*0090*/ 	.word	0x0000baf0


	//   ....[6]....
        /*0094*/ 	.word	0x0000bb10


	//   ....[7]....
        /*0098*/ 	.word	0x0000bb30


	//   ....[8]....
        /*009c*/ 	.word	0x0000bb50


	//   ....[9]....
        /*00a0*/ 	.word	0x0000bb70


	//   ....[10]....
        /*00a4*/ 	.word	0x0000c100


	//   ....[11]....
        /*00a8*/ 	.word	0x0000c1a0


	//   ....[12]....
        /*00ac*/ 	.word	0x0000c210


	//   ....[13]....
        /*00b0*/ 	.word	0x0000c290


	//   ....[14]....
        /*00b4*/ 	.word	0x0000c300


	//   ....[15]....
        /*00b8*/ 	.word	0x0000c570


	//   ....[16]....
        /*00bc*/ 	.word	0x0000c5e0


	//   ....[17]....
        /*00c0*/ 	.word	0x0000c650


	//   ....[18]....
        /*00c4*/ 	.word	0x0000c6c0


	//   ....[19]....
        /*00c8*/ 	.word	0x0000c730


	//----- nvinfo : EIATTR_VRC_CTA_INIT_COUNT
	.align		4
.L_1512:
        /*00cc*/ 	.byte	0x02, 0x4a
	.zero		1
	.zero		1


	//----- nvinfo : EIATTR_EXIT_INSTR_OFFSETS
	.align		4
        /*00d0*/ 	.byte	0x04, 0x1c
        /*00d2*/ 	.short	(.L_1514 - .L_1513)


	//   ....[0]....
.L_1513:
        /*00d4*/ 	.word	0x00000290


	//   ....[1]....
        /*00d8*/ 	.word	0x0000c090


	//----- nvinfo : EIATTR_INDIRECT_BRANCH_TARGETS
	.align		4
.L_1514:
        /*00dc*/ 	.byte	0x04, 0x34
        /*00de*/ 	.short	(.L_1516 - .L_1515)


	//   ....[0]....
.L_1515:
        /*00e0*/ 	.word	.L_x_20089@srel
        /*00e4*/ 	.short	0x0
        /*00e6*/ 	.short	0x0
        /*00e8*/ 	.word	0x3
        /*00ec*/ 	.word	.L_x_20090@srel
        /*00f0*/ 	.word	.L_x_20091@srel
        /*00f4*/ 	.word	.L_x_20092@srel


	//----- nvinfo : EIATTR_MAX_THREADS
	.align		4
.L_1516:
        /*00f8*/ 	.byte	0x04, 0x05
        /*00fa*/ 	.short	(.L_1518 - .L_1517)
.L_1517:
        /*00fc*/ 	.word	0x00000080
        /*0100*/ 	.word	0x00000001
        /*0104*/ 	.word	0x00000001


	//----- nvinfo : EIATTR_CRS_STACK_SIZE
	.align		4
.L_1518:
        /*0108*/ 	.byte	0x04, 0x1e
        /*010a*/ 	.short	(.L_1520 - .L_1519)
.L_1519:
        /*010c*/ 	.word	0x00000000


	//----- nvinfo : EIATTR_CBANK_PARAM_SIZE
	.align		4
.L_1520:
        /*0110*/ 	.byte	0x03, 0x19
        /*0112*/ 	.short	0x00e8


	//----- nvinfo : EIATTR_PARAM_CBANK
	.align		4
        /*0114*/ 	.byte	0x04, 0x0a
        /*0116*/ 	.short	(.L_1522 - .L_1521)
	.align		4
.L_1521:
        /*0118*/ 	.word	index@(.nv.constant0._ZN10layer_norm13ln_fwd_kernelINS_13Kernel_traitsI6__halfS2_S2_S2_fjLj512ELj1ELj4ELj1ELj16ENS_18Kernel_traits_baseILj512ES2_S2_S2_S2_fjLj128EEEEELb1ELb1ELb0ELb1EEEvNS_9FwdParamsE)
        /*011c*/ 	.short	0x0380
        /*011e*/ 	.short	0x00e8


	//----- nvinfo : EIATTR_SW_WAR
	.align		4
.L_1522:
        /*0120*/ 	.byte	0x04, 0x36
        /*0122*/ 	.short	(.L_1524 - .L_1523)
.L_1523:
        /*0124*/ 	.word	0x00000008
.L_1524:


//--------------------- .nv.info._ZN10layer_norm13ln_fwd_kernelINS_13Kernel_traitsI6__halfS2_S2_S2_fjLj512ELj1ELj4ELj1ELj16ENS_18Kernel_traits_baseILj512ES2_S2_S2_S2_fjLj128EEEEELb1ELb1ELb1ELb0EEEvNS_9FwdParamsE --------------------------
	.section	.nv.info._ZN10layer_norm13ln_fwd_kernelINS_13Kernel_traitsI6__halfS2_S2_S2_fjLj512ELj1ELj4ELj1ELj16ENS_18Kernel_traits_baseILj512ES2_S2_S2_S2_fjLj128EEEEELb1ELb1ELb1ELb0EEEvNS_9FwdParamsE,"",@"SHT_CUDA_INFO"
	.sectionflags	@""
	.align	4


	//----- nvinfo : EIATTR_CUDA_API_VERSION
	.align		4
        /*0000*/ 	.byte	0x04, 0x37
        /*0002*/ 	.short	(.L_1526 - .L_1525)
.L_1525:
        /*0004*/ 	.word	0x00000082


	//----- nvinfo : EIATTR_KPARAM_INFO
	.align		4
.L_1526:
        /*0008*/ 	.byte	0x04, 0x17
        /*000a*/ 	.short	(.L_1528 - .L_1527)
.L_1527:
        /*000c*/ 	.word	0x00000000
        /*0010*/ 	.short	0x0000
        /*0012*/ 	.short	0x0000
        /*0014*/ 	.byte	0x00, 0xf0, 0xa1, 0x03


	//----- nvinfo : EIATTR_SPARSE_MMA_MASK
	.align		4
.L_1528:
        /*0018*/ 	.byte	0x03, 0x50
        /*001a*/ 	.short	0x0000


	//----- nvinfo : EIATTR_MAXREG_COUNT
	.align		4
        /*001c*/ 	.byte	0x03, 0x1b
        /*001e*/ 	.short	0x00ff


	//----- nvinfo : EIATTR_MERCURY_ISA_VERSION
	.align		4
        /*0020*/ 	.byte	0x03, 0x5f
        /*0022*/ 	.short	0x0101


	//----- nvinfo : EIATTR_COOP_GROUP_MASK_REGIDS
	.align		4
        /*0024*/ 	.byte	0x04, 0x29
        /*0026*/ 	.short	(.L_1530 - .L_1529)


	//   ....[0]....
.L_1529:
        /*0028*/ 	.word	0xffffffff


	//   ....[1]....
        /*002c*/ 	.word	0xffffffff


	//   ....[2]....
        /*0030*/ 	.word	0xffffffff


	//   ....[3]....
        /*0034*/ 	.word	0xffffffff


	//   ....[4]....
        /*0038*/ 	.word	0xffffffff


	//   ....[5]....
        /*003c*/ 	.word	0xffffffff


	//   ....[6]....
        /*0040*/ 	.word	0xffffffff


	//   ....[7]....
        /*0044*/ 	.word	0xffffffff


	//   ....[8]....
        /*0048*/ 	.word	0xffffffff


	//   ....[9]....
        /*004c*/ 	.word	0xffffffff


	//   ....[10]....
        /*0050*/ 	.word	0x05000051


	//   ....[11]....
        /*0054*/ 	.word	0x05000051


	//   ....[12]....
        /*0058*/ 	.word	0x05000051


	//   ....[13]....
        /*005c*/ 	.word	0x05000051


	//   ....[14]....
        /*0060*/ 	.word	0x05000051


	//   ....[15]....
        /*0064*/ 	.word	0x05000051


	//   ....[16]....
        /*0068*/ 	.word	0x05000051


	//   ....[17]....
        /*006c*/ 	.word	0x05000051


	//   ....[18]....
        /*0070*/ 	.word	0x05000051


	//   ....[19]....
        /*0074*/ 	.word	0x05000051


	//----- nvinfo : EIATTR_COOP_GROUP_INSTR_OFFSETS
	.align		4
.L_1530:
        /*0078*/ 	.byte	0x04, 0x28
        /*007a*/ 	.short	(.L_1532 - .L_1531)


	//   ....[0]....
.L_1531:
        /*007c*/ 	.word	0x0000c6e0


	//   ....[1]....
        /*0080*/ 	.word	0x0000c710


	//   ....[2]....
        /*0084*/ 	.word	0x0000c730


	//   ....[3]....
        /*0088*/ 	.word	0x0000c750


	//   ....[4]....
        /*008c*/ 	.word	0x0000c770


	//   ....[5]....
        /*0090*/ 	.word	0x0000c9b0


	//   ....[6]....
        /*0094*/ 	.word	0x0000c9d0


	//   ....[7]....
        /*0098*/ 	.word	0x0000c9f0


	//   ....[8]....
        /*009c*/ 	.word	0x0000ca10


	//   ....[9]....
        /*00a0*/ 	.word	0x0000ca30


	//   ....[10]....
        /*00a4*/ 	.word	0x0000d2a0


	//   ....[11]....
        /*00a8*/ 	.word	0x0000d350


	//   ....[12]....
        /*00ac*/ 	.word	0x0000d3c0


	//   ....[13]....
        /*00b0*/ 	.word	0x0000d430


	//   ....[14]....
        /*00b4*/ 	.word	0x0000d4a0


	//   ....[15]....
        /*00b8*/ 	.word	0x0000d730


	//   ....[16]....
        /*00bc*/ 	.word	0x0000d7a0


	//   ....[17]....
        /*00c0*/ 	.word	0x0000d810


	//   ....[18]....
        /*00c4*/ 	.word	0x0000d880


	//   ....[19]....
        /*00c8*/ 	.word	0x0000d8f0


	//----- nvinfo : EIATTR_VRC_CTA_INIT_COUNT
	.align		4
.L_1532:
        /*00cc*/ 	.byte	0x02, 0x4a
	.zero		1
	.zero		1


	//----- nvinfo : EIATTR_EXIT_INSTR_OFFSETS
	.align		4
        /*00d0*/ 	.byte	0x04, 0x1c
        /*00d2*/ 	.short	(.L_1534 - .L_1533)


	//   ....[0]....
.L_1533:
        /*00d4*/ 	.word	0x000006a0


	//   ....[1]....
        /*00d8*/ 	.word	0x0000d230


	//----- nvinfo : EIATTR_MAX_THREADS
	.align		4
.L_1534:
        /*00dc*/ 	.byte	0x04, 0x05
        /*00de*/ 	.short	(.L_1536 - .L_1535)
.L_1535:
        /*00e0*/ 	.word	0x00000080
        /*00e4*/ 	.word	0x00000001
        /*00e8*/ 	.word	0x00000001


	//----- nvinfo : EIATTR_CRS_STACK_SIZE
	.align		4
.L_1536:
        /*00ec*/ 	.byte	0x04, 0x1e
        /*00ee*/ 	.short	(.L_1538 - .L_1537)
.L_1537:
        /*00f0*/ 	.word	0x00000000


	//----- nvinfo : EIATTR_CBANK_PARAM_SIZE
	.align		4
.L_1538:
        /*00f4*/ 	.byte	0x03, 0x19
        /*00f6*/ 	.short	0x00e8


	//----- nvinfo : EIATTR_PARAM_CBANK
	.align		4
        /*00f8*/ 	.byte	0x04, 0x0a
        /*00fa*/ 	.short	(.L_1540 - .L_1539)
	.align		4
.L_1539:
        /*00fc*/ 	.word	index@(.nv.constant0._ZN10layer_norm13ln_fwd_kernelINS_13Kernel_traitsI6__halfS2_S2_S2_fjLj512ELj1ELj4ELj1ELj16ENS_18Kernel_traits_baseILj512ES2_S2_S2_S2_fjLj128EEEEELb1ELb1ELb1ELb0EEEvNS_9FwdParamsE)
        /*0100*/ 	.short	0x0380
        /*0102*/ 	.short	0x00e8


	//----- nvinfo : EIATTR_SW_WAR
	.align		4
.L_1540:
        /*0104*/ 	.byte	0x04, 0x36
        /*0106*/ 	.short	(.L_1542 - .L_1541)
.L_1541:
        /*0108*/ 	.word	0x00000008
.L_1542:


//--------------------- .nv.info._ZN10layer_norm13ln_fwd_kernelINS_13Kernel_traitsI6__halfS2_S2_S2_fjLj512ELj1ELj4ELj1ELj16ENS_18Kernel_traits_baseILj512ES2_S2_S2_S2_fjLj128EEEEELb1ELb1ELb1ELb1EEEvNS_9FwdParamsE --------------------------
	.section	.nv.info._ZN10layer_norm13ln_fwd_kernelINS_13Kernel_traitsI6__halfS2_S2_S2_fjLj512ELj1ELj4ELj1ELj16ENS_18Kernel_traits_baseILj512ES2_S2_S2_S2_fjLj128EEEEELb1ELb1ELb1ELb1EEEvNS_9FwdParamsE,"",@"SHT_CUDA_INFO"
	.sectionflags	@""
	.align	4


	//----- nvinfo : EIATTR_CUDA_API_VERSION
	.align		4
        /*0000*/ 	.byte	0x04, 0x37
        /*0002*/ 	.short	(.L_1544 - .L_1543)
.L_1543:
        /*0004*/ 	.word	0x00000082


	//----- nvinfo : EIATTR_KPARAM_INFO
	.align		4
.L_1544:
        /*0008*/ 	.byte	0x04, 0x17
        /*000a*/ 	.short	(.L_1546 - .L_1545)
.L_1545:
        /*000c*/ 	.word	0x00000000
        /*0010*/ 	.short	0x0000
        /*0012*/ 	.short	0x0000
        /*0014*/ 	.byte	0x00, 0xf0, 0xa1, 0x03


	//----- nvinfo : EIATTR_SPARSE_MMA_MASK
	.align		4
.L_1546:
        /*0018*/ 	.byte	0x03, 0x50
        /*001a*/ 	.short	0x0000


	//----- nvinfo : EIATTR_MAXREG_COUNT
	.align		4
        /*001c*/ 	.byte	0x03, 0x1b
        /*001e*/ 	.short	0x00ff


	//----- nvinfo : EIATTR_MERCURY_ISA_VERSION
	.align		4
        /*0020*/ 	.byte	0x03, 0x5f
        /*0022*/ 	.short	0x0101


	//----- nvinfo : EIATTR_COOP_GROUP_MASK_REGIDS
	.align		4
        /*0024*/ 	.byte	0x04, 0x29
        /*0026*/ 	.short	(.L_1548 - .L_1547)


	//   ....[0]....
.L_1547:
        /*0028*/ 	.word	0xffffffff


	//   ....[1]....
        /*002c*/ 	.word	0xffffffff


	//   ....[2]....
        /*0030*/ 	.word	0xffffffff


	//   ....[3]....
        /*0034*/ 	.word	0xffffffff


	//   ....[4]....
        /*0038*/ 	.word	0xffffffff


	//   ....[5]....
        /*003c*/ 	.word	0xffffffff


	//   ....[6]....
        /*0040*/ 	.word	0xffffffff


	//   ....[7]....
        /*0044*/ 	.word	0xffffffff


	//   ....[8]....
        /*0048*/ 	.word	0xffffffff


	//   ....[9]....
        /*004c*/ 	.word	0xffffffff


	//   ....[10]....
        /*0050*/ 	.word	0x0500004c


	//   ....[11]....
        /*0054*/ 	.word	0x0500004c


	//   ....[12]....
        /*0058*/ 	.word	0x0500004c


	//   ....[13]....
        /*005c*/ 	.word	0x0500004c


	//   ....[14]....
        /*0060*/ 	.word	0x0500004c


	//   ....[15]....
        /*0064*/ 	.word	0x0500004c


	//   ....[16]....
        /*0068*/ 	.word	0x0500004c


	//   ....[17]....
        /*006c*/ 	.word	0x0500004c


	//   ....[18]....
        /*0070*/ 	.word	0x0500004c


	//   ....[19]....
        /*0074*/ 	.word	0x0500004c


	//----- nvinfo : EIATTR_COOP_GROUP_INSTR_OFFSETS
	.align		4
.L_1548:
        /*0078*/ 	.byte	0x04, 0x28
        /*007a*/ 	.short	(.L_1550 - .L_1549)


	//   ....[0]....
.L_1549:
        /*007c*/ 	.word	0x0000c530


	//   ....[1]....
        /*0080*/ 	.word	0x0000c550


	//   ....[2]....
        /*0084*/ 	.word	0x0000c570


	//   ....[3]....
        /*0088*/ 	.word	0x0000c590


	//   ....[4]....
        /*008c*/ 	.word	0x0000c5c0


	//   ....[5]....
        /*0090*/ 	.word	0x0000c7f0


	//   ....[6]....
        /*0094*/ 	.word	0x0000c810


	//   ....[7]....
        /*0098*/ 	.word	0x0000c830


	//   ....[8]....
        /*009c*/ 	.word	0x0000c850


	//   ....[9]....
        /*00a0*/ 	.word	0x0000c870


	//   ....[10]....
        /*00a4*/ 	.word	0x0000d090


	//   ....[11]....
        /*00a8*/ 	.word	0x0000d130


	//   ....[12]....
        /*00ac*/ 	.word	0x0000d1a0


	//   ....[13]....
        /*00b0*/ 	.word	0x0000d210


	//   ....[14]....
        /*00b4*/ 	.word	0x0000d290


	//   ....[15]....
        /*00b8*/ 	.word	0x0000d510


	//   ....[16]....
        /*00bc*/ 	.word	0x0000d580


	//   ....[17]....
        /*00c0*/ 	.word	0x0000d5f0


	//   ....[18]....
        /*00c4*/ 	.word	0x0000d660


	//   ....[19]....
        /*00c8*/ 	.word	0x0000d6d0


	//----- nvinfo : EIATTR_VRC_CTA_INIT_COUNT
	.align		4
.L_1550:
        /*00cc*/ 	.byte	0x02, 0x4a
	.zero		1
	.zero		1


	//----- nvinfo : EIATTR_EXIT_INSTR_OFFSETS
	.align		4
        /*00d0*/ 	.byte	0x04, 0x1c
        /*00d2*/ 	.short	(.L_1552 - .L_1551)


	//   ....[0]....
.L_1551:
        /*00d4*/ 	.word	0x00000290


	//   ....[1]....
        /*00d8*/ 	.word	0x0000d020


	//----- nvinfo : EIATTR_MAX_THREADS
	.align		4
.L_1552:
        /*00dc*/ 	.byte	0x04, 0x05
        /*00de*/ 	.short	(.L_1554 - .L_1553)
.L_1553:
        /*00e0*/ 	.word	0x00000080
        /*00e4*/ 	.word	0x00000001
        /*00e8*/ 	.word	0x00000001


	//----- nvinfo : EIATTR_CRS_STACK_SIZE
	.align		4
.L_1554:
        /*00ec*/ 	.byte	0x04, 0x1e
        /*00ee*/ 	.short	(.L_1556 - .L_1555)
.L_1555:
        /*00f0*/ 	.word	0x00000000


	//----- nvinfo : EIATTR_CBANK_PARAM_SIZE
	.align		4
.L_1556:
        /*00f4*/ 	.byte	0x03, 0x19
        /*00f6*/ 	.short	0x00e8


	//----- nvinfo : EIATTR_PARAM_CBANK
	.align		4
        /*00f8*/ 	.byte	0x04, 0x0a
        /*00fa*/ 	.short	(.L_1558 - .L_1557)
	.align		4
.L_1557:
        /*00fc*/ 	.word	index@(.nv.constant0._ZN10layer_norm13ln_fwd_kernelINS_13Kernel_traitsI6__halfS2_S2_S2_fjLj512ELj1ELj4ELj1ELj16ENS_18Kernel_traits_baseILj512ES2_S2_S2_S2_fjLj128EEEEELb1ELb1ELb1ELb1EEEvNS_9FwdParamsE)
        /*0100*/ 	.short	0x0380
        /*0102*/ 	.short	0x00e8


	//----- nvinfo : EIATTR_SW_WAR
	.align		4
.L_1558:
        /*0104*/ 	.byte	0x04, 0x36
        /*0106*/ 	.short	(.L_1560 - .L_1559)
.L_1559:
        /*0108*/ 	.word	0x00000008
.L_1560:


//--------------------- .nv.info._ZN10layer_norm13ln_fwd_kernelINS_13Kernel_traitsIf13__nv_bfloat16S2_S2_fjLj512ELj1ELj4ELj1ELj16ENS_18Kernel_traits_baseILj512EfS2_S2_S2_fjLj128EEEEELb0ELb0ELb0ELb0EEEvNS_9FwdParamsE --------------------------
	.section	.nv.info._ZN10layer_norm13ln_fwd_kernelINS_13Kernel_traitsIf13__nv_bfloat16S2_S2_fjLj512ELj1ELj4ELj1ELj16ENS_18Kernel_traits_baseILj512EfS2_S2_S2_fjLj128EEEEELb0ELb0ELb0ELb0EEEvNS_9FwdParamsE,"",@"SHT_CUDA_INFO"
	.sectionflags	@""
	.align	4


	//----- nvinfo : EIATTR_CUDA_API_VERSION
	.align		4
        /*0000*/ 	.byte	0x04, 0x37
        /*0002*/ 	.short	(.L_1562 - .L_1561)
.L_1561:
        /*0004*/ 	.word	0x00000082


	//----- nvinfo : EIATTR_KPARAM_INFO
	.align		4
.L_1562:
        /*0008*/ 	.byte	0x04, 0x17
        /*000a*/ 	.short	(.L_1564 - .L_1563)
.L_1563:
        /*000c*/ 	.word	0x00000000
        /*0010*/ 	.short	0x0000
        /*0012*/ 	.short	0x0000
        /*0014*/ 	.byte	0x00, 0xf0, 0xa1, 0x03


	//----- nvinfo : EIATTR_SPARSE_MMA_MASK
	.align		4
.L_1564:
        /*0018*/ 	.byte	0x03, 0x50
        /*001a*/ 	.short	0x0000


	//----- nvinfo : EIATTR_MAXREG_COUNT
	.align		4
        /*001c*/ 	.byte	0x03, 0x1b
        /*001e*/ 	.short	0x00ff


	//----- nvinfo : EIATTR_MERCURY_ISA_VERSION
	.align		4
        /*0020*/ 	.byte	0x03, 0x5f
        /*0022*/ 	.short	0x0101


	//----- nvinfo : EIATTR_COOP_GROUP_MASK_REGIDS
	.align		4
        /*0024*/ 	.byte	0x04, 0x29
        /*0026*/ 	.short	(.L_1566 - .L_1565)


	//   ....[0]....
.L_1565:
        /*0028*/ 	.word	0xffffffff


	//   ....[1]....
        /*002c*/ 	.word	0xffffffff


	//   ....[2]....
        /*0030*/ 	.word	0xffffffff


	//   ....[3]....
        /*0034*/ 	.word	0xffffffff


	//   ....[4]....
        /*0038*/ 	.word	0xffffffff


	//   ....[5]....
        /*003c*/ 	.word	0xffffffff


	//   ....[6]....
        /*0040*/ 	.word	0xffffffff


	//   ....[7]....
        /*0044*/ 	.word	0xffffffff


	//   ....[8]....
        /*0048*/ 	.word	0xffffffff


	//   ....[9]....
        /*004c*/ 	.word	0xffffffff


	//   ....[10]....
        /*0050*/ 	.word	0x0500002e


	//   ....[11]....
        /*0054*/ 	.word	0x0500002e


	//   ....[12]....
        /*0058*/ 	.word	0x0500002e


	//   ....[13]....
        /*005c*/ 	.word	0x0500002e


	//   ....[14]....
        /*0060*/ 	.word	0x0500002e


	//   ....[15]....
        /*0064*/ 	.word	0x0500002e


	//   ....[16]....
        /*0068*/ 	.word	0x0500002e


	//   ....[17]....
        /*006c*/ 	.word	0x0500002e


	//   ....[18]....
        /*0070*/ 	.word	0x0500002e


	//   ....[19]....
        /*0074*/ 	.word	0x0500002e


	//----- nvinfo : EIATTR_COOP_GROUP_INSTR_OFFSETS
	.align		4
.L_1566:
        /*0078*/ 	.byte	0x04, 0x28
        /*007a*/ 	.short	(.L_1568 - .L_1567)


	//   ....[0]....
.L_1567:
        /*007c*/ 	.word	0x000013b0


	//   ....[1]....
        /*0080*/ 	.word	0x000013e0


	//   ....[2]....
        /*0084*/ 	.word	0x00001400


	//   ....[3]....
        /*0088*/ 	.word	0x00001420


	//   ....[4]....
        /*008c*/ 	.word	0x00001440


	//   ....[5]....
        /*0090*/ 	.word	0x00001680


	//   ....[6]....
        /*0094*/ 	.word	0x000016a0


	//   ....[7]....
        /*0098*/ 	.word	0x000016c0


	//   ....[8]....
        /*009c*/ 	.word	0x000016e0


	//   ....[9]....
        /*00a0*/ 	.word	0x00001700


	//   ....[10]....
        /*00a4*/ 	.word	0x00001cf0


	//   ....[11]....
        /*00a8*/ 	.word	0x00001d90


	//   ....[12]....
        /*00ac*/ 	.word	0x00001df0


	//   ....[13]....
        /*00b0*/ 	.word	0x00001e50


	//   ....[14]....
        /*00b4*/ 	.word	0x00001eb0


	//   ....[15]....
        /*00b8*/ 	.word	0x00002150


	//   ....[16]....
        /*00bc*/ 	.word	0x000021b0


	//   ....[17]....
        /*00c0*/ 	.word	0x00002210


	//   ....[18]....
        /*00c4*/ 	.word	0x00002270


	//   ....[19]....
        /*00c8*/ 	.word	0x000022d0


	//----- nvinfo : EIATTR_VRC_CTA_INIT_COUNT
	.align		4
.L_1568:
        /*00cc*/ 	.byte	0x02, 0x4a
	.zero		1
	.zero		1


	//----- nvinfo : EIATTR_EXIT_INSTR_OFFSETS
	.align		4
        /*00d0*/ 	.byte	0x04, 0x1c
        /*00d2*/ 	.short	(.L_1570 - .L_1569)


	//   ....[0]....
.L_1569:
        /*00d4*/ 	.word	0x00000460


	//   ....[1]....
        /*00d8*/ 	.word	0x00001c80


	//----- nvinfo : EIATTR_MAX_THREADS
	.align		4
.L_1570:
        /*00dc*/ 	.byte	0x04, 0x05
        /*00de*/ 	.short	(.L_1572 - .L_1571)
.L_1571:
        /*00e0*/ 	.word	0x00000080
        /*00e4*/ 	.word	0x00000001
        /*00e8*/ 	.word	0x00000001


	//----- nvinfo : EIATTR_CRS_STACK_SIZE
	.align		4
.L_1572:
        /*00ec*/ 	.byte	0x04, 0x1e
        /*00ee*/ 	.short	(.L_1574 - .L_1573)
.L_1573:
        /*00f0*/ 	.word	0x00000000


	//----- nvinfo : EIATTR_CBANK_PARAM_SIZE
	.align		4
.L_1574:
        /*00f4*/ 	.byte	0x03, 0x19
        /*00f6*/ 	.short	0x00e8


	//----- nvinfo : EIATTR_PARAM_CBANK
	.align		4
        /*00f8*/ 	.byte	0x04, 0x0a
        /*00fa*/ 	.short	(.L_1576 - .L_1575)
	.align		4
.L_1575:
        /*00fc*/ 	.word	index@(.nv.constant0._ZN10layer_norm13ln_fwd_kernelINS_13Kernel_traitsIf13__nv_bfloat16S2_S2_fjLj512ELj1ELj4ELj1ELj16ENS_18Kernel_traits_baseILj512EfS2_S2_S2_fjLj128EEEEELb0ELb0ELb0ELb0EEEvNS_9FwdParamsE)
        /*0100*/ 	.short	0x0380
        /*0102*/ 	.short	0x00e8


	//----- nvinfo : EIATTR_SW_WAR
	.align		4
.L_1576:
        /*0104*/ 	.byte	0x04, 0x36
        /*0106*/ 	.short	(.L_1578 - .L_1577)
.L_1577:
        /*0108*/ 	.word	0x00000008
.L_1578:


//--------------------- .nv.info._ZN10layer_norm13ln_fwd_kernelINS_13Kernel_traitsIf13__nv_bfloat16S2_S2_fjLj512ELj1ELj4ELj1ELj16ENS_18Kernel_traits_baseILj512EfS2_S2_S2_fjLj128EEEEELb0ELb0ELb0ELb1EEEvNS_9FwdParamsE --------------------------
	.section	.nv.info._ZN10layer_norm13ln_fwd_kernelINS_13Kernel_traitsIf13__nv_bfloat16S2_S2_fjLj512ELj1ELj4ELj1ELj16ENS_18Kernel_traits_baseILj512EfS2_S2_S2_fjLj128EEEEELb0ELb0ELb0ELb1EEEvNS_9FwdParamsE,"",@"SHT_CUDA_INFO"
	.sectionflags	@""
	.align	4


	//----- nvinfo : EIATTR_CUDA_API_VERSION
	.align		4
        /*0000*/ 	.byte	0x04, 0x37
        /*0002*/ 	.short	(.L_1580 - .L_1579)
.L_1579:
        /*0004*/ 	.word	0x00000082


	//----- nvinfo : EIATTR_KPARAM_INFO
	.align		4
.L_1580:
        /*0008*/ 	.byte	0x04, 0x17
        /*000a*/ 	.short	(.L_1582 - .L_1581)
.L_1581:
        /*000c*/ 	.word	0x00000000
        /*0010*/ 	.short	0x0000
        /*0012*/ 	.short	0x0000
        /*0014*/ 	.byte	0x00, 0xf0, 0xa1, 0x03


	//----- nvinfo : EIATTR_SPARSE_MMA_MASK
	.align		4
.L_1582:
        /*0018*/ 	.byte	0x03, 0x50
        /*001a*/ 	.short	0x0000


	//----- nvinfo : EIATTR_MAXREG_COUNT
	.align		4
        /*001c*/ 	.byte	0x03, 0x1b
        /*001e*/ 	.short	0x00ff


	//----- nvinfo : EIATTR_ANNOTATIONS
	.align		4
        /*0020*/ 	.byte	0x04, 0x55
        /*0022*/ 	.short	(.L_1584 - .L_1583)


	//   ....[0]....
.L_1583:
        /*0024*/ 	.word	0x00000001
        /*0028*/ 	.byte	0x00, 0x02, 0x00, 0x00, 0x01, 0x00, 0x00, 0x00, 0x30, 0x02, 0x00, 0x00, 0x01, 0x00, 0x00, 0x00
        /*0038*/ 	.byte	0x80, 0x16, 0x00, 0x00, 0x01, 0x00, 0x00, 0x00, 0x00, 0x18, 0x00, 0x00, 0x01, 0x00, 0x00, 0x00
        /*0048*/ 	.byte	0x40, 0x18, 0x00, 0x00, 0x01, 0x00, 0x00, 0x00, 0xa0, 0x18, 0x00, 0x00


	//----- nvinfo : EIATTR_MERCURY_ISA_VERSION
	.align		4
.L_1584:
        /*0054*/ 	.byte	0x03, 0x5f
        /*0056*/ 	.short	0x0101


	//----- nvinfo : EIATTR_COOP_GROUP_MASK_REGIDS
	.align		4
        /*0058*/ 	.byte	0x04, 0x29
        /*005a*/ 	.short	(.L_1586 - .L_1585)


	//   ....[0]....
.L_1585:
        /*005c*/ 	.word	0xffffffff


	//   ....[1]....
        /*0060*/ 	.word	0xffffffff


	//   ....[2]....
        /*0064*/ 	.word	0xffffffff


	//   ....[3]....
        /*0068*/ 	.word	0xffffffff


	//   ....[4]....
        /*006c*/ 	.word	0xffffffff


	//   ....[5]....
        /*0070*/ 	.word	0xffffffff


	//   ....[6]....
        /*0074*/ 	.word	0xffffffff


	//   ....[7]....
        /*0078*/ 	.word	0xffffffff


	//   ....[8]....
        /*007c*/ 	.word	0xffffffff


	//   ....[9]....
        /*0080*/ 	.word	0xffffffff


	//   ....[10]....
        /*0084*/ 	.word	0x0500001c


	//   ....[11]....
        /*0088*/ 	.word	0x0500001c


	//   ....[12]....
        /*008c*/ 	.word	0x0500001c


	//   ....[13]....
        /*0090*/ 	.word	0x0500001c


	//   ....[14]....
        /*0094*/ 	.word	0x0500001c


	//   ....[15]....
        /*0098*/ 	.word	0x0500001c


	//   ....[16]....
        /*009c*/ 	.word	0x0500001c


	//   ....[17]....
        /*00a0*/ 	.word	0x0500001c


	//   ....[18]....
        /*00a4*/ 	.word	0x0500001c


	//   ....[19]....
        /*00a8*/ 	.word	0x0500001c


	//----- nvinfo : EIATTR_COOP_GROUP_INSTR_OFFSETS
	.align		4
.L_1586:
        /*00ac*/ 	.byte	0x04, 0x28
        /*00ae*/ 	.short	(.L_1588 - .L_1587)


	//   ....[0]....
.L_1587:
        /*00b0*/ 	.word	0x00001300


	//   ....[1]....
        /*00b4*/ 	.word	0x00001330


	//   ....[2]....
        /*00b8*/ 	.word	0x00001350


	//   ....[3]....
        /*00bc*/ 	.word	0x00001370


	//   ....[4]....
        /*00c0*/ 	.word	0x00001390


	//   ....[5]....
        /*00c4*/ 	.word	0x000015c0


	//   ....[6]....
        /*00c8*/ 	.word	0x000015e0


	//   ....[7]....
        /*00cc*/ 	.word	0x00001600


	//   ....[8]....
        /*00d0*/ 	.word	0x00001620


	//   ....[9]....
        /*00d4*/ 	.word	0x00001640


	//   ....[10]....
        /*00d8*/ 	.word	0x00001bd0


	//   ....[11]....
        /*00dc*/ 	.word	0x00001c60


	//   ....[12]....
        /*00e0*/ 	.word	0x00001ce0


	//   ....[13]....
        /*00e4*/ 	.word	0x00001d60


	//   ....[14]....
        /*00e8*/ 	.word	0x00001de0


	//   ....[15]....
        /*00ec*/ 	.word	0x00002080


	//   ....[16]....
        /*00f0*/ 	.word	0x00002100


	//   ....[17]....
        /*00f4*/ 	.word	0x00002180


	//   ....[18]....
        /*00f8*/ 	.word	0x00002200


	//   ....[19]....
        /*00fc*/ 	.word	0x00002280


	//----- nvinfo : EIATTR_VRC_CTA_INIT_COUNT
	.align		4
.L_1588:
        /*0100*/ 	.byte	0x02, 0x4a
	.zero		1
	.zero		1


	//----- nvinfo : EIATTR_EXIT_INSTR_OFFSETS
	.align		4
        /*0104*/ 	.byte	0x04, 0x1c
        /*0106*/ 	.short	(.L_1590 - .L_1589)


	//   ....[0]....
.L_1589:
        /*0108*/ 	.word	0x000003c0


	//   ....[1]....
        /*010c*/ 	.word	0x00001b70


	//----- nvinfo : EIATTR_MAX_THREADS
	.align		4
.L_1590:
        /*0110*/ 	.byte	0x04, 0x05
        /*0112*/ 	.short	(.L_1592 - .L_1591)
.L_1591:
        /*0114*/ 	.word	0x00000080
        /*0118*/ 	.word	0x00000001
        /*011c*/ 	.word	0x00000001


	//----- nvinfo : EIATTR_CRS_STACK_SIZE
	.align		4
.L_1592:
        /*0120*/ 	.byte	0x04, 0x1e
        /*0122*/ 	.short	(.L_1594 - .L_1593)
.L_1593:
        /*0124*/ 	.word	0x00000000


	//----- nvinfo : EIATTR_CBANK_PARAM_SIZE
	.align		4
.L_1594:
        /*0128*/ 	.byte	0x03, 0x19
        /*012a*/ 	.short	0x00e8


	//----- nvinfo : EIATTR_PARAM_CBANK
	.align		4
        /*012c*/ 	.byte	0x04, 0x0a
        /*012e*/ 	.short	(.L_1596 - .L_1595)
	.align		4
.L_1595:
        /*0130*/ 	.word	index@(.nv.constant0._ZN10layer_norm13ln_fwd_kernelINS_13Kernel_traitsIf13__nv_bfloat16S2_S2_fjLj512ELj1ELj4ELj1ELj16ENS_18Kernel_traits_baseILj512EfS2_S2_S2_fjLj128EEEEELb0ELb0ELb0ELb1EEEvNS_9FwdParamsE)
        /*0134*/ 	.short	0x0380
        /*0136*/ 	.short	0x00e8


	//----- nvinfo : EIATTR_SW_WAR
	.align		4
.L_1596:
        /*0138*/ 	.byte	0x04, 0x36
        /*013a*/ 	.short	(.L_1598 - .L_1597)
.L_1597:
        /*013c*/ 	.word	0x00000008
.L_1598:


//--------------------- .nv.info._ZN10layer_norm13ln_fwd_kernelINS_13Kernel_traitsIf13__nv_bfloat16S2_S2_fjLj512ELj1ELj4ELj1ELj16ENS_18Kernel_traits_baseILj512EfS2_S2_S2_fjLj128EEEEELb0ELb0ELb1ELb0EEEvNS_9FwdParamsE --------------------------
	.section	.nv.info._ZN10layer_norm13ln_fwd_kernelINS_13Kernel_traitsIf13__nv_bfloat16S2_S2_fjLj512ELj1ELj4ELj1ELj16ENS_18Kernel_traits_baseILj512EfS2_S2_S2_fjLj128EEEEELb0ELb0ELb1ELb0EEEvNS_9FwdParamsE,"",@"SHT_CUDA_INFO"
	.sectionflags	@""
	.align	4


	//----- nvinfo : EIATTR_CUDA_API_VERSION
	.align		4
        /*0000*/ 	.byte	0x04, 0x37
        /*0002*/ 	.short	(.L_1600 - .L_1599)
.L_1599:
        /*0004*/ 	.word	0x00000082


	//----- nvinfo : EIATTR_KPARAM_INFO
	.align		4
.L_1600:
        /*0008*/ 	.byte	0x04, 0x17
        /*000a*/ 	.short	(.L_1602 - .L_1601)
.L_1601:
        /*000c*/ 	.word	0x00000000
        /*0010*/ 	.short	0x0000
        /*0012*/ 	.short	0x0000
        /*0014*/ 	.byte	0x00, 0xf0, 0xa1, 0x03


	//----- nvinfo : EIATTR_SPARSE_MMA_MASK
	.align		4
.L_1602:
        /*0018*/ 	.byte	0x03, 0x50
        /*001a*/ 	.short	0x0000


	//----- nvinfo : EIATTR_MAXREG_COUNT
	.align		4
        /*001c*/ 	.byte	0x03, 0x1b
        /*001e*/ 	.short	0x00ff


	//----- nvinfo : EIATTR_MERCURY_ISA_VERSION
	.align		4
        /*0020*/ 	.byte	0x03, 0x5f
        /*0022*/ 	.short	0x0101


	//----- nvinfo : EIATTR_COOP_GROUP_MASK_REGIDS
	.align		4
        /*0024*/ 	.byte	0x04, 0x29
        /*0026*/ 	.short	(.L_1604 - .L_1603)


	//   ....[0]....
.L_1603:
        /*0028*/ 	.word	0xffffffff


	//   ....[1]....
        /*002c*/ 	.word	0xffffffff


	//   ....[2]....
        /*0030*/ 	.word	0xffffffff


	//   ....[3]....
        /*0034*/ 	.word	0xffffffff


	//   ....[4]....
        /*0038*/ 	.word	0xffffffff


	//   ....[5]....
        /*003c*/ 	.word	0xffffffff


	//   ....[6]....
        /*0040*/ 	.word	0xffffffff


	//   ....[7]....
        /*0044*/ 	.word	0xffffffff


	//   ....[8]....
        /*0048*/ 	.word	0xffffffff


	//   ....[9]....
        /*004c*/ 	.word	0xffffffff


	//   ....[10]....
        /*0050*/ 	.word	0x0500002e


	//   ....[11]....
        /*0054*/ 	.word	0x0500002e


	//   ....[12]....
        /*0058*/ 	.word	0x0500002e


	//   ....[13]....
        /*005c*/ 	.word	0x0500002e


	//   ....[14]....
        /*0060*/ 	.word	0x0500002e


	//   ....[15]....
        /*0064*/ 	.word	0x0500002e


	//   ....[16]....
        /*0068*/ 	.word	0x0500002e


	//   ....[17]....
        /*006c*/ 	.word	0x0500002e


	//   ....[18]....
        /*0070*/ 	.word	0x0500002e


	//   ....[19]....
        /*0074*/ 	.word	0x0500002e


	//----- nvinfo : EIATTR_COOP_GROUP_INSTR_OFFSETS
	.align		4
.L_1604:
        /*0078*/ 	.byte	0x04, 0x28
        /*007a*/ 	.short	(.L_1606 - .L_1605)


	//   ....[0]....
.L_1605:
        /*007c*/ 	.word	0x00001630


	//   ....[1]....
        /*0080*/ 	.word	0x00001660


	//   ....[2]....
        /*0084*/ 	.word	0x00001680


	//   ....[3]....
        /*0088*/ 	.word	0x000016a0


	//   ....[4]....
        /*008c*/ 	.word	0x000016c0


	//   ....[5]....
        /*0090*/ 	.word	0x00001900


	//   ....[6]....
        /*0094*/ 	.word	0x00001920


	//   ....[7]....
        /*0098*/ 	.word	0x00001940


	//   ....[8]....
        /*009c*/ 	.word	0x00001960


	//   ....[9]....
        /*00a0*/ 	.word	0x00001980


	//   ....[10]....
        /*00a4*/ 	.word	0x00001fd0


	//   ....[11]....
        /*00a8*/ 	.word	0x00002070


	//   ....[12]....
        /*00ac*/ 	.word	0x000020d0


	//   ....[13]....
        /*00b0*/ 	.word	0x00002130


	//   ....[14]....
        /*00b4*/ 	.word	0x00002190


	//   ....[15]....
        /*00b8*/ 	.word	0x00002430


	//   ....[16]....
        /*00bc*/ 	.word	0x00002490


	//   ....[17]....
        /*00c0*/ 	.word	0x000024f0


	//   ....[18]....
        /*00c4*/ 	.word	0x00002550


	//   ....[19]....
        /*00c8*/ 	.word	0x000025b0


	//----- nvinfo : EIATTR_VRC_CTA_INIT_COUNT
	.align		4
.L_1606:
        /*00cc*/ 	.byte	0x02, 0x4a
	.zero		1
	.zero		1


	//----- nvinfo : EIATTR_EXIT_INSTR_OFFSETS
	.align		4
        /*00d0*/ 	.byte	0x04, 0x1c
        /*00d2*/ 	.short	(.L_1608 - .L_1607)


	//   ....[0]....
.L_1607:
        /*00d4*/ 	.word	0x00000420


	//   ....[1]....
        /*00d8*/ 	.word	0x00001f60


	//----- nvinfo : EIATTR_MAX_THREADS
	.align		4
.L_1608:
        /*00dc*/ 	.byte	0x04, 0x05
        /*00de*/ 	.short	(.L_1610 - .L_1609)
.L_1609:
        /*00e0*/ 	.word	0x00000080
        /*00e4*/ 	.word	0x00000001
        /*00e8*/ 	.word	0x00000001


	//----- nvinfo : EIATTR_CRS_STACK_SIZE
	.align		4
.L_1610:
        /*00ec*/ 	.byte	0x04, 0x1e
        /*00ee*/ 	.short	(.L_1612 - .L_1611)
.L_1611:
        /*00f0*/ 	.word	0x00000000


	//----- nvinfo : EIATTR_CBANK_PARAM_SIZE
	.align		4
.L_1612:
        /*00f4*/ 	.byte	0x03, 0x19
        /*00f6*/ 	.short	0x00e8


	//----- nvinfo : EIATTR_PARAM_CBANK
	.align		4
        /*00f8*/ 	.byte	0x04, 0x0a
        /*00fa*/ 	.short	(.L_1614 - .L_1613)
	.align		4
.L_1613:
        /*00fc*/ 	.word	index@(.nv.constant0._ZN10layer_norm13ln_fwd_kernelINS_13Kernel_traitsIf13__nv_bfloat16S2_S2_fjLj512ELj1ELj4ELj1ELj16ENS_18Kernel_traits_baseILj512EfS2_S2_S2_fjLj128EEEEELb0ELb0ELb1ELb0EEEvNS_9FwdParamsE)
        /*0100*/ 	.short	0x0380
        /*0102*/ 	.short	0x00e8


	//----- nvinfo : EIATTR_SW_WAR
	.align		4
.L_1614:
        /*0104*/ 	.byte	0x04, 0x36
        /*0106*/ 	.short	(.L_1616 - .L_1615)
.L_1615:
        /*0108*/ 	.word	0x00000008
.L_1616:


//--------------------- .nv.info._ZN10layer_norm13ln_fwd_kernelINS_13Kernel_traitsIf13__nv_bfloat16S2_S2_fjLj512ELj1ELj4ELj1ELj16ENS_18Kernel_traits_baseILj512EfS2_S2_S2_fjLj128EEEEELb0ELb0ELb1ELb1EEEvNS_9FwdParamsE --------------------------
	.section	.nv.info._ZN10layer_norm13ln_fwd_kernelINS_13Kernel_traitsIf13__nv_bfloat16S2_S2_fjLj512ELj1ELj4ELj1ELj16ENS_18Kernel_traits_baseILj512EfS2_S2_S2_fjLj128EEEEELb0ELb0ELb1ELb1EEEvNS_9FwdParamsE,"",@"SHT_CUDA_INFO"
	.sectionflags	@""
	.align	4


	//----- nvinfo : EIATTR_CUDA_API_VERSION
	.align		4
        /*0000*/ 	.byte	0x04, 0x37
        /*0002*/ 	.short	(.L_1618 - .L_1617)
.L_1617:
        /*0004*/ 	.word	0x00000082


	//----- nvinfo : EIATTR_KPARAM_INFO
	.align		4
.L_1618:
        /*0008*/ 	.byte	0x04, 0x17
        /*000a*/ 	.short	(.L_1620 - .L_1619)
.L_1619:
        /*000c*/ 	.word	0x00000000
        /*0010*/ 	.short	0x0000
        /*0012*/ 	.short	0x0000
        /*0014*/ 	.byte	0x00, 0xf0, 0xa1, 0x03


	//----- nvinfo : EIATTR_SPARSE_MMA_MASK
	.align		4
.L_1620:
        /*0018*/ 	.byte	0x03, 0x50
        /*001a*/ 	.short	0x0000


	//----- nvinfo : EIATTR_MAXREG_COUNT
	.align		4
        /*001c*/ 	.byte	0x03, 0x1b
        /*001e*/ 	.short	0x00ff


	//----- nvinfo : EIATTR_MERCURY_ISA_VERSION
	.align		4
        /*0020*/ 	.byte	0x03, 0x5f
        /*0022*/ 	.short	0x0101


	//----- nvinfo : EIATTR_COOP_GROUP_MASK_REGIDS
	.align		4
        /*0024*/ 	.byte	0x04, 0x29
        /*0026*/ 	.short	(.L_1622 - .L_1621)


	//   ....[0]....
.L_1621:
        /*0028*/ 	.word	0xffffffff


	//   ....[1]....
        /*002c*/ 	.word	0xffffffff


	//   ....[2]....
        /*0030*/ 	.word	0xffffffff


	//   ....[3]....
        /*0034*/ 	.word	0xffffffff


	//   ....[4]....
        /*0038*/ 	.word	0xffffffff


	//   ....[5]....
        /*003c*/ 	.word	0xffffffff


	//   ....[6]....
        /*0040*/ 	.word	0xffffffff


	//   ....[7]....
        /*0044*/ 	.word	0xffffffff


	//   ....[8]....
        /*0048*/ 	.word	0xffffffff


	//   ....[9]....
        /*004c*/ 	.word	0xffffffff


	//   ....[10]....
        /*0050*/ 	.word	0x05000022


	//   ....[11]....
        /*0054*/ 	.word	0x05000022


	//   ....[12]....
        /*0058*/ 	.word	0x05000022


	//   ....[13]....
        /*005c*/ 	.word	0x05000022


	//   ....[14]....
        /*0060*/ 	.word	0x05000022


	//   ....[15]....
        /*0064*/ 	.word	0x05000022


	//   ....[16]....
        /*0068*/ 	.word	0x05000022


	//   ....[17]....
        /*006c*/ 	.word	0x05000022


	//   ....[18]....
        /*0070*/ 	.word	0x05000022


	//   ....[19]....
        /*0074*/ 	.word	0x05000022


	//----- nvinfo : EIATTR_COOP_GROUP_INSTR_OFFSETS
	.align		4
.L_1622:
        /*0078*/ 	.byte	0x04, 0x28
        /*007a*/ 	.short	(.L_1624 - .L_1623)


	//   ....[0]....
.L_1623:
        /*007c*/ 	.word	0x000014d0


	//   ....[1]....
        /*0080*/ 	.word	0x000014f0


	//   ....[2]....
        /*0084*/ 	.word	0x00001510


	//   ....[3]....
        /*0088*/ 	.word	0x00001540


	//   ....[4]....
        /*008c*/ 	.word	0x00001560


	//   ....[5]....
        /*0090*/ 	.word	0x00001790


	//   ....[6]....
        /*0094*/ 	.word	0x000017b0


	//   ....[7]....
        /*0098*/ 	.word	0x000017d0


	//   ....[8]....
        /*009c*/ 	.word	0x000017f0


	//   ....[9]....
        /*00a0*/ 	.word	0x00001810


	//   ....[10]....
        /*00a4*/ 	.word	0x00001e10


	//   ....[11]....
        /*00a8*/ 	.word	0x00001eb0


	//   ....[12]....
        /*00ac*/ 	.word	0x00001f20


	//   ....[13]....
        /*00b0*/ 	.word	0x00001fa0


	//   ....[14]....
        /*00b4*/ 	.word	0x00002010


	//   ....[15]....
        /*00b8*/ 	.word	0x000022a0


	//   ....[16]....
        /*00bc*/ 	.word	0x00002310


	//   ....[17]....
        /*00c0*/ 	.word	0x00002380


	//   ....[18]....
        /*00c4*/ 	.word	0x000023f0


	//   ....[19]....
        /*00c8*/ 	.word	0x00002460


	//----- nvinfo : EIATTR_VRC_CTA_INIT_COUNT
	.align		4
.L_1624:
        /*00cc*/ 	.byte	0x02, 0x4a
	.zero		1
	.zero		1


	//----- nvinfo : EIATTR_EXIT_INSTR_OFFSETS
	.align		4
        /*00d0*/ 	.byte	0x04, 0x1c
        /*00d2*/ 	.short	(.L_1626 - .L_1625)


	//   ....[0]....
.L_1625:
        /*00d4*/ 	.word	0x00000340


	//   ....[1]....
        /*00d8*/ 	.word	0x00001da0


	//----- nvinfo : EIATTR_MAX_THREADS
	.align		4
.L_1626:
        /*00dc*/ 	.byte	0x04, 0x05
        /*00de*/ 	.short	(.L_1628 - .L_1627)
.L_1627:
        /*00e0*/ 	.word	0x00000080
        /*00e4*/ 	.word	0x00000001
        /*00e8*/ 	.word	0x00000001


	//----- nvinfo : EIATTR_CRS_STACK_SIZE
	.align		4
.L_1628:
        /*00ec*/ 	.byte	0x04, 0x1e
        /*00ee*/ 	.short	(.L_1630 - .L_1629)
.L_1629:
        /*00f0*/ 	.word	0x00000000


	//----- nvinfo : EIATTR_CBANK_PARAM_SIZE
	.align		4
.L_1630:
        /*00f4*/ 	.byte	0x03, 0x19
        /*00f6*/ 	.short	0x00e8


	//----- nvinfo : EIATTR_PARAM_CBANK
	.align		4
        /*00f8*/ 	.byte	0x04, 0x0a
        /*00fa*/ 	.short	(.L_1632 - .L_1631)
	.align		4
.L_1631:
        /*00fc*/ 	.word	index@(.nv.constant0._ZN10layer_norm13ln_fwd_kernelINS_13Kernel_traitsIf13__nv_bfloat16S2_S2_fjLj512ELj1ELj4ELj1ELj16ENS_18Kernel_traits_baseILj512EfS2_S2_S2_fjLj128EEEEELb0ELb0ELb1ELb1EEEvNS_9FwdParamsE)
        /*0100*/ 	.short	0x0380
        /*0102*/ 	.short	0x00e8


	//----- nvinfo : EIATTR_SW_WAR
	.align		4
.L_1632:
        /*0104*/ 	.byte	0x04, 0x36
        /*0106*/ 	.short	(.L_1634 - .L_1633)
.L_1633:
        /*0108*/ 	.word	0x00000008
.L_1634:


//--------------------- .nv.info._ZN10layer_norm13ln_fwd_kernelINS_13Kernel_traitsIf13__nv_bfloat16S2_S2_fjLj512ELj1ELj4ELj1ELj16ENS_18Kernel_traits_baseILj512EfS2_S2_S2_fjLj128EEEEELb0ELb1ELb0ELb0EEEvNS_9FwdParamsE --------------------------
	.section	.nv.info._ZN10layer_norm13ln_fwd_kernelINS_13Kernel_traitsIf13__nv_bfloat16S2_S2_fjLj512ELj1ELj4ELj1ELj16ENS_18Kernel_traits_baseILj512EfS2_S2_S2_fjLj128EEEEELb0ELb1ELb0ELb0EEEvNS_9FwdParamsE,"",@"SHT_CUDA_INFO"
	.sectionflags	@""
	.align	4


	//----- nvinfo : EIATTR_CUDA_API_VERSION
	.align		4
        /*0000*/ 	.byte	0x04, 0x37
        /*0002*/ 	.short	(.L_1636 - .L_1635)
.L_1635:
        /*0004*/ 	.word	0x00000082


	//----- nvinfo : EIATTR_KPARAM_INFO
	.align		4
.L_1636:
        /*0008*/ 	.byte	0x04, 0x17
        /*000a*/ 	.short	(.L_1638 - .L_1637)
.L_1637:
        /*000c*/ 	.word	0x00000000
        /*0010*/ 	.short	0x0000
        /*0012*/ 	.short	0x0000
        /*0014*/ 	.byte	0x00, 0xf0, 0xa1, 0x03


	//----- nvinfo : EIATTR_SPARSE_MMA_MASK
	.align		4
.L_1638:
        /*0018*/ 	.byte	0x03, 0x50
        /*001a*/ 	.short	0x0000


	//----- nvinfo : EIATTR_MAXREG_COUNT
	.align		4
        /*001c*/ 	.byte	0x03, 0x1b
        /*001e*/ 	.short	0x00ff


	//----- nvinfo : EIATTR_MERCURY_ISA_VERSION
	.align		4
        /*0020*/ 	.byte	0x03, 0x5f
        /*0022*/ 	.short	0x0101


	//----- nvinfo : EIATTR_COOP_GROUP_MASK_REGIDS
	.align		4
        /*0024*/ 	.byte	0x04, 0x29
        /*0026*/ 	.short	(.L_1640 - .L_1639)


	//   ....[0]....
.L_1639:
        /*0028*/ 	.word	0xffffffff


	//   ....[1]....
        /*002c*/ 	.word	0xffffffff


	//   ....[2]....
        /*0030*/ 	.word	0xffffffff


	//   ....[3]....
        /*0034*/ 	.word	0xffffffff


	//   ....[4]....
        /*0038*/ 	.word	0xffffffff


	//   ....[5]....
        /*003c*/ 	.word	0xffffffff


	//   ....[6]....
        /*0040*/ 	.word	0xffffffff


	//   ....[7]....
        /*0044*/ 	.word	0xffffffff


	//   ....[8]....
        /*0048*/ 	.word	0xffffffff


	//   ....[9]....
        /*004c*/ 	.word	0xffffffff


	//   ....[10]....
        /*0050*/ 	.word	0x05000050


	//   ....[11]....
        /*0054*/ 	.word	0x05000050


	//   ....[12]....
        /*0058*/ 	.word	0x05000050


	//   ....[13]....
        /*005c*/ 	.word	0x05000050


	//   ....[14]....
        /*0060*/ 	.word	0x05000050


	//   ....[15]....
        /*0064*/ 	.word	0x05000050


	//   ....[16]....
        /*0068*/ 	.word	0x05000050


	//   ....[17]....
        /*006c*/ 	.word	0x05000050


	//   ....[18]....
        /*0070*/ 	.word	0x05000050


	//   ....[19]....
        /*0074*/ 	.word	0x05000050


	//----- nvinfo : EIATTR_COOP_GROUP_INSTR_OFFSETS
	.align		4
.L_1640:
        /*0078*/ 	.byte	0x04, 0x28
        /*007a*/ 	.short	(.L_1642 - .L_1641)


	//   ....[0]....
.L_1641:
        /*007c*/ 	.word	0x00001350


	//   ....[1]....
        /*0080*/ 	.word	0x00001380


	//   ....[2]....
        /*0084*/ 	.word	0x000013a0


	//   ....[3]....
        /*0088*/ 	.word	0x000013c0


	//   ....[4]....
        /*008c*/ 	.word	0x000013e0


	//   ....[5]....
        /*0090*/ 	.word	0x00001620


	//   ....[6]....
        /*0094*/ 	.word	0x00001640


	//   ....[7]....
        /*0098*/ 	.word	0x00001660


	//   ....[8]....
        /*009c*/ 	.word	0x00001680


	//   ....[9]....
        /*00a0*/ 	.word	0x000016a0


	//   ....[10]....
        /*00a4*/ 	.word	0x00001c80


	//   ....[11]....
        /*00a8*/ 	.word	0x00001d30


	//   ....[12]....
        /*00ac*/ 	.word	0x00001da0


	//   ....[13]....
        /*00b0*/ 	.word	0x00001e10


	//   ....[14]....
        /*00b4*/ 	.word	0x00001e80


	//   ....[15]....
        /*00b8*/ 	.word	0x00002110


	//   ....[16]....
        /*00bc*/ 	.word	0x00002180


	//   ....[17]....
        /*00c0*/ 	.word	0x000021f0


	//   ....[18]....
        /*00c4*/ 	.word	0x00002260


	//   ....[19]....
        /*00c8*/ 	.word	0x000022d0


	//----- nvinfo : EIATTR_VRC_CTA_INIT_COUNT
	.align		4
.L_1642:
        /*00cc*/ 	.byte	0x02, 0x4a
	.zero		1
	.zero		1


	//----- nvinfo : EIATTR_EXIT_INSTR_OFFSETS
	.align		4
        /*00d0*/ 	.byte	0x04, 0x1c
        /*00d2*/ 	.short	(.L_1644 - .L_1643)


	//   ....[0]....
.L_1643:
        /*00d4*/ 	.word	0x00000520


	//   ....[1]....
        /*00d8*/ 	.word	0x00001c10


	//----- nvinfo : EIATTR_MAX_THREADS
	.align		4
.L_1644:
        /*00dc*/ 	.byte	0x04, 0x05
        /*00de*/ 	.short	(.L_1646 - .L_1645)
.L_1645:
        /*00e0*/ 	.word	0x00000080
        /*00e4*/ 	.word	0x00000001
        /*00e8*/ 	.word	0x00000001


	//----- nvinfo : EIATTR_CRS_STACK_SIZE
	.align		4
.L_1646:
        /*00ec*/ 	.byte	0x04, 0x1e
        /*00ee*/ 	.short	(.L_1648 - .L_1647)
.L_1647:
        /*00f0*/ 	.word	0x00000000


	//----- nvinfo : EIATTR_CBANK_PARAM_SIZE
	.align		4
.L_1648:
        /*00f4*/ 	.byte	0x03, 0x19
        /*00f6*/ 	.short	0x00e8


	//----- nvinfo : EIATTR_PARAM_CBANK
	.align		4
        /*00f8*/ 	.byte	0x04, 0x0a
        /*00fa*/ 	.short	(.L_1650 - .L_1649)
	.align		4
.L_1649:
        /*00fc*/ 	.word	index@(.nv.constant0._ZN10layer_norm13ln_fwd_kernelINS_13Kernel_traitsIf13__nv_bfloat16S2_S2_fjLj512ELj1ELj4ELj1ELj16ENS_18Kernel_traits_baseILj512EfS2_S2_S2_fjLj128EEEEELb0ELb1ELb0ELb0EEEvNS_9FwdParamsE)
        /*0100*/ 	.short	0x0380
        /*0102*/ 	.short	0x00e8


	//----- nvinfo : EIATTR_SW_WAR
	.align		4
.L_1650:
        /*0104*/ 	.byte	0x04, 0x36
        /*0106*/ 	.short	(.L_1652 - .L_1651)
.L_1651:
        /*0108*/ 	.word	0x00000008
.L_1652:


//--------------------- .nv.info._ZN10layer_norm13ln_fwd_kernelINS_13Kernel_traitsIf13__nv_bfloat16S2_S2_fjLj512ELj1ELj4ELj1ELj16ENS_18Kernel_traits_baseILj512EfS2_S2_S2_fjLj128EEEEELb0ELb1ELb0ELb1EEEvNS_9FwdParamsE --------------------------
	.section	.nv.info._ZN10layer_norm13ln_fwd_kernelINS_13Kernel_traitsIf13__nv_bfloat16S2_S2_fjLj512ELj1ELj4ELj1ELj16ENS_18Kernel_traits_baseILj512EfS2_S2_S2_fjLj128EEEEELb0ELb1ELb0ELb1EEEvNS_9FwdParamsE,"",@"SHT_CUDA_INFO"
	.sectionflags	@""
	.align	4


	//----- nvinfo : EIATTR_CUDA_API_VERSION
	.align		4
        /*0000*/ 	.byte	0x04, 0x37
        /*0002*/ 	.short	(.L_1654 - .L_1653)
.L_1653:
        /*0004*/ 	.word	0x00000082


	//----- nvinfo : EIATTR_KPARAM_INFO
	.align		4
.L_1654:
        /*0008*/ 	.byte	0x04, 0x17
        /*000a*/ 	.short	(.L_1656 - .L_1655)
.L_1655:
        /*000c*/ 	.word	0x00000000
        /*0010*/ 	.short	0x0000
        /*0012*/ 	.short	0x0000
        /*0014*/ 	.byte	0x00, 0xf0, 0xa1, 0x03


	//----- nvinfo : EIATTR_SPARSE_MMA_MASK
	.align		4
.L_1656:
        /*0018*/ 	.byte	0x03, 0x50
        /*001a*/ 	.short	0x0000


	//----- nvinfo : EIATTR_MAXREG_COUNT
	.align		4
        /*001c*/ 	.byte	0x03, 0x1b
        /*001e*/ 	.short	0x00ff


	//----- nvinfo : EIATTR_MERCURY_ISA_VERSION
	.align		4
        /*0020*/ 	.byte	0x03, 0x5f
        /*0022*/ 	.short	0x0101


	//----- nvinfo : EIATTR_COOP_GROUP_MASK_REGIDS
	.align		4
        /*0024*/ 	.byte	0x04, 0x29
        /*0026*/ 	.short	(.L_1658 - .L_1657)


	//   ....[0]....
.L_1657:
        /*0028*/ 	.word	0xffffffff


	//   ....[1]....
        /*002c*/ 	.word	0xffffffff


	//   ....[2]....
        /*0030*/ 	.word	0xffffffff


	//   ....[3]....
        /*0034*/ 	.word	0xffffffff


	//   ....[4]....
        /*0038*/ 	.word	0xffffffff


	//   ....[5]....
        /*003c*/ 	.word	0xffffffff


	//   ....[6]....
        /*0040*/ 	.word	0xffffffff


	//   ....[7]....
        /*0044*/ 	.word	0xffffffff


	//   ....[8]....
        /*0048*/ 	.word	0xffffffff


	//   ....[9]....
        /*004c*/ 	.word	0xffffffff


	//   ....[10]....
        /*0050*/ 	.word	0xffffffff


	//   ....[11]....
        /*0054*/ 	.word	0xffffffff


	//   ....[12]....
        /*0058*/ 	.word	0xffffffff


	//   ....[13]....
        /*005c*/ 	.word	0xffffffff


	//   ....[14]....
        /*0060*/ 	.word	0xffffffff


	//   ....[15]....
        /*0064*/ 	.word	0xffffffff


	//   ....[16]....
        /*0068*/ 	.word	0xffffffff


	//   ....[17]....
        /*006c*/ 	.word	0xffffffff


	//   ....[18]....
        /*0070*/ 	.word	0xffffffff


	//   ....[19]....
        /*0074*/ 	.word	0xffffffff


	//   ....[20]....
        /*0078*/ 	.word	0x0500002c


	//   ....[21]....
        /*007c*/ 	.word	0x0500002c


	//   ....[22]....
        /*0080*/ 	.word	0x0500002c


	//   ....[23]....
        /*0084*/ 	.word	0x0500002c


	//   ....[24]....
        /*0088*/ 	.word	0x0500002c


	//   ....[25]....
        /*008c*/ 	.word	0x0500002c


	//   ....[26]....
        /*0090*/ 	.word	0x0500002c


	//   ....[27]....
        /*0094*/ 	.word	0x0500002c


	//   ....[28]....
        /*0098*/ 	.word	0x0500002c


	//   ....[29]....
        /*009c*/ 	.word	0x0500002c


	//   ....[30]....
        /*00a0*/ 	.word	0x0500002c


	//   ....[31]....
        /*00a4*/ 	.word	0x0500002c


	//   ....[32]....
        /*00a8*/ 	.word	0x0500002c


	//   ....[33]....
        /*00ac*/ 	.word	0x0500002c


	//   ....[34]....
        /*00b0*/ 	.word	0x0500002c


	//   ....[35]....
        /*00b4*/ 	.word	0x0500002c


	//   ....[36]....
        /*00b8*/ 	.word	0x0500002c


	//   ....[37]....
        /*00bc*/ 	.word	0x0500002c


	//   ....[38]....
        /*00c0*/ 	.word	0x0500002c


	//   ....[39]....
        /*00c4*/ 	.word	0x0500002c


	//----- nvinfo : EIATTR_COOP_GROUP_INSTR_OFFSETS
	.align		4
.L_1658:
        /*00c8*/ 	.byte	0x04, 0x28
        /*00ca*/ 	.short	(.L_1660 - .L_1659)


	//   ....[0]....
.L_1659:
        /*00cc*/ 	.word	0x00001280


	//   ....[1]....
        /*00d0*/ 	.word	0x000012b0


	//   ....[2]....
        /*00d4*/ 	.word	0x000012d0


	//   ....[3]....
        /*00d8*/ 	.word	0x000012f0


	//   ....[4]....
        /*00dc*/ 	.word	0x00001310


	//   ....[5]....
        /*00e0*/ 	.word	0x00001540


	//   ....[6]....
        /*00e4*/ 	.word	0x00001560


	//   ....[7]....
        /*00e8*/ 	.word	0x00001580


	//   ....[8]....
        /*00ec*/ 	.word	0x000015a0


	//   ....[9]....
        /*00f0*/ 	.word	0x000015c0


	//   ....[10]....
        /*00f4*/ 	.word	0x00002560


	//   ....[11]....
        /*00f8*/ 	.word	0x00002590


	//   ....[12]....
        /*00fc*/ 	.word	0x000025b0


	//   ....[13]....
        /*0100*/ 	.word	0x000025d0


	//   ....[14]....
        /*0104*/ 	.word	0x000025f0


	//   ....[15]....
        /*0108*/ 	.word	0x00002820


	//   ....[16]....
        /*010c*/ 	.word	0x00002840


	//   ....[17]....
        /*0110*/ 	.word	0x00002860


	//   ....[18]....
        /*0114*/ 	.word	0x00002880


	//   ....[19]....
        /*0118*/ 	.word	0x000028a0


	//   ....[20]....
        /*011c*/ 	.word	0x00002e20


	//   ....[21]....
        /*0120*/ 	.word	0x00002eb0


	//   ....[22]....
        /*0124*/ 	.word	0x00002f10


	//   ....[23]....
        /*0128*/ 	.word	0x00002f70


	//   ....[24]....
        /*012c*/ 	.word	0x00002fd0


	//   ....[25]....
        /*0130*/ 	.word	0x00003230


	//   ....[26]....
        /*0134*/ 	.word	0x00003290


	//   ....[27]....
        /*0138*/ 	.word	0x000032f0


	//   ....[28]....
        /*013c*/ 	.word	0x00003350


	//   ....[29]....
        /*0140*/ 	.word	0x000033b0


	//   ....[30]....
        /*0144*/ 	.word	0x00003440


	//   ....[31]....
        /*0148*/ 	.word	0x000034d0


	//   ....[32]....
        /*014c*/ 	.word	0x00003530


	//   ....[33]....
        /*0150*/ 	.word	0x00003590


	//   ....[34]....
        /*0154*/ 	.word	0x000035f0


	//   ....[35]....
        /*0158*/ 	.word	0x00003850


	//   ....[36]....
        /*015c*/ 	.word	0x000038b0


	//   ....[37]....
        /*0160*/ 	.word	0x00003910


	//   ....[38]....
        /*0164*/ 	.word	0x00003970


	//   ....[39]....
        /*0168*/ 	.word	0x000039d0


	//----- nvinfo : EIATTR_VRC_CTA_INIT_COUNT
	.align		4
.L_1660:
        /*016c*/ 	.byte	0x02, 0x4a
	.zero		1
	.zero		1


	//----- nvinfo : EIATTR_EXIT_INSTR_OFFSETS
	.align		4
        /*0170*/ 	.byte	0x04, 0x1c
        /*0172*/ 	.short	(.L_1662 - .L_1661)


	//   ....[0]....
.L_1661:
        /*0174*/ 	.word	0x000003d0


	//   ....[1]....
        /*0178*/ 	.word	0x00001ac0


	//   ....[2]....
        /*017c*/ 	.word	0x00002db0


	//----- nvinfo : EIATTR_MAX_THREADS
	.align		4
.L_1662:
        /*0180*/ 	.byte	0x04, 0x05
        /*0182*/ 	.short	(.L_1664 - .L_1663)
.L_1663:
        /*0184*/ 	.word	0x00000080
        /*0188*/ 	.word	0x00000001
        /*018c*/ 	.word	0x00000001


	//----- nvinfo : EIATTR_CRS_STACK_SIZE
	.align		4
.L_1664:
        /*0190*/ 	.byte	0x04, 0x1e
        /*0192*/ 	.short	(.L_1666 - .L_1665)
.L_1665:
        /*0194*/ 	.word	0x00000000


	//----- nvinfo : EIATTR_CBANK_PARAM_SIZE
	.align		4
.L_1666:
        /*0198*/ 	.byte	0x03, 0x19
        /*019a*/ 	.short	0x00e8


	//----- nvinfo : EIATTR_PARAM_CBANK
	.align		4
        /*019c*/ 	.byte	0x04, 0x0a
        /*019e*/ 	.short	(.L_1668 - .L_1667)
	.align		4
.L_1667:
        /*01a0*/ 	.word	index@(.nv.constant0._ZN10layer_norm13ln_fwd_kernelINS_13Kernel_traitsIf13__nv_bfloat16S2_S2_fjLj512ELj1ELj4ELj1ELj16ENS_18Kernel_traits_baseILj512EfS2_S2_S2_fjLj128EEEEELb0ELb1ELb0ELb1EEEvNS_9FwdParamsE)
        /*01a4*/ 	.short	0x0380
        /*01a6*/ 	.short	0x00e8


	//----- nvinfo : EIATTR_SW_WAR
	.align		4
.L_1668:
        /*01a8*/ 	.byte	0x04, 0x36
        /*01aa*/ 	.short	(.L_1670 - .L_1669)
.L_1669:
        /*01ac*/ 	.word	0x00000008
.L_1670:


//--------------------- .nv.info._ZN10layer_norm13ln_fwd_kernelINS_13Kernel_traitsIf13__nv_bfloat16S2_S2_fjLj512ELj1ELj4ELj1ELj16ENS_18Kernel_traits_baseILj512EfS2_S2_S2_fjLj128EEEEELb0ELb1ELb1ELb0EEEvNS_9FwdParamsE --------------------------
	.section	.nv.info._ZN10layer_norm13ln_fwd_kernelINS_13Kernel_traitsIf13__nv_bfloat16S2_S2_fjLj512ELj1ELj4ELj1ELj16ENS_18Kernel_traits_baseILj512EfS2_S2_S2_fjLj128EEEEELb0ELb1ELb1ELb0EEEvNS_9FwdParamsE,"",@"SHT_CUDA_INFO"
	.sectionflags	@""
	.align	4


	//----- nvinfo : EIATTR_CUDA_API_VERSION
	.align		4
        /*0000*/ 	.byte	0x04, 0x37
        /*0002*/ 	.short	(.L_1672 - .L_1671)
.L_1671:
        /*0004*/ 	.word	0x00000082


	//----- nvinfo : EIATTR_KPARAM_INFO
	.align		4
.L_1672:
        /*0008*/ 	.byte	0x04, 0x17
        /*000a*/ 	.short	(.L_1674 - .L_1673)
.L_1673:
        /*000c*/ 	.word	0x00000000
        /*0010*/ 	.short	0x0000
        /*0012*/ 	.short	0x0000
        /*0014*/ 	.byte	0x00, 0xf0, 0xa1, 0x03


	//----- nvinfo : EIATTR_SPARSE_MMA_MASK
	.align		4
.L_1674:
        /*0018*/ 	.byte	0x03, 0x50
        /*001a*/ 	.short	0x0000


	//----- nvinfo : EIATTR_MAXREG_COUNT
	.align		4
        /*001c*/ 	.byte	0x03, 0x1b
        /*001e*/ 	.short	0x00ff


	//----- nvinfo : EIATTR_MERCURY_ISA_VERSION
	.align		4
        /*0020*/ 	.byte	0x03, 0x5f
        /*0022*/ 	.short	0x0101


	//----- nvinfo : EIATTR_COOP_GROUP_MASK_REGIDS
	.align		4
        /*0024*/ 	.byte	0x04, 0x29
        /*0026*/ 	.short	(.L_1676 - .L_1675)


	//   ....[0]....
.L_1675:
        /*0028*/ 	.word	0xffffffff


	//   ....[1]....
        /*002c*/ 	.word	0xffffffff


	//   ....[2]....
        /*0030*/ 	.word	0xffffffff


	//   ....[3]....
        /*0034*/ 	.word	0xffffffff


	//   ....[4]....
        /*0038*/ 	.word	0xffffffff


	//   ....[5]....
        /*003c*/ 	.word	0xffffffff


	//   ....[6]....
        /*0040*/ 	.word	0xffffffff


	//   ....[7]....
        /*0044*/ 	.word	0xffffffff


	//   ....[8]....
        /*0048*/ 	.word	0xffffffff


	//   ....[9]....
        /*004c*/ 	.word	0xffffffff


	//   ....[10]....
        /*0050*/ 	.word	0x05000056


	//   ....[11]....
        /*0054*/ 	.word	0x05000056


	//   ....[12]....
        /*0058*/ 	.word	0x05000056


	//   ....[13]....
        /*005c*/ 	.word	0x05000056


	//   ....[14]....
        /*0060*/ 	.word	0x05000056


	//   ....[15]....
        /*0064*/ 	.word	0x05000056


	//   ....[16]....
        /*0068*/ 	.word	0x05000056


	//   ....[17]....
        /*006c*/ 	.word	0x05000056


	//   ....[18]....
        /*0070*/ 	.word	0x05000056


	//   ....[19]....
        /*0074*/ 	.word	0x05000056


	//----- nvinfo : EIATTR_COOP_GROUP_INSTR_OFFSETS
	.align		4
.L_1676:
        /*0078*/ 	.byte	0x04, 0x28
        /*007a*/ 	.short	(.L_1678 - .L_1677)


	//   ....[0]....
.L_1677:
        /*007c*/ 	.word	0x000019c0


	//   ....[1]....
        /*0080*/ 	.word	0x000019e0


	//   ....[2]....
        /*0084*/ 	.word	0x00001a00


	//   ....[3]....
        /*0088*/ 	.word	0x00001a30


	//   ....[4]....
        /*008c*/ 	.word	0x00001a50


	//   ....[5]....
        /*0090*/ 	.word	0x00001c90


	//   ....[6]....
        /*0094*/ 	.word	0x00001cb0


	//   ....[7]....
        /*0098*/ 	.word	0x00001cd0


	//   ....[8]....
        /*009c*/ 	.word	0x00001cf0


	//   ....[9]....
        /*00a0*/ 	.word	0x00001d10


	//   ....[10]....
        /*00a4*/ 	.word	0x00002370


	//   ....[11]....
        /*00a8*/ 	.word	0x00002410


	//   ....[12]....
        /*00ac*/ 	.word	0x00002480


	//   ....[13]....
        /*00b0*/ 	.word	0x00002500


	//   ....[14]....
        /*00b4*/ 	.word	0x00002570


	//   ....[15]....
        /*00b8*/ 	.word	0x00002800


	//   ....[16]....
        /*00bc*/ 	.word	0x00002870


	//   ....[17]....
        /*00c0*/ 	.word	0x000028e0


	//   ....[18]....
        /*00c4*/ 	.word	0x00002950


	//   ....[19]....
        /*00c8*/ 	.word	0x000029c0


	//----- nvinfo : EIATTR_VRC_CTA_INIT_COUNT
	.align		4
.L_1678:
        /*00cc*/ 	.byte	0x02, 0x4a
	.zero		1
	.zero		1


	//----- nvinfo : EIATTR_EXIT_INSTR_OFFSETS
	.align		4
        /*00d0*/ 	.byte	0x04, 0x1c
        /*00d2*/ 	.short	(.L_1680 - .L_1679)


	//   ....[0]....
.L_1679:
        /*00d4*/ 	.word	0x00000550


	//   ....[1]....
        /*00d8*/ 	.word	0x00002300


	//----- nvinfo : EIATTR_MAX_THREADS
	.align		4
.L_1680:
        /*00dc*/ 	.byte	0x04, 0x05
        /*00de*/ 	.short	(.L_1682 - .L_1681)
.L_1681:
        /*00e0*/ 	.word	0x00000080
        /*00e4*/ 	.word	0x00000001
        /*00e8*/ 	.word	0x00000001


	//----- nvinfo : EIATTR_CRS_STACK_SIZE
	.align		4
.L_1682:
        /*00ec*/ 	.byte	0x04, 0x1e
        /*00ee*/ 	.short	(.L_1684 - .L_1683)
.L_1683:
        /*00f0*/ 	.word	0x00000000


	//----- nvinfo : EIATTR_CBANK_PARAM_SIZE
	.align		4
.L_1684:
        /*00f4*/ 	.byte	0x03, 0x19
        /*00f6*/ 	.short	0x00e8


	//----- nvinfo : EIATTR_PARAM_CBANK
	.align		4
        /*00f8*/ 	.byte	0x04, 0x0a
        /*00fa*/ 	.short	(.L_1686 - .L_1685)
	.align		4
.L_1685:
        /*00fc*/ 	.word	index@(.nv.constant0._ZN10layer_norm13ln_fwd_kernelINS_13Kernel_traitsIf13__nv_bfloat16S2_S2_fjLj512ELj1ELj4ELj1ELj16ENS_18Kernel_traits_baseILj512EfS2_S2_S2_fjLj128EEEEELb0ELb1ELb1ELb0EEEvNS_9FwdParamsE)
        /*0100*/ 	.short	0x0380
        /*0102*/ 	.short	0x00e8


	//----- nvinfo : EIATTR_SW_WAR
	.align		4
.L_1686:
        /*0104*/ 	.byte	0x04, 0x36
        /*0106*/ 	.short	(.L_1688 - .L_1687)
.L_1687:
        /*0108*/ 	.word	0x00000008
.L_1688:


//--------------------- .nv.info._ZN10layer_norm13ln_fwd_kernelINS_13Kernel_traitsIf13__nv_bfloat16S2_S2_fjLj512ELj1ELj4ELj1ELj16ENS_18Kernel_traits_baseILj512EfS2_S2_S2_fjLj128EEEEELb0ELb1ELb1ELb1EEEvNS_9FwdParamsE --------------------------
	.section	.nv.info._ZN10layer_norm13ln_fwd_kernelINS_13Kernel_traitsIf13__nv_bfloat16S2_S2_fjLj512ELj1ELj4ELj1ELj16ENS_18Kernel_traits_baseILj512EfS2_S2_S2_fjLj128EEEEELb0ELb1ELb1ELb1EEEvNS_9FwdParamsE,"",@"SHT_CUDA_INFO"
	.sectionflags	@""
	.align	4


	//----- nvinfo : EIATTR_CUDA_API_VERSION
	.align		4
        /*0000*/ 	.byte	0x04, 0x37
        /*0002*/ 	.short	(.L_1690 - .L_1689)
.L_1689:
        /*0004*/ 	.word	0x00000082


	//----- nvinfo : EIATTR_KPARAM_INFO
	.align		4
.L_1690:
        /*0008*/ 	.byte	0x04, 0x17
        /*000a*/ 	.short	(.L_1692 - .L_1691)
.L_1691:
        /*000c*/ 	.word	0x00000000
        /*0010*/ 	.short	0x0000
        /*0012*/ 	.short	0x0000
        /*0014*/ 	.byte	0x00, 0xf0, 0xa1, 0x03


	//----- nvinfo : EIATTR_SPARSE_MMA_MASK
	.align		4
.L_1692:
        /*0018*/ 	.byte	0x03, 0x50
        /*001a*/ 	.short	0x0000


	//----- nvinfo : EIATTR_MAXREG_COUNT
	.align		4
        /*001c*/ 	.byte	0x03, 0x1b
        /*001e*/ 	.short	0x00ff


	//----- nvinfo : EIATTR_MERCURY_ISA_VERSION
	.align		4
        /*0020*/ 	.byte	0x03, 0x5f
        /*0022*/ 	.short	0x0101


	//----- nvinfo : EIATTR_COOP_GROUP_MASK_REGIDS
	.align		4
        /*0024*/ 	.byte	0x04, 0x29
        /*0026*/ 	.short	(.L_1694 - .L_1693)


	//   ....[0]....
.L_1693:
        /*0028*/ 	.word	0xffffffff


	//   ....[1]....
        /*002c*/ 	.word	0xffffffff


	//   ....[2]....
        /*0030*/ 	.word	0xffffffff


	//   ....[3]....
        /*0034*/ 	.word	0xffffffff


	//   ....[4]....
        /*0038*/ 	.word	0xffffffff


	//   ....[5]....
        /*003c*/ 	.word	0xffffffff


	//   ....[6]....
        /*0040*/ 	.word	0xffffffff


	//   ....[7]....
        /*0044*/ 	.word	0xffffffff


	//   ....[8]....
        /*0048*/ 	.word	0xffffffff


	//   ....[9]....
        /*004c*/ 	.word	0xffffffff


	//   ....[10]....
        /*0050*/ 	.word	0x05000054


	//   ....[11]....
        /*0054*/ 	.word	0x05000054


	//   ....[12]....
        /*0058*/ 	.word	0x05000054


	//   ....[13]....
        /*005c*/ 	.word	0x05000054


	//   ....[14]....
        /*0060*/ 	.word	0x05000054


	//   ....[15]....
        /*0064*/ 	.word	0x05000054


	//   ....[16]....
        /*0068*/ 	.word	0x05000054


	//   ....[17]....
        /*006c*/ 	.word	0x05000054


	//   ....[18]....
        /*0070*/ 	.word	0x05000054


	//   ....[19]....
        /*0074*/ 	.word	0x05000054


	//----- nvinfo : EIATTR_COOP_GROUP_INSTR_OFFSETS
	.align		4
.L_1694:
        /*0078*/ 	.byte	0x04, 0x28
        /*007a*/ 	.short	(.L_1696 - .L_1695)


	//   ....[0]....
.L_1695:
        /*007c*/ 	.word	0x00001940


	//   ....[1]....
        /*0080*/ 	.word	0x00001960


	//   ....[2]....
        /*0084*/ 	.word	0x00001980


	//   ....[3]....
        /*0088*/ 	.word	0x000019a0


	//   ....[4]....
        /*008c*/ 	.word	0x000019d0


	//   ....[5]....
        /*0090*/ 	.word	0x00001c00


	//   ....[6]....
        /*0094*/ 	.word	0x00001c20


	//   ....[7]....
        /*0098*/ 	.word	0x00001c40


	//   ....[8]....
        /*009c*/ 	.word	0x00001c60


	//   ....[9]....
        /*00a0*/ 	.word	0x00001c80


	//   ....[10]....
        /*00a4*/ 	.word	0x00002290


	//   ....[11]....
        /*00a8*/ 	.word	0x00002330


	//   ....[12]....
        /*00ac*/ 	.word	0x000023a0


	//   ....[13]....
        /*00b0*/ 	.word	0x00002410


	//   ....[14]....
        /*00b4*/ 	.word	0x00002490


	//   ....[15]....
        /*00b8*/ 	.word	0x00002710


	//   ....[16]....
        /*00bc*/ 	.word	0x00002780


	//   ....[17]....
        /*00c0*/ 	.word	0x000027f0


	//   ....[18]....
        /*00c4*/ 	.word	0x00002860


	//   ....[19]....
        /*00c8*/ 	.word	0x000028d0


	//----- nvinfo : EIATTR_VRC_CTA_INIT_COUNT
	.align		4
.L_1696:
        /*00cc*/ 	.byte	0x02, 0x4a
	.zero		1
	.zero		1


	//----- nvinfo : EIATTR_EXIT_INSTR_OFFSETS
	.align		4
        /*00d0*/ 	.byte	0x04, 0x1c
        /*00d2*/ 	.short	(.L_1698 - .L_1697)


	//   ....[0]....
.L_1697:
        /*00d4*/ 	.word	0x00000600


	//   ....[1]....
        /*00d8*/ 	.word	0x00002220


	//----- nvinfo : EIATTR_MAX_THREADS
	.align		4
.L_1698:
        /*00dc*/ 	.byte	0x04, 0x05
        /*00de*/ 	.short	(.L_1700 - .L_1699)
.L_1699:
        /*00e0*/ 	.word	0x00000080
        /*00e4*/ 	.word	0x00000001
        /*00e8*/ 	.word	0x00000001


	//----- nvinfo : EIATTR_CRS_STACK_SIZE
	.align		4
.L_1700:
        /*00ec*/ 	.byte	0x04, 0x1e
        /*00ee*/ 	.short	(.L_1702 - .L_1701)
.L_1701:
        /*00f0*/ 	.word	0x00000000


	//----- nvinfo : EIATTR_CBANK_PARAM_SIZE
	.align		4
.L_1702:
        /*00f4*/ 	.byte	0x03, 0x19
        /*00f6*/ 	.short	0x00e8


	//----- nvinfo : EIATTR_PARAM_CBANK
	.align		4
        /*00f8*/ 	.byte	0x04, 0x0a
        /*00fa*/ 	.short	(.L_1704 - .L_1703)
	.align		4
.L_1703:
        /*00fc*/ 	.word	index@(.nv.constant0._ZN10layer_norm13ln_fwd_kernelINS_13Kernel_traitsIf13__nv_bfloat16S2_S2_fjLj512ELj1ELj4ELj1ELj16ENS_18Kernel_traits_baseILj512EfS2_S2_S2_fjLj128EEEEELb0ELb1ELb1ELb1EEEvNS_9FwdParamsE)
        /*0100*/ 	.short	0x0380
        /*0102*/ 	.short	0x00e8


	//----- nvinfo : EIATTR_SW_WAR
	.align		4
.L_1704:
        /*0104*/ 	.byte	0x04, 0x36
        /*0106*/ 	.short	(.L_1706 - .L_1705)
.L_1705:
        /*0108*/ 	.word	0x00000008
.L_1706:


//--------------------- .nv.info._ZN10layer_norm13ln_fwd_kernelINS_13Kernel_traitsIf13__nv_bfloat16S2_S2_fjLj512ELj1ELj4ELj1ELj16ENS_18Kernel_traits_baseILj512EfS2_S2_S2_fjLj128EEEEELb1ELb0ELb0ELb0EEEvNS_9FwdParamsE --------------------------
	.section	.nv.info._ZN10layer_norm13ln_fwd_kernelINS_13Kernel_traitsIf13__nv_bfloat16S2_S2_fjLj512ELj1ELj4ELj1ELj16ENS_18Kernel_traits_baseILj512EfS2_S2_S2_fjLj128EEEEELb1ELb0ELb0ELb0EEEvNS_9FwdParamsE,"",@"SHT_CUDA_INFO"
	.sectionflags	@""
	.align	4


	//----- nvinfo : EIATTR_CUDA_API_VERSION
	.align		4
        /*0000*/ 	.byte	0x04, 0x37
        /*0002*/ 	.short	(.L_1708 - .L_1707)
.L_1707:
        /*0004*/ 	.word	0x00000082


	//----- nvinfo : EIATTR_KPARAM_INFO
	.align		4
.L_1708:
        /*0008*/ 	.byte	0x04, 0x17
        /*000a*/ 	.short	(.L_1710 - .L_1709)
.L_1709:
        /*000c*/ 	.word	0x00000000
        /*0010*/ 	.short	0x0000
        /*0012*/ 	.short	0x0000
        /*0014*/ 	.byte	0x00, 0xf0, 0xa1, 0x03


	//----- nvinfo : EIATTR_SPARSE_MMA_MASK
	.align		4
.L_1710:
        /*0018*/ 	.byte	0x03, 0x50
        /*001a*/ 	.short	0x0000


	//----- nvinfo : EIATTR_MAXREG_COUNT
	.align		4
        /*001c*/ 	.byte	0x03, 0x1b
        /*001e*/ 	.short	0x00ff


	//----- nvinfo : EIATTR_MERCURY_ISA_VERSION
	.align		4
        /*0020*/ 	.byte	0x03, 0x5f
        /*0022*/ 	.short	0x0101


	//----- nvinfo : EIATTR_COOP_GROUP_MASK_REGIDS
	.align		4
        /*0024*/ 	.byte	0x04, 0x29
        /*0026*/ 	.short	(.L_1712 - .L_1711)


	//   ....[0]....
.L_1711:
        /*0028*/ 	.word	0xffffffff


	//   ....[1]....
        /*002c*/ 	.word	0xffffffff


	//   ....[2]....
        /*0030*/ 	.word	0xffffffff


	//   ....[3]....
        /*0034*/ 	.word	0xffffffff


	//   ....[4]....
        /*0038*/ 	.word	0xffffffff


	//   ....[5]....
        /*003c*/ 	.word	0xffffffff


	//   ....[6]....
        /*0040*/ 	.word	0xffffffff


	//   ....[7]....
        /*0044*/ 	.word	0xffffffff


	//   ....[8]....
        /*0048*/ 	.word	0xffffffff


	//   ....[9]....
        /*004c*/ 	.word	0xffffffff


	//   ....[10]....
        /*0050*/ 	.word	0x05000044


	//   ....[11]....
        /*0054*/ 	.word	0x05000044


	//   ....[12]....
        /*0058*/ 	.word	0x05000044


	//   ....[13]....
        /*005c*/ 	.word	0x05000044


	//   ....[14]....
        /*0060*/ 	.word	0x05000044


	//   ....[15]....
        /*0064*/ 	.word	0x05000044


	//   ....[16]....
        /*0068*/ 	.word	0x05000044


	//   ....[17]....
        /*006c*/ 	.word	0x05000044


	//   ....[18]....
        /*0070*/ 	.word	0x05000044


	//   ....[19]....
        /*0074*/ 	.word	0x05000044


	//----- nvinfo : EIATTR_COOP_GROUP_INSTR_OFFSETS
	.align		4
.L_1712:
        /*0078*/ 	.byte	0x04, 0x28
        /*007a*/ 	.short	(.L_1714 - .L_1713)


	//   ....[0]....
.L_1713:
        /*007c*/ 	.word	0x0000b6c0


	//   ....[1]....
        /*0080*/ 	.word	0x0000b6e0


	//   ....[2]....
        /*0084*/ 	.word	0x0000b700


	//   ....[3]....
        /*0088*/ 	.word	0x0000b720


	//   ....[4]....
        /*008c*/ 	.word	0x0000b750


	//   ....[5]....
        /*0090*/ 	.word	0x0000b990


	//   ....[6]....
        /*0094*/ 	.word	0x0000b9b0


	//   ....[7]....
        /*0098*/ 	.word	0x0000b9d0


	//   ....[8]....
        /*009c*/ 	.word	0x0000b9f0


	//   ....[9]....
        /*00a0*/ 	.word	0x0000ba10


	//   ....[10]....
        /*00a4*/ 	.word	0x0000c010


	//   ....[11]....
        /*00a8*/ 	.word	0x0000c0b0


	//   ....[12]....
        /*00ac*/ 	.word	0x0000c120


	//   ....[13]....
        /*00b0*/ 	.word	0x0000c190


	//   ....[14]....
        /*00b4*/ 	.word	0x0000c210


	//   ....[15]....
        /*00b8*/ 	.word	0x0000c4a0


	//   ....[16]....
        /*00bc*/ 	.word	0x0000c510


	//   ....[17]....
        /*00c0*/ 	.word	0x0000c580


	//   ....[18]....
        /*00c4*/ 	.word	0x0000c5f0


	//   ....[19]....
        /*00c8*/ 	.word	0x0000c660


	//----- nvinfo : EIATTR_VRC_CTA_INIT_COUNT
	.align		4
.L_1714:
        /*00cc*/ 	.byte	0x02, 0x4a
	.zero		1
	.zero		1


	//----- nvinfo : EIATTR_EXIT_INSTR_OFFSETS
	.align		4
        /*00d0*/ 	.byte	0x04, 0x1c
        /*00d2*/ 	.short	(.L_1716 - .L_1715)


	//   ....[0]....
.L_1715:
        /*00d4*/ 	.word	0x00000680


	//   ....[1]....
        /*00d8*/ 	.word	0x0000bfa0


	//----- nvinfo : EIATTR_INDIRECT_BRANCH_TARGETS
	.align		4
.L_1716:
        /*00dc*/ 	.byte	0x04, 0x34
        /*00de*/ 	.short	(.L_1718 - .L_1717)


	//   ....[0]....
.L_1717:
        /*00e0*/ 	.word	.L_x_20093@srel
        /*00e4*/ 	.short	0x0
        /*00e6*/ 	.short	0x0
        /*00e8*/ 	.word	0x3
        /*00ec*/ 	.word	.L_x_20094@srel
        /*00f0*/ 	.word	.L_x_20095@srel
        /*00f4*/ 	.word	.L_x_20096@srel


	//----- nvinfo : EIATTR_MAX_THREADS
	.align		4
.L_1718:
        /*00f8*/ 	.byte	0x04, 0x05
        /*00fa*/ 	.short	(.L_1720 - .L_1719)
.L_1719:
        /*00fc*/ 	.word	0x00000080
        /*0100*/ 	.word	0x00000001
        /*0104*/ 	.word	0x00000001


	//----- nvinfo : EIATTR_CRS_STACK_SIZE
	.align		4
.L_1720:
        /*0108*/ 	.byte	0x04, 0x1e
        /*010a*/ 	.short	(.L_1722 - .L_1721)
.L_1721:
        /*010c*/ 	.word	0x00000000


	//----- nvinfo : EIATTR_CBANK_PARAM_SIZE
	.align		4
.L_1722:
        /*0110*/ 	.byte	0x03, 0x19
        /*0112*/ 	.short	0x00e8


	//----- nvinfo : EIATTR_PARAM_CBANK
	.align		4
        /*0114*/ 	.byte	0x04, 0x0a
        /*0116*/ 	.short	(.L_1724 - .L_1723)
	.align		4
.L_1723:
        /*0118*/ 	.word	index@(.nv.constant0._ZN10layer_norm13ln_fwd_kernelINS_13Kernel_traitsIf13__nv_bfloat16S2_S2_fjLj512ELj1ELj4ELj1ELj16ENS_18Kernel_traits_baseILj512EfS2_S2_S2_fjLj128EEEEELb1ELb0ELb0ELb0EEEvNS_9FwdParamsE)
        /*011c*/ 	.short	0x0380
        /*011e*/ 	.short	0x00e8


	//----- nvinfo : EIATTR_SW_WAR
	.align		4
.L_1724:
        /*0120*/ 	.byte	0x04, 0x36
        /*0122*/ 	.short	(.L_1726 - .L_1725)
.L_1725:
        /*0124*/ 	.word	0x00000008
.L_1726:


//--------------------- .nv.info._ZN10layer_norm13ln_fwd_kernelINS_13Kernel_traitsIf13__nv_bfloat16S2_S2_fjLj512ELj1ELj4ELj1ELj16ENS_18Kernel_traits_baseILj512EfS2_S2_S2_fjLj128EEEEELb1ELb0ELb0ELb1EEEvNS_9FwdParamsE --------------------------
	.section	.nv.info._ZN10layer_norm13ln_fwd_kernelINS_13Kernel_traitsIf13__nv_bfloat16S2_S2_fjLj512ELj1ELj4ELj1ELj16ENS_18Kernel_traits_baseILj512EfS2_S2_S2_fjLj128EEEEELb1ELb0ELb0ELb1EEEvNS_9FwdParamsE,"",@"SHT_CUDA_INFO"
	.sectionflags	@""
	.align	4


	//----- nvinfo : EIATTR_CUDA_API_VERSION
	.align		4
        /*0000*/ 	.byte	0x04, 0x37
        /*0002*/ 	.short	(.L_1728 - .L_1727)
.L_1727:
        /*0004*/ 	.word	0x00000082


	//----- nvinfo : EIATTR_KPARAM_INFO
	.align		4
.L_1728:
        /*0008*/ 	.byte	0x04, 0x17
        /*000a*/ 	.short	(.L_1730 - .L_1729)
.L_1729:
        /*000c*/ 	.word	0x00000000
        /*0010*/ 	.short	0x0000
        /*0012*/ 	.short	0x0000
        /*0014*/ 	.byte	0x00, 0xf0, 0xa1, 0x03


	//----- nvinfo : EIATTR_SPARSE_MMA_MASK
	.align		4
.L_1730:
        /*0018*/ 	.byte	0x03, 0x50
        /*001a*/ 	.short	0x0000


	//----- nvinfo : EIATTR_MAXREG_COUNT
	.align		4
        /*001c*/ 	.byte	0x03, 0x1b
        /*001e*/ 	.short	0x00ff


	//----- nvinfo : EIATTR_MERCURY_ISA_VERSION
	.align		4
        /*0020*/ 	.byte	0x03, 0x5f
        /*0022*/ 	.short	0x0101


	//----- nvinfo : EIATTR_COOP_GROUP_MASK_REGIDS
	.align		4
        /*0024*/ 	.byte	0x04, 0x29
        /*0026*/ 	.short	(.L_1732 - .L_1731)


	//   ....[0]....
.L_1731:
        /*0028*/ 	.word	0xffffffff


	//   ....[1]....
        /*002c*/ 	.word	0xffffffff


	//   ....[2]....
        /*0030*/ 	.word	0xffffffff


	//   ....[3]....
        /*0034*/ 	.word	0xffffffff


	//   ....[4]....
        /*0038*/ 	.word	0xffffffff


	//   ....[5]....
        /*003c*/ 	.word	0xffffffff


	//   ....[6]....
        /*0040*/ 	.word	0xffffffff


	//   ....[7]....
        /*0044*/ 	.word	0xffffffff


	//   ....[8]....
        /*0048*/ 	.word	0xffffffff


	//   ....[9]....
        /*004c*/ 	.word	0xffffffff


	//   ....[10]....
        /*0050*/ 	.word	0x05000026


	//   ....[11]....
        /*0054*/ 	.word	0x05000026


	//   ....[12]....
        /*0058*/ 	.word	0x05000026


	//   ....[13]....
        /*005c*/ 	.word	0x05000026


	//   ....[14]....
        /*0060*/ 	.word	0x05000026


	//   ....[15]....
        /*0064*/ 	.word	0x05000026


	//   ....[16]....
        /*0068*/ 	.word	0x05000026


	//   ....[17]....
        /*006c*/ 	.word	0x05000026


	//   ....[18]....
        /*0070*/ 	.word	0x05000026


	//   ....[19]....
        /*0074*/ 	.word	0x05000026


	//----- nvinfo : EIATTR_COOP_GROUP_INSTR_OFFSETS
	.align		4
.L_1732:
        /*0078*/ 	.byte	0x04, 0x28
        /*007a*/ 	.short	(.L_1734 - .L_1733)


	//   ....[0]....
.L_1733:
        /*007c*/ 	.word	0x0000b610


	//   ....[1]....
        /*0080*/ 	.word	0x0000b630


	//   ....[2]....
        /*0084*/ 	.word	0x0000b650


	//   ....[3]....
        /*0088*/ 	.word	0x0000b670


	//   ....[4]....
        /*008c*/ 	.word	0x0000b6a0


	//   ....[5]....
        /*0090*/ 	.word	0x0000b8d0


	//   ....[6]....
        /*0094*/ 	.word	0x0000b8f0


	//   ....[7]....
        /*0098*/ 	.word	0x0000b910


	//   ....[8]....
        /*009c*/ 	.word	0x0000b930


	//   ....[9]....
        /*00a0*/ 	.word	0x0000b950


	//   ....[10]....
        /*00a4*/ 	.word	0x0000bed0


	//   ....[11]....
        /*00a8*/ 	.word	0x0000bf70


	//   ....[12]....
        /*00ac*/ 	.word	0x0000bfe0


	//   ....[13]....
        /*00b0*/ 	.word	0x0000c050


	//   ....[14]....
        /*00b4*/ 	.word	0x0000c0d0


	//   ....[15]....
        /*00b8*/ 	.word	0x0000c350


	//   ....[16]....
        /*00bc*/ 	.word	0x0000c3c0


	//   ....[17]....
        /*00c0*/ 	.word	0x0000c430


	//   ....[18]....
        /*00c4*/ 	.word	0x0000c4a0


	//   ....[19]....
        /*00c8*/ 	.word	0x0000c510


	//----- nvinfo : EIATTR_VRC_CTA_INIT_COUNT
	.align		4
.L_1734:
        /*00cc*/ 	.byte	0x02, 0x4a
	.zero		1
	.zero		1


	//----- nvinfo : EIATTR_EXIT_INSTR_OFFSETS
	.align		4
        /*00d0*/ 	.byte	0x04, 0x1c
        /*00d2*/ 	.short	(.L_1736 - .L_1735)


	//   ....[0]....
.L_1735:
        /*00d4*/ 	.word	0x000002a0


	//   ....[1]....
        /*00d8*/ 	.word	0x0000be60


	//----- nvinfo : EIATTR_INDIRECT_BRANCH_TARGETS
	.align		4
.L_1736:
        /*00dc*/ 	.byte	0x04, 0x34
        /*00de*/ 	.short	(.L_1738 - .L_1737)


	//   ....[0]....
.L_1737:
        /*00e0*/ 	.word	.L_x_20097@srel
        /*00e4*/ 	.short	0x0
        /*00e6*/ 	.short	0x0
        /*00e8*/ 	.word	0x3
        /*00ec*/ 	.word	.L_x_20098@srel
        /*00f0*/ 	.word	.L_x_20099@srel
        /*00f4*/ 	.word	.L_x_20100@srel


	//----- nvinfo : EIATTR_MAX_THREADS
	.align		4
.L_1738:
        /*00f8*/ 	.byte	0x04, 0x05
        /*00fa*/ 	.short	(.L_1740 - .L_1739)
.L_1739:
        /*00fc*/ 	.word	0x00000080
        /*0100*/ 	.word	0x00000001
        /*0104*/ 	.word	0x00000001


	//----- nvinfo : EIATTR_CRS_STACK_SIZE
	.align		4
.L_1740:
        /*0108*/ 	.byte	0x04, 0x1e
        /*010a*/ 	.short	(.L_1742 - .L_1741)
.L_1741:
        /*010c*/ 	.word	0x00000000


	//----- nvinfo : EIATTR_CBANK_PARAM_SIZE
	.align		4
.L_1742:
        /*0110*/ 	.byte	0x03, 0x19
        /*0112*/ 	.short	0x00e8


	//----- nvinfo : EIATTR_PARAM_CBANK
	.align		4
        /*0114*/ 	.byte	0x04, 0x0a
        /*0116*/ 	.short	(.L_1744 - .L_1743)
	.align		4
.L_1743:
        /*0118*/ 	.word	index@(.nv.constant0._ZN10layer_norm13ln_fwd_kernelINS_13Kernel_traitsIf13__nv_bfloat16S2_S2_fjLj512ELj1ELj4ELj1ELj16ENS_18Kernel_traits_baseILj512EfS2_S2_S2_fjLj128EEEEELb1ELb0ELb0ELb1EEEvNS_9FwdParamsE)
        /*011c*/ 	.short	0x0380
        /*011e*/ 	.short	0x00e8


	//----- nvinfo : EIATTR_SW_WAR
	.align		4
.L_1744:
        /*0120*/ 	.byte	0x04, 0x36
        /*0122*/ 	.short	(.L_1746 - .L_1745)
.L_1745:
        /*0124*/ 	.word	0x00000008
.L_1746:


//--------------------- .nv.info._ZN10layer_norm13ln_fwd_kernelINS_13Kernel_traitsIf13__nv_bfloat16S2_S2_fjLj512ELj1ELj4ELj1ELj16ENS_18Kernel_traits_baseILj512EfS2_S2_S2_fjLj128EEEEELb1ELb0ELb1ELb0EEEvNS_9FwdParamsE --------------------------
	.section	.nv.info._ZN10layer_norm13ln_fwd_kernelINS_13Kernel_traitsIf13__nv_bfloat16S2_S2_fjLj512ELj1ELj4ELj1ELj16ENS_18Kernel_traits_baseILj512EfS2_S2_S2_fjLj128EEEEELb1ELb0ELb1ELb0EEEvNS_9FwdParamsE,"",@"SHT_CUDA_INFO"
	.sectionflags	@""
	.align	4


	//----- nvinfo : EIATTR_CUDA_API_VERSION
	.align		4
        /*0000*/ 	.byte	0x04, 0x37
        /*0002*/ 	.short	(.L_1748 - .L_1747)
.L_1747:
        /*0004*/ 	.word	0x00000082


	//----- nvinfo : EIATTR_KPARAM_INFO
	.align		4
.L_1748:
        /*0008*/ 	.byte	0x04, 0x17
        /*000a*/ 	.short	(.L_1750 - .L_1749)
.L_1749:
        /*000c*/ 	.word	0x00000000
        /*0010*/ 	.short	0x0000
        /*0012*/ 	.short	0x0000
        /*0014*/ 	.byte	0x00, 0xf0, 0xa1, 0x03


	//----- nvinfo : EIATTR_SPARSE_MMA_MASK
	.align		4
.L_1750:
        /*0018*/ 	.byte	0x03, 0x50
        /*001a*/ 	.short	0x0000


	//----- nvinfo : EIATTR_MAXREG_COUNT
	.align		4
        /*001c*/ 	.byte	0x03, 0x1b
        /*001e*/ 	.short	0x00ff


	//----- nvinfo : EIATTR_MERCURY_ISA_VERSION
	.align		4
        /*0020*/ 	.byte	0x03, 0x5f
        /*0022*/ 	.short	0x0101


	//----- nvinfo : EIATTR_COOP_GROUP_MASK_REGIDS
	.align		4
        /*0024*/ 	.byte	0x04, 0x29
        /*0026*/ 	.short	(.L_1752 - .L_1751)


	//   ....[0]....
.L_1751:
        /*0028*/ 	.word	0xffffffff


	//   ....[1]....
        /*002c*/ 	.word	0xffffffff


	//   ....[2]....
        /*0030*/ 	.word	0xffffffff


	//   ....[3]....
        /*0034*/ 	.word	0xffffffff


	//   ....[4]....
        /*0038*/ 	.word	0xffffffff


	//   ....[5]....
        /*003c*/ 	.word	0xffffffff


	//   ....[6]....
        /*0040*/ 	.word	0xffffffff


	//   ....[7]....
        /*0044*/ 	.word	0xffffffff


	//   ....[8]....
        /*0048*/ 	.word	0xffffffff


	//   ....[9]....
        /*004c*/ 	.word	0xffffffff


	//   ....[10]....
        /*0050*/ 	.word	0x05000052


	//   ....[11]....
        /*0054*/ 	.word	0x05000052


	//   ....[12]....
        /*0058*/ 	.word	0x05000052


	//   ....[13]....
        /*005c*/ 	.word	0x05000052


	//   ....[14]....
        /*0060*/ 	.word	0x05000052


	//   ....[15]....
        /*0064*/ 	.word	0x05000052


	//   ....[16]....
        /*0068*/ 	.word	0x05000052


	//   ....[17]....
        /*006c*/ 	.word	0x05000052


	//   ....[18]....
        /*0070*/ 	.word	0x05000052


	//   ....[19]....
        /*0074*/ 	.word	0x05000052


	//----- nvinfo : EIATTR_COOP_GROUP_INSTR_OFFSETS
	.align		4
.L_1752:
        /*0078*/ 	.byte	0x04, 0x28
        /*007a*/ 	.short	(.L_1754 - .L_1753)


	//   ....[0]....
.L_1753:
        /*007c*/ 	.word	0x0000c600


	//   ....[1]....
        /*0080*/ 	.word	0x0000c630


	//   ....[2]....
        /*0084*/ 	.word	0x0000c650


	//   ....[3]....
        /*0088*/ 	.word	0x0000c670


	//   ....[4]....
        /*008c*/ 	.word	0x0000c690


	//   ....[5]....
        /*0090*/ 	.word	0x0000c8d0


	//   ....[6]....
        /*0094*/ 	.word	0x0000c8f0


	//   ....[7]....
        /*0098*/ 	.word	0x0000c910


	//   ....[8]....
        /*009c*/ 	.word	0x0000c930


	//   ....[9]....
        /*00a0*/ 	.word	0x0000c950


	//   ....[10]....
        /*00a4*/ 	.word	0x0000cfb0


	//   ....[11]....
        /*00a8*/ 	.word	0x0000d060


	//   ....[12]....
        /*00ac*/ 	.word	0x0000d0d0


	//   ....[13]....
        /*00b0*/ 	.word	0x0000d140


	//   ....[14]....
        /*00b4*/ 	.word	0x0000d1b0


	//   ....[15]....
        /*00b8*/ 	.word	0x0000d440


	//   ....[16]....
        /*00bc*/ 	.word	0x0000d4b0


	//   ....[17]....
        /*00c0*/ 	.word	0x0000d520


	//   ....[18]....
        /*00c4*/ 	.word	0x0000d590


	//   ....[19]....
        /*00c8*/ 	.word	0x0000d600


	//----- nvinfo : EIATTR_VRC_CTA_INIT_COUNT
	.align		4
.L_1754:
        /*00cc*/ 	.byte	0x02, 0x4a
	.zero		1
	.zero		1


	//----- nvinfo : EIATTR_EXIT_INSTR_OFFSETS
	.align		4
        /*00d0*/ 	.byte	0x04, 0x1c
        /*00d2*/ 	.short	(.L_1756 - .L_1755)


	//   ....[0]....
.L_1755:
        /*00d4*/ 	.word	0x00000680


	//   ....[1]....
        /*00d8*/ 	.word	0x0000cf40


	//----- nvinfo : EIATTR_MAX_THREADS
	.align		4
.L_1756:
        /*00dc*/ 	.byte	0x04, 0x05
        /*00de*/ 	.short	(.L_1758 - .L_1757)
.L_1757:
        /*00e0*/ 	.word	0x00000080
        /*00e4*/ 	.word	0x00000001
        /*00e8*/ 	.word	0x00000001


	//----- nvinfo : EIATTR_CRS_STACK_SIZE
	.align		4
.L_1758:
        /*00ec*/ 	.byte	0x04, 0x1e
        /*00ee*/ 	.short	(.L_1760 - .L_1759)
.L_1759:
        /*00f0*/ 	.word	0x00000000


	//----- nvinfo : EIATTR_CBANK_PARAM_SIZE
	.align		4
.L_1760:
        /*00f4*/ 	.byte	0x03, 0x19
        /*00f6*/ 	.short	0x00e8


	//----- nvinfo : EIATTR_PARAM_CBANK
	.align		4
        /*00f8*/ 	.byte	0x04, 0x0a
        /*00fa*/ 	.short	(.L_1762 - .L_1761)
	.align		4
.L_1761:
        /*00fc*/ 	.word	index@(.nv.constant0._ZN10layer_norm13ln_fwd_kernelINS_13Kernel_traitsIf13__nv_bfloat16S2_S2_fjLj512ELj1ELj4ELj1ELj16ENS_18Kernel_traits_baseILj512EfS2_S2_S2_fjLj128EEEEELb1ELb0ELb1ELb0EEEvNS_9FwdParamsE)
        /*0100*/ 	.short	0x0380
        /*0102*/ 	.short	0x00e8


	//----- nvinfo : EIATTR_SW_WAR
	.align		4
.L_1762:
        /*0104*/ 	.byte	0x04, 0x36
        /*0106*/ 	.short	(.L_1764 - .L_1763)
.L_1763:
        /*0108*/ 	.word	0x00000008
.L_1764:


//--------------------- .nv.info._ZN10layer_norm13ln_fwd_kernelINS_13Kernel_traitsIf13__nv_bfloat16S2_S2_fjLj512ELj1ELj4ELj1ELj16ENS_18Kernel_traits_baseILj512EfS2_S2_S2_fjLj128EEEEELb1ELb0ELb1ELb1EEEvNS_9FwdParamsE --------------------------
	.section	.nv.info._ZN10layer_norm13ln_fwd_kernelINS_13Kernel_traitsIf13__nv_bfloat16S2_S2_fjLj512ELj1ELj4ELj1ELj16ENS_18Kernel_traits_baseILj512EfS2_S2_S2_fjLj128EEEEELb1ELb0ELb1ELb1EEEvNS_9FwdParamsE,"",@"SHT_CUDA_INFO"
	.sectionflags	@""
	.align	4


	//----- nvinfo : EIATTR_CUDA_API_VERSION
	.align		4
        /*0000*/ 	.byte	0x04, 0x37
        /*0002*/ 	.short	(.L_1766 - .L_1765)
.L_1765:
        /*0004*/ 	.word	0x00000082


	//----- nvinfo : EIATTR_KPARAM_INFO
	.align		4
.L_1766:
        /*0008*/ 	.byte	0x04, 0x17
        /*000a*/ 	.short	(.L_1768 - .L_1767)
.L_1767:
        /*000c*/ 	.word	0x00000000
        /*0010*/ 	.short	0x0000
        /*0012*/ 	.short	0x0000
        /*0014*/ 	.byte	0x00, 0xf0, 0xa1, 0x03


	//----- nvinfo : EIATTR_SPARSE_MMA_MASK
	.align		4
.L_1768:
        /*0018*/ 	.byte	0x03, 0x50
        /*001a*/ 	.short	0x0000


	//----- nvinfo : EIATTR_MAXREG_COUNT
	.align		4
        /*001c*/ 	.byte	0x03, 0x1b
        /*001e*/ 	.short	0x00ff


	//----- nvinfo : EIATTR_MERCURY_ISA_VERSION
	.align		4
        /*0020*/ 	.byte	0x03, 0x5f
        /*0022*/ 	.short	0x0101


	//----- nvinfo : EIATTR_COOP_GROUP_MASK_REGIDS
	.align		4
        /*0024*/ 	.byte	0x04, 0x29
        /*0026*/ 	.short	(.L_1770 - .L_1769)


	//   ....[0]....
.L_1769:
        /*0028*/ 	.word	0xffffffff


	//   ....[1]....
        /*002c*/ 	.word	0xffffffff


	//   ....[2]....
        /*0030*/ 	.word	0xffffffff


	//   ....[3]....
        /*0034*/ 	.word	0xffffffff


	//   ....[4]....
        /*0038*/ 	.word	0xffffffff


	//   ....[5]....
        /*003c*/ 	.word	0xffffffff


	//   ....[6]....
        /*0040*/ 	.word	0xffffffff


	//   ....[7]....
        /*0044*/ 	.word	0xffffffff


	//   ....[8]....
        /*0048*/ 	.word	0xffffffff


	//   ....[9]....
        /*004c*/ 	.word	0xffffffff


	//   ....[10]....
        /*0050*/ 	.word	0x05000050


	//   ....[11]....
        /*0054*/ 	.word	0x05000050


	//   ....[12]....
        /*0058*/ 	.word	0x05000050


	//   ....[13]....
        /*005c*/ 	.word	0x05000050


	//   ....[14]....
        /*0060*/ 	.word	0x05000050


	//   ....[15]....
        /*0064*/ 	.word	0x05000050


	//   ....[16]....
        /*0068*/ 	.word	0x05000050


	//   ....[17]....
        /*006c*/ 	.word	0x05000050


	//   ....[18]....
        /*0070*/ 	.word	0x05000050


	//   ....[19]....
        /*0074*/ 	.word	0x05000050


	//----- nvinfo : EIATTR_COOP_GROUP_INSTR_OFFSETS
	.align		4
.L_1770:
        /*0078*/ 	.byte	0x04, 0x28
        /*007a*/ 	.short	(.L_1772 - .L_1771)


	//   ....[0]....
.L_1771:
        /*007c*/ 	.word	0x0000c630


	//   ....[1]....
        /*0080*/ 	.word	0x0000c660


	//   ....[2]....
        /*0084*/ 	.word	0x0000c680


	//   ....[3]....
        /*0088*/ 	.word	0x0000c6a0


	//   ....[4]....
        /*008c*/ 	.word	0x0000c6c0


	//   ....[5]....
        /*0090*/ 	.word	0x0000c8f0


	//   ....[6]....
        /*0094*/ 	.word	0x0000c910


	//   ....[7]....
        /*0098*/ 	.word	0x0000c930


	//   ....[8]....
        /*009c*/ 	.word	0x0000c950


	//   ....[9]....
        /*00a0*/ 	.word	0x0000c970


	//   ....[10]....
        /*00a4*/ 	.word	0x0000cf80


	//   ....[11]....
        /*00a8*/ 	.word	0x0000d030


	//   ....[12]....
        /*00ac*/ 	.word	0x0000d0a0


	//   ....[13]....
        /*00b0*/ 	.word	0x0000d110


	//   ....[14]....
        /*00b4*/ 	.word	0x0000d180


	//   ....[15]....
        /*00b8*/ 	.word	0x0000d400


	//   ....[16]....
        /*00bc*/ 	.word	0x0000d470


	//   ....[17]....
        /*00c0*/ 	.word	0x0000d4e0


	//   ....[18]....
        /*00c4*/ 	.word	0x0000d550


	//   ....[19]....
        /*00c8*/ 	.word	0x0000d5c0


	//----- nvinfo : EIATTR_VRC_CTA_INIT_COUNT
	.align		4
.L_1772:
        /*00cc*/ 	.byte	0x02, 0x4a
	.zero		1
	.zero		1


	//----- nvinfo : EIATTR_EXIT_INSTR_OFFSETS
	.align		4
        /*00d0*/ 	.byte	0x04, 0x1c
        /*00d2*/ 	.short	(.L_1774 - .L_1773)


	//   ....[0]....
.L_1773:
        /*00d4*/ 	.word	0x00000290


	//   ....[1]....
        /*00d8*/ 	.word	0x0000cf10


	//----- nvinfo : EIATTR_MAX_THREADS
	.align		4
.L_1774:
        /*00dc*/ 	.byte	0x04, 0x05
        /*00de*/ 	.short	(.L_1776 - .L_1775)
.L_1775:
        /*00e0*/ 	.word	0x00000080
        /*00e4*/ 	.word	0x00000001
        /*00e8*/ 	.word	0x00000001


	//----- nvinfo : EIATTR_CRS_STACK_SIZE
	.align		4
.L_1776:
        /*00ec*/ 	.byte	0x04, 0x1e
        /*00ee*/ 	.short	(.L_1778 - .L_1777)
.L_1777:
        /*00f0*/ 	.word	0x00000000


	//----- nvinfo : EIATTR_CBANK_PARAM_SIZE
	.align		4
.L_1778:
        /*00f4*/ 	.byte	0x03, 0x19
        /*00f6*/ 	.short	0x00e8


	//----- nvinfo : EIATTR_PARAM_CBANK
	.align		4
        /*00f8*/ 	.byte	0x04, 0x0a
        /*00fa*/ 	.short	(.L_1780 - .L_1779)
	.align		4
.L_1779:
        /*00fc*/ 	.word	index@(.nv.constant0._ZN10layer_norm13ln_fwd_kernelINS_13Kernel_traitsIf13__nv_bfloat16S2_S2_fjLj512ELj1ELj4ELj1ELj16ENS_18Kernel_traits_baseILj512EfS2_S2_S2_fjLj128EEEEELb1ELb0ELb1ELb1EEEvNS_9FwdParamsE)
        /*0100*/ 	.short	0x0380
        /*0102*/ 	.short	0x00e8


	//----- nvinfo : EIATTR_SW_WAR
	.align		4
.L_1780:
        /*0104*/ 	.byte	0x04, 0x36
        /*0106*/ 	.short	(.L_1782 - .L_1781)
.L_1781:
        /*0108*/ 	.word	0x00000008
.L_1782:


//--------------------- .nv.info._ZN10layer_norm13ln_fwd_kernelINS_13Kernel_traitsIf13__nv_bfloat16S2_S2_fjLj512ELj1ELj4ELj1ELj16ENS_18Kernel_traits_baseILj512EfS2_S2_S2_fjLj128EEEEELb1ELb1ELb0ELb0EEEvNS_9FwdParamsE --------------------------
	.section	.nv.info._ZN10layer_norm13ln_fwd_kernelINS_13Kernel_traitsIf13__nv_bfloat16S2_S2_fjLj512ELj1ELj4ELj1ELj16ENS_18Kernel_traits_baseILj512EfS2_S2_S2_fjLj128EEEEELb1ELb1ELb0ELb0EEEvNS_9FwdParamsE,"",@"SHT_CUDA_INFO"
	.sectionflags	@""
	.align	4


	//----- nvinfo : EIATTR_CUDA_API_VERSION
	.align		4
        /*0000*/ 	.byte	0x04, 0x37
        /*0002*/ 	.short	(.L_1784 - .L_1783)
.L_1783:
        /*0004*/ 	.word	0x00000082


	//----- nvinfo : EIATTR_KPARAM_INFO
	.align		4
.L_1784:
        /*0008*/ 	.byte	0x04, 0x17
        /*000a*/ 	.short	(.L_1786 - .L_1785)
.L_1785:
        /*000c*/ 	.word	0x00000000
        /*0010*/ 	.short	0x0000
        /*0012*/ 	.short	0x0000
        /*0014*/ 	.byte	0x00, 0xf0, 0xa1, 0x03


	//----- nvinfo : EIATTR_SPARSE_MMA_MASK
	.align		4
.L_1786:
        /*0018*/ 	.byte	0x03, 0x50
        /*001a*/ 	.short	0x0000


	//----- nvinfo : EIATTR_MAXREG_COUNT
	.align		4
        /*001c*/ 	.byte	0x03, 0x1b
        /*001e*/ 	.short	0x00ff


	//----- nvinfo : EIATTR_MERCURY_ISA_VERSION
	.align		4
        /*0020*/ 	.byte	0x03, 0x5f
        /*0022*/ 	.short	0x0101


	//----- nvinfo : EIATTR_COOP_GROUP_MASK_REGIDS
	.align		4
        /*0024*/ 	.byte	0x04, 0x29
        /*0026*/ 	.short	(.L_1788 - .L_1787)


	//   ....[0]....
.L_1787:
        /*0028*/ 	.word	0xffffffff


	//   ....[1]....
        /*002c*/ 	.word	0xffffffff


	//   ....[2]....
        /*0030*/ 	.word	0xffffffff


	//   ....[3]....
        /*0034*/ 	.word	0xffffffff


	//   ....[4]....
        /*0038*/ 	.word	0xffffffff


	//   ....[5]....
        /*003c*/ 	.word	0xffffffff


	//   ....[6]....
        /*0040*/ 	.word	0xffffffff


	//   ....[7]....
        /*0044*/ 	.word	0xffffffff


	//   ....[8]....
        /*0048*/ 	.word	0xffffffff


	//   ....[9]....
        /*004c*/ 	.word	0xffffffff


	//   ....[10]....
        /*0050*/ 	.word	0x05000054


	//   ....[11]....
        /*0054*/ 	.word	0x05000054


	//   ....[12]....
        /*0058*/ 	.word	0x05000054


	//   ....[13]....
        /*005c*/ 	.word	0x05000054


	//   ....[14]....
        /*0060*/ 	.word	0x05000054


	//   ....[15]....
        /*0064*/ 	.word	0x05000054


	//   ....[16]....
        /*0068*/ 	.word	0x05000054


	//   ....[17]....
        /*006c*/ 	.word	0x05000054


	//   ....[18]....
        /*0070*/ 	.word	0x05000054


	//   ....[19]....
        /*0074*/ 	.word	0x05000054


	//----- nvinfo : EIATTR_COOP_GROUP_INSTR_OFFSETS
	.align		4
.L_1788:
        /*0078*/ 	.byte	0x04, 0x28
        /*007a*/ 	.short	(.L_1790 - .L_1789)


	//   ....[0]....
.L_1789:
        /*007c*/ 	.word	0x0000b6c0


	//   ....[1]....
        /*0080*/ 	.word	0x0000b6f0


	//   ....[2]....
        /*0084*/ 	.word	0x0000b710


	//   ....[3]....
        /*0088*/ 	.word	0x0000b730


	//   ....[4]....
        /*008c*/ 	.word	0x0000b750


	//   ....[5]....
        /*0090*/ 	.word	0x0000b990


	//   ....[6]....
        /*0094*/ 	.word	0x0000b9b0


	//   ....[7]....
        /*0098*/ 	.word	0x0000b9d0


	//   ....[8]....
        /*009c*/ 	.word	0x0000b9f0


	//   ....[9]....
        /*00a0*/ 	.word	0x0000ba10


	//   ....[10]....
        /*00a4*/ 	.word	0x0000c020


	//   ....[11]....
        /*00a8*/ 	.word	0x0000c0d0


	//   ....[12]....
        /*00ac*/ 	.word	0x0000c140


	//   ....[13]....
        /*00b0*/ 	.word	0x0000c1b0


	//   ....[14]....
        /*00b4*/ 	.word	0x0000c220


	//   ....[15]....
        /*00b8*/ 	.word	0x0000c4a0


	//   ....[16]....
        /*00bc*/ 	.word	0x0000c510


	//   ....[17]....
        /*00c0*/ 	.word	0x0000c580


	//   ....[18]....
        /*00c4*/ 	.word	0x0000c5f0


	//   ....[19]....
        /*00c8*/ 	.word	0x0000c660


	//----- nvinfo : EIATTR_VRC_CTA_INIT_COUNT
	.align		4
.L_1790:
        /*00cc*/ 	.byte	0x02, 0x4a
	.zero		1
	.zero		1


	//----- nvinfo : EIATTR_EXIT_INSTR_OFFSETS
	.align		4
        /*00d0*/ 	.byte	0x04, 0x1c
        /*00d2*/ 	.short	(.L_1792 - .L_1791)


	//   ....[0]....
.L_1791:
        /*00d4*/ 	.word	0x00000760


	//   ....[1]....
        /*00d8*/ 	.word	0x0000bfb0


	//----- nvinfo : EIATTR_INDIRECT_BRANCH_TARGETS
	.align		4
.L_1792:
        /*00dc*/ 	.byte	0x04, 0x34
        /*00de*/ 	.short	(.L_1794 - .L_1793)


	//   ....[0]....
.L_1793:
        /*00e0*/ 	.word	.L_x_20101@srel
        /*00e4*/ 	.short	0x0
        /*00e6*/ 	.short	0x0
        /*00e8*/ 	.word	0x3
        /*00ec*/ 	.word	.L_x_20102@srel
        /*00f0*/ 	.word	.L_x_20103@srel
        /*00f4*/ 	.word	.L_x_20104@srel


	//----- nvinfo : EIATTR_MAX_THREADS
	.align		4
.L_1794:
        /*00f8*/ 	.byte	0x04, 0x05
        /*00fa*/ 	.short	(.L_1796 - .L_1795)
.L_1795:
        /*00fc*/ 	.word	0x00000080
        /*0100*/ 	.word	0x00000001
        /*0104*/ 	.word	0x00000001


	//----- nvinfo : EIATTR_CRS_STACK_SIZE
	.align		4
.L_1796:
        /*0108*/ 	.byte	0x04, 0x1e
        /*010a*/ 	.short	(.L_1798 - .L_1797)
.L_1797:
        /*010c*/ 	.word	0x00000000


	//----- nvinfo : EIATTR_CBANK_PARAM_SIZE
	.align		4
.L_1798:
        /*0110*/ 	.byte	0x03, 0x19
        /*0112*/ 	.short	0x00e8


	//----- nvinfo : EIATTR_PARAM_CBANK
	.align		4
        /*0114*/ 	.byte	0x04, 0x0a
        /*0116*/ 	.short	(.L_1800 - .L_1799)
	.align		4
.L_1799:
        /*0118*/ 	.word	index@(.nv.constant0._ZN10layer_norm13ln_fwd_kernelINS_13Kernel_traitsIf13__nv_bfloat16S2_S2_fjLj512ELj1ELj4ELj1ELj16ENS_18Kernel_traits_baseILj512EfS2_S2_S2_fjLj128EEEEELb1ELb1ELb0ELb0EEEvNS_9FwdParamsE)
        /*011c*/ 	.short	0x0380
        /*011e*/ 	.short	0x00e8


	//----- nvinfo : EIATTR_SW_WAR
	.align		4
.L_1800:
        /*0120*/ 	.byte	0x04, 0x36
        /*0122*/ 	.short	(.L_1802 - .L_1801)
.L_1801:
        /*0124*/ 	.word	0x00000008
.L_1802:


//--------------------- .nv.info._ZN10layer_norm13ln_fwd_kernelINS_13Kernel_traitsIf13__nv_bfloat16S2_S2_fjLj512ELj1ELj4ELj1ELj16ENS_18Kernel_traits_baseILj512EfS2_S2_S2_fjLj128EEEEELb1ELb1ELb0ELb1EEEvNS_9FwdParamsE --------------------------
	.section	.nv.info._ZN10layer_norm13ln_fwd_kernelINS_13Kernel_traitsIf13__nv_bfloat16S2_S2_fjLj512ELj1ELj4ELj1ELj16ENS_18Kernel_traits_baseILj512EfS2_S2_S2_fjLj128EEEEELb1ELb1ELb0ELb1EEEvNS_9FwdParamsE,"",@"SHT_CUDA_INFO"
	.sectionflags	@""
	.align	4


	//----- nvinfo : EIATTR_CUDA_API_VERSION
	.align		4
        /*0000*/ 	.byte	0x04, 0x37
        /*0002*/ 	.short	(.L_1804 - .L_1803)
.L_1803:
        /*0004*/ 	.word	0x00000082


	//----- nvinfo : EIATTR_KPARAM_INFO
	.align		4
.L_1804:
        /*0008*/ 	.byte	0x04, 0x17
        /*000a*/ 	.short	(.L_1806 - .L_1805)
.L_1805:
        /*000c*/ 	.word	0x00000000
        /*0010*/ 	.short	0x0000
        /*0012*/ 	.short	0x0000
        /*0014*/ 	.byte	0x00, 0xf0, 0xa1, 0x03


	//----- nvinfo : EIATTR_SPARSE_MMA_MASK
	.align		4
.L_1806:
        /*0018*/ 	.byte	0x03, 0x50
        /*001a*/ 	.short	0x0000


	//----- nvinfo : EIATTR_MAXREG_COUNT
	.align		4
        /*001c*/ 	.byte	0x03, 0x1b
        /*001e*/ 	.short	0x00ff


	//----- nvinfo : EIATTR_MERCURY_ISA_VERSION
	.align		4
        /*0020*/ 	.byte	0x03, 0x5f
        /*0022*/ 	.short	0x0101


	//----- nvinfo : EIATTR_COOP_GROUP_MASK_REGIDS
	.align		4
        /*0024*/ 	.byte	0x04, 0x29
        /*0026*/ 	.short	(.L_1808 - .L_1807)


	//   ....[0]....
.L_1807:
        /*0028*/ 	.word	0xffffffff


	//   ....[1]....
        /*002c*/ 	.word	0xffffffff


	//   ....[2]....
        /*0030*/ 	.word	0xffffffff


	//   ....[3]....
        /*0034*/ 	.word	0xffffffff


	//   ....[4]....
        /*0038*/ 	.word	0xffffffff


	//   ....[5]....
        /*003c*/ 	.word	0xffffffff


	//   ....[6]....
        /*0040*/ 	.word	0xffffffff


	//   ....[7]....
        /*0044*/ 	.word	0xffffffff


	//   ....[8]....
        /*0048*/ 	.word	0xffffffff


	//   ....[9]....
        /*004c*/ 	.word	0xffffffff


	//   ....[10]....
        /*0050*/ 	.word	0x05000028


	//   ....[11]....
        /*0054*/ 	.word	0x05000028


	//   ....[12]....
        /*0058*/ 	.word	0x05000028


	//   ....[13]....
        /*005c*/ 	.word	0x05000028


	//   ....[14]....
        /*0060*/ 	.word	0x05000028


	//   ....[15]....
        /*0064*/ 	.word	0x05000028


	//   ....[16]....
        /*0068*/ 	.word	0x05000028


	//   ....[17]....
        /*006c*/ 	.word	0x05000028


	//   ....[18]....
        /*0070*/ 	.word	0x05000028


	//   ....[19]....
        /*0074*/ 	.word	0x05000028


	//----- nvinfo : EIATTR_COOP_GROUP_INSTR_OFFSETS
	.align		4
.L_1808:
        /*0078*/ 	.byte	0x04, 0x28
        /*007a*/ 	.short	(.L_1810 - .L_1809)


	//   ....[0]....
.L_1809:
        /*007c*/ 	.word	0x0000b700


	//   ....[1]....
        /*0080*/ 	.word	0x0000b730


	//   ....[2]....
        /*0084*/ 	.word	0x0000b750


	//   ....[3]....
        /*0088*/ 	.word	0x0000b770


	//   ....[4]....
        /*008c*/ 	.word	0x0000b790


	//   ....[5]....
        /*0090*/ 	.word	0x0000b9c0


	//   ....[6]....
        /*0094*/ 	.word	0x0000b9e0


	//   ....[7]....
        /*0098*/ 	.word	0x0000ba00


	//   ....[8]....
        /*009c*/ 	.word	0x0000ba20


	//   ....[9]....
        /*00a0*/ 	.word	0x0000ba40


	//   ....[10]....
        /*00a4*/ 	.word	0x0000bfd0


	//   ....[11]....
        /*00a8*/ 	.word	0x0000c070


	//   ....[12]....
        /*00ac*/ 	.word	0x0000c0d0


	//   ....[13]....
        /*00b0*/ 	.word	0x0000c130


	//   ....[14]....
        /*00b4*/ 	.word	0x0000c190


	//   ....[15]....
        /*00b8*/ 	.word	0x0000c410


	//   ....[16]....
        /*00bc*/ 	.word	0x0000c470


	//   ....[17]....
        /*00c0*/ 	.word	0x0000c4d0


	//   ....[18]....
        /*00c4*/ 	.word	0x0000c530


	//   ....[19]....
        /*00c8*/ 	.word	0x0000c590


	//----- nvinfo : EIATTR_VRC_CTA_INIT_COUNT
	.align		4
.L_1810:
        /*00cc*/ 	.byte	0x02, 0x4a
	.zero		1
	.zero		1


	//----- nvinfo : EIATTR_EXIT_INSTR_OFFSETS
	.align		4
        /*00d0*/ 	.byte	0x04, 0x1c
        /*00d2*/ 	.short	(.L_1812 - .L_1811)


	//   ....[0]....
.L_1811:
        /*00d4*/ 	.word	0x00000410


	//   ....[1]....
        /*00d8*/ 	.word	0x0000bf60


	//----- nvinfo : EIATTR_INDIRECT_BRANCH_TARGETS
	.align		4
.L_1812:
        /*00dc*/ 	.byte	0x04, 0x34
        /*00de*/ 	.short	(.L_1814 - .L_1813)


	//   ....[0]....
.L_1813:
        /*00e0*/ 	.word	.L_x_20105@srel
        /*00e4*/ 	.short	0x0
        /*00e6*/ 	.short	0x0
        /*00e8*/ 	.word	0x3
        /*00ec*/ 	.word	.L_x_20106@srel
        /*00f0*/ 	.word	.L_x_20107@srel
        /*00f4*/ 	.word	.L_x_20108@srel


	//----- nvinfo : EIATTR_MAX_THREADS
	.align		4
.L_1814:
        /*00f8*/ 	.byte	0x04, 0x05
        /*00fa*/ 	.short	(.L_1816 - .L_1815)
.L_1815:
        /*00fc*/ 	.word	0x00000080
        /*0100*/ 	.word	0x00000001
        /*0104*/ 	.word	0x00000001


	//----- nvinfo : EIATTR_CRS_STACK_SIZE
	.align		4
.L_1816:
        /*0108*/ 	.byte	0x04, 0x1e
        /*010a*/ 	.short	(.L_1818 - .L_1817)
.L_1817:
        /*010c*/ 	.word	0x00000000


	//----- nvinfo : EIATTR_CBANK_PARAM_SIZE
	.align		4
.L_1818:
        /*0110*/ 	.byte	0x03, 0x19
        /*0112*/ 	.short	0x00e8


	//----- nvinfo : EIATTR_PARAM_CBANK
	.align		4
        /*0114*/ 	.byte	0x04, 0x0a
        /*0116*/ 	.short	(.L_1820 - .L_1819)
	.align		4
.L_1819:
        /*0118*/ 	.word	index@(.nv.constant0._ZN10layer_norm13ln_fwd_kernelINS_13Kernel_traitsIf13__nv_bfloat16S2_S2_fjLj512ELj1ELj4ELj1ELj16ENS_18Kernel_traits_baseILj512EfS2_S2_S2_fjLj128EEEEELb1ELb1ELb0ELb1EEEvNS_9FwdParamsE)
        /*011c*/ 	.short	0x0380
        /*011e*/ 	.short	0x00e8


	//----- nvinfo : EIATTR_SW_WAR
	.align		4
.L_1820:
        /*0120*/ 	.byte	0x04, 0x36
        /*0122*/ 	.short	(.L_1822 - .L_1821)
.L_1821:
        /*0124*/ 	.word	0x00000008
.L_1822:


//--------------------- .nv.info._ZN10layer_norm13ln_fwd_kernelINS_13Kernel_traitsIf13__nv_bfloat16S2_S2_fjLj512ELj1ELj4ELj1ELj16ENS_18Kernel_traits_baseILj512EfS2_S2_S2_fjLj128EEEEELb1ELb1ELb1ELb0EEEvNS_9FwdParamsE --------------------------
	.section	.nv.info._ZN10layer_norm13ln_fwd_kernelINS_13Kernel_traitsIf13__nv_bfloat16S2_S2_fjLj512ELj1ELj4ELj1ELj16ENS_18Kernel_traits_baseILj512EfS2_S2_S2_fjLj128EEEEELb1ELb1ELb1ELb0EEEvNS_9FwdParamsE,"",@"SHT_CUDA_INFO"
	.sectionflags	@""
	.align	4


	//----- nvinfo : EIATTR_CUDA_API_VERSION
	.align		4
        /*0000*/ 	.byte	0x04, 0x37
        /*0002*/ 	.short	(.L_1824 - .L_1823)
.L_1823:
        /*0004*/ 	.word	0x00000082


	//----- nvinfo : EIATTR_KPARAM_INFO
	.align		4
.L_1824:
        /*0008*/ 	.byte	0x04, 0x17
        /*000a*/ 	.short	(.L_1826 - .L_1825)
.L_1825:
        /*000c*/ 	.word	0x00000000
        /*0010*/ 	.short	0x0000
        /*0012*/ 	.short	0x0000
        /*0014*/ 	.byte	0x00, 0xf0, 0xa1, 0x03


	//----- nvinfo : EIATTR_SPARSE_MMA_MASK
	.align		4
.L_1826:
        /*0018*/ 	.byte	0x03, 0x50
        /*001a*/ 	.short	0x0000


	//----- nvinfo : EIATTR_MAXREG_COUNT
	.align		4
        /*001c*/ 	.byte	0x03, 0x1b
        /*001e*/ 	.short	0x00ff


	//----- nvinfo : EIATTR_MERCURY_ISA_VERSION
	.align		4
        /*0020*/ 	.byte	0x03, 0x5f
        /*0022*/ 	.short	0x0101


	//----- nvinfo : EIATTR_COOP_GROUP_MASK_REGIDS
	.align		4
        /*0024*/ 	.byte	0x04, 0x29
        /*0026*/ 	.short	(.L_1828 - .L_1827)


	//   ....[0]....
.L_1827:
        /*0028*/ 	.word	0xffffffff


	//   ....[1]....
        /*002c*/ 	.word	0xffffffff


	//   ....[2]....
        /*0030*/ 	.word	0xffffffff


	//   ....[3]....
        /*0034*/ 	.word	0xffffffff


	//   ....[4]....
        /*0038*/ 	.word	0xffffffff


	//   ....[5]....
        /*003c*/ 	.word	0xffffffff


	//   ....[6]....
        /*0040*/ 	.word	0xffffffff


	//   ....[7]....
        /*0044*/ 	.word	0xffffffff


	//   ....[8]....
        /*0048*/ 	.word	0xffffffff


	//   ....[9]....
        /*004c*/ 	.word	0xffffffff


	//   ....[10]....
        /*0050*/ 	.word	0x05000066


	//   ....[11]....
        /*0054*/ 	.word	0x05000066


	//   ....[12]....
        /*0058*/ 	.word	0x05000066


	//   ....[13]....
        /*005c*/ 	.word	0x05000066


	//   ....[14]....
        /*0060*/ 	.word	0x05000066


	//   ....[15]....
        /*0064*/ 	.word	0x05000066


	//   ....[16]....
        /*0068*/ 	.word	0x05000066


	//   ....[17]....
        /*006c*/ 	.word	0x05000066


	//   ....[18]....
        /*0070*/ 	.word	0x05000066


	//   ....[19]....
        /*0074*/ 	.word	0x05000066


	//----- nvinfo : EIATTR_COOP_GROUP_INSTR_OFFSETS
	.align		4
.L_1828:
        /*0078*/ 	.byte	0x04, 0x28
        /*007a*/ 	.short	(.L_1830 - .L_1829)


	//   ....[0]....
.L_1829:
        /*007c*/ 	.word	0x0000c810


	//   ....[1]....
        /*0080*/ 	.word	0x0000c840


	//   ....[2]....
        /*0084*/ 	.word	0x0000c860


	//   ....[3]....
        /*0088*/ 	.word	0x0000c880


	//   ....[4]....
        /*008c*/ 	.word	0x0000c8a0


	//   ....[5]....
        /*0090*/ 	.word	0x0000cae0


	//   ....[6]....
        /*0094*/ 	.word	0x0000cb00


	//   ....[7]....
        /*0098*/ 	.word	0x0000cb20


	//   ....[8]....
        /*009c*/ 	.word	0x0000cb40


	//   ....[9]....
        /*00a0*/ 	.word	0x0000cb60


	//   ....[10]....
        /*00a4*/ 	.word	0x0000d1d0


	//   ....[11]....
        /*00a8*/ 	.word	0x0000d280


	//   ....[12]....
        /*00ac*/ 	.word	0x0000d2f0


	//   ....[13]....
        /*00b0*/ 	.word	0x0000d360


	//   ....[14]....
        /*00b4*/ 	.word	0x0000d3d0


	//   ....[15]....
        /*00b8*/ 	.word	0x0000d650


	//   ....[16]....
        /*00bc*/ 	.word	0x0000d6c0


	//   ....[17]....
        /*00c0*/ 	.word	0x0000d730


	//   ....[18]....
        /*00c4*/ 	.word	0x0000d7a0


	//   ....[19]....
        /*00c8*/ 	.word	0x0000d810


	//----- nvinfo : EIATTR_VRC_CTA_INIT_COUNT
	.align		4
.L_1830:
        /*00cc*/ 	.byte	0x02, 0x4a
	.zero		1
	.zero		1


	//----- nvinfo : EIATTR_EXIT_INSTR_OFFSETS
	.align		4
        /*00d0*/ 	.byte	0x04, 0x1c
        /*00d2*/ 	.short	(.L_1832 - .L_1831)


	//   ....[0]....
.L_1831:
        /*00d4*/ 	.word	0x00000750


	//   ....[1]....
        /*00d8*/ 	.word	0x0000d160


	//----- nvinfo : EIATTR_MAX_THREADS
	.align		4
.L_1832:
        /*00dc*/ 	.byte	0x04, 0x05
        /*00de*/ 	.short	(.L_1834 - .L_1833)
.L_1833:
        /*00e0*/ 	.word	0x00000080
        /*00e4*/ 	.word	0x00000001
        /*00e8*/ 	.word	0x00000001


	//----- nvinfo : EIATTR_CRS_STACK_SIZE
	.align		4
.L_1834:
        /*00ec*/ 	.byte	0x04, 0x1e
        /*00ee*/ 	.short	(.L_1836 - .L_1835)
.L_1835:
        /*00f0*/ 	.word	0x00000000


	//----- nvinfo : EIATTR_CBANK_PARAM_SIZE
	.align		4
.L_1836:
        /*00f4*/ 	.byte	0x03, 0x19
        /*00f6*/ 	.short	0x00e8


	//----- nvinfo : EIATTR_PARAM_CBANK
	.align		4
        /*00f8*/ 	.byte	0x04, 0x0a
        /*00fa*/ 	.short	(.L_1838 - .L_1837)
	.align		4
.L_1837:
        /*00fc*/ 	.word	index@(.nv.constant0._ZN10layer_norm13ln_fwd_kernelINS_13Kernel_traitsIf13__nv_bfloat16S2_S2_fjLj512ELj1ELj4ELj1ELj16ENS_18Kernel_traits_baseILj512EfS2_S2_S2_fjLj128EEEEELb1ELb1ELb1ELb0EEEvNS_9FwdParamsE)
        /*0100*/ 	.short	0x0380
        /*0102*/ 	.short	0x00e8


	//----- nvinfo : EIATTR_SW_WAR
	.align		4
.L_1838:
        /*0104*/ 	.byte	0x04, 0x36
        /*0106*/ 	.short	(.L_1840 - .L_1839)
.L_1839:
        /*0108*/ 	.word	0x00000008
.L_1840:


//--------------------- .nv.info._ZN10layer_norm13ln_fwd_kernelINS_13Kernel_traitsIf13__nv_bfloat16S2_S2_fjLj512ELj1ELj4ELj1ELj16ENS_18Kernel_traits_baseILj512EfS2_S2_S2_fjLj128EEEEELb1ELb1ELb1ELb1EEEvNS_9FwdParamsE --------------------------
	.section	.nv.info._ZN10layer_norm13ln_fwd_kernelINS_13Kernel_traitsIf13__nv_bfloat16S2_S2_fjLj512ELj1ELj4ELj1ELj16ENS_18Kernel_traits_baseILj512EfS2_S2_S2_fjLj128EEEEELb1ELb1ELb1ELb1EEEvNS_9FwdParamsE,"",@"SHT_CUDA_INFO"
	.sectionflags	@""
	.align	4


	//----- nvinfo : EIATTR_CUDA_API_VERSION
	.align		4
        /*0000*/ 	.byte	0x04, 0x37
        /*0002*/ 	.short	(.L_1842 - .L_1841)
.L_1841:
        /*0004*/ 	.word	0x00000082


	//----- nvinfo : EIATTR_KPARAM_INFO
	.align		4
.L_1842:
        /*0008*/ 	.byte	0x04, 0x17
        /*000a*/ 	.short	(.L_1844 - .L_1843)
.L_1843:
        /*000c*/ 	.word	0x00000000
        /*0010*/ 	.short	0x0000
        /*0012*/ 	.short	0x0000
        /*0014*/ 	.byte	0x00, 0xf0, 0xa1, 0x03


	//----- nvinfo : EIATTR_SPARSE_MMA_MASK
	.align		4
.L_1844:
        /*0018*/ 	.byte	0x03, 0x50
        /*001a*/ 	.short	0x0000


	//----- nvinfo : EIATTR_MAXREG_COUNT
	.align		4
        /*001c*/ 	.byte	0x03, 0x1b
        /*001e*/ 	.short	0x00ff


	//----- nvinfo : EIATTR_MERCURY_ISA_VERSION
	.align		4
        /*0020*/ 	.byte	0x03, 0x5f
        /*0022*/ 	.short	0x0101


	//----- nvinfo : EIATTR_COOP_GROUP_MASK_REGIDS
	.align		4
        /*0024*/ 	.byte	0x04, 0x29
        /*0026*/ 	.short	(.L_1846 - .L_1845)


	//   ....[0]....
.L_1845:
        /*0028*/ 	.word	0xffffffff


	//   ....[1]....
        /*002c*/ 	.word	0xffffffff


	//   ....[2]....
        /*0030*/ 	.word	0xffffffff


	//   ....[3]....
        /*0034*/ 	.word	0xffffffff


	//   ....[4]....
        /*0038*/ 	.word	0xffffffff


	//   ....[5]....
        /*003c*/ 	.word	0xffffffff


	//   ....[6]....
        /*0040*/ 	.word	0xffffffff


	//   ....[7]....
        /*0044*/ 	.word	0xffffffff


	//   ....[8]....
        /*0048*/ 	.word	0xffffffff


	//   ....[9]....
        /*004c*/ 	.word	0xffffffff


	//   ....[10]....
        /*0050*/ 	.word	0x05000051


	//   ....[11]....
        /*0054*/ 	.word	0x05000051


	//   ....[12]....
        /*0058*/ 	.word	0x05000051


	//   ....[13]....
        /*005c*/ 	.word	0x05000051


	//   ....[14]....
        /*0060*/ 	.word	0x05000051


	//   ....[15]....
        /*0064*/ 	.word	0x05000051


	//   ....[16]....
        /*0068*/ 	.word	0x05000051


	//   ....[17]....
        /*006c*/ 	.word	0x05000051


	//   ....[18]....
        /*0070*/ 	.word	0x05000051


	//   ....[19]....
        /*0074*/ 	.word	0x05000051


	//----- nvinfo : EIATTR_COOP_GROUP_INSTR_OFFSETS
	.align		4
.L_1846:
        /*0078*/ 	.byte	0x04, 0x28
        /*007a*/ 	.short	(.L_1848 - .L_1847)


	//   ....[0]....
.L_1847:
        /*007c*/ 	.word	0x0000c860


	//   ....[1]....
        /*0080*/ 	.word	0x0000c890


	//   ....[2]....
        /*0084*/ 	.word	0x0000c8b0


	//   ....[3]....
        /*0088*/ 	.word	0x0000c8d0


	//   ....[4]....
        /*008c*/ 	.word	0x0000c8f0


	//   ....[5]....
        /*0090*/ 	.word	0x0000cb20


	//   ....[6]....
        /*0094*/ 	.word	0x0000cb40


	//   ....[7]....
        /*0098*/ 	.word	0x0000cb60


	//   ....[8]....
        /*009c*/ 	.word	0x0000cb80


	//   ....[9]....
        /*00a0*/ 	.word	0x0000cba0


	//   ....[10]....
        /*00a4*/ 	.word	0x0000d1b0


	//   ....[11]....
        /*00a8*/ 	.word	0x0000d260


	//   ....[12]....
        /*00ac*/ 	.word	0x0000d2d0


	//   ....[13]....
        /*00b0*/ 	.word	0x0000d340


	//   ....[14]....
        /*00b4*/ 	.word	0x0000d3b0


	//   ....[15]....
        /*00b8*/ 	.word	0x0000d630


	//   ....[16]....
        /*00bc*/ 	.word	0x0000d6a0


	//   ....[17]....
        /*00c0*/ 	.word	0x0000d710


	//   ....[18]....
        /*00c4*/ 	.word	0x0000d780


	//   ....[19]....
        /*00c8*/ 	.word	0x0000d7f0


	//----- nvinfo : EIATTR_VRC_CTA_INIT_COUNT
	.align		4
.L_1848:
        /*00cc*/ 	.byte	0x02, 0x4a
	.zero		1
	.zero		1


	//----- nvinfo : EIATTR_EXIT_INSTR_OFFSETS
	.align		4
        /*00d0*/ 	.byte	0x04, 0x1c
        /*00d2*/ 	.short	(.L_1850 - .L_1849)


	//   ....[0]....
.L_1849:
        /*00d4*/ 	.word	0x000003a0


	//   ....[1]....
        /*00d8*/ 	.word	0x0000d150


	//----- nvinfo : EIATTR_MAX_THREADS
	.align		4
.L_1850:
        /*00dc*/ 	.byte	0x04, 0x05
        /*00de*/ 	.short	(.L_1852 - .L_1851)
.L_1851:
        /*00e0*/ 	.word	0x00000080
        /*00e4*/ 	.word	0x00000001
        /*00e8*/ 	.word	0x00000001


	//----- nvinfo : EIATTR_CRS_STACK_SIZE
	.align		4
.L_1852:
        /*00ec*/ 	.byte	0x04, 0x1e
        /*00ee*/ 	.short	(.L_1854 - .L_1853)
.L_1853:
        /*00f0*/ 	.word	0x00000000


	//----- nvinfo : EIATTR_CBANK_PARAM_SIZE
	.align		4
.L_1854:
        /*00f4*/ 	.byte	0x03, 0x19
        /*00f6*/ 	.short	0x00e8


	//----- nvinfo : EIATTR_PARAM_CBANK
	.align		4
        /*00f8*/ 	.byte	0x04, 0x0a
        /*00fa*/ 	.short	(.L_1856 - .L_1855)
	.align		4
.L_1855:
        /*00fc*/ 	.word	index@(.nv.constant0._ZN10layer_norm13ln_fwd_kernelINS_13Kernel_traitsIf13__nv_bfloat16S2_S2_fjLj512ELj1ELj4ELj1ELj16ENS_18Kernel_traits_baseILj512EfS2_S2_S2_fjLj128EEEEELb1ELb1ELb1ELb1EEEvNS_9FwdParamsE)
        /*0100*/ 	.short	0x0380
        /*0102*/ 	.short	0x00e8


	//----- nvinfo : EIATTR_SW_WAR
	.align		4
.L_1856:
        /*0104*/ 	.byte	0x04, 0x36
        /*0106*/ 	.short	(.L_1858 - .L_1857)
.L_1857:
        /*0108*/ 	.word	0x00000008
.L_1858:


//--------------------- .nv.info._ZN10layer_norm13ln_fwd_kernelINS_13Kernel_traitsI13__nv_bfloat16S2_fS2_fjLj512ELj1ELj4ELj1ELj16ENS_18Kernel_traits_baseILj512ES2_S2_fS2_fjLj128EEEEELb0ELb0ELb0ELb0EEEvNS_9FwdParamsE --------------------------
	.section	.nv.info._ZN10layer_norm13ln_fwd_kernelINS_13Kernel_traitsI13__nv_bfloat16S2_fS2_fjLj512ELj1ELj4ELj1ELj16ENS_18Kernel_traits_baseILj512ES2_S2_fS2_fjLj128EEEEELb0ELb0ELb0ELb0EEEvNS_9FwdParamsE,"",@"SHT_CUDA_INFO"
	.sectionflags	@""
	.align	4


	//----- nvinfo : EIATTR_CUDA_API_VERSION
	.align		4
        /*0000*/ 	.byte	0x04, 0x37
        /*0002*/ 	.short	(.L_1860 - .L_1859)
.L_1859:
        /*0004*/ 	.word	0x00000082


	//----- nvinfo : EIATTR_KPARAM_INFO
	.align		4
.L_1860:
        /*0008*/ 	.byte	0x04, 0x17
        /*000a*/ 	.short	(.L_1862 - .L_1861)
.L_1861:
        /*000c*/ 	.word	0x00000000
        /*0010*/ 	.short	0x0000
        /*0012*/ 	.short	0x0000
        /*0014*/ 	.byte	0x00, 0xf0, 0xa1, 0x03


	//----- nvinfo : EIATTR_SPARSE_MMA_MASK
	.align		4
.L_1862:
        /*0018*/ 	.byte	0x03, 0x50
        /*001a*/ 	.short	0x0000


	//----- nvinfo : EIATTR_MAXREG_COUNT
	.align		4
        /*001c*/ 	.byte	0x03, 0x1b
        /*001e*/ 	.short	0x00ff


	//----- nvinfo : EIATTR_MERCURY_ISA_VERSION
	.align		4
        /*0020*/ 	.byte	0x03, 0x5f
        /*0022*/ 	.short	0x0101


	//----- nvinfo : EIATTR_COOP_GROUP_MASK_REGIDS
	.align		4
        /*0024*/ 	.byte	0x04, 0x29
        /*0026*/ 	.short	(.L_1864 - .L_1863)


	//   ....[0]....
.L_1863:
        /*0028*/ 	.word	0xffffffff


	//   ....[1]....
        /*002c*/ 	.word	0xffffffff


	//   ....[2]....
        /*0030*/ 	.word	0xffffffff


	//   ....[3]....
        /*0034*/ 	.word	0xffffffff


	//   ....[4]....
        /*0038*/ 	.word	0xffffffff


	//   ....[5]....
        /*003c*/ 	.word	0xffffffff


	//   ....[6]....
        /*0040*/ 	.word	0xffffffff


	//   ....[7]....
        /*0044*/ 	.word	0xffffffff


	//   ....[8]....
        /*0048*/ 	.word	0xffffffff


	//   ....[9]....
        /*004c*/ 	.word	0xffffffff


	//   ....[10]....
        /*0050*/ 	.word	0x05000027


	//   ....[11]....
        /*0054*/ 	.word	0x05000027


	//   ....[12]....
        /*0058*/ 	.word	0x05000027


	//   ....[13]....
        /*005c*/ 	.word	0x05000027


	//   ....[14]....
        /*0060*/ 	.word	0x05000027


	//   ....[15]....
        /*0064*/ 	.word	0x05000027


	//   ....[16]....
        /*0068*/ 	.word	0x05000027


	//   ....[17]....
        /*006c*/ 	.word	0x05000027


	//   ....[18]....
        /*0070*/ 	.word	0x05000027


	//   ....[19]....
        /*0074*/ 	.word	0x05000027


	//----- nvinfo : EIATTR_COOP_GROUP_INSTR_OFFSETS
	.align		4
.L_1864:
        /*0078*/ 	.byte	0x04, 0x28
        /*007a*/ 	.short	(.L_1866 - .L_1865)


	//   ....[0]....
.L_1865:
        /*007c*/ 	.word	0x00000e20


	//   ....[1]....
        /*0080*/ 	.word	0x00000e40


	//   ....[2]....
        /*0084*/ 	.word	0x00000e60


	//   ....[3]....
        /*0088*/ 	.word	0x00000e90


	//   ....[4]....
        /*008c*/ 	.word	0x00000eb0


	//   ....[5]....
        /*0090*/ 	.word	0x000010f0


	//   ....[6]....
        /*0094*/ 	.word	0x00001110


	//   ....[7]....
        /*0098*/ 	.word	0x00001130


	//   ....[8]....
        /*009c*/ 	.word	0x00001150


	//   ....[9]....
        /*00a0*/ 	.word	0x00001170


	//   ....[10]....
        /*00a4*/ 	.word	0x000019b0


	//   ....[11]....
        /*00a8*/ 	.word	0x00001a50


	//   ....[12]....
        /*00ac*/ 	.word	0x00001ac0


	//   ....[13]....
        /*00b0*/ 	.word	0x00001b40


	//   ....[14]....
        /*00b4*/ 	.word	0x00001bb0


	//   ....[15]....
        /*00b8*/ 	.word	0x00001e50


	//   ....[16]....
        /*00bc*/ 	.word	0x00001ec0


	//   ....[17]....
        /*00c0*/ 	.word	0x00001f30


	//   ....[18]....
        /*00c4*/ 	.word	0x00001fa0


	//   ....[19]....
        /*00c8*/ 	.word	0x00002010


	//----- nvinfo : EIATTR_VRC_CTA_INIT_COUNT
	.align		4
.L_1866:
        /*00cc*/ 	.byte	0x02, 0x4a
	.zero		1
	.zero		1


	//----- nvinfo : EIATTR_EXIT_INSTR_OFFSETS
	.align		4
        /*00d0*/ 	.byte	0x04, 0x1c
        /*00d2*/ 	.short	(.L_1868 - .L_1867)


	//   ....[0]....
.L_1867:
        /*00d4*/ 	.word	0x00000390


	//   ....[1]....
        /*00d8*/ 	.word	0x00001940


	//----- nvinfo : EIATTR_MAX_THREADS
	.align		4
.L_1868:
        /*00dc*/ 	.byte	0x04, 0x05
        /*00de*/ 	.short	(.L_1870 - .L_1869)
.L_1869:
        /*00e0*/ 	.word	0x00000080
        /*00e4*/ 	.word	0x00000001
        /*00e8*/ 	.word	0x00000001


	//----- nvinfo : EIATTR_CRS_STACK_SIZE
	.align		4
.L_1870:
        /*00ec*/ 	.byte	0x04, 0x1e
        /*00ee*/ 	.short	(.L_1872 - .L_1871)
.L_1871:
        /*00f0*/ 	.word	0x00000000


	//----- nvinfo : EIATTR_CBANK_PARAM_SIZE
	.align		4
.L_1872:
        /*00f4*/ 	.byte	0x03, 0x19
        /*00f6*/ 	.short	0x00e8


	//----- nvinfo : EIATTR_PARAM_CBANK
	.align		4
        /*00f8*/ 	.byte	0x04, 0x0a
        /*00fa*/ 	.short	(.L_1874 - .L_1873)
	.align		4
.L_1873:
        /*00fc*/ 	.word	index@(.nv.constant0._ZN10layer_norm13ln_fwd_kernelINS_13Kernel_traitsI13__nv_bfloat16S2_fS2_fjLj512ELj1ELj4ELj1ELj16ENS_18Kernel_traits_baseILj512ES2_S2_fS2_fjLj128EEEEELb0ELb0ELb0ELb0EEEvNS_9FwdParamsE)
        /*0100*/ 	.short	0x0380
        /*0102*/ 	.short	0x00e8


	//----- nvinfo : EIATTR_SW_WAR
	.align		4
.L_1874:
        /*0104*/ 	.byte	0x04, 0x36
        /*0106*/ 	.short	(.L_1876 - .L_1875)
.L_1875:
        /*0108*/ 	.word	0x00000008
.L_1876:


//--------------------- .nv.info._ZN10layer_norm13ln_fwd_kernelINS_13Kernel_traitsI13__nv_bfloat16S2_fS2_fjLj512ELj1ELj4ELj1ELj16ENS_18Kernel_traits_baseILj512ES2_S2_fS2_fjLj128EEEEELb0ELb0ELb0ELb1EEEvNS_9FwdParamsE --------------------------
	.section	.nv.info._ZN10layer_norm13ln_fwd_kernelINS_13Kernel_traitsI13__nv_bfloat16S2_fS2_fjLj512ELj1ELj4ELj1ELj16ENS_18Kernel_traits_baseILj512ES2_S2_fS2_fjLj128EEEEELb0ELb0ELb0ELb1EEEvNS_9FwdParamsE,"",@"SHT_CUDA_INFO"
	.sectionflags	@""
	.align	4


	//----- nvinfo : EIATTR_CUDA_API_VERSION
	.align		4
        /*0000*/ 	.byte	0x04, 0x37
        /*0002*/ 	.short	(.L_1878 - .L_1877)
.L_1877:
        /*0004*/ 	.word	0x00000082


	//----- nvinfo : EIATTR_KPARAM_INFO
	.align		4
.L_1878:
        /*0008*/ 	.byte	0x04, 0x17
        /*000a*/ 	.short	(.L_1880 - .L_1879)
.L_1879:
        /*000c*/ 	.word	0x00000000
        /*0010*/ 	.short	0x0000
        /*0012*/ 	.short	0x0000
        /*0014*/ 	.byte	0x00, 0xf0, 0xa1, 0x03


	//----- nvinfo : EIATTR_SPARSE_MMA_MASK
	.align		4
.L_1880:
        /*0018*/ 	.byte	0x03, 0x50
        /*001a*/ 	.short	0x0000


	//----- nvinfo : EIATTR_MAXREG_COUNT
	.align		4
        /*001c*/ 	.byte	0x03, 0x1b
        /*001e*/ 	.short	0x00ff


	//----- nvinfo : EIATTR_MERCURY_ISA_VERSION
	.align		4
        /*0020*/ 	.byte	0x03, 0x5f
        /*0022*/ 	.short	0x0101


	//----- nvinfo : EIATTR_COOP_GROUP_MASK_REGIDS
	.align		4
        /*0024*/ 	.byte	0x04, 0x29
        /*0026*/ 	.short	(.L_1882 - .L_1881)


	//   ....[0]....
.L_1881:
        /*0028*/ 	.word	0xffffffff


	//   ....[1]....
        /*002c*/ 	.word	0xffffffff


	//   ....[2]....
        /*0030*/ 	.word	0xffffffff


	//   ....[3]....
        /*0034*/ 	.word	0xffffffff


	//   ....[4]....
        /*0038*/ 	.word	0xffffffff


	//   ....[5]....
        /*003c*/ 	.word	0xffffffff


	//   ....[6]....
        /*0040*/ 	.word	0xffffffff


	//   ....[7]....
        /*0044*/ 	.word	0xffffffff


	//   ....[8]....
        /*0048*/ 	.word	0xffffffff


	//   ....[9]....
        /*004c*/ 	.word	0xffffffff


	//   ....[10]....
        /*0050*/ 	.word	0xffffffff


	//   ....[11]....
        /*0054*/ 	.word	0xffffffff


	//   ....[12]....
        /*0058*/ 	.word	0xffffffff


	//   ....[13]....
        /*005c*/ 	.word	0xffffffff


	//   ....[14]....
        /*0060*/ 	.word	0xffffffff


	//   ....[15]....
        /*0064*/ 	.word	0xffffffff


	//   ....[16]....
        /*0068*/ 	.word	0xffffffff


	//   ....[17]....
        /*006c*/ 	.word	0xffffffff


	//   ....[18]....
        /*0070*/ 	.word	0xffffffff


	//   ....[19]....
        /*0074*/ 	.word	0xffffffff


	//   ....[20]....
        /*0078*/ 	.word	0x05000014


	//   ....[21]....
        /*007c*/ 	.word	0x05000014


	//   ....[22]....
        /*0080*/ 	.word	0x05000014


	//   ....[23]....
        /*0084*/ 	.word	0x05000014


	//   ....[24]....
        /*0088*/ 	.word	0x05000014


	//   ....[25]....
        /*008c*/ 	.word	0x05000014


	//   ....[26]....
        /*0090*/ 	.word	0x05000014


	//   ....[27]....
        /*0094*/ 	.word	0x05000014


	//   ....[28]....
        /*0098*/ 	.word	0x05000014


	//   ....[29]....
        /*009c*/ 	.word	0x05000014


	//   ....[30]....
        /*00a0*/ 	.word	0x05000014


	//   ....[31]....
        /*00a4*/ 	.word	0x05000014


	//   ....[32]....
        /*00a8*/ 	.word	0x05000014


	//   ....[33]....
        /*00ac*/ 	.word	0x05000014


	//   ....[34]....
        /*00b0*/ 	.word	0x05000014


	//   ....[35]....
        /*00b4*/ 	.word	0x05000014


	//   ....[36]....
        /*00b8*/ 	.word	0x05000014


	//   ....[37]....
        /*00bc*/ 	.word	0x05000014


	//   ....[38]....
        /*00c0*/ 	.word	0x05000014


	//   ....[39]....
        /*00c4*/ 	.word	0x05000014


	//----- nvinfo : EIATTR_COOP_GROUP_INSTR_OFFSETS
	.align		4
.L_1882:
        /*00c8*/ 	.byte	0x04, 0x28
        /*00ca*/ 	.short	(.L_1884 - .L_1883)


	//   ....[0]....
.L_1883:
        /*00cc*/ 	.word	0x00000d90


	//   ....[1]....
        /*00d0*/ 	.word	0x00000dc0


	//   ....[2]....
        /*00d4*/ 	.word	0x00000de0


	//   ....[3]....
        /*00d8*/ 	.word	0x00000e00


	//   ....[4]....
        /*00dc*/ 	.word	0x00000e20


	//   ....[5]....
        /*00e0*/ 	.word	0x00001050


	//   ....[6]....
        /*00e4*/ 	.word	0x00001070


	//   ....[7]....
        /*00e8*/ 	.word	0x00001090


	//   ....[8]....
        /*00ec*/ 	.word	0x000010b0


	//   ....[9]....
        /*00f0*/ 	.word	0x000010d0


	//   ....[10]....
        /*00f4*/ 	.word	0x000020f0


	//   ....[11]....
        /*00f8*/ 	.word	0x00002120


	//   ....[12]....
        /*00fc*/ 	.word	0x00002140


	//   ....[13]....
        /*0100*/ 	.word	0x00002160


	//   ....[14]....
        /*0104*/ 	.word	0x00002180


	//   ....[15]....
        /*0108*/ 	.word	0x000023b0


	//   ....[16]....
        /*010c*/ 	.word	0x000023d0


	//   ....[17]....
        /*0110*/ 	.word	0x000023f0


	//   ....[18]....
        /*0114*/ 	.word	0x00002410


	//   ....[19]....
        /*0118*/ 	.word	0x00002430


	//   ....[20]....
        /*011c*/ 	.word	0x00002990


	//   ....[21]....
        /*0120*/ 	.word	0x00002a20


	//   ....[22]....
        /*0124*/ 	.word	0x00002a80


	//   ....[23]....
        /*0128*/ 	.word	0x00002ae0


	//   ....[24]....
        /*012c*/ 	.word	0x00002b40


	//   ....[25]....
        /*0130*/ 	.word	0x00002db0


	//   ....[26]....
        /*0134*/ 	.word	0x00002e10


	//   ....[27]....
        /*0138*/ 	.word	0x00002e70


	//   ....[28]....
        /*013c*/ 	.word	0x00002ed0


	//   ....[29]....
        /*0140*/ 	.word	0x00002f30


	//   ....[30]....
        /*0144*/ 	.word	0x00002fb0


	//   ....[31]....
        /*0148*/ 	.word	0x00003040


	//   ....[32]....
        /*014c*/ 	.word	0x000030a0


	//   ....[33]....
        /*0150*/ 	.word	0x00003100


	//   ....[34]....
        /*0154*/ 	.word	0x00003160


	//   ....[35]....
        /*0158*/ 	.word	0x000033d0


	//   ....[36]....
        /*015c*/ 	.word	0x00003430


	//   ....[37]....
        /*0160*/ 	.word	0x00003490


	//   ....[38]....
        /*0164*/ 	.word	0x000034f0


	//   ....[39]....
        /*0168*/ 	.word	0x00003550


	//----- nvinfo : EIATTR_VRC_CTA_INIT_COUNT
	.align		4
.L_1884:
        /*016c*/ 	.byte	0x02, 0x4a
	.zero		1
	.zero		1


	//----- nvinfo : EIATTR_EXIT_INSTR_OFFSETS
	.align		4
        /*0170*/ 	.byte	0x04, 0x1c
        /*0172*/ 	.short	(.L_1886 - .L_1885)


	//   ....[0]....
.L_1885:
        /*0174*/ 	.word	0x00000150


	//   ....[1]....
        /*0178*/ 	.word	0x000015e0


	//   ....[2]....
        /*017c*/ 	.word	0x00002930


	//----- nvinfo : EIATTR_MAX_THREADS
	.align		4
.L_1886:
        /*0180*/ 	.byte	0x04, 0x05
        /*0182*/ 	.short	(.L_1888 - .L_1887)
.L_1887:
        /*0184*/ 	.word	0x00000080
        /*0188*/ 	.word	0x00000001
        /*018c*/ 	.word	0x00000001


	//----- nvinfo : EIATTR_CRS_STACK_SIZE
	.align		4
.L_1888:
        /*0190*/ 	.byte	0x04, 0x1e
        /*0192*/ 	.short	(.L_1890 - .L_1889)
.L_1889:
        /*0194*/ 	.word	0x00000000


	//----- nvinfo : EIATTR_CBANK_PARAM_SIZE
	.align		4
.L_1890:
        /*0198*/ 	.byte	0x03, 0x19
        /*019a*/ 	.short	0x00e8


	//----- nvinfo : EIATTR_PARAM_CBANK
	.align		4
        /*019c*/ 	.byte	0x04, 0x0a
        /*019e*/ 	.short	(.L_1892 - .L_1891)
	.align		4
.L_1891:
        /*01a0*/ 	.word	index@(.nv.constant0._ZN10layer_norm13ln_fwd_kernelINS_13Kernel_traitsI13__nv_bfloat16S2_fS2_fjLj512ELj1ELj4ELj1ELj16ENS_18Kernel_traits_baseILj512ES2_S2_fS2_fjLj128EEEEELb0ELb0ELb0ELb1EEEvNS_9FwdParamsE)
        /*01a4*/ 	.short	0x0380
        /*01a6*/ 	.short	0x00e8


	//----- nvinfo : EIATTR_SW_WAR
	.align		4
.L_1892:
        /*01a8*/ 	.byte	0x04, 0x36
        /*01aa*/ 	.short	(.L_1894 - .L_1893)
.L_1893:
        /*01ac*/ 	.word	0x00000008
.L_1894:


//--------------------- .nv.info._ZN10layer_norm13ln_fwd_kernelINS_13Kernel_traitsI13__nv_bfloat16S2_fS2_fjLj512ELj1ELj4ELj1ELj16ENS_18Kernel_traits_baseILj512ES2_S2_fS2_fjLj128EEEEELb0ELb0ELb1ELb0EEEvNS_9FwdParamsE --------------------------
	.section	.nv.info._ZN10layer_norm13ln_fwd_kernelINS_13Kernel_traitsI13__nv_bfloat16S2_fS2_fjLj512ELj1ELj4ELj1ELj16ENS_18Kernel_traits_baseILj512ES2_S2_fS2_fjLj128EEEEELb0ELb0ELb1ELb0EEEvNS_9FwdParamsE,"",@"SHT_CUDA_INFO"
	.sectionflags	@""
	.align	4


	//----- nvinfo : EIATTR_CUDA_API_VERSION
	.align		4
        /*0000*/ 	.byte	0x04, 0x37
        /*0002*/ 	.short	(.L_1896 - .L_1895)
.L_1895:
        /*0004*/ 	.word	0x00000082


	//----- nvinfo : EIATTR_KPARAM_INFO
	.align		4
.L_1896:
        /*0008*/ 	.byte	0x04, 0x17
        /*000a*/ 	.short	(.L_1898 - .L_1897)
.L_1897:
        /*000c*/ 	.word	0x00000000
        /*0010*/ 	.short	0x0000
        /*0012*/ 	.short	0x0000
        /*0014*/ 	.byte	0x00, 0xf0, 0xa1, 0x03


	//----- nvinfo : EIATTR_SPARSE_MMA_MASK
	.align		4
.L_1898:
        /*0018*/ 	.byte	0x03, 0x50
        /*001a*/ 	.short	0x0000


	//----- nvinfo : EIATTR_MAXREG_COUNT
	.align		4
        /*001c*/ 	.byte	0x03, 0x1b
        /*001e*/ 	.short	0x00ff


	//----- nvinfo : EIATTR_MERCURY_ISA_VERSION
	.align		4
        /*0020*/ 	.byte	0x03, 0x5f
        /*0022*/ 	.short	0x0101


	//----- nvinfo : EIATTR_COOP_GROUP_MASK_REGIDS
	.align		4
        /*0024*/ 	.byte	0x04, 0x29
        /*0026*/ 	.short	(.L_1900 - .L_1899)


	//   ....[0]....
.L_1899:
        /*0028*/ 	.word	0xffffffff


	//   ....[1]....
        /*002c*/ 	.word	0xffffffff


	//   ....[2]....
        /*0030*/ 	.word	0xffffffff


	//   ....[3]....
        /*0034*/ 	.word	0xffffffff


	//   ....[4]....
        /*0038*/ 	.word	0xffffffff


	//   ....[5]....
        /*003c*/ 	.word	0xffffffff


	//   ....[6]....
        /*0040*/ 	.word	0xffffffff


	//   ....[7]....
        /*0044*/ 	.word	0xffffffff


	//   ....[8]....
        /*0048*/ 	.word	0xffffffff


	//   ....[9]....
        /*004c*/ 	.word	0xffffffff


	//   ....[10]....
        /*0050*/ 	.word	0x0500003e


	//   ....[11]....
        /*0054*/ 	.word	0x0500003e


	//   ....[12]....
        /*0058*/ 	.word	0x0500003e


	//   ....[13]....
        /*005c*/ 	.word	0x0500003e


	//   ....[14]....
        /*0060*/ 	.word	0x0500003e


	//   ....[15]....
        /*0064*/ 	.word	0x0500003e


	//   ....[16]....
        /*0068*/ 	.word	0x0500003e


	//   ....[17]....
        /*006c*/ 	.word	0x0500003e


	//   ....[18]....
        /*0070*/ 	.word	0x0500003e


	//   ....[19]....
        /*0074*/ 	.word	0x0500003e


	//----- nvinfo : EIATTR_COOP_GROUP_INSTR_OFFSETS
	.align		4
.L_1900:
        /*0078*/ 	.byte	0x04, 0x28
        /*007a*/ 	.short	(.L_1902 - .L_1901)


	//   ....[0]....
.L_1901:
        /*007c*/ 	.word	0x000011e0


	//   ....[1]....
        /*0080*/ 	.word	0x00001200


	//   ....[2]....
        /*0084*/ 	.word	0x00001220


	//   ....[3]....
        /*0088*/ 	.word	0x00001240


	//   ....[4]....
        /*008c*/ 	.word	0x00001270


	//   ....[5]....
        /*0090*/ 	.word	0x000014b0


	//   ....[6]....
        /*0094*/ 	.word	0x000014d0


	//   ....[7]....
        /*0098*/ 	.word	0x000014f0


	//   ....[8]....
        /*009c*/ 	.word	0x00001510


	//   ....[9]....
        /*00a0*/ 	.word	0x00001530


	//   ....[10]....
        /*00a4*/ 	.word	0x00001dd0


	//   ....[11]....
        /*00a8*/ 	.word	0x00001e70


	//   ....[12]....
        /*00ac*/ 	.word	0x00001ee0


	//   ....[13]....
        /*00b0*/ 	.word	0x00001f50


	//   ....[14]....
        /*00b4*/ 	.word	0x00001fd0


	//   ....[15]....
        /*00b8*/ 	.word	0x00002260


	//   ....[16]....
        /*00bc*/ 	.word	0x000022d0


	//   ....[17]....
        /*00c0*/ 	.word	0x00002340


	//   ....[18]....
        /*00c4*/ 	.word	0x000023b0


	//   ....[19]....
        /*00c8*/ 	.word	0x00002420


	//----- nvinfo : EIATTR_VRC_CTA_INIT_COUNT
	.align		4
.L_1902:
        /*00cc*/ 	.byte	0x02, 0x4a
	.zero		1
	.zero		1


	//----- nvinfo : EIATTR_EXIT_INSTR_OFFSETS
	.align		4
        /*00d0*/ 	.byte	0x04, 0x1c
        /*00d2*/ 	.short	(.L_1904 - .L_1903)


	//   ....[0]....
.L_1903:
        /*00d4*/ 	.word	0x00000390


	//   ....[1]....
        /*00d8*/ 	.word	0x00001d60


	//----- nvinfo : EIATTR_MAX_THREADS
	.align		4
.L_1904:
        /*00dc*/ 	.byte	0x04, 0x05
        /*00de*/ 	.short	(.L_1906 - .L_1905)
.L_1905:
        /*00e0*/ 	.word	0x00000080
        /*00e4*/ 	.word	0x00000001
        /*00e8*/ 	.word	0x00000001


	//----- nvinfo : EIATTR_CRS_STACK_SIZE
	.align		4
.L_1906:
        /*00ec*/ 	.byte	0x04, 0x1e
        /*00ee*/ 	.short	(.L_1908 - .L_1907)
.L_1907:
        /*00f0*/ 	.word	0x00000000


	//----- nvinfo : EIATTR_CBANK_PARAM_SIZE
	.align		4
.L_1908:
        /*00f4*/ 	.byte	0x03, 0x19
        /*00f6*/ 	.short	0x00e8


	//----- nvinfo : EIATTR_PARAM_CBANK
	.align		4
        /*00f8*/ 	.byte	0x04, 0x0a
        /*00fa*/ 	.short	(.L_1910 - .L_1909)
	.align		4
.L_1909:
        /*00fc*/ 	.word	index@(.nv.constant0._ZN10layer_norm13ln_fwd_kernelINS_13Kernel_traitsI13__nv_bfloat16S2_fS2_fjLj512ELj1ELj4ELj1ELj16ENS_18Kernel_traits_baseILj512ES2_S2_fS2_fjLj128EEEEELb0ELb0ELb1ELb0EEEvNS_9FwdParamsE)
        /*0100*/ 	.short	0x0380
        /*0102*/ 	.short	0x00e8


	//----- nvinfo : EIATTR_SW_WAR
	.align		4
.L_1910:
        /*0104*/ 	.byte	0x04, 0x36
        /*0106*/ 	.short	(.L_1912 - .L_1911)
.L_1911:
        /*0108*/ 	.word	0x00000008
.L_1912:


//--------------------- .nv.info._ZN10layer_norm13ln_fwd_kernelINS_13Kernel_traitsI13__nv_bfloat16S2_fS2_fjLj512ELj1ELj4ELj1ELj16ENS_18Kernel_traits_baseILj512ES2_S2_fS2_fjLj128EEEEELb0ELb0ELb1ELb1EEEvNS_9FwdParamsE --------------------------
	.section	.nv.info._ZN10layer_norm13ln_fwd_kernelINS_13Kernel_traitsI13__nv_bfloat16S2_fS2_fjLj512ELj1ELj4ELj1ELj16ENS_18Kernel_traits_baseILj512ES2_S2_fS2_fjLj128EEEEELb0ELb0ELb1ELb1EEEvNS_9FwdParamsE,"",@"SHT_CUDA_INFO"
	.sectionflags	@""
	.align	4


	//----- nvinfo : EIATTR_CUDA_API_VERSION
	.align		4
        /*0000*/ 	.byte	0x04, 0x37
        /*0002*/ 	.short	(.L_1914 - .L_1913)
.L_1913:
        /*0004*/ 	.word	0x00000082


	//----- nvinfo : EIATTR_KPARAM_INFO
	.align		4
.L_1914:
        /*0008*/ 	.byte	0x04, 0x17
        /*000a*/ 	.short	(.L_1916 - .L_1915)
.L_1915:
        /*000c*/ 	.word	0x00000000
        /*0010*/ 	.short	0x0000
        /*0012*/ 	.short	0x0000
        /*0014*/ 	.byte	0x00, 0xf0, 0xa1, 0x03


	//----- nvinfo : EIATTR_SPARSE_MMA_MASK
	.align		4
.L_1916:
        /*0018*/ 	.byte	0x03, 0x50
        /*001a*/ 	.short	0x0000


	//----- nvinfo : EIATTR_MAXREG_COUNT
	.align		4
        /*001c*/ 	.byte	0x03, 0x1b
        /*001e*/ 	.short	0x00ff


	//----- nvinfo : EIATTR_MERCURY_ISA_VERSION
	.align		4
        /*0020*/ 	.byte	0x03, 0x5f
        /*0022*/ 	.short	0x0101


	//----- nvinfo : EIATTR_COOP_GROUP_MASK_REGIDS
	.align		4
        /*0024*/ 	.byte	0x04, 0x29
        /*0026*/ 	.short	(.L_1918 - .L_1917)


	//   ....[0]....
.L_1917:
        /*0028*/ 	.word	0xffffffff


	//   ....[1]....
        /*002c*/ 	.word	0xffffffff


	//   ....[2]....
        /*0030*/ 	.word	0xffffffff


	//   ....[3]....
        /*0034*/ 	.word	0xffffffff


	//   ....[4]....
        /*0038*/ 	.word	0xffffffff


	//   ....[5]....
        /*003c*/ 	.word	0xffffffff


	//   ....[6]....
        /*0040*/ 	.word	0xffffffff


	//   ....[7]....
        /*0044*/ 	.word	0xffffffff


	//   ....[8]....
        /*0048*/ 	.word	0xffffffff


	//   ....[9]....
        /*004c*/ 	.word	0xffffffff


	//   ....[10]....
        /*0050*/ 	.word	0x05000033


	//   ....[11]....
        /*0054*/ 	.word	0x05000033


	//   ....[12]....
        /*0058*/ 	.word	0x05000033


	//   ....[13]....
        /*005c*/ 	.word	0x05000033


	//   ....[14]....
        /*0060*/ 	.word	0x05000033


	//   ....[15]....
        /*0064*/ 	.word	0x05000033


	//   ....[16]....
        /*0068*/ 	.word	0x05000033


	//   ....[17]....
        /*006c*/ 	.word	0x05000033


	//   ....[18]....
        /*0070*/ 	.word	0x05000033


	//   ....[19]....
        /*0074*/ 	.word	0x05000033


	//----- nvinfo : EIATTR_COOP_GROUP_INSTR_OFFSETS
	.align		4
.L_1918:
        /*0078*/ 	.byte	0x04, 0x28
        /*007a*/ 	.short	(.L_1920 - .L_1919)


	//   ....[0]....
.L_1919:
        /*007c*/ 	.word	0x00000f90


	//   ....[1]....
        /*0080*/ 	.word	0x00000fb0


	//   ....[2]....
        /*0084*/ 	.word	0x00000fd0


	//   ....[3]....
        /*0088*/ 	.word	0x00000ff0


	//   ....[4]....
        /*008c*/ 	.word	0x00001020


	//   ....[5]....
        /*0090*/ 	.word	0x00001250


	//   ....[6]....
        /*0094*/ 	.word	0x00001270


	//   ....[7]....
        /*0098*/ 	.word	0x00001290


	//   ....[8]....
        /*009c*/ 	.word	0x000012b0


	//   ....[9]....
        /*00a0*/ 	.word	0x000012d0


	//   ....[10]....
        /*00a4*/ 	.word	0x00001b50


	//   ....[11]....
        /*00a8*/ 	.word	0x00001bf0


	//   ....[12]....
        /*00ac*/ 	.word	0x00001c60


	//   ....[13]....
        /*00b0*/ 	.word	0x00001cd0


	//   ....[14]....
        /*00b4*/ 	.word	0x00001d50


	//   ....[15]....
        /*00b8*/ 	.word	0x00001fe0


	//   ....[16]....
        /*00bc*/ 	.word	0x00002050


	//   ....[17]....
        /*00c0*/ 	.word	0x000020c0


	//   ....[18]....
        /*00c4*/ 	.word	0x00002130


	//   ....[19]....
        /*00c8*/ 	.word	0x000021a0


	//----- nvinfo : EIATTR_VRC_CTA_INIT_COUNT
	.align		4
.L_1920:
        /*00cc*/ 	.byte	0x02, 0x4a
	.zero		1
	.zero		1


	//----- nvinfo : EIATTR_EXIT_INSTR_OFFSETS
	.align		4
        /*00d0*/ 	.byte	0x04, 0x1c
        /*00d2*/ 	.short	(.L_1922 - .L_1921)


	//   ....[0]....
.L_1921:
        /*00d4*/ 	.word	0x00000200


	//   ....[1]....
        /*00d8*/ 	.word	0x00001ae0


	//----- nvinfo : EIATTR_MAX_THREADS
	.align		4
.L_1922:
        /*00dc*/ 	.byte	0x04, 0x05
        /*00de*/ 	.short	(.L_1924 - .L_1923)
.L_1923:
        /*00e0*/ 	.word	0x00000080
        /*00e4*/ 	.word	0x00000001
        /*00e8*/ 	.word	0x00000001


	//----- nvinfo : EIATTR_CRS_STACK_SIZE
	.align		4
.L_1924:
        /*00ec*/ 	.byte	0x04, 0x1e
        /*00ee*/ 	.short	(.L_1926 - .L_1925)
.L_1925:
        /*00f0*/ 	.word	0x00000000


	//----- nvinfo : EIATTR_CBANK_PARAM_SIZE
	.align		4
.L_1926:
        /*00f4*/ 	.byte	0x03, 0x19
        /*00f6*/ 	.short	0x00e8


	//----- nvinfo : EIATTR_PARAM_CBANK
	.align		4
        /*00f8*/ 	.byte	0x04, 0x0a
        /*00fa*/ 	.short	(.L_1928 - .L_1927)
	.align		4
.L_1927:
        /*00fc*/ 	.word	index@(.nv.constant0._ZN10layer_norm13ln_fwd_kernelINS_13Kernel_traitsI13__nv_bfloat16S2_fS2_fjLj512ELj1ELj4ELj1ELj16ENS_18Kernel_traits_baseILj512ES2_S2_fS2_fjLj128EEEEELb0ELb0ELb1ELb1EEEvNS_9FwdParamsE)
        /*0100*/ 	.short	0x0380
        /*0102*/ 	.short	0x00e8


	//----- nvinfo : EIATTR_SW_WAR
	.align		4
.L_1928:
        /*0104*/ 	.byte	0x04, 0x36
        /*0106*/ 	.short	(.L_1930 - .L_1929)
.L_1929:
        /*0108*/ 	.word	0x00000008
.L_1930:


//--------------------- .nv.info._ZN10layer_norm13ln_fwd_kernelINS_13Kernel_traitsI13__nv_bfloat16S2_fS2_fjLj512ELj1ELj4ELj1ELj16ENS_18Kernel_traits_baseILj512ES2_S2_fS2_fjLj128EEEEELb0ELb1ELb0ELb0EEEvNS_9FwdParamsE --------------------------
	.section	.nv.info._ZN10layer_norm13ln_fwd_kernelINS_13Kernel_traitsI13__nv_bfloat16S2_fS2_fjLj512ELj1ELj4ELj1ELj16ENS_18Kernel_traits_baseILj512ES2_S2_fS2_fjLj128EEEEELb0ELb1ELb0ELb0EEEvNS_9FwdParamsE,"",@"SHT_CUDA_INFO"
	.sectionflags	@""
	.align	4


	//----- nvinfo : EIATTR_CUDA_API_VERSION
	.align		4
        /*0000*/ 	.byte	0x04, 0x37
        /*0002*/ 	.short	(.L_1932 - .L_1931)
.L_1931:
        /*0004*/ 	.word	0x00000082


	//----- nvinfo : EIATTR_KPARAM_INFO
	.align		4
.L_1932:
        /*0008*/ 	.byte	0x04, 0x17
        /*000a*/ 	.short	(.L_1934 - .L_1933)
.L_1933:
        /*000c*/ 	.word	0x00000000
        /*0010*/ 	.short	0x0000
        /*0012*/ 	.short	0x0000
        /*0014*/ 	.byte	0x00, 0xf0, 0xa1, 0x03


	//----- nvinfo : EIATTR_SPARSE_MMA_MASK
	.align		4
.L_1934:
        /*0018*/ 	.byte	0x03, 0x50
        /*001a*/ 	.short	0x0000


	//----- nvinfo : EIATTR_MAXREG_COUNT
	.align		4
        /*001c*/ 	.byte	0x03, 0x1b
        /*001e*/ 	.short	0x00ff


	//----- nvinfo : EIATTR_MERCURY_ISA_VERSION
	.align		4
        /*0020*/ 	.byte	0x03, 0x5f
        /*0022*/ 	.short	0x0101


	//----- nvinfo : EIATTR_COOP_GROUP_MASK_REGIDS
	.align		4
        /*0024*/ 	.byte	0x04, 0x29
        /*0026*/ 	.short	(.L_1936 - .L_1935)


	//   ....[0]....
.L_1935:
        /*0028*/ 	.word	0xffffffff


	//   ....[1]....
        /*002c*/ 	.word	0xffffffff


	//   ....[2]....
        /*0030*/ 	.word	0xffffffff


	//   ....[3]....
        /*0034*/ 	.word	0xffffffff


	//   ....[4]....
        /*0038*/ 	.word	0xffffffff


	//   ....[5]....
        /*003c*/ 	.word	0xffffffff


	//   ....[6]....
        /*0040*/ 	.word	0xffffffff


	//   ....[7]....
        /*0044*/ 	.word	0xffffffff


	//   ....[8]....
        /*0048*/ 	.word	0xffffffff


	//   ....[9]....
        /*004c*/ 	.word	0xffffffff


	//   ....[10]....
        /*0050*/ 	.word	0x05000056


	//   ....[11]....
        /*0054*/ 	.word	0x05000056


	//   ....[12]....
        /*0058*/ 	.word	0x05000056


	//   ....[13]....
        /*005c*/ 	.word	0x05000056


	//   ....[14]....
        /*0060*/ 	.word	0x05000056


	//   ....[15]....
        /*0064*/ 	.word	0x05000056


	//   ....[16]....
        /*0068*/ 	.word	0x05000056


	//   ....[17]....
        /*006c*/ 	.word	0x05000056


	//   ....[18]....
        /*0070*/ 	.word	0x05000056


	//   ....[19]....
        /*0074*/ 	.word	0x05000056


	//----- nvinfo : EIATTR_COOP_GROUP_INSTR_OFFSETS
	.align		4
.L_1936:
        /*0078*/ 	.byte	0x04, 0x28
        /*007a*/ 	.short	(.L_1938 - .L_1937)


	//   ....[0]....
.L_1937:
        /*007c*/ 	.word	0x000013b0


	//   ....[1]....
        /*0080*/ 	.word	0x000013d0


	//   ....[2]....
        /*0084*/ 	.word	0x000013f0


	//   ....[3]....
        /*0088*/ 	.word	0x00001410


	//   ....[4]....
        /*008c*/ 	.word	0x00001440


	//   ....[5]....
        /*0090*/ 	.word	0x00001680


	//   ....[6]....
        /*0094*/ 	.word	0x000016a0


	//   ....[7]....
        /*0098*/ 	.word	0x000016c0


	//   ....[8]....
        /*009c*/ 	.word	0x000016e0


	//   ....[9]....
        /*00a0*/ 	.word	0x00001700


	//   ....[10]....
        /*00a4*/ 	.word	0x00001ef0


	//   ....[11]....
        /*00a8*/ 	.word	0x00001f90


	//   ....[12]....
        /*00ac*/ 	.word	0x00002000


	//   ....[13]....
        /*00b0*/ 	.word	0x00002070


	//   ....[14]....
        /*00b4*/ 	.word	0x000020f0


	//   ....[15]....
        /*00b8*/ 	.word	0x00002380


	//   ....[16]....
        /*00bc*/ 	.word	0x000023f0


	//   ....[17]....
        /*00c0*/ 	.word	0x00002460


	//   ....[18]....
        /*00c4*/ 	.word	0x000024d0


	//   ....[19]....
        /*00c8*/ 	.word	0x00002540


	//----- nvinfo : EIATTR_VRC_CTA_INIT_COUNT
	.align		4
.L_1938:
        /*00cc*/ 	.byte	0x02, 0x4a
	.zero		1
	.zero		1


	//----- nvinfo : EIATTR_EXIT_INSTR_OFFSETS
	.align		4
        /*00d0*/ 	.byte	0x04, 0x1c
        /*00d2*/ 	.short	(.L_1940 - .L_1939)


	//   ....[0]....
.L_1939:
        /*00d4*/ 	.word	0x00000450


	//   ....[1]....
        /*00d8*/ 	.word	0x00001e80


	//----- nvinfo : EIATTR_MAX_THREADS
	.align		4
.L_1940:
        /*00dc*/ 	.byte	0x04, 0x05
        /*00de*/ 	.short	(.L_1942 - .L_1941)
.L_1941:
        /*00e0*/ 	.word	0x00000080
        /*00e4*/ 	.word	0x00000001
        /*00e8*/ 	.word	0x00000001


	//----- nvinfo : EIATTR_CRS_STACK_SIZE
	.align		4
.L_1942:
        /*00ec*/ 	.byte	0x04, 0x1e
        /*00ee*/ 	.short	(.L_1944 - .L_1943)
.L_1943:
        /*00f0*/ 	.word	0x00000000


	//----- nvinfo : EIATTR_CBANK_PARAM_SIZE
	.align		4
.L_1944:
        /*00f4*/ 	.byte	0x03, 0x19
        /*00f6*/ 	.short	0x00e8


	//----- nvinfo : EIATTR_PARAM_CBANK
	.align		4
        /*00f8*/ 	.byte	0x04, 0x0a
        /*00fa*/ 	.short	(.L_1946 - .L_1945)
	.align		4
.L_1945:
        /*00fc*/ 	.word	index@(.nv.constant0._ZN10layer_norm13ln_fwd_kernelINS_13Kernel_traitsI13__nv_bfloat16S2_fS2_fjLj512ELj1ELj4ELj1ELj16ENS_18Kernel_traits_baseILj512ES2_S2_fS2_fjLj128EEEEELb0ELb1ELb0ELb0EEEvNS_9FwdParamsE)
        /*0100*/ 	.short	0x0380
        /*0102*/ 	.short	0x00e8


	//----- nvinfo : EIATTR_SW_WAR
	.align		4
.L_1946:
        /*0104*/ 	.byte	0x04, 0x36
        /*0106*/ 	.short	(.L_1948 - .L_1947)
.L_1947:
        /*0108*/ 	.word	0x00000008
.L_1948:


//--------------------- .nv.info._ZN10layer_norm13ln_fwd_kernelINS_13Kernel_traitsI13__nv_bfloat16S2_fS2_fjLj512ELj1ELj4ELj1ELj16ENS_18Kernel_traits_baseILj512ES2_S2_fS2_fjLj128EEEEELb0ELb1ELb0ELb1EEEvNS_9FwdParamsE --------------------------
	.section	.nv.info._ZN10layer_norm13ln_fwd_kernelINS_13Kernel_traitsI13__nv_bfloat16S2_fS2_fjLj512ELj1ELj4ELj1ELj16ENS_18Kernel_traits_baseILj512ES2_S2_fS2_fjLj128EEEEELb0ELb1ELb0ELb1EEEvNS_9FwdParamsE,"",@"SHT_CUDA_INFO"
	.sectionflags	@""
	.align	4


	//----- nvinfo : EIATTR_CUDA_API_VERSION
	.align		4
        /*0000*/ 	.byte	0x04, 0x37
        /*0002*/ 	.short	(.L_1950 - .L_1949)
.L_1949:
        /*0004*/ 	.word	0x00000082


	//----- nvinfo : EIATTR_KPARAM_INFO
	.align		4
.L_1950:
        /*0008*/ 	.byte	0x04, 0x17
        /*000a*/ 	.short	(.L_1952 - .L_1951)
.L_1951:
        /*000c*/ 	.word	0x00000000
        /*0010*/ 	.short	0x0000
        /*0012*/ 	.short	0x0000
        /*0014*/ 	.byte	0x00, 0xf0, 0xa1, 0x03


	//----- nvinfo : EIATTR_SPARSE_MMA_MASK
	.align		4
.L_1952:
        /*0018*/ 	.byte	0x03, 0x50
        /*001a*/ 	.short	0x0000


	//----- nvinfo : EIATTR_MAXREG_COUNT
	.align		4
        /*001c*/ 	.byte	0x03, 0x1b
        /*001e*/ 	.short	0x00ff


	//----- nvinfo : EIATTR_MERCURY_ISA_VERSION
	.align		4
        /*0020*/ 	.byte	0x03, 0x5f
        /*0022*/ 	.short	0x0101


	//----- nvinfo : EIATTR_COOP_GROUP_MASK_REGIDS
	.align		4
        /*0024*/ 	.byte	0x04, 0x29
        /*0026*/ 	.short	(.L_1954 - .L_1953)


	//   ....[0]....
.L_1953:
        /*0028*/ 	.word	0xffffffff


	//   ....[1]....
        /*002c*/ 	.word	0xffffffff


	//   ....[2]....
        /*0030*/ 	.word	0xffffffff


	//   ....[3]....
        /*0034*/ 	.word	0xffffffff


	//   ....[4]....
        /*0038*/ 	.word	0xffffffff


	//   ....[5]....
        /*003c*/ 	.word	0xffffffff


	//   ....[6]....
        /*0040*/ 	.word	0xffffffff


	//   ....[7]....
        /*0044*/ 	.word	0xffffffff


	//   ....[8]....
        /*0048*/ 	.word	0xffffffff


	//   ....[9]....
        /*004c*/ 	.word	0xffffffff


	//   ....[10]....
        /*0050*/ 	.word	0x05000055


	//   ....[11]....
        /*0054*/ 	.word	0x05000055


	//   ....[12]....
        /*0058*/ 	.word	0x05000055


	//   ....[13]....
        /*005c*/ 	.word	0x05000055


	//   ....[14]....
        /*0060*/ 	.word	0x05000055


	//   ....[15]....
        /*0064*/ 	.word	0x05000055


	//   ....[16]....
        /*0068*/ 	.word	0x05000055


	//   ....[17]....
        /*006c*/ 	.word	0x05000055


	//   ....[18]....
        /*0070*/ 	.word	0x05000055


	//   ....[19]....
        /*0074*/ 	.word	0x05000055


	//----- nvinfo : EIATTR_COOP_GROUP_INSTR_OFFSETS
	.align		4
.L_1954:
        /*0078*/ 	.byte	0x04, 0x28
        /*007a*/ 	.short	(.L_1956 - .L_1955)


	//   ....[0]....
.L_1955:
        /*007c*/ 	.word	0x000013d0


	//   ....[1]....
        /*0080*/ 	.word	0x000013f0


	//   ....[2]....
        /*0084*/ 	.word	0x00001420


	//   ....[3]....
        /*0088*/ 	.word	0x00001440


	//   ....[4]....
        /*008c*/ 	.word	0x00001460


	//   ....[5]....
        /*0090*/ 	.word	0x00001690


	//   ....[6]....
        /*0094*/ 	.word	0x000016b0


	//   ....[7]....
        /*0098*/ 	.word	0x000016d0


	//   ....[8]....
        /*009c*/ 	.word	0x000016f0


	//   ....[9]....
        /*00a0*/ 	.word	0x00001710


	//   ....[10]....
        /*00a4*/ 	.word	0x00001c70


	//   ....[11]....
        /*00a8*/ 	.word	0x00001d10


	//   ....[12]....
        /*00ac*/ 	.word	0x00001d90


	//   ....[13]....
        /*00b0*/ 	.word	0x00001e00


	//   ....[14]....
        /*00b4*/ 	.word	0x00001e70


	//   ....[15]....
        /*00b8*/ 	.word	0x000020e0


	//   ....[16]....
        /*00bc*/ 	.word	0x00002150


	//   ....[17]....
        /*00c0*/ 	.word	0x000021c0


	//   ....[18]....
        /*00c4*/ 	.word	0x00002230


	//   ....[19]....
        /*00c8*/ 	.word	0x000022a0


	//----- nvinfo : EIATTR_VRC_CTA_INIT_COUNT
	.align		4
.L_1956:
        /*00cc*/ 	.byte	0x02, 0x4a
	.zero		1
	.zero		1


	//----- nvinfo : EIATTR_EXIT_INSTR_OFFSETS
	.align		4
        /*00d0*/ 	.byte	0x04, 0x1c
        /*00d2*/ 	.short	(.L_1958 - .L_1957)


	//   ....[0]....
.L_1957:
        /*00d4*/ 	.word	0x00000330


	//   ....[1]....
        /*00d8*/ 	.word	0x00001c00


	//----- nvinfo : EIATTR_MAX_THREADS
	.align		4
.L_1958:
        /*00dc*/ 	.byte	0x04, 0x05
        /*00de*/ 	.short	(.L_1960 - .L_1959)
.L_1959:
        /*00e0*/ 	.word	0x00000080
        /*00e4*/ 	.word	0x00000001
        /*00e8*/ 	.word	0x00000001


	//----- nvinfo : EIATTR_CRS_STACK_SIZE
	.align		4
.L_1960:
        /*00ec*/ 	.byte	0x04, 0x1e
        /*00ee*/ 	.short	(.L_1962 - .L_1961)
.L_1961:
        /*00f0*/ 	.word	0x00000000


	//----- nvinfo : EIATTR_CBANK_PARAM_SIZE
	.align		4
.L_1962:
        /*00f4*/ 	.byte	0x03, 0x19
        /*00f6*/ 	.short	0x00e8


	//----- nvinfo : EIATTR_PARAM_CBANK
	.align		4
        /*00f8*/ 	.byte	0x04, 0x0a
        /*00fa*/ 	.short	(.L_1964 - .L_1963)
	.align		4
.L_1963:
        /*00fc*/ 	.word	index@(.nv.constant0._ZN10layer_norm13ln_fwd_kernelINS_13Kernel_traitsI13__nv_bfloat16S2_fS2_fjLj512ELj1ELj4ELj1ELj16ENS_18Kernel_traits_baseILj512ES2_S2_fS2_fjLj128EEEEELb0ELb1ELb0ELb1EEEvNS_9FwdParamsE)
        /*0100*/ 	.short	0x0380
        /*0102*/ 	.short	0x00e8


	//----- nvinfo : EIATTR_SW_WAR
	.align		4
.L_1964:
        /*0104*/ 	.byte	0x04, 0x36
        /*0106*/ 	.short	(.L_1966 - .L_1965)
.L_1965:
        /*0108*/ 	.word	0x00000008
.L_1966:


//--------------------- .nv.info._ZN10layer_norm13ln_fwd_kernelINS_13Kernel_traitsI13__nv_bfloat16S2_fS2_fjLj512ELj1ELj4ELj1ELj16ENS_18Kernel_traits_baseILj512ES2_S2_fS2_fjLj128EEEEELb0ELb1ELb1ELb0EEEvNS_9FwdParamsE --------------------------
	.section	.nv.info._ZN10layer_norm13ln_fwd_kernelINS_13Kernel_traitsI13__nv_bfloat16S2_fS2_fjLj512ELj1ELj4ELj1ELj16ENS_18Kernel_traits_baseILj512ES2_S2_fS2_fjLj128EEEEELb0ELb1ELb1ELb0EEEvNS_9FwdParamsE,"",@"SHT_CUDA_INFO"
	.sectionflags	@""
	.align	4


	//----- nvinfo : EIATTR_CUDA_API_VERSION
	.align		4
        /*0000*/ 	.byte	0x04, 0x37
        /*0002*/ 	.short	(.L_1968 - .L_1967)
.L_1967:
        /*0004*/ 	.word	0x00000082


	//----- nvinfo : EIATTR_KPARAM_INFO
	.align		4
.L_1968:
        /*0008*/ 	.byte	0x04, 0x17
        /*000a*/ 	.short	(.L_1970 - .L_1969)
.L_1969:
        /*000c*/ 	.word	0x00000000
        /*0010*/ 	.short	0x0000
        /*0012*/ 	.short	0x0000
        /*0014*/ 	.byte	0x00, 0xf0, 0xa1, 0x03


	//----- nvinfo : EIATTR_SPARSE_MMA_MASK
	.align		4
.L_1970:
        /*0018*/ 	.byte	0x03, 0x50
        /*001a*/ 	.short	0x0000


	//----- nvinfo : EIATTR_MAXREG_COUNT
	.align		4
        /*001c*/ 	.byte	0x03, 0x1b
        /*001e*/ 	.short	0x00ff


	//----- nvinfo : EIATTR_MERCURY_ISA_VERSION
	.align		4
        /*0020*/ 	.byte	0x03, 0x5f
        /*0022*/ 	.short	0x0101


	//----- nvinfo : EIATTR_COOP_GROUP_MASK_REGIDS
	.align		4
        /*0024*/ 	.byte	0x04, 0x29
        /*0026*/ 	.short	(.L_1972 - .L_1971)


	//   ....[0]....
.L_1971:
        /*0028*/ 	.word	0xffffffff


	//   ....[1]....
        /*002c*/ 	.word	0xffffffff


	//   ....[2]....
        /*0030*/ 	.word	0xffffffff


	//   ....[3]....
        /*0034*/ 	.word	0xffffffff


	//   ....[4]....
        /*0038*/ 	.word	0xffffffff


	//   ....[5]....
        /*003c*/ 	.word	0xffffffff


	//   ....[6]....
        /*0040*/ 	.word	0xffffffff


	//   ....[7]....
        /*0044*/ 	.word	0xffffffff


	//   ....[8]....
        /*0048*/ 	.word	0xffffffff


	//   ....[9]....
        /*004c*/ 	.word	0xffffffff


	//   ....[10]....
        /*0050*/ 	.word	0x05000043


	//   ....[11]....
        /*0054*/ 	.word	0x05000043


	//   ....[12]....
        /*0058*/ 	.word	0x05000043


	//   ....[13]....
        /*005c*/ 	.word	0x05000043


	//   ....[14]....
        /*0060*/ 	.word	0x05000043


	//   ....[15]....
        /*0064*/ 	.word	0x05000043


	//   ....[16]....
        /*0068*/ 	.word	0x05000043


	//   ....[17]....
        /*006c*/ 	.word	0x05000043


	//   ....[18]....
        /*0070*/ 	.word	0x05000043


	//   ....[19]....
        /*0074*/ 	.word	0x05000043


	//----- nvinfo : EIATTR_COOP_GROUP_INSTR_OFFSETS
	.align		4
.L_1972:
        /*0078*/ 	.byte	0x04, 0x28
        /*007a*/ 	.short	(.L_1974 - .L_1973)


	//   ....[0]....
.L_1973:
        /*007c*/ 	.word	0x00001890


	//   ....[1]....
        /*0080*/ 	.word	0x000018c0


	//   ....[2]....
        /*0084*/ 	.word	0x000018e0


	//   ....[3]....
        /*0088*/ 	.word	0x00001900


	//   ....[4]....
        /*008c*/ 	.word	0x00001920


	//   ....[5]....
        /*0090*/ 	.word	0x00001b60


	//   ....[6]....
        /*0094*/ 	.word	0x00001b80


	//   ....[7]....
        /*0098*/ 	.word	0x00001ba0


	//   ....[8]....
        /*009c*/ 	.word	0x00001bc0


	//   ....[9]....
        /*00a0*/ 	.word	0x00001be0


	//   ....[10]....
        /*00a4*/ 	.word	0x00002440


	//   ....[11]....
        /*00a8*/ 	.word	0x000024d0


	//   ....[12]....
        /*00ac*/ 	.word	0x00002530


	//   ....[13]....
        /*00b0*/ 	.word	0x00002590


	//   ....[14]....
        /*00b4*/ 	.word	0x000025f0


	//   ....[15]....
        /*00b8*/ 	.word	0x00002880


	//   ....[16]....
        /*00bc*/ 	.word	0x000028e0


	//   ....[17]....
        /*00c0*/ 	.word	0x00002930


	//   ....[18]....
        /*00c4*/ 	.word	0x00002990


	//   ....[19]....
        /*00c8*/ 	.word	0x000029f0


	//----- nvinfo : EIATTR_VRC_CTA_INIT_COUNT
	.align		4
.L_1974:
        /*00cc*/ 	.byte	0x02, 0x4a
	.zero		1
	.zero		1


	//----- nvinfo : EIATTR_EXIT_INSTR_OFFSETS
	.align		4
        /*00d0*/ 	.byte	0x04, 0x1c
        /*00d2*/ 	.short	(.L_1976 - .L_1975)


	//   ....[0]....
.L_1975:
        /*00d4*/ 	.word	0x00000450


	//   ....[1]....
        /*00d8*/ 	.word	0x000023d0


	//----- nvinfo : EIATTR_MAX_THREADS
	.align		4
.L_1976:
        /*00dc*/ 	.byte	0x04, 0x05
        /*00de*/ 	.short	(.L_1978 - .L_1977)
.L_1977:
        /*00e0*/ 	.word	0x00000080
        /*00e4*/ 	.word	0x00000001
        /*00e8*/ 	.word	0x00000001


	//----- nvinfo : EIATTR_CRS_STACK_SIZE
	.align		4
.L_1978:
        /*00ec*/ 	.byte	0x04, 0x1e
        /*00ee*/ 	.short	(.L_1980 - .L_1979)
.L_1979:
        /*00f0*/ 	.word	0x00000000


	//----- nvinfo : EIATTR_CBANK_PARAM_SIZE
	.align		4
.L_1980:
        /*00f4*/ 	.byte	0x03, 0x19
        /*00f6*/ 	.short	0x00e8


	//----- nvinfo : EIATTR_PARAM_CBANK
	.align		4
        /*00f8*/ 	.byte	0x04, 0x0a
        /*00fa*/ 	.short	(.L_1982 - .L_1981)
	.align		4
.L_1981:
        /*00fc*/ 	.word	index@(.nv.constant0._ZN10layer_norm13ln_fwd_kernelINS_13Kernel_traitsI13__nv_bfloat16S2_fS2_fjLj512ELj1ELj4ELj1ELj16ENS_18Kernel_traits_baseILj512ES2_S2_fS2_fjLj128EEEEELb0ELb1ELb1ELb0EEEvNS_9FwdParamsE)
        /*0100*/ 	.short	0x0380
        /*0102*/ 	.short	0x00e8


	//----- nvinfo : EIATTR_SW_WAR
	.align		4
.L_1982:
        /*0104*/ 	.byte	0x04, 0x36
        /*0106*/ 	.short	(.L_1984 - .L_1983)
.L_1983:
        /*0108*/ 	.word	0x00000008
.L_1984:


//--------------------- .nv.info._ZN10layer_norm13ln_fwd_kernelINS_13Kernel_traitsI13__nv_bfloat16S2_fS2_fjLj512ELj1ELj4ELj1ELj16ENS_18Kernel_traits_baseILj512ES2_S2_fS2_fjLj128EEEEELb0ELb1ELb1ELb1EEEvNS_9FwdParamsE --------------------------
	.section	.nv.info._ZN10layer_norm13ln_fwd_kernelINS_13Kernel_traitsI13__nv_bfloat16S2_fS2_fjLj512ELj1ELj4ELj1ELj16ENS_18Kernel_traits_baseILj512ES2_S2_fS2_fjLj128EEEEELb0ELb1ELb1ELb1EEEvNS_9FwdParamsE,"",@"SHT_CUDA_INFO"
	.sectionflags	@""
	.align	4


	//----- nvinfo : EIATTR_CUDA_API_VERSION
	.align		4
        /*0000*/ 	.byte	0x04, 0x37
        /*0002*/ 	.short	(.L_1986 - .L_1985)
.L_1985:
        /*0004*/ 	.word	0x00000082


	//----- nvinfo : EIATTR_KPARAM_INFO
	.align		4
.L_1986:
        /*0008*/ 	.byte	0x04, 0x17
        /*000a*/ 	.short	(.L_1988 - .L_1987)
.L_1987:
        /*000c*/ 	.word	0x00000000
        /*0010*/ 	.short	0x0000
        /*0012*/ 	.short	0x0000
        /*0014*/ 	.byte	0x00, 0xf0, 0xa1, 0x03


	//----- nvinfo : EIATTR_SPARSE_MMA_MASK
	.align		4
.L_1988:
        /*0018*/ 	.byte	0x03, 0x50
        /*001a*/ 	.short	0x0000


	//----- nvinfo : EIATTR_MAXREG_COUNT
	.align		4
        /*001c*/ 	.byte	0x03, 0x1b
        /*001e*/ 	.short	0x00ff


	//----- nvinfo : EIATTR_MERCURY_ISA_VERSION
	.align		4
        /*0020*/ 	.byte	0x03, 0x5f
        /*0022*/ 	.short	0x0101


	//----- nvinfo : EIATTR_COOP_GROUP_MASK_REGIDS
	.align		4
        /*0024*/ 	.byte	0x04, 0x29
        /*0026*/ 	.short	(.L_1990 - .L_1989)


	//   ....[0]....
.L_1989:
        /*0028*/ 	.word	0xffffffff


	//   ....[1]....
        /*002c*/ 	.word	0xffffffff


	//   ....[2]....
        /*0030*/ 	.word	0xffffffff


	//   ....[3]....
        /*0034*/ 	.word	0xffffffff


	//   ....[4]....
        /*0038*/ 	.word	0xffffffff


	//   ....[5]....
        /*003c*/ 	.word	0xffffffff


	//   ....[6]....
        /*0040*/ 	.word	0xffffffff


	//   ....[7]....
        /*0044*/ 	.word	0xffffffff


	//   ....[8]....
        /*0048*/ 	.word	0xffffffff


	//   ....[9]....
        /*004c*/ 	.word	0xffffffff


	//   ....[10]....
        /*0050*/ 	.word	0x05000039


	//   ....[11]....
        /*0054*/ 	.word	0x05000039


	//   ....[12]....
        /*0058*/ 	.word	0x05000039


	//   ....[13]....
        /*005c*/ 	.word	0x05000039


	//   ....[14]....
        /*0060*/ 	.word	0x05000039


	//   ....[15]....
        /*0064*/ 	.word	0x05000039


	//   ....[16]....
        /*0068*/ 	.word	0x05000039


	//   ....[17]....
        /*006c*/ 	.word	0x05000039


	//   ....[18]....
        /*0070*/ 	.word	0x05000039


	//   ....[19]....
        /*0074*/ 	.word	0x05000039


	//----- nvinfo : EIATTR_COOP_GROUP_INSTR_OFFSETS
	.align		4
.L_1990:
        /*0078*/ 	.byte	0x04, 0x28
        /*007a*/ 	.short	(.L_1992 - .L_1991)


	//   ....[0]....
.L_1991:
        /*007c*/ 	.word	0x000016a0


	//   ....[1]....
        /*0080*/ 	.word	0x000016c0


	//   ....[2]....
        /*0084*/ 	.word	0x000016e0


	//   ....[3]....
        /*0088*/ 	.word	0x00001700


	//   ....[4]....
        /*008c*/ 	.word	0x00001730


	//   ....[5]....
        /*0090*/ 	.word	0x00001960


	//   ....[6]....
        /*0094*/ 	.word	0x00001980


	//   ....[7]....
        /*0098*/ 	.word	0x000019a0


	//   ....[8]....
        /*009c*/ 	.word	0x000019c0


	//   ....[9]....
        /*00a0*/ 	.word	0x000019e0


	//   ....[10]....
        /*00a4*/ 	.word	0x00002280


	//   ....[11]....
        /*00a8*/ 	.word	0x00002300


	//   ....[12]....
        /*00ac*/ 	.word	0x00002380


	//   ....[13]....
        /*00b0*/ 	.word	0x00002400


	//   ....[14]....
        /*00b4*/ 	.word	0x00002480


	//   ....[15]....
        /*00b8*/ 	.word	0x00002700


	//   ....[16]....
        /*00bc*/ 	.word	0x00002770


	//   ....[17]....
        /*00c0*/ 	.word	0x000027e0


	//   ....[18]....
        /*00c4*/ 	.word	0x00002850


	//   ....[19]....
        /*00c8*/ 	.word	0x000028c0


	//----- nvinfo : EIATTR_VRC_CTA_INIT_COUNT
	.align		4
.L_1992:
        /*00cc*/ 	.byte	0x02, 0x4a
	.zero		1
	.zero		1


	//----- nvinfo : EIATTR_EXIT_INSTR_OFFSETS
	.align		4
        /*00d0*/ 	.byte	0x04, 0x1c
        /*00d2*/ 	.short	(.L_1994 - .L_1993)


	//   ....[0]....
.L_1993:
        /*00d4*/ 	.word	0x000003a0


	//   ....[1]....
        /*00d8*/ 	.word	0x00002210


	//----- nvinfo : EIATTR_MAX_THREADS
	.align		4
.L_1994:
        /*00dc*/ 	.byte	0x04, 0x05
        /*00de*/ 	.short	(.L_1996 - .L_1995)
.L_1995:
        /*00e0*/ 	.word	0x00000080
        /*00e4*/ 	.word	0x00000001
        /*00e8*/ 	.word	0x00000001


	//----- nvinfo : EIATTR_CRS_STACK_SIZE
	.align		4
.L_1996:
        /*00ec*/ 	.byte	0x04, 0x1e
        /*00ee*/ 	.short	(.L_1998 - .L_1997)
.L_1997:
        /*00f0*/ 	.word	0x00000000


	//----- nvinfo : EIATTR_CBANK_PARAM_SIZE
	.align		4
.L_1998:
        /*00f4*/ 	.byte	0x03, 0x19
        /*00f6*/ 	.short	0x00e8


	//----- nvinfo : EIATTR_PARAM_CBANK
	.align		4
        /*00f8*/ 	.byte	0x04, 0x0a
        /*00fa*/ 	.short	(.L_2000 - .L_1999)
	.align		4
.L_1999:
        /*00fc*/ 	.word	index@(.nv.constant0._ZN10layer_norm13ln_fwd_kernelINS_13Kernel_traitsI13__nv_bfloat16S2_fS2_fjLj512ELj1ELj4ELj1ELj16ENS_18Kernel_traits_baseILj512ES2_S2_fS2_fjLj128EEEEELb0ELb1ELb1ELb1EEEvNS_9FwdParamsE)
        /*0100*/ 	.short	0x0380
        /*0102*/ 	.short	0x00e8


	//----- nvinfo : EIATTR_SW_WAR
	.align		4
.L_2000:
        /*0104*/ 	.byte	0x04, 0x36
        /*0106*/ 	.short	(.L_2002 - .L_2001)
.L_2001:
        /*0108*/ 	.word	0x00000008
.L_2002:


//--------------------- .nv.info._ZN10layer_norm13ln_fwd_kernelINS_13Kernel_traitsI13__nv_bfloat16S2_fS2_fjLj512ELj1ELj4ELj1ELj16ENS_18Kernel_traits_baseILj512ES2_S2_fS2_fjLj128EEEEELb1ELb0ELb0ELb0EEEvNS_9FwdParamsE --------------------------
	.section	.nv.info._ZN10layer_norm13ln_fwd_kernelINS_13Kernel_traitsI13__nv_bfloat16S2_fS2_fjLj512ELj1ELj4ELj1ELj16ENS_18Kernel_traits_baseILj512ES2_S2_fS2_fjLj128EEEEELb1ELb0ELb0ELb0EEEvNS_9FwdParamsE,"",@"SHT_CUDA_INFO"
	.sectionflags	@""
	.align	4


	//----- nvinfo : EIATTR_CUDA_API_VERSION
	.align		4
        /*0000*/ 	.byte	0x04, 0x37
        /*0002*/ 	.short	(.L_2004 - .L_2003)
.L_2003:
        /*0004*/ 	.word	0x00000082


	//----- nvinfo : EIATTR_KPARAM_INFO
	.align		4
.L_2004:
        /*0008*/ 	.byte	0x04, 0x17
        /*000a*/ 	.short	(.L_2006 - .L_2005)
.L_2005:
        /*000c*/ 	.word	0x00000000
        /*0010*/ 	.short	0x0000
        /*0012*/ 	.short	0x0000
        /*0014*/ 	.byte	0x00, 0xf0, 0xa1, 0x03


	//----- nvinfo : EIATTR_SPARSE_MMA_MASK
	.align		4
.L_2006:
        /*0018*/ 	.byte	0x03, 0x50
        /*001a*/ 	.short	0x0000


	//----- nvinfo : EIATTR_MAXREG_COUNT
	.align		4
        /*001c*/ 	.byte	0x03, 0x1b
        /*001e*/ 	.short	0x00ff


	//----- nvinfo : EIATTR_MERCURY_ISA_VERSION
	.align		4
        /*0020*/ 	.byte	0x03, 0x5f
        /*0022*/ 	.short	0x0101


	//----- nvinfo : EIATTR_COOP_GROUP_MASK_REGIDS
	.align		4
        /*0024*/ 	.byte	0x04, 0x29
        /*0026*/ 	.short	(.L_2008 - .L_2007)


	//   ....[0]....
.L_2007:
        /*0028*/ 	.word	0xffffffff


	//   ....[1]....
        /*002c*/ 	.word	0xffffffff


	//   ....[2]....
        /*0030*/ 	.word	0xffffffff


	//   ....[3]....
        /*0034*/ 	.word	0xffffffff


	//   ....[4]....
        /*0038*/ 	.word	0xffffffff


	//   ....[5]....
        /*003c*/ 	.word	0xffffffff


	//   ....[6]....
        /*0040*/ 	.word	0xffffffff


	//   ....[7]....
        /*0044*/ 	.word	0xffffffff


	//   ....[8]....
        /*0048*/ 	.word	0xffffffff


	//   ....[9]....
        /*004c*/ 	.word	0xffffffff


	//   ....[10]....
        /*0050*/ 	.word	0x0500003e


	//   ....[11]....
        /*0054*/ 	.word	0x0500003e


	//   ....[12]....
        /*0058*/ 	.word	0x0500003e


	//   ....[13]....
        /*005c*/ 	.word	0x0500003e


	//   ....[14]....
        /*0060*/ 	.word	0x0500003e


	//   ....[15]....
        /*0064*/ 	.word	0x0500003e


	//   ....[16]....
        /*0068*/ 	.word	0x0500003e


	//   ....[17]....
        /*006c*/ 	.word	0x0500003e


	//   ....[18]....
        /*0070*/ 	.word	0x0500003e


	//   ....[19]....
        /*0074*/ 	.word	0x0500003e


	//----- nvinfo : EIATTR_COOP_GROUP_INSTR_OFFSETS
	.align		4
.L_2008:
        /*0078*/ 	.byte	0x04, 0x28
        /*007a*/ 	.short	(.L_2010 - .L_2009)


	//   ....[0]....
.L_2009:
        /*007c*/ 	.word	0x0000b330


	//   ....[1]....
        /*0080*/ 	.word	0x0000b350


	//   ....[2]....
        /*0084*/ 	.word	0x0000b370


	//   ....[3]....
        /*0088*/ 	.word	0x0000b390


	//   ....[4]....
        /*008c*/ 	.word	0x0000b3c0


	//   ....[5]....
        /*0090*/ 	.word	0x0000b600


	//   ....[6]....
        /*0094*/ 	.word	0x0000b620


	//   ....[7]....
        /*0098*/ 	.word	0x0000b640


	//   ....[8]....
        /*009c*/ 	.word	0x0000b660


	//   ....[9]....
        /*00a0*/ 	.word	0x0000b680


	//   ....[10]....
        /*00a4*/ 	.word	0x0000bf10


	//   ....[11]....
        /*00a8*/ 	.word	0x0000bfb0


	//   ....[12]....
        /*00ac*/ 	.word	0x0000c020


	//   ....[13]....
        /*00b0*/ 	.word	0x0000c090


	//   ....[14]....
        /*00b4*/ 	.word	0x0000c110


	//   ....[15]....
        /*00b8*/ 	.word	0x0000c3a0


	//   ....[16]....
        /*00bc*/ 	.word	0x0000c410


	//   ....[17]....
        /*00c0*/ 	.word	0x0000c480


	//   ....[18]....
        /*00c4*/ 	.word	0x0000c4f0


	//   ....[19]....
        /*00c8*/ 	.word	0x0000c560


	//----- nvinfo : EIATTR_VRC_CTA_INIT_COUNT
	.align		4
.L_2010:
        /*00cc*/ 	.byte	0x02, 0x4a
	.zero		1
	.zero		1


	//----- nvinfo : EIATTR_EXIT_INSTR_OFFSETS
	.align		4
        /*00d0*/ 	.byte	0x04, 0x1c
        /*00d2*/ 	.short	(.L_2012 - .L_2011)


	//   ....[0]....
.L_2011:
        /*00d4*/ 	.word	0x000005d0


	//   ....[1]....
        /*00d8*/ 	.word	0x0000bea0


	//----- nvinfo : EIATTR_INDIRECT_BRANCH_TARGETS
	.align		4
.L_2012:
        /*00dc*/ 	.byte	0x04, 0x34
        /*00de*/ 	.short	(.L_2014 - .L_2013)


	//   ....[0]....
.L_2013:
        /*00e0*/ 	.word	.L_x_20109@srel
        /*00e4*/ 	.short	0x0
        /*00e6*/ 	.short	0x0
        /*00e8*/ 	.word	0x3
        /*00ec*/ 	.word	.L_x_20110@srel
        /*00f0*/ 	.word	.L_x_20111@srel
        /*00f4*/ 	.word	.L_x_20112@srel


	//----- nvinfo : EIATTR_MAX_THREADS
	.align		4
.L_2014:
        /*00f8*/ 	.byte	0x04, 0x05
        /*00fa*/ 	.short	(.L_2016 - .L_2015)
.L_2015:
        /*00fc*/ 	.word	0x00000080
        /*0100*/ 	.word	0x00000001
        /*0104*/ 	.word	0x00000001


	//----- nvinfo : EIATTR_CRS_STACK_SIZE
	.align		4
.L_2016:
        /*0108*/ 	.byte	0x04, 0x1e
        /*010a*/ 	.short	(.L_2018 - .L_2017)
.L_2017:
        /*010c*/ 	.word	0x00000000


	//----- nvinfo : EIATTR_CBANK_PARAM_SIZE
	.align		4
.L_2018:
        /*0110*/ 	.byte	0x03, 0x19
        /*0112*/ 	.short	0x00e8


	//----- nvinfo : EIATTR_PARAM_CBANK
	.align		4
        /*0114*/ 	.byte	0x04, 0x0a
        /*0116*/ 	.short	(.L_2020 - .L_2019)
	.align		4
.L_2019:
        /*0118*/ 	.word	index@(.nv.constant0._ZN10layer_norm13ln_fwd_kernelINS_13Kernel_traitsI13__nv_bfloat16S2_fS2_fjLj512ELj1ELj4ELj1ELj16ENS_18Kernel_traits_baseILj512ES2_S2_fS2_fjLj128EEEEELb1ELb0ELb0ELb0EEEvNS_9FwdParamsE)
        /*011c*/ 	.short	0x0380
        /*011e*/ 	.short	0x00e8


	//----- nvinfo : EIATTR_SW_WAR
	.align		4
.L_2020:
        /*0120*/ 	.byte	0x04, 0x36
        /*0122*/ 	.short	(.L_2022 - .L_2021)
.L_2021:
        /*0124*/ 	.word	0x00000008
.L_2022:


//--------------------- .nv.info._ZN10layer_norm13ln_fwd_kernelINS_13Kernel_traitsI13__nv_bfloat16S2_fS2_fjLj512ELj1ELj4ELj1ELj16ENS_18Kernel_traits_baseILj512ES2_S2_fS2_fjLj128EEEEELb1ELb0ELb0ELb1EEEvNS_9FwdParamsE --------------------------
	.section	.nv.info._ZN10layer_norm13ln_fwd_kernelINS_13Kernel_traitsI13__nv_bfloat16S2_fS2_fjLj512ELj1ELj4ELj1ELj16ENS_18Kernel_traits_baseILj512ES2_S2_fS2_fjLj128EEEEELb1ELb0ELb0ELb1EEEvNS_9FwdParamsE,"",@"SHT_CUDA_INFO"
	.sectionflags	@""
	.align	4


	//----- nvinfo : EIATTR_CUDA_API_VERSION
	.align		4
        /*0000*/ 	.byte	0x04, 0x37
        /*0002*/ 	.short	(.L_2024 - .L_2023)
.L_2023:
        /*0004*/ 	.word	0x00000082


	//----- nvinfo : EIATTR_KPARAM_INFO
	.align		4
.L_2024:
        /*0008*/ 	.byte	0x04, 0x17
        /*000a*/ 	.short	(.L_2026 - .L_2025)
.L_2025:
        /*000c*/ 	.word	0x00000000
        /*0010*/ 	.short	0x0000
        /*0012*/ 	.short	0x0000
        /*0014*/ 	.byte	0x00, 0xf0, 0xa1, 0x03


	//----- nvinfo : EIATTR_SPARSE_MMA_MASK
	.align		4
.L_2026:
        /*0018*/ 	.byte	0x03, 0x50
        /*001a*/ 	.short	0x0000


	//----- nvinfo : EIATTR_MAXREG_COUNT
	.align		4
        /*001c*/ 	.byte	0x03, 0x1b
        /*001e*/ 	.short	0x00ff


	//----- nvinfo : EIATTR_MERCURY_ISA_VERSION
	.align		4
        /*0020*/ 	.byte	0x03, 0x5f
        /*0022*/ 	.short	0x0101


	//----- nvinfo : EIATTR_COOP_GROUP_MASK_REGIDS
	.align		4
        /*0024*/ 	.byte	0x04, 0x29
        /*0026*/ 	.short	(.L_2028 - .L_2027)


	//   ....[0]....
.L_2027:
        /*0028*/ 	.word	0xffffffff


	//   ....[1]....
        /*002c*/ 	.word	0xffffffff


	//   ....[2]....
        /*0030*/ 	.word	0xffffffff


	//   ....[3]....
        /*0034*/ 	.word	0xffffffff


	//   ....[4]....
        /*0038*/ 	.word	0xffffffff


	//   ....[5]....
        /*003c*/ 	.word	0xffffffff


	//   ....[6]....
        /*0040*/ 	.word	0xffffffff


	//   ....[7]....
        /*0044*/ 	.word	0xffffffff


	//   ....[8]....
        /*0048*/ 	.word	0xffffffff


	//   ....[9]....
        /*004c*/ 	.word	0xffffffff


	//   ....[10]....
        /*0050*/ 	.word	0x05000030


	//   ....[11]....
        /*0054*/ 	.word	0x05000030


	//   ....[12]....
        /*0058*/ 	.word	0x05000030


	//   ....[13]....
        /*005c*/ 	.word	0x05000030


	//   ....[14]....
        /*0060*/ 	.word	0x05000030


	//   ....[15]....
        /*0064*/ 	.word	0x05000030


	//   ....[16]....
        /*0068*/ 	.word	0x05000030


	//   ....[17]....
        /*006c*/ 	.word	0x05000030


	//   ....[18]....
        /*0070*/ 	.word	0x05000030


	//   ....[19]....
        /*0074*/ 	.word	0x05000030


	//----- nvinfo : EIATTR_COOP_GROUP_INSTR_OFFSETS
	.align		4
.L_2028:
        /*0078*/ 	.byte	0x04, 0x28
        /*007a*/ 	.short	(.L_2030 - .L_2029)


	//   ....[0]....
.L_2029:
        /*007c*/ 	.word	0x0000b320


	//   ....[1]....
        /*0080*/ 	.word	0x0000b340


	//   ....[2]....
        /*0084*/ 	.word	0x0000b370


	//   ....[3]....
        /*0088*/ 	.word	0x0000b390


	//   ....[4]....
        /*008c*/ 	.word	0x0000b3b0


	//   ....[5]....
        /*0090*/ 	.word	0x0000b5e0


	//   ....[6]....
        /*0094*/ 	.word	0x0000b600


	//   ....[7]....
        /*0098*/ 	.word	0x0000b620


	//   ....[8]....
        /*009c*/ 	.word	0x0000b640


	//   ....[9]....
        /*00a0*/ 	.word	0x0000b660


	//   ....[10]....
        /*00a4*/ 	.word	0x0000bbe0


	//   ....[11]....
        /*00a8*/ 	.word	0x0000bc80


	//   ....[12]....
        /*00ac*/ 	.word	0x0000bd00


	//   ....[13]....
        /*00b0*/ 	.word	0x0000bd70


	//   ....[14]....
        /*00b4*/ 	.word	0x0000bde0


	//   ....[15]....
        /*00b8*/ 	.word	0x0000c060


	//   ....[16]....
        /*00bc*/ 	.word	0x0000c0d0


	//   ....[17]....
        /*00c0*/ 	.word	0x0000c140


	//   ....[18]....
        /*00c4*/ 	.word	0x0000c1b0


	//   ....[19]....
        /*00c8*/ 	.word	0x0000c220


	//----- nvinfo : EIATTR_VRC_CTA_INIT_COUNT
	.align		4
.L_2030:
        /*00cc*/ 	.byte	0x02, 0x4a
	.zero		1
	.zero		1


	//----- nvinfo : EIATTR_EXIT_INSTR_OFFSETS
	.align		4
        /*00d0*/ 	.byte	0x04, 0x1c
        /*00d2*/ 	.short	(.L_2032 - .L_2031)


	//   ....[0]....
.L_2031:
        /*00d4*/ 	.word	0x00000250


	//   ....[1]....
        /*00d8*/ 	.word	0x0000bb70


	//----- nvinfo : EIATTR_INDIRECT_BRANCH_TARGETS
	.align		4
.L_2032:
        /*00dc*/ 	.byte	0x04, 0x34
        /*00de*/ 	.short	(.L_2034 - .L_2033)


	//   ....[0]....
.L_2033:
        /*00e0*/ 	.word	.L_x_20113@srel
        /*00e4*/ 	.short	0x0
        /*00e6*/ 	.short	0x0
        /*00e8*/ 	.word	0x3
        /*00ec*/ 	.word	.L_x_20114@srel
        /*00f0*/ 	.word	.L_x_20115@srel
        /*00f4*/ 	.word	.L_x_20116@srel


	//----- nvinfo : EIATTR_MAX_THREADS
	.align		4
.L_2034:
        /*00f8*/ 	.byte	0x04, 0x05
        /*00fa*/ 	.short	(.L_2036 - .L_2035)
.L_2035:
        /*00fc*/ 	.word	0x00000080
        /*0100*/ 	.word	0x00000001
        /*0104*/ 	.word	0x00000001


	//----- nvinfo : EIATTR_CRS_STACK_SIZE
	.align		4
.L_2036:
        /*0108*/ 	.byte	0x04, 0x1e
        /*010a*/ 	.short	(.L_2038 - .L_2037)
.L_2037:
        /*010c*/ 	.word	0x00000000


	//----- nvinfo : EIATTR_CBANK_PARAM_SIZE
	.align		4
.L_2038:
        /*0110*/ 	.byte	0x03, 0x19
        /*0112*/ 	.short	0x00e8


	//----- nvinfo : EIATTR_PARAM_CBANK
	.align		4
        /*0114*/ 	.byte	0x04, 0x0a
        /*0116*/ 	.short	(.L_2040 - .L_2039)
	.align		4
.L_2039:
        /*0118*/ 	.word	index@(.nv.constant0._ZN10layer_norm13ln_fwd_kernelINS_13Kernel_traitsI13__nv_bfloat16S2_fS2_fjLj512ELj1ELj4ELj1ELj16ENS_18Kernel_traits_baseILj512ES2_S2_fS2_fjLj128EEEEELb1ELb0ELb0ELb1EEEvNS_9FwdParamsE)
        /*011c*/ 	.short	0x0380
        /*011e*/ 	.short	0x00e8


	//----- nvinfo : EIATTR_SW_WAR
	.align		4
.L_2040:
        /*0120*/ 	.byte	0x04, 0x36
        /*0122*/ 	.short	(.L_2042 - .L_2041)
.L_2041:
        /*0124*/ 	.word	0x00000008
.L_2042:


//--------------------- .nv.info._ZN10layer_norm13ln_fwd_kernelINS_13Kernel_traitsI13__nv_bfloat16S2_fS2_fjLj512ELj1ELj4ELj1ELj16ENS_18Kernel_traits_baseILj512ES2_S2_fS2_fjLj128EEEEELb1ELb0ELb1ELb0EEEvNS_9FwdParamsE --------------------------
	.section	.nv.info._ZN10layer_norm13ln_fwd_kernelINS_13Kernel_traitsI13__nv_bfloat16S2_fS2_fjLj512ELj1ELj4ELj1ELj16ENS_18Kernel_traits_baseILj512ES2_S2_fS2_fjLj128EEEEELb1ELb0ELb1ELb0EEEvNS_9FwdParamsE,"",@"SHT_CUDA_INFO"
	.sectionflags	@""
	.align	4


	//----- nvinfo : EIATTR_CUDA_API_VERSION
	.align		4
        /*0000*/ 	.byte	0x04, 0x37
        /*0002*/ 	.short	(.L_2044 - .L_2043)
.L_2043:
        /*0004*/ 	.word	0x00000082


	//----- nvinfo : EIATTR_KPARAM_INFO
	.align		4
.L_2044:
        /*0008*/ 	.byte	0x04, 0x17
        /*000a*/ 	.short	(.L_2046 - .L_2045)
.L_2045:
        /*000c*/ 	.word	0x00000000
        /*0010*/ 	.short	0x0000
        /*0012*/ 	.short	0x0000
        /*0014*/ 	.byte	0x00, 0xf0, 0xa1, 0x03


	//----- nvinfo : EIATTR_SPARSE_MMA_MASK
	.align		4
.L_2046:
        /*0018*/ 	.byte	0x03, 0x50
        /*001a*/ 	.short	0x0000


	//----- nvinfo : EIATTR_MAXREG_COUNT
	.align		4
        /*001c*/ 	.byte	0x03, 0x1b
        /*001e*/ 	.short	0x00ff


	//----- nvinfo : EIATTR_MERCURY_ISA_VERSION
	.align		4
        /*0020*/ 	.byte	0x03, 0x5f
        /*0022*/ 	.short	0x0101


	//----- nvinfo : EIATTR_COOP_GROUP_MASK_REGIDS
	.align		4
        /*0024*/ 	.byte	0x04, 0x29
        /*0026*/ 	.short	(.L_2048 - .L_2047)


	//   ....[0]....
.L_2047:
        /*0028*/ 	.word	0xffffffff


	//   ....[1]....
        /*002c*/ 	.word	0xffffffff


	//   ....[2]....
        /*0030*/ 	.word	0xffffffff


	//   ....[3]....
        /*0034*/ 	.word	0xffffffff


	//   ....[4]....
        /*0038*/ 	.word	0xffffffff


	//   ....[5]....
        /*003c*/ 	.word	0xffffffff


	//   ....[6]....
        /*0040*/ 	.word	0xffffffff


	//   ....[7]....
        /*0044*/ 	.word	0xffffffff


	//   ....[8]....
        /*0048*/ 	.word	0xffffffff


	//   ....[9]....
        /*004c*/ 	.word	0xffffffff


	//   ....[10]....
        /*0050*/ 	.word	0x05000052


	//   ....[11]....
        /*0054*/ 	.word	0x05000052


	//   ....[12]....
        /*0058*/ 	.word	0x05000052


	//   ....[13]....
        /*005c*/ 	.word	0x05000052


	//   ....[14]....
        /*0060*/ 	.word	0x05000052


	//   ....[15]....
        /*0064*/ 	.word	0x05000052


	//   ....[16]....
        /*0068*/ 	.word	0x05000052


	//   ....[17]....
        /*006c*/ 	.word	0x05000052


	//   ....[18]....
        /*0070*/ 	.word	0x05000052


	//   ....[19]....
        /*0074*/ 	.word	0x05000052


	//----- nvinfo : EIATTR_COOP_GROUP_INSTR_OFFSETS
	.align		4
.L_2048:
        /*0078*/ 	.byte	0x04, 0x28
        /*007a*/ 	.short	(.L_2050 - .L_2049)


	//   ....[0]....
.L_2049:
        /*007c*/ 	.word	0x0000c290


	//   ....[1]....
        /*0080*/ 	.word	0x0000c2b0


	//   ....[2]....
        /*0084*/ 	.word	0x0000c2d0


	//   ....[3]....
        /*0088*/ 	.word	0x0000c2f0


	//   ....[4]....
        /*008c*/ 	.word	0x0000c320


	//   ....[5]....
        /*0090*/ 	.word	0x0000c560


	//   ....[6]....
        /*0094*/ 	.word	0x0000c580


	//   ....[7]....
        /*0098*/ 	.word	0x0000c5a0


	//   ....[8]....
        /*009c*/ 	.word	0x0000c5c0


	//   ....[9]....
        /*00a0*/ 	.word	0x0000c5e0


	//   ....[10]....
        /*00a4*/ 	.word	0x0000ce40


	//   ....[11]....
        /*00a8*/ 	.word	0x0000cee0


	//   ....[12]....
        /*00ac*/ 	.word	0x0000cf50


	//   ....[13]....
        /*00b0*/ 	.word	0x0000cfc0


	//   ....[14]....
        /*00b4*/ 	.word	0x0000d040


	//   ....[15]....
        /*00b8*/ 	.word	0x0000d2d0


	//   ....[16]....
        /*00bc*/ 	.word	0x0000d340


	//   ....[17]....
        /*00c0*/ 	.word	0x0000d3b0


	//   ....[18]....
        /*00c4*/ 	.word	0x0000d420


	//   ....[19]....
        /*00c8*/ 	.word	0x0000d490


	//----- nvinfo : EIATTR_VRC_CTA_INIT_COUNT
	.align		4
.L_2050:
        /*00cc*/ 	.byte	0x02, 0x4a
	.zero		1
	.zero		1


	//----- nvinfo : EIATTR_EXIT_INSTR_OFFSETS
	.align		4
        /*00d0*/ 	.byte	0x04, 0x1c
        /*00d2*/ 	.short	(.L_2052 - .L_2051)


	//   ....[0]....
.L_2051:
        /*00d4*/ 	.word	0x000005d0


	//   ....[1]....
        /*00d8*/ 	.word	0x0000cdd0


	//----- nvinfo : EIATTR_MAX_THREADS
	.align		4
.L_2052:
        /*00dc*/ 	.byte	0x04, 0x05
        /*00de*/ 	.short	(.L_2054 - .L_2053)
.L_2053:
        /*00e0*/ 	.word	0x00000080
        /*00e4*/ 	.word	0x00000001
        /*00e8*/ 	.word	0x00000001


	//----- nvinfo : EIATTR_CRS_STACK_SIZE
	.align		4
.L_2054:
        /*00ec*/ 	.byte	0x04, 0x1e
        /*00ee*/ 	.short	(.L_2056 - .L_2055)
.L_2055:
        /*00f0*/ 	.word	0x00000000


	//----- nvinfo : EIATTR_CBANK_PARAM_SIZE
	.align		4
.L_2056:
        /*00f4*/ 	.byte	0x03, 0x19
        /*00f6*/ 	.short	0x00e8


	//----- nvinfo : EIATTR_PARAM_CBANK
	.align		4
        /*00f8*/ 	.byte	0x04, 0x0a
        /*00fa*/ 	.short	(.L_2058 - .L_2057)
	.align		4
.L_2057:
        /*00fc*/ 	.word	index@(.nv.constant0._ZN10layer_norm13ln_fwd_kernelINS_13Kernel_traitsI13__nv_bfloat16S2_fS2_fjLj512ELj1ELj4ELj1ELj16ENS_18Kernel_traits_baseILj512ES2_S2_fS2_fjLj128EEEEELb1ELb0ELb1ELb0EEEvNS_9FwdParamsE)
        /*0100*/ 	.short	0x0380
        /*0102*/ 	.short	0x00e8


	//----- nvinfo : EIATTR_SW_WAR
	.align		4
.L_2058:
        /*0104*/ 	.byte	0x04, 0x36
        /*0106*/ 	.short	(.L_2060 - .L_2059)
.L_2059:
        /*0108*/ 	.word	0x00000008
.L_2060:


//--------------------- .nv.info._ZN10layer_norm13ln_fwd_kernelINS_13Kernel_traitsI13__nv_bfloat16S2_fS2_fjLj512ELj1ELj4ELj1ELj16ENS_18Kernel_traits_baseILj512ES2_S2_fS2_fjLj128EEEEELb1ELb0ELb1ELb1EEEvNS_9FwdParamsE --------------------------
	.section	.nv.info._ZN10layer_norm13ln_fwd_kernelINS_13Kernel_traitsI13__nv_bfloat16S2_fS2_fjLj512ELj1ELj4ELj1ELj16ENS_18Kernel_traits_baseILj512ES2_S2_fS2_fjLj128EEEEELb1ELb0ELb1ELb1EEEvNS_9FwdParamsE,"",@"SHT_CUDA_INFO"
	.sectionflags	@""
	.align	4


	//----- nvinfo : EIATTR_CUDA_API_VERSION
	.align		4
        /*0000*/ 	.byte	0x04, 0x37
        /*0002*/ 	.short	(.L_2062 - .L_2061)
.L_2061:
        /*0004*/ 	.word	0x00000082


	//----- nvinfo : EIATTR_KPARAM_INFO
	.align		4
.L_2062:
        /*0008*/ 	.byte	0x04, 0x17
        /*000a*/ 	.short	(.L_2064 - .L_2063)
.L_2063:
        /*000c*/ 	.word	0x00000000
        /*0010*/ 	.short	0x0000
        /*0012*/ 	.short	0x0000
        /*0014*/ 	.byte	0x00, 0xf0, 0xa1, 0x03


	//----- nvinfo : EIATTR_SPARSE_MMA_MASK
	.align		4
.L_2064:
        /*0018*/ 	.byte	0x03, 0x50
        /*001a*/ 	.short	0x0000


	//----- nvinfo : EIATTR_MAXREG_COUNT
	.align		4
        /*001c*/ 	.byte	0x03, 0x1b
        /*001e*/ 	.short	0x00ff


	//----- nvinfo : EIATTR_MERCURY_ISA_VERSION
	.align		4
        /*0020*/ 	.byte	0x03, 0x5f
        /*0022*/ 	.short	0x0101


	//----- nvinfo : EIATTR_COOP_GROUP_MASK_REGIDS
	.align		4
        /*0024*/ 	.byte	0x04, 0x29
        /*0026*/ 	.short	(.L_2066 - .L_2065)


	//   ....[0]....
.L_2065:
        /*0028*/ 	.word	0xffffffff


	//   ....[1]....
        /*002c*/ 	.word	0xffffffff


	//   ....[2]....
        /*0030*/ 	.word	0xffffffff


	//   ....[3]....
        /*0034*/ 	.word	0xffffffff


	//   ....[4]....
        /*0038*/ 	.word	0xffffffff


	//   ....[5]....
        /*003c*/ 	.word	0xffffffff


	//   ....[6]....
        /*0040*/ 	.word	0xffffffff


	//   ....[7]....
        /*0044*/ 	.word	0xffffffff


	//   ....[8]....
        /*0048*/ 	.word	0xffffffff


	//   ....[9]....
        /*004c*/ 	.word	0xffffffff


	//   ....[10]....
        /*0050*/ 	.word	0x05000044


	//   ....[11]....
        /*0054*/ 	.word	0x05000044


	//   ....[12]....
        /*0058*/ 	.word	0x05000044


	//   ....[13]....
        /*005c*/ 	.word	0x05000044


	//   ....[14]....
        /*0060*/ 	.word	0x05000044


	//   ....[15]....
        /*0064*/ 	.word	0x05000044


	//   ....[16]....
        /*0068*/ 	.word	0x05000044


	//   ....[17]....
        /*006c*/ 	.word	0x05000044


	//   ....[18]....
        /*0070*/ 	.word	0x05000044


	//   ....[19]....
        /*0074*/ 	.word	0x05000044


	//----- nvinfo : EIATTR_COOP_GROUP_INSTR_OFFSETS
	.align		4
.L_2066:
        /*0078*/ 	.byte	0x04, 0x28
        /*007a*/ 	.short	(.L_2068 - .L_2067)


	//   ....[0]....
.L_2067:
        /*007c*/ 	.word	0x0000bf90


	//   ....[1]....
        /*0080*/ 	.word	0x0000bfc0


	//   ....[2]....
        /*0084*/ 	.word	0x0000bfe0


	//   ....[3]....
        /*0088*/ 	.word	0x0000c000


	//   ....[4]....
        /*008c*/ 	.word	0x0000c020


	//   ....[5]....
        /*0090*/ 	.word	0x0000c250


	//   ....[6]....
        /*0094*/ 	.word	0x0000c270


	//   ....[7]....
        /*0098*/ 	.word	0x0000c290


	//   ....[8]....
        /*009c*/ 	.word	0x0000c2b0


	//   ....[9]....
        /*00a0*/ 	.word	0x0000c2d0


	//   ....[10]....
        /*00a4*/ 	.word	0x0000cb60


	//   ....[11]....
        /*00a8*/ 	.word	0x0000cc00


	//   ....[12]....
        /*00ac*/ 	.word	0x0000cc60


	//   ....[13]....
        /*00b0*/ 	.word	0x0000ccc0


	//   ....[14]....
        /*00b4*/ 	.word	0x0000cd20


	//   ....[15]....
        /*00b8*/ 	.word	0x0000cfa0


	//   ....[16]....
        /*00bc*/ 	.word	0x0000d000


	//   ....[17]....
        /*00c0*/ 	.word	0x0000d060


	//   ....[18]....
        /*00c4*/ 	.word	0x0000d0c0


	//   ....[19]....
        /*00c8*/ 	.word	0x0000d120


	//----- nvinfo : EIATTR_VRC_CTA_INIT_COUNT
	.align		4
.L_2068:
        /*00cc*/ 	.byte	0x02, 0x4a
	.zero		1
	.zero		1


	//----- nvinfo : EIATTR_EXIT_INSTR_OFFSETS
	.align		4
        /*00d0*/ 	.byte	0x04, 0x1c
        /*00d2*/ 	.short	(.L_2070 - .L_2069)


	//   ....[0]....
.L_2069:
        /*00d4*/ 	.word	0x00000250


	//   ....[1]....
        /*00d8*/ 	.word	0x0000caf0


	//----- nvinfo : EIATTR_MAX_THREADS
	.align		4
.L_2070:
        /*00dc*/ 	.byte	0x04, 0x05
        /*00de*/ 	.short	(.L_2072 - .L_2071)
.L_2071:
        /*00e0*/ 	.word	0x00000080
        /*00e4*/ 	.word	0x00000001
        /*00e8*/ 	.word	0x00000001


	//----- nvinfo : EIATTR_CRS_STACK_SIZE
	.align		4
.L_2072:
        /*00ec*/ 	.byte	0x04, 0x1e
        /*00ee*/ 	.short	(.L_2074 - .L_2073)
.L_2073:
        /*00f0*/ 	.word	0x00000000


	//----- nvinfo : EIATTR_CBANK_PARAM_SIZE
	.align		4
.L_2074:
        /*00f4*/ 	.byte	0x03, 0x19
        /*00f6*/ 	.short	0x00e8


	//----- nvinfo : EIATTR_PARAM_CBANK
	.align		4
        /*00f8*/ 	.byte	0x04, 0x0a
        /*00fa*/ 	.short	(.L_2076 - .L_2075)
	.align		4
.L_2075:
        /*00fc*/ 	.word	index@(.nv.constant0._ZN10layer_norm13ln_fwd_kernelINS_13Kernel_traitsI13__nv_bfloat16S2_fS2_fjLj512ELj1ELj4ELj1ELj16ENS_18Kernel_traits_baseILj512ES2_S2_fS2_fjLj128EEEEELb1ELb0ELb1ELb1EEEvNS_9FwdParamsE)
        /*0100*/ 	.short	0x0380
        /*0102*/ 	.short	0x00e8


	//----- nvinfo : EIATTR_SW_WAR
	.align		4
.L_2076:
        /*0104*/ 	.byte	0x04, 0x36
        /*0106*/ 	.short	(.L_2078 - .L_2077)
.L_2077:
        /*0108*/ 	.word	0x00000008
.L_2078:


//--------------------- .nv.info._ZN10layer_norm13ln_fwd_kernelINS_13Kernel_traitsI13__nv_bfloat16S2_fS2_fjLj512ELj1ELj4ELj1ELj16ENS_18Kernel_traits_baseILj512ES2_S2_fS2_fjLj128EEEEELb1ELb1ELb0ELb0EEEvNS_9FwdParamsE --------------------------
	.section	.nv.info._ZN10layer_norm13ln_fwd_kernelINS_13Kernel_traitsI13__nv_bfloat16S2_fS2_fjLj512ELj1ELj4ELj1ELj16ENS_18Kernel_traits_baseILj512ES2_S2_fS2_fjLj128EEEEELb1ELb1ELb0ELb0EEEvNS_9FwdParamsE,"",@"SHT_CUDA_INFO"
	.sectionflags	@""
	.align	4


	//----- nvinfo : EIATTR_CUDA_API_VERSION
	.align		4
        /*0000*/ 	.byte	0x04, 0x37
        /*0002*/ 	.short	(.L_2080 - .L_2079)
.L_2079:
        /*0004*/ 	.word	0x00000082


	//----- nvinfo : EIATTR_KPARAM_INFO
	.align		4
.L_2080:
        /*0008*/ 	.byte	0x04, 0x17
        /*000a*/ 	.short	(.L_2082 - .L_2081)
.L_2081:
        /*000c*/ 	.word	0x00000000
        /*0010*/ 	.short	0x0000
        /*0012*/ 	.short	0x0000
        /*0014*/ 	.byte	0x00, 0xf0, 0xa1, 0x03


	//----- nvinfo : EIATTR_SPARSE_MMA_MASK
	.align		4
.L_2082:
        /*0018*/ 	.byte	0x03, 0x50
        /*001a*/ 	.short	0x0000


	//----- nvinfo : EIATTR_MAXREG_COUNT
	.align		4
        /*001c*/ 	.byte	0x03, 0x1b
        /*001e*/ 	.short	0x00ff


	//----- nvinfo : EIATTR_MERCURY_ISA_VERSION
	.align		4
        /*0020*/ 	.byte	0x03, 0x5f
        /*0022*/ 	.short	0x0101


	//----- nvinfo : EIATTR_COOP_GROUP_MASK_REGIDS
	.align		4
        /*0024*/ 	.byte	0x04, 0x29
        /*0026*/ 	.short	(.L_2084 - .L_2083)


	//   ....[0]....
.L_2083:
        /*0028*/ 	.word	0xffffffff


	//   ....[1]....
        /*002c*/ 	.word	0xffffffff


	//   ....[2]....
        /*0030*/ 	.word	0xffffffff


	//   ....[3]....
        /*0034*/ 	.word	0xffffffff


	//   ....[4]....
        /*0038*/ 	.word	0xffffffff


	//   ....[5]....
        /*003c*/ 	.word	0xffffffff


	//   ....[6]....
        /*0040*/ 	.word	0xffffffff


	//   ....[7]....
        /*0044*/ 	.word	0xffffffff


	//   ....[8]....
        /*0048*/ 	.word	0xffffffff


	//   ....[9]....
        /*004c*/ 	.word	0xffffffff


	//   ....[10]....
        /*0050*/ 	.word	0x0500005d


	//   ....[11]....
        /*0054*/ 	.word	0x0500005d


	//   ....[12]....
        /*0058*/ 	.word	0x0500005d


	//   ....[13]....
        /*005c*/ 	.word	0x0500005d


	//   ....[14]....
        /*0060*/ 	.word	0x0500005d


	//   ....[15]....
        /*0064*/ 	.word	0x0500005d


	//   ....[16]....
        /*0068*/ 	.word	0x0500005d


	//   ....[17]....
        /*006c*/ 	.word	0x0500005d


	//   ....[18]....
        /*0070*/ 	.word	0x0500005d


	//   ....[19]....
        /*0074*/ 	.word	0x0500005d


	//----- nvinfo : EIATTR_COOP_GROUP_INSTR_OFFSETS
	.align		4
.L_2084:
        /*0078*/ 	.byte	0x04, 0x28
        /*007a*/ 	.short	(.L_2086 - .L_2085)


	//   ....[0]....
.L_2085:
        /*007c*/ 	.word	0x0000b6f0


	//   ....[1]....
        /*0080*/ 	.word	0x0000b720


	//   ....[2]....
        /*0084*/ 	.word	0x0000b740


	//   ....[3]....
        /*0088*/ 	.word	0x0000b760


	//   ....[4]....
        /*008c*/ 	.word	0x0000b780


	//   ....[5]....
        /*0090*/ 	.word	0x0000b9c0


	//   ....[6]....
        /*0094*/ 	.word	0x0000b9e0


	//   ....[7]....
        /*0098*/ 	.word	0x0000ba00


	//   ....[8]....
        /*009c*/ 	.word	0x0000ba20


	//   ....[9]....
        /*00a0*/ 	.word	0x0000ba40


	//   ....[10]....
        /*00a4*/ 	.word	0x0000c240


	//   ....[11]....
        /*00a8*/ 	.word	0x0000c2f0


	//   ....[12]....
        /*00ac*/ 	.word	0x0000c360


	//   ....[13]....
        /*00b0*/ 	.word	0x0000c3d0


	//   ....[14]....
        /*00b4*/ 	.word	0x0000c440


	//   ....[15]....
        /*00b8*/ 	.word	0x0000c6d0


	//   ....[16]....
        /*00bc*/ 	.word	0x0000c740


	//   ....[17]....
        /*00c0*/ 	.word	0x0000c7b0


	//   ....[18]....
        /*00c4*/ 	.word	0x0000c820


	//   ....[19]....
        /*00c8*/ 	.word	0x0000c890


	//----- nvinfo : EIATTR_VRC_CTA_INIT_COUNT
	.align		4
.L_2086:
        /*00cc*/ 	.byte	0x02, 0x4a
	.zero		1
	.zero		1


	//----- nvinfo : EIATTR_EXIT_INSTR_OFFSETS
	.align		4
        /*00d0*/ 	.byte	0x04, 0x1c
        /*00d2*/ 	.short	(.L_2088 - .L_2087)


	//   ....[0]....
.L_2087:
        /*00d4*/ 	.word	0x00000690


	//   ....[1]....
        /*00d8*/ 	.word	0x0000c1d0


	//----- nvinfo : EIATTR_INDIRECT_BRANCH_TARGETS
	.align		4
.L_2088:
        /*00dc*/ 	.byte	0x04, 0x34
        /*00de*/ 	.short	(.L_2090 - .L_2089)


	//   ....[0]....
.L_2089:
        /*00e0*/ 	.word	.L_x_20117@srel
        /*00e4*/ 	.short	0x0
        /*00e6*/ 	.short	0x0
        /*00e8*/ 	.word	0x3
        /*00ec*/ 	.word	.L_x_20118@srel
        /*00f0*/ 	.word	.L_x_20119@srel
        /*00f4*/ 	.word	.L_x_20120@srel


	//----- nvinfo : EIATTR_MAX_THREADS
	.align		4
.L_2090:
        /*00f8*/ 	.byte	0x04, 0x05
        /*00fa*/ 	.short	(.L_2092 - .L_2091)
.L_2091:
        /*00fc*/ 	.word	0x00000080
        /*0100*/ 	.word	0x00000001
        /*0104*/ 	.word	0x00000001


	//----- nvinfo : EIATTR_CRS_STACK_SIZE
	.align		4
.L_2092:
        /*0108*/ 	.byte	0x04, 0x1e
        /*010a*/ 	.short	(.L_2094 - .L_2093)
.L_2093:
        /*010c*/ 	.word	0x00000000


	//----- nvinfo : EIATTR_CBANK_PARAM_SIZE
	.align		4
.L_2094:
        /*0110*/ 	.byte	0x03, 0x19
        /*0112*/ 	.short	0x00e8


	//----- nvinfo : EIATTR_PARAM_CBANK
	.align		4
        /*0114*/ 	.byte	0x04, 0x0a
        /*0116*/ 	.short	(.L_2096 - .L_2095)
	.align		4
.L_2095:
        /*0118*/ 	.word	index@(.nv.constant0._ZN10layer_norm13ln_fwd_kernelINS_13Kernel_traitsI13__nv_bfloat16S2_fS2_fjLj512ELj1ELj4ELj1ELj16ENS_18Kernel_traits_baseILj512ES2_S2_fS2_fjLj128EEEEELb1ELb1ELb0ELb0EEEvNS_9FwdParamsE)
        /*011c*/ 	.short	0x0380
        /*011e*/ 	.short	0x00e8


	//----- nvinfo : EIATTR_SW_WAR
	.align		4
.L_2096:
        /*0120*/ 	.byte	0x04, 0x36
        /*0122*/ 	.short	(.L_2098 - .L_2097)
.L_2097:
        /*0124*/ 	.word	0x00000008
.L_2098:


//--------------------- .nv.info._ZN10layer_norm13ln_fwd_kernelINS_13Kernel_traitsI13__nv_bfloat16S2_fS2_fjLj512ELj1ELj4ELj1ELj16ENS_18Kernel_traits_baseILj512ES2_S2_fS2_fjLj128EEEEELb1ELb1ELb0ELb1EEEvNS_9FwdParamsE --------------------------
	.section	.nv.info._ZN10layer_norm13ln_fwd_kernelINS_13Kernel_traitsI13__nv_bfloat16S2_fS2_fjLj512ELj1ELj4ELj1ELj16ENS_18Kernel_traits_baseILj512ES2_S2_fS2_fjLj128EEEEELb1ELb1ELb0ELb1EEEvNS_9FwdParamsE,"",@"SHT_CUDA_INFO"
	.sectionflags	@""
	.align	4


	//----- nvinfo : EIATTR_CUDA_API_VERSION
	.align		4
        /*0000*/ 	.byte	0x04, 0x37
        /*0002*/ 	.short	(.L_2100 - .L_2099)
.L_2099:
        /*0004*/ 	.word	0x00000082


	//----- nvinfo : EIATTR_KPARAM_INFO
	.align		4
.L_2100:
        /*0008*/ 	.byte	0x04, 0x17
        /*000a*/ 	.short	(.L_2102 - .L_2101)
.L_2101:
        /*000c*/ 	.word	0x00000000
        /*0010*/ 	.short	0x0000
        /*0012*/ 	.short	0x0000
        /*0014*/ 	.byte	0x00, 0xf0, 0xa1, 0x03


	//----- nvinfo : EIATTR_SPARSE_MMA_MASK
	.align		4
.L_2102:
        /*0018*/ 	.byte	0x03, 0x50
        /*001a*/ 	.short	0x0000


	//----- nvinfo : EIATTR_MAXREG_COUNT
	.align		4
        /*001c*/ 	.byte	0x03, 0x1b
        /*001e*/ 	.short	0x00ff


	//----- nvinfo : EIATTR_MERCURY_ISA_VERSION
	.align		4
        /*0020*/ 	.byte	0x03, 0x5f
        /*0022*/ 	.short	0x0101


	//----- nvinfo : EIATTR_COOP_GROUP_MASK_REGIDS
	.align		4
        /*0024*/ 	.byte	0x04, 0x29
        /*0026*/ 	.short	(.L_2104 - .L_2103)


	//   ....[0]....
.L_2103:
        /*0028*/ 	.word	0xffffffff


	//   ....[1]....
        /*002c*/ 	.word	0xffffffff


	//   ....[2]....
        /*0030*/ 	.word	0xffffffff


	//   ....[3]....
        /*0034*/ 	.word	0xffffffff


	//   ....[4]....
        /*0038*/ 	.word	0xffffffff


	//   ....[5]....
        /*003c*/ 	.word	0xffffffff


	//   ....[6]....
        /*0040*/ 	.word	0xffffffff


	//   ....[7]....
        /*0044*/ 	.word	0xffffffff


	//   ....[8]....
        /*0048*/ 	.word	0xffffffff


	//   ....[9]....
        /*004c*/ 	.word	0xffffffff


	//   ....[10]....
        /*0050*/ 	.word	0x0500005c


	//   ....[11]....
        /*0054*/ 	.word	0x0500005c


	//   ....[12]....
        /*0058*/ 	.word	0x0500005c


	//   ....[13]....
        /*005c*/ 	.word	0x0500005c


	//   ....[14]....
        /*0060*/ 	.word	0x0500005c


	//   ....[15]....
        /*0064*/ 	.word	0x0500005c


	//   ....[16]....
        /*0068*/ 	.word	0x0500005c


	//   ....[17]....
        /*006c*/ 	.word	0x0500005c


	//   ....[18]....
        /*0070*/ 	.word	0x0500005c


	//   ....[19]....
        /*0074*/ 	.word	0x0500005c


	//----- nvinfo : EIATTR_COOP_GROUP_INSTR_OFFSETS
	.align		4
.L_2104:
        /*0078*/ 	.byte	0x04, 0x28
        /*007a*/ 	.short	(.L_2106 - .L_2105)


	//   ....[0]....
.L_2105:
        /*007c*/ 	.word	0x0000b720


	//   ....[1]....
        /*0080*/ 	.word	0x0000b740


	//   ....[2]....
        /*0084*/ 	.word	0x0000b760


	//   ....[3]....
        /*0088*/ 	.word	0x0000b790


	//   ....[4]....
        /*008c*/ 	.word	0x0000b7b0


	//   ....[5]....
        /*0090*/ 	.word	0x0000b9e0


	//   ....[6]....
        /*0094*/ 	.word	0x0000ba00


	//   ....[7]....
        /*0098*/ 	.word	0x0000ba20


	//   ....[8]....
        /*009c*/ 	.word	0x0000ba40


	//   ....[9]....
        /*00a0*/ 	.word	0x0000ba60


	//   ....[10]....
        /*00a4*/ 	.word	0x0000bff0


	//   ....[11]....
        /*00a8*/ 	.word	0x0000c090


	//   ....[12]....
        /*00ac*/ 	.word	0x0000c100


	//   ....[13]....
        /*00b0*/ 	.word	0x0000c180


	//   ....[14]....
        /*00b4*/ 	.word	0x0000c1f0


	//   ....[15]....
        /*00b8*/ 	.word	0x0000c470


	//   ....[16]....
        /*00bc*/ 	.word	0x0000c4e0


	//   ....[17]....
        /*00c0*/ 	.word	0x0000c550


	//   ....[18]....
        /*00c4*/ 	.word	0x0000c5c0


	//   ....[19]....
        /*00c8*/ 	.word	0x0000c630


	//----- nvinfo : EIATTR_VRC_CTA_INIT_COUNT
	.align		4
.L_2106:
        /*00cc*/ 	.byte	0x02, 0x4a
	.zero		1
	.zero		1


	//----- nvinfo : EIATTR_EXIT_INSTR_OFFSETS
	.align		4
        /*00d0*/ 	.byte	0x04, 0x1c
        /*00d2*/ 	.short	(.L_2108 - .L_2107)


	//   ....[0]....
.L_2107:
        /*00d4*/ 	.word	0x000002a0


	//   ....[1]....
        /*00d8*/ 	.word	0x0000bf80


	//----- nvinfo : EIATTR_INDIRECT_BRANCH_TARGETS
	.align		4
.L_2108:
        /*00dc*/ 	.byte	0x04, 0x34
        /*00de*/ 	.short	(.L_2110 - .L_2109)


	//   ....[0]....
.L_2109:
        /*00e0*/ 	.word	.L_x_20121@srel
        /*00e4*/ 	.short	0x0
        /*00e6*/ 	.short	0x0
        /*00e8*/ 	.word	0x3
        /*00ec*/ 	.word	.L_x_20122@srel
        /*00f0*/ 	.word	.L_x_20123@srel
        /*00f4*/ 	.word	.L_x_20124@srel


	//----- nvinfo : EIATTR_MAX_THREADS
	.align		4
.L_2110:
        /*00f8*/ 	.byte	0x04, 0x05
        /*00fa*/ 	.short	(.L_2112 - .L_2111)
.L_2111:
        /*00fc*/ 	.word	0x00000080
        /*0100*/ 	.word	0x00000001
        /*0104*/ 	.word	0x00000001


	//----- nvinfo : EIATTR_CRS_STACK_SIZE
	.align		4
.L_2112:
        /*0108*/ 	.byte	0x04, 0x1e
        /*010a*/ 	.short	(.L_2114 - .L_2113)
.L_2113:
        /*010c*/ 	.word	0x00000000


	//----- nvinfo : EIATTR_CBANK_PARAM_SIZE
	.align		4
.L_2114:
        /*0110*/ 	.byte	0x03, 0x19
        /*0112*/ 	.short	0x00e8


	//----- nvinfo : EIATTR_PARAM_CBANK
	.align		4
        /*0114*/ 	.byte	0x04, 0x0a
        /*0116*/ 	.short	(.L_2116 - .L_2115)
	.align		4
.L_2115:
        /*0118*/ 	.word	index@(.nv.constant0._ZN10layer_norm13ln_fwd_kernelINS_13Kernel_traitsI13__nv_bfloat16S2_fS2_fjLj512ELj1ELj4ELj1ELj16ENS_18Kernel_traits_baseILj512ES2_S2_fS2_fjLj128EEEEELb1ELb1ELb0ELb1EEEvNS_9FwdParamsE)
        /*011c*/ 	.short	0x0380
        /*011e*/ 	.short	0x00e8


	//----- nvinfo : EIATTR_SW_WAR
	.align		4
.L_2116:
        /*0120*/ 	.byte	0x04, 0x36
        /*0122*/ 	.short	(.L_2118 - .L_2117)
.L_2117:
        /*0124*/ 	.word	0x00000008
.L_2118:


//--------------------- .nv.info._ZN10layer_norm13ln_fwd_kernelINS_13Kernel_traitsI13__nv_bfloat16S2_fS2_fjLj512ELj1ELj4ELj1ELj16ENS_18Kernel_traits_baseILj512ES2_S2_fS2_fjLj128EEEEELb1ELb1ELb1ELb0EEEvNS_9FwdParamsE --------------------------
	.section	.nv.info._ZN10layer_norm13ln_fwd_kernelINS_13Kernel_traitsI13__nv_bfloat16S2_fS2_fjLj512ELj1ELj4ELj1ELj16ENS_18Kernel_traits_baseILj512ES2_S2_fS2_fjLj128EEEEELb1ELb1ELb1ELb0EEEvNS_9FwdParamsE,"",@"SHT_CUDA_INFO"
	.sectionflags	@""
	.align	4


	//----- nvinfo : EIATTR_CUDA_API_VERSION
	.align		4
        /*0000*/ 	.byte	0x04, 0x37
        /*0002*/ 	.short	(.L_2120 - .L_2119)
.L_2119:
        /*0004*/ 	.word	0x00000082


	//----- nvinfo : EIATTR_KPARAM_INFO
	.align		4
.L_2120:
        /*0008*/ 	.byte	0x04, 0x17
        /*000a*/ 	.short	(.L_2122 - .L_2121)
.L_2121:
        /*000c*/ 	.word	0x00000000
        /*0010*/ 	.short	0x0000
        /*0012*/ 	.short	0x0000
        /*0014*/ 	.byte	0x00, 0xf0, 0xa1, 0x03


	//----- nvinfo : EIATTR_SPARSE_MMA_MASK
	.align		4
.L_2122:
        /*0018*/ 	.byte	0x03, 0x50
        /*001a*/ 	.short	0x0000


	//----- nvinfo : EIATTR_MAXREG_COUNT
	.align		4
        /*001c*/ 	.byte	0x03, 0x1b
        /*001e*/ 	.short	0x00ff


	//----- nvinfo : EIATTR_MERCURY_ISA_VERSION
	.align		4
        /*0020*/ 	.byte	0x03, 0x5f
        /*0022*/ 	.short	0x0101


	//----- nvinfo : EIATTR_COOP_GROUP_MASK_REGIDS
	.align		4
        /*0024*/ 	.byte	0x04, 0x29
        /*0026*/ 	.short	(.L_2124 - .L_2123)


	//   ....[0]....
.L_2123:
        /*0028*/ 	.word	0xffffffff


	//   ....[1]....
        /*002c*/ 	.word	0xffffffff


	//   ....[2]....
        /*0030*/ 	.word	0xffffffff


	//   ....[3]....
        /*0034*/ 	.word	0xffffffff


	//   ....[4]....
        /*0038*/ 	.word	0xffffffff


	//   ....[5]....
        /*003c*/ 	.word	0xffffffff


	//   ....[6]....
        /*0040*/ 	.word	0xffffffff


	//   ....[7]....
        /*0044*/ 	.word	0xffffffff


	//   ....[8]....
        /*0048*/ 	.word	0xffffffff


	//   ....[9]....
        /*004c*/ 	.word	0xffffffff


	//   ....[10]....
        /*0050*/ 	.word	0x0500006b


	//   ....[11]....
        /*0054*/ 	.word	0x0500006b


	//   ....[12]....
        /*0058*/ 	.word	0x0500006b


	//   ....[13]....
        /*005c*/ 	.word	0x0500006b


	//   ....[14]....
        /*0060*/ 	.word	0x0500006b


	//   ....[15]....
        /*0064*/ 	.word	0x0500006b


	//   ....[16]....
        /*0068*/ 	.word	0x0500006b


	//   ....[17]....
        /*006c*/ 	.word	0x0500006b


	//   ....[18]....
        /*0070*/ 	.word	0x0500006b


	//   ....[19]....
        /*0074*/ 	.word	0x0500006b


	//----- nvinfo : EIATTR_COOP_GROUP_INSTR_OFFSETS
	.align		4
.L_2124:
        /*0078*/ 	.byte	0x04, 0x28
        /*007a*/ 	.short	(.L_2126 - .L_2125)


	//   ....[0]....
.L_2125:
        /*007c*/ 	.word	0x0000c730


	//   ....[1]....
        /*0080*/ 	.word	0x0000c760


	//   ....[2]....
        /*0084*/ 	.word	0x0000c780


	//   ....[3]....
        /*0088*/ 	.word	0x0000c7a0


	//   ....[4]....
        /*008c*/ 	.word	0x0000c7c0


	//   ....[5]....
        /*0090*/ 	.word	0x0000ca00


	//   ....[6]....
        /*0094*/ 	.word	0x0000ca20


	//   ....[7]....
        /*0098*/ 	.word	0x0000ca40


	//   ....[8]....
        /*009c*/ 	.word	0x0000ca60


	//   ....[9]....
        /*00a0*/ 	.word	0x0000ca80


	//   ....[10]....
        /*00a4*/ 	.word	0x0000d310


	//   ....[11]....
        /*00a8*/ 	.word	0x0000d3c0


	//   ....[12]....
        /*00ac*/ 	.word	0x0000d430


	//   ....[13]....
        /*00b0*/ 	.word	0x0000d4a0


	//   ....[14]....
        /*00b4*/ 	.word	0x0000d510


	//   ....[15]....
        /*00b8*/ 	.word	0x0000d7a0


	//   ....[16]....
        /*00bc*/ 	.word	0x0000d810


	//   ....[17]....
        /*00c0*/ 	.word	0x0000d880


	//   ....[18]....
        /*00c4*/ 	.word	0x0000d8f0


	//   ....[19]....
        /*00c8*/ 	.word	0x0000d960


	//----- nvinfo : EIATTR_VRC_CTA_INIT_COUNT
	.align		4
.L_2126:
        /*00cc*/ 	.byte	0x02, 0x4a
	.zero		1
	.zero		1


	//----- nvinfo : EIATTR_EXIT_INSTR_OFFSETS
	.align		4
        /*00d0*/ 	.byte	0x04, 0x1c
        /*00d2*/ 	.short	(.L_2128 - .L_2127)


	//   ....[0]....
.L_2127:
        /*00d4*/ 	.word	0x00000680


	//   ....[1]....
        /*00d8*/ 	.word	0x0000d2a0


	//----- nvinfo : EIATTR_MAX_THREADS
	.align		4
.L_2128:
        /*00dc*/ 	.byte	0x04, 0x05
        /*00de*/ 	.short	(.L_2130 - .L_2129)
.L_2129:
        /*00e0*/ 	.word	0x00000080
        /*00e4*/ 	.word	0x00000001
        /*00e8*/ 	.word	0x00000001


	//----- nvinfo : EIATTR_CRS_STACK_SIZE
	.align		4
.L_2130:
        /*00ec*/ 	.byte	0x04, 0x1e
        /*00ee*/ 	.short	(.L_2132 - .L_2131)
.L_2131:
        /*00f0*/ 	.word	0x00000000


	//----- nvinfo : EIATTR_CBANK_PARAM_SIZE
	.align		4
.L_2132:
        /*00f4*/ 	.byte	0x03, 0x19
        /*00f6*/ 	.short	0x00e8


	//----- nvinfo : EIATTR_PARAM_CBANK
	.align		4
        /*00f8*/ 	.byte	0x04, 0x0a
        /*00fa*/ 	.short	(.L_2134 - .L_2133)
	.align		4
.L_2133:
        /*00fc*/ 	.word	index@(.nv.constant0._ZN10layer_norm13ln_fwd_kernelINS_13Kernel_traitsI13__nv_bfloat16S2_fS2_fjLj512ELj1ELj4ELj1ELj16ENS_18Kernel_traits_baseILj512ES2_S2_fS2_fjLj128EEEEELb1ELb1ELb1ELb0EEEvNS_9FwdParamsE)
        /*0100*/ 	.short	0x0380
        /*0102*/ 	.short	0x00e8


	//----- nvinfo : EIATTR_SW_WAR
	.align		4
.L_2134:
        /*0104*/ 	.byte	0x04, 0x36
        /*0106*/ 	.short	(.L_2136 - .L_2135)
.L_2135:
        /*0108*/ 	.word	0x00000008
.L_2136:


//--------------------- .nv.info._ZN10layer_norm13ln_fwd_kernelINS_13Kernel_traitsI13__nv_bfloat16S2_fS2_fjLj512ELj1ELj4ELj1ELj16ENS_18Kernel_traits_baseILj512ES2_S2_fS2_fjLj128EEEEELb1ELb1ELb1ELb1EEEvNS_9FwdParamsE --------------------------
	.section	.nv.info._ZN10layer_norm13ln_fwd_kernelINS_13Kernel_traitsI13__nv_bfloat16S2_fS2_fjLj512ELj1ELj4ELj1ELj16ENS_18Kernel_traits_baseILj512ES2_S2_fS2_fjLj128EEEEELb1ELb1ELb1ELb1EEEvNS_9FwdParamsE,"",@"SHT_CUDA_INFO"
	.sectionflags	@""
	.align	4


	//----- nvinfo : EIATTR_CUDA_API_VERSION
	.align		4
        /*0000*/ 	.byte	0x04, 0x37
        /*0002*/ 	.short	(.L_2138 - .L_2137)
.L_2137:
        /*0004*/ 	.word	0x00000082


	//----- nvinfo : EIATTR_KPARAM_INFO
	.align		4
.L_2138:
        /*0008*/ 	.byte	0x04, 0x17
        /*000a*/ 	.short	(.L_2140 - .L_2139)
.L_2139:
        /*000c*/ 	.word	0x00000000
        /*0010*/ 	.short	0x0000
        /*0012*/ 	.short	0x0000
        /*0014*/ 	.byte	0x00, 0xf0, 0xa1, 0x03


	//----- nvinfo : EIATTR_SPARSE_MMA_MASK
	.align		4
.L_2140:
        /*0018*/ 	.byte	0x03, 0x50
        /*001a*/ 	.short	0x0000


	//----- nvinfo : EIATTR_MAXREG_COUNT
	.align		4
        /*001c*/ 	.byte	0x03, 0x1b
        /*001e*/ 	.short	0x00ff


	//----- nvinfo : EIATTR_MERCURY_ISA_VERSION
	.align		4
        /*0020*/ 	.byte	0x03, 0x5f
        /*0022*/ 	.short	0x0101


	//----- nvinfo : EIATTR_COOP_GROUP_MASK_REGIDS
	.align		4
        /*0024*/ 	.byte	0x04, 0x29
        /*0026*/ 	.short	(.L_2142 - .L_2141)


	//   ....[0]....
.L_2141:
        /*0028*/ 	.word	0xffffffff


	//   ....[1]....
        /*002c*/ 	.word	0xffffffff


	//   ....[2]....
        /*0030*/ 	.word	0xffffffff


	//   ....[3]....
        /*0034*/ 	.word	0xffffffff


	//   ....[4]....
        /*0038*/ 	.word	0xffffffff


	//   ....[5]....
        /*003c*/ 	.word	0xffffffff


	//   ....[6]....
        /*0040*/ 	.word	0xffffffff


	//   ....[7]....
        /*0044*/ 	.word	0xffffffff


	//   ....[8]....
        /*0048*/ 	.word	0xffffffff


	//   ....[9]....
        /*004c*/ 	.word	0xffffffff


	//   ....[10]....
        /*0050*/ 	.word	0x05000069


	//   ....[11]....
        /*0054*/ 	.word	0x05000069


	//   ....[12]....
        /*0058*/ 	.word	0x05000069


	//   ....[13]....
        /*005c*/ 	.word	0x05000069


	//   ....[14]....
        /*0060*/ 	.word	0x05000069


	//   ....[15]....
        /*0064*/ 	.word	0x05000069


	//   ....[16]....
        /*0068*/ 	.word	0x05000069


	//   ....[17]....
        /*006c*/ 	.word	0x05000069


	//   ....[18]....
        /*0070*/ 	.word	0x05000069


	//   ....[19]....
        /*0074*/ 	.word	0x05000069


	//----- nvinfo : EIATTR_COOP_GROUP_INSTR_OFFSETS
	.align		4
.L_2142:
        /*0078*/ 	.byte	0x04, 0x28
        /*007a*/ 	.short	(.L_2144 - .L_2143)


	//   ....[0]....
.L_2143:
        /*007c*/ 	.word	0x0000c140


	//   ....[1]....
        /*0080*/ 	.word	0x0000c170


	//   ....[2]....
        /*0084*/ 	.word	0x0000c190


	//   ....[3]....
        /*0088*/ 	.word	0x0000c1b0


	//   ....[4]....
        /*008c*/ 	.word	0x0000c1d0


	//   ....[5]....
        /*0090*/ 	.word	0x0000c400


	//   ....[6]....
        /*0094*/ 	.word	0x0000c420


	//   ....[7]....
        /*0098*/ 	.word	0x0000c440


	//   ....[8]....
        /*009c*/ 	.word	0x0000c460


	//   ....[9]....
        /*00a0*/ 	.word	0x0000c480


	//   ....[10]....
        /*00a4*/ 	.word	0x0000cca0


	//   ....[11]....
        /*00a8*/ 	.word	0x0000cd50


	//   ....[12]....
        /*00ac*/ 	.word	0x0000cdc0


	//   ....[13]....
        /*00b0*/ 	.word	0x0000ce30


	//   ....[14]....
        /*00b4*/ 	.word	0x0000cea0


	//   ....[15]....
        /*00b8*/ 	.word	0x0000d120


	//   ....[16]....
        /*00bc*/ 	.word	0x0000d190


	//   ....[17]....
        /*00c0*/ 	.word	0x0000d200


	//   ....[18]....
        /*00c4*/ 	.word	0x0000d270


	//   ....[19]....
        /*00c8*/ 	.word	0x0000d2e0


	//----- nvinfo : EIATTR_VRC_CTA_INIT_COUNT
	.align		4
.L_2144:
        /*00cc*/ 	.byte	0x02, 0x4a
	.zero		1
	.zero		1


	//----- nvinfo : EIATTR_EXIT_INSTR_OFFSETS
	.align		4
        /*00d0*/ 	.byte	0x04, 0x1c
        /*00d2*/ 	.short	(.L_2146 - .L_2145)


	//   ....[0]....
.L_2145:
        /*00d4*/ 	.word	0x00000310


	//   ....[1]....
        /*00d8*/ 	.word	0x0000cc40


	//----- nvinfo : EIATTR_MAX_THREADS
	.align		4
.L_2146:
        /*00dc*/ 	.byte	0x04, 0x05
        /*00de*/ 	.short	(.L_2148 - .L_2147)
.L_2147:
        /*00e0*/ 	.word	0x00000080
        /*00e4*/ 	.word	0x00000001
        /*00e8*/ 	.word	0x00000001


	//----- nvinfo : EIATTR_CRS_STACK_SIZE
	.align		4
.L_2148:
        /*00ec*/ 	.byte	0x04, 0x1e
        /*00ee*/ 	.short	(.L_2150 - .L_2149)
.L_2149:
        /*00f0*/ 	.word	0x00000000


	//----- nvinfo : EIATTR_CBANK_PARAM_SIZE
	.align		4
.L_2150:
        /*00f4*/ 	.byte	0x03, 0x19
        /*00f6*/ 	.short	0x00e8


	//----- nvinfo : EIATTR_PARAM_CBANK
	.align		4
        /*00f8*/ 	.byte	0x04, 0x0a
        /*00fa*/ 	.short	(.L_2152 - .L_2151)
	.align		4
.L_2151:
        /*00fc*/ 	.word	index@(.nv.constant0._ZN10layer_norm13ln_fwd_kernelINS_13Kernel_traitsI13__nv_bfloat16S2_fS2_fjLj512ELj1ELj4ELj1ELj16ENS_18Kernel_traits_baseILj512ES2_S2_fS2_fjLj128EEEEELb1ELb1ELb1ELb1EEEvNS_9FwdParamsE)
        /*0100*/ 	.short	0x0380
        /*0102*/ 	.short	0x00e8


	//----- nvinfo : EIATTR_SW_WAR
	.align		4
.L_2152:
        /*0104*/ 	.byte	0x04, 0x36
        /*0106*/ 	.short	(.L_2154 - .L_2153)
.L_2153:
        /*0108*/ 	.word	0x00000008
.L_2154:


//--------------------- .nv.info._ZN10layer_norm13ln_fwd_kernelINS_13Kernel_traitsIf13__nv_bfloat16fS2_fjLj512ELj1ELj4ELj1ELj16ENS_18Kernel_traits_baseILj512EfS2_fS2_fjLj128EEEEELb0ELb0ELb0ELb0EEEvNS_9FwdParamsE --------------------------
	.section	.nv.info._ZN10layer_norm13ln_fwd_kernelINS_13Kernel_traitsIf13__nv_bfloat16fS2_fjLj512ELj1ELj4ELj1ELj16ENS_18Kernel_traits_baseILj512EfS2_fS2_fjLj128EEEEELb0ELb0ELb0ELb0EEEvNS_9FwdParamsE,"",@"SHT_CUDA_INFO"
	.sectionflags	@""
	.align	4


	//----- nvinfo : EIATTR_CUDA_API_VERSION
	.align		4
        /*0000*/ 	.byte	0x04, 0x37
        /*0002*/ 	.short	(.L_2156 - .L_2155)
.L_2155:
        /*0004*/ 	.word	0x00000082


	//----- nvinfo : EIATTR_KPARAM_INFO
	.align		4
.L_2156:
        /*0008*/ 	.byte	0x04, 0x17
        /*000a*/ 	.short	(.L_2158 - .L_2157)
.L_2157:
        /*000c*/ 	.word	0x00000000
        /*0010*/ 	.short	0x0000
        /*0012*/ 	.short	0x0000
        /*0014*/ 	.byte	0x00, 0xf0, 0xa1, 0x03


	//----- nvinfo : EIATTR_SPARSE_MMA_MASK
	.align		4
.L_2158:
        /*0018*/ 	.byte	0x03, 0x50
        /*001a*/ 	.short	0x0000


	//----- nvinfo : EIATTR_MAXREG_COUNT
	.align		4
        /*001c*/ 	.byte	0x03, 0x1b
        /*001e*/ 	.short	0x00ff


	//----- nvinfo : EIATTR_MERCURY_ISA_VERSION
	.align		4
        /*0020*/ 	.byte	0x03, 0x5f
        /*0022*/ 	.short	0x0101


	//----- nvinfo : EIATTR_COOP_GROUP_MASK_REGIDS
	.align		4
        /*0024*/ 	.byte	0x04, 0x29
        /*0026*/ 	.short	(.L_2160 - .L_2159)


	//   ....[0]....
.L_2159:
        /*0028*/ 	.word	0xffffffff


	//   ....[1]....
        /*002c*/ 	.word	0xffffffff


	//   ....[2]....
        /*0030*/ 	.word	0xffffffff


	//   ....[3]....
        /*0034*/ 	.word	0xffffffff


	//   ....[4]....
        /*0038*/ 	.word	0xffffffff


	//   ....[5]....
        /*003c*/ 	.word	0xffffffff


	//   ....[6]....
        /*0040*/ 	.word	0xffffffff


	//   ....[7]....
        /*0044*/ 	.word	0xffffffff


	//   ....[8]....
        /*0048*/ 	.word	0xffffffff


	//   ....[9]....
        /*004c*/ 	.word	0xffffffff


	//   ....[10]....
        /*0050*/ 	.word	0x05000032


	//   ....[11]....
        /*0054*/ 	.word	0x05000032


	//   ....[12]....
        /*0058*/ 	.word	0x05000032


	//   ....[13]....
        /*005c*/ 	.word	0x05000032


	//   ....[14]....
        /*0060*/ 	.word	0x05000032


	//   ....[15]....
        /*0064*/ 	.word	0x05000032


	//   ....[16]....
        /*0068*/ 	.word	0x05000032


	//   ....[17]....
        /*006c*/ 	.word	0x05000032


	//   ....[18]....
        /*0070*/ 	.word	0x05000032


	//   ....[19]....
        /*0074*/ 	.word	0x05000032


	//----- nvinfo : EIATTR_COOP_GROUP_INSTR_OFFSETS
	.align		4
.L_2160:
        /*0078*/ 	.byte	0x04, 0x28
        /*007a*/ 	.short	(.L_2162 - .L_2161)


	//   ....[0]....
.L_2161:
        /*007c*/ 	.word	0x00000e10


	//   ....[1]....
        /*0080*/ 	.word	0x00000e40


	//   ....[2]....
        /*0084*/ 	.word	0x00000e60


	//   ....[3]....
        /*0088*/ 	.word	0x00000e80


	//   ....[4]....
        /*008c*/ 	.word	0x00000ea0


	//   ....[5]....
        /*0090*/ 	.word	0x000010e0


	//   ....[6]....
        /*0094*/ 	.word	0x00001100


	//   ....[7]....
        /*0098*/ 	.word	0x00001120


	//   ....[8]....
        /*009c*/ 	.word	0x00001140


	//   ....[9]....
        /*00a0*/ 	.word	0x00001160


	//   ....[10]....
        /*00a4*/ 	.word	0x00001740


	//   ....[11]....
        /*00a8*/ 	.word	0x000017d0


	//   ....[12]....
        /*00ac*/ 	.word	0x00001820


	//   ....[13]....
        /*00b0*/ 	.word	0x00001880


	//   ....[14]....
        /*00b4*/ 	.word	0x000018e0


	//   ....[15]....
        /*00b8*/ 	.word	0x00001b70


	//   ....[16]....
        /*00bc*/ 	.word	0x00001bd0


	//   ....[17]....
        /*00c0*/ 	.word	0x00001c20


	//   ....[18]....
        /*00c4*/ 	.word	0x00001c70


	//   ....[19]....
        /*00c8*/ 	.word	0x00001cd0


	//----- nvinfo : EIATTR_VRC_CTA_INIT_COUNT
	.align		4
.L_2162:
        /*00cc*/ 	.byte	0x02, 0x4a
	.zero		1
	.zero		1


	//----- nvinfo : EIATTR_EXIT_INSTR_OFFSETS
	.align		4
        /*00d0*/ 	.byte	0x04, 0x1c
        /*00d2*/ 	.short	(.L_2164 - .L_2163)


	//   ....[0]....
.L_2163:
        /*00d4*/ 	.word	0x00000420


	//   ....[1]....
        /*00d8*/ 	.word	0x000016d0


	//----- nvinfo : EIATTR_MAX_THREADS
	.align		4
.L_2164:
        /*00dc*/ 	.byte	0x04, 0x05
        /*00de*/ 	.short	(.L_2166 - .L_2165)
.L_2165:
        /*00e0*/ 	.word	0x00000080
        /*00e4*/ 	.word	0x00000001
        /*00e8*/ 	.word	0x00000001


	//----- nvinfo : EIATTR_CRS_STACK_SIZE
	.align		4
.L_2166:
        /*00ec*/ 	.byte	0x04, 0x1e
        /*00ee*/ 	.short	(.L_2168 - .L_2167)
.L_2167:
        /*00f0*/ 	.word	0x00000000


	//----- nvinfo : EIATTR_CBANK_PARAM_SIZE
	.align		4
.L_2168:
        /*00f4*/ 	.byte	0x03, 0x19
        /*00f6*/ 	.short	0x00e8


	//----- nvinfo : EIATTR_PARAM_CBANK
	.align		4
        /*00f8*/ 	.byte	0x04, 0x0a
        /*00fa*/ 	.short	(.L_2170 - .L_2169)
	.align		4
.L_2169:
        /*00fc*/ 	.word	index@(.nv.constant0._ZN10layer_norm13ln_fwd_kernelINS_13Kernel_traitsIf13__nv_bfloat16fS2_fjLj512ELj1ELj4ELj1ELj16ENS_18Kernel_traits_baseILj512EfS2_fS2_fjLj128EEEEELb0ELb0ELb0ELb0EEEvNS_9FwdParamsE)
        /*0100*/ 	.short	0x0380
        /*0102*/ 	.short	0x00e8


	//----- nvinfo : EIATTR_SW_WAR
	.align		4
.L_2170:
        /*0104*/ 	.byte	0x04, 0x36
        /*0106*/ 	.short	(.L_2172 - .L_2171)
.L_2171:
        /*0108*/ 	.word	0x00000008
.L_2172:


//--------------------- .nv.info._ZN10layer_norm13ln_fwd_kernelINS_13Kernel_traitsIf13__nv_bfloat16fS2_fjLj512ELj1ELj4ELj1ELj16ENS_18Kernel_traits_baseILj512EfS2_fS2_fjLj128EEEEELb0ELb0ELb0ELb1EEEvNS_9FwdParamsE --------------------------
	.section	.nv.info._ZN10layer_norm13ln_fwd_kernelINS_13Kernel_traitsIf13__nv_bfloat16fS2_fjLj512ELj1ELj4ELj1ELj16ENS_18Kernel_traits_baseILj512EfS2_fS2_fjLj128EEEEELb0ELb0ELb0ELb1EEEvNS_9FwdParamsE,"",@"SHT_CUDA_INFO"
	.sectionflags	@""
	.align	4


	//----- nvinfo : EIATTR_CUDA_API_VERSION
	.align		4
        /*0000*/ 	.byte	0x04, 0x37
        /*0002*/ 	.short	(.L_2174 - .L_2173)
.L_2173:
        /*0004*/ 	.word	0x00000082


	//----- nvinfo : EIATTR_KPARAM_INFO
	.align		4
.L_2174:
        /*0008*/ 	.byte	0x04, 0x17
        /*000a*/ 	.short	(.L_2176 - .L_2175)
.L_2175:
        /*000c*/ 	.word	0x00000000
        /*0010*/ 	.short	0x0000
        /*0012*/ 	.short	0x0000
        /*0014*/ 	.byte	0x00, 0xf0, 0xa1, 0x03


	//----- nvinfo : EIATTR_SPARSE_MMA_MASK
	.align		4
.L_2176:
        /*0018*/ 	.byte	0x03, 0x50
        /*001a*/ 	.short	0x0000


	//----- nvinfo : EIATTR_MAXREG_COUNT
	.align		4
        /*001c*/ 	.byte	0x03, 0x1b
        /*001e*/ 	.short	0x00ff


	//----- nvinfo : EIATTR_MERCURY_ISA_VERSION
	.align		4
        /*0020*/ 	.byte	0x03, 0x5f
        /*0022*/ 	.short	0x0101


	//----- nvinfo : EIATTR_COOP_GROUP_MASK_REGIDS
	.align		4
        /*0024*/ 	.byte	0x04, 0x29
        /*0026*/ 	.short	(.L_2178 - .L_2177)


	//   ....[0]....
.L_2177:
        /*0028*/ 	.word	0xffffffff


	//   ....[1]....
        /*002c*/ 	.word	0xffffffff


	//   ....[2]....
        /*0030*/ 	.word	0xffffffff


	//   ....[3]....
        /*0034*/ 	.word	0xffffffff


	//   ....[4]....
        /*0038*/ 	.word	0xffffffff


	//   ....[5]....
        /*003c*/ 	.word	0xffffffff


	//   ....[6]....
        /*0040*/ 	.word	0xffffffff


	//   ....[7]....
        /*0044*/ 	.word	0xffffffff


	//   ....[8]....
        /*0048*/ 	.word	0xffffffff


	//   ....[9]....
        /*004c*/ 	.word	0xffffffff


	//   ....[10]....
        /*0050*/ 	.word	0xffffffff


	//   ....[11]....
        /*0054*/ 	.word	0xffffffff


	//   ....[12]....
        /*0058*/ 	.word	0xffffffff


	//   ....[13]....
        /*005c*/ 	.word	0xffffffff


	//   ....[14]....
        /*0060*/ 	.word	0xffffffff


	//   ....[15]....
        /*0064*/ 	.word	0xffffffff


	//   ....[16]....
        /*0068*/ 	.word	0xffffffff


	//   ....[17]....
        /*006c*/ 	.word	0xffffffff


	//   ....[18]....
        /*0070*/ 	.word	0xffffffff


	//   ....[19]....
        /*0074*/ 	.word	0xffffffff


	//   ....[20]....
        /*0078*/ 	.word	0x05000022


	//   ....[21]....
        /*007c*/ 	.word	0x05000022


	//   ....[22]....
        /*0080*/ 	.word	0x05000022


	//   ....[23]....
        /*0084*/ 	.word	0x05000022


	//   ....[24]....
        /*0088*/ 	.word	0x05000022


	//   ....[25]....
        /*008c*/ 	.word	0x05000022


	//   ....[26]....
        /*0090*/ 	.word	0x05000022


	//   ....[27]....
        /*0094*/ 	.word	0x05000022


	//   ....[28]....
        /*0098*/ 	.word	0x05000022


	//   ....[29]....
        /*009c*/ 	.word	0x05000022


	//   ....[30]....
        /*00a0*/ 	.word	0x05000022


	//   ....[31]....
        /*00a4*/ 	.word	0x05000022


	//   ....[32]....
        /*00a8*/ 	.word	0x05000022


	//   ....[33]....
        /*00ac*/ 	.word	0x05000022


	//   ....[34]....
        /*00b0*/ 	.word	0x05000022


	//   ....[35]....
        /*00b4*/ 	.word	0x05000022


	//   ....[36]....
        /*00b8*/ 	.word	0x05000022


	//   ....[37]....
        /*00bc*/ 	.word	0x05000022


	//   ....[38]....
        /*00c0*/ 	.word	0x05000022


	//   ....[39]....
        /*00c4*/ 	.word	0x05000022


	//----- nvinfo : EIATTR_COOP_GROUP_INSTR_OFFSETS
	.align		4
.L_2178:
        /*00c8*/ 	.byte	0x04, 0x28
        /*00ca*/ 	.short	(.L_2180 - .L_2179)


	//   ....[0]....
.L_2179:
        /*00cc*/ 	.word	0x00000d00


	//   ....[1]....
        /*00d0*/ 	.word	0x00000d30


	//   ....[2]....
        /*00d4*/ 	.word	0x00000d50


	//   ....[3]....
        /*00d8*/ 	.word	0x00000d70


	//   ....[4]....
        /*00dc*/ 	.word	0x00000d90


	//   ....[5]....
        /*00e0*/ 	.word	0x00000fc0


	//   ....[6]....
        /*00e4*/ 	.word	0x00000fe0


	//   ....[7]....
        /*00e8*/ 	.word	0x00001000


	//   ....[8]....
        /*00ec*/ 	.word	0x00001020


	//   ....[9]....
        /*00f0*/ 	.word	0x00001040


	//   ....[10]....
        /*00f4*/ 	.word	0x00001d10


	//   ....[11]....
        /*00f8*/ 	.word	0x00001d40


	//   ....[12]....
        /*00fc*/ 	.word	0x00001d60


	//   ....[13]....
        /*0100*/ 	.word	0x00001d80


	//   ....[14]....
        /*0104*/ 	.word	0x00001da0


	//   ....[15]....
        /*0108*/ 	.word	0x00001fd0


	//   ....[16]....
        /*010c*/ 	.word	0x00001ff0


	//   ....[17]....
        /*0110*/ 	.word	0x00002010


	//   ....[18]....
        /*0114*/ 	.word	0x00002030


	//   ....[19]....
        /*0118*/ 	.word	0x00002050


	//   ....[20]....
        /*011c*/ 	.word	0x000025c0


	//   ....[21]....
        /*0120*/ 	.word	0x00002660


	//   ....[22]....
        /*0124*/ 	.word	0x000026c0


	//   ....[23]....
        /*0128*/ 	.word	0x00002720


	//   ....[24]....
        /*012c*/ 	.word	0x00002780


	//   ....[25]....
        /*0130*/ 	.word	0x000029e0


	//   ....[26]....
        /*0134*/ 	.word	0x00002a40


	//   ....[27]....
        /*0138*/ 	.word	0x00002aa0


	//   ....[28]....
        /*013c*/ 	.word	0x00002b00


	//   ....[29]....
        /*0140*/ 	.word	0x00002b60


	//   ....[30]....
        /*0144*/ 	.word	0x00002be0


	//   ....[31]....
        /*0148*/ 	.word	0x00002c80


	//   ....[32]....
        /*014c*/ 	.word	0x00002ce0


	//   ....[33]....
        /*0150*/ 	.word	0x00002d40


	//   ....[34]....
        /*0154*/ 	.word	0x00002da0


	//   ....[35]....
        /*0158*/ 	.word	0x00003000


	//   ....[36]....
        /*015c*/ 	.word	0x00003060


	//   ....[37]....
        /*0160*/ 	.word	0x000030c0


	//   ....[38]....
        /*0164*/ 	.word	0x00003120


	//   ....[39]....
        /*0168*/ 	.word	0x00003180


	//----- nvinfo : EIATTR_VRC_CTA_INIT_COUNT
	.align		4
.L_2180:
        /*016c*/ 	.byte	0x02, 0x4a
	.zero		1
	.zero		1


	//----- nvinfo : EIATTR_EXIT_INSTR_OFFSETS
	.align		4
        /*0170*/ 	.byte	0x04, 0x1c
        /*0172*/ 	.short	(.L_2182 - .L_2181)


	//   ....[0]....
.L_2181:
        /*0174*/ 	.word	0x00000250


	//   ....[1]....
        /*0178*/ 	.word	0x00001540


	//   ....[2]....
        /*017c*/ 	.word	0x00002560


	//----- nvinfo : EIATTR_MAX_THREADS
	.align		4
.L_2182:
        /*0180*/ 	.byte	0x04, 0x05
        /*0182*/ 	.short	(.L_2184 - .L_2183)
.L_2183:
        /*0184*/ 	.word	0x00000080
        /*0188*/ 	.word	0x00000001
        /*018c*/ 	.word	0x00000001


	//----- nvinfo : EIATTR_CRS_STACK_SIZE
	.align		4
.L_2184:
        /*0190*/ 	.byte	0x04, 0x1e
        /*0192*/ 	.short	(.L_2186 - .L_2185)
.L_2185:
        /*0194*/ 	.word	0x00000000


	//----- nvinfo : EIATTR_CBANK_PARAM_SIZE
	.align		4
.L_2186:
        /*0198*/ 	.byte	0x03, 0x19
        /*019a*/ 	.short	0x00e8


	//----- nvinfo : EIATTR_PARAM_CBANK
	.align		4
        /*019c*/ 	.byte	0x04, 0x0a
        /*019e*/ 	.short	(.L_2188 - .L_2187)
	.align		4
.L_2187:
        /*01a0*/ 	.word	index@(.nv.constant0._ZN10layer_norm13ln_fwd_kernelINS_13Kernel_traitsIf13__nv_bfloat16fS2_fjLj512ELj1ELj4ELj1ELj16ENS_18Kernel_traits_baseILj512EfS2_fS2_fjLj128EEEEELb0ELb0ELb0ELb1EEEvNS_9FwdParamsE)
        /*01a4*/ 	.short	0x0380
        /*01a6*/ 	.short	0x00e8


	//----- nvinfo : EIATTR_SW_WAR
	.align		4
.L_2188:
        /*01a8*/ 	.byte	0x04, 0x36
        /*01aa*/ 	.short	(.L_2190 - .L_2189)
.L_2189:
        /*01ac*/ 	.word	0x00000008
.L_2190:


//--------------------- .nv.info._ZN10layer_norm13ln_fwd_kernelINS_13Kernel_traitsIf13__nv_bfloat16fS2_fjLj512ELj1ELj4ELj1ELj16ENS_18Kernel_traits_baseILj512EfS2_fS2_fjLj128EEEEELb0ELb0ELb1ELb0EEEvNS_9FwdParamsE --------------------------
	.section	.nv.info._ZN10layer_norm13ln_fwd_kernelINS_13Kernel_traitsIf13__nv_bfloat16fS2_fjLj512ELj1ELj4ELj1ELj16ENS_18Kernel_traits_baseILj512EfS2_fS2_fjLj128EEEEELb0ELb0ELb1ELb0EEEvNS_9FwdParamsE,"",@"SHT_CUDA_INFO"
	.sectionflags	@""
	.align	4


	//----- nvinfo : EIATTR_CUDA_API_VERSION
	.align		4
        /*0000*/ 	.byte	0x04, 0x37
        /*0002*/ 	.short	(.L_2192 - .L_2191)
.L_2191:
        /*0004*/ 	.word	0x00000082


	//----- nvinfo : EIATTR_KPARAM_INFO
	.align		4
.L_2192:
        /*0008*/ 	.byte	0x04, 0x17
        /*000a*/ 	.short	(.L_2194 - .L_2193)
.L_2193:
        /*000c*/ 	.word	0x00000000
        /*0010*/ 	.short	0x0000
        /*0012*/ 	.short	0x0000
        /*0014*/ 	.byte	0x00, 0xf0, 0xa1, 0x03


	//----- nvinfo : EIATTR_SPARSE_MMA_MASK
	.align		4
.L_2194:
        /*0018*/ 	.byte	0x03, 0x50
        /*001a*/ 	.short	0x0000


	//----- nvinfo : EIATTR_MAXREG_COUNT
	.align		4
        /*001c*/ 	.byte	0x03, 0x1b
        /*001e*/ 	.short	0x00ff


	//----- nvinfo : EIATTR_MERCURY_ISA_VERSION
	.align		4
        /*0020*/ 	.byte	0x03, 0x5f
        /*0022*/ 	.short	0x0101


	//----- nvinfo : EIATTR_COOP_GROUP_MASK_REGIDS
	.align		4
        /*0024*/ 	.byte	0x04, 0x29
        /*0026*/ 	.short	(.L_2196 - .L_2195)


	//   ....[0]....
.L_2195:
        /*0028*/ 	.word	0xffffffff


	//   ....[1]....
        /*002c*/ 	.word	0xffffffff


	//   ....[2]....
        /*0030*/ 	.word	0xffffffff


	//   ....[3]....
        /*0034*/ 	.word	0xffffffff


	//   ....[4]....
        /*0038*/ 	.word	0xffffffff


	//   ....[5]....
        /*003c*/ 	.word	0xffffffff


	//   ....[6]....
        /*0040*/ 	.word	0xffffffff


	//   ....[7]....
        /*0044*/ 	.word	0xffffffff


	//   ....[8]....
        /*0048*/ 	.word	0xffffffff


	//   ....[9]....
        /*004c*/ 	.word	0xffffffff


	//   ....[10]....
        /*0050*/ 	.word	0x0500003e


	//   ....[11]....
        /*0054*/ 	.word	0x0500003e


	//   ....[12]....
        /*0058*/ 	.word	0x0500003e


	//   ....[13]....
        /*005c*/ 	.word	0x0500003e


	//   ....[14]....
        /*0060*/ 	.word	0x0500003e


	//   ....[15]....
        /*0064*/ 	.word	0x0500003e


	//   ....[16]....
        /*0068*/ 	.word	0x0500003e


	//   ....[17]....
        /*006c*/ 	.word	0x0500003e


	//   ....[18]....
        /*0070*/ 	.word	0x0500003e


	//   ....[19]....
        /*0074*/ 	.word	0x0500003e


	//----- nvinfo : EIATTR_COOP_GROUP_INSTR_OFFSETS
	.align		4
.L_2196:
        /*0078*/ 	.byte	0x04, 0x28
        /*007a*/ 	.short	(.L_2198 - .L_2197)


	//   ....[0]....
.L_2197:
        /*007c*/ 	.word	0x000011d0


	//   ....[1]....
        /*0080*/ 	.word	0x00001200


	//   ....[2]....
        /*0084*/ 	.word	0x00001220


	//   ....[3]....
        /*0088*/ 	.word	0x00001240


	//   ....[4]....
        /*008c*/ 	.word	0x00001260


	//   ....[5]....
        /*0090*/ 	.word	0x000014a0


	//   ....[6]....
        /*0094*/ 	.word	0x000014c0


	//   ....[7]....
        /*0098*/ 	.word	0x000014e0


	//   ....[8]....
        /*009c*/ 	.word	0x00001500


	//   ....[9]....
        /*00a0*/ 	.word	0x00001520


	//   ....[10]....
        /*00a4*/ 	.word	0x00001b70


	//   ....[11]....
        /*00a8*/ 	.word	0x00001c10


	//   ....[12]....
        /*00ac*/ 	.word	0x00001c70


	//   ....[13]....
        /*00b0*/ 	.word	0x00001cd0


	//   ....[14]....
        /*00b4*/ 	.word	0x00001d20


	//   ....[15]....
        /*00b8*/ 	.word	0x00001fb0


	//   ....[16]....
        /*00bc*/ 	.word	0x00002010


	//   ....[17]....
        /*00c0*/ 	.word	0x00002070


	//   ....[18]....
        /*00c4*/ 	.word	0x000020d0


	//   ....[19]....
        /*00c8*/ 	.word	0x00002130


	//----- nvinfo : EIATTR_VRC_CTA_INIT_COUNT
	.align		4
.L_2198:
        /*00cc*/ 	.byte	0x02, 0x4a
	.zero		1
	.zero		1


	//----- nvinfo : EIATTR_EXIT_INSTR_OFFSETS
	.align		4
        /*00d0*/ 	.byte	0x04, 0x1c
        /*00d2*/ 	.short	(.L_2200 - .L_2199)


	//   ....[0]....
.L_2199:
        /*00d4*/ 	.word	0x00000420


	//   ....[1]....
        /*00d8*/ 	.word	0x00001b00


	//----- nvinfo : EIATTR_MAX_THREADS
	.align		4
.L_2200:
        /*00dc*/ 	.byte	0x04, 0x05
        /*00de*/ 	.short	(.L_2202 - .L_2201)
.L_2201:
        /*00e0*/ 	.word	0x00000080
        /*00e4*/ 	.word	0x00000001
        /*00e8*/ 	.word	0x00000001


	//----- nvinfo : EIATTR_CRS_STACK_SIZE
	.align		4
.L_2202:
        /*00ec*/ 	.byte	0x04, 0x1e
        /*00ee*/ 	.short	(.L_2204 - .L_2203)
.L_2203:
        /*00f0*/ 	.word	0x00000000


	//----- nvinfo : EIATTR_CBANK_PARAM_SIZE
	.align		4
.L_2204:
        /*00f4*/ 	.byte	0x03, 0x19
        /*00f6*/ 	.short	0x00e8


	//----- nvinfo : EIATTR_PARAM_CBANK
	.align		4
        /*00f8*/ 	.byte	0x04, 0x0a
        /*00fa*/ 	.short	(.L_2206 - .L_2205)
	.align		4
.L_2205:
        /*00fc*/ 	.word	index@(.nv.constant0._ZN10layer_norm13ln_fwd_kernelINS_13Kernel_traitsIf13__nv_bfloat16fS2_fjLj512ELj1ELj4ELj1ELj16ENS_18Kernel_traits_baseILj512EfS2_fS2_fjLj128EEEEELb0ELb0ELb1ELb0EEEvNS_9FwdParamsE)
        /*0100*/ 	.short	0x0380
        /*0102*/ 	.short	0x00e8


	//----- nvinfo : EIATTR_SW_WAR
	.align		4
.L_2206:
        /*0104*/ 	.byte	0x04, 0x36
        /*0106*/ 	.short	(.L_2208 - .L_2207)
.L_2207:
        /*0108*/ 	.word	0x00000008
.L_2208:


//--------------------- .nv.info._ZN10layer_norm13ln_fwd_kernelINS_13Kernel_traitsIf13__nv_bfloat16fS2_fjLj512ELj1ELj4ELj1ELj16ENS_18Kernel_traits_baseILj512EfS2_fS2_fjLj128EEEEELb0ELb0ELb1ELb1EEEvNS_9FwdParamsE --------------------------
	.section	.nv.info._ZN10layer_norm13ln_fwd_kernelINS_13Kernel_traitsIf13__nv_bfloat16fS2_fjLj512ELj1ELj4ELj1ELj16ENS_18Kernel_traits_baseILj512EfS2_fS2_fjLj128EEEEELb0ELb0ELb1ELb1EEEvNS_9FwdParamsE,"",@"SHT_CUDA_INFO"
	.sectionflags	@""
	.align	4


	//----- nvinfo : EIATTR_CUDA_API_VERSION
	.align		4
        /*0000*/ 	.byte	0x04, 0x37
        /*0002*/ 	.short	(.L_2210 - .L_2209)
.L_2209:
        /*0004*/ 	.word	0x00000082


	//----- nvinfo : EIATTR_KPARAM_INFO
	.align		4
.L_2210:
        /*0008*/ 	.byte	0x04, 0x17
        /*000a*/ 	.short	(.L_2212 - .L_2211)
.L_2211:
        /*000c*/ 	.word	0x00000000
        /*0010*/ 	.short	0x0000
        /*0012*/ 	.short	0x0000
        /*0014*/ 	.byte	0x00, 0xf0, 0xa1, 0x03


	//----- nvinfo : EIATTR_SPARSE_MMA_MASK
	.align		4
.L_2212:
        /*0018*/ 	.byte	0x03, 0x50
        /*001a*/ 	.short	0x0000


	//----- nvinfo : EIATTR_MAXREG_COUNT
	.align		4
        /*001c*/ 	.byte	0x03, 0x1b
        /*001e*/ 	.short	0x00ff


	//----- nvinfo : EIATTR_MERCURY_ISA_VERSION
	.align		4
        /*0020*/ 	.byte	0x03, 0x5f
        /*0022*/ 	.short	0x0101


	//----- nvinfo : EIATTR_COOP_GROUP_MASK_REGIDS
	.align		4
        /*0024*/ 	.byte	0x04, 0x29
        /*0026*/ 	.short	(.L_2214 - .L_2213)


	//   ....[0]....
.L_2213:
        /*0028*/ 	.word	0xffffffff


	//   ....[1]....
        /*002c*/ 	.word	0xffffffff


	//   ....[2]....
        /*0030*/ 	.word	0xffffffff


	//   ....[3]....
        /*0034*/ 	.word	0xffffffff


	//   ....[4]....
        /*0038*/ 	.word	0xffffffff


	//   ....[5]....
        /*003c*/ 	.word	0xffffffff


	//   ....[6]....
        /*0040*/ 	.word	0xffffffff


	//   ....[7]....
        /*0044*/ 	.word	0xffffffff


	//   ....[8]....
        /*0048*/ 	.word	0xffffffff


	//   ....[9]....
        /*004c*/ 	.word	0xffffffff


	//   ....[10]....
        /*0050*/ 	.word	0x05000030


	//   ....[11]....
        /*0054*/ 	.word	0x05000030


	//   ....[12]....
        /*0058*/ 	.word	0x05000030


	//   ....[13]....
        /*005c*/ 	.word	0x05000030


	//   ....[14]....
        /*0060*/ 	.word	0x05000030


	//   ....[15]....
        /*0064*/ 	.word	0x05000030


	//   ....[16]....
        /*0068*/ 	.word	0x05000030


	//   ....[17]....
        /*006c*/ 	.word	0x05000030


	//   ....[18]....
        /*0070*/ 	.word	0x05000030


	//   ....[19]....
        /*0074*/ 	.word	0x05000030


	//----- nvinfo : EIATTR_COOP_GROUP_INSTR_OFFSETS
	.align		4
.L_2214:
        /*0078*/ 	.byte	0x04, 0x28
        /*007a*/ 	.short	(.L_2216 - .L_2215)


	//   ....[0]....
.L_2215:
        /*007c*/ 	.word	0x000010f0


	//   ....[1]....
        /*0080*/ 	.word	0x00001110


	//   ....[2]....
        /*0084*/ 	.word	0x00001130


	//   ....[3]....
        /*0088*/ 	.word	0x00001150


	//   ....[4]....
        /*008c*/ 	.word	0x00001180


	//   ....[5]....
        /*0090*/ 	.word	0x000013b0


	//   ....[6]....
        /*0094*/ 	.word	0x000013d0


	//   ....[7]....
        /*0098*/ 	.word	0x000013f0


	//   ....[8]....
        /*009c*/ 	.word	0x00001410


	//   ....[9]....
        /*00a0*/ 	.word	0x00001430


	//   ....[10]....
        /*00a4*/ 	.word	0x00001a50


	//   ....[11]....
        /*00a8*/ 	.word	0x00001ad0


	//   ....[12]....
        /*00ac*/ 	.word	0x00001b50


	//   ....[13]....
        /*00b0*/ 	.word	0x00001bd0


	//   ....[14]....
        /*00b4*/ 	.word	0x00001c60


	//   ....[15]....
        /*00b8*/ 	.word	0x00001ef0


	//   ....[16]....
        /*00bc*/ 	.word	0x00001f60


	//   ....[17]....
        /*00c0*/ 	.word	0x00001fd0


	//   ....[18]....
        /*00c4*/ 	.word	0x00002040


	//   ....[19]....
        /*00c8*/ 	.word	0x000020b0


	//----- nvinfo : EIATTR_VRC_CTA_INIT_COUNT
	.align		4
.L_2216:
        /*00cc*/ 	.byte	0x02, 0x4a
	.zero		1
	.zero		1


	//----- nvinfo : EIATTR_EXIT_INSTR_OFFSETS
	.align		4
        /*00d0*/ 	.byte	0x04, 0x1c
        /*00d2*/ 	.short	(.L_2218 - .L_2217)


	//   ....[0]....
.L_2217:
        /*00d4*/ 	.word	0x00000310


	//   ....[1]....
        /*00d8*/ 	.word	0x000019f0


	//----- nvinfo : EIATTR_MAX_THREADS
	.align		4
.L_2218:
        /*00dc*/ 	.byte	0x04, 0x05
        /*00de*/ 	.short	(.L_2220 - .L_2219)
.L_2219:
        /*00e0*/ 	.word	0x00000080
        /*00e4*/ 	.word	0x00000001
        /*00e8*/ 	.word	0x00000001


	//----- nvinfo : EIATTR_CRS_STACK_SIZE
	.align		4
.L_2220:
        /*00ec*/ 	.byte	0x04, 0x1e
        /*00ee*/ 	.short	(.L_2222 - .L_2221)
.L_2221:
        /*00f0*/ 	.word	0x00000000


	//----- nvinfo : EIATTR_CBANK_PARAM_SIZE
	.align		4
.L_2222:
        /*00f4*/ 	.byte	0x03, 0x19
        /*00f6*/ 	.short	0x00e8


	//----- nvinfo : EIATTR_PARAM_CBANK
	.align		4
        /*00f8*/ 	.byte	0x04, 0x0a
        /*00fa*/ 	.short	(.L_2224 - .L_2223)
	.align		4
.L_2223:
        /*00fc*/ 	.word	index@(.nv.constant0._ZN10layer_norm13ln_fwd_kernelINS_13Kernel_traitsIf13__nv_bfloat16fS2_fjLj512ELj1ELj4ELj1ELj16ENS_18Kernel_traits_baseILj512EfS2_fS2_fjLj128EEEEELb0ELb0ELb1ELb1EEEvNS_9FwdParamsE)
        /*0100*/ 	.short	0x0380
        /*0102*/ 	.short	0x00e8


	//----- nvinfo : EIATTR_SW_WAR
	.align		4
.L_2224:
        /*0104*/ 	.byte	0x04, 0x36
        /*0106*/ 	.short	(.L_2226 - .L_2225)
.L_2225:
        /*0108*/ 	.word	0x00000008
.L_2226:


//--------------------- .nv.info._ZN10layer_norm13ln_fwd_kernelINS_13Kernel_traitsIf13__nv_bfloat16fS2_fjLj512ELj1ELj4ELj1ELj16ENS_18Kernel_traits_baseILj512EfS2_fS2_fjLj128EEEEELb0ELb1ELb0ELb0EEEvNS_9FwdParamsE --------------------------
	.section	.nv.info._ZN10layer_norm13ln_fwd_kernelINS_13Kernel_traitsIf13__nv_bfloat16fS2_fjLj512ELj1ELj4ELj1ELj16ENS_18Kernel_traits_baseILj512EfS2_fS2_fjLj128EEEEELb0ELb1ELb0ELb0EEEvNS_9FwdParamsE,"",@"SHT_CUDA_INFO"
	.sectionflags	@""
	.align	4


	//----- nvinfo : EIATTR_CUDA_API_VERSION
	.align		4
        /*0000*/ 	.byte	0x04, 0x37
        /*0002*/ 	.short	(.L_2228 - .L_2227)
.L_2227:
        /*0004*/ 	.word	0x00000082


	//----- nvinfo : EIATTR_KPARAM_INFO
	.align		4
.L_2228:
        /*0008*/ 	.byte	0x04, 0x17
        /*000a*/ 	.short	(.L_2230 - .L_2229)
.L_2229:
        /*000c*/ 	.word	0x00000000
        /*0010*/ 	.short	0x0000
        /*0012*/ 	.short	0x0000
        /*0014*/ 	.byte	0x00, 0xf0, 0xa1, 0x03


	//----- nvinfo : EIATTR_SPARSE_MMA_MASK
	.align		4
.L_2230:
        /*0018*/ 	.byte	0x03, 0x50
        /*001a*/ 	.short	0x0000


	//----- nvinfo : EIATTR_MAXREG_COUNT
	.align		4
        /*001c*/ 	.byte	0x03, 0x1b
        /*001e*/ 	.short	0x00ff


	//----- nvinfo : EIATTR_MERCURY_ISA_VERSION
	.align		4
        /*0020*/ 	.byte	0x03, 0x5f
        /*0022*/ 	.short	0x0101


	//----- nvinfo : EIATTR_COOP_GROUP_MASK_REGIDS
	.align		4
        /*0024*/ 	.byte	0x04, 0x29
        /*0026*/ 	.short	(.L_2232 - .L_2231)


	//   ....[0]....
.L_2231:
        /*0028*/ 	.word	0xffffffff


	//   ....[1]....
        /*002c*/ 	.word	0xffffffff


	//   ....[2]....
        /*0030*/ 	.word	0xffffffff


	//   ....[3]....
        /*0034*/ 	.word	0xffffffff


	//   ....[4]....
        /*0038*/ 	.word	0xffffffff


	//   ....[5]....
        /*003c*/ 	.word	0xffffffff


	//   ....[6]....
        /*0040*/ 	.word	0xffffffff


	//   ....[7]....
        /*0044*/ 	.word	0xffffffff


	//   ....[8]....
        /*0048*/ 	.word	0xffffffff


	//   ....[9]....
        /*004c*/ 	.word	0xffffffff


	//   ....[10]....
        /*0050*/ 	.word	0x05000056


	//   ....[11]....
        /*0054*/ 	.word	0x05000056


	//   ....[12]....
        /*0058*/ 	.word	0x05000056


	//   ....[13]....
        /*005c*/ 	.word	0x05000056


	//   ....[14]....
        /*0060*/ 	.word	0x05000056


	//   ....[15]....
        /*0064*/ 	.word	0x05000056


	//   ....[16]....
        /*0068*/ 	.word	0x05000056


	//   ....[17]....
        /*006c*/ 	.word	0x05000056


	//   ....[18]....
        /*0070*/ 	.word	0x05000056


	//   ....[19]....
        /*0074*/ 	.word	0x05000056


	//----- nvinfo : EIATTR_COOP_GROUP_INSTR_OFFSETS
	.align		4
.L_2232:
        /*0078*/ 	.byte	0x04, 0x28
        /*007a*/ 	.short	(.L_2234 - .L_2233)


	//   ....[0]....
.L_2233:
        /*007c*/ 	.word	0x00001100


	//   ....[1]....
        /*0080*/ 	.word	0x00001120


	//   ....[2]....
        /*0084*/ 	.word	0x00001140


	//   ....[3]....
        /*0088*/ 	.word	0x00001170


	//   ....[4]....
        /*008c*/ 	.word	0x00001190


	//   ....[5]....
        /*0090*/ 	.word	0x000013d0


	//   ....[6]....
        /*0094*/ 	.word	0x000013f0


	//   ....[7]....
        /*0098*/ 	.word	0x00001410


	//   ....[8]....
        /*009c*/ 	.word	0x00001430


	//   ....[9]....
        /*00a0*/ 	.word	0x00001450


	//   ....[10]....
        /*00a4*/ 	.word	0x00001a40


	//   ....[11]....
        /*00a8*/ 	.word	0x00001ae0


	//   ....[12]....
        /*00ac*/ 	.word	0x00001b50


	//   ....[13]....
        /*00b0*/ 	.word	0x00001bd0


	//   ....[14]....
        /*00b4*/ 	.word	0x00001c40


	//   ....[15]....
        /*00b8*/ 	.word	0x00001ec0


	//   ....[16]....
        /*00bc*/ 	.word	0x00001f30


	//   ....[17]....
        /*00c0*/ 	.word	0x00001fa0


	//   ....[18]....
        /*00c4*/ 	.word	0x00002010


	//   ....[19]....
        /*00c8*/ 	.word	0x00002080


	//----- nvinfo : EIATTR_VRC_CTA_INIT_COUNT
	.align		4
.L_2234:
        /*00cc*/ 	.byte	0x02, 0x4a
	.zero		1
	.zero		1


	//----- nvinfo : EIATTR_EXIT_INSTR_OFFSETS
	.align		4
        /*00d0*/ 	.byte	0x04, 0x1c
        /*00d2*/ 	.short	(.L_2236 - .L_2235)


	//   ....[0]....
.L_2235:
        /*00d4*/ 	.word	0x00000520


	//   ....[1]....
        /*00d8*/ 	.word	0x000019d0


	//----- nvinfo : EIATTR_MAX_THREADS
	.align		4
.L_2236:
        /*00dc*/ 	.byte	0x04, 0x05
        /*00de*/ 	.short	(.L_2238 - .L_2237)
.L_2237:
        /*00e0*/ 	.word	0x00000080
        /*00e4*/ 	.word	0x00000001
        /*00e8*/ 	.word	0x00000001


	//----- nvinfo : EIATTR_CRS_STACK_SIZE
	.align		4
.L_2238:
        /*00ec*/ 	.byte	0x04, 0x1e
        /*00ee*/ 	.short	(.L_2240 - .L_2239)
.L_2239:
        /*00f0*/ 	.word	0x00000000


	//----- nvinfo : EIATTR_CBANK_PARAM_SIZE
	.align		4
.L_2240:
        /*00f4*/ 	.byte	0x03, 0x19
        /*00f6*/ 	.short	0x00e8


	//----- nvinfo : EIATTR_PARAM_CBANK
	.align		4
        /*00f8*/ 	.byte	0x04, 0x0a
        /*00fa*/ 	.short	(.L_2242 - .L_2241)
	.align		4
.L_2241:
        /*00fc*/ 	.word	index@(.nv.constant0._ZN10layer_norm13ln_fwd_kernelINS_13Kernel_traitsIf13__nv_bfloat16fS2_fjLj512ELj1ELj4ELj1ELj16ENS_18Kernel_traits_baseILj512EfS2_fS2_fjLj128EEEEELb0ELb1ELb0ELb0EEEvNS_9FwdParamsE)
        /*0100*/ 	.short	0x0380
        /*0102*/ 	.short	0x00e8


	//----- nvinfo : EIATTR_SW_WAR
	.align		4
.L_2242:
        /*0104*/ 	.byte	0x04, 0x36
        /*0106*/ 	.short	(.L_2244 - .L_2243)
.L_2243:
        /*0108*/ 	.word	0x00000008
.L_2244:


//--------------------- .nv.info._ZN10layer_norm13ln_fwd_kernelINS_13Kernel_traitsIf13__nv_bfloat16fS2_fjLj512ELj1ELj4ELj1ELj16ENS_18Kernel_traits_baseILj512EfS2_fS2_fjLj128EEEEELb0ELb1ELb0ELb1EEEvNS_9FwdParamsE --------------------------
	.section	.nv.info._ZN10layer_norm13ln_fwd_kernelINS_13Kernel_traitsIf13__nv_bfloat16fS2_fjLj512ELj1ELj4ELj1ELj16ENS_18Kernel_traits_baseILj512EfS2_fS2_fjLj128EEEEELb0ELb1ELb0ELb1EEEvNS_9FwdParamsE,"",@"SHT_CUDA_INFO"
	.sectionflags	@""
	.align	4


	//----- nvinfo : EIATTR_CUDA_API_VERSION
	.align		4
        /*0000*/ 	.byte	0x04, 0x37
        /*0002*/ 	.short	(.L_2246 - .L_2245)
.L_2245:
        /*0004*/ 	.word	0x00000082


	//----- nvinfo : EIATTR_KPARAM_INFO
	.align		4
.L_2246:
        /*0008*/ 	.byte	0x04, 0x17
        /*000a*/ 	.short	(.L_2248 - .L_2247)
.L_2247:
        /*000c*/ 	.word	0x00000000
        /*0010*/ 	.short	0x0000
        /*0012*/ 	.short	0x0000
        /*0014*/ 	.byte	0x00, 0xf0, 0xa1, 0x03


	//----- nvinfo : EIATTR_SPARSE_MMA_MASK
	.align		4
.L_2248:
        /*0018*/ 	.byte	0x03, 0x50
        /*001a*/ 	.short	0x0000


	//----- nvinfo : EIATTR_MAXREG_COUNT
	.align		4
        /*001c*/ 	.byte	0x03, 0x1b
        /*001e*/ 	.short	0x00ff


	//----- nvinfo : EIATTR_MERCURY_ISA_VERSION
	.align		4
        /*0020*/ 	.byte	0x03, 0x5f
        /*0022*/ 	.short	0x0101


	//----- nvinfo : EIATTR_COOP_GROUP_MASK_REGIDS
	.align		4
        /*0024*/ 	.byte	0x04, 0x29
        /*0026*/ 	.short	(.L_2250 - .L_2249)


	//   ....[0]....
.L_2249:
        /*0028*/ 	.word	0xffffffff


	//   ....[1]....
        /*002c*/ 	.word	0xffffffff


	//   ....[2]....
        /*0030*/ 	.word	0xffffffff


	//   ....[3]....
        /*0034*/ 	.word	0xffffffff


	//   ....[4]....
        /*0038*/ 	.word	0xffffffff


	//   ....[5]....
        /*003c*/ 	.word	0xffffffff


	//   ....[6]....
        /*0040*/ 	.word	0xffffffff


	//   ....[7]....
        /*0044*/ 	.word	0xffffffff


	//   ....[8]....
        /*0048*/ 	.word	0xffffffff


	//   ....[9]....
        /*004c*/ 	.word	0xffffffff


	//   ....[10]....
        /*0050*/ 	.word	0x05000055


	//   ....[11]....
        /*0054*/ 	.word	0x05000055


	//   ....[12]....
        /*0058*/ 	.word	0x05000055


	//   ....[13]....
        /*005c*/ 	.word	0x05000055


	//   ....[14]....
        /*0060*/ 	.word	0x05000055


	//   ....[15]....
        /*0064*/ 	.word	0x05000055


	//   ....[16]....
        /*0068*/ 	.word	0x05000055


	//   ....[17]....
        /*006c*/ 	.word	0x05000055


	//   ....[18]....
        /*0070*/ 	.word	0x05000055


	//   ....[19]....
        /*0074*/ 	.word	0x05000055


	//----- nvinfo : EIATTR_COOP_GROUP_INSTR_OFFSETS
	.align		4
.L_2250:
        /*0078*/ 	.byte	0x04, 0x28
        /*007a*/ 	.short	(.L_2252 - .L_2251)


	//   ....[0]....
.L_2251:
        /*007c*/ 	.word	0x00001170


	//   ....[1]....
        /*0080*/ 	.word	0x00001190


	//   ....[2]....
        /*0084*/ 	.word	0x000011c0


	//   ....[3]....
        /*0088*/ 	.word	0x000011e0


	//   ....[4]....
        /*008c*/ 	.word	0x00001200


	//   ....[5]....
        /*0090*/ 	.word	0x00001430


	//   ....[6]....
        /*0094*/ 	.word	0x00001450


	//   ....[7]....
        /*0098*/ 	.word	0x00001470


	//   ....[8]....
        /*009c*/ 	.word	0x00001490


	//   ....[9]....
        /*00a0*/ 	.word	0x000014b0


	//   ....[10]....
        /*00a4*/ 	.word	0x00001a10


	//   ....[11]....
        /*00a8*/ 	.word	0x00001ab0


	//   ....[12]....
        /*00ac*/ 	.word	0x00001b30


	//   ....[13]....
        /*00b0*/ 	.word	0x00001ba0


	//   ....[14]....
        /*00b4*/ 	.word	0x00001c10


	//   ....[15]....
        /*00b8*/ 	.word	0x00001e80


	//   ....[16]....
        /*00bc*/ 	.word	0x00001ef0


	//   ....[17]....
        /*00c0*/ 	.word	0x00001f60


	//   ....[18]....
        /*00c4*/ 	.word	0x00001fd0


	//   ....[19]....
        /*00c8*/ 	.word	0x00002040


	//----- nvinfo : EIATTR_VRC_CTA_INIT_COUNT
	.align		4
.L_2252:
        /*00cc*/ 	.byte	0x02, 0x4a
	.zero		1
	.zero		1


	//----- nvinfo : EIATTR_EXIT_INSTR_OFFSETS
	.align		4
        /*00d0*/ 	.byte	0x04, 0x1c
        /*00d2*/ 	.short	(.L_2254 - .L_2253)


	//   ....[0]....
.L_2253:
        /*00d4*/ 	.word	0x000004c0


	//   ....[1]....
        /*00d8*/ 	.word	0x000019a0


	//----- nvinfo : EIATTR_MAX_THREADS
	.align		4
.L_2254:
        /*00dc*/ 	.byte	0x04, 0x05
        /*00de*/ 	.short	(.L_2256 - .L_2255)
.L_2255:
        /*00e0*/ 	.word	0x00000080
        /*00e4*/ 	.word	0x00000001
        /*00e8*/ 	.word	0x00000001


	//----- nvinfo : EIATTR_CRS_STACK_SIZE
	.align		4
.L_2256:
        /*00ec*/ 	.byte	0x04, 0x1e
        /*00ee*/ 	.short	(.L_2258 - .L_2257)
.L_2257:
        /*00f0*/ 	.word	0x00000000


	//----- nvinfo : EIATTR_CBANK_PARAM_SIZE
	.align		4
.L_2258:
        /*00f4*/ 	.byte	0x03, 0x19
        /*00f6*/ 	.short	0x00e8


	//----- nvinfo : EIATTR_PARAM_CBANK
	.align		4
        /*00f8*/ 	.byte	0x04, 0x0a
        /*00fa*/ 	.short	(.L_2260 - .L_2259)
	.align		4
.L_2259:
        /*00fc*/ 	.word	index@(.nv.constant0._ZN10layer_norm13ln_fwd_kernelINS_13Kernel_traitsIf13__nv_bfloat16fS2_fjLj512ELj1ELj4ELj1ELj16ENS_18Kernel_traits_baseILj512EfS2_fS2_fjLj128EEEEELb0ELb1ELb0ELb1EEEvNS_9FwdParamsE)
        /*0100*/ 	.short	0x0380
        /*0102*/ 	.short	0x00e8


	//----- nvinfo : EIATTR_SW_WAR
	.align		4
.L_2260:
        /*0104*/ 	.byte	0x04, 0x36
        /*0106*/ 	.short	(.L_2262 - .L_2261)
.L_2261:
        /*0108*/ 	.word	0x00000008
.L_2262:


//--------------------- .nv.info._ZN10layer_norm13ln_fwd_kernelINS_13Kernel_traitsIf13__nv_bfloat16fS2_fjLj512ELj1ELj4ELj1ELj16ENS_18Kernel_traits_baseILj512EfS2_fS2_fjLj128EEEEELb0ELb1ELb1ELb0EEEvNS_9FwdParamsE --------------------------
	.section	.nv.info._ZN10layer_norm13ln_fwd_kernelINS_13Kernel_traitsIf13__nv_bfloat16fS2_fjLj512ELj1ELj4ELj1ELj16ENS_18Kernel_traits_baseILj512EfS2_fS2_fjLj128EEEEELb0ELb1ELb1ELb0EEEvNS_9FwdParamsE,"",@"SHT_CUDA_INFO"
	.sectionflags	@""
	.align	4


	//----- nvinfo : EIATTR_CUDA_API_VERSION
	.align		4
        /*0000*/ 	.byte	0x04, 0x37
        /*0002*/ 	.short	(.L_2264 - .L_2263)
.L_2263:
        /*0004*/ 	.word	0x00000082


	//----- nvinfo : EIATTR_KPARAM_INFO
	.align		4
.L_2264:
        /*0008*/ 	.byte	0x04, 0x17
        /*000a*/ 	.short	(.L_2266 - .L_2265)
.L_2265:
        /*000c*/ 	.word	0x00000000
        /*0010*/ 	.short	0x0000
        /*0012*/ 	.short	0x0000
        /*0014*/ 	.byte	0x00, 0xf0, 0xa1, 0x03


	//----- nvinfo : EIATTR_SPARSE_MMA_MASK
	.align		4
.L_2266:
        /*0018*/ 	.byte	0x03, 0x50
        /*001a*/ 	.short	0x0000


	//----- nvinfo : EIATTR_MAXREG_COUNT
	.align		4
        /*001c*/ 	.byte	0x03, 0x1b
        /*001e*/ 	.short	0x00ff


	//----- nvinfo : EIATTR_MERCURY_ISA_VERSION
	.align		4
        /*0020*/ 	.byte	0x03, 0x5f
        /*0022*/ 	.short	0x0101


	//----- nvinfo : EIATTR_COOP_GROUP_MASK_REGIDS
	.align		4
        /*0024*/ 	.byte	0x04, 0x29
        /*0026*/ 	.short	(.L_2268 - .L_2267)


	//   ....[0]....
.L_2267:
        /*0028*/ 	.word	0xffffffff


	//   ....[1]....
        /*002c*/ 	.word	0xffffffff


	//   ....[2]....
        /*0030*/ 	.word	0xffffffff


	//   ....[3]....
        /*0034*/ 	.word	0xffffffff


	//   ....[4]....
        /*0038*/ 	.word	0xffffffff


	//   ....[5]....
        /*003c*/ 	.word	0xffffffff


	//   ....[6]....
        /*0040*/ 	.word	0xffffffff


	//   ....[7]....
        /*0044*/ 	.word	0xffffffff


	//   ....[8]....
        /*0048*/ 	.word	0xffffffff


	//   ....[9]....
        /*004c*/ 	.word	0xffffffff


	//   ....[10]....
        /*0050*/ 	.word	0x05000056


	//   ....[11]....
        /*0054*/ 	.word	0x05000056


	//   ....[12]....
        /*0058*/ 	.word	0x05000056


	//   ....[13]....
        /*005c*/ 	.word	0x05000056


	//   ....[14]....
        /*0060*/ 	.word	0x05000056


	//   ....[15]....
        /*0064*/ 	.word	0x05000056


	//   ....[16]....
        /*0068*/ 	.word	0x05000056


	//   ....[17]....
        /*006c*/ 	.word	0x05000056


	//   ....[18]....
        /*0070*/ 	.word	0x05000056


	//   ....[19]....
        /*0074*/ 	.word	0x05000056


	//----- nvinfo : EIATTR_COOP_GROUP_INSTR_OFFSETS
	.align		4
.L_2268:
        /*0078*/ 	.byte	0x04, 0x28
        /*007a*/ 	.short	(.L_2270 - .L_2269)


	//   ....[0]....
.L_2269:
        /*007c*/ 	.word	0x000015c0


	//   ....[1]....
        /*0080*/ 	.word	0x000015f0


	//   ....[2]....
        /*0084*/ 	.word	0x00001610


	//   ....[3]....
        /*0088*/ 	.word	0x00001630


	//   ....[4]....
        /*008c*/ 	.word	0x00001650


	//   ....[5]....
        /*0090*/ 	.word	0x00001890


	//   ....[6]....
        /*0094*/ 	.word	0x000018b0


	//   ....[7]....
        /*0098*/ 	.word	0x000018d0


	//   ....[8]....
        /*009c*/ 	.word	0x000018f0


	//   ....[9]....
        /*00a0*/ 	.word	0x00001910


	//   ....[10]....
        /*00a4*/ 	.word	0x00001f70


	//   ....[11]....
        /*00a8*/ 	.word	0x00002010


	//   ....[12]....
        /*00ac*/ 	.word	0x00002070


	//   ....[13]....
        /*00b0*/ 	.word	0x000020d0


	//   ....[14]....
        /*00b4*/ 	.word	0x00002120


	//   ....[15]....
        /*00b8*/ 	.word	0x000023b0


	//   ....[16]....
        /*00bc*/ 	.word	0x00002410


	//   ....[17]....
        /*00c0*/ 	.word	0x00002470


	//   ....[18]....
        /*00c4*/ 	.word	0x000024d0


	//   ....[19]....
        /*00c8*/ 	.word	0x00002530


	//----- nvinfo : EIATTR_VRC_CTA_INIT_COUNT
	.align		4
.L_2270:
        /*00cc*/ 	.byte	0x02, 0x4a
	.zero		1
	.zero		1


	//----- nvinfo : EIATTR_EXIT_INSTR_OFFSETS
	.align		4
        /*00d0*/ 	.byte	0x04, 0x1c
        /*00d2*/ 	.short	(.L_2272 - .L_2271)


	//   ....[0]....
.L_2271:
        /*00d4*/ 	.word	0x00000560


	//   ....[1]....
        /*00d8*/ 	.word	0x00001f00


	//----- nvinfo : EIATTR_MAX_THREADS
	.align		4
.L_2272:
        /*00dc*/ 	.byte	0x04, 0x05
        /*00de*/ 	.short	(.L_2274 - .L_2273)
.L_2273:
        /*00e0*/ 	.word	0x00000080
        /*00e4*/ 	.word	0x00000001
        /*00e8*/ 	.word	0x00000001


	//----- nvinfo : EIATTR_CRS_STACK_SIZE
	.align		4
.L_2274:
        /*00ec*/ 	.byte	0x04, 0x1e
        /*00ee*/ 	.short	(.L_2276 - .L_2275)
.L_2275:
        /*00f0*/ 	.word	0x00000000


	//----- nvinfo : EIATTR_CBANK_PARAM_SIZE
	.align		4
.L_2276:
        /*00f4*/ 	.byte	0x03, 0x19
        /*00f6*/ 	.short	0x00e8


	//----- nvinfo : EIATTR_PARAM_CBANK
	.align		4
        /*00f8*/ 	.byte	0x04, 0x0a
        /*00fa*/ 	.short	(.L_2278 - .L_2277)
	.align		4
.L_2277:
        /*00fc*/ 	.word	index@(.nv.constant0._ZN10layer_norm13ln_fwd_kernelINS_13Kernel_traitsIf13__nv_bfloat16fS2_fjLj512ELj1ELj4ELj1ELj16ENS_18Kernel_traits_baseILj512EfS2_fS2_fjLj128EEEEELb0ELb1ELb1ELb0EEEvNS_9FwdParamsE)
        /*0100*/ 	.short	0x0380
        /*0102*/ 	.short	0x00e8


	//----- nvinfo : EIATTR_SW_WAR
	.align		4
.L_2278:
        /*0104*/ 	.byte	0x04, 0x36
        /*0106*/ 	.short	(.L_2280 - .L_2279)
.L_2279:
        /*0108*/ 	.word	0x00000008
.L_2280:


//--------------------- .nv.info._ZN10layer_norm13ln_fwd_kernelINS_13Kernel_traitsIf13__nv_bfloat16fS2_fjLj512ELj1ELj4ELj1ELj16ENS_18Kernel_traits_baseILj512EfS2_fS2_fjLj128EEEEELb0ELb1ELb1ELb1EEEvNS_9FwdParamsE --------------------------
	.section	.nv.info._ZN10layer_norm13ln_fwd_kernelINS_13Kernel_traitsIf13__nv_bfloat16fS2_fjLj512ELj1ELj4ELj1ELj16ENS_18Kernel_traits_baseILj512EfS2_fS2_fjLj128EEEEELb0ELb1ELb1ELb1EEEvNS_9FwdParamsE,"",@"SHT_CUDA_INFO"
	.sectionflags	@""
	.align	4


	//----- nvinfo : EIATTR_CUDA_API_VERSION
	.align		4
        /*0000*/ 	.byte	0x04, 0x37
        /*0002*/ 	.short	(.L_2282 - .L_2281)
.L_2281:
        /*0004*/ 	.word	0x00000082


	//----- nvinfo : EIATTR_KPARAM_INFO
	.align		4
.L_2282:
        /*0008*/ 	.byte	0x04, 0x17
        /*000a*/ 	.short	(.L_2284 - .L_2283)
.L_2283:
        /*000c*/ 	.word	0x00000000
        /*0010*/ 	.short	0x0000
        /*0012*/ 	.short	0x0000
        /*0014*/ 	.byte	0x00, 0xf0, 0xa1, 0x03


	//----- nvinfo : EIATTR_SPARSE_MMA_MASK
	.align		4
.L_2284:
        /*0018*/ 	.byte	0x03, 0x50
        /*001a*/ 	.short	0x0000


	//----- nvinfo : EIATTR_MAXREG_COUNT
	.align		4
        /*001c*/ 	.byte	0x03, 0x1b
        /*001e*/ 	.short	0x00ff


	//----- nvinfo : EIATTR_MERCURY_ISA_VERSION
	.align		4
        /*0020*/ 	.byte	0x03, 0x5f
        /*0022*/ 	.short	0x0101


	//----- nvinfo : EIATTR_COOP_GROUP_MASK_REGIDS
	.align		4
        /*0024*/ 	.byte	0x04, 0x29
        /*0026*/ 	.short	(.L_2286 - .L_2285)


	//   ....[0]....
.L_2285:
        /*0028*/ 	.word	0xffffffff


	//   ....[1]....
        /*002c*/ 	.word	0xffffffff


	//   ....[2]....
        /*0030*/ 	.word	0xffffffff


	//   ....[3]....
        /*0034*/ 	.word	0xffffffff


	//   ....[4]....
        /*0038*/ 	.word	0xffffffff


	//   ....[5]....
        /*003c*/ 	.word	0xffffffff


	//   ....[6]....
        /*0040*/ 	.word	0xffffffff


	//   ....[7]....
        /*0044*/ 	.word	0xffffffff


	//   ....[8]....
        /*0048*/ 	.word	0xffffffff


	//   ....[9]....
        /*004c*/ 	.word	0xffffffff


	//   ....[10]....
        /*0050*/ 	.word	0x05000046


	//   ....[11]....
        /*0054*/ 	.word	0x05000046


	//   ....[12]....
        /*0058*/ 	.word	0x05000046


	//   ....[13]....
        /*005c*/ 	.word	0x05000046


	//   ....[14]....
        /*0060*/ 	.word	0x05000046


	//   ....[15]....
        /*0064*/ 	.word	0x05000046


	//   ....[16]....
        /*0068*/ 	.word	0x05000046


	//   ....[17]....
        /*006c*/ 	.word	0x05000046


	//   ....[18]....
        /*0070*/ 	.word	0x05000046


	//   ....[19]....
        /*0074*/ 	.word	0x05000046


	//----- nvinfo : EIATTR_COOP_GROUP_INSTR_OFFSETS
	.align		4
.L_2286:
        /*0078*/ 	.byte	0x04, 0x28
        /*007a*/ 	.short	(.L_2288 - .L_2287)


	//   ....[0]....
.L_2287:
        /*007c*/ 	.word	0x000015e0


	//   ....[1]....
        /*0080*/ 	.word	0x00001600


	//   ....[2]....
        /*0084*/ 	.word	0x00001620


	//   ....[3]....
        /*0088*/ 	.word	0x00001640


	//   ....[4]....
        /*008c*/ 	.word	0x00001670


	//   ....[5]....
        /*0090*/ 	.word	0x000018a0


	//   ....[6]....
        /*0094*/ 	.word	0x000018c0


	//   ....[7]....
        /*0098*/ 	.word	0x000018e0


	//   ....[8]....
        /*009c*/ 	.word	0x00001900


	//   ....[9]....
        /*00a0*/ 	.word	0x00001920


	//   ....[10]....
        /*00a4*/ 	.word	0x00001f30


	//   ....[11]....
        /*00a8*/ 	.word	0x00001fd0


	//   ....[12]....
        /*00ac*/ 	.word	0x00002040


	//   ....[13]....
        /*00b0*/ 	.word	0x000020b0


	//   ....[14]....
        /*00b4*/ 	.word	0x00002130


	//   ....[15]....
        /*00b8*/ 	.word	0x000023c0


	//   ....[16]....
        /*00bc*/ 	.word	0x00002430


	//   ....[17]....
        /*00c0*/ 	.word	0x000024a0


	//   ....[18]....
        /*00c4*/ 	.word	0x00002510


	//   ....[19]....
        /*00c8*/ 	.word	0x00002580


	//----- nvinfo : EIATTR_VRC_CTA_INIT_COUNT
	.align		4
.L_2288:
        /*00cc*/ 	.byte	0x02, 0x4a
	.zero		1
	.zero		1


	//----- nvinfo : EIATTR_EXIT_INSTR_OFFSETS
	.align		4
        /*00d0*/ 	.byte	0x04, 0x1c
        /*00d2*/ 	.short	(.L_2290 - .L_2289)


	//   ....[0]....
.L_2289:
        /*00d4*/ 	.word	0x000006b0


	//   ....[1]....
        /*00d8*/ 	.word	0x00001ec0


	//----- nvinfo : EIATTR_MAX_THREADS
	.align		4
.L_2290:
        /*00dc*/ 	.byte	0x04, 0x05
        /*00de*/ 	.short	(.L_2292 - .L_2291)
.L_2291:
        /*00e0*/ 	.word	0x00000080
        /*00e4*/ 	.word	0x00000001
        /*00e8*/ 	.word	0x00000001


	//----- nvinfo : EIATTR_CRS_STACK_SIZE
	.align		4
.L_2292:
        /*00ec*/ 	.byte	0x04, 0x1e
        /*00ee*/ 	.short	(.L_2294 - .L_2293)
.L_2293:
        /*00f0*/ 	.word	0x00000000


	//----- nvinfo : EIATTR_CBANK_PARAM_SIZE
	.align		4
.L_2294:
        /*00f4*/ 	.byte	0x03, 0x19
        /*00f6*/ 	.short	0x00e8


	//----- nvinfo : EIATTR_PARAM_CBANK
	.align		4
        /*00f8*/ 	.byte	0x04, 0x0a
        /*00fa*/ 	.short	(.L_2296 - .L_2295)
	.align		4
.L_2295:
        /*00fc*/ 	.word	index@(.nv.constant0._ZN10layer_norm13ln_fwd_kernelINS_13Kernel_traitsIf13__nv_bfloat16fS2_fjLj512ELj1ELj4ELj1ELj16ENS_18Kernel_traits_baseILj512EfS2_fS2_fjLj128EEEEELb0ELb1ELb1ELb1EEEvNS_9FwdParamsE)
        /*0100*/ 	.short	0x0380
        /*0102*/ 	.short	0x00e8


	//----- nvinfo : EIATTR_SW_WAR
	.align		4
.L_2296:
        /*0104*/ 	.byte	0x04, 0x36
        /*0106*/ 	.short	(.L_2298 - .L_2297)
.L_2297:
        /*0108*/ 	.word	0x00000008
.L_2298:


//--------------------- .nv.info._ZN10layer_norm13ln_fwd_kernelINS_13Kernel_traitsIf13__nv_bfloat16fS2_fjLj512ELj1ELj4ELj1ELj16ENS_18Kernel_traits_baseILj512EfS2_fS2_fjLj128EEEEELb1ELb0ELb0ELb0EEEvNS_9FwdParamsE --------------------------
	.section	.nv.info._ZN10layer_norm13ln_fwd_kernelINS_13Kernel_traitsIf13__nv_bfloat16fS2_fjLj512ELj1ELj4ELj1ELj16ENS_18Kernel_traits_baseILj512EfS2_fS2_fjLj128EEEEELb1ELb0ELb0ELb0EEEvNS_9FwdParamsE,"",@"SHT_CUDA_INFO"
	.sectionflags	@""
	.align	4


	//----- nvinfo : EIATTR_CUDA_API_VERSION
	.align		4
        /*0000*/ 	.byte	0x04, 0x37
        /*0002*/ 	.short	(.L_2300 - .L_2299)
.L_2299:
        /*0004*/ 	.word	0x00000082


	//----- nvinfo : EIATTR_KPARAM_INFO
	.align		4
.L_2300:
        /*0008*/ 	.byte	0x04, 0x17
        /*000a*/ 	.short	(.L_2302 - .L_2301)
.L_2301:
        /*000c*/ 	.word	0x00000000
        /*0010*/ 	.short	0x0000
        /*0012*/ 	.short	0x0000
        /*0014*/ 	.byte	0x00, 0xf0, 0xa1, 0x03


	//----- nvinfo : EIATTR_SPARSE_MMA_MASK
	.align		4
.L_2302:
        /*0018*/ 	.byte	0x03, 0x50
        /*001a*/ 	.short	0x0000


	//----- nvinfo : EIATTR_MAXREG_COUNT
	.align		4
        /*001c*/ 	.byte	0x03, 0x1b
        /*001e*/ 	.short	0x00ff


	//----- nvinfo : EIATTR_MERCURY_ISA_VERSION
	.align		4
        /*0020*/ 	.byte	0x03, 0x5f
        /*0022*/ 	.short	0x0101


	//----- nvinfo : EIATTR_COOP_GROUP_MASK_REGIDS
	.align		4
        /*0024*/ 	.byte	0x04, 0x29
        /*0026*/ 	.short	(.L_2304 - .L_2303)


	//   ....[0]....
.L_2303:
        /*0028*/ 	.word	0xffffffff


	//   ....[1]....
        /*002c*/ 	.word	0xffffffff


	//   ....[2]....
        /*0030*/ 	.word	0xffffffff


	//   ....[3]....
        /*0034*/ 	.word	0xffffffff


	//   ....[4]....
        /*0038*/ 	.word	0xffffffff


	//   ....[5]....
        /*003c*/ 	.word	0xffffffff


	//   ....[6]....
        /*0040*/ 	.word	0xffffffff


	//   ....[7]....
        /*0044*/ 	.word	0xffffffff


	//   ....[8]....
        /*0048*/ 	.word	0xffffffff


	//   ....[9]....
        /*004c*/ 	.word	0xffffffff


	//   ....[10]....
        /*0050*/ 	.word	0x05000046


	//   ....[11]....
        /*0054*/ 	.word	0x05000046


	//   ....[12]....
        /*0058*/ 	.word	0x05000046


	//   ....[13]....
        /*005c*/ 	.word	0x05000046


	//   ....[14]....
        /*0060*/ 	.word	0x05000046


	//   ....[15]....
        /*0064*/ 	.word	0x05000046


	//   ....[16]....
        /*0068*/ 	.word	0x05000046


	//   ....[17]....
        /*006c*/ 	.word	0x05000046


	//   ....[18]....
        /*0070*/ 	.word	0x05000046


	//   ....[19]....
        /*0074*/ 	.word	0x05000046


	//----- nvinfo : EIATTR_COOP_GROUP_INSTR_OFFSETS
	.align		4
.L_2304:
        /*0078*/ 	.byte	0x04, 0x28
        /*007a*/ 	.short	(.L_2306 - .L_2305)


	//   ....[0]....
.L_2305:
        /*007c*/ 	.word	0x0000b350


	//   ....[1]....
        /*0080*/ 	.word	0x0000b370


	//   ....[2]....
        /*0084*/ 	.word	0x0000b390


	//   ....[3]....
        /*0088*/ 	.word	0x0000b3b0


	//   ....[4]....
        /*008c*/ 	.word	0x0000b3e0


	//   ....[5]....
        /*0090*/ 	.word	0x0000b620


	//   ....[6]....
        /*0094*/ 	.word	0x0000b640


	//   ....[7]....
        /*0098*/ 	.word	0x0000b660


	//   ....[8]....
        /*009c*/ 	.word	0x0000b680


	//   ....[9]....
        /*00a0*/ 	.word	0x0000b6a0


	//   ....[10]....
        /*00a4*/ 	.word	0x0000bcb0


	//   ....[11]....
        /*00a8*/ 	.word	0x0000bd50


	//   ....[12]....
        /*00ac*/ 	.word	0x0000bdc0


	//   ....[13]....
        /*00b0*/ 	.word	0x0000be30


	//   ....[14]....
        /*00b4*/ 	.word	0x0000beb0


	//   ....[15]....
        /*00b8*/ 	.word	0x0000c140


	//   ....[16]....
        /*00bc*/ 	.word	0x0000c1b0


	//   ....[17]....
        /*00c0*/ 	.word	0x0000c220


	//   ....[18]....
        /*00c4*/ 	.word	0x0000c290


	//   ....[19]....
        /*00c8*/ 	.word	0x0000c300


	//----- nvinfo : EIATTR_VRC_CTA_INIT_COUNT
	.align		4
.L_2306:
        /*00cc*/ 	.byte	0x02, 0x4a
	.zero		1
	.zero		1


	//----- nvinfo : EIATTR_EXIT_INSTR_OFFSETS
	.align		4
        /*00d0*/ 	.byte	0x04, 0x1c
        /*00d2*/ 	.short	(.L_2308 - .L_2307)


	//   ....[0]....
.L_2307:
        /*00d4*/ 	.word	0x00000670


	//   ....[1]....
        /*00d8*/ 	.word	0x0000bc40


	//----- nvinfo : EIATTR_INDIRECT_BRANCH_TARGETS
	.align		4
.L_2308:
        /*00dc*/ 	.byte	0x04, 0x34
        /*00de*/ 	.short	(.L_2310 - .L_2309)


	//   ....[0]....
.L_2309:
        /*00e0*/ 	.word	.L_x_20125@srel
        /*00e4*/ 	.short	0x0
        /*00e6*/ 	.short	0x0
        /*00e8*/ 	.word	0x3
        /*00ec*/ 	.word	.L_x_20126@srel
        /*00f0*/ 	.word	.L_x_20127@srel
        /*00f4*/ 	.word	.L_x_20128@srel


	//----- nvinfo : EIATTR_MAX_THREADS
	.align		4
.L_2310:
        /*00f8*/ 	.byte	0x04, 0x05
        /*00fa*/ 	.short	(.L_2312 - .L_2311)
.L_2311:
        /*00fc*/ 	.word	0x00000080
        /*0100*/ 	.word	0x00000001
        /*0104*/ 	.word	0x00000001


	//----- nvinfo : EIATTR_CRS_STACK_SIZE
	.align		4
.L_2312:
        /*0108*/ 	.byte	0x04, 0x1e
        /*010a*/ 	.short	(.L_2314 - .L_2313)
.L_2313:
        /*010c*/ 	.word	0x00000000


	//----- nvinfo : EIATTR_CBANK_PARAM_SIZE
	.align		4
.L_2314:
        /*0110*/ 	.byte	0x03, 0x19
        /*0112*/ 	.short	0x00e8


	//----- nvinfo : EIATTR_PARAM_CBANK
	.align		4
        /*0114*/ 	.byte	0x04, 0x0a
        /*0116*/ 	.short	(.L_2316 - .L_2315)
	.align		4
.L_2315:
        /*0118*/ 	.word	index@(.nv.constant0._ZN10layer_norm13ln_fwd_kernelINS_13Kernel_traitsIf13__nv_bfloat16fS2_fjLj512ELj1ELj4ELj1ELj16ENS_18Kernel_traits_baseILj512EfS2_fS2_fjLj128EEEEELb1ELb0ELb0ELb0EEEvNS_9FwdParamsE)
        /*011c*/ 	.short	0x0380
        /*011e*/ 	.short	0x00e8


	//----- nvinfo : EIATTR_SW_WAR
	.align		4
.L_2316:
        /*0120*/ 	.byte	0x04, 0x36
        /*0122*/ 	.short	(.L_2318 - .L_2317)
.L_2317:
        /*0124*/ 	.word	0x00000008
.L_2318:


//--------------------- .nv.info._ZN10layer_norm13ln_fwd_kernelINS_13Kernel_traitsIf13__nv_bfloat16fS2_fjLj512ELj1ELj4ELj1ELj16ENS_18Kernel_traits_baseILj512EfS2_fS2_fjLj128EEEEELb1ELb0ELb0ELb1EEEvNS_9FwdParamsE --------------------------
	.section	.nv.info._ZN10layer_norm13ln_fwd_kernelINS_13Kernel_traitsIf13__nv_bfloat16fS2_fjLj512ELj1ELj4ELj1ELj16ENS_18Kernel_traits_baseILj512EfS2_fS2_fjLj128EEEEELb1ELb0ELb0ELb1EEEvNS_9FwdParamsE,"",@"SHT_CUDA_INFO"
	.sectionflags	@""
	.align	4


	//----- nvinfo : EIATTR_CUDA_API_VERSION
	.align		4
        /*0000*/ 	.byte	0x04, 0x37
        /*0002*/ 	.short	(.L_2320 - .L_2319)
.L_2319:
        /*0004*/ 	.word	0x00000082


	//----- nvinfo : EIATTR_KPARAM_INFO
	.align		4
.L_2320:
        /*0008*/ 	.byte	0x04, 0x17
        /*000a*/ 	.short	(.L_2322 - .L_2321)
.L_2321:
        /*000c*/ 	.word	0x00000000
        /*0010*/ 	.short	0x0000
        /*0012*/ 	.short	0x0000
        /*0014*/ 	.byte	0x00, 0xf0, 0xa1, 0x03


	//----- nvinfo : EIATTR_SPARSE_MMA_MASK
	.align		4
.L_2322:
        /*0018*/ 	.byte	0x03, 0x50
        /*001a*/ 	.short	0x0000


	//----- nvinfo : EIATTR_MAXREG_COUNT
	.align		4
        /*001c*/ 	.byte	0x03, 0x1b
        /*001e*/ 	.short	0x00ff


	//----- nvinfo : EIATTR_MERCURY_ISA_VERSION
	.align		4
        /*0020*/ 	.byte	0x03, 0x5f
        /*0022*/ 	.short	0x0101


	//----- nvinfo : EIATTR_COOP_GROUP_MASK_REGIDS
	.align		4
        /*0024*/ 	.byte	0x04, 0x29
        /*0026*/ 	.short	(.L_2324 - .L_2323)


	//   ....[0]....
.L_2323:
        /*0028*/ 	.word	0xffffffff


	//   ....[1]....
        /*002c*/ 	.word	0xffffffff


	//   ....[2]....
        /*0030*/ 	.word	0xffffffff


	//   ....[3]....
        /*0034*/ 	.word	0xffffffff


	//   ....[4]....
        /*0038*/ 	.word	0xffffffff


	//   ....[5]....
        /*003c*/ 	.word	0xffffffff


	//   ....[6]....
        /*0040*/ 	.word	0xffffffff


	//   ....[7]....
        /*0044*/ 	.word	0xffffffff


	//   ....[8]....
        /*0048*/ 	.word	0xffffffff


	//   ....[9]....
        /*004c*/ 	.word	0xffffffff


	//   ....[10]....
        /*0050*/ 	.word	0x0500003a


	//   ....[11]....
        /*0054*/ 	.word	0x0500003a


	//   ....[12]....
        /*0058*/ 	.word	0x0500003a


	//   ....[13]....
        /*005c*/ 	.word	0x0500003a


	//   ....[14]....
        /*0060*/ 	.word	0x0500003a


	//   ....[15]....
        /*0064*/ 	.word	0x0500003a


	//   ....[16]....
        /*0068*/ 	.word	0x0500003a


	//   ....[17]....
        /*006c*/ 	.word	0x0500003a


	//   ....[18]....
        /*0070*/ 	.word	0x0500003a


	//   ....[19]....
        /*0074*/ 	.word	0x0500003a


	//----- nvinfo : EIATTR_COOP_GROUP_INSTR_OFFSETS
	.align		4
.L_2324:
        /*0078*/ 	.byte	0x04, 0x28
        /*007a*/ 	.short	(.L_2326 - .L_2325)


	//   ....[0]....
.L_2325:
        /*007c*/ 	.word	0x0000b1f0


	//   ....[1]....
        /*0080*/ 	.word	0x0000b210


	//   ....[2]....
        /*0084*/ 	.word	0x0000b230


	//   ....[3]....
        /*0088*/ 	.word	0x0000b250


	//   ....[4]....
        /*008c*/ 	.word	0x0000b280


	//   ....[5]....
        /*0090*/ 	.word	0x0000b4b0


	//   ....[6]....
        /*0094*/ 	.word	0x0000b4d0


	//   ....[7]....
        /*0098*/ 	.word	0x0000b4f0


	//   ....[8]....
        /*009c*/ 	.word	0x0000b510


	//   ....[9]....
        /*00a0*/ 	.word	0x0000b530


	//   ....[10]....
        /*00a4*/ 	.word	0x0000bab0


	//   ....[11]....
        /*00a8*/ 	.word	0x0000bb50


	//   ....[12]....
        /*00ac*/ 	.word	0x0000bbc0


	//   ....[13]....
        /*00b0*/ 	.word	0x0000bc30


	//   ....[14]....
        /*00b4*/ 	.word	0x0000bcb0


	//   ....[15]....
        /*00b8*/ 	.word	0x0000bf30


	//   ....[16]....
        /*00bc*/ 	.word	0x0000bfa0


	//   ....[17]....
        /*00c0*/ 	.word	0x0000c010


	//   ....[18]....
        /*00c4*/ 	.word	0x0000c080


	//   ....[19]....
        /*00c8*/ 	.word	0x0000c0f0


	//----- nvinfo : EIATTR_VRC_CTA_INIT_COUNT
	.align		4
.L_2326:
        /*00cc*/ 	.byte	0x02, 0x4a
	.zero		1
	.zero		1


	//----- nvinfo : EIATTR_EXIT_INSTR_OFFSETS
	.align		4
        /*00d0*/ 	.byte	0x04, 0x1c
        /*00d2*/ 	.short	(.L_2328 - .L_2327)


	//   ....[0]....
.L_2327:
        /*00d4*/ 	.word	0x000002a0


	//   ....[1]....
        /*00d8*/ 	.word	0x0000ba40


	//----- nvinfo : EIATTR_INDIRECT_BRANCH_TARGETS
	.align		4
.L_2328:
        /*00dc*/ 	.byte	0x04, 0x34
        /*00de*/ 	.short	(.L_2330 - .L_2329)


	//   ....[0]....
.L_2329:
        /*00e0*/ 	.word	.L_x_20129@srel
        /*00e4*/ 	.short	0x0
        /*00e6*/ 	.short	0x0
        /*00e8*/ 	.word	0x3
        /*00ec*/ 	.word	.L_x_20130@srel
        /*00f0*/ 	.word	.L_x_20131@srel
        /*00f4*/ 	.word	.L_x_20132@srel


	//----- nvinfo : EIATTR_MAX_THREADS
	.align		4
.L_2330:
        /*00f8*/ 	.byte	0x04, 0x05
        /*00fa*/ 	.short	(.L_2332 - .L_2331)
.L_2331:
        /*00fc*/ 	.word	0x00000080
        /*0100*/ 	.word	0x00000001
        /*0104*/ 	.word	0x00000001


	//----- nvinfo : EIATTR_CRS_STACK_SIZE
	.align		4
.L_2332:
        /*0108*/ 	.byte	0x04, 0x1e
        /*010a*/ 	.short	(.L_2334 - .L_2333)
.L_2333:
        /*010c*/ 	.word	0x00000000


	//----- nvinfo : EIATTR_CBANK_PARAM_SIZE
	.align		4
.L_2334:
        /*0110*/ 	.byte	0x03, 0x19
        /*0112*/ 	.short	0x00e8


	//----- nvinfo : EIATTR_PARAM_CBANK
	.align		4
        /*0114*/ 	.byte	0x04, 0x0a
        /*0116*/ 	.short	(.L_2336 - .L_2335)
	.align		4
.L_2335:
        /*0118*/ 	.word	index@(.nv.constant0._ZN10layer_norm13ln_fwd_kernelINS_13Kernel_traitsIf13__nv_bfloat16fS2_fjLj512ELj1ELj4ELj1ELj16ENS_18Kernel_traits_baseILj512EfS2_fS2_fjLj128EEEEELb1ELb0ELb0ELb1EEEvNS_9FwdParamsE)
        /*011c*/ 	.short	0x0380
        /*011e*/ 	.short	0x00e8


	//----- nvinfo : EIATTR_SW_WAR
	.align		4
.L_2336:
        /*0120*/ 	.byte	0x04, 0x36
        /*0122*/ 	.short	(.L_2338 - .L_2337)
.L_2337:
        /*0124*/ 	.word	0x00000008
.L_2338:


//--------------------- .nv.info._ZN10layer_norm13ln_fwd_kernelINS_13Kernel_traitsIf13__nv_bfloat16fS2_fjLj512ELj1ELj4ELj1ELj16ENS_18Kernel_traits_baseILj512EfS2_fS2_fjLj128EEEEELb1ELb0ELb1ELb0EEEvNS_9FwdParamsE --------------------------
	.section	.nv.info._ZN10layer_norm13ln_fwd_kernelINS_13Kernel_traitsIf13__nv_bfloat16fS2_fjLj512ELj1ELj4ELj1ELj16ENS_18Kernel_traits_baseILj512EfS2_fS2_fjLj128EEEEELb1ELb0ELb1ELb0EEEvNS_9FwdParamsE,"",@"SHT_CUDA_INFO"
	.sectionflags	@""
	.align	4


	//----- nvinfo : EIATTR_CUDA_API_VERSION
	.align		4
        /*0000*/ 	.byte	0x04, 0x37
        /*0002*/ 	.short	(.L_2340 - .L_2339)
.L_2339:
        /*0004*/ 	.word	0x00000082


	//----- nvinfo : EIATTR_KPARAM_INFO
	.align		4
.L_2340:
        /*0008*/ 	.byte	0x04, 0x17
        /*000a*/ 	.short	(.L_2342 - .L_2341)
.L_2341:
        /*000c*/ 	.word	0x00000000
        /*0010*/ 	.short	0x0000
        /*0012*/ 	.short	0x0000
        /*0014*/ 	.byte	0x00, 0xf0, 0xa1, 0x03


	//----- nvinfo : EIATTR_SPARSE_MMA_MASK
	.align		4
.L_2342:
        /*0018*/ 	.byte	0x03, 0x50
        /*001a*/ 	.short	0x0000


	//----- nvinfo : EIATTR_MAXREG_COUNT
	.align		4
        /*001c*/ 	.byte	0x03, 0x1b
        /*001e*/ 	.short	0x00ff


	//----- nvinfo : EIATTR_MERCURY_ISA_VERSION
	.align		4
        /*0020*/ 	.byte	0x03, 0x5f
        /*0022*/ 	.short	0x0101


	//----- nvinfo : EIATTR_COOP_GROUP_MASK_REGIDS
	.align		4
        /*0024*/ 	.byte	0x04, 0x29
        /*0026*/ 	.short	(.L_2344 - .L_2343)


	//   ....[0]....
.L_2343:
        /*0028*/ 	.word	0xffffffff


	//   ....[1]....
        /*002c*/ 	.word	0xffffffff


	//   ....[2]....
        /*0030*/ 	.word	0xffffffff


	//   ....[3]....
        /*0034*/ 	.word	0xffffffff


	//   ....[4]....
        /*0038*/ 	.word	0xffffffff


	//   ....[5]....
        /*003c*/ 	.word	0xffffffff


	//   ....[6]....
        /*0040*/ 	.word	0xffffffff


	//   ....[7]....
        /*0044*/ 	.word	0xffffffff


	//   ....[8]....
        /*0048*/ 	.word	0xffffffff


	//   ....[9]....
        /*004c*/ 	.word	0xffffffff


	//   ....[10]....
        /*0050*/ 	.word	0x05000052


	//   ....[11]....
        /*0054*/ 	.word	0x05000052


	//   ....[12]....
        /*0058*/ 	.word	0x05000052


	//   ....[13]....
        /*005c*/ 	.word	0x05000052


	//   ....[14]....
        /*0060*/ 	.word	0x05000052


	//   ....[15]....
        /*0064*/ 	.word	0x05000052


	//   ....[16]....
        /*0068*/ 	.word	0x05000052


	//   ....[17]....
        /*006c*/ 	.word	0x05000052


	//   ....[18]....
        /*0070*/ 	.word	0x05000052


	//   ....[19]....
        /*0074*/ 	.word	0x05000052


	//----- nvinfo : EIATTR_COOP_GROUP_INSTR_OFFSETS
	.align		4
.L_2344:
        /*0078*/ 	.byte	0x04, 0x28
        /*007a*/ 	.short	(.L_2346 - .L_2345)


	//   ....[0]....
.L_2345:
        /*007c*/ 	.word	0x0000c230


	//   ....[1]....
        /*0080*/ 	.word	0x0000c250


	//   ....[2]....
        /*0084*/ 	.word	0x0000c270


	//   ....[3]....
        /*0088*/ 	.word	0x0000c290


	//   ....[4]....
        /*008c*/ 	.word	0x0000c2c0


	//   ....[5]....
        /*0090*/ 	.word	0x0000c500


	//   ....[6]....
        /*0094*/ 	.word	0x0000c520


	//   ....[7]....
        /*0098*/ 	.word	0x0000c540


	//   ....[8]....
        /*009c*/ 	.word	0x0000c560


	//   ....[9]....
        /*00a0*/ 	.word	0x0000c580


	//   ....[10]....
        /*00a4*/ 	.word	0x0000cbe0


	//   ....[11]....
        /*00a8*/ 	.word	0x0000cc80


	//   ....[12]....
        /*00ac*/ 	.word	0x0000ccf0


	//   ....[13]....
        /*00b0*/ 	.word	0x0000cd60


	//   ....[14]....
        /*00b4*/ 	.word	0x0000cde0


	//   ....[15]....
        /*00b8*/ 	.word	0x0000d070


	//   ....[16]....
        /*00bc*/ 	.word	0x0000d0e0


	//   ....[17]....
        /*00c0*/ 	.word	0x0000d150


	//   ....[18]....
        /*00c4*/ 	.word	0x0000d1c0


	//   ....[19]....
        /*00c8*/ 	.word	0x0000d230


	//----- nvinfo : EIATTR_VRC_CTA_INIT_COUNT
	.align		4
.L_2346:
        /*00cc*/ 	.byte	0x02, 0x4a
	.zero		1
	.zero		1


	//----- nvinfo : EIATTR_EXIT_INSTR_OFFSETS
	.align		4
        /*00d0*/ 	.byte	0x04, 0x1c
        /*00d2*/ 	.short	(.L_2348 - .L_2347)


	//   ....[0]....
.L_2347:
        /*00d4*/ 	.word	0x00000670


	//   ....[1]....
        /*00d8*/ 	.word	0x0000cb70


	//----- nvinfo : EIATTR_MAX_THREADS
	.align		4
.L_2348:
        /*00dc*/ 	.byte	0x04, 0x05
        /*00de*/ 	.short	(.L_2350 - .L_2349)
.L_2349:
        /*00e0*/ 	.word	0x00000080
        /*00e4*/ 	.word	0x00000001
        /*00e8*/ 	.word	0x00000001


	//----- nvinfo : EIATTR_CRS_STACK_SIZE
	.align		4
.L_2350:
        /*00ec*/ 	.byte	0x04, 0x1e
        /*00ee*/ 	.short	(.L_2352 - .L_2351)
.L_2351:
        /*00f0*/ 	.word	0x00000000


	//----- nvinfo : EIATTR_CBANK_PARAM_SIZE
	.align		4
.L_2352:
        /*00f4*/ 	.byte	0x03, 0x19
        /*00f6*/ 	.short	0x00e8


	//----- nvinfo : EIATTR_PARAM_CBANK
	.align		4
        /*00f8*/ 	.byte	0x04, 0x0a
        /*00fa*/ 	.short	(.L_2354 - .L_2353)
	.align		4
.L_2353:
        /*00fc*/ 	.word	index@(.nv.constant0._ZN10layer_norm13ln_fwd_kernelINS_13Kernel_traitsIf13__nv_bfloat16fS2_fjLj512ELj1ELj4ELj1ELj16ENS_18Kernel_traits_baseILj512EfS2_fS2_fjLj128EEEEELb1ELb0ELb1ELb0EEEvNS_9FwdParamsE)
        /*0100*/ 	.short	0x0380
        /*0102*/ 	.short	0x00e8


	//----- nvinfo : EIATTR_SW_WAR
	.align		4
.L_2354:
        /*0104*/ 	.byte	0x04, 0x36
        /*0106*/ 	.short	(.L_2356 - .L_2355)
.L_2355:
        /*0108*/ 	.word	0x00000008
.L_2356:


//--------------------- .nv.info._ZN10layer_norm13ln_fwd_kernelINS_13Kernel_traitsIf13__nv_bfloat16fS2_fjLj512ELj1ELj4ELj1ELj16ENS_18Kernel_traits_baseILj512EfS2_fS2_fjLj128EEEEELb1ELb0ELb1ELb1EEEvNS_9FwdParamsE --------------------------
	.section	.nv.info._ZN10layer_norm13ln_fwd_kernelINS_13Kernel_traitsIf13__nv_bfloat16fS2_fjLj512ELj1ELj4ELj1ELj16ENS_18Kernel_traits_baseILj512EfS2_fS2_fjLj128EEEEELb1ELb0ELb1ELb1EEEvNS_9FwdParamsE,"",@"SHT_CUDA_INFO"
	.sectionflags	@""
	.align	4


	//----- nvinfo : EIATTR_CUDA_API_VERSION
	.align		4
        /*0000*/ 	.byte	0x04, 0x37
        /*0002*/ 	.short	(.L_2358 - .L_2357)
.L_2357:
        /*0004*/ 	.word	0x00000082


	//----- nvinfo : EIATTR_KPARAM_INFO
	.align		4
.L_2358:
        /*0008*/ 	.byte	0x04, 0x17
        /*000a*/ 	.short	(.L_2360 - .L_2359)
.L_2359:
        /*000c*/ 	.word	0x00000000
        /*0010*/ 	.short	0x0000
        /*0012*/ 	.short	0x0000
        /*0014*/ 	.byte	0x00, 0xf0, 0xa1, 0x03


	//----- nvinfo : EIATTR_SPARSE_MMA_MASK
	.align		4
.L_2360:
        /*0018*/ 	.byte	0x03, 0x50
        /*001a*/ 	.short	0x0000


	//----- nvinfo : EIATTR_MAXREG_COUNT
	.align		4
        /*001c*/ 	.byte	0x03, 0x1b
        /*001e*/ 	.short	0x00ff


	//----- nvinfo : EIATTR_MERCURY_ISA_VERSION
	.align		4
        /*0020*/ 	.byte	0x03, 0x5f
        /*0022*/ 	.short	0x0101


	//----- nvinfo : EIATTR_COOP_GROUP_MASK_REGIDS
	.align		4
        /*0024*/ 	.byte	0x04, 0x29
        /*0026*/ 	.short	(.L_2362 - .L_2361)


	//   ....[0]....
.L_2361:
        /*0028*/ 	.word	0xffffffff


	//   ....[1]....
        /*002c*/ 	.word	0xffffffff


	//   ....[2]....
        /*0030*/ 	.word	0xffffffff


	//   ....[3]....
        /*0034*/ 	.word	0xffffffff


	//   ....[4]....
        /*0038*/ 	.word	0xffffffff


	//   ....[5]....
        /*003c*/ 	.word	0xffffffff


	//   ....[6]....
        /*0040*/ 	.word	0xffffffff


	//   ....[7]....
        /*0044*/ 	.word	0xffffffff


	//   ....[8]....
        /*0048*/ 	.word	0xffffffff


	//   ....[9]....
        /*004c*/ 	.word	0xffffffff


	//   ....[10]....
        /*0050*/ 	.word	0x05000053


	//   ....[11]....
        /*0054*/ 	.word	0x05000053


	//   ....[12]....
        /*0058*/ 	.word	0x05000053


	//   ....[13]....
        /*005c*/ 	.word	0x05000053


	//   ....[14]....
        /*0060*/ 	.word	0x05000053


	//   ....[15]....
        /*0064*/ 	.word	0x05000053


	//   ....[16]....
        /*0068*/ 	.word	0x05000053


	//   ....[17]....
        /*006c*/ 	.word	0x05000053


	//   ....[18]....
        /*0070*/ 	.word	0x05000053


	//   ....[19]....
        /*0074*/ 	.word	0x05000053


	//----- nvinfo : EIATTR_COOP_GROUP_INSTR_OFFSETS
	.align		4
.L_2362:
        /*0078*/ 	.byte	0x04, 0x28
        /*007a*/ 	.short	(.L_2364 - .L_2363)


	//   ....[0]....
.L_2363:
        /*007c*/ 	.word	0x0000c090


	//   ....[1]....
        /*0080*/ 	.word	0x0000c0c0


	//   ....[2]....
        /*0084*/ 	.word	0x0000c0e0


	//   ....[3]....
        /*0088*/ 	.word	0x0000c100


	//   ....[4]....
        /*008c*/ 	.word	0x0000c120


	//   ....[5]....
        /*0090*/ 	.word	0x0000c350


	//   ....[6]....
        /*0094*/ 	.word	0x0000c370


	//   ....[7]....
        /*0098*/ 	.word	0x0000c390


	//   ....[8]....
        /*009c*/ 	.word	0x0000c3b0


	//   ....[9]....
        /*00a0*/ 	.word	0x0000c3d0


	//   ....[10]....
        /*00a4*/ 	.word	0x0000c9d0


	//   ....[11]....
        /*00a8*/ 	.word	0x0000ca80


	//   ....[12]....
        /*00ac*/ 	.word	0x0000caf0


	//   ....[13]....
        /*00b0*/ 	.word	0x0000cb60


	//   ....[14]....
        /*00b4*/ 	.word	0x0000cbd0


	//   ....[15]....
        /*00b8*/ 	.word	0x0000ce50


	//   ....[16]....
        /*00bc*/ 	.word	0x0000cec0


	//   ....[17]....
        /*00c0*/ 	.word	0x0000cf30


	//   ....[18]....
        /*00c4*/ 	.word	0x0000cfa0


	//   ....[19]....
        /*00c8*/ 	.word	0x0000d010


	//----- nvinfo : EIATTR_VRC_CTA_INIT_COUNT
	.align		4
.L_2364:
        /*00cc*/ 	.byte	0x02, 0x4a
	.zero		1
	.zero		1


	//----- nvinfo : EIATTR_EXIT_INSTR_OFFSETS
	.align		4
        /*00d0*/ 	.byte	0x04, 0x1c
        /*00d2*/ 	.short	(.L_2366 - .L_2365)


	//   ....[0]....
.L_2365:
        /*00d4*/ 	.word	0x00000290


	//   ....[1]....
        /*00d8*/ 	.word	0x0000c970


	//----- nvinfo : EIATTR_MAX_THREADS
	.align		4
.L_2366:
        /*00dc*/ 	.byte	0x04, 0x05
        /*00de*/ 	.short	(.L_2368 - .L_2367)
.L_2367:
        /*00e0*/ 	.word	0x00000080
        /*00e4*/ 	.word	0x00000001
        /*00e8*/ 	.word	0x00000001


	//----- nvinfo : EIATTR_CRS_STACK_SIZE
	.align		4
.L_2368:
        /*00ec*/ 	.byte	0x04, 0x1e
        /*00ee*/ 	.short	(.L_2370 - .L_2369)
.L_2369:
        /*00f0*/ 	.word	0x00000000


	//----- nvinfo : EIATTR_CBANK_PARAM_SIZE
	.align		4
.L_2370:
        /*00f4*/ 	.byte	0x03, 0x19
        /*00f6*/ 	.short	0x00e8


	//----- nvinfo : EIATTR_PARAM_CBANK
	.align		4
        /*00f8*/ 	.byte	0x04, 0x0a
        /*00fa*/ 	.short	(.L_2372 - .L_2371)
	.align		4
.L_2371:
        /*00fc*/ 	.word	index@(.nv.constant0._ZN10layer_norm13ln_fwd_kernelINS_13Kernel_traitsIf13__nv_bfloat16fS2_fjLj512ELj1ELj4ELj1ELj16ENS_18Kernel_traits_baseILj512EfS2_fS2_fjLj128EEEEELb1ELb0ELb1ELb1EEEvNS_9FwdParamsE)
        /*0100*/ 	.short	0x0380
        /*0102*/ 	.short	0x00e8


	//----- nvinfo : EIATTR_SW_WAR
	.align		4
.L_2372:
        /*0104*/ 	.byte	0x04, 0x36
        /*0106*/ 	.short	(.L_2374 - .L_2373)
.L_2373:
        /*0108*/ 	.word	0x00000008
.L_2374:


//--------------------- .nv.info._ZN10layer_norm13ln_fwd_kernelINS_13Kernel_traitsIf13__nv_bfloat16fS2_fjLj512ELj1ELj4ELj1ELj16ENS_18Kernel_traits_baseILj512EfS2_fS2_fjLj128EEEEELb1ELb1ELb0ELb0EEEvNS_9FwdParamsE --------------------------
	.section	.nv.info._ZN10layer_norm13ln_fwd_kernelINS_13Kernel_traitsIf13__nv_bfloat16fS2_fjLj512ELj1ELj4ELj1ELj16ENS_18Kernel_traits_baseILj512EfS2_fS2_fjLj128EEEEELb1ELb1ELb0ELb0EEEvNS_9FwdParamsE,"",@"SHT_CUDA_INFO"
	.sectionflags	@""
	.align	4


	//----- nvinfo : EIATTR_CUDA_API_VERSION
	.align		4
        /*0000*/ 	.byte	0x04, 0x37
        /*0002*/ 	.short	(.L_2376 - .L_2375)
.L_2375:
        /*0004*/ 	.word	0x00000082


	//----- nvinfo : EIATTR_KPARAM_INFO
	.align		4
.L_2376:
        /*0008*/ 	.byte	0x04, 0x17
        /*000a*/ 	.short	(.L_2378 - .L_2377)
.L_2377:
        /*000c*/ 	.word	0x00000000
        /*0010*/ 	.short	0x0000
        /*0012*/ 	.short	0x0000
        /*0014*/ 	.byte	0x00, 0xf0, 0xa1, 0x03


	//----- nvinfo : EIATTR_SPARSE_MMA_MASK
	.align		4
.L_2378:
        /*0018*/ 	.byte	0x03, 0x50
        /*001a*/ 	.short	0x0000


	//----- nvinfo : EIATTR_MAXREG_COUNT
	.align		4
        /*001c*/ 	.byte	0x03, 0x1b
        /*001e*/ 	.short	0x00ff


	//----- nvinfo : EIATTR_MERCURY_ISA_VERSION
	.align		4
        /*0020*/ 	.byte	0x03, 0x5f
        /*0022*/ 	.short	0x0101


	//----- nvinfo : EIATTR_COOP_GROUP_MASK_REGIDS
	.align		4
        /*0024*/ 	.byte	0x04, 0x29
        /*0026*/ 	.short	(.L_2380 - .L_2379)


	//   ....[0]....
.L_2379:
        /*0028*/ 	.word	0xffffffff


	//   ....[1]....
        /*002c*/ 	.word	0xffffffff


	//   ....[2]....
        /*0030*/ 	.word	0xffffffff


	//   ....[3]....
        /*0034*/ 	.word	0xffffffff


	//   ....[4]....
        /*0038*/ 	.word	0xffffffff


	//   ....[5]....
        /*003c*/ 	.word	0xffffffff


	//   ....[6]....
        /*0040*/ 	.word	0xffffffff


	//   ....[7]....
        /*0044*/ 	.word	0xffffffff


	//   ....[8]....
        /*0048*/ 	.word	0xffffffff


	//   ....[9]....
        /*004c*/ 	.word	0xffffffff


	//   ....[10]....
        /*0050*/ 	.word	0x0500005e


	//   ....[11]....
        /*0054*/ 	.word	0x0500005e


	//   ....[12]....
        /*0058*/ 	.word	0x0500005e


	//   ....[13]....
        /*005c*/ 	.word	0x0500005e


	//   ....[14]....
        /*0060*/ 	.word	0x0500005e


	//   ....[15]....
        /*0064*/ 	.word	0x0500005e


	//   ....[16]....
        /*0068*/ 	.word	0x0500005e


	//   ....[17]....
        /*006c*/ 	.word	0x0500005e


	//   ....[18]....
        /*0070*/ 	.word	0x0500005e


	//   ....[19]....
        /*0074*/ 	.word	0x0500005e


	//----- nvinfo : EIATTR_COOP_GROUP_INSTR_OFFSETS
	.align		4
.L_2380:
        /*0078*/ 	.byte	0x04, 0x28
        /*007a*/ 	.short	(.L_2382 - .L_2381)


	//   ....[0]....
.L_2381:
        /*007c*/ 	.word	0x0000b640


	//   ....[1]....
        /*0080*/ 	.word	0x0000b660


	//   ....[2]....
        /*0084*/ 	.word	0x0000b680


	//   ....[3]....
        /*0088*/ 	.word	0x0000b6a0


	//   ....[4]....
        /*008c*/ 	.word	0x0000b6d0


	//   ....[5]....
        /*0090*/ 	.word	0x0000b910


	//   ....[6]....
        /*0094*/ 	.word	0x0000b930


	//   ....[7]....
        /*0098*/ 	.word	0x0000b950


	//   ....[8]....
        /*009c*/ 	.word	0x0000b970


	//   ....[9]....
        /*00a0*/ 	.word	0x0000b990


	//   ....[10]....
        /*00a4*/ 	.word	0x0000bf90


	//   ....[11]....
        /*00a8*/ 	.word	0x0000c030


	//   ....[12]....
        /*00ac*/ 	.word	0x0000c0a0


	//   ....[13]....
        /*00b0*/ 	.word	0x0000c110


	//   ....[14]....
        /*00b4*/ 	.word	0x0000c190


	//   ....[15]....
        /*00b8*/ 	.word	0x0000c420


	//   ....[16]....
        /*00bc*/ 	.word	0x0000c490


	//   ....[17]....
        /*00c0*/ 	.word	0x0000c500


	//   ....[18]....
        /*00c4*/ 	.word	0x0000c570


	//   ....[19]....
        /*00c8*/ 	.word	0x0000c5e0


	//----- nvinfo : EIATTR_VRC_CTA_INIT_COUNT
	.align		4
.L_2382:
        /*00cc*/ 	.byte	0x02, 0x4a
	.zero		1
	.zero		1


	//----- nvinfo : EIATTR_EXIT_INSTR_OFFSETS
	.align		4
        /*00d0*/ 	.byte	0x04, 0x1c
        /*00d2*/ 	.short	(.L_2384 - .L_2383)


	//   ....[0]....
.L_2383:
        /*00d4*/ 	.word	0x00000760


	//   ....[1]....
        /*00d8*/ 	.word	0x0000bf20


	//----- nvinfo : EIATTR_INDIRECT_BRANCH_TARGETS
	.align		4
.L_2384:
        /*00dc*/ 	.byte	0x04, 0x34
        /*00de*/ 	.short	(.L_2386 - .L_2385)


	//   ....[0]....
.L_2385:
        /*00e0*/ 	.word	.L_x_20133@srel
        /*00e4*/ 	.short	0x0
        /*00e6*/ 	.short	0x0
        /*00e8*/ 	.word	0x3
        /*00ec*/ 	.word	.L_x_20134@srel
        /*00f0*/ 	.word	.L_x_20135@srel
        /*00f4*/ 	.word	.L_x_20136@srel


	//----- nvinfo : EIATTR_MAX_THREADS
	.align		4
.L_2386:
        /*00f8*/ 	.byte	0x04, 0x05
        /*00fa*/ 	.short	(.L_2388 - .L_2387)
.L_2387:
        /*00fc*/ 	.word	0x00000080
        /*0100*/ 	.word	0x00000001
        /*0104*/ 	.word	0x00000001


	//----- nvinfo : EIATTR_CRS_STACK_SIZE
	.align		4
.L_2388:
        /*0108*/ 	.byte	0x04, 0x1e
        /*010a*/ 	.short	(.L_2390 - .L_2389)
.L_2389:
        /*010c*/ 	.word	0x00000000


	//----- nvinfo : EIATTR_CBANK_PARAM_SIZE
	.align		4
.L_2390:
        /*0110*/ 	.byte	0x03, 0x19
        /*0112*/ 	.short	0x00e8


	//----- nvinfo : EIATTR_PARAM_CBANK
	.align		4
        /*0114*/ 	.byte	0x04, 0x0a
        /*0116*/ 	.short	(.L_2392 - .L_2391)
	.align		4
.L_2391:
        /*0118*/ 	.word	index@(.nv.constant0._ZN10layer_norm13ln_fwd_kernelINS_13Kernel_traitsIf13__nv_bfloat16fS2_fjLj512ELj1ELj4ELj1ELj16ENS_18Kernel_traits_baseILj512EfS2_fS2_fjLj128EEEEELb1ELb1ELb0ELb0EEEvNS_9FwdParamsE)
        /*011c*/ 	.short	0x0380
        /*011e*/ 	.short	0x00e8


	//----- nvinfo : EIATTR_SW_WAR
	.align		4
.L_2392:
        /*0120*/ 	.byte	0x04, 0x36
        /*0122*/ 	.short	(.L_2394 - .L_2393)
.L_2393:
        /*0124*/ 	.word	0x00000008
.L_2394:


//--------------------- .nv.info._ZN10layer_norm13ln_fwd_kernelINS_13Kernel_traitsIf13__nv_bfloat16fS2_fjLj512ELj1ELj4ELj1ELj16ENS_18Kernel_traits_baseILj512EfS2_fS2_fjLj128EEEEELb1ELb1ELb0ELb1EEEvNS_9FwdParamsE --------------------------
	.section	.nv.info._ZN10layer_norm13ln_fwd_kernelINS_13Kernel_traitsIf13__nv_bfloat16fS2_fjLj512ELj1ELj4ELj1ELj16ENS_18Kernel_traits_baseILj512EfS2_fS2_fjLj128EEEEELb1ELb1ELb0ELb1EEEvNS_9FwdParamsE,"",@"SHT_CUDA_INFO"
	.sectionflags	@""
	.align	4


	//----- nvinfo : EIATTR_CUDA_API_VERSION
	.align		4
        /*0000*/ 	.byte	0x04, 0x37
        /*0002*/ 	.short	(.L_2396 - .L_2395)
.L_2395:
        /*0004*/ 	.word	0x00000082


	//----- nvinfo : EIATTR_KPARAM_INFO
	.align		4
.L_2396:
        /*0008*/ 	.byte	0x04, 0x17
        /*000a*/ 	.short	(.L_2398 - .L_2397)
.L_2397:
        /*000c*/ 	.word	0x00000000
        /*0010*/ 	.short	0x0000
        /*0012*/ 	.short	0x0000
        /*0014*/ 	.byte	0x00, 0xf0, 0xa1, 0x03


	//----- nvinfo : EIATTR_SPARSE_MMA_MASK
	.align		4
.L_2398:
        /*0018*/ 	.byte	0x03, 0x50
        /*001a*/ 	.short	0x0000


	//----- nvinfo : EIATTR_MAXREG_COUNT
	.align		4
        /*001c*/ 	.byte	0x03, 0x1b
        /*001e*/ 	.short	0x00ff


	//----- nvinfo : EIATTR_MERCURY_ISA_VERSION
	.align		4
        /*0020*/ 	.byte	0x03, 0x5f
        /*0022*/ 	.short	0x0101


	//----- nvinfo : EIATTR_COOP_GROUP_MASK_REGIDS
	.align		4
        /*0024*/ 	.byte	0x04, 0x29
        /*0026*/ 	.short	(.L_2400 - .L_2399)


	//   ....[0]....
.L_2399:
        /*0028*/ 	.word	0xffffffff


	//   ....[1]....
        /*002c*/ 	.word	0xffffffff


	//   ....[2]....
        /*0030*/ 	.word	0xffffffff


	//   ....[3]....
        /*0034*/ 	.word	0xffffffff


	//   ....[4]....
        /*0038*/ 	.word	0xffffffff


	//   ....[5]....
        /*003c*/ 	.word	0xffffffff


	//   ....[6]....
        /*0040*/ 	.word	0xffffffff


	//   ....[7]....
        /*0044*/ 	.word	0xffffffff


	//   ....[8]....
        /*0048*/ 	.word	0xffffffff


	//   ....[9]....
        /*004c*/ 	.word	0xffffffff


	//   ....[10]....
        /*0050*/ 	.word	0x0500005b


	//   ....[11]....
        /*0054*/ 	.word	0x0500005b


	//   ....[12]....
        /*0058*/ 	.word	0x0500005b


	//   ....[13]....
        /*005c*/ 	.word	0x0500005b


	//   ....[14]....
        /*0060*/ 	.word	0x0500005b


	//   ....[15]....
        /*0064*/ 	.word	0x0500005b


	//   ....[16]....
        /*0068*/ 	.word	0x0500005b


	//   ....[17]....
        /*006c*/ 	.word	0x0500005b


	//   ....[18]....
        /*0070*/ 	.word	0x0500005b


	//   ....[19]....
        /*0074*/ 	.word	0x0500005b


	//----- nvinfo : EIATTR_COOP_GROUP_INSTR_OFFSETS
	.align		4
.L_2400:
        /*0078*/ 	.byte	0x04, 0x28
        /*007a*/ 	.short	(.L_2402 - .L_2401)


	//   ....[0]....
.L_2401:
        /*007c*/ 	.word	0x0000b430


	//   ....[1]....
        /*0080*/ 	.word	0x0000b450


	//   ....[2]....
        /*0084*/ 	.word	0x0000b480


	//   ....[3]....
        /*0088*/ 	.word	0x0000b4a0


	//   ....[4]....
        /*008c*/ 	.word	0x0000b4c0


	//   ....[5]....
        /*0090*/ 	.word	0x0000b6f0


	//   ....[6]....
        /*0094*/ 	.word	0x0000b710


	//   ....[7]....
        /*0098*/ 	.word	0x0000b730


	//   ....[8]....
        /*009c*/ 	.word	0x0000b750


	//   ....[9]....
        /*00a0*/ 	.word	0x0000b770


	//   ....[10]....
        /*00a4*/ 	.word	0x0000bcf0


	//   ....[11]....
        /*00a8*/ 	.word	0x0000bd90


	//   ....[12]....
        /*00ac*/ 	.word	0x0000be10


	//   ....[13]....
        /*00b0*/ 	.word	0x0000be80


	//   ....[14]....
        /*00b4*/ 	.word	0x0000bef0


	//   ....[15]....
        /*00b8*/ 	.word	0x0000c160


	//   ....[16]....
        /*00bc*/ 	.word	0x0000c1d0


	//   ....[17]....
        /*00c0*/ 	.word	0x0000c240


	//   ....[18]....
        /*00c4*/ 	.word	0x0000c2b0


	//   ....[19]....
        /*00c8*/ 	.word	0x0000c320


	//----- nvinfo : EIATTR_VRC_CTA_INIT_COUNT
	.align		4
.L_2402:
        /*00cc*/ 	.byte	0x02, 0x4a
	.zero		1
	.zero		1


	//----- nvinfo : EIATTR_EXIT_INSTR_OFFSETS
	.align		4
        /*00d0*/ 	.byte	0x04, 0x1c
        /*00d2*/ 	.short	(.L_2404 - .L_2403)


	//   ....[0]....
.L_2403:
        /*00d4*/ 	.word	0x00000400


	//   ....[1]....
        /*00d8*/ 	.word	0x0000bc80


	//----- nvinfo : EIATTR_INDIRECT_BRANCH_TARGETS
	.align		4
.L_2404:
        /*00dc*/ 	.byte	0x04, 0x34
        /*00de*/ 	.short	(.L_2406 - .L_2405)


	//   ....[0]....
.L_2405:
        /*00e0*/ 	.word	.L_x_20137@srel
        /*00e4*/ 	.short	0x0
        /*00e6*/ 	.short	0x0
        /*00e8*/ 	.word	0x3
        /*00ec*/ 	.word	.L_x_20138@srel
        /*00f0*/ 	.word	.L_x_20139@srel
        /*00f4*/ 	.word	.L_x_20140@srel


	//----- nvinfo : EIATTR_MAX_THREADS
	.align		4
.L_2406:
        /*00f8*/ 	.byte	0x04, 0x05
        /*00fa*/ 	.short	(.L_2408 - .L_2407)
.L_2407:
        /*00fc*/ 	.word	0x00000080
        /*0100*/ 	.word	0x00000001
        /*0104*/ 	.word	0x00000001


	//----- nvinfo : EIATTR_CRS_STACK_SIZE
	.align		4
.L_2408:
        /*0108*/ 	.byte	0x04, 0x1e
        /*010a*/ 	.short	(.L_2410 - .L_2409)
.L_2409:
        /*010c*/ 	.word	0x00000000


	//----- nvinfo : EIATTR_CBANK_PARAM_SIZE
	.align		4
.L_2410:
        /*0110*/ 	.byte	0x03, 0x19
        /*0112*/ 	.short	0x00e8


	//----- nvinfo : EIATTR_PARAM_CBANK
	.align		4
        /*0114*/ 	.byte	0x04, 0x0a
        /*0116*/ 	.short	(.L_2412 - .L_2411)
	.align		4
.L_2411:
        /*0118*/ 	.word	index@(.nv.constant0._ZN10layer_norm13ln_fwd_kernelINS_13Kernel_traitsIf13__nv_bfloat16fS2_fjLj512ELj1ELj4ELj1ELj16ENS_18Kernel_traits_baseILj512EfS2_fS2_fjLj128EEEEELb1ELb1ELb0ELb1EEEvNS_9FwdParamsE)
        /*011c*/ 	.short	0x0380
        /*011e*/ 	.short	0x00e8


	//----- nvinfo : EIATTR_SW_WAR
	.align		4
.L_2412:
        /*0120*/ 	.byte	0x04, 0x36
        /*0122*/ 	.short	(.L_2414 - .L_2413)
.L_2413:
        /*0124*/ 	.word	0x00000008
.L_2414:


//--------------------- .nv.info._ZN10layer_norm13ln_fwd_kernelINS_13Kernel_traitsIf13__nv_bfloat16fS2_fjLj512ELj1ELj4ELj1ELj16ENS_18Kernel_traits_baseILj512EfS2_fS2_fjLj128EEEEELb1ELb1ELb1ELb0EEEvNS_9FwdParamsE --------------------------
	.section	.nv.info._ZN10layer_norm13ln_fwd_kernelINS_13Kernel_traitsIf13__nv_bfloat16fS2_fjLj512ELj1ELj4ELj1ELj16ENS_18Kernel_traits_baseILj512EfS2_fS2_fjLj128EEEEELb1ELb1ELb1ELb0EEEvNS_9FwdParamsE,"",@"SHT_CUDA_INFO"
	.sectionflags	@""
	.align	4


	//----- nvinfo : EIATTR_CUDA_API_VERSION
	.align		4
        /*0000*/ 	.byte	0x04, 0x37
        /*0002*/ 	.short	(.L_2416 - .L_2415)
.L_2415:
        /*0004*/ 	.word	0x00000082


	//----- nvinfo : EIATTR_KPARAM_INFO
	.align		4
.L_2416:
        /*0008*/ 	.byte	0x04, 0x17
        /*000a*/ 	.short	(.L_2418 - .L_2417)
.L_2417:
        /*000c*/ 	.word	0x00000000
        /*0010*/ 	.short	0x0000
        /*0012*/ 	.short	0x0000
        /*0014*/ 	.byte	0x00, 0xf0, 0xa1, 0x03


	//----- nvinfo : EIATTR_SPARSE_MMA_MASK
	.align		4
.L_2418:
        /*0018*/ 	.byte	0x03, 0x50
        /*001a*/ 	.short	0x0000


	//----- nvinfo : EIATTR_MAXREG_COUNT
	.align		4
        /*001c*/ 	.byte	0x03, 0x1b
        /*001e*/ 	.short	0x00ff


	//----- nvinfo : EIATTR_MERCURY_ISA_VERSION
	.align		4
        /*0020*/ 	.byte	0x03, 0x5f
        /*0022*/ 	.short	0x0101


	//----- nvinfo : EIATTR_COOP_GROUP_MASK_REGIDS
	.align		4
        /*0024*/ 	.byte	0x04, 0x29
        /*0026*/ 	.short	(.L_2420 - .L_2419)


	//   ....[0]....
.L_2419:
        /*0028*/ 	.word	0xffffffff


	//   ....[1]....
        /*002c*/ 	.word	0xffffffff


	//   ....[2]....
        /*0030*/ 	.word	0xffffffff


	//   ....[3]....
        /*0034*/ 	.word	0xffffffff


	//   ....[4]....
        /*0038*/ 	.word	0xffffffff


	//   ....[5]....
        /*003c*/ 	.word	0xffffffff


	//   ....[6]....
        /*0040*/ 	.word	0xffffffff


	//   ....[7]....
        /*0044*/ 	.word	0xffffffff


	//   ....[8]....
        /*0048*/ 	.word	0xffffffff


	//   ....[9]....
        /*004c*/ 	.word	0xffffffff


	//   ....[10]....
        /*0050*/ 	.word	0x0500006d


	//   ....[11]....
        /*0054*/ 	.word	0x0500006d


	//   ....[12]....
        /*0058*/ 	.word	0x0500006d


	//   ....[13]....
        /*005c*/ 	.word	0x0500006d


	//   ....[14]....
        /*0060*/ 	.word	0x0500006d


	//   ....[15]....
        /*0064*/ 	.word	0x0500006d


	//   ....[16]....
        /*0068*/ 	.word	0x0500006d


	//   ....[17]....
        /*006c*/ 	.word	0x0500006d


	//   ....[18]....
        /*0070*/ 	.word	0x0500006d


	//   ....[19]....
        /*0074*/ 	.word	0x0500006d


	//----- nvinfo : EIATTR_COOP_GROUP_INSTR_OFFSETS
	.align		4
.L_2420:
        /*0078*/ 	.byte	0x04, 0x28
        /*007a*/ 	.short	(.L_2422 - .L_2421)


	//   ....[0]....
.L_2421:
        /*007c*/ 	.word	0x0000c500


	//   ....[1]....
        /*0080*/ 	.word	0x0000c530


	//   ....[2]....
        /*0084*/ 	.word	0x0000c550


	//   ....[3]....
        /*0088*/ 	.word	0x0000c570


	//   ....[4]....
        /*008c*/ 	.word	0x0000c590


	//   ....[5]....
        /*0090*/ 	.word	0x0000c7d0


	//   ....[6]....
        /*0094*/ 	.word	0x0000c7f0


	//   ....[7]....
        /*0098*/ 	.word	0x0000c810


	//   ....[8]....
        /*009c*/ 	.word	0x0000c830


	//   ....[9]....
        /*00a0*/ 	.word	0x0000c850


	//   ....[10]....
        /*00a4*/ 	.word	0x0000ced0


	//   ....[11]....
        /*00a8*/ 	.word	0x0000cf80


	//   ....[12]....
        /*00ac*/ 	.word	0x0000cff0


	//   ....[13]....
        /*00b0*/ 	.word	0x0000d060


	//   ....[14]....
        /*00b4*/ 	.word	0x0000d0d0


	//   ....[15]....
        /*00b8*/ 	.word	0x0000d360


	//   ....[16]....
        /*00bc*/ 	.word	0x0000d3d0


	//   ....[17]....
        /*00c0*/ 	.word	0x0000d440


	//   ....[18]....
        /*00c4*/ 	.word	0x0000d4b0


	//   ....[19]....
        /*00c8*/ 	.word	0x0000d520


	//----- nvinfo : EIATTR_VRC_CTA_INIT_COUNT
	.align		4
.L_2422:
        /*00cc*/ 	.byte	0x02, 0x4a
	.zero		1
	.zero		1


	//----- nvinfo : EIATTR_EXIT_INSTR_OFFSETS
	.align		4
        /*00d0*/ 	.byte	0x04, 0x1c
        /*00d2*/ 	.short	(.L_2424 - .L_2423)


	//   ....[0]....
.L_2423:
        /*00d4*/ 	.word	0x00000760


	//   ....[1]....
        /*00d8*/ 	.word	0x0000ce60


	//----- nvinfo : EIATTR_MAX_THREADS
	.align		4
.L_2424:
        /*00dc*/ 	.byte	0x04, 0x05
        /*00de*/ 	.short	(.L_2426 - .L_2425)
.L_2425:
        /*00e0*/ 	.word	0x00000080
        /*00e4*/ 	.word	0x00000001
        /*00e8*/ 	.word	0x00000001


	//----- nvinfo : EIATTR_CRS_STACK_SIZE
	.align		4
.L_2426:
        /*00ec*/ 	.byte	0x04, 0x1e
        /*00ee*/ 	.short	(.L_2428 - .L_2427)
.L_2427:
        /*00f0*/ 	.word	0x00000000


	//----- nvinfo : EIATTR_CBANK_PARAM_SIZE
	.align		4
.L_2428:
        /*00f4*/ 	.byte	0x03, 0x19
        /*00f6*/ 	.short	0x00e8


	//----- nvinfo : EIATTR_PARAM_CBANK
	.align		4
        /*00f8*/ 	.byte	0x04, 0x0a
        /*00fa*/ 	.short	(.L_2430 - .L_2429)
	.align		4
.L_2429:
        /*00fc*/ 	.word	index@(.nv.constant0._ZN10layer_norm13ln_fwd_kernelINS_13Kernel_traitsIf13__nv_bfloat16fS2_fjLj512ELj1ELj4ELj1ELj16ENS_18Kernel_traits_baseILj512EfS2_fS2_fjLj128EEEEELb1ELb1ELb1ELb0EEEvNS_9FwdParamsE)
        /*0100*/ 	.short	0x0380
        /*0102*/ 	.short	0x00e8


	//----- nvinfo : EIATTR_SW_WAR
	.align		4
.L_2430:
        /*0104*/ 	.byte	0x04, 0x36
        /*0106*/ 	.short	(.L_2432 - .L_2431)
.L_2431:
        /*0108*/ 	.word	0x00000008
.L_2432:


//--------------------- .nv.info._ZN10layer_norm13ln_fwd_kernelINS_13Kernel_traitsIf13__nv_bfloat16fS2_fjLj512ELj1ELj4ELj1ELj16ENS_18Kernel_traits_baseILj512EfS2_fS2_fjLj128EEEEELb1ELb1ELb1ELb1EEEvNS_9FwdParamsE --------------------------
	.section	.nv.info._ZN10layer_norm13ln_fwd_kernelINS_13Kernel_traitsIf13__nv_bfloat16fS2_fjLj512ELj1ELj4ELj1ELj16ENS_18Kernel_traits_baseILj512EfS2_fS2_fjLj128EEEEELb1ELb1ELb1ELb1EEEvNS_9FwdParamsE,"",@"SHT_CUDA_INFO"
	.sectionflags	@""
	.align	4


	//----- nvinfo : EIATTR_CUDA_API_VERSION
	.align		4
        /*0000*/ 	.byte	0x04, 0x37
        /*0002*/ 	.short	(.L_2434 - .L_2433)
.L_2433:
        /*0004*/ 	.word	0x00000082


	//----- nvinfo : EIATTR_KPARAM_INFO
	.align		4
.L_2434:
        /*0008*/ 	.byte	0x04, 0x17
        /*000a*/ 	.short	(.L_2436 - .L_2435)
.L_2435:
        /*000c*/ 	.word	0x00000000
        /*0010*/ 	.short	0x0000
        /*0012*/ 	.short	0x0000
        /*0014*/ 	.byte	0x00, 0xf0, 0xa1, 0x03


	//----- nvinfo : EIATTR_SPARSE_MMA_MASK
	.align		4
.L_2436:
        /*0018*/ 	.byte	0x03, 0x50
        /*001a*/ 	.short	0x0000


	//----- nvinfo : EIATTR_MAXREG_COUNT
	.align		4
        /*001c*/ 	.byte	0x03, 0x1b
        /*001e*/ 	.short	0x00ff


	//----- nvinfo : EIATTR_MERCURY_ISA_VERSION
	.align		4
        /*0020*/ 	.byte	0x03, 0x5f
        /*0022*/ 	.short	0x0101


	//----- nvinfo : EIATTR_COOP_GROUP_MASK_REGIDS
	.align		4
        /*0024*/ 	.byte	0x04, 0x29
        /*0026*/ 	.short	(.L_2438 - .L_2437)


	//   ....[0]....
.L_2437:
        /*0028*/ 	.word	0xffffffff


	//   ....[1]....
        /*002c*/ 	.word	0xffffffff


	//   ....[2]....
        /*0030*/ 	.word	0xffffffff


	//   ....[3]....
        /*0034*/ 	.word	0xffffffff


	//   ....[4]....
        /*0038*/ 	.word	0xffffffff


	//   ....[5]....
        /*003c*/ 	.word	0xffffffff


	//   ....[6]....
        /*0040*/ 	.word	0xffffffff


	//   ....[7]....
        /*0044*/ 	.word	0xffffffff


	//   ....[8]....
        /*0048*/ 	.word	0xffffffff


	//   ....[9]....
        /*004c*/ 	.word	0xffffffff


	//   ....[10]....
        /*0050*/ 	.word	0x05000064


	//   ....[11]....
        /*0054*/ 	.word	0x05000064


	//   ....[12]....
        /*0058*/ 	.word	0x05000064


	//   ....[13]....
        /*005c*/ 	.word	0x05000064


	//   ....[14]....
        /*0060*/ 	.word	0x05000064


	//   ....[15]....
        /*0064*/ 	.word	0x05000064


	//   ....[16]....
        /*0068*/ 	.word	0x05000064


	//   ....[17]....
        /*006c*/ 	.word	0x05000064


	//   ....[18]....
        /*0070*/ 	.word	0x05000064


	//   ....[19]....
        /*0074*/ 	.word	0x05000064


	//----- nvinfo : EIATTR_COOP_GROUP_INSTR_OFFSETS
	.align		4
.L_2438:
        /*0078*/ 	.byte	0x04, 0x28
        /*007a*/ 	.short	(.L_2440 - .L_2439)


	//   ....[0]....
.L_2439:
        /*007c*/ 	.word	0x0000be90


	//   ....[1]....
        /*0080*/ 	.word	0x0000bec0


	//   ....[2]....
        /*0084*/ 	.word	0x0000bee0


	//   ....[3]....
        /*0088*/ 	.word	0x0000bf00


	//   ....[4]....
        /*008c*/ 	.word	0x0000bf20


	//   ....[5]....
        /*0090*/ 	.word	0x0000c150


	//   ....[6]....
        /*0094*/ 	.word	0x0000c170


	//   ....[7]....
        /*0098*/ 	.word	0x0000c190


	//   ....[8]....
        /*009c*/ 	.word	0x0000c1b0


	//   ....[9]....
        /*00a0*/ 	.word	0x0000c1d0


	//   ....[10]....
        /*00a4*/ 	.word	0x0000c800


	//   ....[11]....
        /*00a8*/ 	.word	0x0000c8b0


	//   ....[12]....
        /*00ac*/ 	.word	0x0000c920


	//   ....[13]....
        /*00b0*/ 	.word	0x0000c990


	//   ....[14]....
        /*00b4*/ 	.word	0x0000ca00


	//   ....[15]....
        /*00b8*/ 	.word	0x0000cc80


	//   ....[16]....
        /*00bc*/ 	.word	0x0000ccf0


	//   ....[17]....
        /*00c0*/ 	.word	0x0000cd60


	//   ....[18]....
        /*00c4*/ 	.word	0x0000cdd0


	//   ....[19]....
        /*00c8*/ 	.word	0x0000ce40


	//----- nvinfo : EIATTR_VRC_CTA_INIT_COUNT
	.align		4
.L_2440:
        /*00cc*/ 	.byte	0x02, 0x4a
	.zero		1
	.zero		1


	//----- nvinfo : EIATTR_EXIT_INSTR_OFFSETS
	.align		4
        /*00d0*/ 	.byte	0x04, 0x1c
        /*00d2*/ 	.short	(.L_2442 - .L_2441)


	//   ....[0]....
.L_2441:
        /*00d4*/ 	.word	0x000003b0


	//   ....[1]....
        /*00d8*/ 	.word	0x0000c790


	//----- nvinfo : EIATTR_MAX_THREADS
	.align		4
.L_2442:
        /*00dc*/ 	.byte	0x04, 0x05
        /*00de*/ 	.short	(.L_2444 - .L_2443)
.L_2443:
        /*00e0*/ 	.word	0x00000080
        /*00e4*/ 	.word	0x00000001
        /*00e8*/ 	.word	0x00000001


	//----- nvinfo : EIATTR_CRS_STACK_SIZE
	.align		4
.L_2444:
        /*00ec*/ 	.byte	0x04, 0x1e
        /*00ee*/ 	.short	(.L_2446 - .L_2445)
.L_2445:
        /*00f0*/ 	.word	0x00000000


	//----- nvinfo : EIATTR_CBANK_PARAM_SIZE
	.align		4
.L_2446:
        /*00f4*/ 	.byte	0x03, 0x19
        /*00f6*/ 	.short	0x00e8


	//----- nvinfo : EIATTR_PARAM_CBANK
	.align		4
        /*00f8*/ 	.byte	0x04, 0x0a
        /*00fa*/ 	.short	(.L_2448 - .L_2447)
	.align		4
.L_2447:
        /*00fc*/ 	.word	index@(.nv.constant0._ZN10layer_norm13ln_fwd_kernelINS_13Kernel_traitsIf13__nv_bfloat16fS2_fjLj512ELj1ELj4ELj1ELj16ENS_18Kernel_traits_baseILj512EfS2_fS2_fjLj128EEEEELb1ELb1ELb1ELb1EEEvNS_9FwdParamsE)
        /*0100*/ 	.short	0x0380
        /*0102*/ 	.short	0x00e8


	//----- nvinfo : EIATTR_SW_WAR
	.align		4
.L_2448:
        /*0104*/ 	.byte	0x04, 0x36
        /*0106*/ 	.short	(.L_2450 - .L_2449)
.L_2449:
        /*0108*/ 	.word	0x00000008
.L_2450:


//--------------------- .nv.info._ZN10layer_norm13ln_fwd_kernelINS_13Kernel_traitsIf6__halfS2_S2_fjLj512ELj1ELj4ELj1ELj16ENS_18Kernel_traits_baseILj512EfS2_S2_S2_fjLj128EEEEELb0ELb0ELb0ELb0EEEvNS_9FwdParamsE --------------------------
	.section	.nv.info._ZN10layer_norm13ln_fwd_kernelINS_13Kernel_traitsIf6__halfS2_S2_fjLj512ELj1ELj4ELj1ELj16ENS_18Kernel_traits_baseILj512EfS2_S2_S2_fjLj128EEEEELb0ELb0ELb0ELb0EEEvNS_9FwdParamsE,"",@"SHT_CUDA_INFO"
	.sectionflags	@""
	.align	4


	//----- nvinfo : EIATTR_CUDA_API_VERSION
	.align		4
        /*0000*/ 	.byte	0x04, 0x37
        /*0002*/ 	.short	(.L_2452 - .L_2451)
.L_2451:
        /*0004*/ 	.word	0x00000082


	//----- nvinfo : EIATTR_KPARAM_INFO
	.align		4
.L_2452:
        /*0008*/ 	.byte	0x04, 0x17
        /*000a*/ 	.short	(.L_2454 - .L_2453)
.L_2453:
        /*000c*/ 	.word	0x00000000
        /*0010*/ 	.short	0x0000
        /*0012*/ 	.short	0x0000
        /*0014*/ 	.byte	0x00, 0xf0, 0xa1, 0x03


	//----- nvinfo : EIATTR_SPARSE_MMA_MASK
	.align		4
.L_2454:
        /*0018*/ 	.byte	0x03, 0x50
        /*001a*/ 	.short	0x0000


	//----- nvinfo : EIATTR_MAXREG_COUNT
	.align		4
        /*001c*/ 	.byte	0x03, 0x1b
        /*001e*/ 	.short	0x00ff


	//----- nvinfo : EIATTR_MERCURY_ISA_VERSION
	.align		4
        /*0020*/ 	.byte	0x03, 0x5f
        /*0022*/ 	.short	0x0101


	//----- nvinfo : EIATTR_COOP_GROUP_MASK_REGIDS
	.align		4
        /*0024*/ 	.byte	0x04, 0x29
        /*0026*/ 	.short	(.L_2456 - .L_2455)


	//   ....[0]....
.L_2455:
        /*0028*/ 	.word	0xffffffff


	//   ....[1]....
        /*002c*/ 	.word	0xffffffff


	//   ....[2]....
        /*0030*/ 	.word	0xffffffff


	//   ....[3]....
        /*0034*/ 	.word	0xffffffff


	//   ....[4]....
        /*0038*/ 	.word	0xffffffff


	//   ....[5]....
        /*003c*/ 	.word	0xffffffff


	//   ....[6]....
        /*0040*/ 	.word	0xffffffff


	//   ....[7]....
        /*0044*/ 	.word	0xffffffff


	//   ....[8]....
        /*0048*/ 	.word	0xffffffff


	//   ....[9]....
        /*004c*/ 	.word	0xffffffff


	//   ....[10]....
        /*0050*/ 	.word	0x0500002e


	//   ....[11]....
        /*0054*/ 	.word	0x0500002e


	//   ....[12]....
        /*0058*/ 	.word	0x0500002e


	//   ....[13]....
        /*005c*/ 	.word	0x0500002e


	//   ....[14]....
        /*0060*/ 	.word	0x0500002e


	//   ....[15]....
        /*0064*/ 	.word	0x0500002e


	//   ....[16]....
        /*0068*/ 	.word	0x0500002e


	//   ....[17]....
        /*006c*/ 	.word	0x0500002e


	//   ....[18]....
        /*0070*/ 	.word	0x0500002e


	//   ....[19]....
        /*0074*/ 	.word	0x0500002e


	//----- nvinfo : EIATTR_COOP_GROUP_INSTR_OFFSETS
	.align		4
.L_2456:
        /*0078*/ 	.byte	0x04, 0x28
        /*007a*/ 	.short	(.L_2458 - .L_2457)


	//   ....[0]....
.L_2457:
        /*007c*/ 	.word	0x000011b0


	//   ....[1]....
        /*0080*/ 	.word	0x000011e0


	//   ....[2]....
        /*0084*/ 	.word	0x00001200


	//   ....[3]....
        /*0088*/ 	.word	0x00001220


	//   ....[4]....
        /*008c*/ 	.word	0x00001240


	//   ....[5]....
        /*0090*/ 	.word	0x00001480


	//   ....[6]....
        /*0094*/ 	.word	0x000014a0


	//   ....[7]....
        /*0098*/ 	.word	0x000014c0


	//   ....[8]....
        /*009c*/ 	.word	0x000014e0


	//   ....[9]....
        /*00a0*/ 	.word	0x00001500


	//   ....[10]....
        /*00a4*/ 	.word	0x00001af0


	//   ....[11]....
        /*00a8*/ 	.word	0x00001b90


	//   ....[12]....
        /*00ac*/ 	.word	0x00001bf0


	//   ....[13]....
        /*00b0*/ 	.word	0x00001c50


	//   ....[14]....
        /*00b4*/ 	.word	0x00001cb0


	//   ....[15]....
        /*00b8*/ 	.word	0x00001f50


	//   ....[16]....
        /*00bc*/ 	.word	0x00001fb0


	//   ....[17]....
        /*00c0*/ 	.word	0x00002010


	//   ....[18]....
        /*00c4*/ 	.word	0x00002070


	//   ....[19]....
        /*00c8*/ 	.word	0x000020d0


	//----- nvinfo : EIATTR_VRC_CTA_INIT_COUNT
	.align		4
.L_2458:
        /*00cc*/ 	.byte	0x02, 0x4a
	.zero		1
	.zero		1


	//----- nvinfo : EIATTR_EXIT_INSTR_OFFSETS
	.align		4
        /*00d0*/ 	.byte	0x04, 0x1c
        /*00d2*/ 	.short	(.L_2460 - .L_2459)


	//   ....[0]....
.L_2459:
        /*00d4*/ 	.word	0x00000460


	//   ....[1]....
        /*00d8*/ 	.word	0x00001a80


	//----- nvinfo : EIATTR_MAX_THREADS
	.align		4
.L_2460:
        /*00dc*/ 	.byte	0x04, 0x05
        /*00de*/ 	.short	(.L_2462 - .L_2461)
.L_2461:
        /*00e0*/ 	.word	0x00000080
        /*00e4*/ 	.word	0x00000001
        /*00e8*/ 	.word	0x00000001


	//----- nvinfo : EIATTR_CRS_STACK_SIZE
	.align		4
.L_2462:
        /*00ec*/ 	.byte	0x04, 0x1e
        /*00ee*/ 	.short	(.L_2464 - .L_2463)
.L_2463:
        /*00f0*/ 	.word	0x00000000


	//----- nvinfo : EIATTR_CBANK_PARAM_SIZE
	.align		4
.L_2464:
        /*00f4*/ 	.byte	0x03, 0x19
        /*00f6*/ 	.short	0x00e8


	//----- nvinfo : EIATTR_PARAM_CBANK
	.align		4
        /*00f8*/ 	.byte	0x04, 0x0a
        /*00fa*/ 	.short	(.L_2466 - .L_2465)
	.align		4
.L_2465:
        /*00fc*/ 	.word	index@(.nv.constant0._ZN10layer_norm13ln_fwd_kernelINS_13Kernel_traitsIf6__halfS2_S2_fjLj512ELj1ELj4ELj1ELj16ENS_18Kernel_traits_baseILj512EfS2_S2_S2_fjLj128EEEEELb0ELb0ELb0ELb0EEEvNS_9FwdParamsE)
        /*0100*/ 	.short	0x0380
        /*0102*/ 	.short	0x00e8


	//----- nvinfo : EIATTR_SW_WAR
	.align		4
.L_2466:
        /*0104*/ 	.byte	0x04, 0x36
        /*0106*/ 	.short	(.L_2468 - .L_2467)
.L_2467:
        /*0108*/ 	.word	0x00000008
.L_2468:


//--------------------- .nv.info._ZN10layer_norm13ln_fwd_kernelINS_13Kernel_traitsIf6__halfS2_S2_fjLj512ELj1ELj4ELj1ELj16ENS_18Kernel_traits_baseILj512EfS2_S2_S2_fjLj128EEEEELb0ELb0ELb0ELb1EEEvNS_9FwdParamsE --------------------------
	.section	.nv.info._ZN10layer_norm13ln_fwd_kernelINS_13Kernel_traitsIf6__halfS2_S2_fjLj512ELj1ELj4ELj1ELj16ENS_18Kernel_traits_baseILj512EfS2_S2_S2_fjLj128EEEEELb0ELb0ELb0ELb1EEEvNS_9FwdParamsE,"",@"SHT_CUDA_INFO"
	.sectionflags	@""
	.align	4


	//----- nvinfo : EIATTR_CUDA_API_VERSION
	.align		4
        /*0000*/ 	.byte	0x04, 0x37
        /*0002*/ 	.short	(.L_2470 - .L_2469)
.L_2469:
        /*0004*/ 	.word	0x00000082


	//----- nvinfo : EIATTR_KPARAM_INFO
	.align		4
.L_2470:
        /*0008*/ 	.byte	0x04, 0x17
        /*000a*/ 	.short	(.L_2472 - .L_2471)
.L_2471:
        /*000c*/ 	.word	0x00000000
        /*0010*/ 	.short	0x0000
        /*0012*/ 	.short	0x0000
        /*0014*/ 	.byte	0x00, 0xf0, 0xa1, 0x03


	//----- nvinfo : EIATTR_SPARSE_MMA_MASK
	.align		4
.L_2472:
        /*0018*/ 	.byte	0x03, 0x50
        /*001a*/ 	.short	0x0000


	//----- nvinfo : EIATTR_MAXREG_COUNT
	.align		4
        /*001c*/ 	.byte	0x03, 0x1b
        /*001e*/ 	.short	0x00ff


	//----- nvinfo : EIATTR_ANNOTATIONS
	.align		4
        /*0020*/ 	.byte	0x04, 0x55
        /*0022*/ 	.short	(.L_2474 - .L_2473)


	//   ....[0]....
.L_2473:
        /*0024*/ 	.word	0x00000001
        /*0028*/ 	.byte	0x00, 0x02, 0x00, 0x00, 0x01, 0x00, 0x00, 0x00, 0x30, 0x02, 0x00, 0x00, 0x01, 0x00, 0x00, 0x00
        /*0038*/ 	.byte	0x80, 0x14, 0x00, 0x00, 0x01, 0x00, 0x00, 0x00, 0x00, 0x16, 0x00, 0x00, 0x01, 0x00, 0x00, 0x00
        /*0048*/ 	.byte	0x40, 0x16, 0x00, 0x00, 0x01, 0x00, 0x00, 0x00, 0xa0, 0x16, 0x00, 0x00


	//----- nvinfo : EIATTR_MERCURY_ISA_VERSION
	.align		4
.L_2474:
        /*0054*/ 	.byte	0x03, 0x5f
        /*0056*/ 	.short	0x0101


	//----- nvinfo : EIATTR_COOP_GROUP_MASK_REGIDS
	.align		4
        /*0058*/ 	.byte	0x04, 0x29
        /*005a*/ 	.short	(.L_2476 - .L_2475)


	//   ....[0]....
.L_2475:
        /*005c*/ 	.word	0xffffffff


	//   ....[1]....
        /*0060*/ 	.word	0xffffffff


	//   ....[2]....
        /*0064*/ 	.word	0xffffffff


	//   ....[3]....
        /*0068*/ 	.word	0xffffffff


	//   ....[4]....
        /*006c*/ 	.word	0xffffffff


	//   ....[5]....
        /*0070*/ 	.word	0xffffffff


	//   ....[6]....
        /*0074*/ 	.word	0xffffffff


	//   ....[7]....
        /*0078*/ 	.word	0xffffffff


	//   ....[8]....
        /*007c*/ 	.word	0xffffffff


	//   ....[9]....
        /*0080*/ 	.word	0xffffffff


	//   ....[10]....
        /*0084*/ 	.word	0x0500001c


	//   ....[11]....
        /*0088*/ 	.word	0x0500001c


	//   ....[12]....
        /*008c*/ 	.word	0x0500001c


	//   ....[13]....
        /*0090*/ 	.word	0x0500001c


	//   ....[14]....
        /*0094*/ 	.word	0x0500001c


	//   ....[15]....
        /*0098*/ 	.word	0x0500001c


	//   ....[16]....
        /*009c*/ 	.word	0x0500001c


	//   ....[17]....
        /*00a0*/ 	.word	0x0500001c


	//   ....[18]....
        /*00a4*/ 	.word	0x0500001c


	//   ....[19]....
        /*00a8*/ 	.word	0x0500001c


	//----- nvinfo : EIATTR_COOP_GROUP_INSTR_OFFSETS
	.align		4
.L_2476:
        /*00ac*/ 	.byte	0x04, 0x28
        /*00ae*/ 	.short	(.L_2478 - .L_2477)


	//   ....[0]....
.L_2477:
        /*00b0*/ 	.word	0x00001100


	//   ....[1]....
        /*00b4*/ 	.word	0x00001130


	//   ....[2]....
        /*00b8*/ 	.word	0x00001150


	//   ....[3]....
        /*00bc*/ 	.word	0x00001170


	//   ....[4]....
        /*00c0*/ 	.word	0x00001190


	//   ....[5]....
        /*00c4*/ 	.word	0x000013c0


	//   ....[6]....
        /*00c8*/ 	.word	0x000013e0


	//   ....[7]....
        /*00cc*/ 	.word	0x00001400


	//   ....[8]....
        /*00d0*/ 	.word	0x00001420


	//   ....[9]....
        /*00d4*/ 	.word	0x00001440


	//   ....[10]....
        /*00d8*/ 	.word	0x000019d0


	//   ....[11]....
        /*00dc*/ 	.word	0x00001a60


	//   ....[12]....
        /*00e0*/ 	.word	0x00001ae0


	//   ....[13]....
        /*00e4*/ 	.word	0x00001b60


	//   ....[14]....
        /*00e8*/ 	.word	0x00001be0


	//   ....[15]....
        /*00ec*/ 	.word	0x00001e80


	//   ....[16]....
        /*00f0*/ 	.word	0x00001f00


	//   ....[17]....
        /*00f4*/ 	.word	0x00001f80


	//   ....[18]....
        /*00f8*/ 	.word	0x00002000


	//   ....[19]....
        /*00fc*/ 	.word	0x00002080


	//----- nvinfo : EIATTR_VRC_CTA_INIT_COUNT
	.align		4
.L_2478:
        /*0100*/ 	.byte	0x02, 0x4a
	.zero		1
	.zero		1


	//----- nvinfo : EIATTR_EXIT_INSTR_OFFSETS
	.align		4
        /*0104*/ 	.byte	0x04, 0x1c
        /*0106*/ 	.short	(.L_2480 - .L_2479)


	//   ....[0]....
.L_2479:
        /*0108*/ 	.word	0x000003c0


	//   ....[1]....
        /*010c*/ 	.word	0x00001970


	//----- nvinfo : EIATTR_MAX_THREADS
	.align		4
.L_2480:
        /*0110*/ 	.byte	0x04, 0x05
        /*0112*/ 	.short	(.L_2482 - .L_2481)
.L_2481:
        /*0114*/ 	.word	0x00000080
        /*0118*/ 	.word	0x00000001
        /*011c*/ 	.word	0x00000001


	//----- nvinfo : EIATTR_CRS_STACK_SIZE
	.align		4
.L_2482:
        /*0120*/ 	.byte	0x04, 0x1e
        /*0122*/ 	.short	(.L_2484 - .L_2483)
.L_2483:
        /*0124*/ 	.word	0x00000000


	//----- nvinfo : EIATTR_CBANK_PARAM_SIZE
	.align		4
.L_2484:
        /*0128*/ 	.byte	0x03, 0x19
        /*012a*/ 	.short	0x00e8


	//----- nvinfo : EIATTR_PARAM_CBANK
	.align		4
        /*012c*/ 	.byte	0x04, 0x0a
        /*012e*/ 	.short	(.L_2486 - .L_2485)
	.align		4
.L_2485:
        /*0130*/ 	.word	index@(.nv.constant0._ZN10layer_norm13ln_fwd_kernelINS_13Kernel_traitsIf6__halfS2_S2_fjLj512ELj1ELj4ELj1ELj16ENS_18Kernel_traits_baseILj512EfS2_S2_S2_fjLj128EEEEELb0ELb0ELb0ELb1EEEvNS_9FwdParamsE)
        /*0134*/ 	.short	0x0380
        /*0136*/ 	.short	0x00e8


	//----- nvinfo : EIATTR_SW_WAR
	.align		4
.L_2486:
        /*0138*/ 	.byte	0x04, 0x36
        /*013a*/ 	.short	(.L_2488 - .L_2487)
.L_2487:
        /*013c*/ 	.word	0x00000008
.L_2488:


//--------------------- .nv.info._ZN10layer_norm13ln_fwd_kernelINS_13Kernel_traitsIf6__halfS2_S2_fjLj512ELj1ELj4ELj1ELj16ENS_18Kernel_traits_baseILj512EfS2_S2_S2_fjLj128EEEEELb0ELb0ELb1ELb0EEEvNS_9FwdParamsE --------------------------
	.section	.nv.info._ZN10layer_norm13ln_fwd_kernelINS_13Kernel_traitsIf6__halfS2_S2_fjLj512ELj1ELj4ELj1ELj16ENS_18Kernel_traits_baseILj512EfS2_S2_S2_fjLj128EEEEELb0ELb0ELb1ELb0EEEvNS_9FwdParamsE,"",@"SHT_CUDA_INFO"
	.sectionflags	@""
	.align	4


	//----- nvinfo : EIATTR_CUDA_API_VERSION
	.align		4
        /*0000*/ 	.byte	0x04, 0x37
        /*0002*/ 	.short	(.L_2490 - .L_2489)
.L_2489:
        /*0004*/ 	.word	0x00000082


	//----- nvinfo : EIATTR_KPARAM_INFO
	.align		4
.L_2490:
        /*0008*/ 	.byte	0x04, 0x17
        /*000a*/ 	.short	(.L_2492 - .L_2491)
.L_2491:
        /*000c*/ 	.word	0x00000000
        /*0010*/ 	.short	0x0000
        /*0012*/ 	.short	0x0000
        /*0014*/ 	.byte	0x00, 0xf0, 0xa1, 0x03


	//----- nvinfo : EIATTR_SPARSE_MMA_MASK
	.align		4
.L_2492:
        /*0018*/ 	.byte	0x03, 0x50
        /*001a*/ 	.short	0x0000


	//----- nvinfo : EIATTR_MAXREG_COUNT
	.align		4
        /*001c*/ 	.byte	0x03, 0x1b
        /*001e*/ 	.short	0x00ff


	//----- nvinfo : EIATTR_MERCURY_ISA_VERSION
	.align		4
        /*0020*/ 	.byte	0x03, 0x5f
        /*0022*/ 	.short	0x0101


	//----- nvinfo : EIATTR_COOP_GROUP_MASK_REGIDS
	.align		4
        /*0024*/ 	.byte	0x04, 0x29
        /*0026*/ 	.short	(.L_2494 - .L_2493)


	//   ....[0]....
.L_2493:
        /*0028*/ 	.word	0xffffffff


	//   ....[1]....
        /*002c*/ 	.word	0xffffffff


	//   ....[2]....
        /*0030*/ 	.word	0xffffffff


	//   ....[3]....
        /*0034*/ 	.word	0xffffffff


	//   ....[4]....
        /*0038*/ 	.word	0xffffffff


	//   ....[5]....
        /*003c*/ 	.word	0xffffffff


	//   ....[6]....
        /*0040*/ 	.word	0xffffffff


	//   ....[7]....
        /*0044*/ 	.word	0xffffffff


	//   ....[8]....
        /*0048*/ 	.word	0xffffffff


	//   ....[9]....
        /*004c*/ 	.word	0xffffffff


	//   ....[10]....
        /*0050*/ 	.word	0x0500002e


	//   ....[11]....
        /*0054*/ 	.word	0x0500002e


	//   ....[12]....
        /*0058*/ 	.word	0x0500002e


	//   ....[13]....
        /*005c*/ 	.word	0x0500002e


	//   ....[14]....
        /*0060*/ 	.word	0x0500002e


	//   ....[15]....
        /*0064*/ 	.word	0x0500002e


	//   ....[16]....
        /*0068*/ 	.word	0x0500002e


	//   ....[17]....
        /*006c*/ 	.word	0x0500002e


	//   ....[18]....
        /*0070*/ 	.word	0x0500002e


	//   ....[19]....
        /*0074*/ 	.word	0x0500002e


	//----- nvinfo : EIATTR_COOP_GROUP_INSTR_OFFSETS
	.align		4
.L_2494:
        /*0078*/ 	.byte	0x04, 0x28
        /*007a*/ 	.short	(.L_2496 - .L_2495)


	//   ....[0]....
.L_2495:
        /*007c*/ 	.word	0x00001490


	//   ....[1]....
        /*0080*/ 	.word	0x000014c0


	//   ....[2]....
        /*0084*/ 	.word	0x000014e0


	//   ....[3]....
        /*0088*/ 	.word	0x00001500


	//   ....[4]....
        /*008c*/ 	.word	0x00001520


	//   ....[5]....
        /*0090*/ 	.word	0x00001760


	//   ....[6]....
        /*0094*/ 	.word	0x00001780


	//   ....[7]....
        /*0098*/ 	.word	0x000017a0


	//   ....[8]....
        /*009c*/ 	.word	0x000017c0


	//   ....[9]....
        /*00a0*/ 	.word	0x000017e0


	//   ....[10]....
        /*00a4*/ 	.word	0x00001e30


	//   ....[11]....
        /*00a8*/ 	.word	0x00001ed0


	//   ....[12]....
        /*00ac*/ 	.word	0x00001f30


	//   ....[13]....
        /*00b0*/ 	.word	0x00001f90


	//   ....[14]....
        /*00b4*/ 	.word	0x00001ff0


	//   ....[15]....
        /*00b8*/ 	.word	0x00002290


	//   ....[16]....
        /*00bc*/ 	.word	0x000022f0


	//   ....[17]....
        /*00c0*/ 	.word	0x00002350


	//   ....[18]....
        /*00c4*/ 	.word	0x000023b0


	//   ....[19]....
        /*00c8*/ 	.word	0x00002410


	//----- nvinfo : EIATTR_VRC_CTA_INIT_COUNT
	.align		4
.L_2496:
        /*00cc*/ 	.byte	0x02, 0x4a
	.zero		1
	.zero		1


	//----- nvinfo : EIATTR_EXIT_INSTR_OFFSETS
	.align		4
        /*00d0*/ 	.byte	0x04, 0x1c
        /*00d2*/ 	.short	(.L_2498 - .L_2497)


	//   ....[0]....
.L_2497:
        /*00d4*/ 	.word	0x00000420


	//   ....[1]....
        /*00d8*/ 	.word	0x00001dc0


	//----- nvinfo : EIATTR_MAX_THREADS
	.align		4
.L_2498:
        /*00dc*/ 	.byte	0x04, 0x05
        /*00de*/ 	.short	(.L_2500 - .L_2499)
.L_2499:
        /*00e0*/ 	.word	0x00000080
        /*00e4*/ 	.word	0x00000001
        /*00e8*/ 	.word	0x00000001


	//----- nvinfo : EIATTR_CRS_STACK_SIZE
	.align		4
.L_2500:
        /*00ec*/ 	.byte	0x04, 0x1e
        /*00ee*/ 	.short	(.L_2502 - .L_2501)
.L_2501:
        /*00f0*/ 	.word	0x00000000


	//----- nvinfo : EIATTR_CBANK_PARAM_SIZE
	.align		4
.L_2502:
        /*00f4*/ 	.byte	0x03, 0x19
        /*00f6*/ 	.short	0x00e8


	//----- nvinfo : EIATTR_PARAM_CBANK
	.align		4
        /*00f8*/ 	.byte	0x04, 0x0a
        /*00fa*/ 	.short	(.L_2504 - .L_2503)
	.align		4
.L_2503:
        /*00fc*/ 	.word	index@(.nv.constant0._ZN10layer_norm13ln_fwd_kernelINS_13Kernel_traitsIf6__halfS2_S2_fjLj512ELj1ELj4ELj1ELj16ENS_18Kernel_traits_baseILj512EfS2_S2_S2_fjLj128EEEEELb0ELb0ELb1ELb0EEEvNS_9FwdParamsE)
        /*0100*/ 	.short	0x0380
        /*0102*/ 	.short	0x00e8


	//----- nvinfo : EIATTR_SW_WAR
	.align		4
.L_2504:
        /*0104*/ 	.byte	0x04, 0x36
        /*0106*/ 	.short	(.L_2506 - .L_2505)
.L_2505:
        /*0108*/ 	.word	0x00000008
.L_2506:


//--------------------- .nv.info._ZN10layer_norm13ln_fwd_kernelINS_13Kernel_traitsIf6__halfS2_S2_fjLj512ELj1ELj4ELj1ELj16ENS_18Kernel_traits_baseILj512EfS2_S2_S2_fjLj128EEEEELb0ELb0ELb1ELb1EEEvNS_9FwdParamsE --------------------------
	.section	.nv.info._ZN10layer_norm13ln_fwd_kernelINS_13Kernel_traitsIf6__halfS2_S2_fjLj512ELj1ELj4ELj1ELj16ENS_18Kernel_traits_baseILj512EfS2_S2_S2_fjLj128EEEEELb0ELb0ELb1ELb1EEEvNS_9FwdParamsE,"",@"SHT_CUDA_INFO"
	.sectionflags	@""
	.align	4


	//----- nvinfo : EIATTR_CUDA_API_VERSION
	.align		4
        /*0000*/ 	.byte	0x04, 0x37
        /*0002*/ 	.short	(.L_2508 - .L_2507)
.L_2507:
        /*0004*/ 	.word	0x00000082


	//----- nvinfo : EIATTR_KPARAM_INFO
	.align		4
.L_2508:
        /*0008*/ 	.byte	0x04, 0x17
        /*000a*/ 	.short	(.L_2510 - .L_2509)
.L_2509:
        /*000c*/ 	.word	0x00000000
        /*0010*/ 	.short	0x0000
        /*0012*/ 	.short	0x0000
        /*0014*/ 	.byte	0x00, 0xf0, 0xa1, 0x03


	//----- nvinfo : EIATTR_SPARSE_MMA_MASK
	.align		4
.L_2510:
        /*0018*/ 	.byte	0x03, 0x50
        /*001a*/ 	.short	0x0000


	//----- nvinfo : EIATTR_MAXREG_COUNT
	.align		4
        /*001c*/ 	.byte	0x03, 0x1b
        /*001e*/ 	.short	0x00ff


	//----- nvinfo : EIATTR_MERCURY_ISA_VERSION
	.align		4
        /*0020*/ 	.byte	0x03, 0x5f
        /*0022*/ 	.short	0x0101


	//----- nvinfo : EIATTR_COOP_GROUP_MASK_REGIDS
	.align		4
        /*0024*/ 	.byte	0x04, 0x29
        /*0026*/ 	.short	(.L_2512 - .L_2511)


	//   ....[0]....
.L_2511:
        /*0028*/ 	.word	0xffffffff


	//   ....[1]....
        /*002c*/ 	.word	0xffffffff


	//   ....[2]....
        /*0030*/ 	.word	0xffffffff


	//   ....[3]....
        /*0034*/ 	.word	0xffffffff


	//   ....[4]....
        /*0038*/ 	.word	0xffffffff


	//   ....[5]....
        /*003c*/ 	.word	0xffffffff


	//   ....[6]....
        /*0040*/ 	.word	0xffffffff


	//   ....[7]....
        /*0044*/ 	.word	0xffffffff


	//   ....[8]....
        /*0048*/ 	.word	0xffffffff


	//   ....[9]....
        /*004c*/ 	.word	0xffffffff


	//   ....[10]....
        /*0050*/ 	.word	0x05000022


	//   ....[11]....
        /*0054*/ 	.word	0x05000022


	//   ....[12]....
        /*0058*/ 	.word	0x05000022


	//   ....[13]....
        /*005c*/ 	.word	0x05000022


	//   ....[14]....
        /*0060*/ 	.word	0x05000022


	//   ....[15]....
        /*0064*/ 	.word	0x05000022


	//   ....[16]....
        /*0068*/ 	.word	0x05000022


	//   ....[17]....
        /*006c*/ 	.word	0x05000022


	//   ....[18]....
        /*0070*/ 	.word	0x05000022


	//   ....[19]....
        /*0074*/ 	.word	0x05000022


	//----- nvinfo : EIATTR_COOP_GROUP_INSTR_OFFSETS
	.align		4
.L_2512:
        /*0078*/ 	.byte	0x04, 0x28
        /*007a*/ 	.short	(.L_2514 - .L_2513)


	//   ....[0]....
.L_2513:
        /*007c*/ 	.word	0x00001350


	//   ....[1]....
        /*0080*/ 	.word	0x00001370


	//   ....[2]....
        /*0084*/ 	.word	0x00001390


	//   ....[3]....
        /*0088*/ 	.word	0x000013c0


	//   ....[4]....
        /*008c*/ 	.word	0x000013e0


	//   ....[5]....
        /*0090*/ 	.word	0x00001610


	//   ....[6]....
        /*0094*/ 	.word	0x00001630


	//   ....[7]....
        /*0098*/ 	.word	0x00001650


	//   ....[8]....
        /*009c*/ 	.word	0x00001670


	//   ....[9]....
        /*00a0*/ 	.word	0x00001690


	//   ....[10]....
        /*00a4*/ 	.word	0x00001c90


	//   ....[11]....
        /*00a8*/ 	.word	0x00001d30


	//   ....[12]....
        /*00ac*/ 	.word	0x00001da0


	//   ....[13]....
        /*00b0*/ 	.word	0x00001e20


	//   ....[14]....
        /*00b4*/ 	.word	0x00001e90


	//   ....[15]....
        /*00b8*/ 	.word	0x00002120


	//   ....[16]....
        /*00bc*/ 	.word	0x00002190


	//   ....[17]....
        /*00c0*/ 	.word	0x00002200


	//   ....[18]....
        /*00c4*/ 	.word	0x00002270


	//   ....[19]....
        /*00c8*/ 	.word	0x000022e0


	//----- nvinfo : EIATTR_VRC_CTA_INIT_COUNT
	.align		4
.L_2514:
        /*00cc*/ 	.byte	0x02, 0x4a
	.zero		1
	.zero		1


	//----- nvinfo : EIATTR_EXIT_INSTR_OFFSETS
	.align		4
        /*00d0*/ 	.byte	0x04, 0x1c
        /*00d2*/ 	.short	(.L_2516 - .L_2515)


	//   ....[0]....
.L_2515:
        /*00d4*/ 	.word	0x00000340


	//   ....[1]....
        /*00d8*/ 	.word	0x00001c20


	//----- nvinfo : EIATTR_MAX_THREADS
	.align		4
.L_2516:
        /*00dc*/ 	.byte	0x04, 0x05
        /*00de*/ 	.short	(.L_2518 - .L_2517)
.L_2517:
        /*00e0*/ 	.word	0x00000080
        /*00e4*/ 	.word	0x00000001
        /*00e8*/ 	.word	0x00000001


	//----- nvinfo : EIATTR_CRS_STACK_SIZE
	.align		4
.L_2518:
        /*00ec*/ 	.byte	0x04, 0x1e
        /*00ee*/ 	.short	(.L_2520 - .L_2519)
.L_2519:
        /*00f0*/ 	.word	0x00000000


	//----- nvinfo : EIATTR_CBANK_PARAM_SIZE
	.align		4
.L_2520:
        /*00f4*/ 	.byte	0x03, 0x19
        /*00f6*/ 	.short	0x00e8


	//----- nvinfo : EIATTR_PARAM_CBANK
	.align		4
        /*00f8*/ 	.byte	0x04, 0x0a
        /*00fa*/ 	.short	(.L_2522 - .L_2521)
	.align		4
.L_2521:
        /*00fc*/ 	.word	index@(.nv.constant0._ZN10layer_norm13ln_fwd_kernelINS_13Kernel_traitsIf6__halfS2_S2_fjLj512ELj1ELj4ELj1ELj16ENS_18Kernel_traits_baseILj512EfS2_S2_S2_fjLj128EEEEELb0ELb0ELb1ELb1EEEvNS_9FwdParamsE)
        /*0100*/ 	.short	0x0380
        /*0102*/ 	.short	0x00e8


	//----- nvinfo : EIATTR_SW_WAR
	.align		4
.L_2522:
        /*0104*/ 	.byte	0x04, 0x36
        /*0106*/ 	.short	(.L_2524 - .L_2523)
.L_2523:
        /*0108*/ 	.word	0x00000008
.L_2524:


//--------------------- .nv.info._ZN10layer_norm13ln_fwd_kernelINS_13Kernel_traitsIf6__halfS2_S2_fjLj512ELj1ELj4ELj1ELj16ENS_18Kernel_traits_baseILj512EfS2_S2_S2_fjLj128EEEEELb0ELb1ELb0ELb0EEEvNS_9FwdParamsE --------------------------
	.section	.nv.info._ZN10layer_norm13ln_fwd_kernelINS_13Kernel_traitsIf6__halfS2_S2_fjLj512ELj1ELj4ELj1ELj16ENS_18Kernel_traits_baseILj512EfS2_S2_S2_fjLj128EEEEELb0ELb1ELb0ELb0EEEvNS_9FwdParamsE,"",@"SHT_CUDA_INFO"
	.sectionflags	@""
	.align	4


	//----- nvinfo : EIATTR_CUDA_API_VERSION
	.align		4
        /*0000*/ 	.byte	0x04, 0x37
        /*0002*/ 	.short	(.L_2526 - .L_2525)
.L_2525:
        /*0004*/ 	.word	0x00000082


	//----- nvinfo : EIATTR_KPARAM_INFO
	.align		4
.L_2526:
        /*0008*/ 	.byte	0x04, 0x17
        /*000a*/ 	.short	(.L_2528 - .L_2527)
.L_2527:
        /*000c*/ 	.word	0x00000000
        /*0010*/ 	.short	0x0000
        /*0012*/ 	.short	0x0000
        /*0014*/ 	.byte	0x00, 0xf0, 0xa1, 0x03


	//----- nvinfo : EIATTR_SPARSE_MMA_MASK
	.align		4
.L_2528:
        /*0018*/ 	.byte	0x03, 0x50
        /*001a*/ 	.short	0x0000


	//----- nvinfo : EIATTR_MAXREG_COUNT
	.align		4
        /*001c*/ 	.byte	0x03, 0x1b
        /*001e*/ 	.short	0x00ff


	//----- nvinfo : EIATTR_MERCURY_ISA_VERSION
	.align		4
        /*0020*/ 	.byte	0x03, 0x5f
        /*0022*/ 	.short	0x0101


	//----- nvinfo : EIATTR_COOP_GROUP_MASK_REGIDS
	.align		4
        /*0024*/ 	.byte	0x04, 0x29
        /*0026*/ 	.short	(.L_2530 - .L_2529)


	//   ....[0]....
.L_2529:
        /*0028*/ 	.word	0xffffffff


	//   ....[1]....
        /*002c*/ 	.word	0xffffffff


	//   ....[2]....
        /*0030*/ 	.word	0xffffffff


	//   ....[3]....
        /*0034*/ 	.word	0xffffffff


	//   ....[4]....
        /*0038*/ 	.word	0xffffffff


	//   ....[5]....
        /*003c*/ 	.word	0xffffffff


	//   ....[6]....
        /*0040*/ 	.word	0xffffffff


	//   ....[7]....
        /*0044*/ 	.word	0xffffffff


	//   ....[8]....
        /*0048*/ 	.word	0xffffffff


	//   ....[9]....
        /*004c*/ 	.word	0xffffffff


	//   ....[10]....
        /*0050*/ 	.word	0x05000050


	//   ....[11]....
        /*0054*/ 	.word	0x05000050


	//   ....[12]....
        /*0058*/ 	.word	0x05000050


	//   ....[13]....
        /*005c*/ 	.word	0x05000050


	//   ....[14]....
        /*0060*/ 	.word	0x05000050


	//   ....[15]....
        /*0064*/ 	.word	0x05000050


	//   ....[16]....
        /*0068*/ 	.word	0x05000050


	//   ....[17]....
        /*006c*/ 	.word	0x05000050


	//   ....[18]....
        /*0070*/ 	.word	0x05000050


	//   ....[19]....
        /*0074*/ 	.word	0x05000050


	//----- nvinfo : EIATTR_COOP_GROUP_INSTR_OFFSETS
	.align		4
.L_2530:
        /*0078*/ 	.byte	0x04, 0x28
        /*007a*/ 	.short	(.L_2532 - .L_2531)


	//   ....[0]....
.L_2531:
        /*007c*/ 	.word	0x000011d0


	//   ....[1]....
        /*0080*/ 	.word	0x00001200


	//   ....[2]....
        /*0084*/ 	.word	0x00001220


	//   ....[3]....
        /*0088*/ 	.word	0x00001240


	//   ....[4]....
        /*008c*/ 	.word	0x00001260


	//   ....[5]....
        /*0090*/ 	.word	0x000014a0


	//   ....[6]....
        /*0094*/ 	.word	0x000014c0


	//   ....[7]....
        /*0098*/ 	.word	0x000014e0


	//   ....[8]....
        /*009c*/ 	.word	0x00001500


	//   ....[9]....
        /*00a0*/ 	.word	0x00001520


	//   ....[10]....
        /*00a4*/ 	.word	0x00001b00


	//   ....[11]....
        /*00a8*/ 	.word	0x00001bb0


	//   ....[12]....
        /*00ac*/ 	.word	0x00001c20


	//   ....[13]....
        /*00b0*/ 	.word	0x00001c90


	//   ....[14]....
        /*00b4*/ 	.word	0x00001d00


	//   ....[15]....
        /*00b8*/ 	.word	0x00001f90


	//   ....[16]....
        /*00bc*/ 	.word	0x00002000


	//   ....[17]....
        /*00c0*/ 	.word	0x00002070


	//   ....[18]....
        /*00c4*/ 	.word	0x000020e0


	//   ....[19]....
        /*00c8*/ 	.word	0x00002150


	//----- nvinfo : EIATTR_VRC_CTA_INIT_COUNT
	.align		4
.L_2532:
        /*00cc*/ 	.byte	0x02, 0x4a
	.zero		1
	.zero		1


	//----- nvinfo : EIATTR_EXIT_INSTR_OFFSETS
	.align		4
        /*00d0*/ 	.byte	0x04, 0x1c
        /*00d2*/ 	.short	(.L_2534 - .L_2533)


	//   ....[0]....
.L_2533:
        /*00d4*/ 	.word	0x00000520


	//   ....[1]....
        /*00d8*/ 	.word	0x00001a90


	//----- nvinfo : EIATTR_MAX_THREADS
	.align		4
.L_2534:
        /*00dc*/ 	.byte	0x04, 0x05
        /*00de*/ 	.short	(.L_2536 - .L_2535)
.L_2535:
        /*00e0*/ 	.word	0x00000080
        /*00e4*/ 	.word	0x00000001
        /*00e8*/ 	.word	0x00000001


	//----- nvinfo : EIATTR_CRS_STACK_SIZE
	.align		4
.L_2536:
        /*00ec*/ 	.byte	0x04, 0x1e
        /*00ee*/ 	.short	(.L_2538 - .L_2537)
.L_2537:
        /*00f0*/ 	.word	0x00000000


	//----- nvinfo : EIATTR_CBANK_PARAM_SIZE
	.align		4
.L_2538:
        /*00f4*/ 	.byte	0x03, 0x19
        /*00f6*/ 	.short	0x00e8


	//----- nvinfo : EIATTR_PARAM_CBANK
	.align		4
        /*00f8*/ 	.byte	0x04, 0x0a
        /*00fa*/ 	.short	(.L_2540 - .L_2539)
	.align		4
.L_2539:
        /*00fc*/ 	.word	index@(.nv.constant0._ZN10layer_norm13ln_fwd_kernelINS_13Kernel_traitsIf6__halfS2_S2_fjLj512ELj1ELj4ELj1ELj16ENS_18Kernel_traits_baseILj512EfS2_S2_S2_fjLj128EEEEELb0ELb1ELb0ELb0EEEvNS_9FwdParamsE)
        /*0100*/ 	.short	0x0380
        /*0102*/ 	.short	0x00e8


	//----- nvinfo : EIATTR_SW_WAR
	.align		4
.L_2540:
        /*0104*/ 	.byte	0x04, 0x36
        /*0106*/ 	.short	(.L_2542 - .L_2541)
.L_2541:
        /*0108*/ 	.word	0x00000008
.L_2542:


//--------------------- .nv.info._ZN10layer_norm13ln_fwd_kernelINS_13Kernel_traitsIf6__halfS2_S2_fjLj512ELj1ELj4ELj1ELj16ENS_18Kernel_traits_baseILj512EfS2_S2_S2_fjLj128EEEEELb0ELb1ELb0ELb1EEEvNS_9FwdParamsE --------------------------
	.section	.nv.info._ZN10layer_norm13ln_fwd_kernelINS_13Kernel_traitsIf6__halfS2_S2_fjLj512ELj1ELj4ELj1ELj16ENS_18Kernel_traits_baseILj512EfS2_S2_S2_fjLj128EEEEELb0ELb1ELb0ELb1EEEvNS_9FwdParamsE,"",@"SHT_CUDA_INFO"
	.sectionflags	@""
	.align	4


	//----- nvinfo : EIATTR_CUDA_API_VERSION
	.align		4
        /*0000*/ 	.byte	0x04, 0x37
        /*0002*/ 	.short	(.L_2544 - .L_2543)
.L_2543:
        /*0004*/ 	.word	0x00000082


	//----- nvinfo : EIATTR_KPARAM_INFO
	.align		4
.L_2544:
        /*0008*/ 	.byte	0x04, 0x17
        /*000a*/ 	.short	(.L_2546 - .L_2545)
.L_2545:
        /*000c*/ 	.word	0x00000000
        /*0010*/ 	.short	0x0000
        /*0012*/ 	.short	0x0000
        /*0014*/ 	.byte	0x00, 0xf0, 0xa1, 0x03


	//----- nvinfo : EIATTR_SPARSE_MMA_MASK
	.align		4
.L_2546:
        /*0018*/ 	.byte	0x03, 0x50
        /*001a*/ 	.short	0x0000


	//----- nvinfo : EIATTR_MAXREG_COUNT
	.align		4
        /*001c*/ 	.byte	0x03, 0x1b
        /*001e*/ 	.short	0x00ff


	//----- nvinfo : EIATTR_MERCURY_ISA_VERSION
	.align		4
        /*0020*/ 	.byte	0x03, 0x5f
        /*0022*/ 	.short	0x0101


	//----- nvinfo : EIATTR_COOP_GROUP_MASK_REGIDS
	.align		4
        /*0024*/ 	.byte	0x04, 0x29
        /*0026*/ 	.short	(.L_2548 - .L_2547)


	//   ....[0]....
.L_2547:
        /*0028*/ 	.word	0xffffffff


	//   ....[1]....
        /*002c*/ 	.word	0xffffffff


	//   ....[2]....
        /*0030*/ 	.word	0xffffffff


	//   ....[3]....
        /*0034*/ 	.word	0xffffffff


	//   ....[4]....
        /*0038*/ 	.word	0xffffffff


	//   ....[5]....
        /*003c*/ 	.word	0xffffffff


	//   ....[6]....
        /*0040*/ 	.word	0xffffffff


	//   ....[7]....
        /*0044*/ 	.word	0xffffffff


	//   ....[8]....
        /*0048*/ 	.word	0xffffffff


	//   ....[9]....
        /*004c*/ 	.word	0xffffffff


	//   ....[10]....
        /*0050*/ 	.word	0xffffffff


	//   ....[11]....
        /*0054*/ 	.word	0xffffffff


	//   ....[12]....
        /*0058*/ 	.word	0xffffffff


	//   ....[13]....
        /*005c*/ 	.word	0xffffffff


	//   ....[14]....
        /*0060*/ 	.word	0xffffffff


	//   ....[15]....
        /*0064*/ 	.word	0xffffffff


	//   ....[16]....
        /*0068*/ 	.word	0xffffffff


	//   ....[17]....
        /*006c*/ 	.word	0xffffffff


	//   ....[18]....
        /*0070*/ 	.word	0xffffffff


	//   ....[19]....
        /*0074*/ 	.word	0xffffffff


	//   ....[20]....
        /*0078*/ 	.word	0x0500002c


	//   ....[21]....
        /*007c*/ 	.word	0x0500002c


	//   ....[22]....
        /*0080*/ 	.word	0x0500002c


	//   ....[23]....
        /*0084*/ 	.word	0x0500002c


	//   ....[24]....
        /*0088*/ 	.word	0x0500002c


	//   ....[25]....
        /*008c*/ 	.word	0x0500002c


	//   ....[26]....
        /*0090*/ 	.word	0x0500002c


	//   ....[27]....
        /*0094*/ 	.word	0x0500002c


	//   ....[28]....
        /*0098*/ 	.word	0x0500002c


	//   ....[29]....
        /*009c*/ 	.word	0x0500002c


	//   ....[30]....
        /*00a0*/ 	.word	0x0500002c


	//   ....[31]....
        /*00a4*/ 	.word	0x0500002c


	//   ....[32]....
        /*00a8*/ 	.word	0x0500002c


	//   ....[33]....
        /*00ac*/ 	.word	0x0500002c


	//   ....[34]....
        /*00b0*/ 	.word	0x0500002c


	//   ....[35]....
        /*00b4*/ 	.word	0x0500002c


	//   ....[36]....
        /*00b8*/ 	.word	0x0500002c


	//   ....[37]....
        /*00bc*/ 	.word	0x0500002c


	//   ....[38]....
        /*00c0*/ 	.word	0x0500002c


	//   ....[39]....
        /*00c4*/ 	.word	0x0500002c


	//----- nvinfo : EIATTR_COOP_GROUP_INSTR_OFFSETS
	.align		4
.L_2548:
        /*00c8*/ 	.byte	0x04, 0x28
        /*00ca*/ 	.short	(.L_2550 - .L_2549)


	//   ....[0]....
.L_2549:
        /*00cc*/ 	.word	0x00001100


	//   ....[1]....
        /*00d0*/ 	.word	0x00001130


	//   ....[2]....
        /*00d4*/ 	.word	0x00001150


	//   ....[3]....
        /*00d8*/ 	.word	0x00001170


	//   ....[4]....
        /*00dc*/ 	.word	0x00001190


	//   ....[5]....
        /*00e0*/ 	.word	0x000013c0


	//   ....[6]....
        /*00e4*/ 	.word	0x000013e0


	//   ....[7]....
        /*00e8*/ 	.word	0x00001400


	//   ....[8]....
        /*00ec*/ 	.word	0x00001420


	//   ....[9]....
        /*00f0*/ 	.word	0x00001440


	//   ....[10]....
        /*00f4*/ 	.word	0x00002260


	//   ....[11]....
        /*00f8*/ 	.word	0x00002290


	//   ....[12]....
        /*00fc*/ 	.word	0x000022b0


	//   ....[13]....
        /*0100*/ 	.word	0x000022d0


	//   ....[14]....
        /*0104*/ 	.word	0x000022f0


	//   ....[15]....
        /*0108*/ 	.word	0x00002520


	//   ....[16]....
        /*010c*/ 	.word	0x00002540


	//   ....[17]....
        /*0110*/ 	.word	0x00002560


	//   ....[18]....
        /*0114*/ 	.word	0x00002580


	//   ....[19]....
        /*0118*/ 	.word	0x000025a0


	//   ....[20]....
        /*011c*/ 	.word	0x00002b20


	//   ....[21]....
        /*0120*/ 	.word	0x00002bb0


	//   ....[22]....
        /*0124*/ 	.word	0x00002c10


	//   ....[23]....
        /*0128*/ 	.word	0x00002c70


	//   ....[24]....
        /*012c*/ 	.word	0x00002cd0


	//   ....[25]....
        /*0130*/ 	.word	0x00002f30


	//   ....[26]....
        /*0134*/ 	.word	0x00002f90


	//   ....[27]....
        /*0138*/ 	.word	0x00002ff0


	//   ....[28]....
        /*013c*/ 	.word	0x00003050


	//   ....[29]....
        /*0140*/ 	.word	0x000030b0


	//   ....[30]....
        /*0144*/ 	.word	0x00003140


	//   ....[31]....
        /*0148*/ 	.word	0x000031d0


	//   ....[32]....
        /*014c*/ 	.word	0x00003230


	//   ....[33]....
        /*0150*/ 	.word	0x00003290


	//   ....[34]....
        /*0154*/ 	.word	0x000032f0


	//   ....[35]....
        /*0158*/ 	.word	0x00003550


	//   ....[36]....
        /*015c*/ 	.word	0x000035b0


	//   ....[37]....
        /*0160*/ 	.word	0x00003610


	//   ....[38]....
        /*0164*/ 	.word	0x00003670


	//   ....[39]....
        /*0168*/ 	.word	0x000036d0


	//----- nvinfo : EIATTR_VRC_CTA_INIT_COUNT
	.align		4
.L_2550:
        /*016c*/ 	.byte	0x02, 0x4a
	.zero		1
	.zero		1


	//----- nvinfo : EIATTR_EXIT_INSTR_OFFSETS
	.align		4
        /*0170*/ 	.byte	0x04, 0x1c
        /*0172*/ 	.short	(.L_2552 - .L_2551)


	//   ....[0]....
.L_2551:
        /*0174*/ 	.word	0x000003d0


	//   ....[1]....
        /*0178*/ 	.word	0x00001940


	//   ....[2]....
        /*017c*/ 	.word	0x00002ab0


	//----- nvinfo : EIATTR_MAX_THREADS
	.align		4
.L_2552:
        /*0180*/ 	.byte	0x04, 0x05
        /*0182*/ 	.short	(.L_2554 - .L_2553)
.L_2553:
        /*0184*/ 	.word	0x00000080
        /*0188*/ 	.word	0x00000001
        /*018c*/ 	.word	0x00000001


	//----- nvinfo : EIATTR_CRS_STACK_SIZE
	.align		4
.L_2554:
        /*0190*/ 	.byte	0x04, 0x1e
        /*0192*/ 	.short	(.L_2556 - .L_2555)
.L_2555:
        /*0194*/ 	.word	0x00000000


	//----- nvinfo : EIATTR_CBANK_PARAM_SIZE
	.align		4
.L_2556:
        /*0198*/ 	.byte	0x03, 0x19
        /*019a*/ 	.short	0x00e8


	//----- nvinfo : EIATTR_PARAM_CBANK
	.align		4
        /*019c*/ 	.byte	0x04, 0x0a
        /*019e*/ 	.short	(.L_2558 - .L_2557)
	.align		4
.L_2557:
        /*01a0*/ 	.word	index@(.nv.constant0._ZN10layer_norm13ln_fwd_kernelINS_13Kernel_traitsIf6__halfS2_S2_fjLj512ELj1ELj4ELj1ELj16ENS_18Kernel_traits_baseILj512EfS2_S2_S2_fjLj128EEEEELb0ELb1ELb0ELb1EEEvNS_9FwdParamsE)
        /*01a4*/ 	.short	0x0380
        /*01a6*/ 	.short	0x00e8


	//----- nvinfo : EIATTR_SW_WAR
	.align		4
.L_2558:
        /*01a8*/ 	.byte	0x04, 0x36
        /*01aa*/ 	.short	(.L_2560 - .L_2559)
.L_2559:
        /*01ac*/ 	.word	0x00000008
.L_2560:


//--------------------- .nv.info._ZN10layer_norm13ln_fwd_kernelINS_13Kernel_traitsIf6__halfS2_S2_fjLj512ELj1ELj4ELj1ELj16ENS_18Kernel_traits_baseILj512EfS2_S2_S2_fjLj128EEEEELb0ELb1ELb1ELb0EEEvNS_9FwdParamsE --------------------------
	.section	.nv.info._ZN10layer_norm13ln_fwd_kernelINS_13Kernel_traitsIf6__halfS2_S2_fjLj512ELj1ELj4ELj1ELj16ENS_18Kernel_traits_baseILj512EfS2_S2_S2_fjLj128EEEEELb0ELb1ELb1ELb0EEEvNS_9FwdParamsE,"",@"SHT_CUDA_INFO"
	.sectionflags	@""
	.align	4


	//----- nvinfo : EIATTR_CUDA_API_VERSION
	.align		4
        /*0000*/ 	.byte	0x04, 0x37
        /*0002*/ 	.short	(.L_2562 - .L_2561)
.L_2561:
        /*0004*/ 	.word	0x00000082


	//----- nvinfo : EIATTR_KPARAM_INFO
	.align		4
.L_2562:
        /*0008*/ 	.byte	0x04, 0x17
        /*000a*/ 	.short	(.L_2564 - .L_2563)
.L_2563:
        /*000c*/ 	.word	0x00000000
        /*0010*/ 	.short	0x0000
        /*0012*/ 	.short	0x0000
        /*0014*/ 	.byte	0x00, 0xf0, 0xa1, 0x03


	//----- nvinfo : EIATTR_SPARSE_MMA_MASK
	.align		4
.L_2564:
        /*0018*/ 	.byte	0x03, 0x50
        /*001a*/ 	.short	0x0000


	//----- nvinfo : EIATTR_MAXREG_COUNT
	.align		4
        /*001c*/ 	.byte	0x03, 0x1b
        /*001e*/ 	.short	0x00ff


	//----- nvinfo : EIATTR_MERCURY_ISA_VERSION
	.align		4
        /*0020*/ 	.byte	0x03, 0x5f
        /*0022*/ 	.short	0x0101


	//----- nvinfo : EIATTR_COOP_GROUP_MASK_REGIDS
	.align		4
        /*0024*/ 	.byte	0x04, 0x29
        /*0026*/ 	.short	(.L_2566 - .L_2565)


	//   ....[0]....
.L_2565:
        /*0028*/ 	.word	0xffffffff


	//   ....[1]....
        /*002c*/ 	.word	0xffffffff


	//   ....[2]....
        /*0030*/ 	.word	0xffffffff


	//   ....[3]....
        /*0034*/ 	.word	0xffffffff


	//   ....[4]....
        /*0038*/ 	.word	0xffffffff


	//   ....[5]....
        /*003c*/ 	.word	0xffffffff


	//   ....[6]....
        /*0040*/ 	.word	0xffffffff


	//   ....[7]....
        /*0044*/ 	.word	0xffffffff


	//   ....[8]....
        /*0048*/ 	.word	0xffffffff


	//   ....[9]....
        /*004c*/ 	.word	0xffffffff


	//   ....[10]....
        /*0050*/ 	.word	0x05000056


	//   ....[11]....
        /*0054*/ 	.word	0x05000056


	//   ....[12]....
        /*0058*/ 	.word	0x05000056


	//   ....[13]....
        /*005c*/ 	.word	0x05000056


	//   ....[14]....
        /*0060*/ 	.word	0x05000056


	//   ....[15]....
        /*0064*/ 	.word	0x05000056


	//   ....[16]....
        /*0068*/ 	.word	0x05000056


	//   ....[17]....
        /*006c*/ 	.word	0x05000056


	//   ....[18]....
        /*0070*/ 	.word	0x05000056


	//   ....[19]....
        /*0074*/ 	.word	0x05000056


	//----- nvinfo : EIATTR_COOP_GROUP_INSTR_OFFSETS
	.align		4
.L_2566:
        /*0078*/ 	.byte	0x04, 0x28
        /*007a*/ 	.short	(.L_2568 - .L_2567)


	//   ....[0]....
.L_2567:
        /*007c*/ 	.word	0x000017a0


	//   ....[1]....
        /*0080*/ 	.word	0x000017c0


	//   ....[2]....
        /*0084*/ 	.word	0x000017e0


	//   ....[3]....
        /*0088*/ 	.word	0x00001810


	//   ....[4]....
        /*008c*/ 	.word	0x00001830


	//   ....[5]....
        /*0090*/ 	.word	0x00001a70


	//   ....[6]....
        /*0094*/ 	.word	0x00001a90


	//   ....[7]....
        /*0098*/ 	.word	0x00001ab0


	//   ....[8]....
        /*009c*/ 	.word	0x00001ad0


	//   ....[9]....
        /*00a0*/ 	.word	0x00001af0


	//   ....[10]....
        /*00a4*/ 	.word	0x00002150


	//   ....[11]....
        /*00a8*/ 	.word	0x000021f0


	//   ....[12]....
        /*00ac*/ 	.word	0x00002260


	//   ....[13]....
        /*00b0*/ 	.word	0x000022e0


	//   ....[14]....
        /*00b4*/ 	.word	0x00002350


	//   ....[15]....
        /*00b8*/ 	.word	0x000025e0


	//   ....[16]....
        /*00bc*/ 	.word	0x00002650


	//   ....[17]....
        /*00c0*/ 	.word	0x000026c0


	//   ....[18]....
        /*00c4*/ 	.word	0x00002730


	//   ....[19]....
        /*00c8*/ 	.word	0x000027a0


	//----- nvinfo : EIATTR_VRC_CTA_INIT_COUNT
	.align		4
.L_2568:
        /*00cc*/ 	.byte	0x02, 0x4a
	.zero		1
	.zero		1


	//----- nvinfo : EIATTR_EXIT_INSTR_OFFSETS
	.align		4
        /*00d0*/ 	.byte	0x04, 0x1c
        /*00d2*/ 	.short	(.L_2570 - .L_2569)


	//   ....[0]....
.L_2569:
        /*00d4*/ 	.word	0x00000550


	//   ....[1]....
        /*00d8*/ 	.word	0x000020e0


	//----- nvinfo : EIATTR_MAX_THREADS
	.align		4
.L_2570:
        /*00dc*/ 	.byte	0x04, 0x05
        /*00de*/ 	.short	(.L_2572 - .L_2571)
.L_2571:
        /*00e0*/ 	.word	0x00000080
        /*00e4*/ 	.word	0x00000001
        /*00e8*/ 	.word	0x00000001


	//----- nvinfo : EIATTR_CRS_STACK_SIZE
	.align		4
.L_2572:
        /*00ec*/ 	.byte	0x04, 0x1e
        /*00ee*/ 	.short	(.L_2574 - .L_2573)
.L_2573:
        /*00f0*/ 	.word	0x00000000


	//----- nvinfo : EIATTR_CBANK_PARAM_SIZE
	.align		4
.L_2574:
        /*00f4*/ 	.byte	0x03, 0x19
        /*00f6*/ 	.short	0x00e8


	//----- nvinfo : EIATTR_PARAM_CBANK
	.align		4
        /*00f8*/ 	.byte	0x04, 0x0a
        /*00fa*/ 	.short	(.L_2576 - .L_2575)
	.align		4
.L_2575:
        /*00fc*/ 	.word	index@(.nv.constant0._ZN10layer_norm13ln_fwd_kernelINS_13Kernel_traitsIf6__halfS2_S2_fjLj512ELj1ELj4ELj1ELj16ENS_18Kernel_traits_baseILj512EfS2_S2_S2_fjLj128EEEEELb0ELb1ELb1ELb0EEEvNS_9FwdParamsE)
        /*0100*/ 	.short	0x0380
        /*0102*/ 	.short	0x00e8


	//----- nvinfo : EIATTR_SW_WAR
	.align		4
.L_2576:
        /*0104*/ 	.byte	0x04, 0x36
        /*0106*/ 	.short	(.L_2578 - .L_2577)
.L_2577:
        /*0108*/ 	.word	0x00000008
.L_2578:


//--------------------- .nv.info._ZN10layer_norm13ln_fwd_kernelINS_13Kernel_traitsIf6__halfS2_S2_fjLj512ELj1ELj4ELj1ELj16ENS_18Kernel_traits_baseILj512EfS2_S2_S2_fjLj128EEEEELb0ELb1ELb1ELb1EEEvNS_9FwdParamsE --------------------------
	.section	.nv.info._ZN10layer_norm13ln_fwd_kernelINS_13Kernel_traitsIf6__halfS2_S2_fjLj512ELj1ELj4ELj1ELj16ENS_18Kernel_traits_baseILj512EfS2_S2_S2_fjLj128EEEEELb0ELb1ELb1ELb1EEEvNS_9FwdParamsE,"",@"SHT_CUDA_INFO"
	.sectionflags	@""
	.align	4


	//----- nvinfo : EIATTR_CUDA_API_VERSION
	.align		4
        /*0000*/ 	.byte	0x04, 0x37
        /*0002*/ 	.short	(.L_2580 - .L_2579)
.L_2579:
        /*0004*/ 	.word	0x00000082


	//----- nvinfo : EIATTR_KPARAM_INFO
	.align		4
.L_2580:
        /*0008*/ 	.byte	0x04, 0x17
        /*000a*/ 	.short	(.L_2582 - .L_2581)
.L_2581:
        /*000c*/ 	.word	0x00000000
        /*0010*/ 	.short	0x0000
        /*0012*/ 	.short	0x0000
        /*0014*/ 	.byte	0x00, 0xf0, 0xa1, 0x03


	//----- nvinfo : EIATTR_SPARSE_MMA_MASK
	.align		4
.L_2582:
        /*0018*/ 	.byte	0x03, 0x50
        /*001a*/ 	.short	0x0000


	//----- nvinfo : EIATTR_MAXREG_COUNT
	.align		4
        /*001c*/ 	.byte	0x03, 0x1b
        /*001e*/ 	.short	0x00ff


	//----- nvinfo : EIATTR_MERCURY_ISA_VERSION
	.align		4
        /*0020*/ 	.byte	0x03, 0x5f
        /*0022*/ 	.short	0x0101


	//----- nvinfo : EIATTR_COOP_GROUP_MASK_REGIDS
	.align		4
        /*0024*/ 	.byte	0x04, 0x29
        /*0026*/ 	.short	(.L_2584 - .L_2583)


	//   ....[0]....
.L_2583:
        /*0028*/ 	.word	0xffffffff


	//   ....[1]....
        /*002c*/ 	.word	0xffffffff


	//   ....[2]....
        /*0030*/ 	.word	0xffffffff


	//   ....[3]....
        /*0034*/ 	.word	0xffffffff


	//   ....[4]....
        /*0038*/ 	.word	0xffffffff


	//   ....[5]....
        /*003c*/ 	.word	0xffffffff


	//   ....[6]....
        /*0040*/ 	.word	0xffffffff


	//   ....[7]....
        /*0044*/ 	.word	0xffffffff


	//   ....[8]....
        /*0048*/ 	.word	0xffffffff


	//   ....[9]....
        /*004c*/ 	.word	0xffffffff


	//   ....[10]....
        /*0050*/ 	.word	0x05000054


	//   ....[11]....
        /*0054*/ 	.word	0x05000054


	//   ....[12]....
        /*0058*/ 	.word	0x05000054


	//   ....[13]....
        /*005c*/ 	.word	0x05000054


	//   ....[14]....
        /*0060*/ 	.word	0x05000054


	//   ....[15]....
        /*0064*/ 	.word	0x05000054


	//   ....[16]....
        /*0068*/ 	.word	0x05000054


	//   ....[17]....
        /*006c*/ 	.word	0x05000054


	//   ....[18]....
        /*0070*/ 	.word	0x05000054


	//   ....[19]....
        /*0074*/ 	.word	0x05000054


	//----- nvinfo : EIATTR_COOP_GROUP_INSTR_OFFSETS
	.align		4
.L_2584:
        /*0078*/ 	.byte	0x04, 0x28
        /*007a*/ 	.short	(.L_2586 - .L_2585)


	//   ....[0]....
.L_2585:
        /*007c*/ 	.word	0x00001750


	//   ....[1]....
        /*0080*/ 	.word	0x00001770


	//   ....[2]....
        /*0084*/ 	.word	0x00001790


	//   ....[3]....
        /*0088*/ 	.word	0x000017b0


	//   ....[4]....
        /*008c*/ 	.word	0x000017e0


	//   ....[5]....
        /*0090*/ 	.word	0x00001a10


	//   ....[6]....
        /*0094*/ 	.word	0x00001a30


	//   ....[7]....
        /*0098*/ 	.word	0x00001a50


	//   ....[8]....
        /*009c*/ 	.word	0x00001a70


	//   ....[9]....
        /*00a0*/ 	.word	0x00001a90


	//   ....[10]....
        /*00a4*/ 	.word	0x000020a0


	//   ....[11]....
        /*00a8*/ 	.word	0x00002140


	//   ....[12]....
        /*00ac*/ 	.word	0x000021b0


	//   ....[13]....
        /*00b0*/ 	.word	0x00002220


	//   ....[14]....
        /*00b4*/ 	.word	0x000022a0


	//   ....[15]....
        /*00b8*/ 	.word	0x00002520


	//   ....[16]....
        /*00bc*/ 	.word	0x00002590


	//   ....[17]....
        /*00c0*/ 	.word	0x00002600


	//   ....[18]....
        /*00c4*/ 	.word	0x00002670


	//   ....[19]....
        /*00c8*/ 	.word	0x000026e0


	//----- nvinfo : EIATTR_VRC_CTA_INIT_COUNT
	.align		4
.L_2586:
        /*00cc*/ 	.byte	0x02, 0x4a
	.zero		1
	.zero		1


	//----- nvinfo : EIATTR_EXIT_INSTR_OFFSETS
	.align		4
        /*00d0*/ 	.byte	0x04, 0x1c
        /*00d2*/ 	.short	(.L_2588 - .L_2587)


	//   ....[0]....
.L_2587:
        /*00d4*/ 	.word	0x00000600


	//   ....[1]....
        /*00d8*/ 	.word	0x00002030


	//----- nvinfo : EIATTR_MAX_THREADS
	.align		4
.L_2588:
        /*00dc*/ 	.byte	0x04, 0x05
        /*00de*/ 	.short	(.L_2590 - .L_2589)
.L_2589:
        /*00e0*/ 	.word	0x00000080
        /*00e4*/ 	.word	0x00000001
        /*00e8*/ 	.word	0x00000001


	//----- nvinfo : EIATTR_CRS_STACK_SIZE
	.align		4
.L_2590:
        /*00ec*/ 	.byte	0x04, 0x1e
        /*00ee*/ 	.short	(.L_2592 - .L_2591)
.L_2591:
        /*00f0*/ 	.word	0x00000000


	//----- nvinfo : EIATTR_CBANK_PARAM_SIZE
	.align		4
.L_2592:
        /*00f4*/ 	.byte	0x03, 0x19
        /*00f6*/ 	.short	0x00e8


	//----- nvinfo : EIATTR_PARAM_CBANK
	.align		4
        /*00f8*/ 	.byte	0x04, 0x0a
        /*00fa*/ 	.short	(.L_2594 - .L_2593)
	.align		4
.L_2593:
        /*00fc*/ 	.word	index@(.nv.constant0._ZN10layer_norm13ln_fwd_kernelINS_13Kernel_traitsIf6__halfS2_S2_fjLj512ELj1ELj4ELj1ELj16ENS_18Kernel_traits_baseILj512EfS2_S2_S2_fjLj128EEEEELb0ELb1ELb1ELb1EEEvNS_9FwdParamsE)
        /*0100*/ 	.short	0x0380
        /*0102*/ 	.short	0x00e8


	//----- nvinfo : EIATTR_SW_WAR
	.align		4
.L_2594:
        /*0104*/ 	.byte	0x04, 0x36
        /*0106*/ 	.short	(.L_2596 - .L_2595)
.L_2595:
        /*0108*/ 	.word	0x00000008
.L_2596:


//--------------------- .nv.info._ZN10layer_norm13ln_fwd_kernelINS_13Kernel_traitsIf6__halfS2_S2_fjLj512ELj1ELj4ELj1ELj16ENS_18Kernel_traits_baseILj512EfS2_S2_S2_fjLj128EEEEELb1ELb0ELb0ELb0EEEvNS_9FwdParamsE --------------------------
	.section	.nv.info._ZN10layer_norm13ln_fwd_kernelINS_13Kernel_traitsIf6__halfS2_S2_fjLj512ELj1ELj4ELj1ELj16ENS_18Kernel_traits_baseILj512EfS2_S2_S2_fjLj128EEEEELb1ELb0ELb0ELb0EEEvNS_9FwdParamsE,"",@"SHT_CUDA_INFO"
	.sectionflags	@""
	.align	4


	//----- nvinfo : EIATTR_CUDA_API_VERSION
	.align		4
        /*0000*/ 	.byte	0x04, 0x37
        /*0002*/ 	.short	(.L_2598 - .L_2597)
.L_2597:
        /*0004*/ 	.word	0x00000082


	//----- nvinfo : EIATTR_KPARAM_INFO
	.align		4
.L_2598:
        /*0008*/ 	.byte	0x04, 0x17
        /*000a*/ 	.short	(.L_2600 - .L_2599)
.L_2599:
        /*000c*/ 	.word	0x00000000
        /*0010*/ 	.short	0x0000
        /*0012*/ 	.short	0x0000
        /*0014*/ 	.byte	0x00, 0xf0, 0xa1, 0x03


	//----- nvinfo : EIATTR_SPARSE_MMA_MASK
	.align		4
.L_2600:
        /*0018*/ 	.byte	0x03, 0x50
        /*001a*/ 	.short	0x0000


	//----- nvinfo : EIATTR_MAXREG_COUNT
	.align		4
        /*001c*/ 	.byte	0x03, 0x1b
        /*001e*/ 	.short	0x00ff


	//----- nvinfo : EIATTR_MERCURY_ISA_VERSION
	.align		4
        /*0020*/ 	.byte	0x03, 0x5f
        /*0022*/ 	.short	0x0101


	//----- nvinfo : EIATTR_COOP_GROUP_MASK_REGIDS
	.align		4
        /*0024*/ 	.byte	0x04, 0x29
        /*0026*/ 	.short	(.L_2602 - .L_2601)


	//   ....[0]....
.L_2601:
        /*0028*/ 	.word	0xffffffff


	//   ....[1]....
        /*002c*/ 	.word	0xffffffff


	//   ....[2]....
        /*0030*/ 	.word	0xffffffff


	//   ....[3]....
        /*0034*/ 	.word	0xffffffff


	//   ....[4]....
        /*0038*/ 	.word	0xffffffff


	//   ....[5]....
        /*003c*/ 	.word	0xffffffff


	//   ....[6]....
        /*0040*/ 	.word	0xffffffff


	//   ....[7]....
        /*0044*/ 	.word	0xffffffff


	//   ....[8]....
        /*0048*/ 	.word	0xffffffff


	//   ....[9]....
        /*004c*/ 	.word	0xffffffff


	//   ....[10]....
        /*0050*/ 	.word	0x05000044


	//   ....[11]....
        /*0054*/ 	.word	0x05000044


	//   ....[12]....
        /*0058*/ 	.word	0x05000044


	//   ....[13]....
        /*005c*/ 	.word	0x05000044


	//   ....[14]....
        /*0060*/ 	.word	0x05000044


	//   ....[15]....
        /*0064*/ 	.word	0x05000044


	//   ....[16]....
        /*0068*/ 	.word	0x05000044


	//   ....[17]....
        /*006c*/ 	.word	0x05000044


	//   ....[18]....
        /*0070*/ 	.word	0x05000044


	//   ....[19]....
        /*0074*/ 	.word	0x05000044


	//----- nvinfo : EIATTR_COOP_GROUP_INSTR_OFFSETS
	.align		4
.L_2602:
        /*0078*/ 	.byte	0x04, 0x28
        /*007a*/ 	.short	(.L_2604 - .L_2603)


	//   ....[0]....
.L_2603:
        /*007c*/ 	.word	0x0000b330


	//   ....[1]....
        /*0080*/ 	.word	0x0000b350


	//   ....[2]....
        /*0084*/ 	.word	0x0000b380


	//   ....[3]....
        /*0088*/ 	.word	0x0000b3a0


	//   ....[4]....
        /*008c*/ 	.word	0x0000b3c0


	//   ....[5]....
        /*0090*/ 	.word	0x0000b600


	//   ....[6]....
        /*0094*/ 	.word	0x0000b620


	//   ....[7]....
        /*0098*/ 	.word	0x0000b640


	//   ....[8]....
        /*009c*/ 	.word	0x0000b660


	//   ....[9]....
        /*00a0*/ 	.word	0x0000b680


	//   ....[10]....
        /*00a4*/ 	.word	0x0000bc80


	//   ....[11]....
        /*00a8*/ 	.word	0x0000bd20


	//   ....[12]....
        /*00ac*/ 	.word	0x0000bda0


	//   ....[13]....
        /*00b0*/ 	.word	0x0000be10


	//   ....[14]....
        /*00b4*/ 	.word	0x0000be80


	//   ....[15]....
        /*00b8*/ 	.word	0x0000c100


	//   ....[16]....
        /*00bc*/ 	.word	0x0000c170


	//   ....[17]....
        /*00c0*/ 	.word	0x0000c1e0


	//   ....[18]....
        /*00c4*/ 	.word	0x0000c250


	//   ....[19]....
        /*00c8*/ 	.word	0x0000c2c0


	//----- nvinfo : EIATTR_VRC_CTA_INIT_COUNT
	.align		4
.L_2604:
        /*00cc*/ 	.byte	0x02, 0x4a
	.zero		1
	.zero		1


	//----- nvinfo : EIATTR_EXIT_INSTR_OFFSETS
	.align		4
        /*00d0*/ 	.byte	0x04, 0x1c
        /*00d2*/ 	.short	(.L_2606 - .L_2605)


	//   ....[0]....
.L_2605:
        /*00d4*/ 	.word	0x00000660


	//   ....[1]....
        /*00d8*/ 	.word	0x0000bc10


	//----- nvinfo : EIATTR_INDIRECT_BRANCH_TARGETS
	.align		4
.L_2606:
        /*00dc*/ 	.byte	0x04, 0x34
        /*00de*/ 	.short	(.L_2608 - .L_2607)


	//   ....[0]....
.L_2607:
        /*00e0*/ 	.word	.L_x_20141@srel
        /*00e4*/ 	.short	0x0
        /*00e6*/ 	.short	0x0
        /*00e8*/ 	.word	0x3
        /*00ec*/ 	.word	.L_x_20142@srel
        /*00f0*/ 	.word	.L_x_20143@srel
        /*00f4*/ 	.word	.L_x_20144@srel


	//----- nvinfo : EIATTR_MAX_THREADS
	.align		4
.L_2608:
        /*00f8*/ 	.byte	0x04, 0x05
        /*00fa*/ 	.short	(.L_2610 - .L_2609)
.L_2609:
        /*00fc*/ 	.word	0x00000080
        /*0100*/ 	.word	0x00000001
        /*0104*/ 	.word	0x00000001


	//----- nvinfo : EIATTR_CRS_STACK_SIZE
	.align		4
.L_2610:
        /*0108*/ 	.byte	0x04, 0x1e
        /*010a*/ 	.short	(.L_2612 - .L_2611)
.L_2611:
        /*010c*/ 	.word	0x00000000


	//----- nvinfo : EIATTR_CBANK_PARAM_SIZE
	.align		4
.L_2612:
        /*0110*/ 	.byte	0x03, 0x19
        /*0112*/ 	.short	0x00e8


	//----- nvinfo : EIATTR_PARAM_CBANK
	.align		4
        /*0114*/ 	.byte	0x04, 0x0a
        /*0116*/ 	.short	(.L_2614 - .L_2613)
	.align		4
.L_2613:
        /*0118*/ 	.word	index@(.nv.constant0._ZN10layer_norm13ln_fwd_kernelINS_13Kernel_traitsIf6__halfS2_S2_fjLj512ELj1ELj4ELj1ELj16ENS_18Kernel_traits_baseILj512EfS2_S2_S2_fjLj128EEEEELb1ELb0ELb0ELb0EEEvNS_9FwdParamsE)
        /*011c*/ 	.short	0x0380
        /*011e*/ 	.short	0x00e8


	//----- nvinfo : EIATTR_SW_WAR
	.align		4
.L_2614:
        /*0120*/ 	.byte	0x04, 0x36
        /*0122*/ 	.short	(.L_2616 - .L_2615)
.L_2615:
        /*0124*/ 	.word	0x00000008
.L_2616:


//--------------------- .nv.info._ZN10layer_norm13ln_fwd_kernelINS_13Kernel_traitsIf6__halfS2_S2_fjLj512ELj1ELj4ELj1ELj16ENS_18Kernel_traits_baseILj512EfS2_S2_S2_fjLj128EEEEELb1ELb0ELb0ELb1EEEvNS_9FwdParamsE --------------------------
	.section	.nv.info._ZN10layer_norm13ln_fwd_kernelINS_13Kernel_traitsIf6__halfS2_S2_fjLj512ELj1ELj4ELj1ELj16ENS_18Kernel_traits_baseILj512EfS2_S2_S2_fjLj128EEEEELb1ELb0ELb0ELb1EEEvNS_9FwdParamsE,"",@"SHT_CUDA_INFO"
	.sectionflags	@""
	.align	4


	//----- nvinfo : EIATTR_CUDA_API_VERSION
	.align		4
        /*0000*/ 	.byte	0x04, 0x37
        /*0002*/ 	.short	(.L_2618 - .L_2617)
.L_2617:
        /*0004*/ 	.word	0x00000082


	//----- nvinfo : EIATTR_KPARAM_INFO
	.align		4
.L_2618:
        /*0008*/ 	.byte	0x04, 0x17
        /*000a*/ 	.short	(.L_2620 - .L_2619)
.L_2619:
        /*000c*/ 	.word	0x00000000
        /*0010*/ 	.short	0x0000
        /*0012*/ 	.short	0x0000
        /*0014*/ 	.byte	0x00, 0xf0, 0xa1, 0x03


	//----- nvinfo : EIATTR_SPARSE_MMA_MASK
	.align		4
.L_2620:
        /*0018*/ 	.byte	0x03, 0x50
        /*001a*/ 	.short	0x0000


	//----- nvinfo : EIATTR_MAXREG_COUNT
	.align		4
        /*001c*/ 	.byte	0x03, 0x1b
        /*001e*/ 	.short	0x00ff


	//----- nvinfo : EIATTR_MERCURY_ISA_VERSION
	.align		4
        /*0020*/ 	.byte	0x03, 0x5f
        /*0022*/ 	.short	0x0101


	//----- nvinfo : EIATTR_COOP_GROUP_MASK_REGIDS
	.align		4
        /*0024*/ 	.byte	0x04, 0x29
        /*0026*/ 	.short	(.L_2622 - .L_2621)


	//   ....[0]....
.L_2621:
        /*0028*/ 	.word	0xffffffff


	//   ....[1]....
        /*002c*/ 	.word	0xffffffff


	//   ....[2]....
        /*0030*/ 	.word	0xffffffff


	//   ....[3]....
        /*0034*/ 	.word	0xffffffff


	//   ....[4]....
        /*0038*/ 	.word	0xffffffff


	//   ....[5]....
        /*003c*/ 	.word	0xffffffff


	//   ....[6]....
        /*0040*/ 	.word	0xffffffff


	//   ....[7]....
        /*0044*/ 	.word	0xffffffff


	//   ....[8]....
        /*0048*/ 	.word	0xffffffff


	//   ....[9]....
        /*004c*/ 	.word	0xffffffff


	//   ....[10]....
        /*0050*/ 	.word	0x05000025


	//   ....[11]....
        /*0054*/ 	.word	0x05000025


	//   ....[12]....
        /*0058*/ 	.word	0x05000025


	//   ....[13]....
        /*005c*/ 	.word	0x05000025


	//   ....[14]....
        /*0060*/ 	.word	0x05000025


	//   ....[15]....
        /*0064*/ 	.word	0x05000025


	//   ....[16]....
        /*0068*/ 	.word	0x05000025


	//   ....[17]....
        /*006c*/ 	.word	0x05000025


	//   ....[18]....
        /*0070*/ 	.word	0x05000025


	//   ....[19]....
        /*0074*/ 	.word	0x05000025


	//----- nvinfo : EIATTR_COOP_GROUP_INSTR_OFFSETS
	.align		4
.L_2622:
        /*0078*/ 	.byte	0x04, 0x28
        /*007a*/ 	.short	(.L_2624 - .L_2623)


	//   ....[0]....
.L_2623:
        /*007c*/ 	.word	0x0000b250


	//   ....[1]....
        /*0080*/ 	.word	0x0000b270


	//   ....[2]....
        /*0084*/ 	.word	0x0000b290


	//   ....[3]....
        /*0088*/ 	.word	0x0000b2b0


	//   ....[4]....
        /*008c*/ 	.word	0x0000b2e0


	//   ....[5]....
        /*0090*/ 	.word	0x0000b510


	//   ....[6]....
        /*0094*/ 	.word	0x0000b530


	//   ....[7]....
        /*0098*/ 	.word	0x0000b550


	//   ....[8]....
        /*009c*/ 	.word	0x0000b570


	//   ....[9]....
        /*00a0*/ 	.word	0x0000b590


	//   ....[10]....
        /*00a4*/ 	.word	0x0000bb00


	//   ....[11]....
        /*00a8*/ 	.word	0x0000bba0


	//   ....[12]....
        /*00ac*/ 	.word	0x0000bc10


	//   ....[13]....
        /*00b0*/ 	.word	0x0000bc80


	//   ....[14]....
        /*00b4*/ 	.word	0x0000bd00


	//   ....[15]....
        /*00b8*/ 	.word	0x0000bf80


	//   ....[16]....
        /*00bc*/ 	.word	0x0000bff0


	//   ....[17]....
        /*00c0*/ 	.word	0x0000c060


	//   ....[18]....
        /*00c4*/ 	.word	0x0000c0d0


	//   ....[19]....
        /*00c8*/ 	.word	0x0000c140


	//----- nvinfo : EIATTR_VRC_CTA_INIT_COUNT
	.align		4
.L_2624:
        /*00cc*/ 	.byte	0x02, 0x4a
	.zero		1
	.zero		1


	//----- nvinfo : EIATTR_EXIT_INSTR_OFFSETS
	.align		4
        /*00d0*/ 	.byte	0x04, 0x1c
        /*00d2*/ 	.short	(.L_2626 - .L_2625)


	//   ....[0]....
.L_2625:
        /*00d4*/ 	.word	0x000002a0


	//   ....[1]....
        /*00d8*/ 	.word	0x0000baa0


	//----- nvinfo : EIATTR_INDIRECT_BRANCH_TARGETS
	.align		4
.L_2626:
        /*00dc*/ 	.byte	0x04, 0x34
        /*00de*/ 	.short	(.L_2628 - .L_2627)


	//   ....[0]....
.L_2627:
        /*00e0*/ 	.word	.L_x_20145@srel
        /*00e4*/ 	.short	0x0
        /*00e6*/ 	.short	0x0
        /*00e8*/ 	.word	0x3
        /*00ec*/ 	.word	.L_x_20146@srel
        /*00f0*/ 	.word	.L_x_20147@srel
        /*00f4*/ 	.word	.L_x_20148@srel


	//----- nvinfo : EIATTR_MAX_THREADS
	.align		4
.L_2628:
        /*00f8*/ 	.byte	0x04, 0x05
        /*00fa*/ 	.short	(.L_2630 - .L_2629)
.L_2629:
        /*00fc*/ 	.word	0x00000080
        /*0100*/ 	.word	0x00000001
        /*0104*/ 	.word	0x00000001


	//----- nvinfo : EIATTR_CRS_STACK_SIZE
	.align		4
.L_2630:
        /*0108*/ 	.byte	0x04, 0x1e
        /*010a*/ 	.short	(.L_2632 - .L_2631)
.L_2631:
        /*010c*/ 	.word	0x00000000


	//----- nvinfo : EIATTR_CBANK_PARAM_SIZE
	.align		4
.L_2632:
        /*0110*/ 	.byte	0x03, 0x19
        /*0112*/ 	.short	0x00e8


	//----- nvinfo : EIATTR_PARAM_CBANK
	.align		4
        /*0114*/ 	.byte	0x04, 0x0a
        /*0116*/ 	.short	(.L_2634 - .L_2633)
	.align		4
.L_2633:
        /*0118*/ 	.word	index@(.nv.constant0._ZN10layer_norm13ln_fwd_kernelINS_13Kernel_traitsIf6__halfS2_S2_fjLj512ELj1ELj4ELj1ELj16ENS_18Kernel_traits_baseILj512EfS2_S2_S2_fjLj128EEEEELb1ELb0ELb0ELb1EEEvNS_9FwdParamsE)
        /*011c*/ 	.short	0x0380
        /*011e*/ 	.short	0x00e8


	//----- nvinfo : EIATTR_SW_WAR
	.align		4
.L_2634:
        /*0120*/ 	.byte	0x04, 0x36
        /*0122*/ 	.short	(.L_2636 - .L_2635)
.L_2635:
        /*0124*/ 	.word	0x00000008
.L_2636:


//--------------------- .nv.info._ZN10layer_norm13ln_fwd_kernelINS_13Kernel_traitsIf6__halfS2_S2_fjLj512ELj1ELj4ELj1ELj16ENS_18Kernel_traits_baseILj512EfS2_S2_S2_fjLj128EEEEELb1ELb0ELb1ELb0EEEvNS_9FwdParamsE --------------------------
	.section	.nv.info._ZN10layer_norm13ln_fwd_kernelINS_13Kernel_traitsIf6__halfS2_S2_fjLj512ELj1ELj4ELj1ELj16ENS_18Kernel_traits_baseILj512EfS2_S2_S2_fjLj128EEEEELb1ELb0ELb1ELb0EEEvNS_9FwdParamsE,"",@"SHT_CUDA_INFO"
	.sectionflags	@""
	.align	4


	//----- nvinfo : EIATTR_CUDA_API_VERSION
	.align		4
        /*0000*/ 	.byte	0x04, 0x37
        /*0002*/ 	.short	(.L_2638 - .L_2637)
.L_2637:
        /*0004*/ 	.word	0x00000082


	//----- nvinfo : EIATTR_KPARAM_INFO
	.align		4
.L_2638:
        /*0008*/ 	.byte	0x04, 0x17
        /*000a*/ 	.short	(.L_2640 - .L_2639)
.L_2639:
        /*000c*/ 	.word	0x00000000
        /*0010*/ 	.short	0x0000
        /*0012*/ 	.short	0x0000
        /*0014*/ 	.byte	0x00, 0xf0, 0xa1, 0x03


	//----- nvinfo : EIATTR_SPARSE_MMA_MASK
	.align		4
.L_2640:
        /*0018*/ 	.byte	0x03, 0x50
        /*001a*/ 	.short	0x0000


	//----- nvinfo : EIATTR_MAXREG_COUNT
	.align		4
        /*001c*/ 	.byte	0x03, 0x1b
        /*001e*/ 	.short	0x00ff


	//----- nvinfo : EIATTR_MERCURY_ISA_VERSION
	.align		4
        /*0020*/ 	.byte	0x03, 0x5f
        /*0022*/ 	.short	0x0101


	//----- nvinfo : EIATTR_COOP_GROUP_MASK_REGIDS
	.align		4
        /*0024*/ 	.byte	0x04, 0x29
        /*0026*/ 	.short	(.L_2642 - .L_2641)


	//   ....[0]....
.L_2641:
        /*0028*/ 	.word	0xffffffff


	//   ....[1]....
        /*002c*/ 	.word	0xffffffff


	//   ....[2]....
        /*0030*/ 	.word	0xffffffff


	//   ....[3]....
        /*0034*/ 	.word	0xffffffff


	//   ....[4]....
        /*0038*/ 	.word	0xffffffff


	//   ....[5]....
        /*003c*/ 	.word	0xffffffff


	//   ....[6]....
        /*0040*/ 	.word	0xffffffff


	//   ....[7]....
        /*0044*/ 	.word	0xffffffff


	//   ....[8]....
        /*0048*/ 	.word	0xffffffff


	//   ....[9]....
        /*004c*/ 	.word	0xffffffff


	//   ....[10]....
        /*0050*/ 	.word	0x05000052


	//   ....[11]....
        /*0054*/ 	.word	0x05000052


	//   ....[12]....
        /*0058*/ 	.word	0x05000052


	//   ....[13]....
        /*005c*/ 	.word	0x05000052


	//   ....[14]....
        /*0060*/ 	.word	0x05000052


	//   ....[15]....
        /*0064*/ 	.word	0x05000052


	//   ....[16]....
        /*0068*/ 	.word	0x05000052


	//   ....[17]....
        /*006c*/ 	.word	0x05000052


	//   ....[18]....
        /*0070*/ 	.word	0x05000052


	//   ....[19]....
        /*0074*/ 	.word	0x05000052


	//----- nvinfo : EIATTR_COOP_GROUP_INSTR_OFFSETS
	.align		4
.L_2642:
        /*0078*/ 	.byte	0x04, 0x28
        /*007a*/ 	.short	(.L_2644 - .L_2643)


	//   ....[0]....
.L_2643:
        /*007c*/ 	.word	0x0000c400


	//   ....[1]....
        /*0080*/ 	.word	0x0000c430


	//   ....[2]....
        /*0084*/ 	.word	0x0000c450


	//   ....[3]....
        /*0088*/ 	.word	0x0000c470


	//   ....[4]....
        /*008c*/ 	.word	0x0000c490


	//   ....[5]....
        /*0090*/ 	.word	0x0000c6d0


	//   ....[6]....
        /*0094*/ 	.word	0x0000c6f0


	//   ....[7]....
        /*0098*/ 	.word	0x0000c710


	//   ....[8]....
        /*009c*/ 	.word	0x0000c730


	//   ....[9]....
        /*00a0*/ 	.word	0x0000c750


	//   ....[10]....
        /*00a4*/ 	.word	0x0000cdb0


	//   ....[11]....
        /*00a8*/ 	.word	0x0000ce60


	//   ....[12]....
        /*00ac*/ 	.word	0x0000ced0


	//   ....[13]....
        /*00b0*/ 	.word	0x0000cf40


	//   ....[14]....
        /*00b4*/ 	.word	0x0000cfb0


	//   ....[15]....
        /*00b8*/ 	.word	0x0000d240


	//   ....[16]....
        /*00bc*/ 	.word	0x0000d2b0


	//   ....[17]....
        /*00c0*/ 	.word	0x0000d320


	//   ....[18]....
        /*00c4*/ 	.word	0x0000d390


	//   ....[19]....
        /*00c8*/ 	.word	0x0000d400


	//----- nvinfo : EIATTR_VRC_CTA_INIT_COUNT
	.align		4
.L_2644:
        /*00cc*/ 	.byte	0x02, 0x4a
	.zero		1
	.zero		1


	//----- nvinfo : EIATTR_EXIT_INSTR_OFFSETS
	.align		4
        /*00d0*/ 	.byte	0x04, 0x1c
        /*00d2*/ 	.short	(.L_2646 - .L_2645)


	//   ....[0]....
.L_2645:
        /*00d4*/ 	.word	0x00000680


	//   ....[1]....
        /*00d8*/ 	.word	0x0000cd40


	//----- nvinfo : EIATTR_MAX_THREADS
	.align		4
.L_2646:
        /*00dc*/ 	.byte	0x04, 0x05
        /*00de*/ 	.short	(.L_2648 - .L_2647)
.L_2647:
        /*00e0*/ 	.word	0x00000080
        /*00e4*/ 	.word	0x00000001
        /*00e8*/ 	.word	0x00000001


	//----- nvinfo : EIATTR_CRS_STACK_SIZE
	.align		4
.L_2648:
        /*00ec*/ 	.byte	0x04, 0x1e
        /*00ee*/ 	.short	(.L_2650 - .L_2649)
.L_2649:
        /*00f0*/ 	.word	0x00000000


	//----- nvinfo : EIATTR_CBANK_PARAM_SIZE
	.align		4
.L_2650:
        /*00f4*/ 	.byte	0x03, 0x19
        /*00f6*/ 	.short	0x00e8


	//----- nvinfo : EIATTR_PARAM_CBANK
	.align		4
        /*00f8*/ 	.byte	0x04, 0x0a
        /*00fa*/ 	.short	(.L_2652 - .L_2651)
	.align		4
.L_2651:
        /*00fc*/ 	.word	index@(.nv.constant0._ZN10layer_norm13ln_fwd_kernelINS_13Kernel_traitsIf6__halfS2_S2_fjLj512ELj1ELj4ELj1ELj16ENS_18Kernel_traits_baseILj512EfS2_S2_S2_fjLj128EEEEELb1ELb0ELb1ELb0EEEvNS_9FwdParamsE)
        /*0100*/ 	.short	0x0380
        /*0102*/ 	.short	0x00e8


	//----- nvinfo : EIATTR_SW_WAR
	.align		4
.L_2652:
        /*0104*/ 	.byte	0x04, 0x36
        /*0106*/ 	.short	(.L_2654 - .L_2653)
.L_2653:
        /*0108*/ 	.word	0x00000008
.L_2654:


//--------------------- .nv.info._ZN10layer_norm13ln_fwd_kernelINS_13Kernel_traitsIf6__halfS2_S2_fjLj512ELj1ELj4ELj1ELj16ENS_18Kernel_traits_baseILj512EfS2_S2_S2_fjLj128EEEEELb1ELb0ELb1ELb1EEEvNS_9FwdParamsE --------------------------
	.section	.nv.info._ZN10layer_norm13ln_fwd_kernelINS_13Kernel_traitsIf6__halfS2_S2_fjLj512ELj1ELj4ELj1ELj16ENS_18Kernel_traits_baseILj512EfS2_S2_S2_fjLj128EEEEELb1ELb0ELb1ELb1EEEvNS_9FwdParamsE,"",@"SHT_CUDA_INFO"
	.sectionflags	@""
	.align	4


	//----- nvinfo : EIATTR_CUDA_API_VERSION
	.align		4
        /*0000*/ 	.byte	0x04, 0x37
        /*0002*/ 	.short	(.L_2656 - .L_2655)
.L_2655:
        /*0004*/ 	.word	0x00000082


	//----- nvinfo : EIATTR_KPARAM_INFO
	.align		4
.L_2656:
        /*0008*/ 	.byte	0x04, 0x17
        /*000a*/ 	.short	(.L_2658 - .L_2657)
.L_2657:
        /*000c*/ 	.word	0x00000000
        /*0010*/ 	.short	0x0000
        /*0012*/ 	.short	0x0000
        /*0014*/ 	.byte	0x00, 0xf0, 0xa1, 0x03


	//----- nvinfo : EIATTR_SPARSE_MMA_MASK
	.align		4
.L_2658:
        /*0018*/ 	.byte	0x03, 0x50
        /*001a*/ 	.short	0x0000


	//----- nvinfo : EIATTR_MAXREG_COUNT
	.align		4
        /*001c*/ 	.byte	0x03, 0x1b
        /*001e*/ 	.short	0x00ff


	//----- nvinfo : EIATTR_MERCURY_ISA_VERSION
	.align		4
        /*0020*/ 	.byte	0x03, 0x5f
        /*0022*/ 	.short	0x0101


	//----- nvinfo : EIATTR_COOP_GROUP_MASK_REGIDS
	.align		4
        /*0024*/ 	.byte	0x04, 0x29
        /*0026*/ 	.short	(.L_2660 - .L_2659)


	//   ....[0]....
.L_2659:
        /*0028*/ 	.word	0xffffffff


	//   ....[1]....
        /*002c*/ 	.word	0xffffffff


	//   ....[2]....
        /*0030*/ 	.word	0xffffffff


	//   ....[3]....
        /*0034*/ 	.word	0xffffffff


	//   ....[4]....
        /*0038*/ 	.word	0xffffffff


	//   ....[5]....
        /*003c*/ 	.word	0xffffffff


	//   ....[6]....
        /*0040*/ 	.word	0xffffffff


	//   ....[7]....
        /*0044*/ 	.word	0xffffffff


	//   ....[8]....
        /*0048*/ 	.word	0xffffffff


	//   ....[9]....
        /*004c*/ 	.word	0xffffffff


	//   ....[10]....
        /*0050*/ 	.word	0x05000050


	//   ....[11]....
        /*0054*/ 	.word	0x05000050


	//   ....[12]....
        /*0058*/ 	.word	0x05000050


	//   ....[13]....
        /*005c*/ 	.word	0x05000050


	//   ....[14]....
        /*0060*/ 	.word	0x05000050


	//   ....[15]....
        /*0064*/ 	.word	0x05000050


	//   ....[16]....
        /*0068*/ 	.word	0x05000050


	//   ....[17]....
        /*006c*/ 	.word	0x05000050


	//   ....[18]....
        /*0070*/ 	.word	0x05000050


	//   ....[19]....
        /*0074*/ 	.word	0x05000050


	//----- nvinfo : EIATTR_COOP_GROUP_INSTR_OFFSETS
	.align		4
.L_2660:
        /*0078*/ 	.byte	0x04, 0x28
        /*007a*/ 	.short	(.L_2662 - .L_2661)


	//   ....[0]....
.L_2661:
        /*007c*/ 	.word	0x0000c480


	//   ....[1]....
        /*0080*/ 	.word	0x0000c4b0


	//   ....[2]....
        /*0084*/ 	.word	0x0000c4d0


	//   ....[3]....
        /*0088*/ 	.word	0x0000c4f0


	//   ....[4]....
        /*008c*/ 	.word	0x0000c510


	//   ....[5]....
        /*0090*/ 	.word	0x0000c740


	//   ....[6]....
        /*0094*/ 	.word	0x0000c760


	//   ....[7]....
        /*0098*/ 	.word	0x0000c780


	//   ....[8]....
        /*009c*/ 	.word	0x0000c7a0


	//   ....[9]....
        /*00a0*/ 	.word	0x0000c7c0


	//   ....[10]....
        /*00a4*/ 	.word	0x0000cdd0


	//   ....[11]....
        /*00a8*/ 	.word	0x0000ce80


	//   ....[12]....
        /*00ac*/ 	.word	0x0000cef0


	//   ....[13]....
        /*00b0*/ 	.word	0x0000cf60


	//   ....[14]....
        /*00b4*/ 	.word	0x0000cfd0


	//   ....[15]....
        /*00b8*/ 	.word	0x0000d250


	//   ....[16]....
        /*00bc*/ 	.word	0x0000d2c0


	//   ....[17]....
        /*00c0*/ 	.word	0x0000d330


	//   ....[18]....
        /*00c4*/ 	.word	0x0000d3a0


	//   ....[19]....
        /*00c8*/ 	.word	0x0000d410


	//----- nvinfo : EIATTR_VRC_CTA_INIT_COUNT
	.align		4
.L_2662:
        /*00cc*/ 	.byte	0x02, 0x4a
	.zero		1
	.zero		1


	//----- nvinfo : EIATTR_EXIT_INSTR_OFFSETS
	.align		4
        /*00d0*/ 	.byte	0x04, 0x1c
        /*00d2*/ 	.short	(.L_2664 - .L_2663)


	//   ....[0]....
.L_2663:
        /*00d4*/ 	.word	0x00000290


	//   ....[1]....
        /*00d8*/ 	.word	0x0000cd60


	//----- nvinfo : EIATTR_MAX_THREADS
	.align		4
.L_2664:
        /*00dc*/ 	.byte	0x04, 0x05
        /*00de*/ 	.short	(.L_2666 - .L_2665)
.L_2665:
        /*00e0*/ 	.word	0x00000080
        /*00e4*/ 	.word	0x00000001
        /*00e8*/ 	.word	0x00000001


	//----- nvinfo : EIATTR_CRS_STACK_SIZE
	.align		4
.L_2666:
        /*00ec*/ 	.byte	0x04, 0x1e
        /*00ee*/ 	.short	(.L_2668 - .L_2667)
.L_2667:
        /*00f0*/ 	.word	0x00000000


	//----- nvinfo : EIATTR_CBANK_PARAM_SIZE
	.align		4
.L_2668:
        /*00f4*/ 	.byte	0x03, 0x19
        /*00f6*/ 	.short	0x00e8


	//----- nvinfo : EIATTR_PARAM_CBANK
	.align		4
        /*00f8*/ 	.byte	0x04, 0x0a
        /*00fa*/ 	.short	(.L_2670 - .L_2669)
	.align		4
.L_2669:
        /*00fc*/ 	.word	index@(.nv.constant0._ZN10layer_norm13ln_fwd_kernelINS_13Kernel_traitsIf6__halfS2_S2_fjLj512ELj1ELj4ELj1ELj16ENS_18Kernel_traits_baseILj512EfS2_S2_S2_fjLj128EEEEELb1ELb0ELb1ELb1EEEvNS_9FwdParamsE)
        /*0100*/ 	.short	0x0380
        /*0102*/ 	.short	0x00e8


	//----- nvinfo : EIATTR_SW_WAR
	.align		4
.L_2670:
        /*0104*/ 	.byte	0x04, 0x36
        /*0106*/ 	.short	(.L_2672 - .L_2671)
.L_2671:
        /*0108*/ 	.word	0x00000008
.L_2672:


//--------------------- .nv.info._ZN10layer_norm13ln_fwd_kernelINS_13Kernel_traitsIf6__halfS2_S2_fjLj512ELj1ELj4ELj1ELj16ENS_18Kernel_traits_baseILj512EfS2_S2_S2_fjLj128EEEEELb1ELb1ELb0ELb0EEEvNS_9FwdParamsE --------------------------
	.section	.nv.info._ZN10layer_norm13ln_fwd_kernelINS_13Kernel_traitsIf6__halfS2_S2_fjLj512ELj1ELj4ELj1ELj16ENS_18Kernel_traits_baseILj512EfS2_S2_S2_fjLj128EEEEELb1ELb1ELb0ELb0EEEvNS_9FwdParamsE,"",@"SHT_CUDA_INFO"
	.sectionflags	@""
	.align	4


	//----- nvinfo : EIATTR_CUDA_API_VERSION
	.align		4
        /*0000*/ 	.byte	0x04, 0x37
        /*0002*/ 	.short	(.L_2674 - .L_2673)
.L_2673:
        /*0004*/ 	.word	0x00000082


	//----- nvinfo : EIATTR_KPARAM_INFO
	.align		4
.L_2674:
        /*0008*/ 	.byte	0x04, 0x17
        /*000a*/ 	.short	(.L_2676 - .L_2675)
.L_2675:
        /*000c*/ 	.word	0x00000000
        /*0010*/ 	.short	0x0000
        /*0012*/ 	.short	0x0000
        /*0014*/ 	.byte	0x00, 0xf0, 0xa1, 0x03


	//----- nvinfo : EIATTR_SPARSE_MMA_MASK
	.align		4
.L_2676:
        /*0018*/ 	.byte	0x03, 0x50
        /*001a*/ 	.short	0x0000


	//----- nvinfo : EIATTR_MAXREG_COUNT
	.align		4
        /*001c*/ 	.byte	0x03, 0x1b
        /*001e*/ 	.short	0x00ff


	//----- nvinfo : EIATTR_MERCURY_ISA_VERSION
	.align		4
        /*0020*/ 	.byte	0x03, 0x5f
        /*0022*/ 	.short	0x0101


	//----- nvinfo : EIATTR_COOP_GROUP_MASK_REGIDS
	.align		4
        /*0024*/ 	.byte	0x04, 0x29
        /*0026*/ 	.short	(.L_2678 - .L_2677)


	//   ....[0]....
.L_2677:
        /*0028*/ 	.word	0xffffffff


	//   ....[1]....
        /*002c*/ 	.word	0xffffffff


	//   ....[2]....
        /*0030*/ 	.word	0xffffffff


	//   ....[3]....
        /*0034*/ 	.word	0xffffffff


	//   ....[4]....
        /*0038*/ 	.word	0xffffffff


	//   ....[5]....
        /*003c*/ 	.word	0xffffffff


	//   ....[6]....
        /*0040*/ 	.word	0xffffffff


	//   ....[7]....
        /*0044*/ 	.word	0xffffffff


	//   ....[8]....
        /*0048*/ 	.word	0xffffffff


	//   ....[9]....
        /*004c*/ 	.word	0xffffffff


	//   ....[10]....
        /*0050*/ 	.word	0x05000055


	//   ....[11]....
        /*0054*/ 	.word	0x05000055


	//   ....[12]....
        /*0058*/ 	.word	0x05000055


	//   ....[13]....
        /*005c*/ 	.word	0x05000055


	//   ....[14]....
        /*0060*/ 	.word	0x05000055


	//   ....[15]....
        /*0064*/ 	.word	0x05000055


	//   ....[16]....
        /*0068*/ 	.word	0x05000055


	//   ....[17]....
        /*006c*/ 	.word	0x05000055


	//   ....[18]....
        /*0070*/ 	.word	0x05000055


	//   ....[19]....
        /*0074*/ 	.word	0x05000055


	//----- nvinfo : EIATTR_COOP_GROUP_INSTR_OFFSETS
	.align		4
.L_2678:
        /*0078*/ 	.byte	0x04, 0x28
        /*007a*/ 	.short	(.L_2680 - .L_2679)


	//   ....[0]....
.L_2679:
        /*007c*/ 	.word	0x0000b520


	//   ....[1]....
        /*0080*/ 	.word	0x0000b540


	//   ....[2]....
        /*0084*/ 	.word	0x0000b560


	//   ....[3]....
        /*0088*/ 	.word	0x0000b590


	//   ....[4]....
        /*008c*/ 	.word	0x0000b5b0


	//   ....[5]....
        /*0090*/ 	.word	0x0000b7f0


	//   ....[6]....
        /*0094*/ 	.word	0x0000b810


	//   ....[7]....
        /*0098*/ 	.word	0x0000b830


	//   ....[8]....
        /*009c*/ 	.word	0x0000b850


	//   ....[9]....
        /*00a0*/ 	.word	0x0000b870


	//   ....[10]....
        /*00a4*/ 	.word	0x0000be80


	//   ....[11]....
        /*00a8*/ 	.word	0x0000bf20


	//   ....[12]....
        /*00ac*/ 	.word	0x0000bf90


	//   ....[13]....
        /*00b0*/ 	.word	0x0000c010


	//   ....[14]....
        /*00b4*/ 	.word	0x0000c080


	//   ....[15]....
        /*00b8*/ 	.word	0x0000c310


	//   ....[16]....
        /*00bc*/ 	.word	0x0000c380


	//   ....[17]....
        /*00c0*/ 	.word	0x0000c3f0


	//   ....[18]....
        /*00c4*/ 	.word	0x0000c460


	//   ....[19]....
        /*00c8*/ 	.word	0x0000c4d0


	//----- nvinfo : EIATTR_VRC_CTA_INIT_COUNT
	.align		4
.L_2680:
        /*00cc*/ 	.byte	0x02, 0x4a
	.zero		1
	.zero		1


	//----- nvinfo : EIATTR_EXIT_INSTR_OFFSETS
	.align		4
        /*00d0*/ 	.byte	0x04, 0x1c
        /*00d2*/ 	.short	(.L_2682 - .L_2681)


	//   ....[0]....
.L_2681:
        /*00d4*/ 	.word	0x00000760


	//   ....[1]....
        /*00d8*/ 	.word	0x0000be10


	//----- nvinfo : EIATTR_INDIRECT_BRANCH_TARGETS
	.align		4
.L_2682:
        /*00dc*/ 	.byte	0x04, 0x34
        /*00de*/ 	.short	(.L_2684 - .L_2683)


	//   ....[0]....
.L_2683:
        /*00e0*/ 	.word	.L_x_20149@srel
        /*00e4*/ 	.short	0x0
        /*00e6*/ 	.short	0x0
        /*00e8*/ 	.word	0x3
        /*00ec*/ 	.word	.L_x_20150@srel
        /*00f0*/ 	.word	.L_x_20151@srel
        /*00f4*/ 	.word	.L_x_20152@srel


	//----- nvinfo : EIATTR_MAX_THREADS
	.align		4
.L_2684:
        /*00f8*/ 	.byte	0x04, 0x05
        /*00fa*/ 	.short	(.L_2686 - .L_2685)
.L_2685:
        /*00fc*/ 	.word	0x00000080
        /*0100*/ 	.word	0x00000001
        /*0104*/ 	.word	0x00000001


	//----- nvinfo : EIATTR_CRS_STACK_SIZE
	.align		4
.L_2686:
        /*0108*/ 	.byte	0x04, 0x1e
        /*010a*/ 	.short	(.L_2688 - .L_2687)
.L_2687:
        /*010c*/ 	.word	0x00000000


	//----- nvinfo : EIATTR_CBANK_PARAM_SIZE
	.align		4
.L_2688:
        /*0110*/ 	.byte	0x03, 0x19
        /*0112*/ 	.short	0x00e8


	//----- nvinfo : EIATTR_PARAM_CBANK
	.align		4
        /*0114*/ 	.byte	0x04, 0x0a
        /*0116*/ 	.short	(.L_2690 - .L_2689)
	.align		4
.L_2689:
        /*0118*/ 	.word	index@(.nv.constant0._ZN10layer_norm13ln_fwd_kernelINS_13Kernel_traitsIf6__halfS2_S2_fjLj512ELj1ELj4ELj1ELj16ENS_18Kernel_traits_baseILj512EfS2_S2_S2_fjLj128EEEEELb1ELb1ELb0ELb0EEEvNS_9FwdParamsE)
        /*011c*/ 	.short	0x0380
        /*011e*/ 	.short	0x00e8


	//----- nvinfo : EIATTR_SW_WAR
	.align		4
.L_2690:
        /*0120*/ 	.byte	0x04, 0x36
        /*0122*/ 	.short	(.L_2692 - .L_2691)
.L_2691:
        /*0124*/ 	.word	0x00000008
.L_2692:


//--------------------- .nv.info._ZN10layer_norm13ln_fwd_kernelINS_13Kernel_traitsIf6__halfS2_S2_fjLj512ELj1ELj4ELj1ELj16ENS_18Kernel_traits_baseILj512EfS2_S2_S2_fjLj128EEEEELb1ELb1ELb0ELb1EEEvNS_9FwdParamsE --------------------------
	.section	.nv.info._ZN10layer_norm13ln_fwd_kernelINS_13Kernel_traitsIf6__halfS2_S2_fjLj512ELj1ELj4ELj1ELj16ENS_18Kernel_traits_baseILj512EfS2_S2_S2_fjLj128EEEEELb1ELb1ELb0ELb1EEEvNS_9FwdParamsE,"",@"SHT_CUDA_INFO"
	.sectionflags	@""
	.align	4


	//----- nvinfo : EIATTR_CUDA_API_VERSION
	.align		4
        /*0000*/ 	.byte	0x04, 0x37
        /*0002*/ 	.short	(.L_2694 - .L_2693)
.L_2693:
        /*0004*/ 	.word	0x00000082


	//----- nvinfo : EIATTR_KPARAM_INFO
	.align		4
.L_2694:
        /*0008*/ 	.byte	0x04, 0x17
        /*000a*/ 	.short	(.L_2696 - .L_2695)
.L_2695:
        /*000c*/ 	.word	0x00000000
        /*0010*/ 	.short	0x0000
        /*0012*/ 	.short	0x0000
        /*0014*/ 	.byte	0x00, 0xf0, 0xa1, 0x03


	//----- nvinfo : EIATTR_SPARSE_MMA_MASK
	.align		4
.L_2696:
        /*0018*/ 	.byte	0x03, 0x50
        /*001a*/ 	.short	0x0000


	//----- nvinfo : EIATTR_MAXREG_COUNT
	.align		4
        /*001c*/ 	.byte	0x03, 0x1b
        /*001e*/ 	.short	0x00ff


	//----- nvinfo : EIATTR_MERCURY_ISA_VERSION
	.align		4
        /*0020*/ 	.byte	0x03, 0x5f
        /*0022*/ 	.short	0x0101


	//----- nvinfo : EIATTR_COOP_GROUP_MASK_REGIDS
	.align		4
        /*0024*/ 	.byte	0x04, 0x29
        /*0026*/ 	.short	(.L_2698 - .L_2697)


	//   ....[0]....
.L_2697:
        /*0028*/ 	.word	0xffffffff


	//   ....[1]....
        /*002c*/ 	.word	0xffffffff


	//   ....[2]....
        /*0030*/ 	.word	0xffffffff


	//   ....[3]....
        /*0034*/ 	.word	0xffffffff


	//   ....[4]....
        /*0038*/ 	.word	0xffffffff


	//   ....[5]....
        /*003c*/ 	.word	0xffffffff


	//   ....[6]....
        /*0040*/ 	.word	0xffffffff


	//   ....[7]....
        /*0044*/ 	.word	0xffffffff


	//   ....[8]....
        /*0048*/ 	.word	0xffffffff


	//   ....[9]....
        /*004c*/ 	.word	0xffffffff


	//   ....[10]....
        /*0050*/ 	.word	0x0500004a


	//   ....[11]....
        /*0054*/ 	.word	0x0500004a


	//   ....[12]....
        /*0058*/ 	.word	0x0500004a


	//   ....[13]....
        /*005c*/ 	.word	0x0500004a


	//   ....[14]....
        /*0060*/ 	.word	0x0500004a


	//   ....[15]....
        /*0064*/ 	.word	0x0500004a


	//   ....[16]....
        /*0068*/ 	.word	0x0500004a


	//   ....[17]....
        /*006c*/ 	.word	0x0500004a


	//   ....[18]....
        /*0070*/ 	.word	0x0500004a


	//   ....[19]....
        /*0074*/ 	.word	0x0500004a


	//----- nvinfo : EIATTR_COOP_GROUP_INSTR_OFFSETS
	.align		4
.L_2698:
        /*0078*/ 	.byte	0x04, 0x28
        /*007a*/ 	.short	(.L_2700 - .L_2699)


	//   ....[0]....
.L_2699:
        /*007c*/ 	.word	0x0000b490


	//   ....[1]....
        /*0080*/ 	.word	0x0000b4b0


	//   ....[2]....
        /*0084*/ 	.word	0x0000b4d0


	//   ....[3]....
        /*0088*/ 	.word	0x0000b4f0


	//   ....[4]....
        /*008c*/ 	.word	0x0000b520


	//   ....[5]....
        /*0090*/ 	.word	0x0000b750


	//   ....[6]....
        /*0094*/ 	.word	0x0000b770


	//   ....[7]....
        /*0098*/ 	.word	0x0000b790


	//   ....[8]....
        /*009c*/ 	.word	0x0000b7b0


	//   ....[9]....
        /*00a0*/ 	.word	0x0000b7d0


	//   ....[10]....
        /*00a4*/ 	.word	0x0000bd60


	//   ....[11]....
        /*00a8*/ 	.word	0x0000be00


	//   ....[12]....
        /*00ac*/ 	.word	0x0000be70


	//   ....[13]....
        /*00b0*/ 	.word	0x0000bee0


	//   ....[14]....
        /*00b4*/ 	.word	0x0000bf60


	//   ....[15]....
        /*00b8*/ 	.word	0x0000c1e0


	//   ....[16]....
        /*00bc*/ 	.word	0x0000c250


	//   ....[17]....
        /*00c0*/ 	.word	0x0000c2c0


	//   ....[18]....
        /*00c4*/ 	.word	0x0000c330


	//   ....[19]....
        /*00c8*/ 	.word	0x0000c3a0


	//----- nvinfo : EIATTR_VRC_CTA_INIT_COUNT
	.align		4
.L_2700:
        /*00cc*/ 	.byte	0x02, 0x4a
	.zero		1
	.zero		1


	//----- nvinfo : EIATTR_EXIT_INSTR_OFFSETS
	.align		4
        /*00d0*/ 	.byte	0x04, 0x1c
        /*00d2*/ 	.short	(.L_2702 - .L_2701)


	//   ....[0]....
.L_2701:
        /*00d4*/ 	.word	0x00000400


	//   ....[1]....
        /*00d8*/ 	.word	0x0000bcf0


	//----- nvinfo : EIATTR_INDIRECT_BRANCH_TARGETS
	.align		4
.L_2702:
        /*00dc*/ 	.byte	0x04, 0x34
        /*00de*/ 	.short	(.L_2704 - .L_2703)


	//   ....[0]....
.L_2703:
        /*00e0*/ 	.word	.L_x_20153@srel
        /*00e4*/ 	.short	0x0
        /*00e6*/ 	.short	0x0
        /*00e8*/ 	.word	0x3
        /*00ec*/ 	.word	.L_x_20154@srel
        /*00f0*/ 	.word	.L_x_20155@srel
        /*00f4*/ 	.word	.L_x_20156@srel


	//----- nvinfo : EIATTR_MAX_THREADS
	.align		4
.L_2704:
        /*00f8*/ 	.byte	0x04, 0x05
        /*00fa*/ 	.short	(.L_2706 - .L_2705)
.L_2705:
        /*00fc*/ 	.word	0x00000080
        /*0100*/ 	.word	0x00000001
        /*0104*/ 	.word	0x00000001


	//----- nvinfo : EIATTR_CRS_STACK_SIZE
	.align		4
.L_2706:
        /*0108*/ 	.byte	0x04, 0x1e
        /*010a*/ 	.short	(.L_2708 - .L_2707)
.L_2707:
        /*010c*/ 	.word	0x00000000


	//----- nvinfo : EIATTR_CBANK_PARAM_SIZE
	.align		4
.L_2708:
        /*0110*/ 	.byte	0x03, 0x19
        /*0112*/ 	.short	0x00e8


	//----- nvinfo : EIATTR_PARAM_CBANK
	.align		4
        /*0114*/ 	.byte	0x04, 0x0a
        /*0116*/ 	.short	(.L_2710 - .L_2709)
	.align		4
.L_2709:
        /*0118*/ 	.word	index@(.nv.constant0._ZN10layer_norm13ln_fwd_kernelINS_13Kernel_traitsIf6__halfS2_S2_fjLj512ELj1ELj4ELj1ELj16ENS_18Kernel_traits_baseILj512EfS2_S2_S2_fjLj128EEEEELb1ELb1ELb0ELb1EEEvNS_9FwdParamsE)
        /*011c*/ 	.short	0x0380
        /*011e*/ 	.short	0x00e8


	//----- nvinfo : EIATTR_SW_WAR
	.align		4
.L_2710:
        /*0120*/ 	.byte	0x04, 0x36
        /*0122*/ 	.short	(.L_2712 - .L_2711)
.L_2711:
        /*0124*/ 	.word	0x00000008
.L_2712:


//--------------------- .nv.info._ZN10layer_norm13ln_fwd_kernelINS_13Kernel_traitsIf6__halfS2_S2_fjLj512ELj1ELj4ELj1ELj16ENS_18Kernel_traits_baseILj512EfS2_S2_S2_fjLj128EEEEELb1ELb1ELb1ELb0EEEvNS_9FwdParamsE --------------------------
	.section	.nv.info._ZN10layer_norm13ln_fwd_kernelINS_13Kernel_traitsIf6__halfS2_S2_fjLj512ELj1ELj4ELj1ELj16ENS_18Kernel_traits_baseILj512EfS2_S2_S2_fjLj128EEEEELb1ELb1ELb1ELb0EEEvNS_9FwdParamsE,"",@"SHT_CUDA_INFO"
	.sectionflags	@""
	.align	4


	//----- nvinfo : EIATTR_CUDA_API_VERSION
	.align		4
        /*0000*/ 	.byte	0x04, 0x37
        /*0002*/ 	.short	(.L_2714 - .L_2713)
.L_2713:
        /*0004*/ 	.word	0x00000082


	//----- nvinfo : EIATTR_KPARAM_INFO
	.align		4
.L_2714:
        /*0008*/ 	.byte	0x04, 0x17
        /*000a*/ 	.short	(.L_2716 - .L_2715)
.L_2715:
        /*000c*/ 	.word	0x00000000
        /*0010*/ 	.short	0x0000
        /*0012*/ 	.short	0x0000
        /*0014*/ 	.byte	0x00, 0xf0, 0xa1, 0x03


	//----- nvinfo : EIATTR_SPARSE_MMA_MASK
	.align		4
.L_2716:
        /*0018*/ 	.byte	0x03, 0x50
        /*001a*/ 	.short	0x0000


	//----- nvinfo : EIATTR_MAXREG_COUNT
	.align		4
        /*001c*/ 	.byte	0x03, 0x1b
        /*001e*/ 	.short	0x00ff


	//----- nvinfo : EIATTR_MERCURY_ISA_VERSION
	.align		4
        /*0020*/ 	.byte	0x03, 0x5f
        /*0022*/ 	.short	0x0101


	//----- nvinfo : EIATTR_COOP_GROUP_MASK_REGIDS
	.align		4
        /*0024*/ 	.byte	0x04, 0x29
        /*0026*/ 	.short	(.L_2718 - .L_2717)


	//   ....[0]....
.L_2717:
        /*0028*/ 	.word	0xffffffff


	//   ....[1]....
        /*002c*/ 	.word	0xffffffff


	//   ....[2]....
        /*0030*/ 	.word	0xffffffff


	//   ....[3]....
        /*0034*/ 	.word	0xffffffff


	//   ....[4]....
        /*0038*/ 	.word	0xffffffff


	//   ....[5]....
        /*003c*/ 	.word	0xffffffff


	//   ....[6]....
        /*0040*/ 	.word	0xffffffff


	//   ....[7]....
        /*0044*/ 	.word	0xffffffff


	//   ....[8]....
        /*0048*/ 	.word	0xffffffff


	//   ....[9]....
        /*004c*/ 	.word	0xffffffff


	//   ....[10]....
        /*0050*/ 	.word	0x05000066


	//   ....[11]....
        /*0054*/ 	.word	0x05000066


	//   ....[12]....
        /*0058*/ 	.word	0x05000066


	//   ....[13]....
        /*005c*/ 	.word	0x05000066


	//   ....[14]....
        /*0060*/ 	.word	0x05000066


	//   ....[15]....
        /*0064*/ 	.word	0x05000066


	//   ....[16]....
        /*0068*/ 	.word	0x05000066


	//   ....[17]....
        /*006c*/ 	.word	0x05000066


	//   ....[18]....
        /*0070*/ 	.word	0x05000066


	//   ....[19]....
        /*0074*/ 	.word	0x05000066


	//----- nvinfo : EIATTR_COOP_GROUP_INSTR_OFFSETS
	.align		4
.L_2718:
        /*0078*/ 	.byte	0x04, 0x28
        /*007a*/ 	.short	(.L_2720 - .L_2719)


	//   ....[0]....
.L_2719:
        /*007c*/ 	.word	0x0000c610


	//   ....[1]....
        /*0080*/ 	.word	0x0000c640


	//   ....[2]....
        /*0084*/ 	.word	0x0000c660


	//   ....[3]....
        /*0088*/ 	.word	0x0000c680


	//   ....[4]....
        /*008c*/ 	.word	0x0000c6a0


	//   ....[5]....
        /*0090*/ 	.word	0x0000c8e0


	//   ....[6]....
        /*0094*/ 	.word	0x0000c900


	//   ....[7]....
        /*0098*/ 	.word	0x0000c920


	//   ....[8]....
        /*009c*/ 	.word	0x0000c940


	//   ....[9]....
        /*00a0*/ 	.word	0x0000c960


	//   ....[10]....
        /*00a4*/ 	.word	0x0000cfd0


	//   ....[11]....
        /*00a8*/ 	.word	0x0000d080


	//   ....[12]....
        /*00ac*/ 	.word	0x0000d0f0


	//   ....[13]....
        /*00b0*/ 	.word	0x0000d160


	//   ....[14]....
        /*00b4*/ 	.word	0x0000d1d0


	//   ....[15]....
        /*00b8*/ 	.word	0x0000d450


	//   ....[16]....
        /*00bc*/ 	.word	0x0000d4c0


	//   ....[17]....
        /*00c0*/ 	.word	0x0000d530


	//   ....[18]....
        /*00c4*/ 	.word	0x0000d5a0


	//   ....[19]....
        /*00c8*/ 	.word	0x0000d610


	//----- nvinfo : EIATTR_VRC_CTA_INIT_COUNT
	.align		4
.L_2720:
        /*00cc*/ 	.byte	0x02, 0x4a
	.zero		1
	.zero		1


	//----- nvinfo : EIATTR_EXIT_INSTR_OFFSETS
	.align		4
        /*00d0*/ 	.byte	0x04, 0x1c
        /*00d2*/ 	.short	(.L_2722 - .L_2721)


	//   ....[0]....
.L_2721:
        /*00d4*/ 	.word	0x00000750


	//   ....[1]....
        /*00d8*/ 	.word	0x0000cf60


	//----- nvinfo : EIATTR_MAX_THREADS
	.align		4
.L_2722:
        /*00dc*/ 	.byte	0x04, 0x05
        /*00de*/ 	.short	(.L_2724 - .L_2723)
.L_2723:
        /*00e0*/ 	.word	0x00000080
        /*00e4*/ 	.word	0x00000001
        /*00e8*/ 	.word	0x00000001


	//----- nvinfo : EIATTR_CRS_STACK_SIZE
	.align		4
.L_2724:
        /*00ec*/ 	.byte	0x04, 0x1e
        /*00ee*/ 	.short	(.L_2726 - .L_2725)
.L_2725:
        /*00f0*/ 	.word	0x00000000


	//----- nvinfo : EIATTR_CBANK_PARAM_SIZE
	.align		4
.L_2726:
        /*00f4*/ 	.byte	0x03, 0x19
        /*00f6*/ 	.short	0x00e8


	//----- nvinfo : EIATTR_PARAM_CBANK
	.align		4
        /*00f8*/ 	.byte	0x04, 0x0a
        /*00fa*/ 	.short	(.L_2728 - .L_2727)
	.align		4
.L_2727:
        /*00fc*/ 	.word	index@(.nv.constant0._ZN10layer_norm13ln_fwd_kernelINS_13Kernel_traitsIf6__halfS2_S2_fjLj512ELj1ELj4ELj1ELj16ENS_18Kernel_traits_baseILj512EfS2_S2_S2_fjLj128EEEEELb1ELb1ELb1ELb0EEEvNS_9FwdParamsE)
        /*0100*/ 	.short	0x0380
        /*0102*/ 	.short	0x00e8


	//----- nvinfo : EIATTR_SW_WAR
	.align		4
.L_2728:
        /*0104*/ 	.byte	0x04, 0x36
        /*0106*/ 	.short	(.L_2730 - .L_2729)
.L_2729:
        /*0108*/ 	.word	0x00000008
.L_2730:


//--------------------- .nv.info._ZN10layer_norm13ln_fwd_kernelINS_13Kernel_traitsIf6__halfS2_S2_fjLj512ELj1ELj4ELj1ELj16ENS_18Kernel_traits_baseILj512EfS2_S2_S2_fjLj128EEEEELb1ELb1ELb1ELb1EEEvNS_9FwdParamsE --------------------------
	.section	.nv.info._ZN10layer_norm13ln_fwd_kernelINS_13Kernel_traitsIf6__halfS2_S2_fjLj512ELj1ELj4ELj1ELj16ENS_18Kernel_traits_baseILj512EfS2_S2_S2_fjLj128EEEEELb1ELb1ELb1ELb1EEEvNS_9FwdParamsE,"",@"SHT_CUDA_INFO"
	.sectionflags	@""
	.align	4


	//----- nvinfo : EIATTR_CUDA_API_VERSION
	.align		4
        /*0000*/ 	.byte	0x04, 0x37
        /*0002*/ 	.short	(.L_2732 - .L_2731)
.L_2731:
        /*0004*/ 	.word	0x00000082


	//----- nvinfo : EIATTR_KPARAM_INFO
	.align		4
.L_2732:
        /*0008*/ 	.byte	0x04, 0x17
        /*000a*/ 	.short	(.L_2734 - .L_2733)
.L_2733:
        /*000c*/ 	.word	0x00000000
        /*0010*/ 	.short	0x0000
        /*0012*/ 	.short	0x0000
        /*0014*/ 	.byte	0x00, 0xf0, 0xa1, 0x03


	//----- nvinfo : EIATTR_SPARSE_MMA_MASK
	.align		4
.L_2734:
        /*0018*/ 	.byte	0x03, 0x50
        /*001a*/ 	.short	0x0000


	//----- nvinfo : EIATTR_MAXREG_COUNT
	.align		4
        /*001c*/ 	.byte	0x03, 0x1b
        /*001e*/ 	.short	0x00ff


	//----- nvinfo : EIATTR_MERCURY_ISA_VERSION
	.align		4
        /*0020*/ 	.byte	0x03, 0x5f
        /*0022*/ 	.short	0x0101


	//----- nvinfo : EIATTR_COOP_GROUP_MASK_REGIDS
	.align		4
        /*0024*/ 	.byte	0x04, 0x29
        /*0026*/ 	.short	(.L_2736 - .L_2735)


	//   ....[0]....
.L_2735:
        /*0028*/ 	.word	0xffffffff


	//   ....[1]....
        /*002c*/ 	.word	0xffffffff


	//   ....[2]....
        /*0030*/ 	.word	0xffffffff


	//   ....[3]....
        /*0034*/ 	.word	0xffffffff


	//   ....[4]....
        /*0038*/ 	.word	0xffffffff


	//   ....[5]....
        /*003c*/ 	.word	0xffffffff


	//   ....[6]....
        /*0040*/ 	.word	0xffffffff


	//   ....[7]....
        /*0044*/ 	.word	0xffffffff


	//   ....[8]....
        /*0048*/ 	.word	0xffffffff


	//   ....[9]....
        /*004c*/ 	.word	0xffffffff


	//   ....[10]....
        /*0050*/ 	.word	0x05000051


	//   ....[11]....
        /*0054*/ 	.word	0x05000051


	//   ....[12]....
        /*0058*/ 	.word	0x05000051


	//   ....[13]....
        /*005c*/ 	.word	0x05000051


	//   ....[14]....
        /*0060*/ 	.word	0x05000051


	//   ....[15]....
        /*0064*/ 	.word	0x05000051


	//   ....[16]....
        /*0068*/ 	.word	0x05000051


	//   ....[17]....
        /*006c*/ 	.word	0x05000051


	//   ....[18]....
        /*0070*/ 	.word	0x05000051


	//   ....[19]....
        /*0074*/ 	.word	0x05000051


	//----- nvinfo : EIATTR_COOP_GROUP_INSTR_OFFSETS
	.align		4
.L_2736:
        /*0078*/ 	.byte	0x04, 0x28
        /*007a*/ 	.short	(.L_2738 - .L_2737)


	//   ....[0]....
.L_2737:
        /*007c*/ 	.word	0x0000c660


	//   ....[1]....
        /*0080*/ 	.word	0x0000c690


	//   ....[2]....
        /*0084*/ 	.word	0x0000c6b0


	//   ....[3]....
        /*0088*/ 	.word	0x0000c6d0


	//   ....[4]....
        /*008c*/ 	.word	0x0000c6f0


	//   ....[5]....
        /*0090*/ 	.word	0x0000c920


	//   ....[6]....
        /*0094*/ 	.word	0x0000c940


	//   ....[7]....
        /*0098*/ 	.word	0x0000c960


	//   ....[8]....
        /*009c*/ 	.word	0x0000c980


	//   ....[9]....
        /*00a0*/ 	.word	0x0000c9a0


	//   ....[10]....
        /*00a4*/ 	.word	0x0000cfb0


	//   ....[11]....
        /*00a8*/ 	.word	0x0000d060


	//   ....[12]....
        /*00ac*/ 	.word	0x0000d0d0


	//   ....[13]....
        /*00b0*/ 	.word	0x0000d140


	//   ....[14]....
        /*00b4*/ 	.word	0x0000d1b0


	//   ....[15]....
        /*00b8*/ 	.word	0x0000d430


	//   ....[16]....
        /*00bc*/ 	.word	0x0000d4a0


	//   ....[17]....
        /*00c0*/ 	.word	0x0000d510


	//   ....[18]....
        /*00c4*/ 	.word	0x0000d580


	//   ....[19]....
        /*00c8*/ 	.word	0x0000d5f0


	//----- nvinfo : EIATTR_VRC_CTA_INIT_COUNT
	.align		4
.L_2738:
        /*00cc*/ 	.byte	0x02, 0x4a
	.zero		1
	.zero		1


	//----- nvinfo : EIATTR_EXIT_INSTR_OFFSETS
	.align		4
        /*00d0*/ 	.byte	0x04, 0x1c
        /*00d2*/ 	.short	(.L_2740 - .L_2739)


	//   ....[0]....
.L_2739:
        /*00d4*/ 	.word	0x000003a0


	//   ....[1]....
        /*00d8*/ 	.word	0x0000cf50


	//----- nvinfo : EIATTR_MAX_THREADS
	.align		4
.L_2740:
        /*00dc*/ 	.byte	0x04, 0x05
        /*00de*/ 	.short	(.L_2742 - .L_2741)
.L_2741:
        /*00e0*/ 	.word	0x00000080
        /*00e4*/ 	.word	0x00000001
        /*00e8*/ 	.word	0x00000001


	//----- nvinfo : EIATTR_CRS_STACK_SIZE
	.align		4
.L_2742:
        /*00ec*/ 	.byte	0x04, 0x1e
        /*00ee*/ 	.short	(.L_2744 - .L_2743)
.L_2743:
        /*00f0*/ 	.word	0x00000000


	//----- nvinfo : EIATTR_CBANK_PARAM_SIZE
	.align		4
.L_2744:
        /*00f4*/ 	.byte	0x03, 0x19
        /*00f6*/ 	.short	0x00e8


	//----- nvinfo : EIATTR_PARAM_CBANK
	.align		4
        /*00f8*/ 	.byte	0x04, 0x0a
        /*00fa*/ 	.short	(.L_2746 - .L_2745)
	.align		4
.L_2745:
        /*00fc*/ 	.word	index@(.nv.constant0._ZN10layer_norm13ln_fwd_kernelINS_13Kernel_traitsIf6__halfS2_S2_fjLj512ELj1ELj4ELj1ELj16ENS_18Kernel_traits_baseILj512EfS2_S2_S2_fjLj128EEEEELb1ELb1ELb1ELb1EEEvNS_9FwdParamsE)
        /*0100*/ 	.short	0x0380
        /*0102*/ 	.short	0x00e8


	//----- nvinfo : EIATTR_SW_WAR
	.align		4
.L_2746:
        /*0104*/ 	.byte	0x04, 0x36
        /*0106*/ 	.short	(.L_2748 - .L_2747)
.L_2747:
        /*0108*/ 	.word	0x00000008
.L_2748:


//--------------------- .nv.info._ZN10layer_norm13ln_fwd_kernelINS_13Kernel_traitsI6__halfS2_fS2_fjLj512ELj1ELj4ELj1ELj16ENS_18Kernel_traits_baseILj512ES2_S2_fS2_fjLj128EEEEELb0ELb0ELb0ELb0EEEvNS_9FwdParamsE --------------------------
	.section	.nv.info._ZN10layer_norm13ln_fwd_kernelINS_13Kernel_traitsI6__halfS2_fS2_fjLj512ELj1ELj4ELj1ELj16ENS_18Kernel_traits_baseILj512ES2_S2_fS2_fjLj128EEEEELb0ELb0ELb0ELb0EEEvNS_9FwdParamsE,"",@"SHT_CUDA_INFO"
	.sectionflags	@""
	.align	4


	//----- nvinfo : EIATTR_CUDA_API_VERSION
	.align		4
        /*0000*/ 	.byte	0x04, 0x37
        /*0002*/ 	.short	(.L_2750 - .L_2749)
.L_2749:
        /*0004*/ 	.word	0x00000082


	//----- nvinfo : EIATTR_KPARAM_INFO
	.align		4
.L_2750:
        /*0008*/ 	.byte	0x04, 0x17
        /*000a*/ 	.short	(.L_2752 - .L_2751)
.L_2751:
        /*000c*/ 	.word	0x00000000
        /*0010*/ 	.short	0x0000
        /*0012*/ 	.short	0x0000
        /*0014*/ 	.byte	0x00, 0xf0, 0xa1, 0x03


	//----- nvinfo : EIATTR_SPARSE_MMA_MASK
	.align		4
.L_2752:
        /*0018*/ 	.byte	0x03, 0x50
        /*001a*/ 	.short	0x0000


	//----- nvinfo : EIATTR_MAXREG_COUNT
	.align		4
        /*001c*/ 	.byte	0x03, 0x1b
        /*001e*/ 	.short	0x00ff


	//----- nvinfo : EIATTR_MERCURY_ISA_VERSION
	.align		4
        /*0020*/ 	.byte	0x03, 0x5f
        /*0022*/ 	.short	0x0101


	//----- nvinfo : EIATTR_COOP_GROUP_MASK_REGIDS
	.align		4
        /*0024*/ 	.byte	0x04, 0x29
        /*0026*/ 	.short	(.L_2754 - .L_2753)


	//   ....[0]....
.L_2753:
        /*0028*/ 	.word	0xffffffff


	//   ....[1]....
        /*002c*/ 	.word	0xffffffff


	//   ....[2]....
        /*0030*/ 	.word	0xffffffff


	//   ....[3]....
        /*0034*/ 	.word	0xffffffff


	//   ....[4]....
        /*0038*/ 	.word	0xffffffff


	//   ....[5]....
        /*003c*/ 	.word	0xffffffff


	//   ....[6]....
        /*0040*/ 	.word	0xffffffff


	//   ....[7]....
        /*0044*/ 	.word	0xffffffff


	//   ....[8]....
        /*0048*/ 	.word	0xffffffff


	//   ....[9]....
        /*004c*/ 	.word	0xffffffff


	//   ....[10]....
        /*0050*/ 	.word	0x0500002d


	//   ....[11]....
        /*0054*/ 	.word	0x0500002d


	//   ....[12]....
        /*0058*/ 	.word	0x0500002d


	//   ....[13]....
        /*005c*/ 	.word	0x0500002d


	//   ....[14]....
        /*0060*/ 	.word	0x0500002d


	//   ....[15]....
        /*0064*/ 	.word	0x0500002d


	//   ....[16]....
        /*0068*/ 	.word	0x0500002d


	//   ....[17]....
        /*006c*/ 	.word	0x0500002d


	//   ....[18]....
        /*0070*/ 	.word	0x0500002d


	//   ....[19]....
        /*0074*/ 	.word	0x0500002d


	//----- nvinfo : EIATTR_COOP_GROUP_INSTR_OFFSETS
	.align		4
.L_2754:
        /*0078*/ 	.byte	0x04, 0x28
        /*007a*/ 	.short	(.L_2756 - .L_2755)


	//   ....[0]....
.L_2755:
        /*007c*/ 	.word	0x00000c80


	//   ....[1]....
        /*0080*/ 	.word	0x00000cb0


	//   ....[2]....
        /*0084*/ 	.word	0x00000cd0


	//   ....[3]....
        /*0088*/ 	.word	0x00000cf0


	//   ....[4]....
        /*008c*/ 	.word	0x00000d10


	//   ....[5]....
        /*0090*/ 	.word	0x00000f50


	//   ....[6]....
        /*0094*/ 	.word	0x00000f70


	//   ....[7]....
        /*0098*/ 	.word	0x00000f90


	//   ....[8]....
        /*009c*/ 	.word	0x00000fb0


	//   ....[9]....
        /*00a0*/ 	.word	0x00000fd0


	//   ....[10]....
        /*00a4*/ 	.word	0x000017b0


	//   ....[11]....
        /*00a8*/ 	.word	0x00001860


	//   ....[12]....
        /*00ac*/ 	.word	0x000018d0


	//   ....[13]....
        /*00b0*/ 	.word	0x00001940


	//   ....[14]....
        /*00b4*/ 	.word	0x000019b0


	//   ....[15]....
        /*00b8*/ 	.word	0x00001c40


	//   ....[16]....
        /*00bc*/ 	.word	0x00001cb0


	//   ....[17]....
        /*00c0*/ 	.word	0x00001d20


	//   ....[18]....
        /*00c4*/ 	.word	0x00001d90


	//   ....[19]....
        /*00c8*/ 	.word	0x00001e00


	//----- nvinfo : EIATTR_VRC_CTA_INIT_COUNT
	.align		4
.L_2756:
        /*00cc*/ 	.byte	0x02, 0x4a
	.zero		1
	.zero		1


	//----- nvinfo : EIATTR_EXIT_INSTR_OFFSETS
	.align		4
        /*00d0*/ 	.byte	0x04, 0x1c
        /*00d2*/ 	.short	(.L_2758 - .L_2757)


	//   ....[0]....
.L_2757:
        /*00d4*/ 	.word	0x00000390


	//   ....[1]....
        /*00d8*/ 	.word	0x00001740


	//----- nvinfo : EIATTR_MAX_THREADS
	.align		4
.L_2758:
        /*00dc*/ 	.byte	0x04, 0x05
        /*00de*/ 	.short	(.L_2760 - .L_2759)
.L_2759:
        /*00e0*/ 	.word	0x00000080
        /*00e4*/ 	.word	0x00000001
        /*00e8*/ 	.word	0x00000001


	//----- nvinfo : EIATTR_CRS_STACK_SIZE
	.align		4
.L_2760:
        /*00ec*/ 	.byte	0x04, 0x1e
        /*00ee*/ 	.short	(.L_2762 - .L_2761)
.L_2761:
        /*00f0*/ 	.word	0x00000000


	//----- nvinfo : EIATTR_CBANK_PARAM_SIZE
	.align		4
.L_2762:
        /*00f4*/ 	.byte	0x03, 0x19
        /*00f6*/ 	.short	0x00e8


	//----- nvinfo : EIATTR_PARAM_CBANK
	.align		4
        /*00f8*/ 	.byte	0x04, 0x0a
        /*00fa*/ 	.short	(.L_2764 - .L_2763)
	.align		4
.L_2763:
        /*00fc*/ 	.word	index@(.nv.constant0._ZN10layer_norm13ln_fwd_kernelINS_13Kernel_traitsI6__halfS2_fS2_fjLj512ELj1ELj4ELj1ELj16ENS_18Kernel_traits_baseILj512ES2_S2_fS2_fjLj128EEEEELb0ELb0ELb0ELb0EEEvNS_9FwdParamsE)
        /*0100*/ 	.short	0x0380
        /*0102*/ 	.short	0x00e8


	//----- nvinfo : EIATTR_SW_WAR
	.align		4
.L_2764:
        /*0104*/ 	.byte	0x04, 0x36
        /*0106*/ 	.short	(.L_2766 - .L_2765)
.L_2765:
        /*0108*/ 	.word	0x00000008
.L_2766:


//--------------------- .nv.info._ZN10layer_norm13ln_fwd_kernelINS_13Kernel_traitsI6__halfS2_fS2_fjLj512ELj1ELj4ELj1ELj16ENS_18Kernel_traits_baseILj512ES2_S2_fS2_fjLj128EEEEELb0ELb0ELb0ELb1EEEvNS_9FwdParamsE --------------------------
	.section	.nv.info._ZN10layer_norm13ln_fwd_kernelINS_13Kernel_traitsI6__halfS2_fS2_fjLj512ELj1ELj4ELj1ELj16ENS_18Kernel_traits_baseILj512ES2_S2_fS2_fjLj128EEEEELb0ELb0ELb0ELb1EEEvNS_9FwdParamsE,"",@"SHT_CUDA_INFO"
	.sectionflags	@""
	.align	4


	//----- nvinfo : EIATTR_CUDA_API_VERSION
	.align		4
        /*0000*/ 	.byte	0x04, 0x37
        /*0002*/ 	.short	(.L_2768 - .L_2767)
.L_2767:
        /*0004*/ 	.word	0x00000082


	//----- nvinfo : EIATTR_KPARAM_INFO
	.align		4
.L_2768:
        /*0008*/ 	.byte	0x04, 0x17
        /*000a*/ 	.short	(.L_2770 - .L_2769)
.L_2769:
        /*000c*/ 	.word	0x00000000
        /*0010*/ 	.short	0x0000
        /*0012*/ 	.short	0x0000
        /*0014*/ 	.byte	0x00, 0xf0, 0xa1, 0x03


	//----- nvinfo : EIATTR_SPARSE_MMA_MASK
	.align		4
.L_2770:
        /*0018*/ 	.byte	0x03, 0x50
        /*001a*/ 	.short	0x0000


	//----- nvinfo : EIATTR_MAXREG_COUNT
	.align		4
        /*001c*/ 	.byte	0x03, 0x1b
        /*001e*/ 	.short	0x00ff


	//----- nvinfo : EIATTR_MERCURY_ISA_VERSION
	.align		4
        /*0020*/ 	.byte	0x03, 0x5f
        /*0022*/ 	.short	0x0101


	//----- nvinfo : EIATTR_COOP_GROUP_MASK_REGIDS
	.align		4
        /*0024*/ 	.byte	0x04, 0x29
        /*0026*/ 	.short	(.L_2772 - .L_2771)


	//   ....[0]....
.L_2771:
        /*0028*/ 	.word	0xffffffff


	//   ....[1]....
        /*002c*/ 	.word	0xffffffff


	//   ....[2]....
        /*0030*/ 	.word	0xffffffff


	//   ....[3]....
        /*0034*/ 	.word	0xffffffff


	//   ....[4]....
        /*0038*/ 	.word	0xffffffff


	//   ....[5]....
        /*003c*/ 	.word	0xffffffff


	//   ....[6]....
        /*0040*/ 	.word	0xffffffff


	//   ....[7]....
        /*0044*/ 	.word	0xffffffff


	//   ....[8]....
        /*0048*/ 	.word	0xffffffff


	//   ....[9]....
        /*004c*/ 	.word	0xffffffff


	//   ....[10]....
        /*0050*/ 	.word	0xffffffff


	//   ....[11]....
        /*0054*/ 	.word	0xffffffff


	//   ....[12]....
        /*0058*/ 	.word	0xffffffff


	//   ....[13]....
        /*005c*/ 	.word	0xffffffff


	//   ....[14]....
        /*0060*/ 	.word	0xffffffff


	//   ....[15]....
        /*0064*/ 	.word	0xffffffff


	//   ....[16]....
        /*0068*/ 	.word	0xffffffff


	//   ....[17]....
        /*006c*/ 	.word	0xffffffff


	//   ....[18]....
        /*0070*/ 	.word	0xffffffff


	//   ....[19]....
        /*0074*/ 	.word	0xffffffff


	//   ....[20]....
        /*0078*/ 	.word	0x05000014


	//   ....[21]....
        /*007c*/ 	.word	0x05000014


	//   ....[22]....
        /*0080*/ 	.word	0x05000014


	//   ....[23]....
        /*0084*/ 	.word	0x05000014


	//   ....[24]....
        /*0088*/ 	.word	0x05000014


	//   ....[25]....
        /*008c*/ 	.word	0x05000014


	//   ....[26]....
        /*0090*/ 	.word	0x05000014


	//   ....[27]....
        /*0094*/ 	.word	0x05000014


	//   ....[28]....
        /*0098*/ 	.word	0x05000014


	//   ....[29]....
        /*009c*/ 	.word	0x05000014


	//   ....[30]....
        /*00a0*/ 	.word	0x05000014


	//   ....[31]....
        /*00a4*/ 	.word	0x05000014


	//   ....[32]....
        /*00a8*/ 	.word	0x05000014


	//   ....[33]....
        /*00ac*/ 	.word	0x05000014


	//   ....[34]....
        /*00b0*/ 	.word	0x05000014


	//   ....[35]....
        /*00b4*/ 	.word	0x05000014


	//   ....[36]....
        /*00b8*/ 	.word	0x05000014


	//   ....[37]....
        /*00bc*/ 	.word	0x05000014


	//   ....[38]....
        /*00c0*/ 	.word	0x05000014


	//   ....[39]....
        /*00c4*/ 	.word	0x05000014


	//----- nvinfo : EIATTR_COOP_GROUP_INSTR_OFFSETS
	.align		4
.L_2772:
        /*00c8*/ 	.byte	0x04, 0x28
        /*00ca*/ 	.short	(.L_2774 - .L_2773)


	//   ....[0]....
.L_2773:
        /*00cc*/ 	.word	0x00000b70


	//   ....[1]....
        /*00d0*/ 	.word	0x00000ba0


	//   ....[2]....
        /*00d4*/ 	.word	0x00000bc0


	//   ....[3]....
        /*00d8*/ 	.word	0x00000be0


	//   ....[4]....
        /*00dc*/ 	.word	0x00000c00


	//   ....[5]....
        /*00e0*/ 	.word	0x00000e30


	//   ....[6]....
        /*00e4*/ 	.word	0x00000e50


	//   ....[7]....
        /*00e8*/ 	.word	0x00000e70


	//   ....[8]....
        /*00ec*/ 	.word	0x00000e90


	//   ....[9]....
        /*00f0*/ 	.word	0x00000eb0


	//   ....[10]....
        /*00f4*/ 	.word	0x00001dd0


	//   ....[11]....
        /*00f8*/ 	.word	0x00001e00


	//   ....[12]....
        /*00fc*/ 	.word	0x00001e20


	//   ....[13]....
        /*0100*/ 	.word	0x00001e40


	//   ....[14]....
        /*0104*/ 	.word	0x00001e60


	//   ....[15]....
        /*0108*/ 	.word	0x00002090


	//   ....[16]....
        /*010c*/ 	.word	0x000020b0


	//   ....[17]....
        /*0110*/ 	.word	0x000020d0


	//   ....[18]....
        /*0114*/ 	.word	0x000020f0


	//   ....[19]....
        /*0118*/ 	.word	0x00002110


	//   ....[20]....
        /*011c*/ 	.word	0x00002670


	//   ....[21]....
        /*0120*/ 	.word	0x00002700


	//   ....[22]....
        /*0124*/ 	.word	0x00002760


	//   ....[23]....
        /*0128*/ 	.word	0x000027c0


	//   ....[24]....
        /*012c*/ 	.word	0x00002820


	//   ....[25]....
        /*0130*/ 	.word	0x00002a90


	//   ....[26]....
        /*0134*/ 	.word	0x00002af0


	//   ....[27]....
        /*0138*/ 	.word	0x00002b50


	//   ....[28]....
        /*013c*/ 	.word	0x00002bb0


	//   ....[29]....
        /*0140*/ 	.word	0x00002c10


	//   ....[30]....
        /*0144*/ 	.word	0x00002c90


	//   ....[31]....
        /*0148*/ 	.word	0x00002d20


	//   ....[32]....
        /*014c*/ 	.word	0x00002d80


	//   ....[33]....
        /*0150*/ 	.word	0x00002de0


	//   ....[34]....
        /*0154*/ 	.word	0x00002e40


	//   ....[35]....
        /*0158*/ 	.word	0x000030b0


	//   ....[36]....
        /*015c*/ 	.word	0x00003110


	//   ....[37]....
        /*0160*/ 	.word	0x00003170


	//   ....[38]....
        /*0164*/ 	.word	0x000031d0


	//   ....[39]....
        /*0168*/ 	.word	0x00003230


	//----- nvinfo : EIATTR_VRC_CTA_INIT_COUNT
	.align		4
.L_2774:
        /*016c*/ 	.byte	0x02, 0x4a
	.zero		1
	.zero		1


	//----- nvinfo : EIATTR_EXIT_INSTR_OFFSETS
	.align		4
        /*0170*/ 	.byte	0x04, 0x1c
        /*0172*/ 	.short	(.L_2776 - .L_2775)


	//   ....[0]....
.L_2775:
        /*0174*/ 	.word	0x00000150


	//   ....[1]....
        /*0178*/ 	.word	0x000013c0


	//   ....[2]....
        /*017c*/ 	.word	0x00002610


	//----- nvinfo : EIATTR_MAX_THREADS
	.align		4
.L_2776:
        /*0180*/ 	.byte	0x04, 0x05
        /*0182*/ 	.short	(.L_2778 - .L_2777)
.L_2777:
        /*0184*/ 	.word	0x00000080
        /*0188*/ 	.word	0x00000001
        /*018c*/ 	.word	0x00000001


	//----- nvinfo : EIATTR_CRS_STACK_SIZE
	.align		4
.L_2778:
        /*0190*/ 	.byte	0x04, 0x1e
        /*0192*/ 	.short	(.L_2780 - .L_2779)
.L_2779:
        /*0194*/ 	.word	0x00000000


	//----- nvinfo : EIATTR_CBANK_PARAM_SIZE
	.align		4
.L_2780:
        /*0198*/ 	.byte	0x03, 0x19
        /*019a*/ 	.short	0x00e8


	//----- nvinfo : EIATTR_PARAM_CBANK
	.align		4
        /*019c*/ 	.byte	0x04, 0x0a
        /*019e*/ 	.short	(.L_2782 - .L_2781)
	.align		4
.L_2781:
        /*01a0*/ 	.word	index@(.nv.constant0._ZN10layer_norm13ln_fwd_kernelINS_13Kernel_traitsI6__halfS2_fS2_fjLj512ELj1ELj4ELj1ELj16ENS_18Kernel_traits_baseILj512ES2_S2_fS2_fjLj128EEEEELb0ELb0ELb0ELb1EEEvNS_9FwdParamsE)
        /*01a4*/ 	.short	0x0380
        /*01a6*/ 	.short	0x00e8


	//----- nvinfo : EIATTR_SW_WAR
	.align		4
.L_2782:
        /*01a8*/ 	.byte	0x04, 0x36
        /*01aa*/ 	.short	(.L_2784 - .L_2783)
.L_2783:
        /*01ac*/ 	.word	0x00000008
.L_2784:


//--------------------- .nv.info._ZN10layer_norm13ln_fwd_kernelINS_13Kernel_traitsI6__halfS2_fS2_fjLj512ELj1ELj4ELj1ELj16ENS_18Kernel_traits_baseILj512ES2_S2_fS2_fjLj128EEEEELb0ELb0ELb1ELb0EEEvNS_9FwdParamsE --------------------------
	.section	.nv.info._ZN10layer_norm13ln_fwd_kernelINS_13Kernel_traitsI6__halfS2_fS2_fjLj512ELj1ELj4ELj1ELj16ENS_18Kernel_traits_baseILj512ES2_S2_fS2_fjLj128EEEEELb0ELb0ELb1ELb0EEEvNS_9FwdParamsE,"",@"SHT_CUDA_INFO"
	.sectionflags	@""
	.align	4


	//----- nvinfo : EIATTR_CUDA_API_VERSION
	.align		4
        /*0000*/ 	.byte	0x04, 0x37
        /*0002*/ 	.short	(.L_2786 - .L_2785)
.L_2785:
        /*0004*/ 	.word	0x00000082


	//----- nvinfo : EIATTR_KPARAM_INFO
	.align		4
.L_2786:
        /*0008*/ 	.byte	0x04, 0x17
        /*000a*/ 	.short	(.L_2788 - .L_2787)
.L_2787:
        /*000c*/ 	.word	0x00000000
        /*0010*/ 	.short	0x0000
        /*0012*/ 	.short	0x0000
        /*0014*/ 	.byte	0x00, 0xf0, 0xa1, 0x03


	//----- nvinfo : EIATTR_SPARSE_MMA_MASK
	.align		4
.L_2788:
        /*0018*/ 	.byte	0x03, 0x50
        /*001a*/ 	.short	0x0000


	//----- nvinfo : EIATTR_MAXREG_COUNT
	.align		4
        /*001c*/ 	.byte	0x03, 0x1b
        /*001e*/ 	.short	0x00ff


	//----- nvinfo : EIATTR_MERCURY_ISA_VERSION
	.align		4
        /*0020*/ 	.byte	0x03, 0x5f
        /*0022*/ 	.short	0x0101


	//----- nvinfo : EIATTR_COOP_GROUP_MASK_REGIDS
	.align		4
        /*0024*/ 	.byte	0x04, 0x29
        /*0026*/ 	.short	(.L_2790 - .L_2789)


	//   ....[0]....
.L_2789:
        /*0028*/ 	.word	0xffffffff


	//   ....[1]....
        /*002c*/ 	.word	0xffffffff


	//   ....[2]....
        /*0030*/ 	.word	0xffffffff


	//   ....[3]....
        /*0034*/ 	.word	0xffffffff


	//   ....[4]....
        /*0038*/ 	.word	0xffffffff


	//   ....[5]....
        /*003c*/ 	.word	0xffffffff


	//   ....[6]....
        /*0040*/ 	.word	0xffffffff


	//   ....[7]....
        /*0044*/ 	.word	0xffffffff


	//   ....[8]....
        /*0048*/ 	.word	0xffffffff


	//   ....[9]....
        /*004c*/ 	.word	0xffffffff


	//   ....[10]....
        /*0050*/ 	.word	0x0500002e


	//   ....[11]....
        /*0054*/ 	.word	0x0500002e


	//   ....[12]....
        /*0058*/ 	.word	0x0500002e


	//   ....[13]....
        /*005c*/ 	.word	0x0500002e


	//   ....[14]....
        /*0060*/ 	.word	0x0500002e


	//   ....[15]....
        /*0064*/ 	.word	0x0500002e


	//   ....[16]....
        /*0068*/ 	.word	0x0500002e


	//   ....[17]....
        /*006c*/ 	.word	0x0500002e


	//   ....[18]....
        /*0070*/ 	.word	0x0500002e


	//   ....[19]....
        /*0074*/ 	.word	0x0500002e


	//----- nvinfo : EIATTR_COOP_GROUP_INSTR_OFFSETS
	.align		4
.L_2790:
        /*0078*/ 	.byte	0x04, 0x28
        /*007a*/ 	.short	(.L_2792 - .L_2791)


	//   ....[0]....
.L_2791:
        /*007c*/ 	.word	0x00000fe0


	//   ....[1]....
        /*0080*/ 	.word	0x00001010


	//   ....[2]....
        /*0084*/ 	.word	0x00001030


	//   ....[3]....
        /*0088*/ 	.word	0x00001050


	//   ....[4]....
        /*008c*/ 	.word	0x00001070


	//   ....[5]....
        /*0090*/ 	.word	0x000012b0


	//   ....[6]....
        /*0094*/ 	.word	0x000012d0


	//   ....[7]....
        /*0098*/ 	.word	0x000012f0


	//   ....[8]....
        /*009c*/ 	.word	0x00001310


	//   ....[9]....
        /*00a0*/ 	.word	0x00001330


	//   ....[10]....
        /*00a4*/ 	.word	0x00001b80


	//   ....[11]....
        /*00a8*/ 	.word	0x00001c20


	//   ....[12]....
        /*00ac*/ 	.word	0x00001c80


	//   ....[13]....
        /*00b0*/ 	.word	0x00001ce0


	//   ....[14]....
        /*00b4*/ 	.word	0x00001d30


	//   ....[15]....
        /*00b8*/ 	.word	0x00001fc0


	//   ....[16]....
        /*00bc*/ 	.word	0x00002020


	//   ....[17]....
        /*00c0*/ 	.word	0x00002080


	//   ....[18]....
        /*00c4*/ 	.word	0x000020e0


	//   ....[19]....
        /*00c8*/ 	.word	0x00002140


	//----- nvinfo : EIATTR_VRC_CTA_INIT_COUNT
	.align		4
.L_2792:
        /*00cc*/ 	.byte	0x02, 0x4a
	.zero		1
	.zero		1


	//----- nvinfo : EIATTR_EXIT_INSTR_OFFSETS
	.align		4
        /*00d0*/ 	.byte	0x04, 0x1c
        /*00d2*/ 	.short	(.L_2794 - .L_2793)


	//   ....[0]....
.L_2793:
        /*00d4*/ 	.word	0x00000390


	//   ....[1]....
        /*00d8*/ 	.word	0x00001b10


	//----- nvinfo : EIATTR_MAX_THREADS
	.align		4
.L_2794:
        /*00dc*/ 	.byte	0x04, 0x05
        /*00de*/ 	.short	(.L_2796 - .L_2795)
.L_2795:
        /*00e0*/ 	.word	0x00000080
        /*00e4*/ 	.word	0x00000001
        /*00e8*/ 	.word	0x00000001


	//----- nvinfo : EIATTR_CRS_STACK_SIZE
	.align		4
.L_2796:
        /*00ec*/ 	.byte	0x04, 0x1e
        /*00ee*/ 	.short	(.L_2798 - .L_2797)
.L_2797:
        /*00f0*/ 	.word	0x00000000


	//----- nvinfo : EIATTR_CBANK_PARAM_SIZE
	.align		4
.L_2798:
        /*00f4*/ 	.byte	0x03, 0x19
        /*00f6*/ 	.short	0x00e8


	//----- nvinfo : EIATTR_PARAM_CBANK
	.align		4
        /*00f8*/ 	.byte	0x04, 0x0a
        /*00fa*/ 	.short	(.L_2800 - .L_2799)
	.align		4
.L_2799:
        /*00fc*/ 	.word	index@(.nv.constant0._ZN10layer_norm13ln_fwd_kernelINS_13Kernel_traitsI6__halfS2_fS2_fjLj512ELj1ELj4ELj1ELj16ENS_18Kernel_traits_baseILj512ES2_S2_fS2_fjLj128EEEEELb0ELb0ELb1ELb0EEEvNS_9FwdParamsE)
        /*0100*/ 	.short	0x0380
        /*0102*/ 	.short	0x00e8


	//----- nvinfo : EIATTR_SW_WAR
	.align		4
.L_2800:
        /*0104*/ 	.byte	0x04, 0x36
        /*0106*/ 	.short	(.L_2802 - .L_2801)
.L_2801:
        /*0108*/ 	.word	0x00000008
.L_2802:


//--------------------- .nv.info._ZN10layer_norm13ln_fwd_kernelINS_13Kernel_traitsI6__halfS2_fS2_fjLj512ELj1ELj4ELj1ELj16ENS_18Kernel_traits_baseILj512ES2_S2_fS2_fjLj128EEEEELb0ELb0ELb1ELb1EEEvNS_9FwdParamsE --------------------------
	.section	.nv.info._ZN10layer_norm13ln_fwd_kernelINS_13Kernel_traitsI6__halfS2_fS2_fjLj512ELj1ELj4ELj1ELj16ENS_18Kernel_traits_baseILj512ES2_S2_fS2_fjLj128EEEEELb0ELb0ELb1ELb1EEEvNS_9FwdParamsE,"",@"SHT_CUDA_INFO"
	.sectionflags	@""
	.align	4


	//----- nvinfo : EIATTR_CUDA_API_VERSION
	.align		4
        /*0000*/ 	.byte	0x04, 0x37
        /*0002*/ 	.short	(.L_2804 - .L_2803)
.L_2803:
        /*0004*/ 	.word	0x00000082


	//----- nvinfo : EIATTR_KPARAM_INFO
	.align		4
.L_2804:
        /*0008*/ 	.byte	0x04, 0x17
        /*000a*/ 	.short	(.L_2806 - .L_2805)
.L_2805:
        /*000c*/ 	.word	0x00000000
        /*0010*/ 	.short	0x0000
        /*0012*/ 	.short	0x0000
        /*0014*/ 	.byte	0x00, 0xf0, 0xa1, 0x03


	//----- nvinfo : EIATTR_SPARSE_MMA_MASK
	.align		4
.L_2806:
        /*0018*/ 	.byte	0x03, 0x50
        /*001a*/ 	.short	0x0000


	//----- nvinfo : EIATTR_MAXREG_COUNT
	.align		4
        /*001c*/ 	.byte	0x03, 0x1b
        /*001e*/ 	.short	0x00ff


	//----- nvinfo : EIATTR_MERCURY_ISA_VERSION
	.align		4
        /*0020*/ 	.byte	0x03, 0x5f
        /*0022*/ 	.short	0x0101


	//----- nvinfo : EIATTR_COOP_GROUP_MASK_REGIDS
	.align		4
        /*0024*/ 	.byte	0x04, 0x29
        /*0026*/ 	.short	(.L_2808 - .L_2807)


	//   ....[0]....
.L_2807:
        /*0028*/ 	.word	0xffffffff


	//   ....[1]....
        /*002c*/ 	.word	0xffffffff


	//   ....[2]....
        /*0030*/ 	.word	0xffffffff


	//   ....[3]....
        /*0034*/ 	.word	0xffffffff


	//   ....[4]....
        /*0038*/ 	.word	0xffffffff


	//   ....[5]....
        /*003c*/ 	.word	0xffffffff


	//   ....[6]....
        /*0040*/ 	.word	0xffffffff


	//   ....[7]....
        /*0044*/ 	.word	0xffffffff


	//   ....[8]....
        /*0048*/ 	.word	0xffffffff


	//   ....[9]....
        /*004c*/ 	.word	0xffffffff


	//   ....[10]....
        /*0050*/ 	.word	0x0500002b


	//   ....[11]....
        /*0054*/ 	.word	0x0500002b


	//   ....[12]....
        /*0058*/ 	.word	0x0500002b


	//   ....[13]....
        /*005c*/ 	.word	0x0500002b


	//   ....[14]....
        /*0060*/ 	.word	0x0500002b


	//   ....[15]....
        /*0064*/ 	.word	0x0500002b


	//   ....[16]....
        /*0068*/ 	.word	0x0500002b


	//   ....[17]....
        /*006c*/ 	.word	0x0500002b


	//   ....[18]....
        /*0070*/ 	.word	0x0500002b


	//   ....[19]....
        /*0074*/ 	.word	0x0500002b


	//----- nvinfo : EIATTR_COOP_GROUP_INSTR_OFFSETS
	.align		4
.L_2808:
        /*0078*/ 	.byte	0x04, 0x28
        /*007a*/ 	.short	(.L_2810 - .L_2809)


	//   ....[0]....
.L_2809:
        /*007c*/ 	.word	0x00000dd0


	//   ....[1]....
        /*0080*/ 	.word	0x00000df0


	//   ....[2]....
        /*0084*/ 	.word	0x00000e10


	//   ....[3]....
        /*0088*/ 	.word	0x00000e40


	//   ....[4]....
        /*008c*/ 	.word	0x00000e60


	//   ....[5]....
        /*0090*/ 	.word	0x00001090


	//   ....[6]....
        /*0094*/ 	.word	0x000010b0


	//   ....[7]....
        /*0098*/ 	.word	0x000010d0


	//   ....[8]....
        /*009c*/ 	.word	0x000010f0


	//   ....[9]....
        /*00a0*/ 	.word	0x00001110


	//   ....[10]....
        /*00a4*/ 	.word	0x00001910


	//   ....[11]....
        /*00a8*/ 	.word	0x000019b0


	//   ....[12]....
        /*00ac*/ 	.word	0x00001a20


	//   ....[13]....
        /*00b0*/ 	.word	0x00001aa0


	//   ....[14]....
        /*00b4*/ 	.word	0x00001b10


	//   ....[15]....
        /*00b8*/ 	.word	0x00001da0


	//   ....[16]....
        /*00bc*/ 	.word	0x00001e10


	//   ....[17]....
        /*00c0*/ 	.word	0x00001e80


	//   ....[18]....
        /*00c4*/ 	.word	0x00001ef0


	//   ....[19]....
        /*00c8*/ 	.word	0x00001f60


	//----- nvinfo : EIATTR_VRC_CTA_INIT_COUNT
	.align		4
.L_2810:
        /*00cc*/ 	.byte	0x02, 0x4a
	.zero		1
	.zero		1


	//----- nvinfo : EIATTR_EXIT_INSTR_OFFSETS
	.align		4
        /*00d0*/ 	.byte	0x04, 0x1c
        /*00d2*/ 	.short	(.L_2812 - .L_2811)


	//   ....[0]....
.L_2811:
        /*00d4*/ 	.word	0x00000180


	//   ....[1]....
        /*00d8*/ 	.word	0x000018a0


	//----- nvinfo : EIATTR_MAX_THREADS
	.align		4
.L_2812:
        /*00dc*/ 	.byte	0x04, 0x05
        /*00de*/ 	.short	(.L_2814 - .L_2813)
.L_2813:
        /*00e0*/ 	.word	0x00000080
        /*00e4*/ 	.word	0x00000001
        /*00e8*/ 	.word	0x00000001


	//----- nvinfo : EIATTR_CRS_STACK_SIZE
	.align		4
.L_2814:
        /*00ec*/ 	.byte	0x04, 0x1e
        /*00ee*/ 	.short	(.L_2816 - .L_2815)
.L_2815:
        /*00f0*/ 	.word	0x00000000


	//----- nvinfo : EIATTR_CBANK_PARAM_SIZE
	.align		4
.L_2816:
        /*00f4*/ 	.byte	0x03, 0x19
        /*00f6*/ 	.short	0x00e8


	//----- nvinfo : EIATTR_PARAM_CBANK
	.align		4
        /*00f8*/ 	.byte	0x04, 0x0a
        /*00fa*/ 	.short	(.L_2818 - .L_2817)
	.align		4
.L_2817:
        /*00fc*/ 	.word	index@(.nv.constant0._ZN10layer_norm13ln_fwd_kernelINS_13Kernel_traitsI6__halfS2_fS2_fjLj512ELj1ELj4ELj1ELj16ENS_18Kernel_traits_baseILj512ES2_S2_fS2_fjLj128EEEEELb0ELb0ELb1ELb1EEEvNS_9FwdParamsE)
        /*0100*/ 	.short	0x0380
        /*0102*/ 	.short	0x00e8


	//----- nvinfo : EIATTR_SW_WAR
	.align		4
.L_2818:
        /*0104*/ 	.byte	0x04, 0x36
        /*0106*/ 	.short	(.L_2820 - .L_2819)
.L_2819:
        /*0108*/ 	.word	0x00000008
.L_2820:


//--------------------- .nv.info._ZN10layer_norm13ln_fwd_kernelINS_13Kernel_traitsI6__halfS2_fS2_fjLj512ELj1ELj4ELj1ELj16ENS_18Kernel_traits_baseILj512ES2_S2_fS2_fjLj128EEEEELb0ELb1ELb0ELb0EEEvNS_9FwdParamsE --------------------------
	.section	.nv.info._ZN10layer_norm13ln_fwd_kernelINS_13Kernel_traitsI6__halfS2_fS2_fjLj512ELj1ELj4ELj1ELj16ENS_18Kernel_traits_baseILj512ES2_S2_fS2_fjLj128EEEEELb0ELb1ELb0ELb0EEEvNS_9FwdParamsE,"",@"SHT_CUDA_INFO"
	.sectionflags	@""
	.align	4


	//----- nvinfo : EIATTR_CUDA_API_VERSION
	.align		4
        /*0000*/ 	.byte	0x04, 0x37
        /*0002*/ 	.short	(.L_2822 - .L_2821)
.L_2821:
        /*0004*/ 	.word	0x00000082


	//----- nvinfo : EIATTR_KPARAM_INFO
	.align		4
.L_2822:
        /*0008*/ 	.byte	0x04, 0x17
        /*000a*/ 	.short	(.L_2824 - .L_2823)
.L_2823:
        /*000c*/ 	.word	0x00000000
        /*0010*/ 	.short	0x0000
        /*0012*/ 	.short	0x0000
        /*0014*/ 	.byte	0x00, 0xf0, 0xa1, 0x03


	//----- nvinfo : EIATTR_SPARSE_MMA_MASK
	.align		4
.L_2824:
        /*0018*/ 	.byte	0x03, 0x50
        /*001a*/ 	.short	0x0000


	//----- nvinfo : EIATTR_MAXREG_COUNT
	.align		4
        /*001c*/ 	.byte	0x03, 0x1b
        /*001e*/ 	.short	0x00ff


	//----- nvinfo : EIATTR_MERCURY_ISA_VERSION
	.align		4
        /*0020*/ 	.byte	0x03, 0x5f
        /*0022*/ 	.short	0x0101


	//----- nvinfo : EIATTR_COOP_GROUP_MASK_REGIDS
	.align		4
        /*0024*/ 	.byte	0x04, 0x29
        /*0026*/ 	.short	(.L_2826 - .L_2825)


	//   ....[0]....
.L_2825:
        /*0028*/ 	.word	0xffffffff


	//   ....[1]....
        /*002c*/ 	.word	0xffffffff


	//   ....[2]....
        /*0030*/ 	.word	0xffffffff


	//   ....[3]....
        /*0034*/ 	.word	0xffffffff


	//   ....[4]....
        /*0038*/ 	.word	0xffffffff


	//   ....[5]....
        /*003c*/ 	.word	0xffffffff


	//   ....[6]....
        /*0040*/ 	.word	0xffffffff


	//   ....[7]....
        /*0044*/ 	.word	0xffffffff


	//   ....[8]....
        /*0048*/ 	.word	0xffffffff


	//   ....[9]....
        /*004c*/ 	.word	0xffffffff


	//   ....[10]....
        /*0050*/ 	.word	0x0500003e


	//   ....[11]....
        /*0054*/ 	.word	0x0500003e


	//   ....[12]....
        /*0058*/ 	.word	0x0500003e


	//   ....[13]....
        /*005c*/ 	.word	0x0500003e


	//   ....[14]....
        /*0060*/ 	.word	0x0500003e


	//   ....[15]....
        /*0064*/ 	.word	0x0500003e


	//   ....[16]....
        /*0068*/ 	.word	0x0500003e


	//   ....[17]....
        /*006c*/ 	.word	0x0500003e


	//   ....[18]....
        /*0070*/ 	.word	0x0500003e


	//   ....[19]....
        /*0074*/ 	.word	0x0500003e


	//----- nvinfo : EIATTR_COOP_GROUP_INSTR_OFFSETS
	.align		4
.L_2826:
        /*0078*/ 	.byte	0x04, 0x28
        /*007a*/ 	.short	(.L_2828 - .L_2827)


	//   ....[0]....
.L_2827:
        /*007c*/ 	.word	0x00001130


	//   ....[1]....
        /*0080*/ 	.word	0x00001150


	//   ....[2]....
        /*0084*/ 	.word	0x00001170


	//   ....[3]....
        /*0088*/ 	.word	0x000011a0


	//   ....[4]....
        /*008c*/ 	.word	0x000011c0


	//   ....[5]....
        /*0090*/ 	.word	0x00001400


	//   ....[6]....
        /*0094*/ 	.word	0x00001420


	//   ....[7]....
        /*0098*/ 	.word	0x00001440


	//   ....[8]....
        /*009c*/ 	.word	0x00001460


	//   ....[9]....
        /*00a0*/ 	.word	0x00001480


	//   ....[10]....
        /*00a4*/ 	.word	0x00001c70


	//   ....[11]....
        /*00a8*/ 	.word	0x00001d10


	//   ....[12]....
        /*00ac*/ 	.word	0x00001d80


	//   ....[13]....
        /*00b0*/ 	.word	0x00001e00


	//   ....[14]....
        /*00b4*/ 	.word	0x00001e70


	//   ....[15]....
        /*00b8*/ 	.word	0x000020f0


	//   ....[16]....
        /*00bc*/ 	.word	0x00002160


	//   ....[17]....
        /*00c0*/ 	.word	0x000021d0


	//   ....[18]....
        /*00c4*/ 	.word	0x00002240


	//   ....[19]....
        /*00c8*/ 	.word	0x000022b0


	//----- nvinfo : EIATTR_VRC_CTA_INIT_COUNT
	.align		4
.L_2828:
        /*00cc*/ 	.byte	0x02, 0x4a
	.zero		1
	.zero		1


	//----- nvinfo : EIATTR_EXIT_INSTR_OFFSETS
	.align		4
        /*00d0*/ 	.byte	0x04, 0x1c
        /*00d2*/ 	.short	(.L_2830 - .L_2829)


	//   ....[0]....
.L_2829:
        /*00d4*/ 	.word	0x00000450


	//   ....[1]....
        /*00d8*/ 	.word	0x00001c00


	//----- nvinfo : EIATTR_MAX_THREADS
	.align		4
.L_2830:
        /*00dc*/ 	.byte	0x04, 0x05
        /*00de*/ 	.short	(.L_2832 - .L_2831)
.L_2831:
        /*00e0*/ 	.word	0x00000080
        /*00e4*/ 	.word	0x00000001
        /*00e8*/ 	.word	0x00000001


	//----- nvinfo : EIATTR_CRS_STACK_SIZE
	.align		4
.L_2832:
        /*00ec*/ 	.byte	0x04, 0x1e
        /*00ee*/ 	.short	(.L_2834 - .L_2833)
.L_2833:
        /*00f0*/ 	.word	0x00000000


	//----- nvinfo : EIATTR_CBANK_PARAM_SIZE
	.align		4
.L_2834:
        /*00f4*/ 	.byte	0x03, 0x19
        /*00f6*/ 	.short	0x00e8


	//----- nvinfo : EIATTR_PARAM_CBANK
	.align		4
        /*00f8*/ 	.byte	0x04, 0x0a
        /*00fa*/ 	.short	(.L_2836 - .L_2835)
	.align		4
.L_2835:
        /*00fc*/ 	.word	index@(.nv.constant0._ZN10layer_norm13ln_fwd_kernelINS_13Kernel_traitsI6__halfS2_fS2_fjLj512ELj1ELj4ELj1ELj16ENS_18Kernel_traits_baseILj512ES2_S2_fS2_fjLj128EEEEELb0ELb1ELb0ELb0EEEvNS_9FwdParamsE)
        /*0100*/ 	.short	0x0380
        /*0102*/ 	.short	0x00e8


	//----- nvinfo : EIATTR_SW_WAR
	.align		4
.L_2836:
        /*0104*/ 	.byte	0x04, 0x36
        /*0106*/ 	.short	(.L_2838 - .L_2837)
.L_2837:
        /*0108*/ 	.word	0x00000008
.L_2838:


//--------------------- .nv.info._ZN10layer_norm13ln_fwd_kernelINS_13Kernel_traitsI6__halfS2_fS2_fjLj512ELj1ELj4ELj1ELj16ENS_18Kernel_traits_baseILj512ES2_S2_fS2_fjLj128EEEEELb0ELb1ELb0ELb1EEEvNS_9FwdParamsE --------------------------
	.section	.nv.info._ZN10layer_norm13ln_fwd_kernelINS_13Kernel_traitsI6__halfS2_fS2_fjLj512ELj1ELj4ELj1ELj16ENS_18Kernel_traits_baseILj512ES2_S2_fS2_fjLj128EEEEELb0ELb1ELb0ELb1EEEvNS_9FwdParamsE,"",@"SHT_CUDA_INFO"
	.sectionflags	@""
	.align	4


	//----- nvinfo : EIATTR_CUDA_API_VERSION
	.align		4
        /*0000*/ 	.byte	0x04, 0x37
        /*0002*/ 	.short	(.L_2840 - .L_2839)
.L_2839:
        /*0004*/ 	.word	0x00000082


	//----- nvinfo : EIATTR_KPARAM_INFO
	.align		4
.L_2840:
        /*0008*/ 	.byte	0x04, 0x17
        /*000a*/ 	.short	(.L_2842 - .L_2841)
.L_2841:
        /*000c*/ 	.word	0x00000000
        /*0010*/ 	.short	0x0000
        /*0012*/ 	.short	0x0000
        /*0014*/ 	.byte	0x00, 0xf0, 0xa1, 0x03


	//----- nvinfo : EIATTR_SPARSE_MMA_MASK
	.align		4
.L_2842:
        /*0018*/ 	.byte	0x03, 0x50
        /*001a*/ 	.short	0x0000


	//----- nvinfo : EIATTR_MAXREG_COUNT
	.align		4
        /*001c*/ 	.byte	0x03, 0x1b
        /*001e*/ 	.short	0x00ff


	//----- nvinfo : EIATTR_MERCURY_ISA_VERSION
	.align		4
        /*0020*/ 	.byte	0x03, 0x5f
        /*0022*/ 	.short	0x0101


	//----- nvinfo : EIATTR_COOP_GROUP_MASK_REGIDS
	.align		4
        /*0024*/ 	.byte	0x04, 0x29
        /*0026*/ 	.short	(.L_2844 - .L_2843)


	//   ....[0]....
.L_2843:
        /*0028*/ 	.word	0xffffffff


	//   ....[1]....
        /*002c*/ 	.word	0xffffffff


	//   ....[2]....
        /*0030*/ 	.word	0xffffffff


	//   ....[3]....
        /*0034*/ 	.word	0xffffffff


	//   ....[4]....
        /*0038*/ 	.word	0xffffffff


	//   ....[5]....
        /*003c*/ 	.word	0xffffffff


	//   ....[6]....
        /*0040*/ 	.word	0xffffffff


	//   ....[7]....
        /*0044*/ 	.word	0xffffffff


	//   ....[8]....
        /*0048*/ 	.word	0xffffffff


	//   ....[9]....
        /*004c*/ 	.word	0xffffffff


	//   ....[10]....
        /*0050*/ 	.word	0x05000046


	//   ....[11]....
        /*0054*/ 	.word	0x05000046


	//   ....[12]....
        /*0058*/ 	.word	0x05000046


	//   ....[13]....
        /*005c*/ 	.word	0x05000046


	//   ....[14]....
        /*0060*/ 	.word	0x05000046


	//   ....[15]....
        /*0064*/ 	.word	0x05000046


	//   ....[16]....
        /*0068*/ 	.word	0x05000046


	//   ....[17]....
        /*006c*/ 	.word	0x05000046


	//   ....[18]....
        /*0070*/ 	.word	0x05000046


	//   ....[19]....
        /*0074*/ 	.word	0x05000046


	//----- nvinfo : EIATTR_COOP_GROUP_INSTR_OFFSETS
	.align		4
.L_2844:
        /*0078*/ 	.byte	0x04, 0x28
        /*007a*/ 	.short	(.L_2846 - .L_2845)


	//   ....[0]....
.L_2845:
        /*007c*/ 	.word	0x000011e0


	//   ....[1]....
        /*0080*/ 	.word	0x00001210


	//   ....[2]....
        /*0084*/ 	.word	0x00001230


	//   ....[3]....
        /*0088*/ 	.word	0x00001250


	//   ....[4]....
        /*008c*/ 	.word	0x00001270


	//   ....[5]....
        /*0090*/ 	.word	0x000014a0


	//   ....[6]....
        /*0094*/ 	.word	0x000014c0


	//   ....[7]....
        /*0098*/ 	.word	0x000014e0


	//   ....[8]....
        /*009c*/ 	.word	0x00001500


	//   ....[9]....
        /*00a0*/ 	.word	0x00001520


	//   ....[10]....
        /*00a4*/ 	.word	0x00001a80


	//   ....[11]....
        /*00a8*/ 	.word	0x00001b10


	//   ....[12]....
        /*00ac*/ 	.word	0x00001b70


	//   ....[13]....
        /*00b0*/ 	.word	0x00001bd0


	//   ....[14]....
        /*00b4*/ 	.word	0x00001c30


	//   ....[15]....
        /*00b8*/ 	.word	0x00001eb0


	//   ....[16]....
        /*00bc*/ 	.word	0x00001f00


	//   ....[17]....
        /*00c0*/ 	.word	0x00001f60


	//   ....[18]....
        /*00c4*/ 	.word	0x00001fc0


	//   ....[19]....
        /*00c8*/ 	.word	0x00002020


	//----- nvinfo : EIATTR_VRC_CTA_INIT_COUNT
	.align		4
.L_2846:
        /*00cc*/ 	.byte	0x02, 0x4a
	.zero		1
	.zero		1


	//----- nvinfo : EIATTR_EXIT_INSTR_OFFSETS
	.align		4
        /*00d0*/ 	.byte	0x04, 0x1c
        /*00d2*/ 	.short	(.L_2848 - .L_2847)


	//   ....[0]....
.L_2847:
        /*00d4*/ 	.word	0x000003c0


	//   ....[1]....
        /*00d8*/ 	.word	0x00001a10


	//----- nvinfo : EIATTR_MAX_THREADS
	.align		4
.L_2848:
        /*00dc*/ 	.byte	0x04, 0x05
        /*00de*/ 	.short	(.L_2850 - .L_2849)
.L_2849:
        /*00e0*/ 	.word	0x00000080
        /*00e4*/ 	.word	0x00000001
        /*00e8*/ 	.word	0x00000001


	//----- nvinfo : EIATTR_CRS_STACK_SIZE
	.align		4
.L_2850:
        /*00ec*/ 	.byte	0x04, 0x1e
        /*00ee*/ 	.short	(.L_2852 - .L_2851)
.L_2851:
        /*00f0*/ 	.word	0x00000000


	//----- nvinfo : EIATTR_CBANK_PARAM_SIZE
	.align		4
.L_2852:
        /*00f4*/ 	.byte	0x03, 0x19
        /*00f6*/ 	.short	0x00e8


	//----- nvinfo : EIATTR_PARAM_CBANK
	.align		4
        /*00f8*/ 	.byte	0x04, 0x0a
        /*00fa*/ 	.short	(.L_2854 - .L_2853)
	.align		4
.L_2853:
        /*00fc*/ 	.word	index@(.nv.constant0._ZN10layer_norm13ln_fwd_kernelINS_13Kernel_traitsI6__halfS2_fS2_fjLj512ELj1ELj4ELj1ELj16ENS_18Kernel_traits_baseILj512ES2_S2_fS2_fjLj128EEEEELb0ELb1ELb0ELb1EEEvNS_9FwdParamsE)
        /*0100*/ 	.short	0x0380
        /*0102*/ 	.short	0x00e8


	//----- nvinfo : EIATTR_SW_WAR
	.align		4
.L_2854:
        /*0104*/ 	.byte	0x04, 0x36
        /*0106*/ 	.short	(.L_2856 - .L_2855)
.L_2855:
        /*0108*/ 	.word	0x00000008
.L_2856:


//--------------------- .nv.info._ZN10layer_norm13ln_fwd_kernelINS_13Kernel_traitsI6__halfS2_fS2_fjLj512ELj1ELj4ELj1ELj16ENS_18Kernel_traits_baseILj512ES2_S2_fS2_fjLj128EEEEELb0ELb1ELb1ELb0EEEvNS_9FwdParamsE --------------------------
	.section	.nv.info._ZN10layer_norm13ln_fwd_kernelINS_13Kernel_traitsI6__halfS2_fS2_fjLj512ELj1ELj4ELj1ELj16ENS_18Kernel_traits_baseILj512ES2_S2_fS2_fjLj128EEEEELb0ELb1ELb1ELb0EEEvNS_9FwdParamsE,"",@"SHT_CUDA_INFO"
	.sectionflags	@""
	.align	4


	//----- nvinfo : EIATTR_CUDA_API_VERSION
	.align		4
        /*0000*/ 	.byte	0x04, 0x37
        /*0002*/ 	.short	(.L_2858 - .L_2857)
.L_2857:
        /*0004*/ 	.word	0x00000082


	//----- nvinfo : EIATTR_KPARAM_INFO
	.align		4
.L_2858:
        /*0008*/ 	.byte	0x04, 0x17
        /*000a*/ 	.short	(.L_2860 - .L_2859)
.L_2859:
        /*000c*/ 	.word	0x00000000
        /*0010*/ 	.short	0x0000
        /*0012*/ 	.short	0x0000
        /*0014*/ 	.byte	0x00, 0xf0, 0xa1, 0x03


	//----- nvinfo : EIATTR_SPARSE_MMA_MASK
	.align		4
.L_2860:
        /*0018*/ 	.byte	0x03, 0x50
        /*001a*/ 	.short	0x0000


	//----- nvinfo : EIATTR_MAXREG_COUNT
	.align		4
        /*001c*/ 	.byte	0x03, 0x1b
        /*001e*/ 	.short	0x00ff


	//----- nvinfo : EIATTR_MERCURY_ISA_VERSION
	.align		4
        /*0020*/ 	.byte	0x03, 0x5f
        /*0022*/ 	.short	0x0101


	//----- nvinfo : EIATTR_COOP_GROUP_MASK_REGIDS
	.align		4
        /*0024*/ 	.byte	0x04, 0x29
        /*0026*/ 	.short	(.L_2862 - .L_2861)


	//   ....[0]....
.L_2861:
        /*0028*/ 	.word	0xffffffff


	//   ....[1]....
        /*002c*/ 	.word	0xffffffff


	//   ....[2]....
        /*0030*/ 	.word	0xffffffff


	//   ....[3]....
        /*0034*/ 	.word	0xffffffff


	//   ....[4]....
        /*0038*/ 	.word	0xffffffff


	//   ....[5]....
        /*003c*/ 	.word	0xffffffff


	//   ....[6]....
        /*0040*/ 	.word	0xffffffff


	//   ....[7]....
        /*0044*/ 	.word	0xffffffff


	//   ....[8]....
        /*0048*/ 	.word	0xffffffff


	//   ....[9]....
        /*004c*/ 	.word	0xffffffff


	//   ....[10]....
        /*0050*/ 	.word	0x0500003e


	//   ....[11]....
        /*0054*/ 	.word	0x0500003e


	//   ....[12]....
        /*0058*/ 	.word	0x0500003e


	//   ....[13]....
        /*005c*/ 	.word	0x0500003e


	//   ....[14]....
        /*0060*/ 	.word	0x0500003e


	//   ....[15]....
        /*0064*/ 	.word	0x0500003e


	//   ....[16]....
        /*0068*/ 	.word	0x0500003e


	//   ....[17]....
        /*006c*/ 	.word	0x0500003e


	//   ....[18]....
        /*0070*/ 	.word	0x0500003e


	//   ....[19]....
        /*0074*/ 	.word	0x0500003e


	//----- nvinfo : EIATTR_COOP_GROUP_INSTR_OFFSETS
	.align		4
.L_2862:
        /*0078*/ 	.byte	0x04, 0x28
        /*007a*/ 	.short	(.L_2864 - .L_2863)


	//   ....[0]....
.L_2863:
        /*007c*/ 	.word	0x00001600


	//   ....[1]....
        /*0080*/ 	.word	0x00001630


	//   ....[2]....
        /*0084*/ 	.word	0x00001650


	//   ....[3]....
        /*0088*/ 	.word	0x00001670


	//   ....[4]....
        /*008c*/ 	.word	0x00001690


	//   ....[5]....
        /*0090*/ 	.word	0x000018d0


	//   ....[6]....
        /*0094*/ 	.word	0x000018f0


	//   ....[7]....
        /*0098*/ 	.word	0x00001910


	//   ....[8]....
        /*009c*/ 	.word	0x00001930


	//   ....[9]....
        /*00a0*/ 	.word	0x00001950


	//   ....[10]....
        /*00a4*/ 	.word	0x000021b0


	//   ....[11]....
        /*00a8*/ 	.word	0x00002250


	//   ....[12]....
        /*00ac*/ 	.word	0x000022b0


	//   ....[13]....
        /*00b0*/ 	.word	0x00002310


	//   ....[14]....
        /*00b4*/ 	.word	0x00002360


	//   ....[15]....
        /*00b8*/ 	.word	0x000025f0


	//   ....[16]....
        /*00bc*/ 	.word	0x00002650


	//   ....[17]....
        /*00c0*/ 	.word	0x000026b0


	//   ....[18]....
        /*00c4*/ 	.word	0x00002710


	//   ....[19]....
        /*00c8*/ 	.word	0x00002770


	//----- nvinfo : EIATTR_VRC_CTA_INIT_COUNT
	.align		4
.L_2864:
        /*00cc*/ 	.byte	0x02, 0x4a
	.zero		1
	.zero		1


	//----- nvinfo : EIATTR_EXIT_INSTR_OFFSETS
	.align		4
        /*00d0*/ 	.byte	0x04, 0x1c
        /*00d2*/ 	.short	(.L_2866 - .L_2865)


	//   ....[0]....
.L_2865:
        /*00d4*/ 	.word	0x00000490


	//   ....[1]....
        /*00d8*/ 	.word	0x00002140


	//----- nvinfo : EIATTR_MAX_THREADS
	.align		4
.L_2866:
        /*00dc*/ 	.byte	0x04, 0x05
        /*00de*/ 	.short	(.L_2868 - .L_2867)
.L_2867:
        /*00e0*/ 	.word	0x00000080
        /*00e4*/ 	.word	0x00000001
        /*00e8*/ 	.word	0x00000001


	//----- nvinfo : EIATTR_CRS_STACK_SIZE
	.align		4
.L_2868:
        /*00ec*/ 	.byte	0x04, 0x1e
        /*00ee*/ 	.short	(.L_2870 - .L_2869)
.L_2869:
        /*00f0*/ 	.word	0x00000000


	//----- nvinfo : EIATTR_CBANK_PARAM_SIZE
	.align		4
.L_2870:
        /*00f4*/ 	.byte	0x03, 0x19
        /*00f6*/ 	.short	0x00e8


	//----- nvinfo : EIATTR_PARAM_CBANK
	.align		4
        /*00f8*/ 	.byte	0x04, 0x0a
        /*00fa*/ 	.short	(.L_2872 - .L_2871)
	.align		4
.L_2871:
        /*00fc*/ 	.word	index@(.nv.constant0._ZN10layer_norm13ln_fwd_kernelINS_13Kernel_traitsI6__halfS2_fS2_fjLj512ELj1ELj4ELj1ELj16ENS_18Kernel_traits_baseILj512ES2_S2_fS2_fjLj128EEEEELb0ELb1ELb1ELb0EEEvNS_9FwdParamsE)
        /*0100*/ 	.short	0x0380
        /*0102*/ 	.short	0x00e8


	//----- nvinfo : EIATTR_SW_WAR
	.align		4
.L_2872:
        /*0104*/ 	.byte	0x04, 0x36
        /*0106*/ 	.short	(.L_2874 - .L_2873)
.L_2873:
        /*0108*/ 	.word	0x00000008
.L_2874:


//--------------------- .nv.info._ZN10layer_norm13ln_fwd_kernelINS_13Kernel_traitsI6__halfS2_fS2_fjLj512ELj1ELj4ELj1ELj16ENS_18Kernel_traits_baseILj512ES2_S2_fS2_fjLj128EEEEELb0ELb1ELb1ELb1EEEvNS_9FwdParamsE --------------------------
	.section	.nv.info._ZN10layer_norm13ln_fwd_kernelINS_13Kernel_traitsI6__halfS2_fS2_fjLj512ELj1ELj4ELj1ELj16ENS_18Kernel_traits_baseILj512ES2_S2_fS2_fjLj128EEEEELb0ELb1ELb1ELb1EEEvNS_9FwdParamsE,"",@"SHT_CUDA_INFO"
	.sectionflags	@""
	.align	4


	//----- nvinfo : EIATTR_CUDA_API_VERSION
	.align		4
        /*0000*/ 	.byte	0x04, 0x37
        /*0002*/ 	.short	(.L_2876 - .L_2875)
.L_2875:
        /*0004*/ 	.word	0x00000082


	//----- nvinfo : EIATTR_KPARAM_INFO
	.align		4
.L_2876:
        /*0008*/ 	.byte	0x04, 0x17
        /*000a*/ 	.short	(.L_2878 - .L_2877)
.L_2877:
        /*000c*/ 	.word	0x00000000
        /*0010*/ 	.short	0x0000
        /*0012*/ 	.short	0x0000
        /*0014*/ 	.byte	0x00, 0xf0, 0xa1, 0x03


	//----- nvinfo : EIATTR_SPARSE_MMA_MASK
	.align		4
.L_2878:
        /*0018*/ 	.byte	0x03, 0x50
        /*001a*/ 	.short	0x0000


	//----- nvinfo : EIATTR_MAXREG_COUNT
	.align		4
        /*001c*/ 	.byte	0x03, 0x1b
        /*001e*/ 	.short	0x00ff


	//----- nvinfo : EIATTR_MERCURY_ISA_VERSION
	.align		4
        /*0020*/ 	.byte	0x03, 0x5f
        /*0022*/ 	.short	0x0101


	//----- nvinfo : EIATTR_COOP_GROUP_MASK_REGIDS
	.align		4
        /*0024*/ 	.byte	0x04, 0x29
        /*0026*/ 	.short	(.L_2880 - .L_2879)


	//   ....[0]....
.L_2879:
        /*0028*/ 	.word	0xffffffff


	//   ....[1]....
        /*002c*/ 	.word	0xffffffff


	//   ....[2]....
        /*0030*/ 	.word	0xffffffff


	//   ....[3]....
        /*0034*/ 	.word	0xffffffff


	//   ....[4]....
        /*0038*/ 	.word	0xffffffff


	//   ....[5]....
        /*003c*/ 	.word	0xffffffff


	//   ....[6]....
        /*0040*/ 	.word	0xffffffff


	//   ....[7]....
        /*0044*/ 	.word	0xffffffff


	//   ....[8]....
        /*0048*/ 	.word	0xffffffff


	//   ....[9]....
        /*004c*/ 	.word	0xffffffff


	//   ....[10]....
        /*0050*/ 	.word	0x05000030


	//   ....[11]....
        /*0054*/ 	.word	0x05000030


	//   ....[12]....
        /*0058*/ 	.word	0x05000030


	//   ....[13]....
        /*005c*/ 	.word	0x05000030


	//   ....[14]....
        /*0060*/ 	.word	0x05000030


	//   ....[15]....
        /*0064*/ 	.word	0x05000030


	//   ....[16]....
        /*0068*/ 	.word	0x05000030


	//   ....[17]....
        /*006c*/ 	.word	0x05000030


	//   ....[18]....
        /*0070*/ 	.word	0x05000030


	//   ....[19]....
        /*0074*/ 	.word	0x05000030


	//----- nvinfo : EIATTR_COOP_GROUP_INSTR_OFFSETS
	.align		4
.L_2880:
        /*0078*/ 	.byte	0x04, 0x28
        /*007a*/ 	.short	(.L_2882 - .L_2881)


	//   ....[0]....
.L_2881:
        /*007c*/ 	.word	0x00001450


	//   ....[1]....
        /*0080*/ 	.word	0x00001470


	//   ....[2]....
        /*0084*/ 	.word	0x00001490


	//   ....[3]....
        /*0088*/ 	.word	0x000014b0


	//   ....[4]....
        /*008c*/ 	.word	0x000014e0


	//   ....[5]....
        /*0090*/ 	.word	0x00001710


	//   ....[6]....
        /*0094*/ 	.word	0x00001730


	//   ....[7]....
        /*0098*/ 	.word	0x00001750


	//   ....[8]....
        /*009c*/ 	.word	0x00001770


	//   ....[9]....
        /*00a0*/ 	.word	0x00001790


	//   ....[10]....
        /*00a4*/ 	.word	0x00001fc0


	//   ....[11]....
        /*00a8*/ 	.word	0x00002040


	//   ....[12]....
        /*00ac*/ 	.word	0x000020c0


	//   ....[13]....
        /*00b0*/ 	.word	0x00002140


	//   ....[14]....
        /*00b4*/ 	.word	0x000021d0


	//   ....[15]....
        /*00b8*/ 	.word	0x00002460


	//   ....[16]....
        /*00bc*/ 	.word	0x000024d0


	//   ....[17]....
        /*00c0*/ 	.word	0x00002540


	//   ....[18]....
        /*00c4*/ 	.word	0x000025b0


	//   ....[19]....
        /*00c8*/ 	.word	0x00002620


	//----- nvinfo : EIATTR_VRC_CTA_INIT_COUNT
	.align		4
.L_2882:
        /*00cc*/ 	.byte	0x02, 0x4a
	.zero		1
	.zero		1


	//----- nvinfo : EIATTR_EXIT_INSTR_OFFSETS
	.align		4
        /*00d0*/ 	.byte	0x04, 0x1c
        /*00d2*/ 	.short	(.L_2884 - .L_2883)


	//   ....[0]....
.L_2883:
        /*00d4*/ 	.word	0x000003d0


	//   ....[1]....
        /*00d8*/ 	.word	0x00001f60


	//----- nvinfo : EIATTR_MAX_THREADS
	.align		4
.L_2884:
        /*00dc*/ 	.byte	0x04, 0x05
        /*00de*/ 	.short	(.L_2886 - .L_2885)
.L_2885:
        /*00e0*/ 	.word	0x00000080
        /*00e4*/ 	.word	0x00000001
        /*00e8*/ 	.word	0x00000001


	//----- nvinfo : EIATTR_CRS_STACK_SIZE
	.align		4
.L_2886:
        /*00ec*/ 	.byte	0x04, 0x1e
        /*00ee*/ 	.short	(.L_2888 - .L_2887)
.L_2887:
        /*00f0*/ 	.word	0x00000000


	//----- nvinfo : EIATTR_CBANK_PARAM_SIZE
	.align		4
.L_2888:
        /*00f4*/ 	.byte	0x03, 0x19
        /*00f6*/ 	.short	0x00e8


	//----- nvinfo : EIATTR_PARAM_CBANK
	.align		4
        /*00f8*/ 	.byte	0x04, 0x0a
        /*00fa*/ 	.short	(.L_2890 - .L_2889)
	.align		4
.L_2889:
        /*00fc*/ 	.word	index@(.nv.constant0._ZN10layer_norm13ln_fwd_kernelINS_13Kernel_traitsI6__halfS2_fS2_fjLj512ELj1ELj4ELj1ELj16ENS_18Kernel_traits_baseILj512ES2_S2_fS2_fjLj128EEEEELb0ELb1ELb1ELb1EEEvNS_9FwdParamsE)
        /*0100*/ 	.short	0x0380
        /*0102*/ 	.short	0x00e8


	//----- nvinfo : EIATTR_SW_WAR
	.align		4
.L_2890:
        /*0104*/ 	.byte	0x04, 0x36
        /*0106*/ 	.short	(.L_2892 - .L_2891)
.L_2891:
        /*0108*/ 	.word	0x00000008
.L_2892:


//--------------------- .nv.info._ZN10layer_norm13ln_fwd_kernelINS_13Kernel_traitsI6__halfS2_fS2_fjLj512ELj1ELj4ELj1ELj16ENS_18Kernel_traits_baseILj512ES2_S2_fS2_fjLj128EEEEELb1ELb0ELb0ELb0EEEvNS_9FwdParamsE --------------------------
	.section	.nv.info._ZN10layer_norm13ln_fwd_kernelINS_13Kernel_traitsI6__halfS2_fS2_fjLj512ELj1ELj4ELj1ELj16ENS_18Kernel_traits_baseILj512ES2_S2_fS2_fjLj128EEEEELb1ELb0ELb0ELb0EEEvNS_9FwdParamsE,"",@"SHT_CUDA_INFO"
	.sectionflags	@""
	.align	4


	//----- nvinfo : EIATTR_CUDA_API_VERSION
	.align		4
        /*0000*/ 	.byte	0x04, 0x37
        /*0002*/ 	.short	(.L_2894 - .L_2893)
.L_2893:
        /*0004*/ 	.word	0x00000082


	//----- nvinfo : EIATTR_KPARAM_INFO
	.align		4
.L_2894:
        /*0008*/ 	.byte	0x04, 0x17
        /*000a*/ 	.short	(.L_2896 - .L_2895)
.L_2895:
        /*000c*/ 	.word	0x00000000
        /*0010*/ 	.short	0x0000
        /*0012*/ 	.short	0x0000
        /*0014*/ 	.byte	0x00, 0xf0, 0xa1, 0x03


	//----- nvinfo : EIATTR_SPARSE_MMA_MASK
	.align		4
.L_2896:
        /*0018*/ 	.byte	0x03, 0x50
        /*001a*/ 	.short	0x0000


	//----- nvinfo : EIATTR_MAXREG_COUNT
	.align		4
        /*001c*/ 	.byte	0x03, 0x1b
        /*001e*/ 	.short	0x00ff


	//----- nvinfo : EIATTR_MERCURY_ISA_VERSION
	.align		4
        /*0020*/ 	.byte	0x03, 0x5f
        /*0022*/ 	.short	0x0101


	//----- nvinfo : EIATTR_COOP_GROUP_MASK_REGIDS
	.align		4
        /*0024*/ 	.byte	0x04, 0x29
        /*0026*/ 	.short	(.L_2898 - .L_2897)


	//   ....[0]....
.L_2897:
        /*0028*/ 	.word	0xffffffff


	//   ....[1]....
        /*002c*/ 	.word	0xffffffff


	//   ....[2]....
        /*0030*/ 	.word	0xffffffff


	//   ....[3]....
        /*0034*/ 	.word	0xffffffff


	//   ....[4]....
        /*0038*/ 	.word	0xffffffff


	//   ....[5]....
        /*003c*/ 	.word	0xffffffff


	//   ....[6]....
        /*0040*/ 	.word	0xffffffff


	//   ....[7]....
        /*0044*/ 	.word	0xffffffff


	//   ....[8]....
        /*0048*/ 	.word	0xffffffff


	//   ....[9]....
        /*004c*/ 	.word	0xffffffff


	//   ....[10]....
        /*0050*/ 	.word	0x05000036


	//   ....[11]....
        /*0054*/ 	.word	0x05000036


	//   ....[12]....
        /*0058*/ 	.word	0x05000036


	//   ....[13]....
        /*005c*/ 	.word	0x05000036


	//   ....[14]....
        /*0060*/ 	.word	0x05000036


	//   ....[15]....
        /*0064*/ 	.word	0x05000036


	//   ....[16]....
        /*0068*/ 	.word	0x05000036


	//   ....[17]....
        /*006c*/ 	.word	0x05000036


	//   ....[18]....
        /*0070*/ 	.word	0x05000036


	//   ....[19]....
        /*0074*/ 	.word	0x05000036


	//----- nvinfo : EIATTR_COOP_GROUP_INSTR_OFFSETS
	.align		4
.L_2898:
        /*0078*/ 	.byte	0x04, 0x28
        /*007a*/ 	.short	(.L_2900 - .L_2899)


	//   ....[0]....
.L_2899:
        /*007c*/ 	.word	0x0000b200


	//   ....[1]....
        /*0080*/ 	.word	0x0000b230


	//   ....[2]....
        /*0084*/ 	.word	0x0000b250


	//   ....[3]....
        /*0088*/ 	.word	0x0000b270


	//   ....[4]....
        /*008c*/ 	.word	0x0000b290


	//   ....[5]....
        /*0090*/ 	.word	0x0000b4d0


	//   ....[6]....
        /*0094*/ 	.word	0x0000b4f0


	//   ....[7]....
        /*0098*/ 	.word	0x0000b510


	//   ....[8]....
        /*009c*/ 	.word	0x0000b530


	//   ....[9]....
        /*00a0*/ 	.word	0x0000b550


	//   ....[10]....
        /*00a4*/ 	.word	0x0000bd60


	//   ....[11]....
        /*00a8*/ 	.word	0x0000be10


	//   ....[12]....
        /*00ac*/ 	.word	0x0000be80


	//   ....[13]....
        /*00b0*/ 	.word	0x0000bef0


	//   ....[14]....
        /*00b4*/ 	.word	0x0000bf60


	//   ....[15]....
        /*00b8*/ 	.word	0x0000c1f0


	//   ....[16]....
        /*00bc*/ 	.word	0x0000c260


	//   ....[17]....
        /*00c0*/ 	.word	0x0000c2d0


	//   ....[18]....
        /*00c4*/ 	.word	0x0000c340


	//   ....[19]....
        /*00c8*/ 	.word	0x0000c3b0


	//----- nvinfo : EIATTR_VRC_CTA_INIT_COUNT
	.align		4
.L_2900:
        /*00cc*/ 	.byte	0x02, 0x4a
	.zero		1
	.zero		1


	//----- nvinfo : EIATTR_EXIT_INSTR_OFFSETS
	.align		4
        /*00d0*/ 	.byte	0x04, 0x1c
        /*00d2*/ 	.short	(.L_2902 - .L_2901)


	//   ....[0]....
.L_2901:
        /*00d4*/ 	.word	0x000005e0


	//   ....[1]....
        /*00d8*/ 	.word	0x0000bcf0


	//----- nvinfo : EIATTR_INDIRECT_BRANCH_TARGETS
	.align		4
.L_2902:
        /*00dc*/ 	.byte	0x04, 0x34
        /*00de*/ 	.short	(.L_2904 - .L_2903)


	//   ....[0]....
.L_2903:
        /*00e0*/ 	.word	.L_x_20157@srel
        /*00e4*/ 	.short	0x0
        /*00e6*/ 	.short	0x0
        /*00e8*/ 	.word	0x3
        /*00ec*/ 	.word	.L_x_20158@srel
        /*00f0*/ 	.word	.L_x_20159@srel
        /*00f4*/ 	.word	.L_x_20160@srel


	//----- nvinfo : EIATTR_MAX_THREADS
	.align		4
.L_2904:
        /*00f8*/ 	.byte	0x04, 0x05
        /*00fa*/ 	.short	(.L_2906 - .L_2905)
.L_2905:
        /*00fc*/ 	.word	0x00000080
        /*0100*/ 	.word	0x00000001
        /*0104*/ 	.word	0x00000001


	//----- nvinfo : EIATTR_CRS_STACK_SIZE
	.align		4
.L_2906:
        /*0108*/ 	.byte	0x04, 0x1e
        /*010a*/ 	.short	(.L_2908 - .L_2907)
.L_2907:
        /*010c*/ 	.word	0x00000000


	//----- nvinfo : EIATTR_CBANK_PARAM_SIZE
	.align		4
.L_2908:
        /*0110*/ 	.byte	0x03, 0x19
        /*0112*/ 	.short	0x00e8


	//----- nvinfo : EIATTR_PARAM_CBANK
	.align		4
        /*0114*/ 	.byte	0x04, 0x0a
        /*0116*/ 	.short	(.L_2910 - .L_2909)
	.align		4
.L_2909:
        /*0118*/ 	.word	index@(.nv.constant0._ZN10layer_norm13ln_fwd_kernelINS_13Kernel_traitsI6__halfS2_fS2_fjLj512ELj1ELj4ELj1ELj16ENS_18Kernel_traits_baseILj512ES2_S2_fS2_fjLj128EEEEELb1ELb0ELb0ELb0EEEvNS_9FwdParamsE)
        /*011c*/ 	.short	0x0380
        /*011e*/ 	.short	0x00e8


	//----- nvinfo : EIATTR_SW_WAR
	.align		4
.L_2910:
        /*0120*/ 	.byte	0x04, 0x36
        /*0122*/ 	.short	(.L_2912 - .L_2911)
.L_2911:
        /*0124*/ 	.word	0x00000008
.L_2912:


//--------------------- .nv.info._ZN10layer_norm13ln_fwd_kernelINS_13Kernel_traitsI6__halfS2_fS2_fjLj512ELj1ELj4ELj1ELj16ENS_18Kernel_traits_baseILj512ES2_S2_fS2_fjLj128EEEEELb1ELb0ELb0ELb1EEEvNS_9FwdParamsE --------------------------
	.section	.nv.info._ZN10layer_norm13ln_fwd_kernelINS_13Kernel_traitsI6__halfS2_fS2_fjLj512ELj1ELj4ELj1ELj16ENS_18Kernel_traits_baseILj512ES2_S2_fS2_fjLj128EEEEELb1ELb0ELb0ELb1EEEvNS_9FwdParamsE,"",@"SHT_CUDA_INFO"
	.sectionflags	@""
	.align	4


	//----- nvinfo : EIATTR_CUDA_API_VERSION
	.align		4
        /*0000*/ 	.byte	0x04, 0x37
        /*0002*/ 	.short	(.L_2914 - .L_2913)
.L_2913:
        /*0004*/ 	.word	0x00000082


	//----- nvinfo : EIATTR_KPARAM_INFO
	.align		4
.L_2914:
        /*0008*/ 	.byte	0x04, 0x17
        /*000a*/ 	.short	(.L_2916 - .L_2915)
.L_2915:
        /*000c*/ 	.word	0x00000000
        /*0010*/ 	.short	0x0000
        /*0012*/ 	.short	0x0000
        /*0014*/ 	.byte	0x00, 0xf0, 0xa1, 0x03


	//----- nvinfo : EIATTR_SPARSE_MMA_MASK
	.align		4
.L_2916:
        /*0018*/ 	.byte	0x03, 0x50
        /*001a*/ 	.short	0x0000


	//----- nvinfo : EIATTR_MAXREG_COUNT
	.align		4
        /*001c*/ 	.byte	0x03, 0x1b
        /*001e*/ 	.short	0x00ff


	//----- nvinfo : EIATTR_MERCURY_ISA_VERSION
	.align		4
        /*0020*/ 	.byte	0x03, 0x5f
        /*0022*/ 	.short	0x0101


	//----- nvinfo : EIATTR_COOP_GROUP_MASK_REGIDS
	.align		4
        /*0024*/ 	.byte	0x04, 0x29
        /*0026*/ 	.short	(.L_2918 - .L_2917)


	//   ....[0]....
.L_2917:
        /*0028*/ 	.word	0xffffffff


	//   ....[1]....
        /*002c*/ 	.word	0xffffffff


	//   ....[2]....
        /*0030*/ 	.word	0xffffffff


	//   ....[3]....
        /*0034*/ 	.word	0xffffffff


	//   ....[4]....
        /*0038*/ 	.word	0xffffffff


	//   ....[5]....
        /*003c*/ 	.word	0xffffffff


	//   ....[6]....
        /*0040*/ 	.word	0xffffffff


	//   ....[7]....
        /*0044*/ 	.word	0xffffffff


	//   ....[8]....
        /*0048*/ 	.word	0xffffffff


	//   ....[9]....
        /*004c*/ 	.word	0xffffffff


	//   ....[10]....
        /*0050*/ 	.word	0x05000032


	//   ....[11]....
        /*0054*/ 	.word	0x05000032


	//   ....[12]....
        /*0058*/ 	.word	0x05000032


	//   ....[13]....
        /*005c*/ 	.word	0x05000032


	//   ....[14]....
        /*0060*/ 	.word	0x05000032


	//   ....[15]....
        /*0064*/ 	.word	0x05000032


	//   ....[16]....
        /*0068*/ 	.word	0x05000032


	//   ....[17]....
        /*006c*/ 	.word	0x05000032


	//   ....[18]....
        /*0070*/ 	.word	0x05000032


	//   ....[19]....
        /*0074*/ 	.word	0x05000032


	//----- nvinfo : EIATTR_COOP_GROUP_INSTR_OFFSETS
	.align		4
.L_2918:
        /*0078*/ 	.byte	0x04, 0x28
        /*007a*/ 	.short	(.L_2920 - .L_2919)


	//   ....[0]....
.L_2919:
        /*007c*/ 	.word	0x0000b170


	//   ....[1]....
        /*0080*/ 	.word	0x0000b190


	//   ....[2]....
        /*0084*/ 	.word	0x0000b1c0


	//   ....[3]....
        /*0088*/ 	.word	0x0000b1e0


	//   ....[4]....
        /*008c*/ 	.word	0x0000b200


	//   ....[5]....
        /*0090*/ 	.word	0x0000b430


	//   ....[6]....
        /*0094*/ 	.word	0x0000b450


	//   ....[7]....
        /*0098*/ 	.word	0x0000b470


	//   ....[8]....
        /*009c*/ 	.word	0x0000b490


	//   ....[9]....
        /*00a0*/ 	.word	0x0000b4b0


	//   ....[10]....
        /*00a4*/ 	.word	0x0000ba30


	//   ....[11]....
        /*00a8*/ 	.word	0x0000bad0


	//   ....[12]....
        /*00ac*/ 	.word	0x0000bb50


	//   ....[13]....
        /*00b0*/ 	.word	0x0000bbc0


	//   ....[14]....
        /*00b4*/ 	.word	0x0000bc30


	//   ....[15]....
        /*00b8*/ 	.word	0x0000bea0


	//   ....[16]....
        /*00bc*/ 	.word	0x0000bf10


	//   ....[17]....
        /*00c0*/ 	.word	0x0000bf80


	//   ....[18]....
        /*00c4*/ 	.word	0x0000bff0


	//   ....[19]....
        /*00c8*/ 	.word	0x0000c060


	//----- nvinfo : EIATTR_VRC_CTA_INIT_COUNT
	.align		4
.L_2920:
        /*00cc*/ 	.byte	0x02, 0x4a
	.zero		1
	.zero		1


	//----- nvinfo : EIATTR_EXIT_INSTR_OFFSETS
	.align		4
        /*00d0*/ 	.byte	0x04, 0x1c
        /*00d2*/ 	.short	(.L_2922 - .L_2921)


	//   ....[0]....
.L_2921:
        /*00d4*/ 	.word	0x00000250


	//   ....[1]....
        /*00d8*/ 	.word	0x0000b9c0


	//----- nvinfo : EIATTR_INDIRECT_BRANCH_TARGETS
	.align		4
.L_2922:
        /*00dc*/ 	.byte	0x04, 0x34
        /*00de*/ 	.short	(.L_2924 - .L_2923)


	//   ....[0]....
.L_2923:
        /*00e0*/ 	.word	.L_x_20161@srel
        /*00e4*/ 	.short	0x0
        /*00e6*/ 	.short	0x0
        /*00e8*/ 	.word	0x3
        /*00ec*/ 	.word	.L_x_20162@srel
        /*00f0*/ 	.word	.L_x_20163@srel
        /*00f4*/ 	.word	.L_x_20164@srel


	//----- nvinfo : EIATTR_MAX_THREADS
	.align		4
.L_2924:
        /*00f8*/ 	.byte	0x04, 0x05
        /*00fa*/ 	.short	(.L_2926 - .L_2925)
.L_2925:
        /*00fc*/ 	.word	0x00000080
        /*0100*/ 	.word	0x00000001
        /*0104*/ 	.word	0x00000001


	//----- nvinfo : EIATTR_CRS_STACK_SIZE
	.align		4
.L_2926:
        /*0108*/ 	.byte	0x04, 0x1e
        /*010a*/ 	.short	(.L_2928 - .L_2927)
.L_2927:
        /*010c*/ 	.word	0x00000000


	//----- nvinfo : EIATTR_CBANK_PARAM_SIZE
	.align		4
.L_2928:
        /*0110*/ 	.byte	0x03, 0x19
        /*0112*/ 	.short	0x00e8


	//----- nvinfo : EIATTR_PARAM_CBANK
	.align		4
        /*0114*/ 	.byte	0x04, 0x0a
        /*0116*/ 	.short	(.L_2930 - .L_2929)
	.align		4
.L_2929:
        /*0118*/ 	.word	index@(.nv.constant0._ZN10layer_norm13ln_fwd_kernelINS_13Kernel_traitsI6__halfS2_fS2_fjLj512ELj1ELj4ELj1ELj16ENS_18Kernel_traits_baseILj512ES2_S2_fS2_fjLj128EEEEELb1ELb0ELb0ELb1EEEvNS_9FwdParamsE)
        /*011c*/ 	.short	0x0380
        /*011e*/ 	.short	0x00e8


	//----- nvinfo : EIATTR_SW_WAR
	.align		4
.L_2930:
        /*0120*/ 	.byte	0x04, 0x36
        /*0122*/ 	.short	(.L_2932 - .L_2931)
.L_2931:
        /*0124*/ 	.word	0x00000008
.L_2932:


//--------------------- .nv.info._ZN10layer_norm13ln_fwd_kernelINS_13Kernel_traitsI6__halfS2_fS2_fjLj512ELj1ELj4ELj1ELj16ENS_18Kernel_traits_baseILj512ES2_S2_fS2_fjLj128EEEEELb1ELb0ELb1ELb0EEEvNS_9FwdParamsE --------------------------
	.section	.nv.info._ZN10layer_norm13ln_fwd_kernelINS_13Kernel_traitsI6__halfS2_fS2_fjLj512ELj1ELj4ELj1ELj16ENS_18Kernel_traits_baseILj512ES2_S2_fS2_fjLj128EEEEELb1ELb0ELb1ELb0EEEvNS_9FwdParamsE,"",@"SHT_CUDA_INFO"
	.sectionflags	@""
	.align	4


	//----- nvinfo : EIATTR_CUDA_API_VERSION
	.align		4
        /*0000*/ 	.byte	0x04, 0x37
        /*0002*/ 	.short	(.L_2934 - .L_2933)
.L_2933:
        /*0004*/ 	.word	0x00000082


	//----- nvinfo : EIATTR_KPARAM_INFO
	.align		4
.L_2934:
        /*0008*/ 	.byte	0x04, 0x17
        /*000a*/ 	.short	(.L_2936 - .L_2935)
.L_2935:
        /*000c*/ 	.word	0x00000000
        /*0010*/ 	.short	0x0000
        /*0012*/ 	.short	0x0000
        /*0014*/ 	.byte	0x00, 0xf0, 0xa1, 0x03


	//----- nvinfo : EIATTR_SPARSE_MMA_MASK
	.align		4
.L_2936:
        /*0018*/ 	.byte	0x03, 0x50
        /*001a*/ 	.short	0x0000


	//----- nvinfo : EIATTR_MAXREG_COUNT
	.align		4
        /*001c*/ 	.byte	0x03, 0x1b
        /*001e*/ 	.short	0x00ff


	//----- nvinfo : EIATTR_MERCURY_ISA_VERSION
	.align		4
        /*0020*/ 	.byte	0x03, 0x5f
        /*0022*/ 	.short	0x0101


	//----- nvinfo : EIATTR_COOP_GROUP_MASK_REGIDS
	.align		4
        /*0024*/ 	.byte	0x04, 0x29
        /*0026*/ 	.short	(.L_2938 - .L_2937)


	//   ....[0]....
.L_2937:
        /*0028*/ 	.word	0xffffffff


	//   ....[1]....
        /*002c*/ 	.word	0xffffffff


	//   ....[2]....
        /*0030*/ 	.word	0xffffffff


	//   ....[3]....
        /*0034*/ 	.word	0xffffffff


	//   ....[4]....
        /*0038*/ 	.word	0xffffffff


	//   ....[5]....
        /*003c*/ 	.word	0xffffffff


	//   ....[6]....
        /*0040*/ 	.word	0xffffffff


	//   ....[7]....
        /*0044*/ 	.word	0xffffffff


	//   ....[8]....
        /*0048*/ 	.word	0xffffffff


	//   ....[9]....
        /*004c*/ 	.word	0xffffffff


	//   ....[10]....
        /*0050*/ 	.word	0x0500003e


	//   ....[11]....
        /*0054*/ 	.word	0x0500003e


	//   ....[12]....
        /*0058*/ 	.word	0x0500003e


	//   ....[13]....
        /*005c*/ 	.word	0x0500003e


	//   ....[14]....
        /*0060*/ 	.word	0x0500003e


	//   ....[15]....
        /*0064*/ 	.word	0x0500003e


	//   ....[16]....
        /*0068*/ 	.word	0x0500003e


	//   ....[17]....
        /*006c*/ 	.word	0x0500003e


	//   ....[18]....
        /*0070*/ 	.word	0x0500003e


	//   ....[19]....
        /*0074*/ 	.word	0x0500003e


	//----- nvinfo : EIATTR_COOP_GROUP_INSTR_OFFSETS
	.align		4
.L_2938:
        /*0078*/ 	.byte	0x04, 0x28
        /*007a*/ 	.short	(.L_2940 - .L_2939)


	//   ....[0]....
.L_2939:
        /*007c*/ 	.word	0x0000c050


	//   ....[1]....
        /*0080*/ 	.word	0x0000c080


	//   ....[2]....
        /*0084*/ 	.word	0x0000c0a0


	//   ....[3]....
        /*0088*/ 	.word	0x0000c0c0


	//   ....[4]....
        /*008c*/ 	.word	0x0000c0e0


	//   ....[5]....
        /*0090*/ 	.word	0x0000c320


	//   ....[6]....
        /*0094*/ 	.word	0x0000c340


	//   ....[7]....
        /*0098*/ 	.word	0x0000c360


	//   ....[8]....
        /*009c*/ 	.word	0x0000c380


	//   ....[9]....
        /*00a0*/ 	.word	0x0000c3a0


	//   ....[10]....
        /*00a4*/ 	.word	0x0000cc00


	//   ....[11]....
        /*00a8*/ 	.word	0x0000cc90


	//   ....[12]....
        /*00ac*/ 	.word	0x0000ccf0


	//   ....[13]....
        /*00b0*/ 	.word	0x0000cd50


	//   ....[14]....
        /*00b4*/ 	.word	0x0000cdb0


	//   ....[15]....
        /*00b8*/ 	.word	0x0000d040


	//   ....[16]....
        /*00bc*/ 	.word	0x0000d0a0


	//   ....[17]....
        /*00c0*/ 	.word	0x0000d0f0


	//   ....[18]....
        /*00c4*/ 	.word	0x0000d150


	//   ....[19]....
        /*00c8*/ 	.word	0x0000d1b0


	//----- nvinfo : EIATTR_VRC_CTA_INIT_COUNT
	.align		4
.L_2940:
        /*00cc*/ 	.byte	0x02, 0x4a
	.zero		1
	.zero		1


	//----- nvinfo : EIATTR_EXIT_INSTR_OFFSETS
	.align		4
        /*00d0*/ 	.byte	0x04, 0x1c
        /*00d2*/ 	.short	(.L_2942 - .L_2941)


	//   ....[0]....
.L_2941:
        /*00d4*/ 	.word	0x000005d0


	//   ....[1]....
        /*00d8*/ 	.word	0x0000cb90


	//----- nvinfo : EIATTR_MAX_THREADS
	.align		4
.L_2942:
        /*00dc*/ 	.byte	0x04, 0x05
        /*00de*/ 	.short	(.L_2944 - .L_2943)
.L_2943:
        /*00e0*/ 	.word	0x00000080
        /*00e4*/ 	.word	0x00000001
        /*00e8*/ 	.word	0x00000001


	//----- nvinfo : EIATTR_CRS_STACK_SIZE
	.align		4
.L_2944:
        /*00ec*/ 	.byte	0x04, 0x1e
        /*00ee*/ 	.short	(.L_2946 - .L_2945)
.L_2945:
        /*00f0*/ 	.word	0x00000000


	//----- nvinfo : EIATTR_CBANK_PARAM_SIZE
	.align		4
.L_2946:
        /*00f4*/ 	.byte	0x03, 0x19
        /*00f6*/ 	.short	0x00e8


	//----- nvinfo : EIATTR_PARAM_CBANK
	.align		4
        /*00f8*/ 	.byte	0x04, 0x0a
        /*00fa*/ 	.short	(.L_2948 - .L_2947)
	.align		4
.L_2947:
        /*00fc*/ 	.word	index@(.nv.constant0._ZN10layer_norm13ln_fwd_kernelINS_13Kernel_traitsI6__halfS2_fS2_fjLj512ELj1ELj4ELj1ELj16ENS_18Kernel_traits_baseILj512ES2_S2_fS2_fjLj128EEEEELb1ELb0ELb1ELb0EEEvNS_9FwdParamsE)
        /*0100*/ 	.short	0x0380
        /*0102*/ 	.short	0x00e8


	//----- nvinfo : EIATTR_SW_WAR
	.align		4
.L_2948:
        /*0104*/ 	.byte	0x04, 0x36
        /*0106*/ 	.short	(.L_2950 - .L_2949)
.L_2949:
        /*0108*/ 	.word	0x00000008
.L_2950:


//--------------------- .nv.info._ZN10layer_norm13ln_fwd_kernelINS_13Kernel_traitsI6__halfS2_fS2_fjLj512ELj1ELj4ELj1ELj16ENS_18Kernel_traits_baseILj512ES2_S2_fS2_fjLj128EEEEELb1ELb0ELb1ELb1EEEvNS_9FwdParamsE --------------------------
	.section	.nv.info._ZN10layer_norm13ln_fwd_kernelINS_13Kernel_traitsI6__halfS2_fS2_fjLj512ELj1ELj4ELj1ELj16ENS_18Kernel_traits_baseILj512ES2_S2_fS2_fjLj128EEEEELb1ELb0ELb1ELb1EEEvNS_9FwdParamsE,"",@"SHT_CUDA_INFO"
	.sectionflags	@""
	.align	4


	//----- nvinfo : EIATTR_CUDA_API_VERSION
	.align		4
        /*0000*/ 	.byte	0x04, 0x37
        /*0002*/ 	.short	(.L_2952 - .L_2951)
.L_2951:
        /*0004*/ 	.word	0x00000082


	//----- nvinfo : EIATTR_KPARAM_INFO
	.align		4
.L_2952:
        /*0008*/ 	.byte	0x04, 0x17
        /*000a*/ 	.short	(.L_2954 - .L_2953)
.L_2953:
        /*000c*/ 	.word	0x00000000
        /*0010*/ 	.short	0x0000
        /*0012*/ 	.short	0x0000
        /*0014*/ 	.byte	0x00, 0xf0, 0xa1, 0x03


	//----- nvinfo : EIATTR_SPARSE_MMA_MASK
	.align		4
.L_2954:
        /*0018*/ 	.byte	0x03, 0x50
        /*001a*/ 	.short	0x0000


	//----- nvinfo : EIATTR_MAXREG_COUNT
	.align		4
        /*001c*/ 	.byte	0x03, 0x1b
        /*001e*/ 	.short	0x00ff


	//----- nvinfo : EIATTR_MERCURY_ISA_VERSION
	.align		4
        /*0020*/ 	.byte	0x03, 0x5f
        /*0022*/ 	.short	0x0101


	//----- nvinfo : EIATTR_COOP_GROUP_MASK_REGIDS
	.align		4
        /*0024*/ 	.byte	0x04, 0x29
        /*0026*/ 	.short	(.L_2956 - .L_2955)


	//   ....[0]....
.L_2955:
        /*0028*/ 	.word	0xffffffff


	//   ....[1]....
        /*002c*/ 	.word	0xffffffff


	//   ....[2]....
        /*0030*/ 	.word	0xffffffff


	//   ....[3]....
        /*0034*/ 	.word	0xffffffff


	//   ....[4]....
        /*0038*/ 	.word	0xffffffff


	//   ....[5]....
        /*003c*/ 	.word	0xffffffff


	//   ....[6]....
        /*0040*/ 	.word	0xffffffff


	//   ....[7]....
        /*0044*/ 	.word	0xffffffff


	//   ....[8]....
        /*0048*/ 	.word	0xffffffff


	//   ....[9]....
        /*004c*/ 	.word	0xffffffff


	//   ....[10]....
        /*0050*/ 	.word	0x0500003c


	//   ....[11]....
        /*0054*/ 	.word	0x0500003c


	//   ....[12]....
        /*0058*/ 	.word	0x0500003c


	//   ....[13]....
        /*005c*/ 	.word	0x0500003c


	//   ....[14]....
        /*0060*/ 	.word	0x0500003c


	//   ....[15]....
        /*0064*/ 	.word	0x0500003c


	//   ....[16]....
        /*0068*/ 	.word	0x0500003c


	//   ....[17]....
        /*006c*/ 	.word	0x0500003c


	//   ....[18]....
        /*0070*/ 	.word	0x0500003c


	//   ....[19]....
        /*0074*/ 	.word	0x0500003c


	//----- nvinfo : EIATTR_COOP_GROUP_INSTR_OFFSETS
	.align		4
.L_2956:
        /*0078*/ 	.byte	0x04, 0x28
        /*007a*/ 	.short	(.L_2958 - .L_2957)


	//   ....[0]....
.L_2957:
        /*007c*/ 	.word	0x0000be60


	//   ....[1]....
        /*0080*/ 	.word	0x0000be90


	//   ....[2]....
        /*0084*/ 	.word	0x0000beb0


	//   ....[3]....
        /*0088*/ 	.word	0x0000bed0


	//   ....[4]....
        /*008c*/ 	.word	0x0000bef0


	//   ....[5]....
        /*0090*/ 	.word	0x0000c120


	//   ....[6]....
        /*0094*/ 	.word	0x0000c140


	//   ....[7]....
        /*0098*/ 	.word	0x0000c160


	//   ....[8]....
        /*009c*/ 	.word	0x0000c180


	//   ....[9]....
        /*00a0*/ 	.word	0x0000c1a0


	//   ....[10]....
        /*00a4*/ 	.word	0x0000c9b0


	//   ....[11]....
        /*00a8*/ 	.word	0x0000ca50


	//   ....[12]....
        /*00ac*/ 	.word	0x0000cab0


	//   ....[13]....
        /*00b0*/ 	.word	0x0000cb10


	//   ....[14]....
        /*00b4*/ 	.word	0x0000cb70


	//   ....[15]....
        /*00b8*/ 	.word	0x0000cdf0


	//   ....[16]....
        /*00bc*/ 	.word	0x0000ce50


	//   ....[17]....
        /*00c0*/ 	.word	0x0000ceb0


	//   ....[18]....
        /*00c4*/ 	.word	0x0000cf10


	//   ....[19]....
        /*00c8*/ 	.word	0x0000cf70


	//----- nvinfo : EIATTR_VRC_CTA_INIT_COUNT
	.align		4
.L_2958:
        /*00cc*/ 	.byte	0x02, 0x4a
	.zero		1
	.zero		1


	//----- nvinfo : EIATTR_EXIT_INSTR_OFFSETS
	.align		4
        /*00d0*/ 	.byte	0x04, 0x1c
        /*00d2*/ 	.short	(.L_2960 - .L_2959)


	//   ....[0]....
.L_2959:
        /*00d4*/ 	.word	0x00000250


	//   ....[1]....
        /*00d8*/ 	.word	0x0000c940


	//----- nvinfo : EIATTR_MAX_THREADS
	.align		4
.L_2960:
        /*00dc*/ 	.byte	0x04, 0x05
        /*00de*/ 	.short	(.L_2962 - .L_2961)
.L_2961:
        /*00e0*/ 	.word	0x00000080
        /*00e4*/ 	.word	0x00000001
        /*00e8*/ 	.word	0x00000001


	//----- nvinfo : EIATTR_CRS_STACK_SIZE
	.align		4
.L_2962:
        /*00ec*/ 	.byte	0x04, 0x1e
        /*00ee*/ 	.short	(.L_2964 - .L_2963)
.L_2963:
        /*00f0*/ 	.word	0x00000000


	//----- nvinfo : EIATTR_CBANK_PARAM_SIZE
	.align		4
.L_2964:
        /*00f4*/ 	.byte	0x03, 0x19
        /*00f6*/ 	.short	0x00e8


	//----- nvinfo : EIATTR_PARAM_CBANK
	.align		4
        /*00f8*/ 	.byte	0x04, 0x0a
        /*00fa*/ 	.short	(.L_2966 - .L_2965)
	.align		4
.L_2965:
        /*00fc*/ 	.word	index@(.nv.constant0._ZN10layer_norm13ln_fwd_kernelINS_13Kernel_traitsI6__halfS2_fS2_fjLj512ELj1ELj4ELj1ELj16ENS_18Kernel_traits_baseILj512ES2_S2_fS2_fjLj128EEEEELb1ELb0ELb1ELb1EEEvNS_9FwdParamsE)
        /*0100*/ 	.short	0x0380
        /*0102*/ 	.short	0x00e8


	//----- nvinfo : EIATTR_SW_WAR
	.align		4
.L_2966:
        /*0104*/ 	.byte	0x04, 0x36
        /*0106*/ 	.short	(.L_2968 - .L_2967)
.L_2967:
        /*0108*/ 	.word	0x00000008
.L_2968:


//--------------------- .nv.info._ZN10layer_norm13ln_fwd_kernelINS_13Kernel_traitsI6__halfS2_fS2_fjLj512ELj1ELj4ELj1ELj16ENS_18Kernel_traits_baseILj512ES2_S2_fS2_fjLj128EEEEELb1ELb1ELb0ELb0EEEvNS_9FwdParamsE --------------------------
	.section	.nv.info._ZN10layer_norm13ln_fwd_kernelINS_13Kernel_traitsI6__halfS2_fS2_fjLj512ELj1ELj4ELj1ELj16ENS_18Kernel_traits_baseILj512ES2_S2_fS2_fjLj128EEEEELb1ELb1ELb0ELb0EEEvNS_9FwdParamsE,"",@"SHT_CUDA_INFO"
	.sectionflags	@""
	.align	4


	//----- nvinfo : EIATTR_CUDA_API_VERSION
	.align		4
        /*0000*/ 	.byte	0x04, 0x37
        /*0002*/ 	.short	(.L_2970 - .L_2969)
.L_2969:
        /*0004*/ 	.word	0x00000082


	//----- nvinfo : EIATTR_KPARAM_INFO
	.align		4
.L_2970:
        /*0008*/ 	.byte	0x04, 0x17
        /*000a*/ 	.short	(.L_2972 - .L_2971)
.L_2971:
        /*000c*/ 	.word	0x00000000
        /*0010*/ 	.short	0x0000
        /*0012*/ 	.short	0x0000
        /*0014*/ 	.byte	0x00, 0xf0, 0xa1, 0x03


	//----- nvinfo : EIATTR_SPARSE_MMA_MASK
	.align		4
.L_2972:
        /*0018*/ 	.byte	0x03, 0x50
        /*001a*/ 	.short	0x0000


	//----- nvinfo : EIATTR_MAXREG_COUNT
	.align		4
        /*001c*/ 	.byte	0x03, 0x1b
        /*001e*/ 	.short	0x00ff


	//----- nvinfo : EIATTR_MERCURY_ISA_VERSION
	.align		4
        /*0020*/ 	.byte	0x03, 0x5f
        /*0022*/ 	.short	0x0101


	//----- nvinfo : EIATTR_COOP_GROUP_MASK_REGIDS
	.align		4
        /*0024*/ 	.byte	0x04, 0x29
        /*0026*/ 	.short	(.L_2974 - .L_2973)


	//   ....[0]....
.L_2973:
        /*0028*/ 	.word	0xffffffff


	//   ....[1]....
        /*002c*/ 	.word	0xffffffff


	//   ....[2]....
        /*0030*/ 	.word	0xffffffff


	//   ....[3]....
        /*0034*/ 	.word	0xffffffff


	//   ....[4]....
        /*0038*/ 	.word	0xffffffff


	//   ....[5]....
        /*003c*/ 	.word	0xffffffff


	//   ....[6]....
        /*0040*/ 	.word	0xffffffff


	//   ....[7]....
        /*0044*/ 	.word	0xffffffff


	//   ....[8]....
        /*0048*/ 	.word	0xffffffff


	//   ....[9]....
        /*004c*/ 	.word	0xffffffff


	//   ....[10]....
        /*0050*/ 	.word	0x05000046


	//   ....[11]....
        /*0054*/ 	.word	0x05000046


	//   ....[12]....
        /*0058*/ 	.word	0x05000046


	//   ....[13]....
        /*005c*/ 	.word	0x05000046


	//   ....[14]....
        /*0060*/ 	.word	0x05000046


	//   ....[15]....
        /*0064*/ 	.word	0x05000046


	//   ....[16]....
        /*0068*/ 	.word	0x05000046


	//   ....[17]....
        /*006c*/ 	.word	0x05000046


	//   ....[18]....
        /*0070*/ 	.word	0x05000046


	//   ....[19]....
        /*0074*/ 	.word	0x05000046


	//----- nvinfo : EIATTR_COOP_GROUP_INSTR_OFFSETS
	.align		4
.L_2974:
        /*0078*/ 	.byte	0x04, 0x28
        /*007a*/ 	.short	(.L_2976 - .L_2975)


	//   ....[0]....
.L_2975:
        /*007c*/ 	.word	0x0000b650


	//   ....[1]....
        /*0080*/ 	.word	0x0000b670


	//   ....[2]....
        /*0084*/ 	.word	0x0000b690


	//   ....[3]....
        /*0088*/ 	.word	0x0000b6b0


	//   ....[4]....
        /*008c*/ 	.word	0x0000b6e0


	//   ....[5]....
        /*0090*/ 	.word	0x0000b920


	//   ....[6]....
        /*0094*/ 	.word	0x0000b940


	//   ....[7]....
        /*0098*/ 	.word	0x0000b960


	//   ....[8]....
        /*009c*/ 	.word	0x0000b980


	//   ....[9]....
        /*00a0*/ 	.word	0x0000b9a0


	//   ....[10]....
        /*00a4*/ 	.word	0x0000c1a0


	//   ....[11]....
        /*00a8*/ 	.word	0x0000c240


	//   ....[12]....
        /*00ac*/ 	.word	0x0000c2b0


	//   ....[13]....
        /*00b0*/ 	.word	0x0000c320


	//   ....[14]....
        /*00b4*/ 	.word	0x0000c3a0


	//   ....[15]....
        /*00b8*/ 	.word	0x0000c630


	//   ....[16]....
        /*00bc*/ 	.word	0x0000c6a0


	//   ....[17]....
        /*00c0*/ 	.word	0x0000c710


	//   ....[18]....
        /*00c4*/ 	.word	0x0000c780


	//   ....[19]....
        /*00c8*/ 	.word	0x0000c7f0


	//----- nvinfo : EIATTR_VRC_CTA_INIT_COUNT
	.align		4
.L_2976:
        /*00cc*/ 	.byte	0x02, 0x4a
	.zero		1
	.zero		1


	//----- nvinfo : EIATTR_EXIT_INSTR_OFFSETS
	.align		4
        /*00d0*/ 	.byte	0x04, 0x1c
        /*00d2*/ 	.short	(.L_2978 - .L_2977)


	//   ....[0]....
.L_2977:
        /*00d4*/ 	.word	0x00000690


	//   ....[1]....
        /*00d8*/ 	.word	0x0000c130


	//----- nvinfo : EIATTR_INDIRECT_BRANCH_TARGETS
	.align		4
.L_2978:
        /*00dc*/ 	.byte	0x04, 0x34
        /*00de*/ 	.short	(.L_2980 - .L_2979)


	//   ....[0]....
.L_2979:
        /*00e0*/ 	.word	.L_x_20165@srel
        /*00e4*/ 	.short	0x0
        /*00e6*/ 	.short	0x0
        /*00e8*/ 	.word	0x3
        /*00ec*/ 	.word	.L_x_20166@srel
        /*00f0*/ 	.word	.L_x_20167@srel
        /*00f4*/ 	.word	.L_x_20168@srel


	//----- nvinfo : EIATTR_MAX_THREADS
	.align		4
.L_2980:
        /*00f8*/ 	.byte	0x04, 0x05
        /*00fa*/ 	.short	(.L_2982 - .L_2981)
.L_2981:
        /*00fc*/ 	.word	0x00000080
        /*0100*/ 	.word	0x00000001
        /*0104*/ 	.word	0x00000001


	//----- nvinfo : EIATTR_CRS_STACK_SIZE
	.align		4
.L_2982:
        /*0108*/ 	.byte	0x04, 0x1e
        /*010a*/ 	.short	(.L_2984 - .L_2983)
.L_2983:
        /*010c*/ 	.word	0x00000000


	//----- nvinfo : EIATTR_CBANK_PARAM_SIZE
	.align		4
.L_2984:
        /*0110*/ 	.byte	0x03, 0x19
        /*0112*/ 	.short	0x00e8


	//----- nvinfo : EIATTR_PARAM_CBANK
	.align		4
        /*0114*/ 	.byte	0x04, 0x0a
        /*0116*/ 	.short	(.L_2986 - .L_2985)
	.align		4
.L_2985:
        /*0118*/ 	.word	index@(.nv.constant0._ZN10layer_norm13ln_fwd_kernelINS_13Kernel_traitsI6__halfS2_fS2_fjLj512ELj1ELj4ELj1ELj16ENS_18Kernel_traits_baseILj512ES2_S2_fS2_fjLj128EEEEELb1ELb1ELb0ELb0EEEvNS_9FwdParamsE)
        /*011c*/ 	.short	0x0380
        /*011e*/ 	.short	0x00e8


	//----- nvinfo : EIATTR_SW_WAR
	.align		4
.L_2986:
        /*0120*/ 	.byte	0x04, 0x36
        /*0122*/ 	.short	(.L_2988 - .L_2987)
.L_2987:
        /*0124*/ 	.word	0x00000008
.L_2988:


//--------------------- .nv.info._ZN10layer_norm13ln_fwd_kernelINS_13Kernel_traitsI6__halfS2_fS2_fjLj512ELj1ELj4ELj1ELj16ENS_18Kernel_traits_baseILj512ES2_S2_fS2_fjLj128EEEEELb1ELb1ELb0ELb1EEEvNS_9FwdParamsE --------------------------
	.section	.nv.info._ZN10layer_norm13ln_fwd_kernelINS_13Kernel_traitsI6__halfS2_fS2_fjLj512ELj1ELj4ELj1ELj16ENS_18Kernel_traits_baseILj512ES2_S2_fS2_fjLj128EEEEELb1ELb1ELb0ELb1EEEvNS_9FwdParamsE,"",@"SHT_CUDA_INFO"
	.sectionflags	@""
	.align	4


	//----- nvinfo : EIATTR_CUDA_API_VERSION
	.align		4
        /*0000*/ 	.byte	0x04, 0x37
        /*0002*/ 	.short	(.L_2990 - .L_2989)
.L_2989:
        /*0004*/ 	.word	0x00000082


	//----- nvinfo : EIATTR_KPARAM_INFO
	.align		4
.L_2990:
        /*0008*/ 	.byte	0x04, 0x17
        /*000a*/ 	.short	(.L_2992 - .L_2991)
.L_2991:
        /*000c*/ 	.word	0x00000000
        /*0010*/ 	.short	0x0000
        /*0012*/ 	.short	0x0000
        /*0014*/ 	.byte	0x00, 0xf0, 0xa1, 0x03


	//----- nvinfo : EIATTR_SPARSE_MMA_MASK
	.align		4
.L_2992:
        /*0018*/ 	.byte	0x03, 0x50
        /*001a*/ 	.short	0x0000


	//----- nvinfo : EIATTR_MAXREG_COUNT
	.align		4
        /*001c*/ 	.byte	0x03, 0x1b
        /*001e*/ 	.short	0x00ff


	//----- nvinfo : EIATTR_MERCURY_ISA_VERSION
	.align		4
        /*0020*/ 	.byte	0x03, 0x5f
        /*0022*/ 	.short	0x0101


	//----- nvinfo : EIATTR_COOP_GROUP_MASK_REGIDS
	.align		4
        /*0024*/ 	.byte	0x04, 0x29
        /*0026*/ 	.short	(.L_2994 - .L_2993)


	//   ....[0]....
.L_2993:
        /*0028*/ 	.word	0xffffffff


	//   ....[1]....
        /*002c*/ 	.word	0xffffffff


	//   ....[2]....
        /*0030*/ 	.word	0xffffffff


	//   ....[3]....
        /*0034*/ 	.word	0xffffffff


	//   ....[4]....
        /*0038*/ 	.word	0xffffffff


	//   ....[5]....
        /*003c*/ 	.word	0xffffffff


	//   ....[6]....
        /*0040*/ 	.word	0xffffffff


	//   ....[7]....
        /*0044*/ 	.word	0xffffffff


	//   ....[8]....
        /*0048*/ 	.word	0xffffffff


	//   ....[9]....
        /*004c*/ 	.word	0xffffffff


	//   ....[10]....
        /*0050*/ 	.word	0x05000056


	//   ....[11]....
        /*0054*/ 	.word	0x05000056


	//   ....[12]....
        /*0058*/ 	.word	0x05000056


	//   ....[13]....
        /*005c*/ 	.word	0x05000056


	//   ....[14]....
        /*0060*/ 	.word	0x05000056


	//   ....[15]....
        /*0064*/ 	.word	0x05000056


	//   ....[16]....
        /*0068*/ 	.word	0x05000056


	//   ....[17]....
        /*006c*/ 	.word	0x05000056


	//   ....[18]....
        /*0070*/ 	.word	0x05000056


	//   ....[19]....
        /*0074*/ 	.word	0x05000056


	//----- nvinfo : EIATTR_COOP_GROUP_INSTR_OFFSETS
	.align		4
.L_2994:
        /*0078*/ 	.byte	0x04, 0x28
        /*007a*/ 	.short	(.L_2996 - .L_2995)


	//   ....[0]....
.L_2995:
        /*007c*/ 	.word	0x0000b670


	//   ....[1]....
        /*0080*/ 	.word	0x0000b690


	//   ....[2]....
        /*0084*/ 	.word	0x0000b6b0


	//   ....[3]....
        /*0088*/ 	.word	0x0000b6d0


	//   ....[4]....
        /*008c*/ 	.word	0x0000b700


	//   ....[5]....
        /*0090*/ 	.word	0x0000b930


	//   ....[6]....
        /*0094*/ 	.word	0x0000b950


	//   ....[7]....
        /*0098*/ 	.word	0x0000b970


	//   ....[8]....
        /*009c*/ 	.word	0x0000b990


	//   ....[9]....
        /*00a0*/ 	.word	0x0000b9b0


	//   ....[10]....
        /*00a4*/ 	.word	0x0000bf40


	//   ....[11]....
        /*00a8*/ 	.word	0x0000bfe0


	//   ....[12]....
        /*00ac*/ 	.word	0x0000c050


	//   ....[13]....
        /*00b0*/ 	.word	0x0000c0c0


	//   ....[14]....
        /*00b4*/ 	.word	0x0000c140


	//   ....[15]....
        /*00b8*/ 	.word	0x0000c3c0


	//   ....[16]....
        /*00bc*/ 	.word	0x0000c430


	//   ....[17]....
        /*00c0*/ 	.word	0x0000c4a0


	//   ....[18]....
        /*00c4*/ 	.word	0x0000c510


	//   ....[19]....
        /*00c8*/ 	.word	0x0000c580


	//----- nvinfo : EIATTR_VRC_CTA_INIT_COUNT
	.align		4
.L_2996:
        /*00cc*/ 	.byte	0x02, 0x4a
	.zero		1
	.zero		1


	//----- nvinfo : EIATTR_EXIT_INSTR_OFFSETS
	.align		4
        /*00d0*/ 	.byte	0x04, 0x1c
        /*00d2*/ 	.short	(.L_2998 - .L_2997)


	//   ....[0]....
.L_2997:
        /*00d4*/ 	.word	0x00000290


	//   ....[1]....
        /*00d8*/ 	.word	0x0000bed0


	//----- nvinfo : EIATTR_INDIRECT_BRANCH_TARGETS
	.align		4
.L_2998:
        /*00dc*/ 	.byte	0x04, 0x34
        /*00de*/ 	.short	(.L_3000 - .L_2999)


	//   ....[0]....
.L_2999:
        /*00e0*/ 	.word	.L_x_20169@srel
        /*00e4*/ 	.short	0x0
        /*00e6*/ 	.short	0x0
        /*00e8*/ 	.word	0x3
        /*00ec*/ 	.word	.L_x_20170@srel
        /*00f0*/ 	.word	.L_x_20171@srel
        /*00f4*/ 	.word	.L_x_20172@srel


	//----- nvinfo : EIATTR_MAX_THREADS
	.align		4
.L_3000:
        /*00f8*/ 	.byte	0x04, 0x05
        /*00fa*/ 	.short	(.L_3002 - .L_3001)
.L_3001:
        /*00fc*/ 	.word	0x00000080
        /*0100*/ 	.word	0x00000001
        /*0104*/ 	.word	0x00000001


	//----- nvinfo : EIATTR_CRS_STACK_SIZE
	.align		4
.L_3002:
        /*0108*/ 	.byte	0x04, 0x1e
        /*010a*/ 	.short	(.L_3004 - .L_3003)
.L_3003:
        /*010c*/ 	.word	0x00000000


	//----- nvinfo : EIATTR_CBANK_PARAM_SIZE
	.align		4
.L_3004:
        /*0110*/ 	.byte	0x03, 0x19
        /*0112*/ 	.short	0x00e8


	//----- nvinfo : EIATTR_PARAM_CBANK
	.align		4
        /*0114*/ 	.byte	0x04, 0x0a
        /*0116*/ 	.short	(.L_3006 - .L_3005)
	.align		4
.L_3005:
        /*0118*/ 	.word	index@(.nv.constant0._ZN10layer_norm13ln_fwd_kernelINS_13Kernel_traitsI6__halfS2_fS2_fjLj512ELj1ELj4ELj1ELj16ENS_18Kernel_traits_baseILj512ES2_S2_fS2_fjLj128EEEEELb1ELb1ELb0ELb1EEEvNS_9FwdParamsE)
        /*011c*/ 	.short	0x0380
        /*011e*/ 	.short	0x00e8


	//----- nvinfo : EIATTR_SW_WAR
	.align		4
.L_3006:
        /*0120*/ 	.byte	0x04, 0x36
        /*0122*/ 	.short	(.L_3008 - .L_3007)
.L_3007:
        /*0124*/ 	.word	0x00000008
.L_3008:


//--------------------- .nv.info._ZN10layer_norm13ln_fwd_kernelINS_13Kernel_traitsI6__halfS2_fS2_fjLj512ELj1ELj4ELj1ELj16ENS_18Kernel_traits_baseILj512ES2_S2_fS2_fjLj128EEEEELb1ELb1ELb1ELb0EEEvNS_9FwdParamsE --------------------------
	.section	.nv.info._ZN10layer_norm13ln_fwd_kernelINS_13Kernel_traitsI6__halfS2_fS2_fjLj512ELj1ELj4ELj1ELj16ENS_18Kernel_traits_baseILj512ES2_S2_fS2_fjLj128EEEEELb1ELb1ELb1ELb0EEEvNS_9FwdParamsE,"",@"SHT_CUDA_INFO"
	.sectionflags	@""
	.align	4


	//----- nvinfo : EIATTR_CUDA_API_VERSION
	.align		4
        /*0000*/ 	.byte	0x04, 0x37
        /*0002*/ 	.short	(.L_3010 - .L_3009)
.L_3009:
        /*0004*/ 	.word	0x00000082


	//----- nvinfo : EIATTR_KPARAM_INFO
	.align		4
.L_3010:
        /*0008*/ 	.byte	0x04, 0x17
        /*000a*/ 	.short	(.L_3012 - .L_3011)
.L_3011:
        /*000c*/ 	.word	0x00000000
        /*0010*/ 	.short	0x0000
        /*0012*/ 	.short	0x0000
        /*0014*/ 	.byte	0x00, 0xf0, 0xa1, 0x03


	//----- nvinfo : EIATTR_SPARSE_MMA_MASK
	.align		4
.L_3012:
        /*0018*/ 	.byte	0x03, 0x50
        /*001a*/ 	.short	0x0000


	//----- nvinfo : EIATTR_MAXREG_COUNT
	.align		4
        /*001c*/ 	.byte	0x03, 0x1b
        /*001e*/ 	.short	0x00ff


	//----- nvinfo : EIATTR_MERCURY_ISA_VERSION
	.align		4
        /*0020*/ 	.byte	0x03, 0x5f
        /*0022*/ 	.short	0x0101


	//----- nvinfo : EIATTR_COOP_GROUP_MASK_REGIDS
	.align		4
        /*0024*/ 	.byte	0x04, 0x29
        /*0026*/ 	.short	(.L_3014 - .L_3013)


	//   ....[0]....
.L_3013:
        /*0028*/ 	.word	0xffffffff


	//   ....[1]....
        /*002c*/ 	.word	0xffffffff


	//   ....[2]....
        /*0030*/ 	.word	0xffffffff


	//   ....[3]....
        /*0034*/ 	.word	0xffffffff


	//   ....[4]....
        /*0038*/ 	.word	0xffffffff


	//   ....[5]....
        /*003c*/ 	.word	0xffffffff


	//   ....[6]....
        /*0040*/ 	.word	0xffffffff


	//   ....[7]....
        /*0044*/ 	.word	0xffffffff


	//   ....[8]....
        /*0048*/ 	.word	0xffffffff


	//   ....[9]....
        /*004c*/ 	.word	0xffffffff


	//   ....[10]....
        /*0050*/ 	.word	0x05000054


	//   ....[11]....
        /*0054*/ 	.word	0x05000054


	//   ....[12]....
        /*0058*/ 	.word	0x05000054


	//   ....[13]....
        /*005c*/ 	.word	0x05000054


	//   ....[14]....
        /*0060*/ 	.word	0x05000054


	//   ....[15]....
        /*0064*/ 	.word	0x05000054


	//   ....[16]....
        /*0068*/ 	.word	0x05000054


	//   ....[17]....
        /*006c*/ 	.word	0x05000054


	//   ....[18]....
        /*0070*/ 	.word	0x05000054


	//   ....[19]....
        /*0074*/ 	.word	0x05000054


	//----- nvinfo : EIATTR_COOP_GROUP_INSTR_OFFSETS
	.align		4
.L_3014:
        /*0078*/ 	.byte	0x04, 0x28
        /*007a*/ 	.short	(.L_3016 - .L_3015)


	//   ....[0]....
.L_3015:
        /*007c*/ 	.word	0x0000c4a0


	//   ....[1]....
        /*0080*/ 	.word	0x0000c4d0


	//   ....[2]....
        /*0084*/ 	.word	0x0000c4f0


	//   ....[3]....
        /*0088*/ 	.word	0x0000c510


	//   ....[4]....
        /*008c*/ 	.word	0x0000c530


	//   ....[5]....
        /*0090*/ 	.word	0x0000c770


	//   ....[6]....
        /*0094*/ 	.word	0x0000c790


	//   ....[7]....
        /*0098*/ 	.word	0x0000c7b0


	//   ....[8]....
        /*009c*/ 	.word	0x0000c7d0


	//   ....[9]....
        /*00a0*/ 	.word	0x0000c7f0


	//   ....[10]....
        /*00a4*/ 	.word	0x0000d070


	//   ....[11]....
        /*00a8*/ 	.word	0x0000d120


	//   ....[12]....
        /*00ac*/ 	.word	0x0000d190


	//   ....[13]....
        /*00b0*/ 	.word	0x0000d200


	//   ....[14]....
        /*00b4*/ 	.word	0x0000d270


	//   ....[15]....
        /*00b8*/ 	.word	0x0000d500


	//   ....[16]....
        /*00bc*/ 	.word	0x0000d570


	//   ....[17]....
        /*00c0*/ 	.word	0x0000d5e0


	//   ....[18]....
        /*00c4*/ 	.word	0x0000d650


	//   ....[19]....
        /*00c8*/ 	.word	0x0000d6c0


	//----- nvinfo : EIATTR_VRC_CTA_INIT_COUNT
	.align		4
.L_3016:
        /*00cc*/ 	.byte	0x02, 0x4a
	.zero		1
	.zero		1


	//----- nvinfo : EIATTR_EXIT_INSTR_OFFSETS
	.align		4
        /*00d0*/ 	.byte	0x04, 0x1c
        /*00d2*/ 	.short	(.L_3018 - .L_3017)


	//   ....[0]....
.L_3017:
        /*00d4*/ 	.word	0x00000680


	//   ....[1]....
        /*00d8*/ 	.word	0x0000d000


	//----- nvinfo : EIATTR_MAX_THREADS
	.align		4
.L_3018:
        /*00dc*/ 	.byte	0x04, 0x05
        /*00de*/ 	.short	(.L_3020 - .L_3019)
.L_3019:
        /*00e0*/ 	.word	0x00000080
        /*00e4*/ 	.word	0x00000001
        /*00e8*/ 	.word	0x00000001


	//----- nvinfo : EIATTR_CRS_STACK_SIZE
	.align		4
.L_3020:
        /*00ec*/ 	.byte	0x04, 0x1e
        /*00ee*/ 	.short	(.L_3022 - .L_3021)
.L_3021:
        /*00f0*/ 	.word	0x00000000


	//----- nvinfo : EIATTR_CBANK_PARAM_SIZE
	.align		4
.L_3022:
        /*00f4*/ 	.byte	0x03, 0x19
        /*00f6*/ 	.short	0x00e8


	//----- nvinfo : EIATTR_PARAM_CBANK
	.align		4
        /*00f8*/ 	.byte	0x04, 0x0a
        /*00fa*/ 	.short	(.L_3024 - .L_3023)
	.align		4
.L_3023:
        /*00fc*/ 	.word	index@(.nv.constant0._ZN10layer_norm13ln_fwd_kernelINS_13Kernel_traitsI6__halfS2_fS2_fjLj512ELj1ELj4ELj1ELj16ENS_18Kernel_traits_baseILj512ES2_S2_fS2_fjLj128EEEEELb1ELb1ELb1ELb0EEEvNS_9FwdParamsE)
        /*0100*/ 	.short	0x0380
        /*0102*/ 	.short	0x00e8


	//----- nvinfo : EIATTR_SW_WAR
	.align		4
.L_3024:
        /*0104*/ 	.byte	0x04, 0x36
        /*0106*/ 	.short	(.L_3026 - .L_3025)
.L_3025:
        /*0108*/ 	.word	0x00000008
.L_3026:


//--------------------- .nv.info._ZN10layer_norm13ln_fwd_kernelINS_13Kernel_traitsI6__halfS2_fS2_fjLj512ELj1ELj4ELj1ELj16ENS_18Kernel_traits_baseILj512ES2_S2_fS2_fjLj128EEEEELb1ELb1ELb1ELb1EEEvNS_9FwdParamsE --------------------------
	.section	.nv.info._ZN10layer_norm13ln_fwd_kernelINS_13Kernel_traitsI6__halfS2_fS2_fjLj512ELj1ELj4ELj1ELj16ENS_18Kernel_traits_baseILj512ES2_S2_fS2_fjLj128EEEEELb1ELb1ELb1ELb1EEEvNS_9FwdParamsE,"",@"SHT_CUDA_INFO"
	.sectionflags	@""
	.align	4


	//----- nvinfo : EIATTR_CUDA_API_VERSION
	.align		4
        /*0000*/ 	.byte	0x04, 0x37
        /*0002*/ 	.short	(.L_3028 - .L_3027)
.L_3027:
        /*0004*/ 	.word	0x00000082


	//----- nvinfo : EIATTR_KPARAM_INFO
	.align		4
.L_3028:
        /*0008*/ 	.byte	0x04, 0x17
        /*000a*/ 	.short	(.L_3030 - .L_3029)
.L_3029:
        /*000c*/ 	.word	0x00000000
        /*0010*/ 	.short	0x0000
        /*0012*/ 	.short	0x0000
        /*0014*/ 	.byte	0x00, 0xf0, 0xa1, 0x03


	//----- nvinfo : EIATTR_SPARSE_MMA_MASK
	.align		4
.L_3030:
        /*0018*/ 	.byte	0x03, 0x50
        /*001a*/ 	.short	0x0000


	//----- nvinfo : EIATTR_MAXREG_COUNT
	.align		4
        /*001c*/ 	.byte	0x03, 0x1b
        /*001e*/ 	.short	0x00ff


	//----- nvinfo : EIATTR_MERCURY_ISA_VERSION
	.align		4
        /*0020*/ 	.byte	0x03, 0x5f
        /*0022*/ 	.short	0x0101


	//----- nvinfo : EIATTR_COOP_GROUP_MASK_REGIDS
	.align		4
        /*0024*/ 	.byte	0x04, 0x29
        /*0026*/ 	.short	(.L_3032 - .L_3031)


	//   ....[0]....
.L_3031:
        /*0028*/ 	.word	0xffffffff


	//   ....[1]....
        /*002c*/ 	.word	0xffffffff


	//   ....[2]....
        /*0030*/ 	.word	0xffffffff


	//   ....[3]....
        /*0034*/ 	.word	0xffffffff


	//   ....[4]....
        /*0038*/ 	.word	0xffffffff


	//   ....[5]....
        /*003c*/ 	.word	0xffffffff


	//   ....[6]....
        /*0040*/ 	.word	0xffffffff


	//   ....[7]....
        /*0044*/ 	.word	0xffffffff


	//   ....[8]....
        /*0048*/ 	.word	0xffffffff


	//   ....[9]....
        /*004c*/ 	.word	0xffffffff


	//   ....[10]....
        /*0050*/ 	.word	0x05000051


	//   ....[11]....
        /*0054*/ 	.word	0x05000051


	//   ....[12]....
        /*0058*/ 	.word	0x05000051


	//   ....[13]....
        /*005c*/ 	.word	0x05000051


	//   ....[14]....
        /*0060*/ 	.word	0x05000051


	//   ....[15]....
        /*0064*/ 	.word	0x05000051


	//   ....[16]....
        /*0068*/ 	.word	0x05000051


	//   ....[17]....
        /*006c*/ 	.word	0x05000051


	//   ....[18]....
        /*0070*/ 	.word	0x05000051


	//   ....[19]....
        /*0074*/ 	.word	0x05000051


	//----- nvinfo : EIATTR_COOP_GROUP_INSTR_OFFSETS
	.align		4
.L_3032:
        /*0078*/ 	.byte	0x04, 0x28
        /*007a*/ 	.short	(.L_3034 - .L_3033)


	//   ....[0]....
.L_3033:
        /*007c*/ 	.word	0x0000be90


	//   ....[1]....
        /*0080*/ 	.word	0x0000bec0


	//   ....[2]....
        /*0084*/ 	.word	0x0000bee0


	//   ....[3]....
        /*0088*/ 	.word	0x0000bf00


	//   ....[4]....
        /*008c*/ 	.word	0x0000bf20


	//   ....[5]....
        /*0090*/ 	.word	0x0000c150


	//   ....[6]....
        /*0094*/ 	.word	0x0000c170


	//   ....[7]....
        /*0098*/ 	.word	0x0000c190


	//   ....[8]....
        /*009c*/ 	.word	0x0000c1b0


	//   ....[9]....
        /*00a0*/ 	.word	0x0000c1d0


	//   ....[10]....
        /*00a4*/ 	.word	0x0000c9f0


	//   ....[11]....
        /*00a8*/ 	.word	0x0000caa0


	//   ....[12]....
        /*00ac*/ 	.word	0x0000cb10


	//   ....[13]....
        /*00b0*/ 	.word	0x0000cb80


	//   ....[14]....
        /*00b4*/ 	.word	0x0000cbf0


	//   ....[15]....
        /*00b8*/ 	.word	0x0000ce70


	//   ....[16]....
        /*00bc*/ 	.word	0x0000cee0


	//   ....[17]....
        /*00c0*/ 	.word	0x0000cf50


	//   ....[18]....
        /*00c4*/ 	.word	0x0000cfc0


	//   ....[19]....
        /*00c8*/ 	.word	0x0000d030


	//----- nvinfo : EIATTR_VRC_CTA_INIT_COUNT
	.align		4
.L_3034:
        /*00cc*/ 	.byte	0x02, 0x4a
	.zero		1
	.zero		1


	//----- nvinfo : EIATTR_EXIT_INSTR_OFFSETS
	.align		4
        /*00d0*/ 	.byte	0x04, 0x1c
        /*00d2*/ 	.short	(.L_3036 - .L_3035)


	//   ....[0]....
.L_3035:
        /*00d4*/ 	.word	0x000002f0


	//   ....[1]....
        /*00d8*/ 	.word	0x0000c990


	//----- nvinfo : EIATTR_MAX_THREADS
	.align		4
.L_3036:
        /*00dc*/ 	.byte	0x04, 0x05
        /*00de*/ 	.short	(.L_3038 - .L_3037)
.L_3037:
        /*00e0*/ 	.word	0x00000080
        /*00e4*/ 	.word	0x00000001
        /*00e8*/ 	.word	0x00000001


	//----- nvinfo : EIATTR_CRS_STACK_SIZE
	.align		4
.L_3038:
        /*00ec*/ 	.byte	0x04, 0x1e
        /*00ee*/ 	.short	(.L_3040 - .L_3039)
.L_3039:
        /*00f0*/ 	.word	0x00000000


	//----- nvinfo : EIATTR_CBANK_PARAM_SIZE
	.align		4
.L_3040:
        /*00f4*/ 	.byte	0x03, 0x19
        /*00f6*/ 	.short	0x00e8


	//----- nvinfo : EIATTR_PARAM_CBANK
	.align		4
        /*00f8*/ 	.byte	0x04, 0x0a
        /*00fa*/ 	.short	(.L_3042 - .L_3041)
	.align		4
.L_3041:
        /*00fc*/ 	.word	index@(.nv.constant0._ZN10layer_norm13ln_fwd_kernelINS_13Kernel_traitsI6__halfS2_fS2_fjLj512ELj1ELj4ELj1ELj16ENS_18Kernel_traits_baseILj512ES2_S2_fS2_fjLj128EEEEELb1ELb1ELb1ELb1EEEvNS_9FwdParamsE)
        /*0100*/ 	.short	0x0380
        /*0102*/ 	.short	0x00e8


	//----- nvinfo : EIATTR_SW_WAR
	.align		4
.L_3042:
        /*0104*/ 	.byte	0x04, 0x36
        /*0106*/ 	.short	(.L_3044 - .L_3043)
.L_3043:
        /*0108*/ 	.word	0x00000008
.L_3044:


//--------------------- .nv.info._ZN10layer_norm13ln_fwd_kernelINS_13Kernel_traitsIf6__halffS2_fjLj512ELj1ELj4ELj1ELj16ENS_18Kernel_traits_baseILj512EfS2_fS2_fjLj128EEEEELb0ELb0ELb0ELb0EEEvNS_9FwdParamsE --------------------------
	.section	.nv.info._ZN10layer_norm13ln_fwd_kernelINS_13Kernel_traitsIf6__halffS2_fjLj512ELj1ELj4ELj1ELj16ENS_18Kernel_traits_baseILj512EfS2_fS2_fjLj128EEEEELb0ELb0ELb0ELb0EEEvNS_9FwdParamsE,"",@"SHT_CUDA_INFO"
	.sectionflags	@""
	.align	4


	//----- nvinfo : EIATTR_CUDA_API_VERSION
	.align		4
        /*0000*/ 	.byte	0x04, 0x37
        /*0002*/ 	.short	(.L_3046 - .L_3045)
.L_3045:
        /*0004*/ 	.word	0x00000082


	//----- nvinfo : EIATTR_KPARAM_INFO
	.align		4
.L_3046:
        /*0008*/ 	.byte	0x04, 0x17
        /*000a*/ 	.short	(.L_3048 - .L_3047)
.L_3047:
        /*000c*/ 	.word	0x00000000
        /*0010*/ 	.short	0x0000
        /*0012*/ 	.short	0x0000
        /*0014*/ 	.byte	0x00, 0xf0, 0xa1, 0x03


	//----- nvinfo : EIATTR_SPARSE_MMA_MASK
	.align		4
.L_3048:
        /*0018*/ 	.byte	0x03, 0x50
        /*001a*/ 	.short	0x0000


	//----- nvinfo : EIATTR_MAXREG_COUNT
	.align		4
        /*001c*/ 	.byte	0x03, 0x1b
        /*001e*/ 	.short	0x00ff


	//----- nvinfo : EIATTR_MERCURY_ISA_VERSION
	.align		4
        /*0020*/ 	.byte	0x03, 0x5f
        /*0022*/ 	.short	0x0101


	//----- nvinfo : EIATTR_COOP_GROUP_MASK_REGIDS
	.align		4
        /*0024*/ 	.byte	0x04, 0x29
        /*0026*/ 	.short	(.L_3050 - .L_3049)


	//   ....[0]....
.L_3049:
        /*0028*/ 	.word	0xffffffff


	//   ....[1]....
        /*002c*/ 	.word	0xffffffff


	//   ....[2]....
        /*0030*/ 	.word	0xffffffff


	//   ....[3]....
        /*0034*/ 	.word	0xffffffff


	//   ....[4]....
        /*0038*/ 	.word	0xffffffff


	//   ....[5]....
        /*003c*/ 	.word	0xffffffff


	//   ....[6]....
        /*0040*/ 	.word	0xffffffff


	//   ....[7]....
        /*0044*/ 	.word	0xffffffff


	//   ....[8]....
        /*0048*/ 	.word	0xffffffff


	//   ....[9]....
        /*004c*/ 	.word	0xffffffff


	//   ....[10]....
        /*0050*/ 	.word	0x05000032


	//   ....[11]....
        /*0054*/ 	.word	0x05000032


	//   ....[12]....
        /*0058*/ 	.word	0x05000032


	//   ....[13]....
        /*005c*/ 	.word	0x05000032


	//   ....[14]....
        /*0060*/ 	.word	0x05000032


	//   ....[15]....
        /*0064*/ 	.word	0x05000032


	//   ....[16]....
        /*0068*/ 	.word	0x05000032


	//   ....[17]....
        /*006c*/ 	.word	0x05000032


	//   ....[18]....
        /*0070*/ 	.word	0x05000032


	//   ....[19]....
        /*0074*/ 	.word	0x05000032


	//----- nvinfo : EIATTR_COOP_GROUP_INSTR_OFFSETS
	.align		4
.L_3050:
        /*0078*/ 	.byte	0x04, 0x28
        /*007a*/ 	.short	(.L_3052 - .L_3051)


	//   ....[0]....
.L_3051:
        /*007c*/ 	.word	0x00000d10


	//   ....[1]....
        /*0080*/ 	.word	0x00000d40


	//   ....[2]....
        /*0084*/ 	.word	0x00000d60


	//   ....[3]....
        /*0088*/ 	.word	0x00000d80


	//   ....[4]....
        /*008c*/ 	.word	0x00000da0


	//   ....[5]....
        /*0090*/ 	.word	0x00000fe0


	//   ....[6]....
        /*0094*/ 	.word	0x00001000


	//   ....[7]....
        /*0098*/ 	.word	0x00001020


	//   ....[8]....
        /*009c*/ 	.word	0x00001040


	//   ....[9]....
        /*00a0*/ 	.word	0x00001060


	//   ....[10]....
        /*00a4*/ 	.word	0x00001640


	//   ....[11]....
        /*00a8*/ 	.word	0x000016d0


	//   ....[12]....
        /*00ac*/ 	.word	0x00001720


	//   ....[13]....
        /*00b0*/ 	.word	0x00001780


	//   ....[14]....
        /*00b4*/ 	.word	0x000017e0


	//   ....[15]....
        /*00b8*/ 	.word	0x00001a70


	//   ....[16]....
        /*00bc*/ 	.word	0x00001ad0


	//   ....[17]....
        /*00c0*/ 	.word	0x00001b20


	//   ....[18]....
        /*00c4*/ 	.word	0x00001b70


	//   ....[19]....
        /*00c8*/ 	.word	0x00001bd0


	//----- nvinfo : EIATTR_VRC_CTA_INIT_COUNT
	.align		4
.L_3052:
        /*00cc*/ 	.byte	0x02, 0x4a
	.zero		1
	.zero		1


	//----- nvinfo : EIATTR_EXIT_INSTR_OFFSETS
	.align		4
        /*00d0*/ 	.byte	0x04, 0x1c
        /*00d2*/ 	.short	(.L_3054 - .L_3053)


	//   ....[0]....
.L_3053:
        /*00d4*/ 	.word	0x00000420


	//   ....[1]....
        /*00d8*/ 	.word	0x000015d0


	//----- nvinfo : EIATTR_MAX_THREADS
	.align		4
.L_3054:
        /*00dc*/ 	.byte	0x04, 0x05
        /*00de*/ 	.short	(.L_3056 - .L_3055)
.L_3055:
        /*00e0*/ 	.word	0x00000080
        /*00e4*/ 	.word	0x00000001
        /*00e8*/ 	.word	0x00000001


	//----- nvinfo : EIATTR_CRS_STACK_SIZE
	.align		4
.L_3056:
        /*00ec*/ 	.byte	0x04, 0x1e
        /*00ee*/ 	.short	(.L_3058 - .L_3057)
.L_3057:
        /*00f0*/ 	.word	0x00000000


	//----- nvinfo : EIATTR_CBANK_PARAM_SIZE
	.align		4
.L_3058:
        /*00f4*/ 	.byte	0x03, 0x19
        /*00f6*/ 	.short	0x00e8


	//----- nvinfo : EIATTR_PARAM_CBANK
	.align		4
        /*00f8*/ 	.byte	0x04, 0x0a
        /*00fa*/ 	.short	(.L_3060 - .L_3059)
	.align		4
.L_3059:
        /*00fc*/ 	.word	index@(.nv.constant0._ZN10layer_norm13ln_fwd_kernelINS_13Kernel_traitsIf6__halffS2_fjLj512ELj1ELj4ELj1ELj16ENS_18Kernel_traits_baseILj512EfS2_fS2_fjLj128EEEEELb0ELb0ELb0ELb0EEEvNS_9FwdParamsE)
        /*0100*/ 	.short	0x0380
        /*0102*/ 	.short	0x00e8


	//----- nvinfo : EIATTR_SW_WAR
	.align		4
.L_3060:
        /*0104*/ 	.byte	0x04, 0x36
        /*0106*/ 	.short	(.L_3062 - .L_3061)
.L_3061:
        /*0108*/ 	.word	0x00000008
.L_3062:


//--------------------- .nv.info._ZN10layer_norm13ln_fwd_kernelINS_13Kernel_traitsIf6__halffS2_fjLj512ELj1ELj4ELj1ELj16ENS_18Kernel_traits_baseILj512EfS2_fS2_fjLj128EEEEELb0ELb0ELb0ELb1EEEvNS_9FwdParamsE --------------------------
	.section	.nv.info._ZN10layer_norm13ln_fwd_kernelINS_13Kernel_traitsIf6__halffS2_fjLj512ELj1ELj4ELj1ELj16ENS_18Kernel_traits_baseILj512EfS2_fS2_fjLj128EEEEELb0ELb0ELb0ELb1EEEvNS_9FwdParamsE,"",@"SHT_CUDA_INFO"
	.sectionflags	@""
	.align	4


	//----- nvinfo : EIATTR_CUDA_API_VERSION
	.align		4
        /*0000*/ 	.byte	0x04, 0x37
        /*0002*/ 	.short	(.L_3064 - .L_3063)
.L_3063:
        /*0004*/ 	.word	0x00000082


	//----- nvinfo : EIATTR_KPARAM_INFO
	.align		4
.L_3064:
        /*0008*/ 	.byte	0x04, 0x17
        /*000a*/ 	.short	(.L_3066 - .L_3065)
.L_3065:
        /*000c*/ 	.word	0x00000000
        /*0010*/ 	.short	0x0000
        /*0012*/ 	.short	0x0000
        /*0014*/ 	.byte	0x00, 0xf0, 0xa1, 0x03


	//----- nvinfo : EIATTR_SPARSE_MMA_MASK
	.align		4
.L_3066:
        /*0018*/ 	.byte	0x03, 0x50
        /*001a*/ 	.short	0x0000


	//----- nvinfo : EIATTR_MAXREG_COUNT
	.align		4
        /*001c*/ 	.byte	0x03, 0x1b
        /*001e*/ 	.short	0x00ff


	//----- nvinfo : EIATTR_MERCURY_ISA_VERSION
	.align		4
        /*0020*/ 	.byte	0x03, 0x5f
        /*0022*/ 	.short	0x0101


	//----- nvinfo : EIATTR_COOP_GROUP_MASK_REGIDS
	.align		4
        /*0024*/ 	.byte	0x04, 0x29
        /*0026*/ 	.short	(.L_3068 - .L_3067)


	//   ....[0]....
.L_3067:
        /*0028*/ 	.word	0xffffffff


	//   ....[1]....
        /*002c*/ 	.word	0xffffffff


	//   ....[2]....
        /*0030*/ 	.word	0xffffffff


	//   ....[3]....
        /*0034*/ 	.word	0xffffffff


	//   ....[4]....
        /*0038*/ 	.word	0xffffffff


	//   ....[5]....
        /*003c*/ 	.word	0xffffffff


	//   ....[6]....
        /*0040*/ 	.word	0xffffffff


	//   ....[7]....
        /*0044*/ 	.word	0xffffffff


	//   ....[8]....
        /*0048*/ 	.word	0xffffffff


	//   ....[9]....
        /*004c*/ 	.word	0xffffffff


	//   ....[10]....
        /*0050*/ 	.word	0xffffffff


	//   ....[11]....
        /*0054*/ 	.word	0xffffffff


	//   ....[12]....
        /*0058*/ 	.word	0xffffffff


	//   ....[13]....
        /*005c*/ 	.word	0xffffffff


	//   ....[14]....
        /*0060*/ 	.word	0xffffffff


	//   ....[15]....
        /*0064*/ 	.word	0xffffffff


	//   ....[16]....
        /*0068*/ 	.word	0xffffffff


	//   ....[17]....
        /*006c*/ 	.word	0xffffffff


	//   ....[18]....
        /*0070*/ 	.word	0xffffffff


	//   ....[19]....
        /*0074*/ 	.word	0xffffffff


	//   ....[20]....
        /*0078*/ 	.word	0x05000022


	//   ....[21]....
        /*007c*/ 	.word	0x05000022


	//   ....[22]....
        /*0080*/ 	.word	0x05000022


	//   ....[23]....
        /*0084*/ 	.word	0x05000022


	//   ....[24]....
        /*0088*/ 	.word	0x05000022


	//   ....[25]....
        /*008c*/ 	.word	0x05000022


	//   ....[26]....
        /*0090*/ 	.word	0x05000022


	//   ....[27]....
        /*0094*/ 	.word	0x05000022


	//   ....[28]....
        /*0098*/ 	.word	0x05000022


	//   ....[29]....
        /*009c*/ 	.word	0x05000022


	//   ....[30]....
        /*00a0*/ 	.word	0x05000022


	//   ....[31]....
        /*00a4*/ 	.word	0x05000022


	//   ....[32]....
        /*00a8*/ 	.word	0x05000022


	//   ....[33]....
        /*00ac*/ 	.word	0x05000022


	//   ....[34]....
        /*00b0*/ 	.word	0x05000022


	//   ....[35]....
        /*00b4*/ 	.word	0x05000022


	//   ....[36]....
        /*00b8*/ 	.word	0x05000022


	//   ....[37]....
        /*00bc*/ 	.word	0x05000022


	//   ....[38]....
        /*00c0*/ 	.word	0x05000022


	//   ....[39]....
        /*00c4*/ 	.word	0x05000022


	//----- nvinfo : EIATTR_COOP_GROUP_INSTR_OFFSETS
	.align		4
.L_3068:
        /*00c8*/ 	.byte	0x04, 0x28
        /*00ca*/ 	.short	(.L_3070 - .L_3069)


	//   ....[0]....
.L_3069:
        /*00cc*/ 	.word	0x00000c00


	//   ....[1]....
        /*00d0*/ 	.word	0x00000c30


	//   ....[2]....
        /*00d4*/ 	.word	0x00000c50


	//   ....[3]....
        /*00d8*/ 	.word	0x00000c70


	//   ....[4]....
        /*00dc*/ 	.word	0x00000c90


	//   ....[5]....
        /*00e0*/ 	.word	0x00000ec0


	//   ....[6]....
        /*00e4*/ 	.word	0x00000ee0


	//   ....[7]....
        /*00e8*/ 	.word	0x00000f00


	//   ....[8]....
        /*00ec*/ 	.word	0x00000f20


	//   ....[9]....
        /*00f0*/ 	.word	0x00000f40


	//   ....[10]....
        /*00f4*/ 	.word	0x00001b10


	//   ....[11]....
        /*00f8*/ 	.word	0x00001b40


	//   ....[12]....
        /*00fc*/ 	.word	0x00001b60


	//   ....[13]....
        /*0100*/ 	.word	0x00001b80


	//   ....[14]....
        /*0104*/ 	.word	0x00001ba0


	//   ....[15]....
        /*0108*/ 	.word	0x00001dd0


	//   ....[16]....
        /*010c*/ 	.word	0x00001df0


	//   ....[17]....
        /*0110*/ 	.word	0x00001e10


	//   ....[18]....
        /*0114*/ 	.word	0x00001e30


	//   ....[19]....
        /*0118*/ 	.word	0x00001e50


	//   ....[20]....
        /*011c*/ 	.word	0x000023c0


	//   ....[21]....
        /*0120*/ 	.word	0x00002460


	//   ....[22]....
        /*0124*/ 	.word	0x000024c0


	//   ....[23]....
        /*0128*/ 	.word	0x00002520


	//   ....[24]....
        /*012c*/ 	.word	0x00002580


	//   ....[25]....
        /*0130*/ 	.word	0x000027e0


	//   ....[26]....
        /*0134*/ 	.word	0x00002840


	//   ....[27]....
        /*0138*/ 	.word	0x000028a0


	//   ....[28]....
        /*013c*/ 	.word	0x00002900


	//   ....[29]....
        /*0140*/ 	.word	0x00002960


	//   ....[30]....
        /*0144*/ 	.word	0x000029e0


	//   ....[31]....
        /*0148*/ 	.word	0x00002a80


	//   ....[32]....
        /*014c*/ 	.word	0x00002ae0


	//   ....[33]....
        /*0150*/ 	.word	0x00002b40


	//   ....[34]....
        /*0154*/ 	.word	0x00002ba0


	//   ....[35]....
        /*0158*/ 	.word	0x00002e00


	//   ....[36]....
        /*015c*/ 	.word	0x00002e60


	//   ....[37]....
        /*0160*/ 	.word	0x00002ec0


	//   ....[38]....
        /*0164*/ 	.word	0x00002f20


	//   ....[39]....
        /*0168*/ 	.word	0x00002f80


	//----- nvinfo : EIATTR_VRC_CTA_INIT_COUNT
	.align		4
.L_3070:
        /*016c*/ 	.byte	0x02, 0x4a
	.zero		1
	.zero		1


	//----- nvinfo : EIATTR_EXIT_INSTR_OFFSETS
	.align		4
        /*0170*/ 	.byte	0x04, 0x1c
        /*0172*/ 	.short	(.L_3072 - .L_3071)


	//   ....[0]....
.L_3071:
        /*0174*/ 	.word	0x00000250


	//   ....[1]....
        /*0178*/ 	.word	0x00001440


	//   ....[2]....
        /*017c*/ 	.word	0x00002360


	//----- nvinfo : EIATTR_MAX_THREADS
	.align		4
.L_3072:
        /*0180*/ 	.byte	0x04, 0x05
        /*0182*/ 	.short	(.L_3074 - .L_3073)
.L_3073:
        /*0184*/ 	.word	0x00000080
        /*0188*/ 	.word	0x00000001
        /*018c*/ 	.word	0x00000001


	//----- nvinfo : EIATTR_CRS_STACK_SIZE
	.align		4
.L_3074:
        /*0190*/ 	.byte	0x04, 0x1e
        /*0192*/ 	.short	(.L_3076 - .L_3075)
.L_3075:
        /*0194*/ 	.word	0x00000000


	//----- nvinfo : EIATTR_CBANK_PARAM_SIZE
	.align		4
.L_3076:
        /*0198*/ 	.byte	0x03, 0x19
        /*019a*/ 	.short	0x00e8


	//----- nvinfo : EIATTR_PARAM_CBANK
	.align		4
        /*019c*/ 	.byte	0x04, 0x0a
        /*019e*/ 	.short	(.L_3078 - .L_3077)
	.align		4
.L_3077:
        /*01a0*/ 	.word	index@(.nv.constant0._ZN10layer_norm13ln_fwd_kernelINS_13Kernel_traitsIf6__halffS2_fjLj512ELj1ELj4ELj1ELj16ENS_18Kernel_traits_baseILj512EfS2_fS2_fjLj128EEEEELb0ELb0ELb0ELb1EEEvNS_9FwdParamsE)
        /*01a4*/ 	.short	0x0380
        /*01a6*/ 	.short	0x00e8


	//----- nvinfo : EIATTR_SW_WAR
	.align		4
.L_3078:
        /*01a8*/ 	.byte	0x04, 0x36
        /*01aa*/ 	.short	(.L_3080 - .L_3079)
.L_3079:
        /*01ac*/ 	.word	0x00000008
.L_3080:


//--------------------- .nv.info._ZN10layer_norm13ln_fwd_kernelINS_13Kernel_traitsIf6__halffS2_fjLj512ELj1ELj4ELj1ELj16ENS_18Kernel_traits_baseILj512EfS2_fS2_fjLj128EEEEELb0ELb0ELb1ELb0EEEvNS_9FwdParamsE --------------------------
	.section	.nv.info._ZN10layer_norm13ln_fwd_kernelINS_13Kernel_traitsIf6__halffS2_fjLj512ELj1ELj4ELj1ELj16ENS_18Kernel_traits_baseILj512EfS2_fS2_fjLj128EEEEELb0ELb0ELb1ELb0EEEvNS_9FwdParamsE,"",@"SHT_CUDA_INFO"
	.sectionflags	@""
	.align	4


	//----- nvinfo : EIATTR_CUDA_API_VERSION
	.align		4
        /*0000*/ 	.byte	0x04, 0x37
        /*0002*/ 	.short	(.L_3082 - .L_3081)
.L_3081:
        /*0004*/ 	.word	0x00000082


	//----- nvinfo : EIATTR_KPARAM_INFO
	.align		4
.L_3082:
        /*0008*/ 	.byte	0x04, 0x17
        /*000a*/ 	.short	(.L_3084 - .L_3083)
.L_3083:
        /*000c*/ 	.word	0x00000000
        /*0010*/ 	.short	0x0000
        /*0012*/ 	.short	0x0000
        /*0014*/ 	.byte	0x00, 0xf0, 0xa1, 0x03


	//----- nvinfo : EIATTR_SPARSE_MMA_MASK
	.align		4
.L_3084:
        /*0018*/ 	.byte	0x03, 0x50
        /*001a*/ 	.short	0x0000


	//----- nvinfo : EIATTR_MAXREG_COUNT
	.align		4
        /*001c*/ 	.byte	0x03, 0x1b
        /*001e*/ 	.short	0x00ff


	//----- nvinfo : EIATTR_MERCURY_ISA_VERSION
	.align		4
        /*0020*/ 	.byte	0x03, 0x5f
        /*0022*/ 	.short	0x0101


	//----- nvinfo : EIATTR_COOP_GROUP_MASK_REGIDS
	.align		4
        /*0024*/ 	.byte	0x04, 0x29
        /*0026*/ 	.short	(.L_3086 - .L_3085)


	//   ....[0]....
.L_3085:
        /*0028*/ 	.word	0xffffffff


	//   ....[1]....
        /*002c*/ 	.word	0xffffffff


	//   ....[2]....
        /*0030*/ 	.word	0xffffffff


	//   ....[3]....
        /*0034*/ 	.word	0xffffffff


	//   ....[4]....
        /*0038*/ 	.word	0xffffffff


	//   ....[5]....
        /*003c*/ 	.word	0xffffffff


	//   ....[6]....
        /*0040*/ 	.word	0xffffffff


	//   ....[7]....
        /*0044*/ 	.word	0xffffffff


	//   ....[8]....
        /*0048*/ 	.word	0xffffffff


	//   ....[9]....
        /*004c*/ 	.word	0xffffffff


	//   ....[10]....
        /*0050*/ 	.word	0x0500003e


	//   ....[11]....
        /*0054*/ 	.word	0x0500003e


	//   ....[12]....
        /*0058*/ 	.word	0x0500003e


	//   ....[13]....
        /*005c*/ 	.word	0x0500003e


	//   ....[14]....
        /*0060*/ 	.word	0x0500003e


	//   ....[15]....
        /*0064*/ 	.word	0x0500003e


	//   ....[16]....
        /*0068*/ 	.word	0x0500003e


	//   ....[17]....
        /*006c*/ 	.word	0x0500003e


	//   ....[18]....
        /*0070*/ 	.word	0x0500003e


	//   ....[19]....
        /*0074*/ 	.word	0x0500003e


	//----- nvinfo : EIATTR_COOP_GROUP_INSTR_OFFSETS
	.align		4
.L_3086:
        /*0078*/ 	.byte	0x04, 0x28
        /*007a*/ 	.short	(.L_3088 - .L_3087)


	//   ....[0]....
.L_3087:
        /*007c*/ 	.word	0x00001090


	//   ....[1]....
        /*0080*/ 	.word	0x000010c0


	//   ....[2]....
        /*0084*/ 	.word	0x000010e0


	//   ....[3]....
        /*0088*/ 	.word	0x00001100


	//   ....[4]....
        /*008c*/ 	.word	0x00001120


	//   ....[5]....
        /*0090*/ 	.word	0x00001360


	//   ....[6]....
        /*0094*/ 	.word	0x00001380


	//   ....[7]....
        /*0098*/ 	.word	0x000013a0


	//   ....[8]....
        /*009c*/ 	.word	0x000013c0


	//   ....[9]....
        /*00a0*/ 	.word	0x000013e0


	//   ....[10]....
        /*00a4*/ 	.word	0x00001a30


	//   ....[11]....
        /*00a8*/ 	.word	0x00001ad0


	//   ....[12]....
        /*00ac*/ 	.word	0x00001b30


	//   ....[13]....
        /*00b0*/ 	.word	0x00001b90


	//   ....[14]....
        /*00b4*/ 	.word	0x00001be0


	//   ....[15]....
        /*00b8*/ 	.word	0x00001e70


	//   ....[16]....
        /*00bc*/ 	.word	0x00001ed0


	//   ....[17]....
        /*00c0*/ 	.word	0x00001f30


	//   ....[18]....
        /*00c4*/ 	.word	0x00001f90


	//   ....[19]....
        /*00c8*/ 	.word	0x00001ff0


	//----- nvinfo : EIATTR_VRC_CTA_INIT_COUNT
	.align		4
.L_3088:
        /*00cc*/ 	.byte	0x02, 0x4a
	.zero		1
	.zero		1


	//----- nvinfo : EIATTR_EXIT_INSTR_OFFSETS
	.align		4
        /*00d0*/ 	.byte	0x04, 0x1c
        /*00d2*/ 	.short	(.L_3090 - .L_3089)


	//   ....[0]....
.L_3089:
        /*00d4*/ 	.word	0x00000420


	//   ....[1]....
        /*00d8*/ 	.word	0x000019c0


	//----- nvinfo : EIATTR_MAX_THREADS
	.align		4
.L_3090:
        /*00dc*/ 	.byte	0x04, 0x05
        /*00de*/ 	.short	(.L_3092 - .L_3091)
.L_3091:
        /*00e0*/ 	.word	0x00000080
        /*00e4*/ 	.word	0x00000001
        /*00e8*/ 	.word	0x00000001


	//----- nvinfo : EIATTR_CRS_STACK_SIZE
	.align		4
.L_3092:
        /*00ec*/ 	.byte	0x04, 0x1e
        /*00ee*/ 	.short	(.L_3094 - .L_3093)
.L_3093:
        /*00f0*/ 	.word	0x00000000


	//----- nvinfo : EIATTR_CBANK_PARAM_SIZE
	.align		4
.L_3094:
        /*00f4*/ 	.byte	0x03, 0x19
        /*00f6*/ 	.short	0x00e8


	//----- nvinfo : EIATTR_PARAM_CBANK
	.align		4
        /*00f8*/ 	.byte	0x04, 0x0a
        /*00fa*/ 	.short	(.L_3096 - .L_3095)
	.align		4
.L_3095:
        /*00fc*/ 	.word	index@(.nv.constant0._ZN10layer_norm13ln_fwd_kernelINS_13Kernel_traitsIf6__halffS2_fjLj512ELj1ELj4ELj1ELj16ENS_18Kernel_traits_baseILj512EfS2_fS2_fjLj128EEEEELb0ELb0ELb1ELb0EEEvNS_9FwdParamsE)
        /*0100*/ 	.short	0x0380
        /*0102*/ 	.short	0x00e8


	//----- nvinfo : EIATTR_SW_WAR
	.align		4
.L_3096:
        /*0104*/ 	.byte	0x04, 0x36
        /*0106*/ 	.short	(.L_3098 - .L_3097)
.L_3097:
        /*0108*/ 	.word	0x00000008
.L_3098:


//--------------------- .nv.info._ZN10layer_norm13ln_fwd_kernelINS_13Kernel_traitsIf6__halffS2_fjLj512ELj1ELj4ELj1ELj16ENS_18Kernel_traits_baseILj512EfS2_fS2_fjLj128EEEEELb0ELb0ELb1ELb1EEEvNS_9FwdParamsE --------------------------
	.section	.nv.info._ZN10layer_norm13ln_fwd_kernelINS_13Kernel_traitsIf6__halffS2_fjLj512ELj1ELj4ELj1ELj16ENS_18Kernel_traits_baseILj512EfS2_fS2_fjLj128EEEEELb0ELb0ELb1ELb1EEEvNS_9FwdParamsE,"",@"SHT_CUDA_INFO"
	.sectionflags	@""
	.align	4


	//----- nvinfo : EIATTR_CUDA_API_VERSION
	.align		4
        /*0000*/ 	.byte	0x04, 0x37
        /*0002*/ 	.short	(.L_3100 - .L_3099)
.L_3099:
        /*0004*/ 	.word	0x00000082


	//----- nvinfo : EIATTR_KPARAM_INFO
	.align		4
.L_3100:
        /*0008*/ 	.byte	0x04, 0x17
        /*000a*/ 	.short	(.L_3102 - .L_3101)
.L_3101:
        /*000c*/ 	.word	0x00000000
        /*0010*/ 	.short	0x0000
        /*0012*/ 	.short	0x0000
        /*0014*/ 	.byte	0x00, 0xf0, 0xa1, 0x03


	//----- nvinfo : EIATTR_SPARSE_MMA_MASK
	.align		4
.L_3102:
        /*0018*/ 	.byte	0x03, 0x50
        /*001a*/ 	.short	0x0000


	//----- nvinfo : EIATTR_MAXREG_COUNT
	.align		4
        /*001c*/ 	.byte	0x03, 0x1b
        /*001e*/ 	.short	0x00ff


	//----- nvinfo : EIATTR_ANNOTATIONS
	.align		4
        /*0020*/ 	.byte	0x04, 0x55
        /*0022*/ 	.short	(.L_3104 - .L_3103)


	//   ....[0]....
.L_3103:
        /*0024*/ 	.word	0x00000001
        /*0028*/ 	.byte	0x70, 0x0e, 0x00, 0x00, 0x01, 0x00, 0x00, 0x00, 0x30, 0x0f, 0x00, 0x00


	//----- nvinfo : EIATTR_MERCURY_ISA_VERSION
	.align		4
.L_3104:
        /*0034*/ 	.byte	0x03, 0x5f
        /*0036*/ 	.short	0x0101


	//----- nvinfo : EIATTR_COOP_GROUP_MASK_REGIDS
	.align		4
        /*0038*/ 	.byte	0x04, 0x29
        /*003a*/ 	.short	(.L_3106 - .L_3105)


	//   ....[0]....
.L_3105:
        /*003c*/ 	.word	0xffffffff


	//   ....[1]....
        /*0040*/ 	.word	0xffffffff


	//   ....[2]....
        /*0044*/ 	.word	0xffffffff


	//   ....[3]....
        /*0048*/ 	.word	0xffffffff


	//   ....[4]....
        /*004c*/ 	.word	0xffffffff


	//   ....[5]....
        /*0050*/ 	.word	0xffffffff


	//   ....[6]....
        /*0054*/ 	.word	0xffffffff


	//   ....[7]....
        /*0058*/ 	.word	0xffffffff


	//   ....[8]....
        /*005c*/ 	.word	0xffffffff


	//   ....[9]....
        /*0060*/ 	.word	0xffffffff


	//   ....[10]....
        /*0064*/ 	.word	0x05000030


	//   ....[11]....
        /*0068*/ 	.word	0x05000030


	//   ....[12]....
        /*006c*/ 	.word	0x05000030


	//   ....[13]....
        /*0070*/ 	.word	0x05000030


	//   ....[14]....
        /*0074*/ 	.word	0x05000030


	//   ....[15]....
        /*0078*/ 	.word	0x05000030


	//   ....[16]....
        /*007c*/ 	.word	0x05000030


	//   ....[17]....
        /*0080*/ 	.word	0x05000030


	//   ....[18]....
        /*0084*/ 	.word	0x05000030


	//   ....[19]....
        /*0088*/ 	.word	0x05000030


	//----- nvinfo : EIATTR_COOP_GROUP_INSTR_OFFSETS
	.align		4
.L_3106:
        /*008c*/ 	.byte	0x04, 0x28
        /*008e*/ 	.short	(.L_3108 - .L_3107)


	//   ....[0]....
.L_3107:
        /*0090*/ 	.word	0x00000ff0


	//   ....[1]....
        /*0094*/ 	.word	0x00001010


	//   ....[2]....
        /*0098*/ 	.word	0x00001030


	//   ....[3]....
        /*009c*/ 	.word	0x00001050


	//   ....[4]....
        /*00a0*/ 	.word	0x00001080


	//   ....[5]....
        /*00a4*/ 	.word	0x000012b0


	//   ....[6]....
        /*00a8*/ 	.word	0x000012d0


	//   ....[7]....
        /*00ac*/ 	.word	0x000012f0


	//   ....[8]....
        /*00b0*/ 	.word	0x00001310


	//   ....[9]....
        /*00b4*/ 	.word	0x00001330


	//   ....[10]....
        /*00b8*/ 	.word	0x00001950


	//   ....[11]....
        /*00bc*/ 	.word	0x000019d0


	//   ....[12]....
        /*00c0*/ 	.word	0x00001a50


	//   ....[13]....
        /*00c4*/ 	.word	0x00001ad0


	//   ....[14]....
        /*00c8*/ 	.word	0x00001b60


	//   ....[15]....
        /*00cc*/ 	.word	0x00001df0


	//   ....[16]....
        /*00d0*/ 	.word	0x00001e60


	//   ....[17]....
        /*00d4*/ 	.word	0x00001ed0


	//   ....[18]....
        /*00d8*/ 	.word	0x00001f40


	//   ....[19]....
        /*00dc*/ 	.word	0x00001fb0


	//----- nvinfo : EIATTR_VRC_CTA_INIT_COUNT
	.align		4
.L_3108:
        /*00e0*/ 	.byte	0x02, 0x4a
	.zero		1
	.zero		1


	//----- nvinfo : EIATTR_EXIT_INSTR_OFFSETS
	.align		4
        /*00e4*/ 	.byte	0x04, 0x1c
        /*00e6*/ 	.short	(.L_3110 - .L_3109)


	//   ....[0]....
.L_3109:
        /*00e8*/ 	.word	0x00000320


	//   ....[1]....
        /*00ec*/ 	.word	0x000018f0


	//----- nvinfo : EIATTR_MAX_THREADS
	.align		4
.L_3110:
        /*00f0*/ 	.byte	0x04, 0x05
        /*00f2*/ 	.short	(.L_3112 - .L_3111)
.L_3111:
        /*00f4*/ 	.word	0x00000080
        /*00f8*/ 	.word	0x00000001
        /*00fc*/ 	.word	0x00000001


	//----- nvinfo : EIATTR_CRS_STACK_SIZE
	.align		4
.L_3112:
        /*0100*/ 	.byte	0x04, 0x1e
        /*0102*/ 	.short	(.L_3114 - .L_3113)
.L_3113:
        /*0104*/ 	.word	0x00000000


	//----- nvinfo : EIATTR_CBANK_PARAM_SIZE
	.align		4
.L_3114:
        /*0108*/ 	.byte	0x03, 0x19
        /*010a*/ 	.short	0x00e8


	//----- nvinfo : EIATTR_PARAM_CBANK
	.align		4
        /*010c*/ 	.byte	0x04, 0x0a
        /*010e*/ 	.short	(.L_3116 - .L_3115)
	.align		4
.L_3115:
        /*0110*/ 	.word	index@(.nv.constant0._ZN10layer_norm13ln_fwd_kernelINS_13Kernel_traitsIf6__halffS2_fjLj512ELj1ELj4ELj1ELj16ENS_18Kernel_traits_baseILj512EfS2_fS2_fjLj128EEEEELb0ELb0ELb1ELb1EEEvNS_9FwdParamsE)
        /*0114*/ 	.short	0x0380
        /*0116*/ 	.short	0x00e8


	//----- nvinfo : EIATTR_SW_WAR
	.align		4
.L_3116:
        /*0118*/ 	.byte	0x04, 0x36
        /*011a*/ 	.short	(.L_3118 - .L_3117)
.L_3117:
        /*011c*/ 	.word	0x00000008
.L_3118:


//--------------------- .nv.info._ZN10layer_norm13ln_fwd_kernelINS_13Kernel_traitsIf6__halffS2_fjLj512ELj1ELj4ELj1ELj16ENS_18Kernel_traits_baseILj512EfS2_fS2_fjLj128EEEEELb0ELb1ELb0ELb0EEEvNS_9FwdParamsE --------------------------
	.section	.nv.info._ZN10layer_norm13ln_fwd_kernelINS_13Kernel_traitsIf6__halffS2_fjLj512ELj1ELj4ELj1ELj16ENS_18Kernel_traits_baseILj512EfS2_fS2_fjLj128EEEEELb0ELb1ELb0ELb0EEEvNS_9FwdParamsE,"",@"SHT_CUDA_INFO"
	.sectionflags	@""
	.align	4


	//----- nvinfo : EIATTR_CUDA_API_VERSION
	.align		4
        /*0000*/ 	.byte	0x04, 0x37
        /*0002*/ 	.short	(.L_3120 - .L_3119)
.L_3119:
        /*0004*/ 	.word	0x00000082


	//----- nvinfo : EIATTR_KPARAM_INFO
	.align		4
.L_3120:
        /*0008*/ 	.byte	0x04, 0x17
        /*000a*/ 	.short	(.L_3122 - .L_3121)
.L_3121:
        /*000c*/ 	.word	0x00000000
        /*0010*/ 	.short	0x0000
        /*0012*/ 	.short	0x0000
        /*0014*/ 	.byte	0x00, 0xf0, 0xa1, 0x03


	//----- nvinfo : EIATTR_SPARSE_MMA_MASK
	.align		4
.L_3122:
        /*0018*/ 	.byte	0x03, 0x50
        /*001a*/ 	.short	0x0000


	//----- nvinfo : EIATTR_MAXREG_COUNT
	.align		4
        /*001c*/ 	.byte	0x03, 0x1b
        /*001e*/ 	.short	0x00ff


	//----- nvinfo : EIATTR_MERCURY_ISA_VERSION
	.align		4
        /*0020*/ 	.byte	0x03, 0x5f
        /*0022*/ 	.short	0x0101


	//----- nvinfo : EIATTR_COOP_GROUP_MASK_REGIDS
	.align		4
        /*0024*/ 	.byte	0x04, 0x29
        /*0026*/ 	.short	(.L_3124 - .L_3123)


	//   ....[0]....
.L_3123:
        /*0028*/ 	.word	0xffffffff


	//   ....[1]....
        /*002c*/ 	.word	0xffffffff


	//   ....[2]....
        /*0030*/ 	.word	0xffffffff


	//   ....[3]....
        /*0034*/ 	.word	0xffffffff


	//   ....[4]....
        /*0038*/ 	.word	0xffffffff


	//   ....[5]....
        /*003c*/ 	.word	0xffffffff


	//   ....[6]....
        /*0040*/ 	.word	0xffffffff


	//   ....[7]....
        /*0044*/ 	.word	0xffffffff


	//   ....[8]....
        /*0048*/ 	.word	0xffffffff


	//   ....[9]....
        /*004c*/ 	.word	0xffffffff


	//   ....[10]....
        /*0050*/ 	.word	0x05000056


	//   ....[11]....
        /*0054*/ 	.word	0x05000056


	//   ....[12]....
        /*0058*/ 	.word	0x05000056


	//   ....[13]....
        /*005c*/ 	.word	0x05000056


	//   ....[14]....
        /*0060*/ 	.word	0x05000056


	//   ....[15]....
        /*0064*/ 	.word	0x05000056


	//   ....[16]....
        /*0068*/ 	.word	0x05000056


	//   ....[17]....
        /*006c*/ 	.word	0x05000056


	//   ....[18]....
        /*0070*/ 	.word	0x05000056


	//   ....[19]....
        /*0074*/ 	.word	0x05000056


	//----- nvinfo : EIATTR_COOP_GROUP_INSTR_OFFSETS
	.align		4
.L_3124:
        /*0078*/ 	.byte	0x04, 0x28
        /*007a*/ 	.short	(.L_3126 - .L_3125)


	//   ....[0]....
.L_3125:
        /*007c*/ 	.word	0x00001000


	//   ....[1]....
        /*0080*/ 	.word	0x00001020


	//   ....[2]....
        /*0084*/ 	.word	0x00001040


	//   ....[3]....
        /*0088*/ 	.word	0x00001070


	//   ....[4]....
        /*008c*/ 	.word	0x00001090


	//   ....[5]....
        /*0090*/ 	.word	0x000012d0


	//   ....[6]....
        /*0094*/ 	.word	0x000012f0


	//   ....[7]....
        /*0098*/ 	.word	0x00001310


	//   ....[8]....
        /*009c*/ 	.word	0x00001330


	//   ....[9]....
        /*00a0*/ 	.word	0x00001350


	//   ....[10]....
        /*00a4*/ 	.word	0x00001940


	//   ....[11]....
        /*00a8*/ 	.word	0x000019e0


	//   ....[12]....
        /*00ac*/ 	.word	0x00001a50


	//   ....[13]....
        /*00b0*/ 	.word	0x00001ad0


	//   ....[14]....
        /*00b4*/ 	.word	0x00001b40


	//   ....[15]....
        /*00b8*/ 	.word	0x00001dc0


	//   ....[16]....
        /*00bc*/ 	.word	0x00001e30


	//   ....[17]....
        /*00c0*/ 	.word	0x00001ea0


	//   ....[18]....
        /*00c4*/ 	.word	0x00001f10


	//   ....[19]....
        /*00c8*/ 	.word	0x00001f80


	//----- nvinfo : EIATTR_VRC_CTA_INIT_COUNT
	.align		4
.L_3126:
        /*00cc*/ 	.byte	0x02, 0x4a
	.zero		1
	.zero		1


	//----- nvinfo : EIATTR_EXIT_INSTR_OFFSETS
	.align		4
        /*00d0*/ 	.byte	0x04, 0x1c
        /*00d2*/ 	.short	(.L_3128 - .L_3127)


	//   ....[0]....
.L_3127:
        /*00d4*/ 	.word	0x00000520


	//   ....[1]....
        /*00d8*/ 	.word	0x000018d0


	//----- nvinfo : EIATTR_MAX_THREADS
	.align		4
.L_3128:
        /*00dc*/ 	.byte	0x04, 0x05
        /*00de*/ 	.short	(.L_3130 - .L_3129)
.L_3129:
        /*00e0*/ 	.word	0x00000080
        /*00e4*/ 	.word	0x00000001
        /*00e8*/ 	.word	0x00000001


	//----- nvinfo : EIATTR_CRS_STACK_SIZE
	.align		4
.L_3130:
        /*00ec*/ 	.byte	0x04, 0x1e
        /*00ee*/ 	.short	(.L_3132 - .L_3131)
.L_3131:
        /*00f0*/ 	.word	0x00000000


	//----- nvinfo : EIATTR_CBANK_PARAM_SIZE
	.align		4
.L_3132:
        /*00f4*/ 	.byte	0x03, 0x19
        /*00f6*/ 	.short	0x00e8


	//----- nvinfo : EIATTR_PARAM_CBANK
	.align		4
        /*00f8*/ 	.byte	0x04, 0x0a
        /*00fa*/ 	.short	(.L_3134 - .L_3133)
	.align		4
.L_3133:
        /*00fc*/ 	.word	index@(.nv.constant0._ZN10layer_norm13ln_fwd_kernelINS_13Kernel_traitsIf6__halffS2_fjLj512ELj1ELj4ELj1ELj16ENS_18Kernel_traits_baseILj512EfS2_fS2_fjLj128EEEEELb0ELb1ELb0ELb0EEEvNS_9FwdParamsE)
        /*0100*/ 	.short	0x0380
        /*0102*/ 	.short	0x00e8


	//----- nvinfo : EIATTR_SW_WAR
	.align		4
.L_3134:
        /*0104*/ 	.byte	0x04, 0x36
        /*0106*/ 	.short	(.L_3136 - .L_3135)
.L_3135:
        /*0108*/ 	.word	0x00000008
.L_3136:


//--------------------- .nv.info._ZN10layer_norm13ln_fwd_kernelINS_13Kernel_traitsIf6__halffS2_fjLj512ELj1ELj4ELj1ELj16ENS_18Kernel_traits_baseILj512EfS2_fS2_fjLj128EEEEELb0ELb1ELb0ELb1EEEvNS_9FwdParamsE --------------------------
	.section	.nv.info._ZN10layer_norm13ln_fwd_kernelINS_13Kernel_traitsIf6__halffS2_fjLj512ELj1ELj4ELj1ELj16ENS_18Kernel_traits_baseILj512EfS2_fS2_fjLj128EEEEELb0ELb1ELb0ELb1EEEvNS_9FwdParamsE,"",@"SHT_CUDA_INFO"
	.sectionflags	@""
	.align	4


	//----- nvinfo : EIATTR_CUDA_API_VERSION
	.align		4
        /*0000*/ 	.byte	0x04, 0x37
        /*0002*/ 	.short	(.L_3138 - .L_3137)
.L_3137:
        /*0004*/ 	.word	0x00000082


	//----- nvinfo : EIATTR_KPARAM_INFO
	.align		4
.L_3138:
        /*0008*/ 	.byte	0x04, 0x17
        /*000a*/ 	.short	(.L_3140 - .L_3139)
.L_3139:
        /*000c*/ 	.word	0x00000000
        /*0010*/ 	.short	0x0000
        /*0012*/ 	.short	0x0000
        /*0014*/ 	.byte	0x00, 0xf0, 0xa1, 0x03


	//----- nvinfo : EIATTR_SPARSE_MMA_MASK
	.align		4
.L_3140:
        /*0018*/ 	.byte	0x03, 0x50
        /*001a*/ 	.short	0x0000


	//----- nvinfo : EIATTR_MAXREG_COUNT
	.align		4
        /*001c*/ 	.byte	0x03, 0x1b
        /*001e*/ 	.short	0x00ff


	//----- nvinfo : EIATTR_MERCURY_ISA_VERSION
	.align		4
        /*0020*/ 	.byte	0x03, 0x5f
        /*0022*/ 	.short	0x0101


	//----- nvinfo : EIATTR_COOP_GROUP_MASK_REGIDS
	.align		4
        /*0024*/ 	.byte	0x04, 0x29
        /*0026*/ 	.short	(.L_3142 - .L_3141)


	//   ....[0]....
.L_3141:
        /*0028*/ 	.word	0xffffffff


	//   ....[1]....
        /*002c*/ 	.word	0xffffffff


	//   ....[2]....
        /*0030*/ 	.word	0xffffffff


	//   ....[3]....
        /*0034*/ 	.word	0xffffffff


	//   ....[4]....
        /*0038*/ 	.word	0xffffffff


	//   ....[5]....
        /*003c*/ 	.word	0xffffffff


	//   ....[6]....
        /*0040*/ 	.word	0xffffffff


	//   ....[7]....
        /*0044*/ 	.word	0xffffffff


	//   ....[8]....
        /*0048*/ 	.word	0xffffffff


	//   ....[9]....
        /*004c*/ 	.word	0xffffffff


	//   ....[10]....
        /*0050*/ 	.word	0x05000055


	//   ....[11]....
        /*0054*/ 	.word	0x05000055


	//   ....[12]....
        /*0058*/ 	.word	0x05000055


	//   ....[13]....
        /*005c*/ 	.word	0x05000055


	//   ....[14]....
        /*0060*/ 	.word	0x05000055


	//   ....[15]....
        /*0064*/ 	.word	0x05000055


	//   ....[16]....
        /*0068*/ 	.word	0x05000055


	//   ....[17]....
        /*006c*/ 	.word	0x05000055


	//   ....[18]....
        /*0070*/ 	.word	0x05000055


	//   ....[19]....
        /*0074*/ 	.word	0x05000055


	//----- nvinfo : EIATTR_COOP_GROUP_INSTR_OFFSETS
	.align		4
.L_3142:
        /*0078*/ 	.byte	0x04, 0x28
        /*007a*/ 	.short	(.L_3144 - .L_3143)


	//   ....[0]....
.L_3143:
        /*007c*/ 	.word	0x00001070


	//   ....[1]....
        /*0080*/ 	.word	0x00001090


	//   ....[2]....
        /*0084*/ 	.word	0x000010c0


	//   ....[3]....
        /*0088*/ 	.word	0x000010e0


	//   ....[4]....
        /*008c*/ 	.word	0x00001100


	//   ....[5]....
        /*0090*/ 	.word	0x00001330


	//   ....[6]....
        /*0094*/ 	.word	0x00001350


	//   ....[7]....
        /*0098*/ 	.word	0x00001370


	//   ....[8]....
        /*009c*/ 	.word	0x00001390


	//   ....[9]....
        /*00a0*/ 	.word	0x000013b0


	//   ....[10]....
        /*00a4*/ 	.word	0x00001910


	//   ....[11]....
        /*00a8*/ 	.word	0x000019b0


	//   ....[12]....
        /*00ac*/ 	.word	0x00001a30


	//   ....[13]....
        /*00b0*/ 	.word	0x00001aa0


	//   ....[14]....
        /*00b4*/ 	.word	0x00001b10


	//   ....[15]....
        /*00b8*/ 	.word	0x00001d80


	//   ....[16]....
        /*00bc*/ 	.word	0x00001df0


	//   ....[17]....
        /*00c0*/ 	.word	0x00001e60


	//   ....[18]....
        /*00c4*/ 	.word	0x00001ed0


	//   ....[19]....
        /*00c8*/ 	.word	0x00001f40


	//----- nvinfo : EIATTR_VRC_CTA_INIT_COUNT
	.align		4
.L_3144:
        /*00cc*/ 	.byte	0x02, 0x4a
	.zero		1
	.zero		1


	//----- nvinfo : EIATTR_EXIT_INSTR_OFFSETS
	.align		4
        /*00d0*/ 	.byte	0x04, 0x1c
        /*00d2*/ 	.short	(.L_3146 - .L_3145)


	//   ....[0]....
.L_3145:
        /*00d4*/ 	.word	0x000004c0


	//   ....[1]....
        /*00d8*/ 	.word	0x000018a0


	//----- nvinfo : EIATTR_MAX_THREADS
	.align		4
.L_3146:
        /*00dc*/ 	.byte	0x04, 0x05
        /*00de*/ 	.short	(.L_3148 - .L_3147)
.L_3147:
        /*00e0*/ 	.word	0x00000080
        /*00e4*/ 	.word	0x00000001
        /*00e8*/ 	.word	0x00000001


	//----- nvinfo : EIATTR_CRS_STACK_SIZE
	.align		4
.L_3148:
        /*00ec*/ 	.byte	0x04, 0x1e
        /*00ee*/ 	.short	(.L_3150 - .L_3149)
.L_3149:
        /*00f0*/ 	.word	0x00000000


	//----- nvinfo : EIATTR_CBANK_PARAM_SIZE
	.align		4
.L_3150:
        /*00f4*/ 	.byte	0x03, 0x19
        /*00f6*/ 	.short	0x00e8


	//----- nvinfo : EIATTR_PARAM_CBANK
	.align		4
        /*00f8*/ 	.byte	0x04, 0x0a
        /*00fa*/ 	.short	(.L_3152 - .L_3151)
	.align		4
.L_3151:
        /*00fc*/ 	.word	index@(.nv.constant0._ZN10layer_norm13ln_fwd_kernelINS_13Kernel_traitsIf6__halffS2_fjLj512ELj1ELj4ELj1ELj16ENS_18Kernel_traits_baseILj512EfS2_fS2_fjLj128EEEEELb0ELb1ELb0ELb1EEEvNS_9FwdParamsE)
        /*0100*/ 	.short	0x0380
        /*0102*/ 	.short	0x00e8


	//----- nvinfo : EIATTR_SW_WAR
	.align		4
.L_3152:
        /*0104*/ 	.byte	0x04, 0x36
        /*0106*/ 	.short	(.L_3154 - .L_3153)
.L_3153:
        /*0108*/ 	.word	0x00000008
.L_3154:


//--------------------- .nv.info._ZN10layer_norm13ln_fwd_kernelINS_13Kernel_traitsIf6__halffS2_fjLj512ELj1ELj4ELj1ELj16ENS_18Kernel_traits_baseILj512EfS2_fS2_fjLj128EEEEELb0ELb1ELb1ELb0EEEvNS_9FwdParamsE --------------------------
	.section	.nv.info._ZN10layer_norm13ln_fwd_kernelINS_13Kernel_traitsIf6__halffS2_fjLj512ELj1ELj4ELj1ELj16ENS_18Kernel_traits_baseILj512EfS2_fS2_fjLj128EEEEELb0ELb1ELb1ELb0EEEvNS_9FwdParamsE,"",@"SHT_CUDA_INFO"
	.sectionflags	@""
	.align	4


	//----- nvinfo : EIATTR_CUDA_API_VERSION
	.align		4
        /*0000*/ 	.byte	0x04, 0x37
        /*0002*/ 	.short	(.L_3156 - .L_3155)
.L_3155:
        /*0004*/ 	.word	0x00000082


	//----- nvinfo : EIATTR_KPARAM_INFO
	.align		4
.L_3156:
        /*0008*/ 	.byte	0x04, 0x17
        /*000a*/ 	.short	(.L_3158 - .L_3157)
.L_3157:
        /*000c*/ 	.word	0x00000000
        /*0010*/ 	.short	0x0000
        /*0012*/ 	.short	0x0000
        /*0014*/ 	.byte	0x00, 0xf0, 0xa1, 0x03


	//----- nvinfo : EIATTR_SPARSE_MMA_MASK
	.align		4
.L_3158:
        /*0018*/ 	.byte	0x03, 0x50
        /*001a*/ 	.short	0x0000


	//----- nvinfo : EIATTR_MAXREG_COUNT
	.align		4
        /*001c*/ 	.byte	0x03, 0x1b
        /*001e*/ 	.short	0x00ff


	//----- nvinfo : EIATTR_MERCURY_ISA_VERSION
	.align		4
        /*0020*/ 	.byte	0x03, 0x5f
        /*0022*/ 	.short	0x0101


	//----- nvinfo : EIATTR_COOP_GROUP_MASK_REGIDS
	.align		4
        /*0024*/ 	.byte	0x04, 0x29
        /*0026*/ 	.short	(.L_3160 - .L_3159)


	//   ....[0]....
.L_3159:
        /*0028*/ 	.word	0xffffffff


	//   ....[1]....
        /*002c*/ 	.word	0xffffffff


	//   ....[2]....
        /*0030*/ 	.word	0xffffffff


	//   ....[3]....
        /*0034*/ 	.word	0xffffffff


	//   ....[4]....
        /*0038*/ 	.word	0xffffffff


	//   ....[5]....
        /*003c*/ 	.word	0xffffffff


	//   ....[6]....
        /*0040*/ 	.word	0xffffffff


	//   ....[7]....
        /*0044*/ 	.word	0xffffffff


	//   ....[8]....
        /*0048*/ 	.word	0xffffffff


	//   ....[9]....
        /*004c*/ 	.word	0xffffffff


	//   ....[10]....
        /*0050*/ 	.word	0x05000056


	//   ....[11]....
        /*0054*/ 	.word	0x05000056


	//   ....[12]....
        /*0058*/ 	.word	0x05000056


	//   ....[13]....
        /*005c*/ 	.word	0x05000056


	//   ....[14]....
        /*0060*/ 	.word	0x05000056


	//   ....[15]....
        /*0064*/ 	.word	0x05000056


	//   ....[16]....
        /*0068*/ 	.word	0x05000056


	//   ....[17]....
        /*006c*/ 	.word	0x05000056


	//   ....[18]....
        /*0070*/ 	.word	0x05000056


	//   ....[19]....
        /*0074*/ 	.word	0x05000056


	//----- nvinfo : EIATTR_COOP_GROUP_INSTR_OFFSETS
	.align		4
.L_3160:
        /*0078*/ 	.byte	0x04, 0x28
        /*007a*/ 	.short	(.L_3162 - .L_3161)


	//   ....[0]....
.L_3161:
        /*007c*/ 	.word	0x000014c0


	//   ....[1]....
        /*0080*/ 	.word	0x000014f0


	//   ....[2]....
        /*0084*/ 	.word	0x00001510


	//   ....[3]....
        /*0088*/ 	.word	0x00001530


	//   ....[4]....
        /*008c*/ 	.word	0x00001550


	//   ....[5]....
        /*0090*/ 	.word	0x00001790


	//   ....[6]....
        /*0094*/ 	.word	0x000017b0


	//   ....[7]....
        /*0098*/ 	.word	0x000017d0


	//   ....[8]....
        /*009c*/ 	.word	0x000017f0


	//   ....[9]....
        /*00a0*/ 	.word	0x00001810


	//   ....[10]....
        /*00a4*/ 	.word	0x00001e70


	//   ....[11]....
        /*00a8*/ 	.word	0x00001f10


	//   ....[12]....
        /*00ac*/ 	.word	0x00001f70


	//   ....[13]....
        /*00b0*/ 	.word	0x00001fd0


	//   ....[14]....
        /*00b4*/ 	.word	0x00002020


	//   ....[15]....
        /*00b8*/ 	.word	0x000022b0


	//   ....[16]....
        /*00bc*/ 	.word	0x00002310


	//   ....[17]....
        /*00c0*/ 	.word	0x00002370


	//   ....[18]....
        /*00c4*/ 	.word	0x000023d0


	//   ....[19]....
        /*00c8*/ 	.word	0x00002430


	//----- nvinfo : EIATTR_VRC_CTA_INIT_COUNT
	.align		4
.L_3162:
        /*00cc*/ 	.byte	0x02, 0x4a
	.zero		1
	.zero		1


	//----- nvinfo : EIATTR_EXIT_INSTR_OFFSETS
	.align		4
        /*00d0*/ 	.byte	0x04, 0x1c
        /*00d2*/ 	.short	(.L_3164 - .L_3163)


	//   ....[0]....
.L_3163:
        /*00d4*/ 	.word	0x00000560


	//   ....[1]....
        /*00d8*/ 	.word	0x00001e00


	//----- nvinfo : EIATTR_MAX_THREADS
	.align		4
.L_3164:
        /*00dc*/ 	.byte	0x04, 0x05
        /*00de*/ 	.short	(.L_3166 - .L_3165)
.L_3165:
        /*00e0*/ 	.word	0x00000080
        /*00e4*/ 	.word	0x00000001
        /*00e8*/ 	.word	0x00000001


	//----- nvinfo : EIATTR_CRS_STACK_SIZE
	.align		4
.L_3166:
        /*00ec*/ 	.byte	0x04, 0x1e
        /*00ee*/ 	.short	(.L_3168 - .L_3167)
.L_3167:
        /*00f0*/ 	.word	0x00000000


	//----- nvinfo : EIATTR_CBANK_PARAM_SIZE
	.align		4
.L_3168:
        /*00f4*/ 	.byte	0x03, 0x19
        /*00f6*/ 	.short	0x00e8


	//----- nvinfo : EIATTR_PARAM_CBANK
	.align		4
        /*00f8*/ 	.byte	0x04, 0x0a
        /*00fa*/ 	.short	(.L_3170 - .L_3169)
	.align		4
.L_3169:
        /*00fc*/ 	.word	index@(.nv.constant0._ZN10layer_norm13ln_fwd_kernelINS_13Kernel_traitsIf6__halffS2_fjLj512ELj1ELj4ELj1ELj16ENS_18Kernel_traits_baseILj512EfS2_fS2_fjLj128EEEEELb0ELb1ELb1ELb0EEEvNS_9FwdParamsE)
        /*0100*/ 	.short	0x0380
        /*0102*/ 	.short	0x00e8


	//----- nvinfo : EIATTR_SW_WAR
	.align		4
.L_3170:
        /*0104*/ 	.byte	0x04, 0x36
        /*0106*/ 	.short	(.L_3172 - .L_3171)
.L_3171:
        /*0108*/ 	.word	0x00000008
.L_3172:


//--------------------- .nv.info._ZN10layer_norm13ln_fwd_kernelINS_13Kernel_traitsIf6__halffS2_fjLj512ELj1ELj4ELj1ELj16ENS_18Kernel_traits_baseILj512EfS2_fS2_fjLj128EEEEELb0ELb1ELb1ELb1EEEvNS_9FwdParamsE --------------------------
	.section	.nv.info._ZN10layer_norm13ln_fwd_kernelINS_13Kernel_traitsIf6__halffS2_fjLj512ELj1ELj4ELj1ELj16ENS_18Kernel_traits_baseILj512EfS2_fS2_fjLj128EEEEELb0ELb1ELb1ELb1EEEvNS_9FwdParamsE,"",@"SHT_CUDA_INFO"
	.sectionflags	@""
	.align	4


	//----- nvinfo : EIATTR_CUDA_API_VERSION
	.align		4
        /*0000*/ 	.byte	0x04, 0x37
        /*0002*/ 	.short	(.L_3174 - .L_3173)
.L_3173:
        /*0004*/ 	.word	0x00000082


	//----- nvinfo : EIATTR_KPARAM_INFO
	.align		4
.L_3174:
        /*0008*/ 	.byte	0x04, 0x17
        /*000a*/ 	.short	(.L_3176 - .L_3175)
.L_3175:
        /*000c*/ 	.word	0x00000000
        /*0010*/ 	.short	0x0000
        /*0012*/ 	.short	0x0000
        /*0014*/ 	.byte	0x00, 0xf0, 0xa1, 0x03


	//----- nvinfo : EIATTR_SPARSE_MMA_MASK
	.align		4
.L_3176:
        /*0018*/ 	.byte	0x03, 0x50
        /*001a*/ 	.short	0x0000


	//----- nvinfo : EIATTR_MAXREG_COUNT
	.align		4
        /*001c*/ 	.byte	0x03, 0x1b
        /*001e*/ 	.short	0x00ff


	//----- nvinfo : EIATTR_MERCURY_ISA_VERSION
	.align		4
        /*0020*/ 	.byte	0x03, 0x5f
        /*0022*/ 	.short	0x0101


	//----- nvinfo : EIATTR_COOP_GROUP_MASK_REGIDS
	.align		4
        /*0024*/ 	.byte	0x04, 0x29
        /*0026*/ 	.short	(.L_3178 - .L_3177)


	//   ....[0]....
.L_3177:
        /*0028*/ 	.word	0xffffffff


	//   ....[1]....
        /*002c*/ 	.word	0xffffffff


	//   ....[2]....
        /*0030*/ 	.word	0xffffffff


	//   ....[3]....
        /*0034*/ 	.word	0xffffffff


	//   ....[4]....
        /*0038*/ 	.word	0xffffffff


	//   ....[5]....
        /*003c*/ 	.word	0xffffffff


	//   ....[6]....
        /*0040*/ 	.word	0xffffffff


	//   ....[7]....
        /*0044*/ 	.word	0xffffffff


	//   ....[8]....
        /*0048*/ 	.word	0xffffffff


	//   ....[9]....
        /*004c*/ 	.word	0xffffffff


	//   ....[10]....
        /*0050*/ 	.word	0x05000046


	//   ....[11]....
        /*0054*/ 	.word	0x05000046


	//   ....[12]....
        /*0058*/ 	.word	0x05000046


	//   ....[13]....
        /*005c*/ 	.word	0x05000046


	//   ....[14]....
        /*0060*/ 	.word	0x05000046


	//   ....[15]....
        /*0064*/ 	.word	0x05000046


	//   ....[16]....
        /*0068*/ 	.word	0x05000046


	//   ....[17]....
        /*006c*/ 	.word	0x05000046


	//   ....[18]....
        /*0070*/ 	.word	0x05000046


	//   ....[19]....
        /*0074*/ 	.word	0x05000046


	//----- nvinfo : EIATTR_COOP_GROUP_INSTR_OFFSETS
	.align		4
.L_3178:
        /*0078*/ 	.byte	0x04, 0x28
        /*007a*/ 	.short	(.L_3180 - .L_3179)


	//   ....[0]....
.L_3179:
        /*007c*/ 	.word	0x000014f0


	//   ....[1]....
        /*0080*/ 	.word	0x00001510


	//   ....[2]....
        /*0084*/ 	.word	0x00001530


	//   ....[3]....
        /*0088*/ 	.word	0x00001550


	//   ....[4]....
        /*008c*/ 	.word	0x00001580


	//   ....[5]....
        /*0090*/ 	.word	0x000017b0


	//   ....[6]....
        /*0094*/ 	.word	0x000017d0


	//   ....[7]....
        /*0098*/ 	.word	0x000017f0


	//   ....[8]....
        /*009c*/ 	.word	0x00001810


	//   ....[9]....
        /*00a0*/ 	.word	0x00001830


	//   ....[10]....
        /*00a4*/ 	.word	0x00001e40


	//   ....[11]....
        /*00a8*/ 	.word	0x00001ee0


	//   ....[12]....
        /*00ac*/ 	.word	0x00001f50


	//   ....[13]....
        /*00b0*/ 	.word	0x00001fc0


	//   ....[14]....
        /*00b4*/ 	.word	0x00002040


	//   ....[15]....
        /*00b8*/ 	.word	0x000022d0


	//   ....[16]....
        /*00bc*/ 	.word	0x00002340


	//   ....[17]....
        /*00c0*/ 	.word	0x000023b0


	//   ....[18]....
        /*00c4*/ 	.word	0x00002420


	//   ....[19]....
        /*00c8*/ 	.word	0x00002490


	//----- nvinfo : EIATTR_VRC_CTA_INIT_COUNT
	.align		4
.L_3180:
        /*00cc*/ 	.byte	0x02, 0x4a
	.zero		1
	.zero		1


	//----- nvinfo : EIATTR_EXIT_INSTR_OFFSETS
	.align		4
        /*00d0*/ 	.byte	0x04, 0x1c
        /*00d2*/ 	.short	(.L_3182 - .L_3181)


	//   ....[0]....
.L_3181:
        /*00d4*/ 	.word	0x000006b0


	//   ....[1]....
        /*00d8*/ 	.word	0x00001dd0


	//----- nvinfo : EIATTR_MAX_THREADS
	.align		4
.L_3182:
        /*00dc*/ 	.byte	0x04, 0x05
        /*00de*/ 	.short	(.L_3184 - .L_3183)
.L_3183:
        /*00e0*/ 	.word	0x00000080
        /*00e4*/ 	.word	0x00000001
        /*00e8*/ 	.word	0x00000001


	//----- nvinfo : EIATTR_CRS_STACK_SIZE
	.align		4
.L_3184:
        /*00ec*/ 	.byte	0x04, 0x1e
        /*00ee*/ 	.short	(.L_3186 - .L_3185)
.L_3185:
        /*00f0*/ 	.word	0x00000000


	//----- nvinfo : EIATTR_CBANK_PARAM_SIZE
	.align		4
.L_3186:
        /*00f4*/ 	.byte	0x03, 0x19
        /*00f6*/ 	.short	0x00e8


	//----- nvinfo : EIATTR_PARAM_CBANK
	.align		4
        /*00f8*/ 	.byte	0x04, 0x0a
        /*00fa*/ 	.short	(.L_3188 - .L_3187)
	.align		4
.L_3187:
        /*00fc*/ 	.word	index@(.nv.constant0._ZN10layer_norm13ln_fwd_kernelINS_13Kernel_traitsIf6__halffS2_fjLj512ELj1ELj4ELj1ELj16ENS_18Kernel_traits_baseILj512EfS2_fS2_fjLj128EEEEELb0ELb1ELb1ELb1EEEvNS_9FwdParamsE)
        /*0100*/ 	.short	0x0380
        /*0102*/ 	.short	0x00e8


	//----- nvinfo : EIATTR_SW_WAR
	.align		4
.L_3188:
        /*0104*/ 	.byte	0x04, 0x36
        /*0106*/ 	.short	(.L_3190 - .L_3189)
.L_3189:
        /*0108*/ 	.word	0x00000008
.L_3190:


//--------------------- .nv.info._ZN10layer_norm13ln_fwd_kernelINS_13Kernel_traitsIf6__halffS2_fjLj512ELj1ELj4ELj1ELj16ENS_18Kernel_traits_baseILj512EfS2_fS2_fjLj128EEEEELb1ELb0ELb0ELb0EEEvNS_9FwdParamsE --------------------------
	.section	.nv.info._ZN10layer_norm13ln_fwd_kernelINS_13Kernel_traitsIf6__halffS2_fjLj512ELj1ELj4ELj1ELj16ENS_18Kernel_traits_baseILj512EfS2_fS2_fjLj128EEEEELb1ELb0ELb0ELb0EEEvNS_9FwdParamsE,"",@"SHT_CUDA_INFO"
	.sectionflags	@""
	.align	4


	//----- nvinfo : EIATTR_CUDA_API_VERSION
	.align		4
        /*0000*/ 	.byte	0x04, 0x37
        /*0002*/ 	.short	(.L_3192 - .L_3191)
.L_3191:
        /*0004*/ 	.word	0x00000082


	//----- nvinfo : EIATTR_KPARAM_INFO
	.align		4
.L_3192:
        /*0008*/ 	.byte	0x04, 0x17
        /*000a*/ 	.short	(.L_3194 - .L_3193)
.L_3193:
        /*000c*/ 	.word	0x00000000
        /*0010*/ 	.short	0x0000
        /*0012*/ 	.short	0x0000
        /*0014*/ 	.byte	0x00, 0xf0, 0xa1, 0x03


	//----- nvinfo : EIATTR_SPARSE_MMA_MASK
	.align		4
.L_3194:
        /*0018*/ 	.byte	0x03, 0x50
        /*001a*/ 	.short	0x0000


	//----- nvinfo : EIATTR_MAXREG_COUNT
	.align		4
        /*001c*/ 	.byte	0x03, 0x1b
        /*001e*/ 	.short	0x00ff


	//----- nvinfo : EIATTR_MERCURY_ISA_VERSION
	.align		4
        /*0020*/ 	.byte	0x03, 0x5f
        /*0022*/ 	.short	0x0101


	//----- nvinfo : EIATTR_COOP_GROUP_MASK_REGIDS
	.align		4
        /*0024*/ 	.byte	0x04, 0x29
        /*0026*/ 	.short	(.L_3196 - .L_3195)


	//   ....[0]....
.L_3195:
        /*0028*/ 	.word	0xffffffff


	//   ....[1]....
        /*002c*/ 	.word	0xffffffff


	//   ....[2]....
        /*0030*/ 	.word	0xffffffff


	//   ....[3]....
        /*0034*/ 	.word	0xffffffff


	//   ....[4]....
        /*0038*/ 	.word	0xffffffff


	//   ....[5]....
        /*003c*/ 	.word	0xffffffff


	//   ....[6]....
        /*0040*/ 	.word	0xffffffff


	//   ....[7]....
        /*0044*/ 	.word	0xffffffff


	//   ....[8]....
        /*0048*/ 	.word	0xffffffff


	//   ....[9]....
        /*004c*/ 	.word	0xffffffff


	//   ....[10]....
        /*0050*/ 	.word	0x05000046


	//   ....[11]....
        /*0054*/ 	.word	0x05000046


	//   ....[12]....
        /*0058*/ 	.word	0x05000046


	//   ....[13]....
        /*005c*/ 	.word	0x05000046


	//   ....[14]....
        /*0060*/ 	.word	0x05000046


	//   ....[15]....
        /*0064*/ 	.word	0x05000046


	//   ....[16]....
        /*0068*/ 	.word	0x05000046


	//   ....[17]....
        /*006c*/ 	.word	0x05000046


	//   ....[18]....
        /*0070*/ 	.word	0x05000046


	//   ....[19]....
        /*0074*/ 	.word	0x05000046


	//----- nvinfo : EIATTR_COOP_GROUP_INSTR_OFFSETS
	.align		4
.L_3196:
        /*0078*/ 	.byte	0x04, 0x28
        /*007a*/ 	.short	(.L_3198 - .L_3197)


	//   ....[0]....
.L_3197:
        /*007c*/ 	.word	0x0000b250


	//   ....[1]....
        /*0080*/ 	.word	0x0000b270


	//   ....[2]....
        /*0084*/ 	.word	0x0000b290


	//   ....[3]....
        /*0088*/ 	.word	0x0000b2b0


	//   ....[4]....
        /*008c*/ 	.word	0x0000b2e0


	//   ....[5]....
        /*0090*/ 	.word	0x0000b520


	//   ....[6]....
        /*0094*/ 	.word	0x0000b540


	//   ....[7]....
        /*0098*/ 	.word	0x0000b560


	//   ....[8]....
        /*009c*/ 	.word	0x0000b580


	//   ....[9]....
        /*00a0*/ 	.word	0x0000b5a0


	//   ....[10]....
        /*00a4*/ 	.word	0x0000bbb0


	//   ....[11]....
        /*00a8*/ 	.word	0x0000bc50


	//   ....[12]....
        /*00ac*/ 	.word	0x0000bcc0


	//   ....[13]....
        /*00b0*/ 	.word	0x0000bd30


	//   ....[14]....
        /*00b4*/ 	.word	0x0000bdb0


	//   ....[15]....
        /*00b8*/ 	.word	0x0000c040


	//   ....[16]....
        /*00bc*/ 	.word	0x0000c0b0


	//   ....[17]....
        /*00c0*/ 	.word	0x0000c120


	//   ....[18]....
        /*00c4*/ 	.word	0x0000c190


	//   ....[19]....
        /*00c8*/ 	.word	0x0000c200


	//----- nvinfo : EIATTR_VRC_CTA_INIT_COUNT
	.align		4
.L_3198:
        /*00cc*/ 	.byte	0x02, 0x4a
	.zero		1
	.zero		1


	//----- nvinfo : EIATTR_EXIT_INSTR_OFFSETS
	.align		4
        /*00d0*/ 	.byte	0x04, 0x1c
        /*00d2*/ 	.short	(.L_3200 - .L_3199)


	//   ....[0]....
.L_3199:
        /*00d4*/ 	.word	0x00000670


	//   ....[1]....
        /*00d8*/ 	.word	0x0000bb40


	//----- nvinfo : EIATTR_INDIRECT_BRANCH_TARGETS
	.align		4
.L_3200:
        /*00dc*/ 	.byte	0x04, 0x34
        /*00de*/ 	.short	(.L_3202 - .L_3201)


	//   ....[0]....
.L_3201:
        /*00e0*/ 	.word	.L_x_20173@srel
        /*00e4*/ 	.short	0x0
        /*00e6*/ 	.short	0x0
        /*00e8*/ 	.word	0x3
        /*00ec*/ 	.word	.L_x_20174@srel
        /*00f0*/ 	.word	.L_x_20175@srel
        /*00f4*/ 	.word	.L_x_20176@srel


	//----- nvinfo : EIATTR_MAX_THREADS
	.align		4
.L_3202:
        /*00f8*/ 	.byte	0x04, 0x05
        /*00fa*/ 	.short	(.L_3204 - .L_3203)
.L_3203:
        /*00fc*/ 	.word	0x00000080
        /*0100*/ 	.word	0x00000001
        /*0104*/ 	.word	0x00000001


	//----- nvinfo : EIATTR_CRS_STACK_SIZE
	.align		4
.L_3204:
        /*0108*/ 	.byte	0x04, 0x1e
        /*010a*/ 	.short	(.L_3206 - .L_3205)
.L_3205:
        /*010c*/ 	.word	0x00000000


	//----- nvinfo : EIATTR_CBANK_PARAM_SIZE
	.align		4
.L_3206:
        /*0110*/ 	.byte	0x03, 0x19
        /*0112*/ 	.short	0x00e8


	//----- nvinfo : EIATTR_PARAM_CBANK
	.align		4
        /*0114*/ 	.byte	0x04, 0x0a
        /*0116*/ 	.short	(.L_3208 - .L_3207)
	.align		4
.L_3207:
        /*0118*/ 	.word	index@(.nv.constant0._ZN10layer_norm13ln_fwd_kernelINS_13Kernel_traitsIf6__halffS2_fjLj512ELj1ELj4ELj1ELj16ENS_18Kernel_traits_baseILj512EfS2_fS2_fjLj128EEEEELb1ELb0ELb0ELb0EEEvNS_9FwdParamsE)
        /*011c*/ 	.short	0x0380
        /*011e*/ 	.short	0x00e8


	//----- nvinfo : EIATTR_SW_WAR
	.align		4
.L_3208:
        /*0120*/ 	.byte	0x04, 0x36
        /*0122*/ 	.short	(.L_3210 - .L_3209)
.L_3209:
        /*0124*/ 	.word	0x00000008
.L_3210:


//--------------------- .nv.info._ZN10layer_norm13ln_fwd_kernelINS_13Kernel_traitsIf6__halffS2_fjLj512ELj1ELj4ELj1ELj16ENS_18Kernel_traits_baseILj512EfS2_fS2_fjLj128EEEEELb1ELb0ELb0ELb1EEEvNS_9FwdParamsE --------------------------
	.section	.nv.info._ZN10layer_norm13ln_fwd_kernelINS_13Kernel_traitsIf6__halffS2_fjLj512ELj1ELj4ELj1ELj16ENS_18Kernel_traits_baseILj512EfS2_fS2_fjLj128EEEEELb1ELb0ELb0ELb1EEEvNS_9FwdParamsE,"",@"SHT_CUDA_INFO"
	.sectionflags	@""
	.align	4


	//----- nvinfo : EIATTR_CUDA_API_VERSION
	.align		4
        /*0000*/ 	.byte	0x04, 0x37
        /*0002*/ 	.short	(.L_3212 - .L_3211)
.L_3211:
        /*0004*/ 	.word	0x00000082


	//----- nvinfo : EIATTR_KPARAM_INFO
	.align		4
.L_3212:
        /*0008*/ 	.byte	0x04, 0x17
        /*000a*/ 	.short	(.L_3214 - .L_3213)
.L_3213:
        /*000c*/ 	.word	0x00000000
        /*0010*/ 	.short	0x0000
        /*0012*/ 	.short	0x0000
        /*0014*/ 	.byte	0x00, 0xf0, 0xa1, 0x03


	//----- nvinfo : EIATTR_SPARSE_MMA_MASK
	.align		4
.L_3214:
        /*0018*/ 	.byte	0x03, 0x50
        /*001a*/ 	.short	0x0000


	//----- nvinfo : EIATTR_MAXREG_COUNT
	.align		4
        /*001c*/ 	.byte	0x03, 0x1b
        /*001e*/ 	.short	0x00ff


	//----- nvinfo : EIATTR_MERCURY_ISA_VERSION
	.align		4
        /*0020*/ 	.byte	0x03, 0x5f
        /*0022*/ 	.short	0x0101


	//----- nvinfo : EIATTR_COOP_GROUP_MASK_REGIDS
	.align		4
        /*0024*/ 	.byte	0x04, 0x29
        /*0026*/ 	.short	(.L_3216 - .L_3215)


	//   ....[0]....
.L_3215:
        /*0028*/ 	.word	0xffffffff


	//   ....[1]....
        /*002c*/ 	.word	0xffffffff


	//   ....[2]....
        /*0030*/ 	.word	0xffffffff


	//   ....[3]....
        /*0034*/ 	.word	0xffffffff


	//   ....[4]....
        /*0038*/ 	.word	0xffffffff


	//   ....[5]....
        /*003c*/ 	.word	0xffffffff


	//   ....[6]....
        /*0040*/ 	.word	0xffffffff


	//   ....[7]....
        /*0044*/ 	.word	0xffffffff


	//   ....[8]....
        /*0048*/ 	.word	0xffffffff


	//   ....[9]....
        /*004c*/ 	.word	0xffffffff


	//   ....[10]....
        /*0050*/ 	.word	0x05000038


	//   ....[11]....
        /*0054*/ 	.word	0x05000038


	//   ....[12]....
        /*0058*/ 	.word	0x05000038


	//   ....[13]....
        /*005c*/ 	.word	0x05000038


	//   ....[14]....
        /*0060*/ 	.word	0x05000038


	//   ....[15]....
        /*0064*/ 	.word	0x05000038


	//   ....[16]....
        /*0068*/ 	.word	0x05000038


	//   ....[17]....
        /*006c*/ 	.word	0x05000038


	//   ....[18]....
        /*0070*/ 	.word	0x05000038


	//   ....[19]....
        /*0074*/ 	.word	0x05000038


	//----- nvinfo : EIATTR_COOP_GROUP_INSTR_OFFSETS
	.align		4
.L_3216:
        /*0078*/ 	.byte	0x04, 0x28
        /*007a*/ 	.short	(.L_3218 - .L_3217)


	//   ....[0]....
.L_3217:
        /*007c*/ 	.word	0x0000b130


	//   ....[1]....
        /*0080*/ 	.word	0x0000b150


	//   ....[2]....
        /*0084*/ 	.word	0x0000b170


	//   ....[3]....
        /*0088*/ 	.word	0x0000b190


	//   ....[4]....
        /*008c*/ 	.word	0x0000b1c0


	//   ....[5]....
        /*0090*/ 	.word	0x0000b3f0


	//   ....[6]....
        /*0094*/ 	.word	0x0000b410


	//   ....[7]....
        /*0098*/ 	.word	0x0000b430


	//   ....[8]....
        /*009c*/ 	.word	0x0000b450


	//   ....[9]....
        /*00a0*/ 	.word	0x0000b470


	//   ....[10]....
        /*00a4*/ 	.word	0x0000b9f0


	//   ....[11]....
        /*00a8*/ 	.word	0x0000ba90


	//   ....[12]....
        /*00ac*/ 	.word	0x0000bb00


	//   ....[13]....
        /*00b0*/ 	.word	0x0000bb70


	//   ....[14]....
        /*00b4*/ 	.word	0x0000bbf0


	//   ....[15]....
        /*00b8*/ 	.word	0x0000be70


	//   ....[16]....
        /*00bc*/ 	.word	0x0000bee0


	//   ....[17]....
        /*00c0*/ 	.word	0x0000bf50


	//   ....[18]....
        /*00c4*/ 	.word	0x0000bfc0


	//   ....[19]....
        /*00c8*/ 	.word	0x0000c030


	//----- nvinfo : EIATTR_VRC_CTA_INIT_COUNT
	.align		4
.L_3218:
        /*00cc*/ 	.byte	0x02, 0x4a
	.zero		1
	.zero		1


	//----- nvinfo : EIATTR_EXIT_INSTR_OFFSETS
	.align		4
        /*00d0*/ 	.byte	0x04, 0x1c
        /*00d2*/ 	.short	(.L_3220 - .L_3219)


	//   ....[0]....
.L_3219:
        /*00d4*/ 	.word	0x000002a0


	//   ....[1]....
        /*00d8*/ 	.word	0x0000b980


	//----- nvinfo : EIATTR_INDIRECT_BRANCH_TARGETS
	.align		4
.L_3220:
        /*00dc*/ 	.byte	0x04, 0x34
        /*00de*/ 	.short	(.L_3222 - .L_3221)


	//   ....[0]....
.L_3221:
        /*00e0*/ 	.word	.L_x_20177@srel
        /*00e4*/ 	.short	0x0
        /*00e6*/ 	.short	0x0
        /*00e8*/ 	.word	0x3
        /*00ec*/ 	.word	.L_x_20178@srel
        /*00f0*/ 	.word	.L_x_20179@srel
        /*00f4*/ 	.word	.L_x_20180@srel


	//----- nvinfo : EIATTR_MAX_THREADS
	.align		4
.L_3222:
        /*00f8*/ 	.byte	0x04, 0x05
        /*00fa*/ 	.short	(.L_3224 - .L_3223)
.L_3223:
        /*00fc*/ 	.word	0x00000080
        /*0100*/ 	.word	0x00000001
        /*0104*/ 	.word	0x00000001


	//----- nvinfo : EIATTR_CRS_STACK_SIZE
	.align		4
.L_3224:
        /*0108*/ 	.byte	0x04, 0x1e
        /*010a*/ 	.short	(.L_3226 - .L_3225)
.L_3225:
        /*010c*/ 	.word	0x00000000


	//----- nvinfo : EIATTR_CBANK_PARAM_SIZE
	.align		4
.L_3226:
        /*0110*/ 	.byte	0x03, 0x19
        /*0112*/ 	.short	0x00e8


	//----- nvinfo : EIATTR_PARAM_CBANK
	.align		4
        /*0114*/ 	.byte	0x04, 0x0a
        /*0116*/ 	.short	(.L_3228 - .L_3227)
	.align		4
.L_3227:
        /*0118*/ 	.word	index@(.nv.constant0._ZN10layer_norm13ln_fwd_kernelINS_13Kernel_traitsIf6__halffS2_fjLj512ELj1ELj4ELj1ELj16ENS_18Kernel_traits_baseILj512EfS2_fS2_fjLj128EEEEELb1ELb0ELb0ELb1EEEvNS_9FwdParamsE)
        /*011c*/ 	.short	0x0380
        /*011e*/ 	.short	0x00e8


	//----- nvinfo : EIATTR_SW_WAR
	.align		4
.L_3228:
        /*0120*/ 	.byte	0x04, 0x36
        /*0122*/ 	.short	(.L_3230 - .L_3229)
.L_3229:
        /*0124*/ 	.word	0x00000008
.L_3230:


//--------------------- .nv.info._ZN10layer_norm13ln_fwd_kernelINS_13Kernel_traitsIf6__halffS2_fjLj512ELj1ELj4ELj1ELj16ENS_18Kernel_traits_baseILj512EfS2_fS2_fjLj128EEEEELb1ELb0ELb1ELb0EEEvNS_9FwdParamsE --------------------------
	.section	.nv.info._ZN10layer_norm13ln_fwd_kernelINS_13Kernel_traitsIf6__halffS2_fjLj512ELj1ELj4ELj1ELj16ENS_18Kernel_traits_baseILj512EfS2_fS2_fjLj128EEEEELb1ELb0ELb1ELb0EEEvNS_9FwdParamsE,"",@"SHT_CUDA_INFO"
	.sectionflags	@""
	.align	4


	//----- nvinfo : EIATTR_CUDA_API_VERSION
	.align		4
        /*0000*/ 	.byte	0x04, 0x37
        /*0002*/ 	.short	(.L_3232 - .L_3231)
.L_3231:
        /*0004*/ 	.word	0x00000082


	//----- nvinfo : EIATTR_KPARAM_INFO
	.align		4
.L_3232:
        /*0008*/ 	.byte	0x04, 0x17
        /*000a*/ 	.short	(.L_3234 - .L_3233)
.L_3233:
        /*000c*/ 	.word	0x00000000
        /*0010*/ 	.short	0x0000
        /*0012*/ 	.short	0x0000
        /*0014*/ 	.byte	0x00, 0xf0, 0xa1, 0x03


	//----- nvinfo : EIATTR_SPARSE_MMA_MASK
	.align		4
.L_3234:
        /*0018*/ 	.byte	0x03, 0x50
        /*001a*/ 	.short	0x0000


	//----- nvinfo : EIATTR_MAXREG_COUNT
	.align		4
        /*001c*/ 	.byte	0x03, 0x1b
        /*001e*/ 	.short	0x00ff


	//----- nvinfo : EIATTR_MERCURY_ISA_VERSION
	.align		4
        /*0020*/ 	.byte	0x03, 0x5f
        /*0022*/ 	.short	0x0101


	//----- nvinfo : EIATTR_COOP_GROUP_MASK_REGIDS
	.align		4
        /*0024*/ 	.byte	0x04, 0x29
        /*0026*/ 	.short	(.L_3236 - .L_3235)


	//   ....[0]....
.L_3235:
        /*0028*/ 	.word	0xffffffff


	//   ....[1]....
        /*002c*/ 	.word	0xffffffff


	//   ....[2]....
        /*0030*/ 	.word	0xffffffff


	//   ....[3]....
        /*0034*/ 	.word	0xffffffff


	//   ....[4]....
        /*0038*/ 	.word	0xffffffff


	//   ....[5]....
        /*003c*/ 	.word	0xffffffff


	//   ....[6]....
        /*0040*/ 	.word	0xffffffff


	//   ....[7]....
        /*0044*/ 	.word	0xffffffff


	//   ....[8]....
        /*0048*/ 	.word	0xffffffff


	//   ....[9]....
        /*004c*/ 	.word	0xffffffff


	//   ....[10]....
        /*0050*/ 	.word	0x05000052


	//   ....[11]....
        /*0054*/ 	.word	0x05000052


	//   ....[12]....
        /*0058*/ 	.word	0x05000052


	//   ....[13]....
        /*005c*/ 	.word	0x05000052


	//   ....[14]....
        /*0060*/ 	.word	0x05000052


	//   ....[15]....
        /*0064*/ 	.word	0x05000052


	//   ....[16]....
        /*0068*/ 	.word	0x05000052


	//   ....[17]....
        /*006c*/ 	.word	0x05000052


	//   ....[18]....
        /*0070*/ 	.word	0x05000052


	//   ....[19]....
        /*0074*/ 	.word	0x05000052


	//----- nvinfo : EIATTR_COOP_GROUP_INSTR_OFFSETS
	.align		4
.L_3236:
        /*0078*/ 	.byte	0x04, 0x28
        /*007a*/ 	.short	(.L_3238 - .L_3237)


	//   ....[0]....
.L_3237:
        /*007c*/ 	.word	0x0000c130


	//   ....[1]....
        /*0080*/ 	.word	0x0000c150


	//   ....[2]....
        /*0084*/ 	.word	0x0000c170


	//   ....[3]....
        /*0088*/ 	.word	0x0000c190


	//   ....[4]....
        /*008c*/ 	.word	0x0000c1c0


	//   ....[5]....
        /*0090*/ 	.word	0x0000c400


	//   ....[6]....
        /*0094*/ 	.word	0x0000c420


	//   ....[7]....
        /*0098*/ 	.word	0x0000c440


	//   ....[8]....
        /*009c*/ 	.word	0x0000c460


	//   ....[9]....
        /*00a0*/ 	.word	0x0000c480


	//   ....[10]....
        /*00a4*/ 	.word	0x0000cae0


	//   ....[11]....
        /*00a8*/ 	.word	0x0000cb80


	//   ....[12]....
        /*00ac*/ 	.word	0x0000cbf0


	//   ....[13]....
        /*00b0*/ 	.word	0x0000cc60


	//   ....[14]....
        /*00b4*/ 	.word	0x0000cce0


	//   ....[15]....
        /*00b8*/ 	.word	0x0000cf70


	//   ....[16]....
        /*00bc*/ 	.word	0x0000cfe0


	//   ....[17]....
        /*00c0*/ 	.word	0x0000d050


	//   ....[18]....
        /*00c4*/ 	.word	0x0000d0c0


	//   ....[19]....
        /*00c8*/ 	.word	0x0000d130


	//----- nvinfo : EIATTR_VRC_CTA_INIT_COUNT
	.align		4
.L_3238:
        /*00cc*/ 	.byte	0x02, 0x4a
	.zero		1
	.zero		1


	//----- nvinfo : EIATTR_EXIT_INSTR_OFFSETS
	.align		4
        /*00d0*/ 	.byte	0x04, 0x1c
        /*00d2*/ 	.short	(.L_3240 - .L_3239)


	//   ....[0]....
.L_3239:
        /*00d4*/ 	.word	0x00000670


	//   ....[1]....
        /*00d8*/ 	.word	0x0000ca70


	//----- nvinfo : EIATTR_MAX_THREADS
	.align		4
.L_3240:
        /*00dc*/ 	.byte	0x04, 0x05
        /*00de*/ 	.short	(.L_3242 - .L_3241)
.L_3241:
        /*00e0*/ 	.word	0x00000080
        /*00e4*/ 	.word	0x00000001
        /*00e8*/ 	.word	0x00000001


	//----- nvinfo : EIATTR_CRS_STACK_SIZE
	.align		4
.L_3242:
        /*00ec*/ 	.byte	0x04, 0x1e
        /*00ee*/ 	.short	(.L_3244 - .L_3243)
.L_3243:
        /*00f0*/ 	.word	0x00000000


	//----- nvinfo : EIATTR_CBANK_PARAM_SIZE
	.align		4
.L_3244:
        /*00f4*/ 	.byte	0x03, 0x19
        /*00f6*/ 	.short	0x00e8


	//----- nvinfo : EIATTR_PARAM_CBANK
	.align		4
        /*00f8*/ 	.byte	0x04, 0x0a
        /*00fa*/ 	.short	(.L_3246 - .L_3245)
	.align		4
.L_3245:
        /*00fc*/ 	.word	index@(.nv.constant0._ZN10layer_norm13ln_fwd_kernelINS_13Kernel_traitsIf6__halffS2_fjLj512ELj1ELj4ELj1ELj16ENS_18Kernel_traits_baseILj512EfS2_fS2_fjLj128EEEEELb1ELb0ELb1ELb0EEEvNS_9FwdParamsE)
        /*0100*/ 	.short	0x0380
        /*0102*/ 	.short	0x00e8


	//----- nvinfo : EIATTR_SW_WAR
	.align		4
.L_3246:
        /*0104*/ 	.byte	0x04, 0x36
        /*0106*/ 	.short	(.L_3248 - .L_3247)
.L_3247:
        /*0108*/ 	.word	0x00000008
.L_3248:


//--------------------- .nv.info._ZN10layer_norm13ln_fwd_kernelINS_13Kernel_traitsIf6__halffS2_fjLj512ELj1ELj4ELj1ELj16ENS_18Kernel_traits_baseILj512EfS2_fS2_fjLj128EEEEELb1ELb0ELb1ELb1EEEvNS_9FwdParamsE --------------------------
	.section	.nv.info._ZN10layer_norm13ln_fwd_kernelINS_13Kernel_traitsIf6__halffS2_fjLj512ELj1ELj4ELj1ELj16ENS_18Kernel_traits_baseILj512EfS2_fS2_fjLj128EEEEELb1ELb0ELb1ELb1EEEvNS_9FwdParamsE,"",@"SHT_CUDA_INFO"
	.sectionflags	@""
	.align	4


	//----- nvinfo : EIATTR_CUDA_API_VERSION
	.align		4
        /*0000*/ 	.byte	0x04, 0x37
        /*0002*/ 	.short	(.L_3250 - .L_3249)
.L_3249:
        /*0004*/ 	.word	0x00000082


	//----- nvinfo : EIATTR_KPARAM_INFO
	.align		4
.L_3250:
        /*0008*/ 	.byte	0x04, 0x17
        /*000a*/ 	.short	(.L_3252 - .L_3251)
.L_3251:
        /*000c*/ 	.word	0x00000000
        /*0010*/ 	.short	0x0000
        /*0012*/ 	.short	0x0000
        /*0014*/ 	.byte	0x00, 0xf0, 0xa1, 0x03


	//----- nvinfo : EIATTR_SPARSE_MMA_MASK
	.align		4
.L_3252:
        /*0018*/ 	.byte	0x03, 0x50
        /*001a*/ 	.short	0x0000


	//----- nvinfo : EIATTR_MAXREG_COUNT
	.align		4
        /*001c*/ 	.byte	0x03, 0x1b
        /*001e*/ 	.short	0x00ff


	//----- nvinfo : EIATTR_MERCURY_ISA_VERSION
	.align		4
        /*0020*/ 	.byte	0x03, 0x5f
        /*0022*/ 	.short	0x0101


	//----- nvinfo : EIATTR_COOP_GROUP_MASK_REGIDS
	.align		4
        /*0024*/ 	.byte	0x04, 0x29
        /*0026*/ 	.short	(.L_3254 - .L_3253)


	//   ....[0]....
.L_3253:
        /*0028*/ 	.word	0xffffffff


	//   ....[1]....
        /*002c*/ 	.word	0xffffffff


	//   ....[2]....
        /*0030*/ 	.word	0xffffffff


	//   ....[3]....
        /*0034*/ 	.word	0xffffffff


	//   ....[4]....
        /*0038*/ 	.word	0xffffffff


	//   ....[5]....
        /*003c*/ 	.word	0xffffffff


	//   ....[6]....
        /*0040*/ 	.word	0xffffffff


	//   ....[7]....
        /*0044*/ 	.word	0xffffffff


	//   ....[8]....
        /*0048*/ 	.word	0xffffffff


	//   ....[9]....
        /*004c*/ 	.word	0xffffffff


	//   ....[10]....
        /*0050*/ 	.word	0x05000053


	//   ....[11]....
        /*0054*/ 	.word	0x05000053


	//   ....[12]....
        /*0058*/ 	.word	0x05000053


	//   ....[13]....
        /*005c*/ 	.word	0x05000053


	//   ....[14]....
        /*0060*/ 	.word	0x05000053


	//   ....[15]....
        /*0064*/ 	.word	0x05000053


	//   ....[16]....
        /*0068*/ 	.word	0x05000053


	//   ....[17]....
        /*006c*/ 	.word	0x05000053


	//   ....[18]....
        /*0070*/ 	.word	0x05000053


	//   ....[19]....
        /*0074*/ 	.word	0x05000053


	//----- nvinfo : EIATTR_COOP_GROUP_INSTR_OFFSETS
	.align		4
.L_3254:
        /*0078*/ 	.byte	0x04, 0x28
        /*007a*/ 	.short	(.L_3256 - .L_3255)


	//   ....[0]....
.L_3255:
        /*007c*/ 	.word	0x0000bfc0


	//   ....[1]....
        /*0080*/ 	.word	0x0000bff0


	//   ....[2]....
        /*0084*/ 	.word	0x0000c010


	//   ....[3]....
        /*0088*/ 	.word	0x0000c030


	//   ....[4]....
        /*008c*/ 	.word	0x0000c050


	//   ....[5]....
        /*0090*/ 	.word	0x0000c280


	//   ....[6]....
        /*0094*/ 	.word	0x0000c2a0


	//   ....[7]....
        /*0098*/ 	.word	0x0000c2c0


	//   ....[8]....
        /*009c*/ 	.word	0x0000c2e0


	//   ....[9]....
        /*00a0*/ 	.word	0x0000c300


	//   ....[10]....
        /*00a4*/ 	.word	0x0000c900


	//   ....[11]....
        /*00a8*/ 	.word	0x0000c9b0


	//   ....[12]....
        /*00ac*/ 	.word	0x0000ca20


	//   ....[13]....
        /*00b0*/ 	.word	0x0000ca90


	//   ....[14]....
        /*00b4*/ 	.word	0x0000cb00


	//   ....[15]....
        /*00b8*/ 	.word	0x0000cd80


	//   ....[16]....
        /*00bc*/ 	.word	0x0000cdf0


	//   ....[17]....
        /*00c0*/ 	.word	0x0000ce60


	//   ....[18]....
        /*00c4*/ 	.word	0x0000ced0


	//   ....[19]....
        /*00c8*/ 	.word	0x0000cf40


	//----- nvinfo : EIATTR_VRC_CTA_INIT_COUNT
	.align		4
.L_3256:
        /*00cc*/ 	.byte	0x02, 0x4a
	.zero		1
	.zero		1


	//----- nvinfo : EIATTR_EXIT_INSTR_OFFSETS
	.align		4
        /*00d0*/ 	.byte	0x04, 0x1c
        /*00d2*/ 	.short	(.L_3258 - .L_3257)


	//   ....[0]....
.L_3257:
        /*00d4*/ 	.word	0x00000290


	//   ....[1]....
        /*00d8*/ 	.word	0x0000c8a0


	//----- nvinfo : EIATTR_MAX_THREADS
	.align		4
.L_3258:
        /*00dc*/ 	.byte	0x04, 0x05
        /*00de*/ 	.short	(.L_3260 - .L_3259)
.L_3259:
        /*00e0*/ 	.word	0x00000080
        /*00e4*/ 	.word	0x00000001
        /*00e8*/ 	.word	0x00000001


	//----- nvinfo : EIATTR_CRS_STACK_SIZE
	.align		4
.L_3260:
        /*00ec*/ 	.byte	0x04, 0x1e
        /*00ee*/ 	.short	(.L_3262 - .L_3261)
.L_3261:
        /*00f0*/ 	.word	0x00000000


	//----- nvinfo : EIATTR_CBANK_PARAM_SIZE
	.align		4
.L_3262:
        /*00f4*/ 	.byte	0x03, 0x19
        /*00f6*/ 	.short	0x00e8


	//----- nvinfo : EIATTR_PARAM_CBANK
	.align		4
        /*00f8*/ 	.byte	0x04, 0x0a
        /*00fa*/ 	.short	(.L_3264 - .L_3263)
	.align		4
.L_3263:
        /*00fc*/ 	.word	index@(.nv.constant0._ZN10layer_norm13ln_fwd_kernelINS_13Kernel_traitsIf6__halffS2_fjLj512ELj1ELj4ELj1ELj16ENS_18Kernel_traits_baseILj512EfS2_fS2_fjLj128EEEEELb1ELb0ELb1ELb1EEEvNS_9FwdParamsE)
        /*0100*/ 	.short	0x0380
        /*0102*/ 	.short	0x00e8


	//----- nvinfo : EIATTR_SW_WAR
	.align		4
.L_3264:
        /*0104*/ 	.byte	0x04, 0x36
        /*0106*/ 	.short	(.L_3266 - .L_3265)
.L_3265:
        /*0108*/ 	.word	0x00000008
.L_3266:


//--------------------- .nv.info._ZN10layer_norm13ln_fwd_kernelINS_13Kernel_traitsIf6__halffS2_fjLj512ELj1ELj4ELj1ELj16ENS_18Kernel_traits_baseILj512EfS2_fS2_fjLj128EEEEELb1ELb1ELb0ELb0EEEvNS_9FwdParamsE --------------------------
	.section	.nv.info._ZN10layer_norm13ln_fwd_kernelINS_13Kernel_traitsIf6__halffS2_fjLj512ELj1ELj4ELj1ELj16ENS_18Kernel_traits_baseILj512EfS2_fS2_fjLj128EEEEELb1ELb1ELb0ELb0EEEvNS_9FwdParamsE,"",@"SHT_CUDA_INFO"
	.sectionflags	@""
	.align	4


	//----- nvinfo : EIATTR_CUDA_API_VERSION
	.align		4
        /*0000*/ 	.byte	0x04, 0x37
        /*0002*/ 	.short	(.L_3268 - .L_3267)
.L_3267:
        /*0004*/ 	.word	0x00000082


	//----- nvinfo : EIATTR_KPARAM_INFO
	.align		4
.L_3268:
        /*0008*/ 	.byte	0x04, 0x17
        /*000a*/ 	.short	(.L_3270 - .L_3269)
.L_3269:
        /*000c*/ 	.word	0x00000000
        /*0010*/ 	.short	0x0000
        /*0012*/ 	.short	0x0000
        /*0014*/ 	.byte	0x00, 0xf0, 0xa1, 0x03


	//----- nvinfo : EIATTR_SPARSE_MMA_MASK
	.align		4
.L_3270:
        /*0018*/ 	.byte	0x03, 0x50
        /*001a*/ 	.short	0x0000


	//----- nvinfo : EIATTR_MAXREG_COUNT
	.align		4
        /*001c*/ 	.byte	0x03, 0x1b
        /*001e*/ 	.short	0x00ff


	//----- nvinfo : EIATTR_MERCURY_ISA_VERSION
	.align		4
        /*0020*/ 	.byte	0x03, 0x5f
        /*0022*/ 	.short	0x0101


	//----- nvinfo : EIATTR_COOP_GROUP_MASK_REGIDS
	.align		4
        /*0024*/ 	.byte	0x04, 0x29
        /*0026*/ 	.short	(.L_3272 - .L_3271)


	//   ....[0]....
.L_3271:
        /*0028*/ 	.word	0xffffffff


	//   ....[1]....
        /*002c*/ 	.word	0xffffffff


	//   ....[2]....
        /*0030*/ 	.word	0xffffffff


	//   ....[3]....
        /*0034*/ 	.word	0xffffffff


	//   ....[4]....
        /*0038*/ 	.word	0xffffffff


	//   ....[5]....
        /*003c*/ 	.word	0xffffffff


	//   ....[6]....
        /*0040*/ 	.word	0xffffffff


	//   ....[7]....
        /*0044*/ 	.word	0xffffffff


	//   ....[8]....
        /*0048*/ 	.word	0xffffffff


	//   ....[9]....
        /*004c*/ 	.word	0xffffffff


	//   ....[10]....
        /*0050*/ 	.word	0x0500005e


	//   ....[11]....
        /*0054*/ 	.word	0x0500005e


	//   ....[12]....
        /*0058*/ 	.word	0x0500005e


	//   ....[13]....
        /*005c*/ 	.word	0x0500005e


	//   ....[14]....
        /*0060*/ 	.word	0x0500005e


	//   ....[15]....
        /*0064*/ 	.word	0x0500005e


	//   ....[16]....
        /*0068*/ 	.word	0x0500005e


	//   ....[17]....
        /*006c*/ 	.word	0x0500005e


	//   ....[18]....
        /*0070*/ 	.word	0x0500005e


	//   ....[19]....
        /*0074*/ 	.word	0x0500005e


	//----- nvinfo : EIATTR_COOP_GROUP_INSTR_OFFSETS
	.align		4
.L_3272:
        /*0078*/ 	.byte	0x04, 0x28
        /*007a*/ 	.short	(.L_3274 - .L_3273)


	//   ....[0]....
.L_3273:
        /*007c*/ 	.word	0x0000b4c0


	//   ....[1]....
        /*0080*/ 	.word	0x0000b4e0


	//   ....[2]....
        /*0084*/ 	.word	0x0000b500


	//   ....[3]....
        /*0088*/ 	.word	0x0000b520


	//   ....[4]....
        /*008c*/ 	.word	0x0000b550


	//   ....[5]....
        /*0090*/ 	.word	0x0000b790


	//   ....[6]....
        /*0094*/ 	.word	0x0000b7b0


	//   ....[7]....
        /*0098*/ 	.word	0x0000b7d0


	//   ....[8]....
        /*009c*/ 	.word	0x0000b7f0


	//   ....[9]....
        /*00a0*/ 	.word	0x0000b810


	//   ....[10]....
        /*00a4*/ 	.word	0x0000be10


	//   ....[11]....
        /*00a8*/ 	.word	0x0000beb0


	//   ....[12]....
        /*00ac*/ 	.word	0x0000bf20


	//   ....[13]....
        /*00b0*/ 	.word	0x0000bf90


	//   ....[14]....
        /*00b4*/ 	.word	0x0000c010


	//   ....[15]....
        /*00b8*/ 	.word	0x0000c2a0


	//   ....[16]....
        /*00bc*/ 	.word	0x0000c310


	//   ....[17]....
        /*00c0*/ 	.word	0x0000c380


	//   ....[18]....
        /*00c4*/ 	.word	0x0000c3f0


	//   ....[19]....
        /*00c8*/ 	.word	0x0000c460


	//----- nvinfo : EIATTR_VRC_CTA_INIT_COUNT
	.align		4
.L_3274:
        /*00cc*/ 	.byte	0x02, 0x4a
	.zero		1
	.zero		1


	//----- nvinfo : EIATTR_EXIT_INSTR_OFFSETS
	.align		4
        /*00d0*/ 	.byte	0x04, 0x1c
        /*00d2*/ 	.short	(.L_3276 - .L_3275)


	//   ....[0]....
.L_3275:
        /*00d4*/ 	.word	0x00000760


	//   ....[1]....
        /*00d8*/ 	.word	0x0000bda0


	//----- nvinfo : EIATTR_INDIRECT_BRANCH_TARGETS
	.align		4
.L_3276:
        /*00dc*/ 	.byte	0x04, 0x34
        /*00de*/ 	.short	(.L_3278 - .L_3277)


	//   ....[0]....
.L_3277:
        /*00e0*/ 	.word	.L_x_20181@srel
        /*00e4*/ 	.short	0x0
        /*00e6*/ 	.short	0x0
        /*00e8*/ 	.word	0x3
        /*00ec*/ 	.word	.L_x_20182@srel
        /*00f0*/ 	.word	.L_x_20183@srel
        /*00f4*/ 	.word	.L_x_20184@srel


	//----- nvinfo : EIATTR_MAX_THREADS
	.align		4
.L_3278:
        /*00f8*/ 	.byte	0x04, 0x05
        /*00fa*/ 	.short	(.L_3280 - .L_3279)
.L_3279:
        /*00fc*/ 	.word	0x00000080
        /*0100*/ 	.word	0x00000001
        /*0104*/ 	.word	0x00000001


	//----- nvinfo : EIATTR_CRS_STACK_SIZE
	.align		4
.L_3280:
        /*0108*/ 	.byte	0x04, 0x1e
        /*010a*/ 	.short	(.L_3282 - .L_3281)
.L_3281:
        /*010c*/ 	.word	0x00000000


	//----- nvinfo : EIATTR_CBANK_PARAM_SIZE
	.align		4
.L_3282:
        /*0110*/ 	.byte	0x03, 0x19
        /*0112*/ 	.short	0x00e8


	//----- nvinfo : EIATTR_PARAM_CBANK
	.align		4
        /*0114*/ 	.byte	0x04, 0x0a
        /*0116*/ 	.short	(.L_3284 - .L_3283)
	.align		4
.L_3283:
        /*0118*/ 	.word	index@(.nv.constant0._ZN10layer_norm13ln_fwd_kernelINS_13Kernel_traitsIf6__halffS2_fjLj512ELj1ELj4ELj1ELj16ENS_18Kernel_traits_baseILj512EfS2_fS2_fjLj128EEEEELb1ELb1ELb0ELb0EEEvNS_9FwdParamsE)
        /*011c*/ 	.short	0x0380
        /*011e*/ 	.short	0x00e8


	//----- nvinfo : EIATTR_SW_WAR
	.align		4
.L_3284:
        /*0120*/ 	.byte	0x04, 0x36
        /*0122*/ 	.short	(.L_3286 - .L_3285)
.L_3285:
        /*0124*/ 	.word	0x00000008
.L_3286:


//--------------------- .nv.info._ZN10layer_norm13ln_fwd_kernelINS_13Kernel_traitsIf6__halffS2_fjLj512ELj1ELj4ELj1ELj16ENS_18Kernel_traits_baseILj512EfS2_fS2_fjLj128EEEEELb1ELb1ELb0ELb1EEEvNS_9FwdParamsE --------------------------
	.section	.nv.info._ZN10layer_norm13ln_fwd_kernelINS_13Kernel_traitsIf6__halffS2_fjLj512ELj1ELj4ELj1ELj16ENS_18Kernel_traits_baseILj512EfS2_fS2_fjLj128EEEEELb1ELb1ELb0ELb1EEEvNS_9FwdParamsE,"",@"SHT_CUDA_INFO"
	.sectionflags	@""
	.align	4


	//----- nvinfo : EIATTR_CUDA_API_VERSION
	.align		4
        /*0000*/ 	.byte	0x04, 0x37
        /*0002*/ 	.short	(.L_3288 - .L_3287)
.L_3287:
        /*0004*/ 	.word	0x00000082


	//----- nvinfo : EIATTR_KPARAM_INFO
	.align		4
.L_3288:
        /*0008*/ 	.byte	0x04, 0x17
        /*000a*/ 	.short	(.L_3290 - .L_3289)
.L_3289:
        /*000c*/ 	.word	0x00000000
        /*0010*/ 	.short	0x0000
        /*0012*/ 	.short	0x0000
        /*0014*/ 	.byte	0x00, 0xf0, 0xa1, 0x03


	//----- nvinfo : EIATTR_SPARSE_MMA_MASK
	.align		4
.L_3290:
        /*0018*/ 	.byte	0x03, 0x50
        /*001a*/ 	.short	0x0000


	//----- nvinfo : EIATTR_MAXREG_COUNT
	.align		4
        /*001c*/ 	.byte	0x03, 0x1b
        /*001e*/ 	.short	0x00ff


	//----- nvinfo : EIATTR_MERCURY_ISA_VERSION
	.align		4
        /*0020*/ 	.byte	0x03, 0x5f
        /*0022*/ 	.short	0x0101


	//----- nvinfo : EIATTR_COOP_GROUP_MASK_REGIDS
	.align		4
        /*0024*/ 	.byte	0x04, 0x29
        /*0026*/ 	.short	(.L_3292 - .L_3291)


	//   ....[0]....
.L_3291:
        /*0028*/ 	.word	0xffffffff


	//   ....[1]....
        /*002c*/ 	.word	0xffffffff


	//   ....[2]....
        /*0030*/ 	.word	0xffffffff


	//   ....[3]....
        /*0034*/ 	.word	0xffffffff


	//   ....[4]....
        /*0038*/ 	.word	0xffffffff


	//   ....[5]....
        /*003c*/ 	.word	0xffffffff


	//   ....[6]....
        /*0040*/ 	.word	0xffffffff


	//   ....[7]....
        /*0044*/ 	.word	0xffffffff


	//   ....[8]....
        /*0048*/ 	.word	0xffffffff


	//   ....[9]....
        /*004c*/ 	.word	0xffffffff


	//   ....[10]....
        /*0050*/ 	.word	0x0500005b


	//   ....[11]....
        /*0054*/ 	.word	0x0500005b


	//   ....[12]....
        /*0058*/ 	.word	0x0500005b


	//   ....[13]....
        /*005c*/ 	.word	0x0500005b


	//   ....[14]....
        /*0060*/ 	.word	0x0500005b


	//   ....[15]....
        /*0064*/ 	.word	0x0500005b


	//   ....[16]....
        /*0068*/ 	.word	0x0500005b


	//   ....[17]....
        /*006c*/ 	.word	0x0500005b


	//   ....[18]....
        /*0070*/ 	.word	0x0500005b


	//   ....[19]....
        /*0074*/ 	.word	0x0500005b


	//----- nvinfo : EIATTR_COOP_GROUP_INSTR_OFFSETS
	.align		4
.L_3292:
        /*0078*/ 	.byte	0x04, 0x28
        /*007a*/ 	.short	(.L_3294 - .L_3293)


	//   ....[0]....
.L_3293:
        /*007c*/ 	.word	0x0000b340


	//   ....[1]....
        /*0080*/ 	.word	0x0000b360


	//   ....[2]....
        /*0084*/ 	.word	0x0000b390


	//   ....[3]....
        /*0088*/ 	.word	0x0000b3b0


	//   ....[4]....
        /*008c*/ 	.word	0x0000b3d0


	//   ....[5]....
        /*0090*/ 	.word	0x0000b600


	//   ....[6]....
        /*0094*/ 	.word	0x0000b620


	//   ....[7]....
        /*0098*/ 	.word	0x0000b640


	//   ....[8]....
        /*009c*/ 	.word	0x0000b660


	//   ....[9]....
        /*00a0*/ 	.word	0x0000b680


	//   ....[10]....
        /*00a4*/ 	.word	0x0000bc00


	//   ....[11]....
        /*00a8*/ 	.word	0x0000bca0


	//   ....[12]....
        /*00ac*/ 	.word	0x0000bd20


	//   ....[13]....
        /*00b0*/ 	.word	0x0000bd90


	//   ....[14]....
        /*00b4*/ 	.word	0x0000be00


	//   ....[15]....
        /*00b8*/ 	.word	0x0000c070


	//   ....[16]....
        /*00bc*/ 	.word	0x0000c0e0


	//   ....[17]....
        /*00c0*/ 	.word	0x0000c150


	//   ....[18]....
        /*00c4*/ 	.word	0x0000c1c0


	//   ....[19]....
        /*00c8*/ 	.word	0x0000c230


	//----- nvinfo : EIATTR_VRC_CTA_INIT_COUNT
	.align		4
.L_3294:
        /*00cc*/ 	.byte	0x02, 0x4a
	.zero		1
	.zero		1


	//----- nvinfo : EIATTR_EXIT_INSTR_OFFSETS
	.align		4
        /*00d0*/ 	.byte	0x04, 0x1c
        /*00d2*/ 	.short	(.L_3296 - .L_3295)


	//   ....[0]....
.L_3295:
        /*00d4*/ 	.word	0x00000410


	//   ....[1]....
        /*00d8*/ 	.word	0x0000bb90


	//----- nvinfo : EIATTR_INDIRECT_BRANCH_TARGETS
	.align		4
.L_3296:
        /*00dc*/ 	.byte	0x04, 0x34
        /*00de*/ 	.short	(.L_3298 - .L_3297)


	//   ....[0]....
.L_3297:
        /*00e0*/ 	.word	.L_x_20185@srel
        /*00e4*/ 	.short	0x0
        /*00e6*/ 	.short	0x0
        /*00e8*/ 	.word	0x3
        /*00ec*/ 	.word	.L_x_20186@srel
        /*00f0*/ 	.word	.L_x_20187@srel
        /*00f4*/ 	.word	.L_x_20188@srel


	//----- nvinfo : EIATTR_MAX_THREADS
	.align		4
.L_3298:
        /*00f8*/ 	.byte	0x04, 0x05
        /*00fa*/ 	.short	(.L_3300 - .L_3299)
.L_3299:
        /*00fc*/ 	.word	0x00000080
        /*0100*/ 	.word	0x00000001
        /*0104*/ 	.word	0x00000001


	//----- nvinfo : EIATTR_CRS_STACK_SIZE
	.align		4
.L_3300:
        /*0108*/ 	.byte	0x04, 0x1e
        /*010a*/ 	.short	(.L_3302 - .L_3301)
.L_3301:
        /*010c*/ 	.word	0x00000000


	//----- nvinfo : EIATTR_CBANK_PARAM_SIZE
	.align		4
.L_3302:
        /*0110*/ 	.byte	0x03, 0x19
        /*0112*/ 	.short	0x00e8


	//----- nvinfo : EIATTR_PARAM_CBANK
	.align		4
        /*0114*/ 	.byte	0x04, 0x0a
        /*0116*/ 	.short	(.L_3304 - .L_3303)
	.align		4
.L_3303:
        /*0118*/ 	.word	index@(.nv.constant0._ZN10layer_norm13ln_fwd_kernelINS_13Kernel_traitsIf6__halffS2_fjLj512ELj1ELj4ELj1ELj16ENS_18Kernel_traits_baseILj512EfS2_fS2_fjLj128EEEEELb1ELb1ELb0ELb1EEEvNS_9FwdParamsE)
        /*011c*/ 	.short	0x0380
        /*011e*/ 	.short	0x00e8


	//----- nvinfo : EIATTR_SW_WAR
	.align		4
.L_3304:
        /*0120*/ 	.byte	0x04, 0x36
        /*0122*/ 	.short	(.L_3306 - .L_3305)
.L_3305:
        /*0124*/ 	.word	0x00000008
.L_3306:


//--------------------- .nv.info._ZN10layer_norm13ln_fwd_kernelINS_13Kernel_traitsIf6__halffS2_fjLj512ELj1ELj4ELj1ELj16ENS_18Kernel_traits_baseILj512EfS2_fS2_fjLj128EEEEELb1ELb1ELb1ELb0EEEvNS_9FwdParamsE --------------------------
	.section	.nv.info._ZN10layer_norm13ln_fwd_kernelINS_13Kernel_traitsIf6__halffS2_fjLj512ELj1ELj4ELj1ELj16ENS_18Kernel_traits_baseILj512EfS2_fS2_fjLj128EEEEELb1ELb1ELb1ELb0EEEvNS_9FwdParamsE,"",@"SHT_CUDA_INFO"
	.sectionflags	@""
	.align	4


	//----- nvinfo : EIATTR_CUDA_API_VERSION
	.align		4
        /*0000*/ 	.byte	0x04, 0x37
        /*0002*/ 	.short	(.L_3308 - .L_3307)
.L_3307:
        /*0004*/ 	.word	0x00000082


	//----- nvinfo : EIATTR_KPARAM_INFO
	.align		4
.L_3308:
        /*0008*/ 	.byte	0x04, 0x17
        /*000a*/ 	.short	(.L_3310 - .L_3309)
.L_3309:
        /*000c*/ 	.word	0x00000000
        /*0010*/ 	.short	0x0000
        /*0012*/ 	.short	0x0000
        /*0014*/ 	.byte	0x00, 0xf0, 0xa1, 0x03


	//----- nvinfo : EIATTR_SPARSE_MMA_MASK
	.align		4
.L_3310:
        /*0018*/ 	.byte	0x03, 0x50
        /*001a*/ 	.short	0x0000


	//----- nvinfo : EIATTR_MAXREG_COUNT
	.align		4
        /*001c*/ 	.byte	0x03, 0x1b
        /*001e*/ 	.short	0x00ff


	//----- nvinfo : EIATTR_MERCURY_ISA_VERSION
	.align		4
        /*0020*/ 	.byte	0x03, 0x5f
        /*0022*/ 	.short	0x0101


	//----- nvinfo : EIATTR_COOP_GROUP_MASK_REGIDS
	.align		4
        /*0024*/ 	.byte	0x04, 0x29
        /*0026*/ 	.short	(.L_3312 - .L_3311)


	//   ....[0]....
.L_3311:
        /*0028*/ 	.word	0xffffffff


	//   ....[1]....
        /*002c*/ 	.word	0xffffffff


	//   ....[2]....
        /*0030*/ 	.word	0xffffffff


	//   ....[3]....
        /*0034*/ 	.word	0xffffffff


	//   ....[4]....
        /*0038*/ 	.word	0xffffffff


	//   ....[5]....
        /*003c*/ 	.word	0xffffffff


	//   ....[6]....
        /*0040*/ 	.word	0xffffffff


	//   ....[7]....
        /*0044*/ 	.word	0xffffffff


	//   ....[8]....
        /*0048*/ 	.word	0xffffffff


	//   ....[9]....
        /*004c*/ 	.word	0xffffffff


	//   ....[10]....
        /*0050*/ 	.word	0x0500006d


	//   ....[11]....
        /*0054*/ 	.word	0x0500006d


	//   ....[12]....
        /*0058*/ 	.word	0x0500006d


	//   ....[13]....
        /*005c*/ 	.word	0x0500006d


	//   ....[14]....
        /*0060*/ 	.word	0x0500006d


	//   ....[15]....
        /*0064*/ 	.word	0x0500006d


	//   ....[16]....
        /*0068*/ 	.word	0x0500006d


	//   ....[17]....
        /*006c*/ 	.word	0x0500006d


	//   ....[18]....
        /*0070*/ 	.word	0x0500006d


	//   ....[19]....
        /*0074*/ 	.word	0x0500006d


	//----- nvinfo : EIATTR_COOP_GROUP_INSTR_OFFSETS
	.align		4
.L_3312:
        /*0078*/ 	.byte	0x04, 0x28
        /*007a*/ 	.short	(.L_3314 - .L_3313)


	//   ....[0]....
.L_3313:
        /*007c*/ 	.word	0x0000c400


	//   ....[1]....
        /*0080*/ 	.word	0x0000c430


	//   ....[2]....
        /*0084*/ 	.word	0x0000c450


	//   ....[3]....
        /*0088*/ 	.word	0x0000c470


	//   ....[4]....
        /*008c*/ 	.word	0x0000c490


	//   ....[5]....
        /*0090*/ 	.word	0x0000c6d0


	//   ....[6]....
        /*0094*/ 	.word	0x0000c6f0


	//   ....[7]....
        /*0098*/ 	.word	0x0000c710


	//   ....[8]....
        /*009c*/ 	.word	0x0000c730


	//   ....[9]....
        /*00a0*/ 	.word	0x0000c750


	//   ....[10]....
        /*00a4*/ 	.word	0x0000cdd0


	//   ....[11]....
        /*00a8*/ 	.word	0x0000ce80


	//   ....[12]....
        /*00ac*/ 	.word	0x0000cef0


	//   ....[13]....
        /*00b0*/ 	.word	0x0000cf60


	//   ....[14]....
        /*00b4*/ 	.word	0x0000cfd0


	//   ....[15]....
        /*00b8*/ 	.word	0x0000d260


	//   ....[16]....
        /*00bc*/ 	.word	0x0000d2d0


	//   ....[17]....
        /*00c0*/ 	.word	0x0000d340


	//   ....[18]....
        /*00c4*/ 	.word	0x0000d3b0


	//   ....[19]....
        /*00c8*/ 	.word	0x0000d420


	//----- nvinfo : EIATTR_VRC_CTA_INIT_COUNT
	.align		4
.L_3314:
        /*00cc*/ 	.byte	0x02, 0x4a
	.zero		1
	.zero		1


	//----- nvinfo : EIATTR_EXIT_INSTR_OFFSETS
	.align		4
        /*00d0*/ 	.byte	0x04, 0x1c
        /*00d2*/ 	.short	(.L_3316 - .L_3315)


	//   ....[0]....
.L_3315:
        /*00d4*/ 	.word	0x00000760


	//   ....[1]....
        /*00d8*/ 	.word	0x0000cd60


	//----- nvinfo : EIATTR_MAX_THREADS
	.align		4
.L_3316:
        /*00dc*/ 	.byte	0x04, 0x05
        /*00de*/ 	.short	(.L_3318 - .L_3317)
.L_3317:
        /*00e0*/ 	.word	0x00000080
        /*00e4*/ 	.word	0x00000001
        /*00e8*/ 	.word	0x00000001


	//----- nvinfo : EIATTR_CRS_STACK_SIZE
	.align		4
.L_3318:
        /*00ec*/ 	.byte	0x04, 0x1e
        /*00ee*/ 	.short	(.L_3320 - .L_3319)
.L_3319:
        /*00f0*/ 	.word	0x00000000


	//----- nvinfo : EIATTR_CBANK_PARAM_SIZE
	.align		4
.L_3320:
        /*00f4*/ 	.byte	0x03, 0x19
        /*00f6*/ 	.short	0x00e8


	//----- nvinfo : EIATTR_PARAM_CBANK
	.align		4
        /*00f8*/ 	.byte	0x04, 0x0a
        /*00fa*/ 	.short	(.L_3322 - .L_3321)
	.align		4
.L_3321:
        /*00fc*/ 	.word	index@(.nv.constant0._ZN10layer_norm13ln_fwd_kernelINS_13Kernel_traitsIf6__halffS2_fjLj512ELj1ELj4ELj1ELj16ENS_18Kernel_traits_baseILj512EfS2_fS2_fjLj128EEEEELb1ELb1ELb1ELb0EEEvNS_9FwdParamsE)
        /*0100*/ 	.short	0x0380
        /*0102*/ 	.short	0x00e8


	//----- nvinfo : EIATTR_SW_WAR
	.align		4
.L_3322:
        /*0104*/ 	.byte	0x04, 0x36
        /*0106*/ 	.short	(.L_3324 - .L_3323)
.L_3323:
        /*0108*/ 	.word	0x00000008
.L_3324:


//--------------------- .nv.info._ZN10layer_norm13ln_fwd_kernelINS_13Kernel_traitsIf6__halffS2_fjLj512ELj1ELj4ELj1ELj16ENS_18Kernel_traits_baseILj512EfS2_fS2_fjLj128EEEEELb1ELb1ELb1ELb1EEEvNS_9FwdParamsE --------------------------
	.section	.nv.info._ZN10layer_norm13ln_fwd_kernelINS_13Kernel_traitsIf6__halffS2_fjLj512ELj1ELj4ELj1ELj16ENS_18Kernel_traits_baseILj512EfS2_fS2_fjLj128EEEEELb1ELb1ELb1ELb1EEEvNS_9FwdParamsE,"",@"SHT_CUDA_INFO"
	.sectionflags	@""
	.align	4


	//----- nvinfo : EIATTR_CUDA_API_VERSION
	.align		4
        /*0000*/ 	.byte	0x04, 0x37
        /*0002*/ 	.short	(.L_3326 - .L_3325)
.L_3325:
        /*0004*/ 	.word	0x00000082


	//----- nvinfo : EIATTR_KPARAM_INFO
	.align		4
.L_3326:
        /*0008*/ 	.byte	0x04, 0x17
        /*000a*/ 	.short	(.L_3328 - .L_3327)
.L_3327:
        /*000c*/ 	.word	0x00000000
        /*0010*/ 	.short	0x0000
        /*0012*/ 	.short	0x0000
        /*0014*/ 	.byte	0x00, 0xf0, 0xa1, 0x03


	//----- nvinfo : EIATTR_SPARSE_MMA_MASK
	.align		4
.L_3328:
        /*0018*/ 	.byte	0x03, 0x50
        /*001a*/ 	.short	0x0000


	//----- nvinfo : EIATTR_MAXREG_COUNT
	.align		4
        /*001c*/ 	.byte	0x03, 0x1b
        /*001e*/ 	.short	0x00ff


	//----- nvinfo : EIATTR_MERCURY_ISA_VERSION
	.align		4
        /*0020*/ 	.byte	0x03, 0x5f
        /*0022*/ 	.short	0x0101


	//----- nvinfo : EIATTR_COOP_GROUP_MASK_REGIDS
	.align		4
        /*0024*/ 	.byte	0x04, 0x29
        /*0026*/ 	.short	(.L_3330 - .L_3329)


	//   ....[0]....
.L_3329:
        /*0028*/ 	.word	0xffffffff


	//   ....[1]....
        /*002c*/ 	.word	0xffffffff


	//   ....[2]....
        /*0030*/ 	.word	0xffffffff


	//   ....[3]....
        /*0034*/ 	.word	0xffffffff


	//   ....[4]....
        /*0038*/ 	.word	0xffffffff


	//   ....[5]....
        /*003c*/ 	.word	0xffffffff


	//   ....[6]....
        /*0040*/ 	.word	0xffffffff


	//   ....[7]....
        /*0044*/ 	.word	0xffffffff


	//   ....[8]....
        /*0048*/ 	.word	0xffffffff


	//   ....[9]....
        /*004c*/ 	.word	0xffffffff


	//   ....[10]....
        /*0050*/ 	.word	0x05000064


	//   ....[11]....
        /*0054*/ 	.word	0x05000064


	//   ....[12]....
        /*0058*/ 	.word	0x05000064


	//   ....[13]....
        /*005c*/ 	.word	0x05000064


	//   ....[14]....
        /*0060*/ 	.word	0x05000064


	//   ....[15]....
        /*0064*/ 	.word	0x05000064


	//   ....[16]....
        /*0068*/ 	.word	0x05000064


	//   ....[17]....
        /*006c*/ 	.word	0x05000064


	//   ....[18]....
        /*0070*/ 	.word	0x05000064


	//   ....[19]....
        /*0074*/ 	.word	0x05000064


	//----- nvinfo : EIATTR_COOP_GROUP_INSTR_OFFSETS
	.align		4
.L_3330:
        /*0078*/ 	.byte	0x04, 0x28
        /*007a*/ 	.short	(.L_3332 - .L_3331)


	//   ....[0]....
.L_3331:
        /*007c*/ 	.word	0x0000bd90


	//   ....[1]....
        /*0080*/ 	.word	0x0000bdc0


	//   ....[2]....
        /*0084*/ 	.word	0x0000bde0


	//   ....[3]....
        /*0088*/ 	.word	0x0000be00


	//   ....[4]....
        /*008c*/ 	.word	0x0000be20


	//   ....[5]....
        /*0090*/ 	.word	0x0000c050


	//   ....[6]....
        /*0094*/ 	.word	0x0000c070


	//   ....[7]....
        /*0098*/ 	.word	0x0000c090


	//   ....[8]....
        /*009c*/ 	.word	0x0000c0b0


	//   ....[9]....
        /*00a0*/ 	.word	0x0000c0d0


	//   ....[10]....
        /*00a4*/ 	.word	0x0000c700


	//   ....[11]....
        /*00a8*/ 	.word	0x0000c7b0


	//   ....[12]....
        /*00ac*/ 	.word	0x0000c820


	//   ....[13]....
        /*00b0*/ 	.word	0x0000c890


	//   ....[14]....
        /*00b4*/ 	.word	0x0000c900


	//   ....[15]....
        /*00b8*/ 	.word	0x0000cb80


	//   ....[16]....
        /*00bc*/ 	.word	0x0000cbf0


	//   ....[17]....
        /*00c0*/ 	.word	0x0000cc60


	//   ....[18]....
        /*00c4*/ 	.word	0x0000ccd0


	//   ....[19]....
        /*00c8*/ 	.word	0x0000cd40


	//----- nvinfo : EIATTR_VRC_CTA_INIT_COUNT
	.align		4
.L_3332:
        /*00cc*/ 	.byte	0x02, 0x4a
	.zero		1
	.zero		1


	//----- nvinfo : EIATTR_EXIT_INSTR_OFFSETS
	.align		4
        /*00d0*/ 	.byte	0x04, 0x1c
        /*00d2*/ 	.short	(.L_3334 - .L_3333)


	//   ....[0]....
.L_3333:
        /*00d4*/ 	.word	0x000003b0


	//   ....[1]....
        /*00d8*/ 	.word	0x0000c690


	//----- nvinfo : EIATTR_MAX_THREADS
	.align		4
.L_3334:
        /*00dc*/ 	.byte	0x04, 0x05
        /*00de*/ 	.short	(.L_3336 - .L_3335)
.L_3335:
        /*00e0*/ 	.word	0x00000080
        /*00e4*/ 	.word	0x00000001
        /*00e8*/ 	.word	0x00000001


	//----- nvinfo : EIATTR_CRS_STACK_SIZE
	.align		4
.L_3336:
        /*00ec*/ 	.byte	0x04, 0x1e
        /*00ee*/ 	.short	(.L_3338 - .L_3337)
.L_3337:
        /*00f0*/ 	.word	0x00000000


	//----- nvinfo : EIATTR_CBANK_PARAM_SIZE
	.align		4
.L_3338:
        /*00f4*/ 	.byte	0x03, 0x19
        /*00f6*/ 	.short	0x00e8


	//----- nvinfo : EIATTR_PARAM_CBANK
	.align		4
        /*00f8*/ 	.byte	0x04, 0x0a
        /*00fa*/ 	.short	(.L_3340 - .L_3339)
	.align		4
.L_3339:
        /*00fc*/ 	.word	index@(.nv.constant0._ZN10layer_norm13ln_fwd_kernelINS_13Kernel_traitsIf6__halffS2_fjLj512ELj1ELj4ELj1ELj16ENS_18Kernel_traits_baseILj512EfS2_fS2_fjLj128EEEEELb1ELb1ELb1ELb1EEEvNS_9FwdParamsE)
        /*0100*/ 	.short	0x0380
        /*0102*/ 	.short	0x00e8


	//----- nvinfo : EIATTR_SW_WAR
	.align		4
.L_3340:
        /*0104*/ 	.byte	0x04, 0x36
        /*0106*/ 	.short	(.L_3342 - .L_3341)
.L_3341:
        /*0108*/ 	.word	0x00000008
.L_3342:


//--------------------- .nv.info._ZN10layer_norm13ln_fwd_kernelINS_13Kernel_traitsI6__halfffffjLj512ELj1ELj4ELj1ELj16ENS_18Kernel_traits_baseILj512ES2_ffffjLj128EEEEELb0ELb0ELb0ELb0EEEvNS_9FwdParamsE --------------------------
	.section	.nv.info._ZN10layer_norm13ln_fwd_kernelINS_13Kernel_traitsI6__halfffffjLj512ELj1ELj4ELj1ELj16ENS_18Kernel_traits_baseILj512ES2_ffffjLj128EEEEELb0ELb0ELb0ELb0EEEvNS_9FwdParamsE,"",@"SHT_CUDA_INFO"
	.sectionflags	@""
	.align	4


	//----- nvinfo : EIATTR_CUDA_API_VERSION
	.align		4
        /*0000*/ 	.byte	0x04, 0x37
        /*0002*/ 	.short	(.L_3344 - .L_3343)
.L_3343:
        /*0004*/ 	.word	0x00000082


	//----- nvinfo : EIATTR_KPARAM_INFO
	.align		4
.L_3344:
        /*0008*/ 	.byte	0x04, 0x17
        /*000a*/ 	.short	(.L_3346 - .L_3345)
.L_3345:
        /*000c*/ 	.word	0x00000000
        /*0010*/ 	.short	0x0000
        /*0012*/ 	.short	0x0000
        /*0014*/ 	.byte	0x00, 0xf0, 0xa1, 0x03


	//----- nvinfo : EIATTR_SPARSE_MMA_MASK
	.align		4
.L_3346:
        /*0018*/ 	.byte	0x03, 0x50
        /*001a*/ 	.short	0x0000


	//----- nvinfo : EIATTR_MAXREG_COUNT
	.align		4
        /*001c*/ 	.byte	0x03, 0x1b
        /*001e*/ 	.short	0x00ff


	//----- nvinfo : EIATTR_MERCURY_ISA_VERSION
	.align		4
        /*0020*/ 	.byte	0x03, 0x5f
        /*0022*/ 	.short	0x0101


	//----- nvinfo : EIATTR_COOP_GROUP_MASK_REGIDS
	.align		4
        /*0024*/ 	.byte	0x04, 0x29
        /*0026*/ 	.short	(.L_3348 - .L_3347)


	//   ....[0]....
.L_3347:
        /*0028*/ 	.word	0xffffffff


	//   ....[1]....
        /*002c*/ 	.word	0xffffffff


	//   ....[2]....
        /*0030*/ 	.word	0xffffffff


	//   ....[3]....
        /*0034*/ 	.word	0xffffffff


	//   ....[4]....
        /*0038*/ 	.word	0xffffffff


	//   ....[5]....
        /*003c*/ 	.word	0xffffffff


	//   ....[6]....
        /*0040*/ 	.word	0xffffffff


	//   ....[7]....
        /*0044*/ 	.word	0xffffffff


	//   ....[8]....
        /*0048*/ 	.word	0xffffffff


	//   ....[9]....
        /*004c*/ 	.word	0xffffffff


	//   ....[10]....
        /*0050*/ 	.word	0x05000016


	//   ....[11]....
        /*0054*/ 	.word	0x05000016


	//   ....[12]....
        /*0058*/ 	.word	0x05000016


	//   ....[13]....
        /*005c*/ 	.word	0x05000016


	//   ....[14]....
        /*0060*/ 	.word	0x05000016


	//   ....[15]....
        /*0064*/ 	.word	0x05000016


	//   ....[16]....
        /*0068*/ 	.word	0x05000016


	//   ....[17]....
        /*006c*/ 	.word	0x05000016


	//   ....[18]....
        /*0070*/ 	.word	0x05000016


	//   ....[19]....
        /*0074*/ 	.word	0x05000016


	//----- nvinfo : EIATTR_COOP_GROUP_INSTR_OFFSETS
	.align		4
.L_3348:
        /*0078*/ 	.byte	0x04, 0x28
        /*007a*/ 	.short	(.L_3350 - .L_3349)


	//   ....[0]....
.L_3349:
        /*007c*/ 	.word	0x000013b0


	//   ....[1]....
        /*0080*/ 	.word	0x000013e0


	//   ....[2]....
        /*0084*/ 	.word	0x00001400


	//   ....[3]....
        /*0088*/ 	.word	0x00001420


	//   ....[4]....
        /*008c*/ 	.word	0x00001440


	//   ....[5]....
        /*0090*/ 	.word	0x00001680


	//   ....[6]....
        /*0094*/ 	.word	0x000016a0


	//   ....[7]....
        /*0098*/ 	.word	0x000016c0


	//   ....[8]....
        /*009c*/ 	.word	0x000016e0


	//   ....[9]....
        /*00a0*/ 	.word	0x00001700


	//   ....[10]....
        /*00a4*/ 	.word	0x00001f80


	//   ....[11]....
        /*00a8*/ 	.word	0x00002020


	//   ....[12]....
        /*00ac*/ 	.word	0x00002080


	//   ....[13]....
        /*00b0*/ 	.word	0x000020e0


	//   ....[14]....
        /*00b4*/ 	.word	0x00002140


	//   ....[15]....
        /*00b8*/ 	.word	0x000023e0


	//   ....[16]....
        /*00bc*/ 	.word	0x00002440


	//   ....[17]....
        /*00c0*/ 	.word	0x000024a0


	//   ....[18]....
        /*00c4*/ 	.word	0x00002500


	//   ....[19]....
        /*00c8*/ 	.word	0x00002560


	//----- nvinfo : EIATTR_VRC_CTA_INIT_COUNT
	.align		4
.L_3350:
        /*00cc*/ 	.byte	0x02, 0x4a
	.zero		1
	.zero		1


	//----- nvinfo : EIATTR_EXIT_INSTR_OFFSETS
	.align		4
        /*00d0*/ 	.byte	0x04, 0x1c
        /*00d2*/ 	.short	(.L_3352 - .L_3351)


	//   ....[0]....
.L_3351:
        /*00d4*/ 	.word	0x00000530


	//   ....[1]....
        /*00d8*/ 	.word	0x00001f10


	//----- nvinfo : EIATTR_MAX_THREADS
	.align		4
.L_3352:
        /*00dc*/ 	.byte	0x04, 0x05
        /*00de*/ 	.short	(.L_3354 - .L_3353)
.L_3353:
        /*00e0*/ 	.word	0x00000080
        /*00e4*/ 	.word	0x00000001
        /*00e8*/ 	.word	0x00000001


	//----- nvinfo : EIATTR_CRS_STACK_SIZE
	.align		4
.L_3354:
        /*00ec*/ 	.byte	0x04, 0x1e
        /*00ee*/ 	.short	(.L_3356 - .L_3355)
.L_3355:
        /*00f0*/ 	.word	0x00000000


	//----- nvinfo : EIATTR_CBANK_PARAM_SIZE
	.align		4
.L_3356:
        /*00f4*/ 	.byte	0x03, 0x19
        /*00f6*/ 	.short	0x00e8


	//----- nvinfo : EIATTR_PARAM_CBANK
	.align		4
        /*00f8*/ 	.byte	0x04, 0x0a
        /*00fa*/ 	.short	(.L_3358 - .L_3357)
	.align		4
.L_3357:
        /*00fc*/ 	.word	index@(.nv.constant0._ZN10layer_norm13ln_fwd_kernelINS_13Kernel_traitsI6__halfffffjLj512ELj1ELj4ELj1ELj16ENS_18Kernel_traits_baseILj512ES2_ffffjLj128EEEEELb0ELb0ELb0ELb0EEEvNS_9FwdParamsE)
        /*0100*/ 	.short	0x0380
        /*0102*/ 	.short	0x00e8


	//----- nvinfo : EIATTR_SW_WAR
	.align		4
.L_3358:
        /*0104*/ 	.byte	0x04, 0x36
        /*0106*/ 	.short	(.L_3360 - .L_3359)
.L_3359:
        /*0108*/ 	.word	0x00000008
.L_3360:


//--------------------- .nv.info._ZN10layer_norm13ln_fwd_kernelINS_13Kernel_traitsI6__halfffffjLj512ELj1ELj4ELj1ELj16ENS_18Kernel_traits_baseILj512ES2_ffffjLj128EEEEELb0ELb0ELb0ELb1EEEvNS_9FwdParamsE --------------------------
	.section	.nv.info._ZN10layer_norm13ln_fwd_kernelINS_13Kernel_traitsI6__halfffffjLj512ELj1ELj4ELj1ELj16ENS_18Kernel_traits_baseILj512ES2_ffffjLj128EEEEELb0ELb0ELb0ELb1EEEvNS_9FwdParamsE,"",@"SHT_CUDA_INFO"
	.sectionflags	@""
	.align	4


	//----- nvinfo : EIATTR_CUDA_API_VERSION
	.align		4
        /*0000*/ 	.byte	0x04, 0x37
        /*0002*/ 	.short	(.L_3362 - .L_3361)
.L_3361:
        /*0004*/ 	.word	0x00000082


	//----- nvinfo : EIATTR_KPARAM_INFO
	.align		4
.L_3362:
        /*0008*/ 	.byte	0x04, 0x17
        /*000a*/ 	.short	(.L_3364 - .L_3363)
.L_3363:
        /*000c*/ 	.word	0x00000000
        /*0010*/ 	.short	0x0000
        /*0012*/ 	.short	0x0000
        /*0014*/ 	.byte	0x00, 0xf0, 0xa1, 0x03


	//----- nvinfo : EIATTR_SPARSE_MMA_MASK
	.align		4
.L_3364:
        /*0018*/ 	.byte	0x03, 0x50
        /*001a*/ 	.short	0x0000


	//----- nvinfo : EIATTR_MAXREG_COUNT
	.align		4
        /*001c*/ 	.byte	0x03, 0x1b
        /*001e*/ 	.short	0x00ff


	//----- nvinfo : EIATTR_MERCURY_ISA_VERSION
	.align		4
        /*0020*/ 	.byte	0x03, 0x5f
        /*0022*/ 	.short	0x0101


	//----- nvinfo : EIATTR_COOP_GROUP_MASK_REGIDS
	.align		4
        /*0024*/ 	.byte	0x04, 0x29
        /*0026*/ 	.short	(.L_3366 - .L_3365)


	//   ....[0]....
.L_3365:
        /*0028*/ 	.word	0xffffffff


	//   ....[1]....
        /*002c*/ 	.word	0xffffffff


	//   ....[2]....
        /*0030*/ 	.word	0xffffffff


	//   ....[3]....
        /*0034*/ 	.word	0xffffffff


	//   ....[4]....
        /*0038*/ 	.word	0xffffffff


	//   ....[5]....
        /*003c*/ 	.word	0xffffffff


	//   ....[6]....
        /*0040*/ 	.word	0xffffffff


	//   ....[7]....
        /*0044*/ 	.word	0xffffffff


	//   ....[8]....
        /*0048*/ 	.word	0xffffffff


	//   ....[9]....
        /*004c*/ 	.word	0xffffffff


	//   ....[10]....
        /*0050*/ 	.word	0x05000016


	//   ....[11]....
        /*0054*/ 	.word	0x05000016


	//   ....[12]....
        /*0058*/ 	.word	0x05000016


	//   ....[13]....
        /*005c*/ 	.word	0x05000016


	//   ....[14]....
        /*0060*/ 	.word	0x05000016


	//   ....[15]....
        /*0064*/ 	.word	0x05000016


	//   ....[16]....
        /*0068*/ 	.word	0x05000016


	//   ....[17]....
        /*006c*/ 	.word	0x05000016


	//   ....[18]....
        /*0070*/ 	.word	0x05000016


	//   ....[19]....
        /*0074*/ 	.word	0x05000016


	//----- nvinfo : EIATTR_COOP_GROUP_INSTR_OFFSETS
	.align		4
.L_3366:
        /*0078*/ 	.byte	0x04, 0x28
        /*007a*/ 	.short	(.L_3368 - .L_3367)


	//   ....[0]....
.L_3367:
        /*007c*/ 	.word	0x00001000


	//   ....[1]....
        /*0080*/ 	.word	0x00001030


	//   ....[2]....
        /*0084*/ 	.word	0x00001050


	//   ....[3]....
        /*0088*/ 	.word	0x00001070


	//   ....[4]....
        /*008c*/ 	.word	0x00001090


	//   ....[5]....
        /*0090*/ 	.word	0x000012c0


	//   ....[6]....
        /*0094*/ 	.word	0x000012e0


	//   ....[7]....
        /*0098*/ 	.word	0x00001300


	//   ....[8]....
        /*009c*/ 	.word	0x00001320


	//   ....[9]....
        /*00a0*/ 	.word	0x00001340


	//   ....[10]....
        /*00a4*/ 	.word	0x00001850


	//   ....[11]....
        /*00a8*/ 	.word	0x000018f0


	//   ....[12]....
        /*00ac*/ 	.word	0x00001950


	//   ....[13]....
        /*00b0*/ 	.word	0x000019b0


	//   ....[14]....
        /*00b4*/ 	.word	0x00001a10


	//   ....[15]....
        /*00b8*/ 	.word	0x00001c80


	//   ....[16]....
        /*00bc*/ 	.word	0x00001ce0


	//   ....[17]....
        /*00c0*/ 	.word	0x00001d40


	//   ....[18]....
        /*00c4*/ 	.word	0x00001da0


	//   ....[19]....
        /*00c8*/ 	.word	0x00001e00


	//----- nvinfo : EIATTR_VRC_CTA_INIT_COUNT
	.align		4
.L_3368:
        /*00cc*/ 	.byte	0x02, 0x4a
	.zero		1
	.zero		1


	//----- nvinfo : EIATTR_EXIT_INSTR_OFFSETS
	.align		4
        /*00d0*/ 	.byte	0x04, 0x1c
        /*00d2*/ 	.short	(.L_3370 - .L_3369)


	//   ....[0]....
.L_3369:
        /*00d4*/ 	.word	0x00000290


	//   ....[1]....
        /*00d8*/ 	.word	0x000017f0


	//----- nvinfo : EIATTR_MAX_THREADS
	.align		4
.L_3370:
        /*00dc*/ 	.byte	0x04, 0x05
        /*00de*/ 	.short	(.L_3372 - .L_3371)
.L_3371:
        /*00e0*/ 	.word	0x00000080
        /*00e4*/ 	.word	0x00000001
        /*00e8*/ 	.word	0x00000001


	//----- nvinfo : EIATTR_CRS_STACK_SIZE
	.align		4
.L_3372:
        /*00ec*/ 	.byte	0x04, 0x1e
        /*00ee*/ 	.short	(.L_3374 - .L_3373)
.L_3373:
        /*00f0*/ 	.word	0x00000000


	//----- nvinfo : EIATTR_CBANK_PARAM_SIZE
	.align		4
.L_3374:
        /*00f4*/ 	.byte	0x03, 0x19
        /*00f6*/ 	.short	0x00e8


	//----- nvinfo : EIATTR_PARAM_CBANK
	.align		4
        /*00f8*/ 	.byte	0x04, 0x0a
        /*00fa*/ 	.short	(.L_3376 - .L_3375)
	.align		4
.L_3375:
        /*00fc*/ 	.word	index@(.nv.constant0._ZN10layer_norm13ln_fwd_kernelINS_13Kernel_traitsI6__halfffffjLj512ELj1ELj4ELj1ELj16ENS_18Kernel_traits_baseILj512ES2_ffffjLj128EEEEELb0ELb0ELb0ELb1EEEvNS_9FwdParamsE)
        /*0100*/ 	.short	0x0380
        /*0102*/ 	.short	0x00e8


	//----- nvinfo : EIATTR_SW_WAR
	.align		4
.L_3376:
        /*0104*/ 	.byte	0x04, 0x36
        /*0106*/ 	.short	(.L_3378 - .L_3377)
.L_3377:
        /*0108*/ 	.word	0x00000008
.L_3378:


//--------------------- .nv.info._ZN10layer_norm13ln_fwd_kernelINS_13Kernel_traitsI6__halfffffjLj512ELj1ELj4ELj1ELj16ENS_18Kernel_traits_baseILj512ES2_ffffjLj128EEEEELb0ELb0ELb1ELb0EEEvNS_9FwdParamsE --------------------------
	.section	.nv.info._ZN10layer_norm13ln_fwd_kernelINS_13Kernel_traitsI6__halfffffjLj512ELj1ELj4ELj1ELj16ENS_18Kernel_traits_baseILj512ES2_ffffjLj128EEEEELb0ELb0ELb1ELb0EEEvNS_9FwdParamsE,"",@"SHT_CUDA_INFO"
	.sectionflags	@""
	.align	4


	//----- nvinfo : EIATTR_CUDA_API_VERSION
	.align		4
        /*0000*/ 	.byte	0x04, 0x37
        /*0002*/ 	.short	(.L_3380 - .L_3379)
.L_3379:
        /*0004*/ 	.word	0x00000082


	//----- nvinfo : EIATTR_KPARAM_INFO
	.align		4
.L_3380:
        /*0008*/ 	.byte	0x04, 0x17
        /*000a*/ 	.short	(.L_3382 - .L_3381)
.L_3381:
        /*000c*/ 	.word	0x00000000
        /*0010*/ 	.short	0x0000
        /*0012*/ 	.short	0x0000
        /*0014*/ 	.byte	0x00, 0xf0, 0xa1, 0x03


	//----- nvinfo : EIATTR_SPARSE_MMA_MASK
	.align		4
.L_3382:
        /*0018*/ 	.byte	0x03, 0x50
        /*001a*/ 	.short	0x0000


	//----- nvinfo : EIATTR_MAXREG_COUNT
	.align		4
        /*001c*/ 	.byte	0x03, 0x1b
        /*001e*/ 	.short	0x00ff


	//----- nvinfo : EIATTR_MERCURY_ISA_VERSION
	.align		4
        /*0020*/ 	.byte	0x03, 0x5f
        /*0022*/ 	.short	0x0101


	//----- nvinfo : EIATTR_COOP_GROUP_MASK_REGIDS
	.align		4
        /*0024*/ 	.byte	0x04, 0x29
        /*0026*/ 	.short	(.L_3384 - .L_3383)


	//   ....[0]....
.L_3383:
        /*0028*/ 	.word	0xffffffff


	//   ....[1]....
        /*002c*/ 	.word	0xffffffff


	//   ....[2]....
        /*0030*/ 	.word	0xffffffff


	//   ....[3]....
        /*0034*/ 	.word	0xffffffff


	//   ....[4]....
        /*0038*/ 	.word	0xffffffff


	//   ....[5]....
        /*003c*/ 	.word	0xffffffff


	//   ....[6]....
        /*0040*/ 	.word	0xffffffff


	//   ....[7]....
        /*0044*/ 	.word	0xffffffff


	//   ....[8]....
        /*0048*/ 	.word	0xffffffff


	//   ....[9]....
        /*004c*/ 	.word	0xffffffff


	//   ....[10]....
        /*0050*/ 	.word	0x05000022


	//   ....[11]....
        /*0054*/ 	.word	0x05000022


	//   ....[12]....
        /*0058*/ 	.word	0x05000022


	//   ....[13]....
        /*005c*/ 	.word	0x05000022


	//   ....[14]....
        /*0060*/ 	.word	0x05000022


	//   ....[15]....
        /*0064*/ 	.word	0x05000022


	//   ....[16]....
        /*0068*/ 	.word	0x05000022


	//   ....[17]....
        /*006c*/ 	.word	0x05000022


	//   ....[18]....
        /*0070*/ 	.word	0x05000022


	//   ....[19]....
        /*0074*/ 	.word	0x05000022


	//----- nvinfo : EIATTR_COOP_GROUP_INSTR_OFFSETS
	.align		4
.L_3384:
        /*0078*/ 	.byte	0x04, 0x28
        /*007a*/ 	.short	(.L_3386 - .L_3385)


	//   ....[0]....
.L_3385:
        /*007c*/ 	.word	0x000011c0


	//   ....[1]....
        /*0080*/ 	.word	0x000011f0


	//   ....[2]....
        /*0084*/ 	.word	0x00001210


	//   ....[3]....
        /*0088*/ 	.word	0x00001230


	//   ....[4]....
        /*008c*/ 	.word	0x00001250


	//   ....[5]....
        /*0090*/ 	.word	0x00001490


	//   ....[6]....
        /*0094*/ 	.word	0x000014b0


	//   ....[7]....
        /*0098*/ 	.word	0x000014d0


	//   ....[8]....
        /*009c*/ 	.word	0x000014f0


	//   ....[9]....
        /*00a0*/ 	.word	0x00001510


	//   ....[10]....
        /*00a4*/ 	.word	0x00001de0


	//   ....[11]....
        /*00a8*/ 	.word	0x00001e80


	//   ....[12]....
        /*00ac*/ 	.word	0x00001ee0


	//   ....[13]....
        /*00b0*/ 	.word	0x00001f40


	//   ....[14]....
        /*00b4*/ 	.word	0x00001fa0


	//   ....[15]....
        /*00b8*/ 	.word	0x00002240


	//   ....[16]....
        /*00bc*/ 	.word	0x000022a0


	//   ....[17]....
        /*00c0*/ 	.word	0x00002300


	//   ....[18]....
        /*00c4*/ 	.word	0x00002360


	//   ....[19]....
        /*00c8*/ 	.word	0x000023c0


	//----- nvinfo : EIATTR_VRC_CTA_INIT_COUNT
	.align		4
.L_3386:
        /*00cc*/ 	.byte	0x02, 0x4a
	.zero		1
	.zero		1


	//----- nvinfo : EIATTR_EXIT_INSTR_OFFSETS
	.align		4
        /*00d0*/ 	.byte	0x04, 0x1c
        /*00d2*/ 	.short	(.L_3388 - .L_3387)


	//   ....[0]....
.L_3387:
        /*00d4*/ 	.word	0x000004f0


	//   ....[1]....
        /*00d8*/ 	.word	0x00001d70


	//----- nvinfo : EIATTR_MAX_THREADS
	.align		4
.L_3388:
        /*00dc*/ 	.byte	0x04, 0x05
        /*00de*/ 	.short	(.L_3390 - .L_3389)
.L_3389:
        /*00e0*/ 	.word	0x00000080
        /*00e4*/ 	.word	0x00000001
        /*00e8*/ 	.word	0x00000001


	//----- nvinfo : EIATTR_CRS_STACK_SIZE
	.align		4
.L_3390:
        /*00ec*/ 	.byte	0x04, 0x1e
        /*00ee*/ 	.short	(.L_3392 - .L_3391)
.L_3391:
        /*00f0*/ 	.word	0x00000000


	//----- nvinfo : EIATTR_CBANK_PARAM_SIZE
	.align		4
.L_3392:
        /*00f4*/ 	.byte	0x03, 0x19
        /*00f6*/ 	.short	0x00e8


	//----- nvinfo : EIATTR_PARAM_CBANK
	.align		4
        /*00f8*/ 	.byte	0x04, 0x0a
        /*00fa*/ 	.short	(.L_3394 - .L_3393)
	.align		4
.L_3393:
        /*00fc*/ 	.word	index@(.nv.constant0._ZN10layer_norm13ln_fwd_kernelINS_13Kernel_traitsI6__halfffffjLj512ELj1ELj4ELj1ELj16ENS_18Kernel_traits_baseILj512ES2_ffffjLj128EEEEELb0ELb0ELb1ELb0EEEvNS_9FwdParamsE)
        /*0100*/ 	.short	0x0380
        /*0102*/ 	.short	0x00e8


	//----- nvinfo : EIATTR_SW_WAR
	.align		4
.L_3394:
        /*0104*/ 	.byte	0x04, 0x36
        /*0106*/ 	.short	(.L_3396 - .L_3395)
.L_3395:
        /*0108*/ 	.word	0x00000008
.L_3396:


//--------------------- .nv.info._ZN10layer_norm13ln_fwd_kernelINS_13Kernel_traitsI6__halfffffjLj512ELj1ELj4ELj1ELj16ENS_18Kernel_traits_baseILj512ES2_ffffjLj128EEEEELb0ELb0ELb1ELb1EEEvNS_9FwdParamsE --------------------------
	.section	.nv.info._ZN10layer_norm13ln_fwd_kernelINS_13Kernel_traitsI6__halfffffjLj512ELj1ELj4ELj1ELj16ENS_18Kernel_traits_baseILj512ES2_ffffjLj128EEEEELb0ELb0ELb1ELb1EEEvNS_9FwdParamsE,"",@"SHT_CUDA_INFO"
	.sectionflags	@""
	.align	4


	//----- nvinfo : EIATTR_CUDA_API_VERSION
	.align		4
        /*0000*/ 	.byte	0x04, 0x37
        /*0002*/ 	.short	(.L_3398 - .L_3397)
.L_3397:
        /*0004*/ 	.word	0x00000082


	//----- nvinfo : EIATTR_KPARAM_INFO
	.align		4
.L_3398:
        /*0008*/ 	.byte	0x04, 0x17
        /*000a*/ 	.short	(.L_3400 - .L_3399)
.L_3399:
        /*000c*/ 	.word	0x00000000
        /*0010*/ 	.short	0x0000
        /*0012*/ 	.short	0x0000
        /*0014*/ 	.byte	0x00, 0xf0, 0xa1, 0x03


	//----- nvinfo : EIATTR_SPARSE_MMA_MASK
	.align		4
.L_3400:
        /*0018*/ 	.byte	0x03, 0x50
        /*001a*/ 	.short	0x0000


	//----- nvinfo : EIATTR_MAXREG_COUNT
	.align		4
        /*001c*/ 	.byte	0x03, 0x1b
        /*001e*/ 	.short	0x00ff


	//----- nvinfo : EIATTR_MERCURY_ISA_VERSION
	.align		4
        /*0020*/ 	.byte	0x03, 0x5f
        /*0022*/ 	.short	0x0101


	//----- nvinfo : EIATTR_COOP_GROUP_MASK_REGIDS
	.align		4
        /*0024*/ 	.byte	0x04, 0x29
        /*0026*/ 	.short	(.L_3402 - .L_3401)


	//   ....[0]....
.L_3401:
        /*0028*/ 	.word	0xffffffff


	//   ....[1]....
        /*002c*/ 	.word	0xffffffff


	//   ....[2]....
        /*0030*/ 	.word	0xffffffff


	//   ....[3]....
        /*0034*/ 	.word	0xffffffff


	//   ....[4]....
        /*0038*/ 	.word	0xffffffff


	//   ....[5]....
        /*003c*/ 	.word	0xffffffff


	//   ....[6]....
        /*0040*/ 	.word	0xffffffff


	//   ....[7]....
        /*0044*/ 	.word	0xffffffff


	//   ....[8]....
        /*0048*/ 	.word	0xffffffff


	//   ....[9]....
        /*004c*/ 	.word	0xffffffff


	//   ....[10]....
        /*0050*/ 	.word	0x0500002c


	//   ....[11]....
        /*0054*/ 	.word	0x0500002c


	//   ....[12]....
        /*0058*/ 	.word	0x0500002c


	//   ....[13]....
        /*005c*/ 	.word	0x0500002c


	//   ....[14]....
        /*0060*/ 	.word	0x0500002c


	//   ....[15]....
        /*0064*/ 	.word	0x0500002c


	//   ....[16]....
        /*0068*/ 	.word	0x0500002c


	//   ....[17]....
        /*006c*/ 	.word	0x0500002c


	//   ....[18]....
        /*0070*/ 	.word	0x0500002c


	//   ....[19]....
        /*0074*/ 	.word	0x0500002c


	//----- nvinfo : EIATTR_COOP_GROUP_INSTR_OFFSETS
	.align		4
.L_3402:
        /*0078*/ 	.byte	0x04, 0x28
        /*007a*/ 	.short	(.L_3404 - .L_3403)


	//   ....[0]....
.L_3403:
        /*007c*/ 	.word	0x00000e00


	//   ....[1]....
        /*0080*/ 	.word	0x00000e30


	//   ....[2]....
        /*0084*/ 	.word	0x00000e50


	//   ....[3]....
        /*0088*/ 	.word	0x00000e70


	//   ....[4]....
        /*008c*/ 	.word	0x00000e90


	//   ....[5]....
        /*0090*/ 	.word	0x000010c0


	//   ....[6]....
        /*0094*/ 	.word	0x000010e0


	//   ....[7]....
        /*0098*/ 	.word	0x00001100


	//   ....[8]....
        /*009c*/ 	.word	0x00001120


	//   ....[9]....
        /*00a0*/ 	.word	0x00001140


	//   ....[10]....
        /*00a4*/ 	.word	0x000019a0


	//   ....[11]....
        /*00a8*/ 	.word	0x00001a40


	//   ....[12]....
        /*00ac*/ 	.word	0x00001ab0


	//   ....[13]....
        /*00b0*/ 	.word	0x00001b20


	//   ....[14]....
        /*00b4*/ 	.word	0x00001b90


	//   ....[15]....
        /*00b8*/ 	.word	0x00001e20


	//   ....[16]....
        /*00bc*/ 	.word	0x00001e90


	//   ....[17]....
        /*00c0*/ 	.word	0x00001f00


	//   ....[18]....
        /*00c4*/ 	.word	0x00001f70


	//   ....[19]....
        /*00c8*/ 	.word	0x00001fe0


	//----- nvinfo : EIATTR_VRC_CTA_INIT_COUNT
	.align		4
.L_3404:
        /*00cc*/ 	.byte	0x02, 0x4a
	.zero		1
	.zero		1


	//----- nvinfo : EIATTR_EXIT_INSTR_OFFSETS
	.align		4
        /*00d0*/ 	.byte	0x04, 0x1c
        /*00d2*/ 	.short	(.L_3406 - .L_3405)


	//   ....[0]....
.L_3405:
        /*00d4*/ 	.word	0x000001d0


	//   ....[1]....
        /*00d8*/ 	.word	0x00001930


	//----- nvinfo : EIATTR_MAX_THREADS
	.align		4
.L_3406:
        /*00dc*/ 	.byte	0x04, 0x05
        /*00de*/ 	.short	(.L_3408 - .L_3407)
.L_3407:
        /*00e0*/ 	.word	0x00000080
        /*00e4*/ 	.word	0x00000001
        /*00e8*/ 	.word	0x00000001


	//----- nvinfo : EIATTR_CRS_STACK_SIZE
	.align		4
.L_3408:
        /*00ec*/ 	.byte	0x04, 0x1e
        /*00ee*/ 	.short	(.L_3410 - .L_3409)
.L_3409:
        /*00f0*/ 	.word	0x00000000


	//----- nvinfo : EIATTR_CBANK_PARAM_SIZE
	.align		4
.L_3410:
        /*00f4*/ 	.byte	0x03, 0x19
        /*00f6*/ 	.short	0x00e8


	//----- nvinfo : EIATTR_PARAM_CBANK
	.align		4
        /*00f8*/ 	.byte	0x04, 0x0a
        /*00fa*/ 	.short	(.L_3412 - .L_3411)
	.align		4
.L_3411:
        /*00fc*/ 	.word	index@(.nv.constant0._ZN10layer_norm13ln_fwd_kernelINS_13Kernel_traitsI6__halfffffjLj512ELj1ELj4ELj1ELj16ENS_18Kernel_traits_baseILj512ES2_ffffjLj128EEEEELb0ELb0ELb1ELb1EEEvNS_9FwdParamsE)
        /*0100*/ 	.short	0x0380
        /*0102*/ 	.short	0x00e8


	//----- nvinfo : EIATTR_SW_WAR
	.align		4
.L_3412:
        /*0104*/ 	.byte	0x04, 0x36
        /*0106*/ 	.short	(.L_3414 - .L_3413)
.L_3413:
        /*0108*/ 	.word	0x00000008
.L_3414:


//--------------------- .nv.info._ZN10layer_norm13ln_fwd_kernelINS_13Kernel_traitsI6__halfffffjLj512ELj1ELj4ELj1ELj16ENS_18Kernel_traits_baseILj512ES2_ffffjLj128EEEEELb0ELb1ELb0ELb0EEEvNS_9FwdParamsE --------------------------
	.section	.nv.info._ZN10layer_norm13ln_fwd_kernelINS_13Kernel_traitsI6__halfffffjLj512ELj1ELj4ELj1ELj16ENS_18Kernel_traits_baseILj512ES2_ffffjLj128EEEEELb0ELb1ELb0ELb0EEEvNS_9FwdParamsE,"",@"SHT_CUDA_INFO"
	.sectionflags	@""
	.align	4


	//----- nvinfo : EIATTR_CUDA_API_VERSION
	.align		4
        /*0000*/ 	.byte	0x04, 0x37
        /*0002*/ 	.short	(.L_3416 - .L_3415)
.L_3415:
        /*0004*/ 	.word	0x00000082


	//----- nvinfo : EIATTR_KPARAM_INFO
	.align		4
.L_3416:
        /*0008*/ 	.byte	0x04, 0x17
        /*000a*/ 	.short	(.L_3418 - .L_3417)
.L_3417:
        /*000c*/ 	.word	0x00000000
        /*0010*/ 	.short	0x0000
        /*0012*/ 	.short	0x0000
        /*0014*/ 	.byte	0x00, 0xf0, 0xa1, 0x03


	//----- nvinfo : EIATTR_SPARSE_MMA_MASK
	.align		4
.L_3418:
        /*0018*/ 	.byte	0x03, 0x50
        /*001a*/ 	.short	0x0000


	//----- nvinfo : EIATTR_MAXREG_COUNT
	.align		4
        /*001c*/ 	.byte	0x03, 0x1b
        /*001e*/ 	.short	0x00ff


	//----- nvinfo : EIATTR_MERCURY_ISA_VERSION
	.align		4
        /*0020*/ 	.byte	0x03, 0x5f
        /*0022*/ 	.short	0x0101


	//----- nvinfo : EIATTR_COOP_GROUP_MASK_REGIDS
	.align		4
        /*0024*/ 	.byte	0x04, 0x29
        /*0026*/ 	.short	(.L_3420 - .L_3419)


	//   ....[0]....
.L_3419:
        /*0028*/ 	.word	0xffffffff


	//   ....[1]....
        /*002c*/ 	.word	0xffffffff


	//   ....[2]....
        /*0030*/ 	.word	0xffffffff


	//   ....[3]....
        /*0034*/ 	.word	0xffffffff


	//   ....[4]....
        /*0038*/ 	.word	0xffffffff


	//   ....[5]....
        /*003c*/ 	.word	0xffffffff


	//   ....[6]....
        /*0040*/ 	.word	0xffffffff


	//   ....[7]....
        /*0044*/ 	.word	0xffffffff


	//   ....[8]....
        /*0048*/ 	.word	0xffffffff


	//   ....[9]....
        /*004c*/ 	.word	0xffffffff


	//   ....[10]....
        /*0050*/ 	.word	0x05000027


	//   ....[11]....
        /*0054*/ 	.word	0x05000027


	//   ....[12]....
        /*0058*/ 	.word	0x05000027


	//   ....[13]....
        /*005c*/ 	.word	0x05000027


	//   ....[14]....
        /*0060*/ 	.word	0x05000027


	//   ....[15]....
        /*0064*/ 	.word	0x05000027


	//   ....[16]....
        /*0068*/ 	.word	0x05000027


	//   ....[17]....
        /*006c*/ 	.word	0x05000027


	//   ....[18]....
        /*0070*/ 	.word	0x05000027


	//   ....[19]....
        /*0074*/ 	.word	0x05000027


	//----- nvinfo : EIATTR_COOP_GROUP_INSTR_OFFSETS
	.align		4
.L_3420:
        /*0078*/ 	.byte	0x04, 0x28
        /*007a*/ 	.short	(.L_3422 - .L_3421)


	//   ....[0]....
.L_3421:
        /*007c*/ 	.word	0x000017b0


	//   ....[1]....
        /*0080*/ 	.word	0x000017e0


	//   ....[2]....
        /*0084*/ 	.word	0x00001800


	//   ....[3]....
        /*0088*/ 	.word	0x00001820


	//   ....[4]....
        /*008c*/ 	.word	0x00001840


	//   ....[5]....
        /*0090*/ 	.word	0x00001a80


	//   ....[6]....
        /*0094*/ 	.word	0x00001aa0


	//   ....[7]....
        /*0098*/ 	.word	0x00001ac0


	//   ....[8]....
        /*009c*/ 	.word	0x00001ae0


	//   ....[9]....
        /*00a0*/ 	.word	0x00001b00


	//   ....[10]....
        /*00a4*/ 	.word	0x00002300


	//   ....[11]....
        /*00a8*/ 	.word	0x00002390


	//   ....[12]....
        /*00ac*/ 	.word	0x000023f0


	//   ....[13]....
        /*00b0*/ 	.word	0x00002450


	//   ....[14]....
        /*00b4*/ 	.word	0x000024b0


	//   ....[15]....
        /*00b8*/ 	.word	0x00002740


	//   ....[16]....
        /*00bc*/ 	.word	0x000027a0


	//   ....[17]....
        /*00c0*/ 	.word	0x00002800


	//   ....[18]....
        /*00c4*/ 	.word	0x00002860


	//   ....[19]....
        /*00c8*/ 	.word	0x000028c0


	//----- nvinfo : EIATTR_VRC_CTA_INIT_COUNT
	.align		4
.L_3422:
        /*00cc*/ 	.byte	0x02, 0x4a
	.zero		1
	.zero		1


	//----- nvinfo : EIATTR_EXIT_INSTR_OFFSETS
	.align		4
        /*00d0*/ 	.byte	0x04, 0x1c
        /*00d2*/ 	.short	(.L_3424 - .L_3423)


	//   ....[0]....
.L_3423:
        /*00d4*/ 	.word	0x00000670


	//   ....[1]....
        /*00d8*/ 	.word	0x00002290


	//----- nvinfo : EIATTR_MAX_THREADS
	.align		4
.L_3424:
        /*00dc*/ 	.byte	0x04, 0x05
        /*00de*/ 	.short	(.L_3426 - .L_3425)
.L_3425:
        /*00e0*/ 	.word	0x00000080
        /*00e4*/ 	.word	0x00000001
        /*00e8*/ 	.word	0x00000001


	//----- nvinfo : EIATTR_CRS_STACK_SIZE
	.align		4
.L_3426:
        /*00ec*/ 	.byte	0x04, 0x1e
        /*00ee*/ 	.short	(.L_3428 - .L_3427)
.L_3427:
        /*00f0*/ 	.word	0x00000000


	//----- nvinfo : EIATTR_CBANK_PARAM_SIZE
	.align		4
.L_3428:
        /*00f4*/ 	.byte	0x03, 0x19
        /*00f6*/ 	.short	0x00e8


	//----- nvinfo : EIATTR_PARAM_CBANK
	.align		4
        /*00f8*/ 	.byte	0x04, 0x0a
        /*00fa*/ 	.short	(.L_3430 - .L_3429)
	.align		4
.L_3429:
        /*00fc*/ 	.word	index@(.nv.constant0._ZN10layer_norm13ln_fwd_kernelINS_13Kernel_traitsI6__halfffffjLj512ELj1ELj4ELj1ELj16ENS_18Kernel_traits_baseILj512ES2_ffffjLj128EEEEELb0ELb1ELb0ELb0EEEvNS_9FwdParamsE)
        /*0100*/ 	.short	0x0380
        /*0102*/ 	.short	0x00e8


	//----- nvinfo : EIATTR_SW_WAR
	.align		4
.L_3430:
        /*0104*/ 	.byte	0x04, 0x36
        /*0106*/ 	.short	(.L_3432 - .L_3431)
.L_3431:
        /*0108*/ 	.word	0x00000008
.L_3432:


//--------------------- .nv.info._ZN10layer_norm13ln_fwd_kernelINS_13Kernel_traitsI6__halfffffjLj512ELj1ELj4ELj1ELj16ENS_18Kernel_traits_baseILj512ES2_ffffjLj128EEEEELb0ELb1ELb0ELb1EEEvNS_9FwdParamsE --------------------------
	.section	.nv.info._ZN10layer_norm13ln_fwd_kernelINS_13Kernel_traitsI6__halfffffjLj512ELj1ELj4ELj1ELj16ENS_18Kernel_traits_baseILj512ES2_ffffjLj128EEEEELb0ELb1ELb0ELb1EEEvNS_9FwdParamsE,"",@"SHT_CUDA_INFO"
	.sectionflags	@""
	.align	4


	//----- nvinfo : EIATTR_CUDA_API_VERSION
	.align		4
        /*0000*/ 	.byte	0x04, 0x37
        /*0002*/ 	.short	(.L_3434 - .L_3433)
.L_3433:
        /*0004*/ 	.word	0x00000082


	//----- nvinfo : EIATTR_KPARAM_INFO
	.align		4
.L_3434:
        /*0008*/ 	.byte	0x04, 0x17
        /*000a*/ 	.short	(.L_3436 - .L_3435)
.L_3435:
        /*000c*/ 	.word	0x00000000
        /*0010*/ 	.short	0x0000
        /*0012*/ 	.short	0x0000
        /*0014*/ 	.byte	0x00, 0xf0, 0xa1, 0x03


	//----- nvinfo : EIATTR_SPARSE_MMA_MASK
	.align		4
.L_3436:
        /*0018*/ 	.byte	0x03, 0x50
        /*001a*/ 	.short	0x0000


	//----- nvinfo : EIATTR_MAXREG_COUNT
	.align		4
        /*001c*/ 	.byte	0x03, 0x1b
        /*001e*/ 	.short	0x00ff


	//----- nvinfo : EIATTR_MERCURY_ISA_VERSION
	.align		4
        /*0020*/ 	.byte	0x03, 0x5f
        /*0022*/ 	.short	0x0101


	//----- nvinfo : EIATTR_COOP_GROUP_MASK_REGIDS
	.align		4
        /*0024*/ 	.byte	0x04, 0x29
        /*0026*/ 	.short	(.L_3438 - .L_3437)


	//   ....[0]....
.L_3437:
        /*0028*/ 	.word	0xffffffff


	//   ....[1]....
        /*002c*/ 	.word	0xffffffff


	//   ....[2]....
        /*0030*/ 	.word	0xffffffff


	//   ....[3]....
        /*0034*/ 	.word	0xffffffff


	//   ....[4]....
        /*0038*/ 	.word	0xffffffff


	//   ....[5]....
        /*003c*/ 	.word	0xffffffff


	//   ....[6]....
        /*0040*/ 	.word	0xffffffff


	//   ....[7]....
        /*0044*/ 	.word	0xffffffff


	//   ....[8]....
        /*0048*/ 	.word	0xffffffff


	//   ....[9]....
        /*004c*/ 	.word	0xffffffff


	//   ....[10]....
        /*0050*/ 	.word	0xffffffff


	//   ....[11]....
        /*0054*/ 	.word	0xffffffff


	//   ....[12]....
        /*0058*/ 	.word	0xffffffff


	//   ....[13]....
        /*005c*/ 	.word	0xffffffff


	//   ....[14]....
        /*0060*/ 	.word	0xffffffff


	//   ....[15]....
        /*0064*/ 	.word	0xffffffff


	//   ....[16]....
        /*0068*/ 	.word	0xffffffff


	//   ....[17]....
        /*006c*/ 	.word	0xffffffff


	//   ....[18]....
        /*0070*/ 	.word	0xffffffff


	//   ....[19]....
        /*0074*/ 	.word	0xffffffff


	//   ....[20]....
        /*0078*/ 	.word	0x05000041


	//   ....[21]....
        /*007c*/ 	.word	0x05000041


	//   ....[22]....
        /*0080*/ 	.word	0x05000041


	//   ....[23]....
        /*0084*/ 	.word	0x05000041


	//   ....[24]....
        /*0088*/ 	.word	0x05000041


	//   ....[25]....
        /*008c*/ 	.word	0x05000041


	//   ....[26]....
        /*0090*/ 	.word	0x05000041


	//   ....[27]....
        /*0094*/ 	.word	0x05000041


	//   ....[28]....
        /*0098*/ 	.word	0x05000041


	//   ....[29]....
        /*009c*/ 	.word	0x05000041


	//   ....[30]....
        /*00a0*/ 	.word	0x05000041


	//   ....[31]....
        /*00a4*/ 	.word	0x05000041


	//   ....[32]....
        /*00a8*/ 	.word	0x05000041


	//   ....[33]....
        /*00ac*/ 	.word	0x05000041


	//   ....[34]....
        /*00b0*/ 	.word	0x05000041


	//   ....[35]....
        /*00b4*/ 	.word	0x05000041


	//   ....[36]....
        /*00b8*/ 	.word	0x05000041


	//   ....[37]....
        /*00bc*/ 	.word	0x05000041


	//   ....[38]....
        /*00c0*/ 	.word	0x05000041


	//   ....[39]....
        /*00c4*/ 	.word	0x05000041


	//----- nvinfo : EIATTR_COOP_GROUP_INSTR_OFFSETS
	.align		4
.L_3438:
        /*00c8*/ 	.byte	0x04, 0x28
        /*00ca*/ 	.short	(.L_3440 - .L_3439)


	//   ....[0]....
.L_3439:
        /*00cc*/ 	.word	0x00000ee0


	//   ....[1]....
        /*00d0*/ 	.word	0x00000f10


	//   ....[2]....
        /*00d4*/ 	.word	0x00000f30


	//   ....[3]....
        /*00d8*/ 	.word	0x00000f50


	//   ....[4]....
        /*00dc*/ 	.word	0x00000f70


	//   ....[5]....
        /*00e0*/ 	.word	0x000011a0


	//   ....[6]....
        /*00e4*/ 	.word	0x000011c0


	//   ....[7]....
        /*00e8*/ 	.word	0x000011e0


	//   ....[8]....
        /*00ec*/ 	.word	0x00001200


	//   ....[9]....
        /*00f0*/ 	.word	0x00001220


	//   ....[10]....
        /*00f4*/ 	.word	0x00002520


	//   ....[11]....
        /*00f8*/ 	.word	0x00002550


	//   ....[12]....
        /*00fc*/ 	.word	0x00002570


	//   ....[13]....
        /*0100*/ 	.word	0x00002590


	//   ....[14]....
        /*0104*/ 	.word	0x000025b0


	//   ....[15]....
        /*0108*/ 	.word	0x000027e0


	//   ....[16]....
        /*010c*/ 	.word	0x00002800


	//   ....[17]....
        /*0110*/ 	.word	0x00002820


	//   ....[18]....
        /*0114*/ 	.word	0x00002840


	//   ....[19]....
        /*0118*/ 	.word	0x00002860


	//   ....[20]....
        /*011c*/ 	.word	0x00002d90


	//   ....[21]....
        /*0120*/ 	.word	0x00002e20


	//   ....[22]....
        /*0124*/ 	.word	0x00002e80


	//   ....[23]....
        /*0128*/ 	.word	0x00002ee0


	//   ....[24]....
        /*012c*/ 	.word	0x00002f40


	//   ....[25]....
        /*0130*/ 	.word	0x000031a0


	//   ....[26]....
        /*0134*/ 	.word	0x00003200


	//   ....[27]....
        /*0138*/ 	.word	0x00003260


	//   ....[28]....
        /*013c*/ 	.word	0x000032c0


	//   ....[29]....
        /*0140*/ 	.word	0x00003320


	//   ....[30]....
        /*0144*/ 	.word	0x000033b0


	//   ....[31]....
        /*0148*/ 	.word	0x00003440


	//   ....[32]....
        /*014c*/ 	.word	0x000034a0


	//   ....[33]....
        /*0150*/ 	.word	0x00003500


	//   ....[34]....
        /*0154*/ 	.word	0x00003560


	//   ....[35]....
        /*0158*/ 	.word	0x000037c0


	//   ....[36]....
        /*015c*/ 	.word	0x00003820


	//   ....[37]....
        /*0160*/ 	.word	0x00003880


	//   ....[38]....
        /*0164*/ 	.word	0x000038e0


	//   ....[39]....
        /*0168*/ 	.word	0x00003940


	//----- nvinfo : EIATTR_VRC_CTA_INIT_COUNT
	.align		4
.L_3440:
        /*016c*/ 	.byte	0x02, 0x4a
	.zero		1
	.zero		1


	//----- nvinfo : EIATTR_EXIT_INSTR_OFFSETS
	.align		4
        /*0170*/ 	.byte	0x04, 0x1c
        /*0172*/ 	.short	(.L_3442 - .L_3441)


	//   ....[0]....
.L_3441:
        /*0174*/ 	.word	0x00000210


	//   ....[1]....
        /*0178*/ 	.word	0x000016f0


	//   ....[2]....
        /*017c*/ 	.word	0x00002d20


	//----- nvinfo : EIATTR_MAX_THREADS
	.align		4
.L_3442:
        /*0180*/ 	.byte	0x04, 0x05
        /*0182*/ 	.short	(.L_3444 - .L_3443)
.L_3443:
        /*0184*/ 	.word	0x00000080
        /*0188*/ 	.word	0x00000001
        /*018c*/ 	.word	0x00000001


	//----- nvinfo : EIATTR_CRS_STACK_SIZE
	.align		4
.L_3444:
        /*0190*/ 	.byte	0x04, 0x1e
        /*0192*/ 	.short	(.L_3446 - .L_3445)
.L_3445:
        /*0194*/ 	.word	0x00000000


	//----- nvinfo : EIATTR_CBANK_PARAM_SIZE
	.align		4
.L_3446:
        /*0198*/ 	.byte	0x03, 0x19
        /*019a*/ 	.short	0x00e8


	//----- nvinfo : EIATTR_PARAM_CBANK
	.align		4
        /*019c*/ 	.byte	0x04, 0x0a
        /*019e*/ 	.short	(.L_3448 - .L_3447)
	.align		4
.L_3447:
        /*01a0*/ 	.word	index@(.nv.constant0._ZN10layer_norm13ln_fwd_kernelINS_13Kernel_traitsI6__halfffffjLj512ELj1ELj4ELj1ELj16ENS_18Kernel_traits_baseILj512ES2_ffffjLj128EEEEELb0ELb1ELb0ELb1EEEvNS_9FwdParamsE)
        /*01a4*/ 	.short	0x0380
        /*01a6*/ 	.short	0x00e8


	//----- nvinfo : EIATTR_SW_WAR
	.align		4
.L_3448:
        /*01a8*/ 	.byte	0x04, 0x36
        /*01aa*/ 	.short	(.L_3450 - .L_3449)
.L_3449:
        /*01ac*/ 	.word	0x00000008
.L_3450:


//--------------------- .nv.info._ZN10layer_norm13ln_fwd_kernelINS_13Kernel_traitsI6__halfffffjLj512ELj1ELj4ELj1ELj16ENS_18Kernel_traits_baseILj512ES2_ffffjLj128EEEEELb0ELb1ELb1ELb0EEEvNS_9FwdParamsE --------------------------
	.section	.nv.info._ZN10layer_norm13ln_fwd_kernelINS_13Kernel_traitsI6__halfffffjLj512ELj1ELj4ELj1ELj16ENS_18Kernel_traits_baseILj512ES2_ffffjLj128EEEEELb0ELb1ELb1ELb0EEEvNS_9FwdParamsE,"",@"SHT_CUDA_INFO"
	.sectionflags	@""
	.align	4


	//----- nvinfo : EIATTR_CUDA_API_VERSION
	.align		4
        /*0000*/ 	.byte	0x04, 0x37
        /*0002*/ 	.short	(.L_3452 - .L_3451)
.L_3451:
        /*0004*/ 	.word	0x00000082


	//----- nvinfo : EIATTR_KPARAM_INFO
	.align		4
.L_3452:
        /*0008*/ 	.byte	0x04, 0x17
        /*000a*/ 	.short	(.L_3454 - .L_3453)
.L_3453:
        /*000c*/ 	.word	0x00000000
        /*0010*/ 	.short	0x0000
        /*0012*/ 	.short	0x0000
        /*0014*/ 	.byte	0x00, 0xf0, 0xa1, 0x03


	//----- nvinfo : EIATTR_SPARSE_MMA_MASK
	.align		4
.L_3454:
        /*0018*/ 	.byte	0x03, 0x50
        /*001a*/ 	.short	0x0000


	//----- nvinfo : EIATTR_MAXREG_COUNT
	.align		4
        /*001c*/ 	.byte	0x03, 0x1b
        /*001e*/ 	.short	0x00ff


	//----- nvinfo : EIATTR_MERCURY_ISA_VERSION
	.align		4
        /*0020*/ 	.byte	0x03, 0x5f
        /*0022*/ 	.short	0x0101


	//----- nvinfo : EIATTR_COOP_GROUP_MASK_REGIDS
	.align		4
        /*0024*/ 	.byte	0x04, 0x29
        /*0026*/ 	.short	(.L_3456 - .L_3455)


	//   ....[0]....
.L_3455:
        /*0028*/ 	.word	0xffffffff


	//   ....[1]....
        /*002c*/ 	.word	0xffffffff


	//   ....[2]....
        /*0030*/ 	.word	0xffffffff


	//   ....[3]....
        /*0034*/ 	.word	0xffffffff


	//   ....[4]....
        /*0038*/ 	.word	0xffffffff


	//   ....[5]....
        /*003c*/ 	.word	0xffffffff


	//   ....[6]....
        /*0040*/ 	.word	0xffffffff


	//   ....[7]....
        /*0044*/ 	.word	0xffffffff


	//   ....[8]....
        /*0048*/ 	.word	0xffffffff


	//   ....[9]....
        /*004c*/ 	.word	0xffffffff


	//   ....[10]....
        /*0050*/ 	.word	0x0500001f


	//   ....[11]....
        /*0054*/ 	.word	0x0500001f


	//   ....[12]....
        /*0058*/ 	.word	0x0500001f


	//   ....[13]....
        /*005c*/ 	.word	0x0500001f


	//   ....[14]....
        /*0060*/ 	.word	0x0500001f


	//   ....[15]....
        /*0064*/ 	.word	0x0500001f


	//   ....[16]....
        /*0068*/ 	.word	0x0500001f


	//   ....[17]....
        /*006c*/ 	.word	0x0500001f


	//   ....[18]....
        /*0070*/ 	.word	0x0500001f


	//   ....[19]....
        /*0074*/ 	.word	0x0500001f


	//----- nvinfo : EIATTR_COOP_GROUP_INSTR_OFFSETS
	.align		4
.L_3456:
        /*0078*/ 	.byte	0x04, 0x28
        /*007a*/ 	.short	(.L_3458 - .L_3457)


	//   ....[0]....
.L_3457:
        /*007c*/ 	.word	0x00001d10


	//   ....[1]....
        /*0080*/ 	.word	0x00001d40


	//   ....[2]....
        /*0084*/ 	.word	0x00001d60


	//   ....[3]....
        /*0088*/ 	.word	0x00001d80


	//   ....[4]....
        /*008c*/ 	.word	0x00001da0


	//   ....[5]....
        /*0090*/ 	.word	0x00001fe0


	//   ....[6]....
        /*0094*/ 	.word	0x00002000


	//   ....[7]....
        /*0098*/ 	.word	0x00002020


	//   ....[8]....
        /*009c*/ 	.word	0x00002040


	//   ....[9]....
        /*00a0*/ 	.word	0x00002060


	//   ....[10]....
        /*00a4*/ 	.word	0x000028c0


	//   ....[11]....
        /*00a8*/ 	.word	0x00002960


	//   ....[12]....
        /*00ac*/ 	.word	0x000029d0


	//   ....[13]....
        /*00b0*/ 	.word	0x00002a40


	//   ....[14]....
        /*00b4*/ 	.word	0x00002ab0


	//   ....[15]....
        /*00b8*/ 	.word	0x00002d50


	//   ....[16]....
        /*00bc*/ 	.word	0x00002dc0


	//   ....[17]....
        /*00c0*/ 	.word	0x00002e30


	//   ....[18]....
        /*00c4*/ 	.word	0x00002ea0


	//   ....[19]....
        /*00c8*/ 	.word	0x00002f10


	//----- nvinfo : EIATTR_VRC_CTA_INIT_COUNT
	.align		4
.L_3458:
        /*00cc*/ 	.byte	0x02, 0x4a
	.zero		1
	.zero		1


	//----- nvinfo : EIATTR_EXIT_INSTR_OFFSETS
	.align		4
        /*00d0*/ 	.byte	0x04, 0x1c
        /*00d2*/ 	.short	(.L_3460 - .L_3459)


	//   ....[0]....
.L_3459:
        /*00d4*/ 	.word	0x00000670


	//   ....[1]....
        /*00d8*/ 	.word	0x00002850


	//----- nvinfo : EIATTR_MAX_THREADS
	.align		4
.L_3460:
        /*00dc*/ 	.byte	0x04, 0x05
        /*00de*/ 	.short	(.L_3462 - .L_3461)
.L_3461:
        /*00e0*/ 	.word	0x00000080
        /*00e4*/ 	.word	0x00000001
        /*00e8*/ 	.word	0x00000001


	//----- nvinfo : EIATTR_CRS_STACK_SIZE
	.align		4
.L_3462:
        /*00ec*/ 	.byte	0x04, 0x1e
        /*00ee*/ 	.short	(.L_3464 - .L_3463)
.L_3463:
        /*00f0*/ 	.word	0x00000000


	//----- nvinfo : EIATTR_CBANK_PARAM_SIZE
	.align		4
.L_3464:
        /*00f4*/ 	.byte	0x03, 0x19
        /*00f6*/ 	.short	0x00e8


	//----- nvinfo : EIATTR_PARAM_CBANK
	.align		4
        /*00f8*/ 	.byte	0x04, 0x0a
        /*00fa*/ 	.short	(.L_3466 - .L_3465)
	.align		4
.L_3465:
        /*00fc*/ 	.word	index@(.nv.constant0._ZN10layer_norm13ln_fwd_kernelINS_13Kernel_traitsI6__halfffffjLj512ELj1ELj4ELj1ELj16ENS_18Kernel_traits_baseILj512ES2_ffffjLj128EEEEELb0ELb1ELb1ELb0EEEvNS_9FwdParamsE)
        /*0100*/ 	.short	0x0380
        /*0102*/ 	.short	0x00e8


	//----- nvinfo : EIATTR_SW_WAR
	.align		4
.L_3466:
        /*0104*/ 	.byte	0x04, 0x36
        /*0106*/ 	.short	(.L_3468 - .L_3467)
.L_3467:
        /*0108*/ 	.word	0x00000008
.L_3468:


//--------------------- .nv.info._ZN10layer_norm13ln_fwd_kernelINS_13Kernel_traitsI6__halfffffjLj512ELj1ELj4ELj1ELj16ENS_18Kernel_traits_baseILj512ES2_ffffjLj128EEEEELb0ELb1ELb1ELb1EEEvNS_9FwdParamsE --------------------------
	.section	.nv.info._ZN10layer_norm13ln_fwd_kernelINS_13Kernel_traitsI6__halfffffjLj512ELj1ELj4ELj1ELj16ENS_18Kernel_traits_baseILj512ES2_ffffjLj128EEEEELb0ELb1ELb1ELb1EEEvNS_9FwdParamsE,"",@"SHT_CUDA_INFO"
	.sectionflags	@""
	.align	4


	//----- nvinfo : EIATTR_CUDA_API_VERSION
	.align		4
        /*0000*/ 	.byte	0x04, 0x37
        /*0002*/ 	.short	(.L_3470 - .L_3469)
.L_3469:
        /*0004*/ 	.word	0x00000082


	//----- nvinfo : EIATTR_KPARAM_INFO
	.align		4
.L_3470:
        /*0008*/ 	.byte	0x04, 0x17
        /*000a*/ 	.short	(.L_3472 - .L_3471)
.L_3471:
        /*000c*/ 	.word	0x00000000
        /*0010*/ 	.short	0x0000
        /*0012*/ 	.short	0x0000
        /*0014*/ 	.byte	0x00, 0xf0, 0xa1, 0x03


	//----- nvinfo : EIATTR_SPARSE_MMA_MASK
	.align		4
.L_3472:
        /*0018*/ 	.byte	0x03, 0x50
        /*001a*/ 	.short	0x0000


	//----- nvinfo : EIATTR_MAXREG_COUNT
	.align		4
        /*001c*/ 	.byte	0x03, 0x1b
        /*001e*/ 	.short	0x00ff


	//----- nvinfo : EIATTR_MERCURY_ISA_VERSION
	.align		4
        /*0020*/ 	.byte	0x03, 0x5f
        /*0022*/ 	.short	0x0101


	//----- nvinfo : EIATTR_COOP_GROUP_MASK_REGIDS
	.align		4
        /*0024*/ 	.byte	0x04, 0x29
        /*0026*/ 	.short	(.L_3474 - .L_3473)


	//   ....[0]....
.L_3473:
        /*0028*/ 	.word	0xffffffff


	//   ....[1]....
        /*002c*/ 	.word	0xffffffff


	//   ....[2]....
        /*0030*/ 	.word	0xffffffff


	//   ....[3]....
        /*0034*/ 	.word	0xffffffff


	//   ....[4]....
        /*0038*/ 	.word	0xffffffff


	//   ....[5]....
        /*003c*/ 	.word	0xffffffff


	//   ....[6]....
        /*0040*/ 	.word	0xffffffff


	//   ....[7]....
        /*0044*/ 	.word	0xffffffff


	//   ....[8]....
        /*0048*/ 	.word	0xffffffff


	//   ....[9]....
        /*004c*/ 	.word	0xffffffff


	//   ....[10]....
        /*0050*/ 	.word	0x05000035


	//   ....[11]....
        /*0054*/ 	.word	0x05000035


	//   ....[12]....
        /*0058*/ 	.word	0x05000035


	//   ....[13]....
        /*005c*/ 	.word	0x05000035


	//   ....[14]....
        /*0060*/ 	.word	0x05000035


	//   ....[15]....
        /*0064*/ 	.word	0x05000035


	//   ....[16]....
        /*0068*/ 	.word	0x05000035


	//   ....[17]....
        /*006c*/ 	.word	0x05000035


	//   ....[18]....
        /*0070*/ 	.word	0x05000035


	//   ....[19]....
        /*0074*/ 	.word	0x05000035


	//----- nvinfo : EIATTR_COOP_GROUP_INSTR_OFFSETS
	.align		4
.L_3474:
        /*0078*/ 	.byte	0x04, 0x28
        /*007a*/ 	.short	(.L_3476 - .L_3475)


	//   ....[0]....
.L_3475:
        /*007c*/ 	.word	0x00001690


	//   ....[1]....
        /*0080*/ 	.word	0x000016c0


	//   ....[2]....
        /*0084*/ 	.word	0x000016e0


	//   ....[3]....
        /*0088*/ 	.word	0x00001700


	//   ....[4]....
        /*008c*/ 	.word	0x00001720


	//   ....[5]....
        /*0090*/ 	.word	0x00001950


	//   ....[6]....
        /*0094*/ 	.word	0x00001970


	//   ....[7]....
        /*0098*/ 	.word	0x00001990


	//   ....[8]....
        /*009c*/ 	.word	0x000019b0


	//   ....[9]....
        /*00a0*/ 	.word	0x000019d0


	//   ....[10]....
        /*00a4*/ 	.word	0x00002220


	//   ....[11]....
        /*00a8*/ 	.word	0x000022b0


	//   ....[12]....
        /*00ac*/ 	.word	0x00002310


	//   ....[13]....
        /*00b0*/ 	.word	0x00002370


	//   ....[14]....
        /*00b4*/ 	.word	0x000023d0


	//   ....[15]....
        /*00b8*/ 	.word	0x00002650


	//   ....[16]....
        /*00bc*/ 	.word	0x000026b0


	//   ....[17]....
        /*00c0*/ 	.word	0x00002710


	//   ....[18]....
        /*00c4*/ 	.word	0x00002770


	//   ....[19]....
        /*00c8*/ 	.word	0x000027d0


	//----- nvinfo : EIATTR_VRC_CTA_INIT_COUNT
	.align		4
.L_3476:
        /*00cc*/ 	.byte	0x02, 0x4a
	.zero		1
	.zero		1


	//----- nvinfo : EIATTR_EXIT_INSTR_OFFSETS
	.align		4
        /*00d0*/ 	.byte	0x04, 0x1c
        /*00d2*/ 	.short	(.L_3478 - .L_3477)


	//   ....[0]....
.L_3477:
        /*00d4*/ 	.word	0x000002f0


	//   ....[1]....
        /*00d8*/ 	.word	0x000021c0


	//----- nvinfo : EIATTR_MAX_THREADS
	.align		4
.L_3478:
        /*00dc*/ 	.byte	0x04, 0x05
        /*00de*/ 	.short	(.L_3480 - .L_3479)
.L_3479:
        /*00e0*/ 	.word	0x00000080
        /*00e4*/ 	.word	0x00000001
        /*00e8*/ 	.word	0x00000001


	//----- nvinfo : EIATTR_CRS_STACK_SIZE
	.align		4
.L_3480:
        /*00ec*/ 	.byte	0x04, 0x1e
        /*00ee*/ 	.short	(.L_3482 - .L_3481)
.L_3481:
        /*00f0*/ 	.word	0x00000000


	//----- nvinfo : EIATTR_CBANK_PARAM_SIZE
	.align		4
.L_3482:
        /*00f4*/ 	.byte	0x03, 0x19
        /*00f6*/ 	.short	0x00e8


	//----- nvinfo : EIATTR_PARAM_CBANK
	.align		4
        /*00f8*/ 	.byte	0x04, 0x0a
        /*00fa*/ 	.short	(.L_3484 - .L_3483)
	.align		4
.L_3483:
        /*00fc*/ 	.word	index@(.nv.constant0._ZN10layer_norm13ln_fwd_kernelINS_13Kernel_traitsI6__halfffffjLj512ELj1ELj4ELj1ELj16ENS_18Kernel_traits_baseILj512ES2_ffffjLj128EEEEELb0ELb1ELb1ELb1EEEvNS_9FwdParamsE)
        /*0100*/ 	.short	0x0380
        /*0102*/ 	.short	0x00e8


	//----- nvinfo : EIATTR_SW_WAR
	.align		4
.L_3484:
        /*0104*/ 	.byte	0x04, 0x36
        /*0106*/ 	.short	(.L_3486 - .L_3485)
.L_3485:
        /*0108*/ 	.word	0x00000008
.L_3486:


//--------------------- .nv.info._ZN10layer_norm13ln_fwd_kernelINS_13Kernel_traitsI6__halfffffjLj512ELj1ELj4ELj1ELj16ENS_18Kernel_traits_baseILj512ES2_ffffjLj128EEEEELb1ELb0ELb0ELb0EEEvNS_9FwdParamsE --------------------------
	.section	.nv.info._ZN10layer_norm13ln_fwd_kernelINS_13Kernel_traitsI6__halfffffjLj512ELj1ELj4ELj1ELj16ENS_18Kernel_traits_baseILj512ES2_ffffjLj128EEEEELb1ELb0ELb0ELb0EEEvNS_9FwdParamsE,"",@"SHT_CUDA_INFO"
	.sectionflags	@""
	.align	4


	//----- nvinfo : EIATTR_CUDA_API_VERSION
	.align		4
        /*0000*/ 	.byte	0x04, 0x37
        /*0002*/ 	.short	(.L_3488 - .L_3487)
.L_3487:
        /*0004*/ 	.word	0x00000082


	//----- nvinfo : EIATTR_KPARAM_INFO
	.align		4
.L_3488:
        /*0008*/ 	.byte	0x04, 0x17
        /*000a*/ 	.short	(.L_3490 - .L_3489)
.L_3489:
        /*000c*/ 	.word	0x00000000
        /*0010*/ 	.short	0x0000
        /*0012*/ 	.short	0x0000
        /*0014*/ 	.byte	0x00, 0xf0, 0xa1, 0x03


	//----- nvinfo : EIATTR_SPARSE_MMA_MASK
	.align		4
.L_3490:
        /*0018*/ 	.byte	0x03, 0x50
        /*001a*/ 	.short	0x0000


	//----- nvinfo : EIATTR_MAXREG_COUNT
	.align		4
        /*001c*/ 	.byte	0x03, 0x1b
        /*001e*/ 	.short	0x00ff


	//----- nvinfo : EIATTR_MERCURY_ISA_VERSION
	.align		4
        /*0020*/ 	.byte	0x03, 0x5f
        /*0022*/ 	.short	0x0101


	//----- nvinfo : EIATTR_COOP_GROUP_MASK_REGIDS
	.align		4
        /*0024*/ 	.byte	0x04, 0x29
        /*0026*/ 	.short	(.L_3492 - .L_3491)


	//   ....[0]....
.L_3491:
        /*0028*/ 	.word	0xffffffff


	//   ....[1]....
        /*002c*/ 	.word	0xffffffff


	//   ....[2]....
        /*0030*/ 	.word	0xffffffff


	//   ....[3]....
        /*0034*/ 	.word	0xffffffff


	//   ....[4]....
        /*0038*/ 	.word	0xffffffff


	//   ....[5]....
        /*003c*/ 	.word	0xffffffff


	//   ....[6]....
        /*0040*/ 	.word	0xffffffff


	//   ....[7]....
        /*0044*/ 	.word	0xffffffff


	//   ....[8]....
        /*0048*/ 	.word	0xffffffff


	//   ....[9]....
        /*004c*/ 	.word	0xffffffff


	//   ....[10]....
        /*0050*/ 	.word	0x0500001e


	//   ....[11]....
        /*0054*/ 	.word	0x0500001e


	//   ....[12]....
        /*0058*/ 	.word	0x0500001e


	//   ....[13]....
        /*005c*/ 	.word	0x0500001e


	//   ....[14]....
        /*0060*/ 	.word	0x0500001e


	//   ....[15]....
        /*0064*/ 	.word	0x0500001e


	//   ....[16]....
        /*0068*/ 	.word	0x0500001e


	//   ....[17]....
        /*006c*/ 	.word	0x0500001e


	//   ....[18]....
        /*0070*/ 	.word	0x0500001e


	//   ....[19]....
        /*0074*/ 	.word	0x0500001e


	//----- nvinfo : EIATTR_COOP_GROUP_INSTR_OFFSETS
	.align		4
.L_3492:
        /*0078*/ 	.byte	0x04, 0x28
        /*007a*/ 	.short	(.L_3494 - .L_3493)


	//   ....[0]....
.L_3493:
        /*007c*/ 	.word	0x0000b400


	//   ....[1]....
        /*0080*/ 	.word	0x0000b430


	//   ....[2]....
        /*0084*/ 	.word	0x0000b450


	//   ....[3]....
        /*0088*/ 	.word	0x0000b470


	//   ....[4]....
        /*008c*/ 	.word	0x0000b490


	//   ....[5]....
        /*0090*/ 	.word	0x0000b6d0


	//   ....[6]....
        /*0094*/ 	.word	0x0000b6f0


	//   ....[7]....
        /*0098*/ 	.word	0x0000b710


	//   ....[8]....
        /*009c*/ 	.word	0x0000b730


	//   ....[9]....
        /*00a0*/ 	.word	0x0000b750


	//   ....[10]....
        /*00a4*/ 	.word	0x0000bfb0


	//   ....[11]....
        /*00a8*/ 	.word	0x0000c050


	//   ....[12]....
        /*00ac*/ 	.word	0x0000c0b0


	//   ....[13]....
        /*00b0*/ 	.word	0x0000c110


	//   ....[14]....
        /*00b4*/ 	.word	0x0000c170


	//   ....[15]....
        /*00b8*/ 	.word	0x0000c400


	//   ....[16]....
        /*00bc*/ 	.word	0x0000c460


	//   ....[17]....
        /*00c0*/ 	.word	0x0000c4c0


	//   ....[18]....
        /*00c4*/ 	.word	0x0000c520


	//   ....[19]....
        /*00c8*/ 	.word	0x0000c580


	//----- nvinfo : EIATTR_VRC_CTA_INIT_COUNT
	.align		4
.L_3494:
        /*00cc*/ 	.byte	0x02, 0x4a
	.zero		1
	.zero		1


	//----- nvinfo : EIATTR_EXIT_INSTR_OFFSETS
	.align		4
        /*00d0*/ 	.byte	0x04, 0x1c
        /*00d2*/ 	.short	(.L_3496 - .L_3495)


	//   ....[0]....
.L_3495:
        /*00d4*/ 	.word	0x00000730


	//   ....[1]....
        /*00d8*/ 	.word	0x0000bf40


	//----- nvinfo : EIATTR_INDIRECT_BRANCH_TARGETS
	.align		4
.L_3496:
        /*00dc*/ 	.byte	0x04, 0x34
        /*00de*/ 	.short	(.L_3498 - .L_3497)


	//   ....[0]....
.L_3497:
        /*00e0*/ 	.word	.L_x_20189@srel
        /*00e4*/ 	.short	0x0
        /*00e6*/ 	.short	0x0
        /*00e8*/ 	.word	0x3
        /*00ec*/ 	.word	.L_x_20190@srel
        /*00f0*/ 	.word	.L_x_20191@srel
        /*00f4*/ 	.word	.L_x_20192@srel


	//----- nvinfo : EIATTR_MAX_THREADS
	.align		4
.L_3498:
        /*00f8*/ 	.byte	0x04, 0x05
        /*00fa*/ 	.short	(.L_3500 - .L_3499)
.L_3499:
        /*00fc*/ 	.word	0x00000080
        /*0100*/ 	.word	0x00000001
        /*0104*/ 	.word	0x00000001


	//----- nvinfo : EIATTR_CRS_STACK_SIZE
	.align		4
.L_3500:
        /*0108*/ 	.byte	0x04, 0x1e
        /*010a*/ 	.short	(.L_3502 - .L_3501)
.L_3501:
        /*010c*/ 	.word	0x00000000


	//----- nvinfo : EIATTR_CBANK_PARAM_SIZE
	.align		4
.L_3502:
        /*0110*/ 	.byte	0x03, 0x19
        /*0112*/ 	.short	0x00e8


	//----- nvinfo : EIATTR_PARAM_CBANK
	.align		4
        /*0114*/ 	.byte	0x04, 0x0a
        /*0116*/ 	.short	(.L_3504 - .L_3503)
	.align		4
.L_3503:
        /*0118*/ 	.word	index@(.nv.constant0._ZN10layer_norm13ln_fwd_kernelINS_13Kernel_traitsI6__halfffffjLj512ELj1ELj4ELj1ELj16ENS_18Kernel_traits_baseILj512ES2_ffffjLj128EEEEELb1ELb0ELb0ELb0EEEvNS_9FwdParamsE)
        /*011c*/ 	.short	0x0380
        /*011e*/ 	.short	0x00e8


	//----- nvinfo : EIATTR_SW_WAR
	.align		4
.L_3504:
        /*0120*/ 	.byte	0x04, 0x36
        /*0122*/ 	.short	(.L_3506 - .L_3505)
.L_3505:
        /*0124*/ 	.word	0x00000008
.L_3506:


//--------------------- .nv.info._ZN10layer_norm13ln_fwd_kernelINS_13Kernel_traitsI6__halfffffjLj512ELj1ELj4ELj1ELj16ENS_18Kernel_traits_baseILj512ES2_ffffjLj128EEEEELb1ELb0ELb0ELb1EEEvNS_9FwdParamsE --------------------------
	.section	.nv.info._ZN10layer_norm13ln_fwd_kernelINS_13Kernel_traitsI6__halfffffjLj512ELj1ELj4ELj1ELj16ENS_18Kernel_traits_baseILj512ES2_ffffjLj128EEEEELb1ELb0ELb0ELb1EEEvNS_9FwdParamsE,"",@"SHT_CUDA_INFO"
	.sectionflags	@""
	.align	4


	//----- nvinfo : EIATTR_CUDA_API_VERSION
	.align		4
        /*0000*/ 	.byte	0x04, 0x37
        /*0002*/ 	.short	(.L_3508 - .L_3507)
.L_3507:
        /*0004*/ 	.word	0x00000082


	//----- nvinfo : EIATTR_KPARAM_INFO
	.align		4
.L_3508:
        /*0008*/ 	.byte	0x04, 0x17
        /*000a*/ 	.short	(.L_3510 - .L_3509)
.L_3509:
        /*000c*/ 	.word	0x00000000
        /*0010*/ 	.short	0x0000
        /*0012*/ 	.short	0x0000
        /*0014*/ 	.byte	0x00, 0xf0, 0xa1, 0x03


	//----- nvinfo : EIATTR_SPARSE_MMA_MASK
	.align		4
.L_3510:
        /*0018*/ 	.byte	0x03, 0x50
        /*001a*/ 	.short	0x0000


	//----- nvinfo : EIATTR_MAXREG_COUNT
	.align		4
        /*001c*/ 	.byte	0x03, 0x1b
        /*001e*/ 	.short	0x00ff


	//----- nvinfo : EIATTR_MERCURY_ISA_VERSION
	.align		4
        /*0020*/ 	.byte	0x03, 0x5f
        /*0022*/ 	.short	0x0101


	//----- nvinfo : EIATTR_COOP_GROUP_MASK_REGIDS
	.align		4
        /*0024*/ 	.byte	0x04, 0x29
        /*0026*/ 	.short	(.L_3512 - .L_3511)


	//   ....[0]....
.L_3511:
        /*0028*/ 	.word	0xffffffff


	//   ....[1]....
        /*002c*/ 	.word	0xffffffff


	//   ....[2]....
        /*0030*/ 	.word	0xffffffff


	//   ....[3]....
        /*0034*/ 	.word	0xffffffff


	//   ....[4]....
        /*0038*/ 	.word	0xffffffff


	//   ....[5]....
        /*003c*/ 	.word	0xffffffff


	//   ....[6]....
        /*0040*/ 	.word	0xffffffff


	//   ....[7]....
        /*0044*/ 	.word	0xffffffff


	//   ....[8]....
        /*0048*/ 	.word	0xffffffff


	//   ....[9]....
        /*004c*/ 	.word	0xffffffff


	//   ....[10]....
        /*0050*/ 	.word	0x05000046


	//   ....[11]....
        /*0054*/ 	.word	0x05000046


	//   ....[12]....
        /*0058*/ 	.word	0x05000046


	//   ....[13]....
        /*005c*/ 	.word	0x05000046


	//   ....[14]....
        /*0060*/ 	.word	0x05000046


	//   ....[15]....
        /*0064*/ 	.word	0x05000046


	//   ....[16]....
        /*0068*/ 	.word	0x05000046


	//   ....[17]....
        /*006c*/ 	.word	0x05000046


	//   ....[18]....
        /*0070*/ 	.word	0x05000046


	//   ....[19]....
        /*0074*/ 	.word	0x05000046


	//----- nvinfo : EIATTR_COOP_GROUP_INSTR_OFFSETS
	.align		4
.L_3512:
        /*0078*/ 	.byte	0x04, 0x28
        /*007a*/ 	.short	(.L_3514 - .L_3513)


	//   ....[0]....
.L_3513:
        /*007c*/ 	.word	0x0000aec0


	//   ....[1]....
        /*0080*/ 	.word	0x0000aee0


	//   ....[2]....
        /*0084*/ 	.word	0x0000af00


	//   ....[3]....
        /*0088*/ 	.word	0x0000af20


	//   ....[4]....
        /*008c*/ 	.word	0x0000af50


	//   ....[5]....
        /*0090*/ 	.word	0x0000b180


	//   ....[6]....
        /*0094*/ 	.word	0x0000b1a0


	//   ....[7]....
        /*0098*/ 	.word	0x0000b1c0


	//   ....[8]....
        /*009c*/ 	.word	0x0000b1e0


	//   ....[9]....
        /*00a0*/ 	.word	0x0000b200


	//   ....[10]....
        /*00a4*/ 	.word	0x0000b740


	//   ....[11]....
        /*00a8*/ 	.word	0x0000b7e0


	//   ....[12]....
        /*00ac*/ 	.word	0x0000b850


	//   ....[13]....
        /*00b0*/ 	.word	0x0000b8c0


	//   ....[14]....
        /*00b4*/ 	.word	0x0000b940


	//   ....[15]....
        /*00b8*/ 	.word	0x0000bbb0


	//   ....[16]....
        /*00bc*/ 	.word	0x0000bc20


	//   ....[17]....
        /*00c0*/ 	.word	0x0000bc90


	//   ....[18]....
        /*00c4*/ 	.word	0x0000bd00


	//   ....[19]....
        /*00c8*/ 	.word	0x0000bd70


	//----- nvinfo : EIATTR_VRC_CTA_INIT_COUNT
	.align		4
.L_3514:
        /*00cc*/ 	.byte	0x02, 0x4a
	.zero		1
	.zero		1


	//----- nvinfo : EIATTR_EXIT_INSTR_OFFSETS
	.align		4
        /*00d0*/ 	.byte	0x04, 0x1c
        /*00d2*/ 	.short	(.L_3516 - .L_3515)


	//   ....[0]....
.L_3515:
        /*00d4*/ 	.word	0x00000290


	//   ....[1]....
        /*00d8*/ 	.word	0x0000b6d0


	//----- nvinfo : EIATTR_INDIRECT_BRANCH_TARGETS
	.align		4
.L_3516:
        /*00dc*/ 	.byte	0x04, 0x34
        /*00de*/ 	.short	(.L_3518 - .L_3517)


	//   ....[0]....
.L_3517:
        /*00e0*/ 	.word	.L_x_20193@srel
        /*00e4*/ 	.short	0x0
        /*00e6*/ 	.short	0x0
        /*00e8*/ 	.word	0x3
        /*00ec*/ 	.word	.L_x_20194@srel
        /*00f0*/ 	.word	.L_x_20195@srel
        /*00f4*/ 	.word	.L_x_20196@srel


	//----- nvinfo : EIATTR_MAX_THREADS
	.align		4
.L_3518:
        /*00f8*/ 	.byte	0x04, 0x05
        /*00fa*/ 	.short	(.L_3520 - .L_3519)
.L_3519:
        /*00fc*/ 	.word	0x00000080
        /*0100*/ 	.word	0x00000001
        /*0104*/ 	.word	0x00000001


	//----- nvinfo : EIATTR_CRS_STACK_SIZE
	.align		4
.L_3520:
        /*0108*/ 	.byte	0x04, 0x1e
        /*010a*/ 	.short	(.L_3522 - .L_3521)
.L_3521:
        /*010c*/ 	.word	0x00000000


	//----- nvinfo : EIATTR_CBANK_PARAM_SIZE
	.align		4
.L_3522:
        /*0110*/ 	.byte	0x03, 0x19
        /*0112*/ 	.short	0x00e8


	//----- nvinfo : EIATTR_PARAM_CBANK
	.align		4
        /*0114*/ 	.byte	0x04, 0x0a
        /*0116*/ 	.short	(.L_3524 - .L_3523)
	.align		4
.L_3523:
        /*0118*/ 	.word	index@(.nv.constant0._ZN10layer_norm13ln_fwd_kernelINS_13Kernel_traitsI6__halfffffjLj512ELj1ELj4ELj1ELj16ENS_18Kernel_traits_baseILj512ES2_ffffjLj128EEEEELb1ELb0ELb0ELb1EEEvNS_9FwdParamsE)
        /*011c*/ 	.short	0x0380
        /*011e*/ 	.short	0x00e8


	//----- nvinfo : EIATTR_SW_WAR
	.align		4
.L_3524:
        /*0120*/ 	.byte	0x04, 0x36
        /*0122*/ 	.short	(.L_3526 - .L_3525)
.L_3525:
        /*0124*/ 	.word	0x00000008
.L_3526:


//--------------------- .nv.info._ZN10layer_norm13ln_fwd_kernelINS_13Kernel_traitsI6__halfffffjLj512ELj1ELj4ELj1ELj16ENS_18Kernel_traits_baseILj512ES2_ffffjLj128EEEEELb1ELb0ELb1ELb0EEEvNS_9FwdParamsE --------------------------
	.section	.nv.info._ZN10layer_norm13ln_fwd_kernelINS_13Kernel_traitsI6__halfffffjLj512ELj1ELj4ELj1ELj16ENS_18Kernel_traits_baseILj512ES2_ffffjLj128EEEEELb1ELb0ELb1ELb0EEEvNS_9FwdParamsE,"",@"SHT_CUDA_INFO"
	.sectionflags	@""
	.align	4


	//----- nvinfo : EIATTR_CUDA_API_VERSION
	.align		4
        /*0000*/ 	.byte	0x04, 0x37
        /*0002*/ 	.short	(.L_3528 - .L_3527)
.L_3527:
        /*0004*/ 	.word	0x00000082


	//----- nvinfo : EIATTR_KPARAM_INFO
	.align		4
.L_3528:
        /*0008*/ 	.byte	0x04, 0x17
        /*000a*/ 	.short	(.L_3530 - .L_3529)
.L_3529:
        /*000c*/ 	.word	0x00000000
        /*0010*/ 	.short	0x0000
        /*0012*/ 	.short	0x0000
        /*0014*/ 	.byte	0x00, 0xf0, 0xa1, 0x03


	//----- nvinfo : EIATTR_SPARSE_MMA_MASK
	.align		4
.L_3530:
        /*0018*/ 	.byte	0x03, 0x50
        /*001a*/ 	.short	0x0000


	//----- nvinfo : EIATTR_MAXREG_COUNT
	.align		4
        /*001c*/ 	.byte	0x03, 0x1b
        /*001e*/ 	.short	0x00ff


	//----- nvinfo : EIATTR_MERCURY_ISA_VERSION
	.align		4
        /*0020*/ 	.byte	0x03, 0x5f
        /*0022*/ 	.short	0x0101


	//----- nvinfo : EIATTR_COOP_GROUP_MASK_REGIDS
	.align		4
        /*0024*/ 	.byte	0x04, 0x29
        /*0026*/ 	.short	(.L_3532 - .L_3531)


	//   ....[0]....
.L_3531:
        /*0028*/ 	.word	0xffffffff


	//   ....[1]....
        /*002c*/ 	.word	0xffffffff


	//   ....[2]....
        /*0030*/ 	.word	0xffffffff


	//   ....[3]....
        /*0034*/ 	.word	0xffffffff


	//   ....[4]....
        /*0038*/ 	.word	0xffffffff


	//   ....[5]....
        /*003c*/ 	.word	0xffffffff


	//   ....[6]....
        /*0040*/ 	.word	0xffffffff


	//   ....[7]....
        /*0044*/ 	.word	0xffffffff


	//   ....[8]....
        /*0048*/ 	.word	0xffffffff


	//   ....[9]....
        /*004c*/ 	.word	0xffffffff


	//   ....[10]....
        /*0050*/ 	.word	0x0500003d


	//   ....[11]....
        /*0054*/ 	.word	0x0500003d


	//   ....[12]....
        /*0058*/ 	.word	0x0500003d


	//   ....[13]....
        /*005c*/ 	.word	0x0500003d


	//   ....[14]....
        /*0060*/ 	.word	0x0500003d


	//   ....[15]....
        /*0064*/ 	.word	0x0500003d


	//   ....[16]....
        /*0068*/ 	.word	0x0500003d


	//   ....[17]....
        /*006c*/ 	.word	0x0500003d


	//   ....[18]....
        /*0070*/ 	.word	0x0500003d


	//   ....[19]....
        /*0074*/ 	.word	0x0500003d


	//----- nvinfo : EIATTR_COOP_GROUP_INSTR_OFFSETS
	.align		4
.L_3532:
        /*0078*/ 	.byte	0x04, 0x28
        /*007a*/ 	.short	(.L_3534 - .L_3533)


	//   ....[0]....
.L_3533:
        /*007c*/ 	.word	0x0000d1b0


	//   ....[1]....
        /*0080*/ 	.word	0x0000d1e0


	//   ....[2]....
        /*0084*/ 	.word	0x0000d200


	//   ....[3]....
        /*0088*/ 	.word	0x0000d220


	//   ....[4]....
        /*008c*/ 	.word	0x0000d240


	//   ....[5]....
        /*0090*/ 	.word	0x0000d480


	//   ....[6]....
        /*0094*/ 	.word	0x0000d4a0


	//   ....[7]....
        /*0098*/ 	.word	0x0000d4c0


	//   ....[8]....
        /*009c*/ 	.word	0x0000d4e0


	//   ....[9]....
        /*00a0*/ 	.word	0x0000d500


	//   ....[10]....
        /*00a4*/ 	.word	0x0000ddd0


	//   ....[11]....
        /*00a8*/ 	.word	0x0000de70


	//   ....[12]....
        /*00ac*/ 	.word	0x0000ded0


	//   ....[13]....
        /*00b0*/ 	.word	0x0000df30


	//   ....[14]....
        /*00b4*/ 	.word	0x0000df90


	//   ....[15]....
        /*00b8*/ 	.word	0x0000e210


	//   ....[16]....
        /*00bc*/ 	.word	0x0000e270


	//   ....[17]....
        /*00c0*/ 	.word	0x0000e2d0


	//   ....[18]....
        /*00c4*/ 	.word	0x0000e330


	//   ....[19]....
        /*00c8*/ 	.word	0x0000e390


	//----- nvinfo : EIATTR_VRC_CTA_INIT_COUNT
	.align		4
.L_3534:
        /*00cc*/ 	.byte	0x02, 0x4a
	.zero		1
	.zero		1


	//----- nvinfo : EIATTR_EXIT_INSTR_OFFSETS
	.align		4
        /*00d0*/ 	.byte	0x04, 0x1c
        /*00d2*/ 	.short	(.L_3536 - .L_3535)


	//   ....[0]....
.L_3535:
        /*00d4*/ 	.word	0x00000730


	//   ....[1]....
        /*00d8*/ 	.word	0x0000dd70


	//----- nvinfo : EIATTR_MAX_THREADS
	.align		4
.L_3536:
        /*00dc*/ 	.byte	0x04, 0x05
        /*00de*/ 	.short	(.L_3538 - .L_3537)
.L_3537:
        /*00e0*/ 	.word	0x00000080
        /*00e4*/ 	.word	0x00000001
        /*00e8*/ 	.word	0x00000001


	//----- nvinfo : EIATTR_CRS_STACK_SIZE
	.align		4
.L_3538:
        /*00ec*/ 	.byte	0x04, 0x1e
        /*00ee*/ 	.short	(.L_3540 - .L_3539)
.L_3539:
        /*00f0*/ 	.word	0x00000000


	//----- nvinfo : EIATTR_CBANK_PARAM_SIZE
	.align		4
.L_3540:
        /*00f4*/ 	.byte	0x03, 0x19
        /*00f6*/ 	.short	0x00e8


	//----- nvinfo : EIATTR_PARAM_CBANK
	.align		4
        /*00f8*/ 	.byte	0x04, 0x0a
        /*00fa*/ 	.short	(.L_3542 - .L_3541)
	.align		4
.L_3541:
        /*00fc*/ 	.word	index@(.nv.constant0._ZN10layer_norm13ln_fwd_kernelINS_13Kernel_traitsI6__halfffffjLj512ELj1ELj4ELj1ELj16ENS_18Kernel_traits_baseILj512ES2_ffffjLj128EEEEELb1ELb0ELb1ELb0EEEvNS_9FwdParamsE)
        /*0100*/ 	.short	0x0380
        /*0102*/ 	.short	0x00e8


	//----- nvinfo : EIATTR_SW_WAR
	.align		4
.L_3542:
        /*0104*/ 	.byte	0x04, 0x36
        /*0106*/ 	.short	(.L_3544 - .L_3543)
.L_3543:
        /*0108*/ 	.word	0x00000008
.L_3544:


//--------------------- .nv.info._ZN10layer_norm13ln_fwd_kernelINS_13Kernel_traitsI6__halfffffjLj512ELj1ELj4ELj1ELj16ENS_18Kernel_traits_baseILj512ES2_ffffjLj128EEEEELb1ELb0ELb1ELb1EEEvNS_9FwdParamsE --------------------------
	.section	.nv.info._ZN10layer_norm13ln_fwd_kernelINS_13Kernel_traitsI6__halfffffjLj512ELj1ELj4ELj1ELj16ENS_18Kernel_traits_baseILj512ES2_ffffjLj128EEEEELb1ELb0ELb1ELb1EEEvNS_9FwdParamsE,"",@"SHT_CUDA_INFO"
	.sectionflags	@""
	.align	4


	//----- nvinfo : EIATTR_CUDA_API_VERSION
	.align		4
        /*0000*/ 	.byte	0x04, 0x37
        /*0002*/ 	.short	(.L_3546 - .L_3545)
.L_3545:
        /*0004*/ 	.word	0x00000082


	//----- nvinfo : EIATTR_KPARAM_INFO
	.align		4
.L_3546:
        /*0008*/ 	.byte	0x04, 0x17
        /*000a*/ 	.short	(.L_3548 - .L_3547)
.L_3547:
        /*000c*/ 	.word	0x00000000
        /*0010*/ 	.short	0x0000
        /*0012*/ 	.short	0x0000
        /*0014*/ 	.byte	0x00, 0xf0, 0xa1, 0x03


	//----- nvinfo : EIATTR_SPARSE_MMA_MASK
	.align		4
.L_3548:
        /*0018*/ 	.byte	0x03, 0x50
        /*001a*/ 	.short	0x0000


	//----- nvinfo : EIATTR_MAXREG_COUNT
	.align		4
        /*001c*/ 	.byte	0x03, 0x1b
        /*001e*/ 	.short	0x00ff


	//----- nvinfo : EIATTR_MERCURY_ISA_VERSION
	.align		4
        /*0020*/ 	.byte	0x03, 0x5f
        /*0022*/ 	.short	0x0101


	//----- nvinfo : EIATTR_COOP_GROUP_MASK_REGIDS
	.align		4
        /*0024*/ 	.byte	0x04, 0x29
        /*0026*/ 	.short	(.L_3550 - .L_3549)


	//   ....[0]....
.L_3549:
        /*0028*/ 	.word	0xffffffff


	//   ....[1]....
        /*002c*/ 	.word	0xffffffff


	//   ....[2]....
        /*0030*/ 	.word	0xffffffff


	//   ....[3]....
        /*0034*/ 	.word	0xffffffff


	//   ....[4]....
        /*0038*/ 	.word	0xffffffff


	//   ....[5]....
        /*003c*/ 	.word	0xffffffff


	//   ....[6]....
        /*0040*/ 	.word	0xffffffff


	//   ....[7]....
        /*0044*/ 	.word	0xffffffff


	//   ....[8]....
        /*0048*/ 	.word	0xffffffff


	//   ....[9]....
        /*004c*/ 	.word	0xffffffff


	//   ....[10]....
        /*0050*/ 	.word	0x05000033


	//   ....[11]....
        /*0054*/ 	.word	0x05000033


	//   ....[12]....
        /*0058*/ 	.word	0x05000033


	//   ....[13]....
        /*005c*/ 	.word	0x05000033


	//   ....[14]....
        /*0060*/ 	.word	0x05000033


	//   ....[15]....
        /*0064*/ 	.word	0x05000033


	//   ....[16]....
        /*0068*/ 	.word	0x05000033


	//   ....[17]....
        /*006c*/ 	.word	0x05000033


	//   ....[18]....
        /*0070*/ 	.word	0x05000033


	//   ....[19]....
        /*0074*/ 	.word	0x05000033


	//----- nvinfo : EIATTR_COOP_GROUP_INSTR_OFFSETS
	.align		4
.L_3550:
        /*0078*/ 	.byte	0x04, 0x28
        /*007a*/ 	.short	(.L_3552 - .L_3551)


	//   ....[0]....
.L_3551:
        /*007c*/ 	.word	0x0000c250


	//   ....[1]....
        /*0080*/ 	.word	0x0000c270


	//   ....[2]....
        /*0084*/ 	.word	0x0000c290


	//   ....[3]....
        /*0088*/ 	.word	0x0000c2b0


	//   ....[4]....
        /*008c*/ 	.word	0x0000c2e0


	//   ....[5]....
        /*0090*/ 	.word	0x0000c510


	//   ....[6]....
        /*0094*/ 	.word	0x0000c530


	//   ....[7]....
        /*0098*/ 	.word	0x0000c550


	//   ....[8]....
        /*009c*/ 	.word	0x0000c570


	//   ....[9]....
        /*00a0*/ 	.word	0x0000c590


	//   ....[10]....
        /*00a4*/ 	.word	0x0000ce20


	//   ....[11]....
        /*00a8*/ 	.word	0x0000ceb0


	//   ....[12]....
        /*00ac*/ 	.word	0x0000cf30


	//   ....[13]....
        /*00b0*/ 	.word	0x0000cfb0


	//   ....[14]....
        /*00b4*/ 	.word	0x0000d040


	//   ....[15]....
        /*00b8*/ 	.word	0x0000d2e0


	//   ....[16]....
        /*00bc*/ 	.word	0x0000d350


	//   ....[17]....
        /*00c0*/ 	.word	0x0000d3c0


	//   ....[18]....
        /*00c4*/ 	.word	0x0000d430


	//   ....[19]....
        /*00c8*/ 	.word	0x0000d4a0


	//----- nvinfo : EIATTR_VRC_CTA_INIT_COUNT
	.align		4
.L_3552:
        /*00cc*/ 	.byte	0x02, 0x4a
	.zero		1
	.zero		1


	//----- nvinfo : EIATTR_EXIT_INSTR_OFFSETS
	.align		4
        /*00d0*/ 	.byte	0x04, 0x1c
        /*00d2*/ 	.short	(.L_3554 - .L_3553)


	//   ....[0]....
.L_3553:
        /*00d4*/ 	.word	0x000002f0


	//   ....[1]....
        /*00d8*/ 	.word	0x0000cdb0


	//----- nvinfo : EIATTR_MAX_THREADS
	.align		4
.L_3554:
        /*00dc*/ 	.byte	0x04, 0x05
        /*00de*/ 	.short	(.L_3556 - .L_3555)
.L_3555:
        /*00e0*/ 	.word	0x00000080
        /*00e4*/ 	.word	0x00000001
        /*00e8*/ 	.word	0x00000001


	//----- nvinfo : EIATTR_CRS_STACK_SIZE
	.align		4
.L_3556:
        /*00ec*/ 	.byte	0x04, 0x1e
        /*00ee*/ 	.short	(.L_3558 - .L_3557)
.L_3557:
        /*00f0*/ 	.word	0x00000000


	//----- nvinfo : EIATTR_CBANK_PARAM_SIZE
	.align		4
.L_3558:
        /*00f4*/ 	.byte	0x03, 0x19
        /*00f6*/ 	.short	0x00e8


	//----- nvinfo : EIATTR_PARAM_CBANK
	.align		4
        /*00f8*/ 	.byte	0x04, 0x0a
        /*00fa*/ 	.short	(.L_3560 - .L_3559)
	.align		4
.L_3559:
        /*00fc*/ 	.word	index@(.nv.constant0._ZN10layer_norm13ln_fwd_kernelINS_13Kernel_traitsI6__halfffffjLj512ELj1ELj4ELj1ELj16ENS_18Kernel_traits_baseILj512ES2_ffffjLj128EEEEELb1ELb0ELb1ELb1EEEvNS_9FwdParamsE)
        /*0100*/ 	.short	0x0380
        /*0102*/ 	.short	0x00e8


	//----- nvinfo : EIATTR_SW_WAR
	.align		4
.L_3560:
        /*0104*/ 	.byte	0x04, 0x36
        /*0106*/ 	.short	(.L_3562 - .L_3561)
.L_3561:
        /*0108*/ 	.word	0x00000008
.L_3562:


//--------------------- .nv.info._ZN10layer_norm13ln_fwd_kernelINS_13Kernel_traitsI6__halfffffjLj512ELj1ELj4ELj1ELj16ENS_18Kernel_traits_baseILj512ES2_ffffjLj128EEEEELb1ELb1ELb0ELb0EEEvNS_9FwdParamsE --------------------------
	.section	.nv.info._ZN10layer_norm13ln_fwd_kernelINS_13Kernel_traitsI6__halfffffjLj512ELj1ELj4ELj1ELj16ENS_18Kernel_traits_baseILj512ES2_ffffjLj128EEEEELb1ELb1ELb0ELb0EEEvNS_9FwdParamsE,"",@"SHT_CUDA_INFO"
	.sectionflags	@""
	.align	4


	//----- nvinfo : EIATTR_CUDA_API_VERSION
	.align		4
        /*0000*/ 	.byte	0x04, 0x37
        /*0002*/ 	.short	(.L_3564 - .L_3563)
.L_3563:
        /*0004*/ 	.word	0x00000082


	//----- nvinfo : EIATTR_KPARAM_INFO
	.align		4
.L_3564:
        /*0008*/ 	.byte	0x04, 0x17
        /*000a*/ 	.short	(.L_3566 - .L_3565)
.L_3565:
        /*000c*/ 	.word	0x00000000
        /*0010*/ 	.short	0x0000
        /*0012*/ 	.short	0x0000
        /*0014*/ 	.byte	0x00, 0xf0, 0xa1, 0x03


	//----- nvinfo : EIATTR_SPARSE_MMA_MASK
	.align		4
.L_3566:
        /*0018*/ 	.byte	0x03, 0x50
        /*001a*/ 	.short	0x0000


	//----- nvinfo : EIATTR_MAXREG_COUNT
	.align		4
        /*001c*/ 	.byte	0x03, 0x1b
        /*001e*/ 	.short	0x00ff


	//----- nvinfo : EIATTR_MERCURY_ISA_VERSION
	.align		4
        /*0020*/ 	.byte	0x03, 0x5f
        /*0022*/ 	.short	0x0101


	//----- nvinfo : EIATTR_COOP_GROUP_MASK_REGIDS
	.align		4
        /*0024*/ 	.byte	0x04, 0x29
        /*0026*/ 	.short	(.L_3568 - .L_3567)


	//   ....[0]....
.L_3567:
        /*0028*/ 	.word	0xffffffff


	//   ....[1]....
        /*002c*/ 	.word	0xffffffff


	//   ....[2]....
        /*0030*/ 	.word	0xffffffff


	//   ....[3]....
        /*0034*/ 	.word	0xffffffff


	//   ....[4]....
        /*0038*/ 	.word	0xffffffff


	//   ....[5]....
        /*003c*/ 	.word	0xffffffff


	//   ....[6]....
        /*0040*/ 	.word	0xffffffff


	//   ....[7]....
        /*0044*/ 	.word	0xffffffff


	//   ....[8]....
        /*0048*/ 	.word	0xffffffff


	//   ....[9]....
        /*004c*/ 	.word	0xffffffff


	//   ....[10]....
        /*0050*/ 	.word	0x0500001d


	//   ....[11]....
        /*0054*/ 	.word	0x0500001d


	//   ....[12]....
        /*0058*/ 	.word	0x0500001d


	//   ....[13]....
        /*005c*/ 	.word	0x0500001d


	//   ....[14]....
        /*0060*/ 	.word	0x0500001d


	//   ....[15]....
        /*0064*/ 	.word	0x0500001d


	//   ....[16]....
        /*0068*/ 	.word	0x0500001d


	//   ....[17]....
        /*006c*/ 	.word	0x0500001d


	//   ....[18]....
        /*0070*/ 	.word	0x0500001d


	//   ....[19]....
        /*0074*/ 	.word	0x0500001d


	//----- nvinfo : EIATTR_COOP_GROUP_INSTR_OFFSETS
	.align		4
.L_3568:
        /*0078*/ 	.byte	0x04, 0x28
        /*007a*/ 	.short	(.L_3570 - .L_3569)


	//   ....[0]....
.L_3569:
        /*007c*/ 	.word	0x0000bda0


	//   ....[1]....
        /*0080*/ 	.word	0x0000bdc0


	//   ....[2]....
        /*0084*/ 	.word	0x0000bde0


	//   ....[3]....
        /*0088*/ 	.word	0x0000be00


	//   ....[4]....
        /*008c*/ 	.word	0x0000be30


	//   ....[5]....
        /*0090*/ 	.word	0x0000c070


	//   ....[6]....
        /*0094*/ 	.word	0x0000c090


	//   ....[7]....
        /*0098*/ 	.word	0x0000c0b0


	//   ....[8]....
        /*009c*/ 	.word	0x0000c0d0


	//   ....[9]....
        /*00a0*/ 	.word	0x0000c0f0


	//   ....[10]....
        /*00a4*/ 	.word	0x0000c900


	//   ....[11]....
        /*00a8*/ 	.word	0x0000c990


	//   ....[12]....
        /*00ac*/ 	.word	0x0000ca00


	//   ....[13]....
        /*00b0*/ 	.word	0x0000ca70


	//   ....[14]....
        /*00b4*/ 	.word	0x0000cb00


	//   ....[15]....
        /*00b8*/ 	.word	0x0000cda0


	//   ....[16]....
        /*00bc*/ 	.word	0x0000ce10


	//   ....[17]....
        /*00c0*/ 	.word	0x0000ce80


	//   ....[18]....
        /*00c4*/ 	.word	0x0000cef0


	//   ....[19]....
        /*00c8*/ 	.word	0x0000cf60


	//----- nvinfo : EIATTR_VRC_CTA_INIT_COUNT
	.align		4
.L_3570:
        /*00cc*/ 	.byte	0x02, 0x4a
	.zero		1
	.zero		1


	//----- nvinfo : EIATTR_EXIT_INSTR_OFFSETS
	.align		4
        /*00d0*/ 	.byte	0x04, 0x1c
        /*00d2*/ 	.short	(.L_3572 - .L_3571)


	//   ....[0]....
.L_3571:
        /*00d4*/ 	.word	0x000008b0


	//   ....[1]....
        /*00d8*/ 	.word	0x0000c890


	//----- nvinfo : EIATTR_INDIRECT_BRANCH_TARGETS
	.align		4
.L_3572:
        /*00dc*/ 	.byte	0x04, 0x34
        /*00de*/ 	.short	(.L_3574 - .L_3573)


	//   ....[0]....
.L_3573:
        /*00e0*/ 	.word	.L_x_20197@srel
        /*00e4*/ 	.short	0x0
        /*00e6*/ 	.short	0x0
        /*00e8*/ 	.word	0x3
        /*00ec*/ 	.word	.L_x_20198@srel
        /*00f0*/ 	.word	.L_x_20199@srel
        /*00f4*/ 	.word	.L_x_20200@srel


	//----- nvinfo : EIATTR_MAX_THREADS
	.align		4
.L_3574:
        /*00f8*/ 	.byte	0x04, 0x05
        /*00fa*/ 	.short	(.L_3576 - .L_3575)
.L_3575:
        /*00fc*/ 	.word	0x00000080
        /*0100*/ 	.word	0x00000001
        /*0104*/ 	.word	0x00000001


	//----- nvinfo : EIATTR_CRS_STACK_SIZE
	.align		4
.L_3576:
        /*0108*/ 	.byte	0x04, 0x1e
        /*010a*/ 	.short	(.L_3578 - .L_3577)
.L_3577:
        /*010c*/ 	.word	0x00000000


	//----- nvinfo : EIATTR_CBANK_PARAM_SIZE
	.align		4
.L_3578:
        /*0110*/ 	.byte	0x03, 0x19
        /*0112*/ 	.short	0x00e8


	//----- nvinfo : EIATTR_PARAM_CBANK
	.align		4
        /*0114*/ 	.byte	0x04, 0x0a
        /*0116*/ 	.short	(.L_3580 - .L_3579)
	.align		4
.L_3579:
        /*0118*/ 	.word	index@(.nv.constant0._ZN10layer_norm13ln_fwd_kernelINS_13Kernel_traitsI6__halfffffjLj512ELj1ELj4ELj1ELj16ENS_18Kernel_traits_baseILj512ES2_ffffjLj128EEEEELb1ELb1ELb0ELb0EEEvNS_9FwdParamsE)
        /*011c*/ 	.short	0x0380
        /*011e*/ 	.short	0x00e8


	//----- nvinfo : EIATTR_SW_WAR
	.align		4
.L_3580:
        /*0120*/ 	.byte	0x04, 0x36
        /*0122*/ 	.short	(.L_3582 - .L_3581)
.L_3581:
        /*0124*/ 	.word	0x00000008
.L_3582:


//--------------------- .nv.info._ZN10layer_norm13ln_fwd_kernelINS_13Kernel_traitsI6__halfffffjLj512ELj1ELj4ELj1ELj16ENS_18Kernel_traits_baseILj512ES2_ffffjLj128EEEEELb1ELb1ELb0ELb1EEEvNS_9FwdParamsE --------------------------
	.section	.nv.info._ZN10layer_norm13ln_fwd_kernelINS_13Kernel_traitsI6__halfffffjLj512ELj1ELj4ELj1ELj16ENS_18Kernel_traits_baseILj512ES2_ffffjLj128EEEEELb1ELb1ELb0ELb1EEEvNS_9FwdParamsE,"",@"SHT_CUDA_INFO"
	.sectionflags	@""
	.align	4


	//----- nvinfo : EIATTR_CUDA_API_VERSION
	.align		4
        /*0000*/ 	.byte	0x04, 0x37
        /*0002*/ 	.short	(.L_3584 - .L_3583)
.L_3583:
        /*0004*/ 	.word	0x00000082


	//----- nvinfo : EIATTR_KPARAM_INFO
	.align		4
.L_3584:
        /*0008*/ 	.byte	0x04, 0x17
        /*000a*/ 	.short	(.L_3586 - .L_3585)
.L_3585:
        /*000c*/ 	.word	0x00000000
        /*0010*/ 	.short	0x0000
        /*0012*/ 	.short	0x0000
        /*0014*/ 	.byte	0x00, 0xf0, 0xa1, 0x03


	//----- nvinfo : EIATTR_SPARSE_MMA_MASK
	.align		4
.L_3586:
        /*0018*/ 	.byte	0x03, 0x50
        /*001a*/ 	.short	0x0000


	//----- nvinfo : EIATTR_MAXREG_COUNT
	.align		4
        /*001c*/ 	.byte	0x03, 0x1b
        /*001e*/ 	.short	0x00ff


	//----- nvinfo : EIATTR_MERCURY_ISA_VERSION
	.align		4
        /*0020*/ 	.byte	0x03, 0x5f
        /*0022*/ 	.short	0x0101


	//----- nvinfo : EIATTR_COOP_GROUP_MASK_REGIDS
	.align		4
        /*0024*/ 	.byte	0x04, 0x29
        /*0026*/ 	.short	(.L_3588 - .L_3587)


	//   ....[0]....
.L_3587:
        /*0028*/ 	.word	0xffffffff


	//   ....[1]....
        /*002c*/ 	.word	0xffffffff


	//   ....[2]....
        /*0030*/ 	.word	0xffffffff


	//   ....[3]....
        /*0034*/ 	.word	0xffffffff


	//   ....[4]....
        /*0038*/ 	.word	0xffffffff


	//   ....[5]....
        /*003c*/ 	.word	0xffffffff


	//   ....[6]....
        /*0040*/ 	.word	0xffffffff


	//   ....[7]....
        /*0044*/ 	.word	0xffffffff


	//   ....[8]....
        /*0048*/ 	.word	0xffffffff


	//   ....[9]....
        /*004c*/ 	.word	0xffffffff


	//   ....[10]....
        /*0050*/ 	.word	0x05000040


	//   ....[11]....
        /*0054*/ 	.word	0x05000040


	//   ....[12]....
        /*0058*/ 	.word	0x05000040


	//   ....[13]....
        /*005c*/ 	.word	0x05000040


	//   ....[14]....
        /*0060*/ 	.word	0x05000040


	//   ....[15]....
        /*0064*/ 	.word	0x05000040


	//   ....[16]....
        /*0068*/ 	.word	0x05000040


	//   ....[17]....
        /*006c*/ 	.word	0x05000040


	//   ....[18]....
        /*0070*/ 	.word	0x05000040


	//   ....[19]....
        /*0074*/ 	.word	0x05000040


	//----- nvinfo : EIATTR_COOP_GROUP_INSTR_OFFSETS
	.align		4
.L_3588:
        /*0078*/ 	.byte	0x04, 0x28
        /*007a*/ 	.short	(.L_3590 - .L_3589)


	//   ....[0]....
.L_3589:
        /*007c*/ 	.word	0x0000b790


	//   ....[1]....
        /*0080*/ 	.word	0x0000b7c0


	//   ....[2]....
        /*0084*/ 	.word	0x0000b7e0


	//   ....[3]....
        /*0088*/ 	.word	0x0000b800


	//   ....[4]....
        /*008c*/ 	.word	0x0000b820


	//   ....[5]....
        /*0090*/ 	.word	0x0000ba50


	//   ....[6]....
        /*0094*/ 	.word	0x0000ba70


	//   ....[7]....
        /*0098*/ 	.word	0x0000ba90


	//   ....[8]....
        /*009c*/ 	.word	0x0000bab0


	//   ....[9]....
        /*00a0*/ 	.word	0x0000bad0


	//   ....[10]....
        /*00a4*/ 	.word	0x0000c020


	//   ....[11]....
        /*00a8*/ 	.word	0x0000c0c0


	//   ....[12]....
        /*00ac*/ 	.word	0x0000c120


	//   ....[13]....
        /*00b0*/ 	.word	0x0000c180


	//   ....[14]....
        /*00b4*/ 	.word	0x0000c1e0


	//   ....[15]....
        /*00b8*/ 	.word	0x0000c460


	//   ....[16]....
        /*00bc*/ 	.word	0x0000c4c0


	//   ....[17]....
        /*00c0*/ 	.word	0x0000c520


	//   ....[18]....
        /*00c4*/ 	.word	0x0000c580


	//   ....[19]....
        /*00c8*/ 	.word	0x0000c5e0


	//----- nvinfo : EIATTR_VRC_CTA_INIT_COUNT
	.align		4
.L_3590:
        /*00cc*/ 	.byte	0x02, 0x4a
	.zero		1
	.zero		1


	//----- nvinfo : EIATTR_EXIT_INSTR_OFFSETS
	.align		4
        /*00d0*/ 	.byte	0x04, 0x1c
        /*00d2*/ 	.short	(.L_3592 - .L_3591)


	//   ....[0]....
.L_3591:
        /*00d4*/ 	.word	0x00000400


	//   ....[1]....
        /*00d8*/ 	.word	0x0000bfb0


	//----- nvinfo : EIATTR_INDIRECT_BRANCH_TARGETS
	.align		4
.L_3592:
        /*00dc*/ 	.byte	0x04, 0x34
        /*00de*/ 	.short	(.L_3594 - .L_3593)


	//   ....[0]....
.L_3593:
        /*00e0*/ 	.word	.L_x_20201@srel
        /*00e4*/ 	.short	0x0
        /*00e6*/ 	.short	0x0
        /*00e8*/ 	.word	0x3
        /*00ec*/ 	.word	.L_x_20202@srel
        /*00f0*/ 	.word	.L_x_20203@srel
        /*00f4*/ 	.word	.L_x_20204@srel


	//----- nvinfo : EIATTR_MAX_THREADS
	.align		4
.L_3594:
        /*00f8*/ 	.byte	0x04, 0x05
        /*00fa*/ 	.short	(.L_3596 - .L_3595)
.L_3595:
        /*00fc*/ 	.word	0x00000080
        /*0100*/ 	.word	0x00000001
        /*0104*/ 	.word	0x00000001


	//----- nvinfo : EIATTR_CRS_STACK_SIZE
	.align		4
.L_3596:
        /*0108*/ 	.byte	0x04, 0x1e
        /*010a*/ 	.short	(.L_3598 - .L_3597)
.L_3597:
        /*010c*/ 	.word	0x00000000


	//----- nvinfo : EIATTR_CBANK_PARAM_SIZE
	.align		4
.L_3598:
        /*0110*/ 	.byte	0x03, 0x19
        /*0112*/ 	.short	0x00e8


	//----- nvinfo : EIATTR_PARAM_CBANK
	.align		4
        /*0114*/ 	.byte	0x04, 0x0a
        /*0116*/ 	.short	(.L_3600 - .L_3599)
	.align		4
.L_3599:
        /*0118*/ 	.word	index@(.nv.constant0._ZN10layer_norm13ln_fwd_kernelINS_13Kernel_traitsI6__halfffffjLj512ELj1ELj4ELj1ELj16ENS_18Kernel_traits_baseILj512ES2_ffffjLj128EEEEELb1ELb1ELb0ELb1EEEvNS_9FwdParamsE)
        /*011c*/ 	.short	0x0380
        /*011e*/ 	.short	0x00e8


	//----- nvinfo : EIATTR_SW_WAR
	.align		4
.L_3600:
        /*0120*/ 	.byte	0x04, 0x36
        /*0122*/ 	.short	(.L_3602 - .L_3601)
.L_3601:
        /*0124*/ 	.word	0x00000008
.L_3602:


//--------------------- .nv.info._ZN10layer_norm13ln_fwd_kernelINS_13Kernel_traitsI6__halfffffjLj512ELj1ELj4ELj1ELj16ENS_18Kernel_traits_baseILj512ES2_ffffjLj128EEEEELb1ELb1ELb1ELb0EEEvNS_9FwdParamsE --------------------------
	.section	.nv.info._ZN10layer_norm13ln_fwd_kernelINS_13Kernel_traitsI6__halfffffjLj512ELj1ELj4ELj1ELj16ENS_18Kernel_traits_baseILj512ES2_ffffjLj128EEEEELb1ELb1ELb1ELb0EEEvNS_9FwdParamsE,"",@"SHT_CUDA_INFO"
	.sectionflags	@""
	.align	4


	//----- nvinfo : EIATTR_CUDA_API_VERSION
	.align		4
        /*0000*/ 	.byte	0x04, 0x37
        /*0002*/ 	.short	(.L_3604 - .L_3603)
.L_3603:
        /*0004*/ 	.word	0x00000082


	//----- nvinfo : EIATTR_KPARAM_INFO
	.align		4
.L_3604:
        /*0008*/ 	.byte	0x04, 0x17
        /*000a*/ 	.short	(.L_3606 - .L_3605)
.L_3605:
        /*000c*/ 	.word	0x00000000
        /*0010*/ 	.short	0x0000
        /*0012*/ 	.short	0x0000
        /*0014*/ 	.byte	0x00, 0xf0, 0xa1, 0x03


	//----- nvinfo : EIATTR_SPARSE_MMA_MASK
	.align		4
.L_3606:
        /*0018*/ 	.byte	0x03, 0x50
        /*001a*/ 	.short	0x0000


	//----- nvinfo : EIATTR_MAXREG_COUNT
	.align		4
        /*001c*/ 	.byte	0x03, 0x1b
        /*001e*/ 	.short	0x00ff


	//----- nvinfo : EIATTR_MERCURY_ISA_VERSION
	.align		4
        /*0020*/ 	.byte	0x03, 0x5f
        /*0022*/ 	.short	0x0101


	//----- nvinfo : EIATTR_COOP_GROUP_MASK_REGIDS
	.align		4
        /*0024*/ 	.byte	0x04, 0x29
        /*0026*/ 	.short	(.L_3608 - .L_3607)


	//   ....[0]....
.L_3607:
        /*0028*/ 	.word	0xffffffff


	//   ....[1]....
        /*002c*/ 	.word	0xffffffff


	//   ....[2]....
        /*0030*/ 	.word	0xffffffff


	//   ....[3]....
        /*0034*/ 	.word	0xffffffff


	//   ....[4]....
        /*0038*/ 	.word	0xffffffff


	//   ....[5]....
        /*003c*/ 	.word	0xffffffff


	//   ....[6]....
        /*0040*/ 	.word	0xffffffff


	//   ....[7]....
        /*0044*/ 	.word	0xffffffff


	//   ....[8]....
        /*0048*/ 	.word	0xffffffff


	//   ....[9]....
        /*004c*/ 	.word	0xffffffff


	//   ....[10]....
        /*0050*/ 	.word	0x0500001f


	//   ....[11]....
        /*0054*/ 	.word	0x0500001f


	//   ....[12]....
        /*0058*/ 	.word	0x0500001f


	//   ....[13]....
        /*005c*/ 	.word	0x0500001f


	//   ....[14]....
        /*0060*/ 	.word	0x0500001f


	//   ....[15]....
        /*0064*/ 	.word	0x0500001f


	//   ....[16]....
        /*0068*/ 	.word	0x0500001f


	//   ....[17]....
        /*006c*/ 	.word	0x0500001f


	//   ....[18]....
        /*0070*/ 	.word	0x0500001f


	//   ....[19]....
        /*0074*/ 	.word	0x0500001f


	//----- nvinfo : EIATTR_COOP_GROUP_INSTR_OFFSETS
	.align		4
.L_3608:
        /*0078*/ 	.byte	0x04, 0x28
        /*007a*/ 	.short	(.L_3610 - .L_3609)


	//   ....[0]....
.L_3609:
        /*007c*/ 	.word	0x0000cc00


	//   ....[1]....
        /*0080*/ 	.word	0x0000cc30


	//   ....[2]....
        /*0084*/ 	.word	0x0000cc50


	//   ....[3]....
        /*0088*/ 	.word	0x0000cc70


	//   ....[4]....
        /*008c*/ 	.word	0x0000cc90


	//   ....[5]....
        /*0090*/ 	.word	0x0000ced0


	//   ....[6]....
        /*0094*/ 	.word	0x0000cef0


	//   ....[7]....
        /*0098*/ 	.word	0x0000cf10


	//   ....[8]....
        /*009c*/ 	.word	0x0000cf30


	//   ....[9]....
        /*00a0*/ 	.word	0x0000cf50


	//   ....[10]....
        /*00a4*/ 	.word	0x0000d7c0


	//   ....[11]....
        /*00a8*/ 	.word	0x0000d850


	//   ....[12]....
        /*00ac*/ 	.word	0x0000d8b0


	//   ....[13]....
        /*00b0*/ 	.word	0x0000d910


	//   ....[14]....
        /*00b4*/ 	.word	0x0000d970


	//   ....[15]....
        /*00b8*/ 	.word	0x0000dc10


	//   ....[16]....
        /*00bc*/ 	.word	0x0000dc70


	//   ....[17]....
        /*00c0*/ 	.word	0x0000dcd0


	//   ....[18]....
        /*00c4*/ 	.word	0x0000dd30


	//   ....[19]....
        /*00c8*/ 	.word	0x0000dd90


	//----- nvinfo : EIATTR_VRC_CTA_INIT_COUNT
	.align		4
.L_3610:
        /*00cc*/ 	.byte	0x02, 0x4a
	.zero		1
	.zero		1


	//----- nvinfo : EIATTR_EXIT_INSTR_OFFSETS
	.align		4
        /*00d0*/ 	.byte	0x04, 0x1c
        /*00d2*/ 	.short	(.L_3612 - .L_3611)


	//   ....[0]....
.L_3611:
        /*00d4*/ 	.word	0x000008b0


	//   ....[1]....
        /*00d8*/ 	.word	0x0000d750


	//----- nvinfo : EIATTR_MAX_THREADS
	.align		4
.L_3612:
        /*00dc*/ 	.byte	0x04, 0x05
        /*00de*/ 	.short	(.L_3614 - .L_3613)
.L_3613:
        /*00e0*/ 	.word	0x00000080
        /*00e4*/ 	.word	0x00000001
        /*00e8*/ 	.word	0x00000001


	//----- nvinfo : EIATTR_CRS_STACK_SIZE
	.align		4
.L_3614:
        /*00ec*/ 	.byte	0x04, 0x1e
        /*00ee*/ 	.short	(.L_3616 - .L_3615)
.L_3615:
        /*00f0*/ 	.word	0x00000000


	//----- nvinfo : EIATTR_CBANK_PARAM_SIZE
	.align		4
.L_3616:
        /*00f4*/ 	.byte	0x03, 0x19
        /*00f6*/ 	.short	0x00e8


	//----- nvinfo : EIATTR_PARAM_CBANK
	.align		4
        /*00f8*/ 	.byte	0x04, 0x0a
        /*00fa*/ 	.short	(.L_3618 - .L_3617)
	.align		4
.L_3617:
        /*00fc*/ 	.word	index@(.nv.constant0._ZN10layer_norm13ln_fwd_kernelINS_13Kernel_traitsI6__halfffffjLj512ELj1ELj4ELj1ELj16ENS_18Kernel_traits_baseILj512ES2_ffffjLj128EEEEELb1ELb1ELb1ELb0EEEvNS_9FwdParamsE)
        /*0100*/ 	.short	0x0380
        /*0102*/ 	.short	0x00e8


	//----- nvinfo : EIATTR_SW_WAR
	.align		4
.L_3618:
        /*0104*/ 	.byte	0x04, 0x36
        /*0106*/ 	.short	(.L_3620 - .L_3619)
.L_3619:
        /*0108*/ 	.word	0x00000008
.L_3620:


//--------------------- .nv.info._ZN10layer_norm13ln_fwd_kernelINS_13Kernel_traitsI6__halfffffjLj512ELj1ELj4ELj1ELj16ENS_18Kernel_traits_baseILj512ES2_ffffjLj128EEEEELb1ELb1ELb1ELb1EEEvNS_9FwdParamsE --------------------------
	.section	.nv.info._ZN10layer_norm13ln_fwd_kernelINS_13Kernel_traitsI6__halfffffjLj512ELj1ELj4ELj1ELj16ENS_18Kernel_traits_baseILj512ES2_ffffjLj128EEEEELb1ELb1ELb1ELb1EEEvNS_9FwdParamsE,"",@"SHT_CUDA_INFO"
	.sectionflags	@""
	.align	4


	//----- nvinfo : EIATTR_CUDA_API_VERSION
	.align		4
        /*0000*/ 	.byte	0x04, 0x37
        /*0002*/ 	.short	(.L_3622 - .L_3621)
.L_3621:
        /*0004*/ 	.word	0x00000082


	//----- nvinfo : EIATTR_KPARAM_INFO
	.align		4
.L_3622:
        /*0008*/ 	.byte	0x04, 0x17
        /*000a*/ 	.short	(.L_3624 - .L_3623)
.L_3623:
        /*000c*/ 	.word	0x00000000
        /*0010*/ 	.short	0x0000
        /*0012*/ 	.short	0x0000
        /*0014*/ 	.byte	0x00, 0xf0, 0xa1, 0x03


	//----- nvinfo : EIATTR_SPARSE_MMA_MASK
	.align		4
.L_3624:
        /*0018*/ 	.byte	0x03, 0x50
        /*001a*/ 	.short	0x0000


	//----- nvinfo : EIATTR_MAXREG_COUNT
	.align		4
        /*001c*/ 	.byte	0x03, 0x1b
        /*001e*/ 	.short	0x00ff


	//----- nvinfo : EIATTR_MERCURY_ISA_VERSION
	.align		4
        /*0020*/ 	.byte	0x03, 0x5f
        /*0022*/ 	.short	0x0101


	//----- nvinfo : EIATTR_COOP_GROUP_MASK_REGIDS
	.align		4
        /*0024*/ 	.byte	0x04, 0x29
        /*0026*/ 	.short	(.L_3626 - .L_3625)


	//   ....[0]....
.L_3625:
        /*0028*/ 	.word	0xffffffff


	//   ....[1]....
        /*002c*/ 	.word	0xffffffff


	//   ....[2]....
        /*0030*/ 	.word	0xffffffff


	//   ....[3]....
        /*0034*/ 	.word	0xffffffff


	//   ....[4]....
        /*0038*/ 	.word	0xffffffff


	//   ....[5]....
        /*003c*/ 	.word	0xffffffff


	//   ....[6]....
        /*0040*/ 	.word	0xffffffff


	//   ....[7]....
        /*0044*/ 	.word	0xffffffff


	//   ....[8]....
        /*0048*/ 	.word	0xffffffff


	//   ....[9]....
        /*004c*/ 	.word	0xffffffff


	//   ....[10]....
        /*0050*/ 	.word	0x05000034


	//   ....[11]....
        /*0054*/ 	.word	0x05000034


	//   ....[12]....
        /*0058*/ 	.word	0x05000034


	//   ....[13]....
        /*005c*/ 	.word	0x05000034


	//   ....[14]....
        /*0060*/ 	.word	0x05000034


	//   ....[15]....
        /*0064*/ 	.word	0x05000034


	//   ....[16]....
        /*0068*/ 	.word	0x05000034


	//   ....[17]....
        /*006c*/ 	.word	0x05000034


	//   ....[18]....
        /*0070*/ 	.word	0x05000034


	//   ....[19]....
        /*0074*/ 	.word	0x05000034


	//----- nvinfo : EIATTR_COOP_GROUP_INSTR_OFFSETS
	.align		4
.L_3626:
        /*0078*/ 	.byte	0x04, 0x28
        /*007a*/ 	.short	(.L_3628 - .L_3627)


	//   ....[0]....
.L_3627:
        /*007c*/ 	.word	0x0000c780


	//   ....[1]....
        /*0080*/ 	.word	0x0000c7b0


	//   ....[2]....
        /*0084*/ 	.word	0x0000c7d0


	//   ....[3]....
        /*0088*/ 	.word	0x0000c7f0


	//   ....[4]....
        /*008c*/ 	.word	0x0000c810


	//   ....[5]....
        /*0090*/ 	.word	0x0000ca40


	//   ....[6]....
        /*0094*/ 	.word	0x0000ca60


	//   ....[7]....
        /*0098*/ 	.word	0x0000ca80


	//   ....[8]....
        /*009c*/ 	.word	0x0000caa0


	//   ....[9]....
        /*00a0*/ 	.word	0x0000cac0


	//   ....[10]....
        /*00a4*/ 	.word	0x0000d2c0


	//   ....[11]....
        /*00a8*/ 	.word	0x0000d360


	//   ....[12]....
        /*00ac*/ 	.word	0x0000d3d0


	//   ....[13]....
        /*00b0*/ 	.word	0x0000d440


	//   ....[14]....
        /*00b4*/ 	.word	0x0000d4b0


	//   ....[15]....
        /*00b8*/ 	.word	0x0000d740


	//   ....[16]....
        /*00bc*/ 	.word	0x0000d7b0


	//   ....[17]....
        /*00c0*/ 	.word	0x0000d820


	//   ....[18]....
        /*00c4*/ 	.word	0x0000d890


	//   ....[19]....
        /*00c8*/ 	.word	0x0000d900


	//----- nvinfo : EIATTR_VRC_CTA_INIT_COUNT
	.align		4
.L_3628:
        /*00cc*/ 	.byte	0x02, 0x4a
	.zero		1
	.zero		1


	//----- nvinfo : EIATTR_EXIT_INSTR_OFFSETS
	.align		4
        /*00d0*/ 	.byte	0x04, 0x1c
        /*00d2*/ 	.short	(.L_3630 - .L_3629)


	//   ....[0]....
.L_3629:
        /*00d4*/ 	.word	0x000004b0


	//   ....[1]....
        /*00d8*/ 	.word	0x0000d250


	//----- nvinfo : EIATTR_MAX_THREADS
	.align		4
.L_3630:
        /*00dc*/ 	.byte	0x04, 0x05
        /*00de*/ 	.short	(.L_3632 - .L_3631)
.L_3631:
        /*00e0*/ 	.word	0x00000080
        /*00e4*/ 	.word	0x00000001
        /*00e8*/ 	.word	0x00000001


	//----- nvinfo : EIATTR_CRS_STACK_SIZE
	.align		4
.L_3632:
        /*00ec*/ 	.byte	0x04, 0x1e
        /*00ee*/ 	.short	(.L_3634 - .L_3633)
.L_3633:
        /*00f0*/ 	.word	0x00000000


	//----- nvinfo : EIATTR_CBANK_PARAM_SIZE
	.align		4
.L_3634:
        /*00f4*/ 	.byte	0x03, 0x19
        /*00f6*/ 	.short	0x00e8


	//----- nvinfo : EIATTR_PARAM_CBANK
	.align		4
        /*00f8*/ 	.byte	0x04, 0x0a
        /*00fa*/ 	.short	(.L_3636 - .L_3635)
	.align		4
.L_3635:
        /*00fc*/ 	.word	index@(.nv.constant0._ZN10layer_norm13ln_fwd_kernelINS_13Kernel_traitsI6__halfffffjLj512ELj1ELj4ELj1ELj16ENS_18Kernel_traits_baseILj512ES2_ffffjLj128EEEEELb1ELb1ELb1ELb1EEEvNS_9FwdParamsE)
        /*0100*/ 	.short	0x0380
        /*0102*/ 	.short	0x00e8


	//----- nvinfo : EIATTR_SW_WAR
	.align		4
.L_3636:
        /*0104*/ 	.byte	0x04, 0x36
        /*0106*/ 	.short	(.L_3638 - .L_3637)
.L_3637:
        /*0108*/ 	.word	0x00000008
.L_3638:


//--------------------- .nv.info._ZN10layer_norm13ln_fwd_kernelINS_13Kernel_traitsIfffffjLj512ELj1ELj4ELj1ELj16ENS_18Kernel_traits_baseILj512EfffffjLj128EEEEELb0ELb0ELb0ELb0EEEvNS_9FwdParamsE --------------------------
	.section	.nv.info._ZN10layer_norm13ln_fwd_kernelINS_13Kernel_traitsIfffffjLj512ELj1ELj4ELj1ELj16ENS_18Kernel_traits_baseILj512EfffffjLj128EEEEELb0ELb0ELb0ELb0EEEvNS_9FwdParamsE,"",@"SHT_CUDA_INFO"
	.sectionflags	@""
	.align	4


	//----- nvinfo : EIATTR_CUDA_API_VERSION
	.align		4
        /*0000*/ 	.byte	0x04, 0x37
        /*0002*/ 	.short	(.L_3640 - .L_3639)
.L_3639:
        /*0004*/ 	.word	0x00000082


	//----- nvinfo : EIATTR_KPARAM_INFO
	.align		4
.L_3640:
        /*0008*/ 	.byte	0x04, 0x17
        /*000a*/ 	.short	(.L_3642 - .L_3641)
.L_3641:
        /*000c*/ 	.word	0x00000000
        /*0010*/ 	.short	0x0000
        /*0012*/ 	.short	0x0000
        /*0014*/ 	.byte	0x00, 0xf0, 0xa1, 0x03


	//----- nvinfo : EIATTR_SPARSE_MMA_MASK
	.align		4
.L_3642:
        /*0018*/ 	.byte	0x03, 0x50
        /*001a*/ 	.short	0x0000


	//----- nvinfo : EIATTR_MAXREG_COUNT
	.align		4
        /*001c*/ 	.byte	0x03, 0x1b
        /*001e*/ 	.short	0x00ff


	//----- nvinfo : EIATTR_MERCURY_ISA_VERSION
	.align		4
        /*0020*/ 	.byte	0x03, 0x5f
        /*0022*/ 	.short	0x0101


	//----- nvinfo : EIATTR_COOP_GROUP_MASK_REGIDS
	.align		4
        /*0024*/ 	.byte	0x04, 0x29
        /*0026*/ 	.short	(.L_3644 - .L_3643)


	//   ....[0]....
.L_3643:
        /*0028*/ 	.word	0xffffffff


	//   ....[1]....
        /*002c*/ 	.word	0xffffffff


	//   ....[2]....
        /*0030*/ 	.word	0xffffffff


	//   ....[3]....
        /*0034*/ 	.word	0xffffffff


	//   ....[4]....
        /*0038*/ 	.word	0xffffffff


	//   ....[5]....
        /*003c*/ 	.word	0xffffffff


	//   ....[6]....
        /*0040*/ 	.word	0xffffffff


	//   ....[7]....
        /*0044*/ 	.word	0xffffffff


	//   ....[8]....
        /*0048*/ 	.word	0xffffffff


	//   ....[9]....
        /*004c*/ 	.word	0xffffffff


	//   ....[10]....
        /*0050*/ 	.word	0x0500002e


	//   ....[11]....
        /*0054*/ 	.word	0x0500002e


	//   ....[12]....
        /*0058*/ 	.word	0x0500002e


	//   ....[13]....
        /*005c*/ 	.word	0x0500002e


	//   ....[14]....
        /*0060*/ 	.word	0x0500002e


	//   ....[15]....
        /*0064*/ 	.word	0x0500002e


	//   ....[16]....
        /*0068*/ 	.word	0x0500002e


	//   ....[17]....
        /*006c*/ 	.word	0x0500002e


	//   ....[18]....
        /*0070*/ 	.word	0x0500002e


	//   ....[19]....
        /*0074*/ 	.word	0x0500002e


	//----- nvinfo : EIATTR_COOP_GROUP_INSTR_OFFSETS
	.align		4
.L_3644:
        /*0078*/ 	.byte	0x04, 0x28
        /*007a*/ 	.short	(.L_3646 - .L_3645)


	//   ....[0]....
.L_3645:
        /*007c*/ 	.word	0x00001200


	//   ....[1]....
        /*0080*/ 	.word	0x00001220


	//   ....[2]....
        /*0084*/ 	.word	0x00001240


	//   ....[3]....
        /*0088*/ 	.word	0x00001270


	//   ....[4]....
        /*008c*/ 	.word	0x00001290


	//   ....[5]....
        /*0090*/ 	.word	0x000014d0


	//   ....[6]....
        /*0094*/ 	.word	0x000014f0


	//   ....[7]....
        /*0098*/ 	.word	0x00001510


	//   ....[8]....
        /*009c*/ 	.word	0x00001530


	//   ....[9]....
        /*00a0*/ 	.word	0x00001550


	//   ....[10]....
        /*00a4*/ 	.word	0x00001be0


	//   ....[11]....
        /*00a8*/ 	.word	0x00001c80


	//   ....[12]....
        /*00ac*/ 	.word	0x00001cf0


	//   ....[13]....
        /*00b0*/ 	.word	0x00001d70


	//   ....[14]....
        /*00b4*/ 	.word	0x00001de0


	//   ....[15]....
        /*00b8*/ 	.word	0x00002090


	//   ....[16]....
        /*00bc*/ 	.word	0x00002100


	//   ....[17]....
        /*00c0*/ 	.word	0x00002170


	//   ....[18]....
        /*00c4*/ 	.word	0x000021e0


	//   ....[19]....
        /*00c8*/ 	.word	0x00002250


	//----- nvinfo : EIATTR_VRC_CTA_INIT_COUNT
	.align		4
.L_3646:
        /*00cc*/ 	.byte	0x02, 0x4a
	.zero		1
	.zero		1


	//----- nvinfo : EIATTR_EXIT_INSTR_OFFSETS
	.align		4
        /*00d0*/ 	.byte	0x04, 0x1c
        /*00d2*/ 	.short	(.L_3648 - .L_3647)


	//   ....[0]....
.L_3647:
        /*00d4*/ 	.word	0x00000570


	//   ....[1]....
        /*00d8*/ 	.word	0x00001b70


	//----- nvinfo : EIATTR_MAX_THREADS
	.align		4
.L_3648:
        /*00dc*/ 	.byte	0x04, 0x05
        /*00de*/ 	.short	(.L_3650 - .L_3649)
.L_3649:
        /*00e0*/ 	.word	0x00000080
        /*00e4*/ 	.word	0x00000001
        /*00e8*/ 	.word	0x00000001


	//----- nvinfo : EIATTR_CRS_STACK_SIZE
	.align		4
.L_3650:
        /*00ec*/ 	.byte	0x04, 0x1e
        /*00ee*/ 	.short	(.L_3652 - .L_3651)
.L_3651:
        /*00f0*/ 	.word	0x00000000


	//----- nvinfo : EIATTR_CBANK_PARAM_SIZE
	.align		4
.L_3652:
        /*00f4*/ 	.byte	0x03, 0x19
        /*00f6*/ 	.short	0x00e8


	//----- nvinfo : EIATTR_PARAM_CBANK
	.align		4
        /*00f8*/ 	.byte	0x04, 0x0a
        /*00fa*/ 	.short	(.L_3654 - .L_3653)
	.align		4
.L_3653:
        /*00fc*/ 	.word	index@(.nv.constant0._ZN10layer_norm13ln_fwd_kernelINS_13Kernel_traitsIfffffjLj512ELj1ELj4ELj1ELj16ENS_18Kernel_traits_baseILj512EfffffjLj128EEEEELb0ELb0ELb0ELb0EEEvNS_9FwdParamsE)
        /*0100*/ 	.short	0x0380
        /*0102*/ 	.short	0x00e8


	//----- nvinfo : EIATTR_SW_WAR
	.align		4
.L_3654:
        /*0104*/ 	.byte	0x04, 0x36
        /*0106*/ 	.short	(.L_3656 - .L_3655)
.L_3655:
        /*0108*/ 	.word	0x00000008
.L_3656:


//--------------------- .nv.info._ZN10layer_norm13ln_fwd_kernelINS_13Kernel_traitsIfffffjLj512ELj1ELj4ELj1ELj16ENS_18Kernel_traits_baseILj512EfffffjLj128EEEEELb0ELb0ELb0ELb1EEEvNS_9FwdParamsE --------------------------
	.section	.nv.info._ZN10layer_norm13ln_fwd_kernelINS_13Kernel_traitsIfffffjLj512ELj1ELj4ELj1ELj16ENS_18Kernel_traits_baseILj512EfffffjLj128EEEEELb0ELb0ELb0ELb1EEEvNS_9FwdParamsE,"",@"SHT_CUDA_INFO"
	.sectionflags	@""
	.align	4


	//----- nvinfo : EIATTR_CUDA_API_VERSION
	.align		4
        /*0000*/ 	.byte	0x04, 0x37
        /*0002*/ 	.short	(.L_3658 - .L_3657)
.L_3657:
        /*0004*/ 	.word	0x00000082


	//----- nvinfo : EIATTR_KPARAM_INFO
	.align		4
.L_3658:
        /*0008*/ 	.byte	0x04, 0x17
        /*000a*/ 	.short	(.L_3660 - .L_3659)
.L_3659:
        /*000c*/ 	.word	0x00000000
        /*0010*/ 	.short	0x0000
        /*0012*/ 	.short	0x0000
        /*0014*/ 	.byte	0x00, 0xf0, 0xa1, 0x03


	//----- nvinfo : EIATTR_SPARSE_MMA_MASK
	.align		4
.L_3660:
        /*0018*/ 	.byte	0x03, 0x50
        /*001a*/ 	.short	0x0000


	//----- nvinfo : EIATTR_MAXREG_COUNT
	.align		4
        /*001c*/ 	.byte	0x03, 0x1b
        /*001e*/ 	.short	0x00ff


	//----- nvinfo : EIATTR_MERCURY_ISA_VERSION
	.align		4
        /*0020*/ 	.byte	0x03, 0x5f
        /*0022*/ 	.short	0x0101


	//----- nvinfo : EIATTR_COOP_GROUP_MASK_REGIDS
	.align		4
        /*0024*/ 	.byte	0x04, 0x29
        /*0026*/ 	.short	(.L_3662 - .L_3661)


	//   ....[0]....
.L_3661:
        /*0028*/ 	.word	0xffffffff


	//   ....[1]....
        /*002c*/ 	.word	0xffffffff


	//   ....[2]....
        /*0030*/ 	.word	0xffffffff


	//   ....[3]....
        /*0034*/ 	.word	0xffffffff


	//   ....[4]....
        /*0038*/ 	.word	0xffffffff


	//   ....[5]....
        /*003c*/ 	.word	0xffffffff


	//   ....[6]....
        /*0040*/ 	.word	0xffffffff


	//   ....[7]....
        /*0044*/ 	.word	0xffffffff


	//   ....[8]....
        /*0048*/ 	.word	0xffffffff


	//   ....[9]....
        /*004c*/ 	.word	0xffffffff


	//   ....[10]....
        /*0050*/ 	.word	0x05000022


	//   ....[11]....
        /*0054*/ 	.word	0x05000022


	//   ....[12]....
        /*0058*/ 	.word	0x05000022


	//   ....[13]....
        /*005c*/ 	.word	0x05000022


	//   ....[14]....
        /*0060*/ 	.word	0x05000022


	//   ....[15]....
        /*0064*/ 	.word	0x05000022


	//   ....[16]....
        /*0068*/ 	.word	0x05000022


	//   ....[17]....
        /*006c*/ 	.word	0x05000022


	//   ....[18]....
        /*0070*/ 	.word	0x05000022


	//   ....[19]....
        /*0074*/ 	.word	0x05000022


	//----- nvinfo : EIATTR_COOP_GROUP_INSTR_OFFSETS
	.align		4
.L_3662:
        /*0078*/ 	.byte	0x04, 0x28
        /*007a*/ 	.short	(.L_3664 - .L_3663)


	//   ....[0]....
.L_3663:
        /*007c*/ 	.word	0x00000e00


	//   ....[1]....
        /*0080*/ 	.word	0x00000e30


	//   ....[2]....
        /*0084*/ 	.word	0x00000e50


	//   ....[3]....
        /*0088*/ 	.word	0x00000e70


	//   ....[4]....
        /*008c*/ 	.word	0x00000e90


	//   ....[5]....
        /*0090*/ 	.word	0x000010c0


	//   ....[6]....
        /*0094*/ 	.word	0x000010e0


	//   ....[7]....
        /*0098*/ 	.word	0x00001100


	//   ....[8]....
        /*009c*/ 	.word	0x00001120


	//   ....[9]....
        /*00a0*/ 	.word	0x00001140


	//   ....[10]....
        /*00a4*/ 	.word	0x00001650


	//   ....[11]....
        /*00a8*/ 	.word	0x000016f0


	//   ....[12]....
        /*00ac*/ 	.word	0x00001750


	//   ....[13]....
        /*00b0*/ 	.word	0x000017b0


	//   ....[14]....
        /*00b4*/ 	.word	0x00001810


	//   ....[15]....
        /*00b8*/ 	.word	0x00001a80


	//   ....[16]....
        /*00bc*/ 	.word	0x00001ae0


	//   ....[17]....
        /*00c0*/ 	.word	0x00001b40


	//   ....[18]....
        /*00c4*/ 	.word	0x00001ba0


	//   ....[19]....
        /*00c8*/ 	.word	0x00001c00


	//----- nvinfo : EIATTR_VRC_CTA_INIT_COUNT
	.align		4
.L_3664:
        /*00cc*/ 	.byte	0x02, 0x4a
	.zero		1
	.zero		1


	//----- nvinfo : EIATTR_EXIT_INSTR_OFFSETS
	.align		4
        /*00d0*/ 	.byte	0x04, 0x1c
        /*00d2*/ 	.short	(.L_3666 - .L_3665)


	//   ....[0]....
.L_3665:
        /*00d4*/ 	.word	0x00000390


	//   ....[1]....
        /*00d8*/ 	.word	0x000015f0


	//----- nvinfo : EIATTR_MAX_THREADS
	.align		4
.L_3666:
        /*00dc*/ 	.byte	0x04, 0x05
        /*00de*/ 	.short	(.L_3668 - .L_3667)
.L_3667:
        /*00e0*/ 	.word	0x00000080
        /*00e4*/ 	.word	0x00000001
        /*00e8*/ 	.word	0x00000001


	//----- nvinfo : EIATTR_CRS_STACK_SIZE
	.align		4
.L_3668:
        /*00ec*/ 	.byte	0x04, 0x1e
        /*00ee*/ 	.short	(.L_3670 - .L_3669)
.L_3669:
        /*00f0*/ 	.word	0x00000000


	//----- nvinfo : EIATTR_CBANK_PARAM_SIZE
	.align		4
.L_3670:
        /*00f4*/ 	.byte	0x03, 0x19
        /*00f6*/ 	.short	0x00e8


	//----- nvinfo : EIATTR_PARAM_CBANK
	.align		4
        /*00f8*/ 	.byte	0x04, 0x0a
        /*00fa*/ 	.short	(.L_3672 - .L_3671)
	.align		4
.L_3671:
        /*00fc*/ 	.word	index@(.nv.constant0._ZN10layer_norm13ln_fwd_kernelINS_13Kernel_traitsIfffffjLj512ELj1ELj4ELj1ELj16ENS_18Kernel_traits_baseILj512EfffffjLj128EEEEELb0ELb0ELb0ELb1EEEvNS_9FwdParamsE)
        /*0100*/ 	.short	0x0380
        /*0102*/ 	.short	0x00e8


	//----- nvinfo : EIATTR_SW_WAR
	.align		4
.L_3672:
        /*0104*/ 	.byte	0x04, 0x36
        /*0106*/ 	.short	(.L_3674 - .L_3673)
.L_3673:
        /*0108*/ 	.word	0x00000008
.L_3674:


//--------------------- .nv.info._ZN10layer_norm13ln_fwd_kernelINS_13Kernel_traitsIfffffjLj512ELj1ELj4ELj1ELj16ENS_18Kernel_traits_baseILj512EfffffjLj128EEEEELb0ELb0ELb1ELb0EEEvNS_9FwdParamsE --------------------------
	.section	.nv.info._ZN10layer_norm13ln_fwd_kernelINS_13Kernel_traitsIfffffjLj512ELj1ELj4ELj1ELj16ENS_18Kernel_traits_baseILj512EfffffjLj128EEEEELb0ELb0ELb1ELb0EEEvNS_9FwdParamsE,"",@"SHT_CUDA_INFO"
	.sectionflags	@""
	.align	4


	//----- nvinfo : EIATTR_CUDA_API_VERSION
	.align		4
        /*0000*/ 	.byte	0x04, 0x37
        /*0002*/ 	.short	(.L_3676 - .L_3675)
.L_3675:
        /*0004*/ 	.word	0x00000082


	//----- nvinfo : EIATTR_KPARAM_INFO
	.align		4
.L_3676:
        /*0008*/ 	.byte	0x04, 0x17
        /*000a*/ 	.short	(.L_3678 - .L_3677)
.L_3677:
        /*000c*/ 	.word	0x00000000
        /*0010*/ 	.short	0x0000
        /*0012*/ 	.short	0x0000
        /*0014*/ 	.byte	0x00, 0xf0, 0xa1, 0x03


	//----- nvinfo : EIATTR_SPARSE_MMA_MASK
	.align		4
.L_3678:
        /*0018*/ 	.byte	0x03, 0x50
        /*001a*/ 	.short	0x0000


	//----- nvinfo : EIATTR_MAXREG_COUNT
	.align		4
        /*001c*/ 	.byte	0x03, 0x1b
        /*001e*/ 	.short	0x00ff


	//----- nvinfo : EIATTR_MERCURY_ISA_VERSION
	.align		4
        /*0020*/ 	.byte	0x03, 0x5f
        /*0022*/ 	.short	0x0101


	//----- nvinfo : EIATTR_COOP_GROUP_MASK_REGIDS
	.align		4
        /*0024*/ 	.byte	0x04, 0x29
        /*0026*/ 	.short	(.L_3680 - .L_3679)


	//   ....[0]....
.L_3679:
        /*0028*/ 	.word	0xffffffff


	//   ....[1]....
        /*002c*/ 	.word	0xffffffff


	//   ....[2]....
        /*0030*/ 	.word	0xffffffff


	//   ....[3]....
        /*0034*/ 	.word	0xffffffff


	//   ....[4]....
        /*0038*/ 	.word	0xffffffff


	//   ....[5]....
        /*003c*/ 	.word	0xffffffff


	//   ....[6]....
        /*0040*/ 	.word	0xffffffff


	//   ....[7]....
        /*0044*/ 	.word	0xffffffff


	//   ....[8]....
        /*0048*/ 	.word	0xffffffff


	//   ....[9]....
        /*004c*/ 	.word	0xffffffff


	//   ....[10]....
        /*0050*/ 	.word	0x0500003e


	//   ....[11]....
        /*0054*/ 	.word	0x0500003e


	//   ....[12]....
        /*0058*/ 	.word	0x0500003e


	//   ....[13]....
        /*005c*/ 	.word	0x0500003e


	//   ....[14]....
        /*0060*/ 	.word	0x0500003e


	//   ....[15]....
        /*0064*/ 	.word	0x0500003e


	//   ....[16]....
        /*0068*/ 	.word	0x0500003e


	//   ....[17]....
        /*006c*/ 	.word	0x0500003e


	//   ....[18]....
        /*0070*/ 	.word	0x0500003e


	//   ....[19]....
        /*0074*/ 	.word	0x0500003e


	//----- nvinfo : EIATTR_COOP_GROUP_INSTR_OFFSETS
	.align		4
.L_3680:
        /*0078*/ 	.byte	0x04, 0x28
        /*007a*/ 	.short	(.L_3682 - .L_3681)


	//   ....[0]....
.L_3681:
        /*007c*/ 	.word	0x00000fe0


	//   ....[1]....
        /*0080*/ 	.word	0x00001010


	//   ....[2]....
        /*0084*/ 	.word	0x00001030


	//   ....[3]....
        /*0088*/ 	.word	0x00001050


	//   ....[4]....
        /*008c*/ 	.word	0x00001070


	//   ....[5]....
        /*0090*/ 	.word	0x000012b0


	//   ....[6]....
        /*0094*/ 	.word	0x000012d0


	//   ....[7]....
        /*0098*/ 	.word	0x000012f0


	//   ....[8]....
        /*009c*/ 	.word	0x00001310


	//   ....[9]....
        /*00a0*/ 	.word	0x00001330


	//   ....[10]....
        /*00a4*/ 	.word	0x00001a20


	//   ....[11]....
        /*00a8*/ 	.word	0x00001ac0


	//   ....[12]....
        /*00ac*/ 	.word	0x00001b20


	//   ....[13]....
        /*00b0*/ 	.word	0x00001b80


	//   ....[14]....
        /*00b4*/ 	.word	0x00001bd0


	//   ....[15]....
        /*00b8*/ 	.word	0x00001e60


	//   ....[16]....
        /*00bc*/ 	.word	0x00001ec0


	//   ....[17]....
        /*00c0*/ 	.word	0x00001f20


	//   ....[18]....
        /*00c4*/ 	.word	0x00001f80


	//   ....[19]....
        /*00c8*/ 	.word	0x00001fe0


	//----- nvinfo : EIATTR_VRC_CTA_INIT_COUNT
	.align		4
.L_3682:
        /*00cc*/ 	.byte	0x02, 0x4a
	.zero		1
	.zero		1


	//----- nvinfo : EIATTR_EXIT_INSTR_OFFSETS
	.align		4
        /*00d0*/ 	.byte	0x04, 0x1c
        /*00d2*/ 	.short	(.L_3684 - .L_3683)


	//   ....[0]....
.L_3683:
        /*00d4*/ 	.word	0x00000530


	//   ....[1]....
        /*00d8*/ 	.word	0x000019b0


	//----- nvinfo : EIATTR_MAX_THREADS
	.align		4
.L_3684:
        /*00dc*/ 	.byte	0x04, 0x05
        /*00de*/ 	.short	(.L_3686 - .L_3685)
.L_3685:
        /*00e0*/ 	.word	0x00000080
        /*00e4*/ 	.word	0x00000001
        /*00e8*/ 	.word	0x00000001


	//----- nvinfo : EIATTR_CRS_STACK_SIZE
	.align		4
.L_3686:
        /*00ec*/ 	.byte	0x04, 0x1e
        /*00ee*/ 	.short	(.L_3688 - .L_3687)
.L_3687:
        /*00f0*/ 	.word	0x00000000


	//----- nvinfo : EIATTR_CBANK_PARAM_SIZE
	.align		4
.L_3688:
        /*00f4*/ 	.byte	0x03, 0x19
        /*00f6*/ 	.short	0x00e8


	//----- nvinfo : EIATTR_PARAM_CBANK
	.align		4
        /*00f8*/ 	.byte	0x04, 0x0a
        /*00fa*/ 	.short	(.L_3690 - .L_3689)
	.align		4
.L_3689:
        /*00fc*/ 	.word	index@(.nv.constant0._ZN10layer_norm13ln_fwd_kernelINS_13Kernel_traitsIfffffjLj512ELj1ELj4ELj1ELj16ENS_18Kernel_traits_baseILj512EfffffjLj128EEEEELb0ELb0ELb1ELb0EEEvNS_9FwdParamsE)
        /*0100*/ 	.short	0x0380
        /*0102*/ 	.short	0x00e8


	//----- nvinfo : EIATTR_SW_WAR
	.align		4
.L_3690:
        /*0104*/ 	.byte	0x04, 0x36
        /*0106*/ 	.short	(.L_3692 - .L_3691)
.L_3691:
        /*0108*/ 	.word	0x00000008
.L_3692:


//--------------------- .nv.info._ZN10layer_norm13ln_fwd_kernelINS_13Kernel_traitsIfffffjLj512ELj1ELj4ELj1ELj16ENS_18Kernel_traits_baseILj512EfffffjLj128EEEEELb0ELb0ELb1ELb1EEEvNS_9FwdParamsE --------------------------
	.section	.nv.info._ZN10layer_norm13ln_fwd_kernelINS_13Kernel_traitsIfffffjLj512ELj1ELj4ELj1ELj16ENS_18Kernel_traits_baseILj512EfffffjLj128EEEEELb0ELb0ELb1ELb1EEEvNS_9FwdParamsE,"",@"SHT_CUDA_INFO"
	.sectionflags	@""
	.align	4


	//----- nvinfo : EIATTR_CUDA_API_VERSION
	.align		4
        /*0000*/ 	.byte	0x04, 0x37
        /*0002*/ 	.short	(.L_3694 - .L_3693)
.L_3693:
        /*0004*/ 	.word	0x00000082


	//----- nvinfo : EIATTR_KPARAM_INFO
	.align		4
.L_3694:
        /*0008*/ 	.byte	0x04, 0x17
        /*000a*/ 	.short	(.L_3696 - .L_3695)
.L_3695:
        /*000c*/ 	.word	0x00000000
        /*0010*/ 	.short	0x0000
        /*0012*/ 	.short	0x0000
        /*0014*/ 	.byte	0x00, 0xf0, 0xa1, 0x03


	//----- nvinfo : EIATTR_SPARSE_MMA_MASK
	.align		4
.L_3696:
        /*0018*/ 	.byte	0x03, 0x50
        /*001a*/ 	.short	0x0000


	//----- nvinfo : EIATTR_MAXREG_COUNT
	.align		4
        /*001c*/ 	.byte	0x03, 0x1b
        /*001e*/ 	.short	0x00ff


	//----- nvinfo : EIATTR_ANNOTATIONS
	.align		4
        /*0020*/ 	.byte	0x04, 0x55
        /*0022*/ 	.short	(.L_3698 - .L_3697)


	//   ....[0]....
.L_3697:
        /*0024*/ 	.word	0x00000001
        /*0028*/ 	.byte	0xa0, 0x04, 0x00, 0x00, 0x01, 0x00, 0x00, 0x00, 0xb0, 0x0b, 0x00, 0x00


	//----- nvinfo : EIATTR_MERCURY_ISA_VERSION
	.align		4
.L_3698:
        /*0034*/ 	.byte	0x03, 0x5f
        /*0036*/ 	.short	0x0101


	//----- nvinfo : EIATTR_COOP_GROUP_MASK_REGIDS
	.align		4
        /*0038*/ 	.byte	0x04, 0x29
        /*003a*/ 	.short	(.L_3700 - .L_3699)


	//   ....[0]....
.L_3699:
        /*003c*/ 	.word	0xffffffff


	//   ....[1]....
        /*0040*/ 	.word	0xffffffff


	//   ....[2]....
        /*0044*/ 	.word	0xffffffff


	//   ....[3]....
        /*0048*/ 	.word	0xffffffff


	//   ....[4]....
        /*004c*/ 	.word	0xffffffff


	//   ....[5]....
        /*0050*/ 	.word	0xffffffff


	//   ....[6]....
        /*0054*/ 	.word	0xffffffff


	//   ....[7]....
        /*0058*/ 	.word	0xffffffff


	//   ....[8]....
        /*005c*/ 	.word	0xffffffff


	//   ....[9]....
        /*0060*/ 	.word	0xffffffff


	//   ....[10]....
        /*0064*/ 	.word	0x0500002d


	//   ....[11]....
        /*0068*/ 	.word	0x0500002d


	//   ....[12]....
        /*006c*/ 	.word	0x0500002d


	//   ....[13]....
        /*0070*/ 	.word	0x0500002d


	//   ....[14]....
        /*0074*/ 	.word	0x0500002d


	//   ....[15]....
        /*0078*/ 	.word	0x0500002d


	//   ....[16]....
        /*007c*/ 	.word	0x0500002d


	//   ....[17]....
        /*0080*/ 	.word	0x0500002d


	//   ....[18]....
        /*0084*/ 	.word	0x0500002d


	//   ....[19]....
        /*0088*/ 	.word	0x0500002d


	//----- nvinfo : EIATTR_COOP_GROUP_INSTR_OFFSETS
	.align		4
.L_3700:
        /*008c*/ 	.byte	0x04, 0x28
        /*008e*/ 	.short	(.L_3702 - .L_3701)


	//   ....[0]....
.L_3701:
        /*0090*/ 	.word	0x00000ee0


	//   ....[1]....
        /*0094*/ 	.word	0x00000f00


	//   ....[2]....
        /*0098*/ 	.word	0x00000f20


	//   ....[3]....
        /*009c*/ 	.word	0x00000f40


	//   ....[4]....
        /*00a0*/ 	.word	0x00000f70


	//   ....[5]....
        /*00a4*/ 	.word	0x000011a0


	//   ....[6]....
        /*00a8*/ 	.word	0x000011c0


	//   ....[7]....
        /*00ac*/ 	.word	0x000011e0


	//   ....[8]....
        /*00b0*/ 	.word	0x00001200


	//   ....[9]....
        /*00b4*/ 	.word	0x00001220


	//   ....[10]....
        /*00b8*/ 	.word	0x00001830


	//   ....[11]....
        /*00bc*/ 	.word	0x000018b0


	//   ....[12]....
        /*00c0*/ 	.word	0x00001930


	//   ....[13]....
        /*00c4*/ 	.word	0x000019b0


	//   ....[14]....
        /*00c8*/ 	.word	0x00001a40


	//   ....[15]....
        /*00cc*/ 	.word	0x00001cd0


	//   ....[16]....
        /*00d0*/ 	.word	0x00001d40


	//   ....[17]....
        /*00d4*/ 	.word	0x00001db0


	//   ....[18]....
        /*00d8*/ 	.word	0x00001e20


	//   ....[19]....
        /*00dc*/ 	.word	0x00001e90


	//----- nvinfo : EIATTR_VRC_CTA_INIT_COUNT
	.align		4
.L_3702:
        /*00e0*/ 	.byte	0x02, 0x4a
	.zero		1
	.zero		1


	//----- nvinfo : EIATTR_EXIT_INSTR_OFFSETS
	.align		4
        /*00e4*/ 	.byte	0x04, 0x1c
        /*00e6*/ 	.short	(.L_3704 - .L_3703)


	//   ....[0]....
.L_3703:
        /*00e8*/ 	.word	0x00000350


	//   ....[1]....
        /*00ec*/ 	.word	0x000017d0


	//----- nvinfo : EIATTR_MAX_THREADS
	.align		4
.L_3704:
        /*00f0*/ 	.byte	0x04, 0x05
        /*00f2*/ 	.short	(.L_3706 - .L_3705)
.L_3705:
        /*00f4*/ 	.word	0x00000080
        /*00f8*/ 	.word	0x00000001
        /*00fc*/ 	.word	0x00000001


	//----- nvinfo : EIATTR_CRS_STACK_SIZE
	.align		4
.L_3706:
        /*0100*/ 	.byte	0x04, 0x1e
        /*0102*/ 	.short	(.L_3708 - .L_3707)
.L_3707:
        /*0104*/ 	.word	0x00000000


	//----- nvinfo : EIATTR_CBANK_PARAM_SIZE
	.align		4
.L_3708:
        /*0108*/ 	.byte	0x03, 0x19
        /*010a*/ 	.short	0x00e8


	//----- nvinfo : EIATTR_PARAM_CBANK
	.align		4
        /*010c*/ 	.byte	0x04, 0x0a
        /*010e*/ 	.short	(.L_3710 - .L_3709)
	.align		4
.L_3709:
        /*0110*/ 	.word	index@(.nv.constant0._ZN10layer_norm13ln_fwd_kernelINS_13Kernel_traitsIfffffjLj512ELj1ELj4ELj1ELj16ENS_18Kernel_traits_baseILj512EfffffjLj128EEEEELb0ELb0ELb1ELb1EEEvNS_9FwdParamsE)
        /*0114*/ 	.short	0x0380
        /*0116*/ 	.short	0x00e8


	//----- nvinfo : EIATTR_SW_WAR
	.align		4
.L_3710:
        /*0118*/ 	.byte	0x04, 0x36
        /*011a*/ 	.short	(.L_3712 - .L_3711)
.L_3711:
        /*011c*/ 	.word	0x00000008
.L_3712:


//--------------------- .nv.info._ZN10layer_norm13ln_fwd_kernelINS_13Kernel_traitsIfffffjLj512ELj1ELj4ELj1ELj16ENS_18Kernel_traits_baseILj512EfffffjLj128EEEEELb0ELb1ELb0ELb0EEEvNS_9FwdParamsE --------------------------
	.section	.nv.info._ZN10layer_norm13ln_fwd_kernelINS_13Kernel_traitsIfffffjLj512ELj1ELj4ELj1ELj16ENS_18Kernel_traits_baseILj512EfffffjLj128EEEEELb0ELb1ELb0ELb0EEEvNS_9FwdParamsE,"",@"SHT_CUDA_INFO"
	.sectionflags	@""
	.align	4


	//----- nvinfo : EIATTR_CUDA_API_VERSION
	.align		4
        /*0000*/ 	.byte	0x04, 0x37
        /*0002*/ 	.short	(.L_3714 - .L_3713)
.L_3713:
        /*0004*/ 	.word	0x00000082


	//----- nvinfo : EIATTR_KPARAM_INFO
	.align		4
.L_3714:
        /*0008*/ 	.byte	0x04, 0x17
        /*000a*/ 	.short	(.L_3716 - .L_3715)
.L_3715:
        /*000c*/ 	.word	0x00000000
        /*0010*/ 	.short	0x0000
        /*0012*/ 	.short	0x0000
        /*0014*/ 	.byte	0x00, 0xf0, 0xa1, 0x03


	//----- nvinfo : EIATTR_SPARSE_MMA_MASK
	.align		4
.L_3716:
        /*0018*/ 	.byte	0x03, 0x50
        /*001a*/ 	.short	0x0000


	//----- nvinfo : EIATTR_MAXREG_COUNT
	.align		4
        /*001c*/ 	.byte	0x03, 0x1b
        /*001e*/ 	.short	0x00ff


	//----- nvinfo : EIATTR_MERCURY_ISA_VERSION
	.align		4
        /*0020*/ 	.byte	0x03, 0x5f
        /*0022*/ 	.short	0x0101


	//----- nvinfo : EIATTR_COOP_GROUP_MASK_REGIDS
	.align		4
        /*0024*/ 	.byte	0x04, 0x29
        /*0026*/ 	.short	(.L_3718 - .L_3717)


	//   ....[0]....
.L_3717:
        /*0028*/ 	.word	0xffffffff


	//   ....[1]....
        /*002c*/ 	.word	0xffffffff


	//   ....[2]....
        /*0030*/ 	.word	0xffffffff


	//   ....[3]....
        /*0034*/ 	.word	0xffffffff


	//   ....[4]....
        /*0038*/ 	.word	0xffffffff


	//   ....[5]....
        /*003c*/ 	.word	0xffffffff


	//   ....[6]....
        /*0040*/ 	.word	0xffffffff


	//   ....[7]....
        /*0044*/ 	.word	0xffffffff


	//   ....[8]....
        /*0048*/ 	.word	0xffffffff


	//   ....[9]....
        /*004c*/ 	.word	0xffffffff


	//   ....[10]....
        /*0050*/ 	.word	0x05000052


	//   ....[11]....
        /*0054*/ 	.word	0x05000052


	//   ....[12]....
        /*0058*/ 	.word	0x05000052


	//   ....[13]....
        /*005c*/ 	.word	0x05000052


	//   ....[14]....
        /*0060*/ 	.word	0x05000052


	//   ....[15]....
        /*0064*/ 	.word	0x05000052


	//   ....[16]....
        /*0068*/ 	.word	0x05000052


	//   ....[17]....
        /*006c*/ 	.word	0x05000052


	//   ....[18]....
        /*0070*/ 	.word	0x05000052


	//   ....[19]....
        /*0074*/ 	.word	0x05000052


	//----- nvinfo : EIATTR_COOP_GROUP_INSTR_OFFSETS
	.align		4
.L_3718:
        /*0078*/ 	.byte	0x04, 0x28
        /*007a*/ 	.short	(.L_3720 - .L_3719)


	//   ....[0]....
.L_3719:
        /*007c*/ 	.word	0x00001090


	//   ....[1]....
        /*0080*/ 	.word	0x000010b0


	//   ....[2]....
        /*0084*/ 	.word	0x000010d0


	//   ....[3]....
        /*0088*/ 	.word	0x000010f0


	//   ....[4]....
        /*008c*/ 	.word	0x00001120


	//   ....[5]....
        /*0090*/ 	.word	0x00001360


	//   ....[6]....
        /*0094*/ 	.word	0x00001380


	//   ....[7]....
        /*0098*/ 	.word	0x000013a0


	//   ....[8]....
        /*009c*/ 	.word	0x000013c0


	//   ....[9]....
        /*00a0*/ 	.word	0x000013e0


	//   ....[10]....
        /*00a4*/ 	.word	0x00001a50


	//   ....[11]....
        /*00a8*/ 	.word	0x00001af0


	//   ....[12]....
        /*00ac*/ 	.word	0x00001b60


	//   ....[13]....
        /*00b0*/ 	.word	0x00001bd0


	//   ....[14]....
        /*00b4*/ 	.word	0x00001c50


	//   ....[15]....
        /*00b8*/ 	.word	0x00001ee0


	//   ....[16]....
        /*00bc*/ 	.word	0x00001f50


	//   ....[17]....
        /*00c0*/ 	.word	0x00001fc0


	//   ....[18]....
        /*00c4*/ 	.word	0x00002030


	//   ....[19]....
        /*00c8*/ 	.word	0x000020a0


	//----- nvinfo : EIATTR_VRC_CTA_INIT_COUNT
	.align		4
.L_3720:
        /*00cc*/ 	.byte	0x02, 0x4a
	.zero		1
	.zero		1


	//----- nvinfo : EIATTR_EXIT_INSTR_OFFSETS
	.align		4
        /*00d0*/ 	.byte	0x04, 0x1c
        /*00d2*/ 	.short	(.L_3722 - .L_3721)


	//   ....[0]....
.L_3721:
        /*00d4*/ 	.word	0x000006b0


	//   ....[1]....
        /*00d8*/ 	.word	0x000019e0


	//----- nvinfo : EIATTR_MAX_THREADS
	.align		4
.L_3722:
        /*00dc*/ 	.byte	0x04, 0x05
        /*00de*/ 	.short	(.L_3724 - .L_3723)
.L_3723:
        /*00e0*/ 	.word	0x00000080
        /*00e4*/ 	.word	0x00000001
        /*00e8*/ 	.word	0x00000001


	//----- nvinfo : EIATTR_CRS_STACK_SIZE
	.align		4
.L_3724:
        /*00ec*/ 	.byte	0x04, 0x1e
        /*00ee*/ 	.short	(.L_3726 - .L_3725)
.L_3725:
        /*00f0*/ 	.word	0x00000000


	//----- nvinfo : EIATTR_CBANK_PARAM_SIZE
	.align		4
.L_3726:
        /*00f4*/ 	.byte	0x03, 0x19
        /*00f6*/ 	.short	0x00e8


	//----- nvinfo : EIATTR_PARAM_CBANK
	.align		4
        /*00f8*/ 	.byte	0x04, 0x0a
        /*00fa*/ 	.short	(.L_3728 - .L_3727)
	.align		4
.L_3727:
        /*00fc*/ 	.word	index@(.nv.constant0._ZN10layer_norm13ln_fwd_kernelINS_13Kernel_traitsIfffffjLj512ELj1ELj4ELj1ELj16ENS_18Kernel_traits_baseILj512EfffffjLj128EEEEELb0ELb1ELb0ELb0EEEvNS_9FwdParamsE)
        /*0100*/ 	.short	0x0380
        /*0102*/ 	.short	0x00e8


	//----- nvinfo : EIATTR_SW_WAR
	.align		4
.L_3728:
        /*0104*/ 	.byte	0x04, 0x36
        /*0106*/ 	.short	(.L_3730 - .L_3729)
.L_3729:
        /*0108*/ 	.word	0x00000008
.L_3730:


//--------------------- .nv.info._ZN10layer_norm13ln_fwd_kernelINS_13Kernel_traitsIfffffjLj512ELj1ELj4ELj1ELj16ENS_18Kernel_traits_baseILj512EfffffjLj128EEEEELb0ELb1ELb0ELb1EEEvNS_9FwdParamsE --------------------------
	.section	.nv.info._ZN10layer_norm13ln_fwd_kernelINS_13Kernel_traitsIfffffjLj512ELj1ELj4ELj1ELj16ENS_18Kernel_traits_baseILj512EfffffjLj128EEEEELb0ELb1ELb0ELb1EEEvNS_9FwdParamsE,"",@"SHT_CUDA_INFO"
	.sectionflags	@""
	.align	4


	//----- nvinfo : EIATTR_CUDA_API_VERSION
	.align		4
        /*0000*/ 	.byte	0x04, 0x37
        /*0002*/ 	.short	(.L_3732 - .L_3731)
.L_3731:
        /*0004*/ 	.word	0x00000082


	//----- nvinfo : EIATTR_KPARAM_INFO
	.align		4
.L_3732:
        /*0008*/ 	.byte	0x04, 0x17
        /*000a*/ 	.short	(.L_3734 - .L_3733)
.L_3733:
        /*000c*/ 	.word	0x00000000
        /*0010*/ 	.short	0x0000
        /*0012*/ 	.short	0x0000
        /*0014*/ 	.byte	0x00, 0xf0, 0xa1, 0x03


	//----- nvinfo : EIATTR_SPARSE_MMA_MASK
	.align		4
.L_3734:
        /*0018*/ 	.byte	0x03, 0x50
        /*001a*/ 	.short	0x0000


	//----- nvinfo : EIATTR_MAXREG_COUNT
	.align		4
        /*001c*/ 	.byte	0x03, 0x1b
        /*001e*/ 	.short	0x00ff


	//----- nvinfo : EIATTR_MERCURY_ISA_VERSION
	.align		4
        /*0020*/ 	.byte	0x03, 0x5f
        /*0022*/ 	.short	0x0101


	//----- nvinfo : EIATTR_COOP_GROUP_MASK_REGIDS
	.align		4
        /*0024*/ 	.byte	0x04, 0x29
        /*0026*/ 	.short	(.L_3736 - .L_3735)


	//   ....[0]....
.L_3735:
        /*0028*/ 	.word	0xffffffff


	//   ....[1]....
        /*002c*/ 	.word	0xffffffff


	//   ....[2]....
        /*0030*/ 	.word	0xffffffff


	//   ....[3]....
        /*0034*/ 	.word	0xffffffff


	//   ....[4]....
        /*0038*/ 	.word	0xffffffff


	//   ....[5]....
        /*003c*/ 	.word	0xffffffff


	//   ....[6]....
        /*0040*/ 	.word	0xffffffff


	//   ....[7]....
        /*0044*/ 	.word	0xffffffff


	//   ....[8]....
        /*0048*/ 	.word	0xffffffff


	//   ....[9]....
        /*004c*/ 	.word	0xffffffff


	//   ....[10]....
        /*0050*/ 	.word	0xffffffff


	//   ....[11]....
        /*0054*/ 	.word	0xffffffff


	//   ....[12]....
        /*0058*/ 	.word	0xffffffff


	//   ....[13]....
        /*005c*/ 	.word	0xffffffff


	//   ....[14]....
        /*0060*/ 	.word	0xffffffff


	//   ....[15]....
        /*0064*/ 	.word	0xffffffff


	//   ....[16]....
        /*0068*/ 	.word	0xffffffff


	//   ....[17]....
        /*006c*/ 	.word	0xffffffff


	//   ....[18]....
        /*0070*/ 	.word	0xffffffff


	//   ....[19]....
        /*0074*/ 	.word	0xffffffff


	//   ....[20]....
        /*0078*/ 	.word	0x05000037


	//   ....[21]....
        /*007c*/ 	.word	0x05000037


	//   ....[22]....
        /*0080*/ 	.word	0x05000037


	//   ....[23]....
        /*0084*/ 	.word	0x05000037


	//   ....[24]....
        /*0088*/ 	.word	0x05000037


	//   ....[25]....
        /*008c*/ 	.word	0x05000037


	//   ....[26]....
        /*0090*/ 	.word	0x05000037


	//   ....[27]....
        /*0094*/ 	.word	0x05000037


	//   ....[28]....
        /*0098*/ 	.word	0x05000037


	//   ....[29]....
        /*009c*/ 	.word	0x05000037


	//   ....[30]....
        /*00a0*/ 	.word	0x05000037


	//   ....[31]....
        /*00a4*/ 	.word	0x05000037


	//   ....[32]....
        /*00a8*/ 	.word	0x05000037


	//   ....[33]....
        /*00ac*/ 	.word	0x05000037


	//   ....[34]....
        /*00b0*/ 	.word	0x05000037


	//   ....[35]....
        /*00b4*/ 	.word	0x05000037


	//   ....[36]....
        /*00b8*/ 	.word	0x05000037


	//   ....[37]....
        /*00bc*/ 	.word	0x05000037


	//   ....[38]....
        /*00c0*/ 	.word	0x05000037


	//   ....[39]....
        /*00c4*/ 	.word	0x05000037


	//----- nvinfo : EIATTR_COOP_GROUP_INSTR_OFFSETS
	.align		4
.L_3736:
        /*00c8*/ 	.byte	0x04, 0x28
        /*00ca*/ 	.short	(.L_3738 - .L_3737)


	//   ....[0]....
.L_3737:
        /*00cc*/ 	.word	0x00000db0


	//   ....[1]....
        /*00d0*/ 	.word	0x00000de0


	//   ....[2]....
        /*00d4*/ 	.word	0x00000e00


	//   ....[3]....
        /*00d8*/ 	.word	0x00000e20


	//   ....[4]....
        /*00dc*/ 	.word	0x00000e40


	//   ....[5]....
        /*00e0*/ 	.word	0x00001070


	//   ....[6]....
        /*00e4*/ 	.word	0x00001090


	//   ....[7]....
        /*00e8*/ 	.word	0x000010b0


	//   ....[8]....
        /*00ec*/ 	.word	0x000010d0


	//   ....[9]....
        /*00f0*/ 	.word	0x000010f0


	//   ....[10]....
        /*00f4*/ 	.word	0x00001be0


	//   ....[11]....
        /*00f8*/ 	.word	0x00001c10


	//   ....[12]....
        /*00fc*/ 	.word	0x00001c30


	//   ....[13]....
        /*0100*/ 	.word	0x00001c50


	//   ....[14]....
        /*0104*/ 	.word	0x00001c70


	//   ....[15]....
        /*0108*/ 	.word	0x00001ea0


	//   ....[16]....
        /*010c*/ 	.word	0x00001ec0


	//   ....[17]....
        /*0110*/ 	.word	0x00001ee0


	//   ....[18]....
        /*0114*/ 	.word	0x00001f00


	//   ....[19]....
        /*0118*/ 	.word	0x00001f20


	//   ....[20]....
        /*011c*/ 	.word	0x00002450


	//   ....[21]....
        /*0120*/ 	.word	0x000024e0


	//   ....[22]....
        /*0124*/ 	.word	0x00002540


	//   ....[23]....
        /*0128*/ 	.word	0x000025a0


	//   ....[24]....
        /*012c*/ 	.word	0x00002600


	//   ....[25]....
        /*0130*/ 	.word	0x00002870


	//   ....[26]....
        /*0134*/ 	.word	0x000028d0


	//   ....[27]....
        /*0138*/ 	.word	0x00002930


	//   ....[28]....
        /*013c*/ 	.word	0x00002990


	//   ....[29]....
        /*0140*/ 	.word	0x000029f0


	//   ....[30]....
        /*0144*/ 	.word	0x00002a70


	//   ....[31]....
        /*0148*/ 	.word	0x00002b00


	//   ....[32]....
        /*014c*/ 	.word	0x00002b60


	//   ....[33]....
        /*0150*/ 	.word	0x00002bc0


	//   ....[34]....
        /*0154*/ 	.word	0x00002c20


	//   ....[35]....
        /*0158*/ 	.word	0x00002e90


	//   ....[36]....
        /*015c*/ 	.word	0x00002ef0


	//   ....[37]....
        /*0160*/ 	.word	0x00002f50


	//   ....[38]....
        /*0164*/ 	.word	0x00002fb0


	//   ....[39]....
        /*0168*/ 	.word	0x00003010


	//----- nvinfo : EIATTR_VRC_CTA_INIT_COUNT
	.align		4
.L_3738:
        /*016c*/ 	.byte	0x02, 0x4a
	.zero		1
	.zero		1


	//----- nvinfo : EIATTR_EXIT_INSTR_OFFSETS
	.align		4
        /*0170*/ 	.byte	0x04, 0x1c
        /*0172*/ 	.short	(.L_3740 - .L_3739)


	//   ....[0]....
.L_3739:
        /*0174*/ 	.word	0x00000490


	//   ....[1]....
        /*0178*/ 	.word	0x000015b0


	//   ....[2]....
        /*017c*/ 	.word	0x000023f0


	//----- nvinfo : EIATTR_MAX_THREADS
	.align		4
.L_3740:
        /*0180*/ 	.byte	0x04, 0x05
        /*0182*/ 	.short	(.L_3742 - .L_3741)
.L_3741:
        /*0184*/ 	.word	0x00000080
        /*0188*/ 	.word	0x00000001
        /*018c*/ 	.word	0x00000001


	//----- nvinfo : EIATTR_CRS_STACK_SIZE
	.align		4
.L_3742:
        /*0190*/ 	.byte	0x04, 0x1e
        /*0192*/ 	.short	(.L_3744 - .L_3743)
.L_3743:
        /*0194*/ 	.word	0x00000000


	//----- nvinfo : EIATTR_CBANK_PARAM_SIZE
	.align		4
.L_3744:
        /*0198*/ 	.byte	0x03, 0x19
        /*019a*/ 	.short	0x00e8


	//----- nvinfo : EIATTR_PARAM_CBANK
	.align		4
        /*019c*/ 	.byte	0x04, 0x0a
        /*019e*/ 	.short	(.L_3746 - .L_3745)
	.align		4
.L_3745:
        /*01a0*/ 	.word	index@(.nv.constant0._ZN10layer_norm13ln_fwd_kernelINS_13Kernel_traitsIfffffjLj512ELj1ELj4ELj1ELj16ENS_18Kernel_traits_baseILj512EfffffjLj128EEEEELb0ELb1ELb0ELb1EEEvNS_9FwdParamsE)
        /*01a4*/ 	.short	0x0380
        /*01a6*/ 	.short	0x00e8


	//----- nvinfo : EIATTR_SW_WAR
	.align		4
.L_3746:
        /*01a8*/ 	.byte	0x04, 0x36
        /*01aa*/ 	.short	(.L_3748 - .L_3747)
.L_3747:
        /*01ac*/ 	.word	0x00000008
.L_3748:


//--------------------- .nv.info._ZN10layer_norm13ln_fwd_kernelINS_13Kernel_traitsIfffffjLj512ELj1ELj4ELj1ELj16ENS_18Kernel_traits_baseILj512EfffffjLj128EEEEELb0ELb1ELb1ELb0EEEvNS_9FwdParamsE --------------------------
	.section	.nv.info._ZN10layer_norm13ln_fwd_kernelINS_13Kernel_traitsIfffffjLj512ELj1ELj4ELj1ELj16ENS_18Kernel_traits_baseILj512EfffffjLj128EEEEELb0ELb1ELb1ELb0EEEvNS_9FwdParamsE,"",@"SHT_CUDA_INFO"
	.sectionflags	@""
	.align	4


	//----- nvinfo : EIATTR_CUDA_API_VERSION
	.align		4
        /*0000*/ 	.byte	0x04, 0x37
        /*0002*/ 	.short	(.L_3750 - .L_3749)
.L_3749:
        /*0004*/ 	.word	0x00000082


	//----- nvinfo : EIATTR_KPARAM_INFO
	.align		4
.L_3750:
        /*0008*/ 	.byte	0x04, 0x17
        /*000a*/ 	.short	(.L_3752 - .L_3751)
.L_3751:
        /*000c*/ 	.word	0x00000000
        /*0010*/ 	.short	0x0000
        /*0012*/ 	.short	0x0000
        /*0014*/ 	.byte	0x00, 0xf0, 0xa1, 0x03


	//----- nvinfo : EIATTR_SPARSE_MMA_MASK
	.align		4
.L_3752:
        /*0018*/ 	.byte	0x03, 0x50
        /*001a*/ 	.short	0x0000


	//----- nvinfo : EIATTR_MAXREG_COUNT
	.align		4
        /*001c*/ 	.byte	0x03, 0x1b
        /*001e*/ 	.short	0x00ff


	//----- nvinfo : EIATTR_MERCURY_ISA_VERSION
	.align		4
        /*0020*/ 	.byte	0x03, 0x5f
        /*0022*/ 	.short	0x0101


	//----- nvinfo : EIATTR_COOP_GROUP_MASK_REGIDS
	.align		4
        /*0024*/ 	.byte	0x04, 0x29
        /*0026*/ 	.short	(.L_3754 - .L_3753)


	//   ....[0]....
.L_3753:
        /*0028*/ 	.word	0xffffffff


	//   ....[1]....
        /*002c*/ 	.word	0xffffffff


	//   ....[2]....
        /*0030*/ 	.word	0xffffffff


	//   ....[3]....
        /*0034*/ 	.word	0xffffffff


	//   ....[4]....
        /*0038*/ 	.word	0xffffffff


	//   ....[5]....
        /*003c*/ 	.word	0xffffffff


	//   ....[6]....
        /*0040*/ 	.word	0xffffffff


	//   ....[7]....
        /*0044*/ 	.word	0xffffffff


	//   ....[8]....
        /*0048*/ 	.word	0xffffffff


	//   ....[9]....
        /*004c*/ 	.word	0xffffffff


	//   ....[10]....
        /*0050*/ 	.word	0x05000056


	//   ....[11]....
        /*0054*/ 	.word	0x05000056


	//   ....[12]....
        /*0058*/ 	.word	0x05000056


	//   ....[13]....
        /*005c*/ 	.word	0x05000056


	//   ....[14]....
        /*0060*/ 	.word	0x05000056


	//   ....[15]....
        /*0064*/ 	.word	0x05000056


	//   ....[16]....
        /*0068*/ 	.word	0x05000056


	//   ....[17]....
        /*006c*/ 	.word	0x05000056


	//   ....[18]....
        /*0070*/ 	.word	0x05000056


	//   ....[19]....
        /*0074*/ 	.word	0x05000056


	//----- nvinfo : EIATTR_COOP_GROUP_INSTR_OFFSETS
	.align		4
.L_3754:
        /*0078*/ 	.byte	0x04, 0x28
        /*007a*/ 	.short	(.L_3756 - .L_3755)


	//   ....[0]....
.L_3755:
        /*007c*/ 	.word	0x00001740


	//   ....[1]....
        /*0080*/ 	.word	0x00001760


	//   ....[2]....
        /*0084*/ 	.word	0x00001780


	//   ....[3]....
        /*0088*/ 	.word	0x000017a0


	//   ....[4]....
        /*008c*/ 	.word	0x000017d0


	//   ....[5]....
        /*0090*/ 	.word	0x00001a10


	//   ....[6]....
        /*0094*/ 	.word	0x00001a30


	//   ....[7]....
        /*0098*/ 	.word	0x00001a50


	//   ....[8]....
        /*009c*/ 	.word	0x00001a70


	//   ....[9]....
        /*00a0*/ 	.word	0x00001a90


	//   ....[10]....
        /*00a4*/ 	.word	0x00002170


	//   ....[11]....
        /*00a8*/ 	.word	0x00002210


	//   ....[12]....
        /*00ac*/ 	.word	0x00002280


	//   ....[13]....
        /*00b0*/ 	.word	0x000022f0


	//   ....[14]....
        /*00b4*/ 	.word	0x00002370


	//   ....[15]....
        /*00b8*/ 	.word	0x00002600


	//   ....[16]....
        /*00bc*/ 	.word	0x00002670


	//   ....[17]....
        /*00c0*/ 	.word	0x000026e0


	//   ....[18]....
        /*00c4*/ 	.word	0x00002750


	//   ....[19]....
        /*00c8*/ 	.word	0x000027c0


	//----- nvinfo : EIATTR_VRC_CTA_INIT_COUNT
	.align		4
.L_3756:
        /*00cc*/ 	.byte	0x02, 0x4a
	.zero		1
	.zero		1


	//----- nvinfo : EIATTR_EXIT_INSTR_OFFSETS
	.align		4
        /*00d0*/ 	.byte	0x04, 0x1c
        /*00d2*/ 	.short	(.L_3758 - .L_3757)


	//   ....[0]....
.L_3757:
        /*00d4*/ 	.word	0x000006f0


	//   ....[1]....
        /*00d8*/ 	.word	0x00002100


	//----- nvinfo : EIATTR_MAX_THREADS
	.align		4
.L_3758:
        /*00dc*/ 	.byte	0x04, 0x05
        /*00de*/ 	.short	(.L_3760 - .L_3759)
.L_3759:
        /*00e0*/ 	.word	0x00000080
        /*00e4*/ 	.word	0x00000001
        /*00e8*/ 	.word	0x00000001


	//----- nvinfo : EIATTR_CRS_STACK_SIZE
	.align		4
.L_3760:
        /*00ec*/ 	.byte	0x04, 0x1e
        /*00ee*/ 	.short	(.L_3762 - .L_3761)
.L_3761:
        /*00f0*/ 	.word	0x00000000


	//----- nvinfo : EIATTR_CBANK_PARAM_SIZE
	.align		4
.L_3762:
        /*00f4*/ 	.byte	0x03, 0x19
        /*00f6*/ 	.short	0x00e8


	//----- nvinfo : EIATTR_PARAM_CBANK
	.align		4
        /*00f8*/ 	.byte	0x04, 0x0a
        /*00fa*/ 	.short	(.L_3764 - .L_3763)
	.align		4
.L_3763:
        /*00fc*/ 	.word	index@(.nv.constant0._ZN10layer_norm13ln_fwd_kernelINS_13Kernel_traitsIfffffjLj512ELj1ELj4ELj1ELj16ENS_18Kernel_traits_baseILj512EfffffjLj128EEEEELb0ELb1ELb1ELb0EEEvNS_9FwdParamsE)
        /*0100*/ 	.short	0x0380
        /*0102*/ 	.short	0x00e8


	//----- nvinfo : EIATTR_SW_WAR
	.align		4
.L_3764:
        /*0104*/ 	.byte	0x04, 0x36
        /*0106*/ 	.short	(.L_3766 - .L_3765)
.L_3765:
        /*0108*/ 	.word	0x00000008
.L_3766:


//--------------------- .nv.info._ZN10layer_norm13ln_fwd_kernelINS_13Kernel_traitsIfffffjLj512ELj1ELj4ELj1ELj16ENS_18Kernel_traits_baseILj512EfffffjLj128EEEEELb0ELb1ELb1ELb1EEEvNS_9FwdParamsE --------------------------
	.section	.nv.info._ZN10layer_norm13ln_fwd_kernelINS_13Kernel_traitsIfffffjLj512ELj1ELj4ELj1ELj16ENS_18Kernel_traits_baseILj512EfffffjLj128EEEEELb0ELb1ELb1ELb1EEEvNS_9FwdParamsE,"",@"SHT_CUDA_INFO"
	.sectionflags	@""
	.align	4


	//----- nvinfo : EIATTR_CUDA_API_VERSION
	.align		4
        /*0000*/ 	.byte	0x04, 0x37
        /*0002*/ 	.short	(.L_3768 - .L_3767)
.L_3767:
        /*0004*/ 	.word	0x00000082


	//----- nvinfo : EIATTR_KPARAM_INFO
	.align		4
.L_3768:
        /*0008*/ 	.byte	0x04, 0x17
        /*000a*/ 	.short	(.L_3770 - .L_3769)
.L_3769:
        /*000c*/ 	.word	0x00000000
        /*0010*/ 	.short	0x0000
        /*0012*/ 	.short	0x0000
        /*0014*/ 	.byte	0x00, 0xf0, 0xa1, 0x03


	//----- nvinfo : EIATTR_SPARSE_MMA_MASK
	.align		4
.L_3770:
        /*0018*/ 	.byte	0x03, 0x50
        /*001a*/ 	.short	0x0000


	//----- nvinfo : EIATTR_MAXREG_COUNT
	.align		4
        /*001c*/ 	.byte	0x03, 0x1b
        /*001e*/ 	.short	0x00ff


	//----- nvinfo : EIATTR_MERCURY_ISA_VERSION
	.align		4
        /*0020*/ 	.byte	0x03, 0x5f
        /*0022*/ 	.short	0x0101


	//----- nvinfo : EIATTR_COOP_GROUP_MASK_REGIDS
	.align		4
        /*0024*/ 	.byte	0x04, 0x29
        /*0026*/ 	.short	(.L_3772 - .L_3771)


	//   ....[0]....
.L_3771:
        /*0028*/ 	.word	0xffffffff


	//   ....[1]....
        /*002c*/ 	.word	0xffffffff


	//   ....[2]....
        /*0030*/ 	.word	0xffffffff


	//   ....[3]....
        /*0034*/ 	.word	0xffffffff


	//   ....[4]....
        /*0038*/ 	.word	0xffffffff


	//   ....[5]....
        /*003c*/ 	.word	0xffffffff


	//   ....[6]....
        /*0040*/ 	.word	0xffffffff


	//   ....[7]....
        /*0044*/ 	.word	0xffffffff


	//   ....[8]....
        /*0048*/ 	.word	0xffffffff


	//   ....[9]....
        /*004c*/ 	.word	0xffffffff


	//   ....[10]....
        /*0050*/ 	.word	0x05000056


	//   ....[11]....
        /*0054*/ 	.word	0x05000056


	//   ....[12]....
        /*0058*/ 	.word	0x05000056


	//   ....[13]....
        /*005c*/ 	.word	0x05000056


	//   ....[14]....
        /*0060*/ 	.word	0x05000056


	//   ....[15]....
        /*0064*/ 	.word	0x05000056


	//   ....[16]....
        /*0068*/ 	.word	0x05000056


	//   ....[17]....
        /*006c*/ 	.word	0x05000056


	//   ....[18]....
        /*0070*/ 	.word	0x05000056


	//   ....[19]....
        /*0074*/ 	.word	0x05000056


	//----- nvinfo : EIATTR_COOP_GROUP_INSTR_OFFSETS
	.align		4
.L_3772:
        /*0078*/ 	.byte	0x04, 0x28
        /*007a*/ 	.short	(.L_3774 - .L_3773)


	//   ....[0]....
.L_3773:
        /*007c*/ 	.word	0x00001490


	//   ....[1]....
        /*0080*/ 	.word	0x000014b0


	//   ....[2]....
        /*0084*/ 	.word	0x000014d0


	//   ....[3]....
        /*0088*/ 	.word	0x000014f0


	//   ....[4]....
        /*008c*/ 	.word	0x00001520


	//   ....[5]....
        /*0090*/ 	.word	0x00001750


	//   ....[6]....
        /*0094*/ 	.word	0x00001770


	//   ....[7]....
        /*0098*/ 	.word	0x00001790


	//   ....[8]....
        /*009c*/ 	.word	0x000017b0


	//   ....[9]....
        /*00a0*/ 	.word	0x000017d0


	//   ....[10]....
        /*00a4*/ 	.word	0x00001db0


	//   ....[11]....
        /*00a8*/ 	.word	0x00001e50


	//   ....[12]....
        /*00ac*/ 	.word	0x00001ec0


	//   ....[13]....
        /*00b0*/ 	.word	0x00001f30


	//   ....[14]....
        /*00b4*/ 	.word	0x00001fb0


	//   ....[15]....
        /*00b8*/ 	.word	0x00002220


	//   ....[16]....
        /*00bc*/ 	.word	0x00002290


	//   ....[17]....
        /*00c0*/ 	.word	0x00002300


	//   ....[18]....
        /*00c4*/ 	.word	0x00002370


	//   ....[19]....
        /*00c8*/ 	.word	0x000023e0


	//----- nvinfo : EIATTR_VRC_CTA_INIT_COUNT
	.align		4
.L_3774:
        /*00cc*/ 	.byte	0x02, 0x4a
	.zero		1
	.zero		1


	//----- nvinfo : EIATTR_EXIT_INSTR_OFFSETS
	.align		4
        /*00d0*/ 	.byte	0x04, 0x1c
        /*00d2*/ 	.short	(.L_3776 - .L_3775)


	//   ....[0]....
.L_3775:
        /*00d4*/ 	.word	0x000005b0


	//   ....[1]....
        /*00d8*/ 	.word	0x00001d40


	//----- nvinfo : EIATTR_MAX_THREADS
	.align		4
.L_3776:
        /*00dc*/ 	.byte	0x04, 0x05
        /*00de*/ 	.short	(.L_3778 - .L_3777)
.L_3777:
        /*00e0*/ 	.word	0x00000080
        /*00e4*/ 	.word	0x00000001
        /*00e8*/ 	.word	0x00000001


	//----- nvinfo : EIATTR_CRS_STACK_SIZE
	.align		4
.L_3778:
        /*00ec*/ 	.byte	0x04, 0x1e
        /*00ee*/ 	.short	(.L_3780 - .L_3779)
.L_3779:
        /*00f0*/ 	.word	0x00000000


	//----- nvinfo : EIATTR_CBANK_PARAM_SIZE
	.align		4
.L_3780:
        /*00f4*/ 	.byte	0x03, 0x19
        /*00f6*/ 	.short	0x00e8


	//----- nvinfo : EIATTR_PARAM_CBANK
	.align		4
        /*00f8*/ 	.byte	0x04, 0x0a
        /*00fa*/ 	.short	(.L_3782 - .L_3781)
	.align		4
.L_3781:
        /*00fc*/ 	.word	index@(.nv.constant0._ZN10layer_norm13ln_fwd_kernelINS_13Kernel_traitsIfffffjLj512ELj1ELj4ELj1ELj16ENS_18Kernel_traits_baseILj512EfffffjLj128EEEEELb0ELb1ELb1ELb1EEEvNS_9FwdParamsE)
        /*0100*/ 	.short	0x0380
        /*0102*/ 	.short	0x00e8


	//----- nvinfo : EIATTR_SW_WAR
	.align		4
.L_3782:
        /*0104*/ 	.byte	0x04, 0x36
        /*0106*/ 	.short	(.L_3784 - .L_3783)
.L_3783:
        /*0108*/ 	.word	0x00000008
.L_3784:


//--------------------- .nv.info._ZN10layer_norm13ln_fwd_kernelINS_13Kernel_traitsIfffffjLj512ELj1ELj4ELj1ELj16ENS_18Kernel_traits_baseILj512EfffffjLj128EEEEELb1ELb0ELb0ELb0EEEvNS_9FwdParamsE --------------------------
	.section	.nv.info._ZN10layer_norm13ln_fwd_kernelINS_13Kernel_traitsIfffffjLj512ELj1ELj4ELj1ELj16ENS_18Kernel_traits_baseILj512EfffffjLj128EEEEELb1ELb0ELb0ELb0EEEvNS_9FwdParamsE,"",@"SHT_CUDA_INFO"
	.sectionflags	@""
	.align	4


	//----- nvinfo : EIATTR_CUDA_API_VERSION
	.align		4
        /*0000*/ 	.byte	0x04, 0x37
        /*0002*/ 	.short	(.L_3786 - .L_3785)
.L_3785:
        /*0004*/ 	.word	0x00000082


	//----- nvinfo : EIATTR_KPARAM_INFO
	.align		4
.L_3786:
        /*0008*/ 	.byte	0x04, 0x17
        /*000a*/ 	.short	(.L_3788 - .L_3787)
.L_3787:
        /*000c*/ 	.word	0x00000000
        /*0010*/ 	.short	0x0000
        /*0012*/ 	.short	0x0000
        /*0014*/ 	.byte	0x00, 0xf0, 0xa1, 0x03


	//----- nvinfo : EIATTR_SPARSE_MMA_MASK
	.align		4
.L_3788:
        /*0018*/ 	.byte	0x03, 0x50
        /*001a*/ 	.short	0x0000


	//----- nvinfo : EIATTR_MAXREG_COUNT
	.align		4
        /*001c*/ 	.byte	0x03, 0x1b
        /*001e*/ 	.short	0x00ff


	//----- nvinfo : EIATTR_MERCURY_ISA_VERSION
	.align		4
        /*0020*/ 	.byte	0x03, 0x5f
        /*0022*/ 	.short	0x0101


	//----- nvinfo : EIATTR_COOP_GROUP_MASK_REGIDS
	.align		4
        /*0024*/ 	.byte	0x04, 0x29
        /*0026*/ 	.short	(.L_3790 - .L_3789)


	//   ....[0]....
.L_3789:
        /*0028*/ 	.word	0xffffffff


	//   ....[1]....
        /*002c*/ 	.word	0xffffffff


	//   ....[2]....
        /*0030*/ 	.word	0xffffffff


	//   ....[3]....
        /*0034*/ 	.word	0xffffffff


	//   ....[4]....
        /*0038*/ 	.word	0xffffffff


	//   ....[5]....
        /*003c*/ 	.word	0xffffffff


	//   ....[6]....
        /*0040*/ 	.word	0xffffffff


	//   ....[7]....
        /*0044*/ 	.word	0xffffffff


	//   ....[8]....
        /*0048*/ 	.word	0xffffffff


	//   ....[9]....
        /*004c*/ 	.word	0xffffffff


	//   ....[10]....
        /*0050*/ 	.word	0x05000046


	//   ....[11]....
        /*0054*/ 	.word	0x05000046


	//   ....[12]....
        /*0058*/ 	.word	0x05000046


	//   ....[13]....
        /*005c*/ 	.word	0x05000046


	//   ....[14]....
        /*0060*/ 	.word	0x05000046


	//   ....[15]....
        /*0064*/ 	.word	0x05000046


	//   ....[16]....
        /*0068*/ 	.word	0x05000046


	//   ....[17]....
        /*006c*/ 	.word	0x05000046


	//   ....[18]....
        /*0070*/ 	.word	0x05000046


	//   ....[19]....
        /*0074*/ 	.word	0x05000046


	//----- nvinfo : EIATTR_COOP_GROUP_INSTR_OFFSETS
	.align		4
.L_3790:
        /*0078*/ 	.byte	0x04, 0x28
        /*007a*/ 	.short	(.L_3792 - .L_3791)


	//   ....[0]....
.L_3791:
        /*007c*/ 	.word	0x0000b420


	//   ....[1]....
        /*0080*/ 	.word	0x0000b440


	//   ....[2]....
        /*0084*/ 	.word	0x0000b460


	//   ....[3]....
        /*0088*/ 	.word	0x0000b480


	//   ....[4]....
        /*008c*/ 	.word	0x0000b4b0


	//   ....[5]....
        /*0090*/ 	.word	0x0000b6f0


	//   ....[6]....
        /*0094*/ 	.word	0x0000b710


	//   ....[7]....
        /*0098*/ 	.word	0x0000b730


	//   ....[8]....
        /*009c*/ 	.word	0x0000b750


	//   ....[9]....
        /*00a0*/ 	.word	0x0000b770


	//   ....[10]....
        /*00a4*/ 	.word	0x0000bdf0


	//   ....[11]....
        /*00a8*/ 	.word	0x0000be90


	//   ....[12]....
        /*00ac*/ 	.word	0x0000bf00


	//   ....[13]....
        /*00b0*/ 	.word	0x0000bf70


	//   ....[14]....
        /*00b4*/ 	.word	0x0000bff0


	//   ....[15]....
        /*00b8*/ 	.word	0x0000c280


	//   ....[16]....
        /*00bc*/ 	.word	0x0000c2f0


	//   ....[17]....
        /*00c0*/ 	.word	0x0000c360


	//   ....[18]....
        /*00c4*/ 	.word	0x0000c3d0


	//   ....[19]....
        /*00c8*/ 	.word	0x0000c440


	//----- nvinfo : EIATTR_VRC_CTA_INIT_COUNT
	.align		4
.L_3792:
        /*00cc*/ 	.byte	0x02, 0x4a
	.zero		1
	.zero		1


	//----- nvinfo : EIATTR_EXIT_INSTR_OFFSETS
	.align		4
        /*00d0*/ 	.byte	0x04, 0x1c
        /*00d2*/ 	.short	(.L_3794 - .L_3793)


	//   ....[0]....
.L_3793:
        /*00d4*/ 	.word	0x00000770


	//   ....[1]....
        /*00d8*/ 	.word	0x0000bd80


	//----- nvinfo : EIATTR_INDIRECT_BRANCH_TARGETS
	.align		4
.L_3794:
        /*00dc*/ 	.byte	0x04, 0x34
        /*00de*/ 	.short	(.L_3796 - .L_3795)


	//   ....[0]....
.L_3795:
        /*00e0*/ 	.word	.L_x_20205@srel
        /*00e4*/ 	.short	0x0
        /*00e6*/ 	.short	0x0
        /*00e8*/ 	.word	0x3
        /*00ec*/ 	.word	.L_x_20206@srel
        /*00f0*/ 	.word	.L_x_20207@srel
        /*00f4*/ 	.word	.L_x_20208@srel


	//----- nvinfo : EIATTR_MAX_THREADS
	.align		4
.L_3796:
        /*00f8*/ 	.byte	0x04, 0x05
        /*00fa*/ 	.short	(.L_3798 - .L_3797)
.L_3797:
        /*00fc*/ 	.word	0x00000080
        /*0100*/ 	.word	0x00000001
        /*0104*/ 	.word	0x00000001


	//----- nvinfo : EIATTR_CRS_STACK_SIZE
	.align		4
.L_3798:
        /*0108*/ 	.byte	0x04, 0x1e
        /*010a*/ 	.short	(.L_3800 - .L_3799)
.L_3799:
        /*010c*/ 	.word	0x00000000


	//----- nvinfo : EIATTR_CBANK_PARAM_SIZE
	.align		4
.L_3800:
        /*0110*/ 	.byte	0x03, 0x19
        /*0112*/ 	.short	0x00e8


	//----- nvinfo : EIATTR_PARAM_CBANK
	.align		4
        /*0114*/ 	.byte	0x04, 0x0a
        /*0116*/ 	.short	(.L_3802 - .L_3801)
	.align		4
.L_3801:
        /*0118*/ 	.word	index@(.nv.constant0._ZN10layer_norm13ln_fwd_kernelINS_13Kernel_traitsIfffffjLj512ELj1ELj4ELj1ELj16ENS_18Kernel_traits_baseILj512EfffffjLj128EEEEELb1ELb0ELb0ELb0EEEvNS_9FwdParamsE)
        /*011c*/ 	.short	0x0380
        /*011e*/ 	.short	0x00e8


	//----- nvinfo : EIATTR_SW_WAR
	.align		4
.L_3802:
        /*0120*/ 	.byte	0x04, 0x36
        /*0122*/ 	.short	(.L_3804 - .L_3803)
.L_3803:
        /*0124*/ 	.word	0x00000008
.L_3804:


//--------------------- .nv.info._ZN10layer_norm13ln_fwd_kernelINS_13Kernel_traitsIfffffjLj512ELj1ELj4ELj1ELj16ENS_18Kernel_traits_baseILj512EfffffjLj128EEEEELb1ELb0ELb0ELb1EEEvNS_9FwdParamsE --------------------------
	.section	.nv.info._ZN10layer_norm13ln_fwd_kernelINS_13Kernel_traitsIfffffjLj512ELj1ELj4ELj1ELj16ENS_18Kernel_traits_baseILj512EfffffjLj128EEEEELb1ELb0ELb0ELb1EEEvNS_9FwdParamsE,"",@"SHT_CUDA_INFO"
	.sectionflags	@""
	.align	4


	//----- nvinfo : EIATTR_CUDA_API_VERSION
	.align		4
        /*0000*/ 	.byte	0x04, 0x37
        /*0002*/ 	.short	(.L_3806 - .L_3805)
.L_3805:
        /*0004*/ 	.word	0x00000082


	//----- nvinfo : EIATTR_KPARAM_INFO
	.align		4
.L_3806:
        /*0008*/ 	.byte	0x04, 0x17
        /*000a*/ 	.short	(.L_3808 - .L_3807)
.L_3807:
        /*000c*/ 	.word	0x00000000
        /*0010*/ 	.short	0x0000
        /*0012*/ 	.short	0x0000
        /*0014*/ 	.byte	0x00, 0xf0, 0xa1, 0x03


	//----- nvinfo : EIATTR_SPARSE_MMA_MASK
	.align		4
.L_3808:
        /*0018*/ 	.byte	0x03, 0x50
        /*001a*/ 	.short	0x0000


	//----- nvinfo : EIATTR_MAXREG_COUNT
	.align		4
        /*001c*/ 	.byte	0x03, 0x1b
        /*001e*/ 	.short	0x00ff


	//----- nvinfo : EIATTR_MERCURY_ISA_VERSION
	.align		4
        /*0020*/ 	.byte	0x03, 0x5f
        /*0022*/ 	.short	0x0101


	//----- nvinfo : EIATTR_COOP_GROUP_MASK_REGIDS
	.align		4
        /*0024*/ 	.byte	0x04, 0x29
        /*0026*/ 	.short	(.L_3810 - .L_3809)


	//   ....[0]....
.L_3809:
        /*0028*/ 	.word	0xffffffff


	//   ....[1]....
        /*002c*/ 	.word	0xffffffff


	//   ....[2]....
        /*0030*/ 	.word	0xffffffff


	//   ....[3]....
        /*0034*/ 	.word	0xffffffff


	//   ....[4]....
        /*0038*/ 	.word	0xffffffff


	//   ....[5]....
        /*003c*/ 	.word	0xffffffff


	//   ....[6]....
        /*0040*/ 	.word	0xffffffff


	//   ....[7]....
        /*0044*/ 	.word	0xffffffff


	//   ....[8]....
        /*0048*/ 	.word	0xffffffff


	//   ....[9]....
        /*004c*/ 	.word	0xffffffff


	//   ....[10]....
        /*0050*/ 	.word	0x05000045


	//   ....[11]....
        /*0054*/ 	.word	0x05000045


	//   ....[12]....
        /*0058*/ 	.word	0x05000045


	//   ....[13]....
        /*005c*/ 	.word	0x05000045


	//   ....[14]....
        /*0060*/ 	.word	0x05000045


	//   ....[15]....
        /*0064*/ 	.word	0x05000045


	//   ....[16]....
        /*0068*/ 	.word	0x05000045


	//   ....[17]....
        /*006c*/ 	.word	0x05000045


	//   ....[18]....
        /*0070*/ 	.word	0x05000045


	//   ....[19]....
        /*0074*/ 	.word	0x05000045


	//----- nvinfo : EIATTR_COOP_GROUP_INSTR_OFFSETS
	.align		4
.L_3810:
        /*0078*/ 	.byte	0x04, 0x28
        /*007a*/ 	.short	(.L_3812 - .L_3811)


	//   ....[0]....
.L_3811:
        /*007c*/ 	.word	0x0000ad80


	//   ....[1]....
        /*0080*/ 	.word	0x0000ada0


	//   ....[2]....
        /*0084*/ 	.word	0x0000adc0


	//   ....[3]....
        /*0088*/ 	.word	0x0000ade0


	//   ....[4]....
        /*008c*/ 	.word	0x0000ae10


	//   ....[5]....
        /*0090*/ 	.word	0x0000b040


	//   ....[6]....
        /*0094*/ 	.word	0x0000b060


	//   ....[7]....
        /*0098*/ 	.word	0x0000b080


	//   ....[8]....
        /*009c*/ 	.word	0x0000b0a0


	//   ....[9]....
        /*00a0*/ 	.word	0x0000b0c0


	//   ....[10]....
        /*00a4*/ 	.word	0x0000b600


	//   ....[11]....
        /*00a8*/ 	.word	0x0000b6a0


	//   ....[12]....
        /*00ac*/ 	.word	0x0000b710


	//   ....[13]....
        /*00b0*/ 	.word	0x0000b780


	//   ....[14]....
        /*00b4*/ 	.word	0x0000b800


	//   ....[15]....
        /*00b8*/ 	.word	0x0000ba80


	//   ....[16]....
        /*00bc*/ 	.word	0x0000baf0


	//   ....[17]....
        /*00c0*/ 	.word	0x0000bb60


	//   ....[18]....
        /*00c4*/ 	.word	0x0000bbd0


	//   ....[19]....
        /*00c8*/ 	.word	0x0000bc40


	//----- nvinfo : EIATTR_VRC_CTA_INIT_COUNT
	.align		4
.L_3812:
        /*00cc*/ 	.byte	0x02, 0x4a
	.zero		1
	.zero		1


	//----- nvinfo : EIATTR_EXIT_INSTR_OFFSETS
	.align		4
        /*00d0*/ 	.byte	0x04, 0x1c
        /*00d2*/ 	.short	(.L_3814 - .L_3813)


	//   ....[0]....
.L_3813:
        /*00d4*/ 	.word	0x00000290


	//   ....[1]....
        /*00d8*/ 	.word	0x0000b590


	//----- nvinfo : EIATTR_INDIRECT_BRANCH_TARGETS
	.align		4
.L_3814:
        /*00dc*/ 	.byte	0x04, 0x34
        /*00de*/ 	.short	(.L_3816 - .L_3815)


	//   ....[0]....
.L_3815:
        /*00e0*/ 	.word	.L_x_20209@srel
        /*00e4*/ 	.short	0x0
        /*00e6*/ 	.short	0x0
        /*00e8*/ 	.word	0x3
        /*00ec*/ 	.word	.L_x_20210@srel
        /*00f0*/ 	.word	.L_x_20211@srel
        /*00f4*/ 	.word	.L_x_20212@srel


	//----- nvinfo : EIATTR_MAX_THREADS
	.align		4
.L_3816:
        /*00f8*/ 	.byte	0x04, 0x05
        /*00fa*/ 	.short	(.L_3818 - .L_3817)
.L_3817:
        /*00fc*/ 	.word	0x00000080
        /*0100*/ 	.word	0x00000001
        /*0104*/ 	.word	0x00000001


	//----- nvinfo : EIATTR_CRS_STACK_SIZE
	.align		4
.L_3818:
        /*0108*/ 	.byte	0x04, 0x1e
        /*010a*/ 	.short	(.L_3820 - .L_3819)
.L_3819:
        /*010c*/ 	.word	0x00000000


	//----- nvinfo : EIATTR_CBANK_PARAM_SIZE
	.align		4
.L_3820:
        /*0110*/ 	.byte	0x03, 0x19
        /*0112*/ 	.short	0x00e8


	//----- nvinfo : EIATTR_PARAM_CBANK
	.align		4
        /*0114*/ 	.byte	0x04, 0x0a
        /*0116*/ 	.short	(.L_3822 - .L_3821)
	.align		4
.L_3821:
        /*0118*/ 	.word	index@(.nv.constant0._ZN10layer_norm13ln_fwd_kernelINS_13Kernel_traitsIfffffjLj512ELj1ELj4ELj1ELj16ENS_18Kernel_traits_baseILj512EfffffjLj128EEEEELb1ELb0ELb0ELb1EEEvNS_9FwdParamsE)
        /*011c*/ 	.short	0x0380
        /*011e*/ 	.short	0x00e8


	//----- nvinfo : EIATTR_SW_WAR
	.align		4
.L_3822:
        /*0120*/ 	.byte	0x04, 0x36
        /*0122*/ 	.short	(.L_3824 - .L_3823)
.L_3823:
        /*0124*/ 	.word	0x00000008
.L_3824:


//--------------------- .nv.info._ZN10layer_norm13ln_fwd_kernelINS_13Kernel_traitsIfffffjLj512ELj1ELj4ELj1ELj16ENS_18Kernel_traits_baseILj512EfffffjLj128EEEEELb1ELb0ELb1ELb0EEEvNS_9FwdParamsE --------------------------
	.section	.nv.info._ZN10layer_norm13ln_fwd_kernelINS_13Kernel_traitsIfffffjLj512ELj1ELj4ELj1ELj16ENS_18Kernel_traits_baseILj512EfffffjLj128EEEEELb1ELb0ELb1ELb0EEEvNS_9FwdParamsE,"",@"SHT_CUDA_INFO"
	.sectionflags	@""
	.align	4


	//----- nvinfo : EIATTR_CUDA_API_VERSION
	.align		4
        /*0000*/ 	.byte	0x04, 0x37
        /*0002*/ 	.short	(.L_3826 - .L_3825)
.L_3825:
        /*0004*/ 	.word	0x00000082


	//----- nvinfo : EIATTR_KPARAM_INFO
	.align		4
.L_3826:
        /*0008*/ 	.byte	0x04, 0x17
        /*000a*/ 	.short	(.L_3828 - .L_3827)
.L_3827:
        /*000c*/ 	.word	0x00000000
        /*0010*/ 	.short	0x0000
        /*0012*/ 	.short	0x0000
        /*0014*/ 	.byte	0x00, 0xf0, 0xa1, 0x03


	//----- nvinfo : EIATTR_SPARSE_MMA_MASK
	.align		4
.L_3828:
        /*0018*/ 	.byte	0x03, 0x50
        /*001a*/ 	.short	0x0000


	//----- nvinfo : EIATTR_MAXREG_COUNT
	.align		4
        /*001c*/ 	.byte	0x03, 0x1b
        /*001e*/ 	.short	0x00ff


	//----- nvinfo : EIATTR_MERCURY_ISA_VERSION
	.align		4
        /*0020*/ 	.byte	0x03, 0x5f
        /*0022*/ 	.short	0x0101


	//----- nvinfo : EIATTR_COOP_GROUP_MASK_REGIDS
	.align		4
        /*0024*/ 	.byte	0x04, 0x29
        /*0026*/ 	.short	(.L_3830 - .L_3829)


	//   ....[0]....
.L_3829:
        /*0028*/ 	.word	0xffffffff


	//   ....[1]....
        /*002c*/ 	.word	0xffffffff


	//   ....[2]....
        /*0030*/ 	.word	0xffffffff


	//   ....[3]....
        /*0034*/ 	.word	0xffffffff


	//   ....[4]....
        /*0038*/ 	.word	0xffffffff


	//   ....[5]....
        /*003c*/ 	.word	0xffffffff


	//   ....[6]....
        /*0040*/ 	.word	0xffffffff


	//   ....[7]....
        /*0044*/ 	.word	0xffffffff


	//   ....[8]....
        /*0048*/ 	.word	0xffffffff


	//   ....[9]....
        /*004c*/ 	.word	0xffffffff


	//   ....[10]....
        /*0050*/ 	.word	0x05000052


	//   ....[11]....
        /*0054*/ 	.word	0x05000052


	//   ....[12]....
        /*0058*/ 	.word	0x05000052


	//   ....[13]....
        /*005c*/ 	.word	0x05000052


	//   ....[14]....
        /*0060*/ 	.word	0x05000052


	//   ....[15]....
        /*0064*/ 	.word	0x05000052


	//   ....[16]....
        /*0068*/ 	.word	0x05000052


	//   ....[17]....
        /*006c*/ 	.word	0x05000052


	//   ....[18]....
        /*0070*/ 	.word	0x05000052


	//   ....[19]....
        /*0074*/ 	.word	0x05000052


	//----- nvinfo : EIATTR_COOP_GROUP_INSTR_OFFSETS
	.align		4
.L_3830:
        /*0078*/ 	.byte	0x04, 0x28
        /*007a*/ 	.short	(.L_3832 - .L_3831)


	//   ....[0]....
.L_3831:
        /*007c*/ 	.word	0x0000cd90


	//   ....[1]....
        /*0080*/ 	.word	0x0000cdb0


	//   ....[2]....
        /*0084*/ 	.word	0x0000cdd0


	//   ....[3]....
        /*0088*/ 	.word	0x0000cdf0


	//   ....[4]....
        /*008c*/ 	.word	0x0000ce10


	//   ....[5]....
        /*0090*/ 	.word	0x0000d060


	//   ....[6]....
        /*0094*/ 	.word	0x0000d080


	//   ....[7]....
        /*0098*/ 	.word	0x0000d0a0


	//   ....[8]....
        /*009c*/ 	.word	0x0000d0c0


	//   ....[9]....
        /*00a0*/ 	.word	0x0000d0e0


	//   ....[10]....
        /*00a4*/ 	.word	0x0000d7e0


	//   ....[11]....
        /*00a8*/ 	.word	0x0000d880


	//   ....[12]....
        /*00ac*/ 	.word	0x0000d8f0


	//   ....[13]....
        /*00b0*/ 	.word	0x0000d960


	//   ....[14]....
        /*00b4*/ 	.word	0x0000d9d0


	//   ....[15]....
        /*00b8*/ 	.word	0x0000dc70


	//   ....[16]....
        /*00bc*/ 	.word	0x0000dce0


	//   ....[17]....
        /*00c0*/ 	.word	0x0000dd50


	//   ....[18]....
        /*00c4*/ 	.word	0x0000ddc0


	//   ....[19]....
        /*00c8*/ 	.word	0x0000de30


	//----- nvinfo : EIATTR_VRC_CTA_INIT_COUNT
	.align		4
.L_3832:
        /*00cc*/ 	.byte	0x02, 0x4a
	.zero		1
	.zero		1


	//----- nvinfo : EIATTR_EXIT_INSTR_OFFSETS
	.align		4
        /*00d0*/ 	.byte	0x04, 0x1c
        /*00d2*/ 	.short	(.L_3834 - .L_3833)


	//   ....[0]....
.L_3833:
        /*00d4*/ 	.word	0x00000770


	//   ....[1]....
        /*00d8*/ 	.word	0x0000d770


	//----- nvinfo : EIATTR_MAX_THREADS
	.align		4
.L_3834:
        /*00dc*/ 	.byte	0x04, 0x05
        /*00de*/ 	.short	(.L_3836 - .L_3835)
.L_3835:
        /*00e0*/ 	.word	0x00000080
        /*00e4*/ 	.word	0x00000001
        /*00e8*/ 	.word	0x00000001


	//----- nvinfo : EIATTR_CRS_STACK_SIZE
	.align		4
.L_3836:
        /*00ec*/ 	.byte	0x04, 0x1e
        /*00ee*/ 	.short	(.L_3838 - .L_3837)
.L_3837:
        /*00f0*/ 	.word	0x00000000


	//----- nvinfo : EIATTR_CBANK_PARAM_SIZE
	.align		4
.L_3838:
        /*00f4*/ 	.byte	0x03, 0x19
        /*00f6*/ 	.short	0x00e8


	//----- nvinfo : EIATTR_PARAM_CBANK
	.align		4
        /*00f8*/ 	.byte	0x04, 0x0a
        /*00fa*/ 	.short	(.L_3840 - .L_3839)
	.align		4
.L_3839:
        /*00fc*/ 	.word	index@(.nv.constant0._ZN10layer_norm13ln_fwd_kernelINS_13Kernel_traitsIfffffjLj512ELj1ELj4ELj1ELj16ENS_18Kernel_traits_baseILj512EfffffjLj128EEEEELb1ELb0ELb1ELb0EEEvNS_9FwdParamsE)
        /*0100*/ 	.short	0x0380
        /*0102*/ 	.short	0x00e8


	//----- nvinfo : EIATTR_SW_WAR
	.align		4
.L_3840:
        /*0104*/ 	.byte	0x04, 0x36
        /*0106*/ 	.short	(.L_3842 - .L_3841)
.L_3841:
        /*0108*/ 	.word	0x00000008
.L_3842:


//--------------------- .nv.info._ZN10layer_norm13ln_fwd_kernelINS_13Kernel_traitsIfffffjLj512ELj1ELj4ELj1ELj16ENS_18Kernel_traits_baseILj512EfffffjLj128EEEEELb1ELb0ELb1ELb1EEEvNS_9FwdParamsE --------------------------
	.section	.nv.info._ZN10layer_norm13ln_fwd_kernelINS_13Kernel_traitsIfffffjLj512ELj1ELj4ELj1ELj16ENS_18Kernel_traits_baseILj512EfffffjLj128EEEEELb1ELb0ELb1ELb1EEEvNS_9FwdParamsE,"",@"SHT_CUDA_INFO"
	.sectionflags	@""
	.align	4


	//----- nvinfo : EIATTR_CUDA_API_VERSION
	.align		4
        /*0000*/ 	.byte	0x04, 0x37
        /*0002*/ 	.short	(.L_3844 - .L_3843)
.L_3843:
        /*0004*/ 	.word	0x00000082


	//----- nvinfo : EIATTR_KPARAM_INFO
	.align		4
.L_3844:
        /*0008*/ 	.byte	0x04, 0x17
        /*000a*/ 	.short	(.L_3846 - .L_3845)
.L_3845:
        /*000c*/ 	.word	0x00000000
        /*0010*/ 	.short	0x0000
        /*0012*/ 	.short	0x0000
        /*0014*/ 	.byte	0x00, 0xf0, 0xa1, 0x03


	//----- nvinfo : EIATTR_SPARSE_MMA_MASK
	.align		4
.L_3846:
        /*0018*/ 	.byte	0x03, 0x50
        /*001a*/ 	.short	0x0000


	//----- nvinfo : EIATTR_MAXREG_COUNT
	.align		4
        /*001c*/ 	.byte	0x03, 0x1b
        /*001e*/ 	.short	0x00ff


	//----- nvinfo : EIATTR_MERCURY_ISA_VERSION
	.align		4
        /*0020*/ 	.byte	0x03, 0x5f
        /*0022*/ 	.short	0x0101


	//----- nvinfo : EIATTR_COOP_GROUP_MASK_REGIDS
	.align		4
        /*0024*/ 	.byte	0x04, 0x29
        /*0026*/ 	.short	(.L_3848 - .L_3847)


	//   ....[0]....
.L_3847:
        /*0028*/ 	.word	0xffffffff


	//   ....[1]....
        /*002c*/ 	.word	0xffffffff


	//   ....[2]....
        /*0030*/ 	.word	0xffffffff


	//   ....[3]....
        /*0034*/ 	.word	0xffffffff


	//   ....[4]....
        /*0038*/ 	.word	0xffffffff


	//   ....[5]....
        /*003c*/ 	.word	0xffffffff


	//   ....[6]....
        /*0040*/ 	.word	0xffffffff


	//   ....[7]....
        /*0044*/ 	.word	0xffffffff


	//   ....[8]....
        /*0048*/ 	.word	0xffffffff


	//   ....[9]....
        /*004c*/ 	.word	0xffffffff


	//   ....[10]....
        /*0050*/ 	.word	0x05000041


	//   ....[11]....
        /*0054*/ 	.word	0x05000041


	//   ....[12]....
        /*0058*/ 	.word	0x05000041


	//   ....[13]....
        /*005c*/ 	.word	0x05000041


	//   ....[14]....
        /*0060*/ 	.word	0x05000041


	//   ....[15]....
        /*0064*/ 	.word	0x05000041


	//   ....[16]....
        /*0068*/ 	.word	0x05000041


	//   ....[17]....
        /*006c*/ 	.word	0x05000041


	//   ....[18]....
        /*0070*/ 	.word	0x05000041


	//   ....[19]....
        /*0074*/ 	.word	0x05000041


	//----- nvinfo : EIATTR_COOP_GROUP_INSTR_OFFSETS
	.align		4
.L_3848:
        /*0078*/ 	.byte	0x04, 0x28
        /*007a*/ 	.short	(.L_3850 - .L_3849)


	//   ....[0]....
.L_3849:
        /*007c*/ 	.word	0x0000bf10


	//   ....[1]....
        /*0080*/ 	.word	0x0000bf30


	//   ....[2]....
        /*0084*/ 	.word	0x0000bf50


	//   ....[3]....
        /*0088*/ 	.word	0x0000bf70


	//   ....[4]....
        /*008c*/ 	.word	0x0000bfa0


	//   ....[5]....
        /*0090*/ 	.word	0x0000c1d0


	//   ....[6]....
        /*0094*/ 	.word	0x0000c1f0


	//   ....[7]....
        /*0098*/ 	.word	0x0000c210


	//   ....[8]....
        /*009c*/ 	.word	0x0000c230


	//   ....[9]....
        /*00a0*/ 	.word	0x0000c250


	//   ....[10]....
        /*00a4*/ 	.word	0x0000c860


	//   ....[11]....
        /*00a8*/ 	.word	0x0000c8e0


	//   ....[12]....
        /*00ac*/ 	.word	0x0000c930


	//   ....[13]....
        /*00b0*/ 	.word	0x0000c990


	//   ....[14]....
        /*00b4*/ 	.word	0x0000ca00


	//   ....[15]....
        /*00b8*/ 	.word	0x0000cc70


	//   ....[16]....
        /*00bc*/ 	.word	0x0000ccc0


	//   ....[17]....
        /*00c0*/ 	.word	0x0000cd10


	//   ....[18]....
        /*00c4*/ 	.word	0x0000cd60


	//   ....[19]....
        /*00c8*/ 	.word	0x0000cdb0


	//----- nvinfo : EIATTR_VRC_CTA_INIT_COUNT
	.align		4
.L_3850:
        /*00cc*/ 	.byte	0x02, 0x4a
	.zero		1
	.zero		1


	//----- nvinfo : EIATTR_EXIT_INSTR_OFFSETS
	.align		4
        /*00d0*/ 	.byte	0x04, 0x1c
        /*00d2*/ 	.short	(.L_3852 - .L_3851)


	//   ....[0]....
.L_3851:
        /*00d4*/ 	.word	0x00000300


	//   ....[1]....
        /*00d8*/ 	.word	0x0000c7f0


	//----- nvinfo : EIATTR_MAX_THREADS
	.align		4
.L_3852:
        /*00dc*/ 	.byte	0x04, 0x05
        /*00de*/ 	.short	(.L_3854 - .L_3853)
.L_3853:
        /*00e0*/ 	.word	0x00000080
        /*00e4*/ 	.word	0x00000001
        /*00e8*/ 	.word	0x00000001


	//----- nvinfo : EIATTR_CRS_STACK_SIZE
	.align		4
.L_3854:
        /*00ec*/ 	.byte	0x04, 0x1e
        /*00ee*/ 	.short	(.L_3856 - .L_3855)
.L_3855:
        /*00f0*/ 	.word	0x00000000


	//----- nvinfo : EIATTR_CBANK_PARAM_SIZE
	.align		4
.L_3856:
        /*00f4*/ 	.byte	0x03, 0x19
        /*00f6*/ 	.short	0x00e8


	//----- nvinfo : EIATTR_PARAM_CBANK
	.align		4
        /*00f8*/ 	.byte	0x04, 0x0a
        /*00fa*/ 	.short	(.L_3858 - .L_3857)
	.align		4
.L_3857:
        /*00fc*/ 	.word	index@(.nv.constant0._ZN10layer_norm13ln_fwd_kernelINS_13Kernel_traitsIfffffjLj512ELj1ELj4ELj1ELj16ENS_18Kernel_traits_baseILj512EfffffjLj128EEEEELb1ELb0ELb1ELb1EEEvNS_9FwdParamsE)
        /*0100*/ 	.short	0x0380
        /*0102*/ 	.short	0x00e8


	//----- nvinfo : EIATTR_SW_WAR
	.align		4
.L_3858:
        /*0104*/ 	.byte	0x04, 0x36
        /*0106*/ 	.short	(.L_3860 - .L_3859)
.L_3859:
        /*0108*/ 	.word	0x00000008
.L_3860:


//--------------------- .nv.info._ZN10layer_norm13ln_fwd_kernelINS_13Kernel_traitsIfffffjLj512ELj1ELj4ELj1ELj16ENS_18Kernel_traits_baseILj512EfffffjLj128EEEEELb1ELb1ELb0ELb0EEEvNS_9FwdParamsE --------------------------
	.section	.nv.info._ZN10layer_norm13ln_fwd_kernelINS_13Kernel_traitsIfffffjLj512ELj1ELj4ELj1ELj16ENS_18Kernel_traits_baseILj512EfffffjLj128EEEEELb1ELb1ELb0ELb0EEEvNS_9FwdParamsE,"",@"SHT_CUDA_INFO"
	.sectionflags	@""
	.align	4


	//----- nvinfo : EIATTR_CUDA_API_VERSION
	.align		4
        /*0000*/ 	.byte	0x04, 0x37
        /*0002*/ 	.short	(.L_3862 - .L_3861)
.L_3861:
        /*0004*/ 	.word	0x00000082


	//----- nvinfo : EIATTR_KPARAM_INFO
	.align		4
.L_3862:
        /*0008*/ 	.byte	0x04, 0x17
        /*000a*/ 	.short	(.L_3864 - .L_3863)
.L_3863:
        /*000c*/ 	.word	0x00000000
        /*0010*/ 	.short	0x0000
        /*0012*/ 	.short	0x0000
        /*0014*/ 	.byte	0x00, 0xf0, 0xa1, 0x03


	//----- nvinfo : EIATTR_SPARSE_MMA_MASK
	.align		4
.L_3864:
        /*0018*/ 	.byte	0x03, 0x50
        /*001a*/ 	.short	0x0000


	//----- nvinfo : EIATTR_MAXREG_COUNT
	.align		4
        /*001c*/ 	.byte	0x03, 0x1b
        /*001e*/ 	.short	0x00ff


	//----- nvinfo : EIATTR_MERCURY_ISA_VERSION
	.align		4
        /*0020*/ 	.byte	0x03, 0x5f
        /*0022*/ 	.short	0x0101


	//----- nvinfo : EIATTR_COOP_GROUP_MASK_REGIDS
	.align		4
        /*0024*/ 	.byte	0x04, 0x29
        /*0026*/ 	.short	(.L_3866 - .L_3865)


	//   ....[0]....
.L_3865:
        /*0028*/ 	.word	0xffffffff


	//   ....[1]....
        /*002c*/ 	.word	0xffffffff


	//   ....[2]....
        /*0030*/ 	.word	0xffffffff


	//   ....[3]....
        /*0034*/ 	.word	0xffffffff


	//   ....[4]....
        /*0038*/ 	.word	0xffffffff


	//   ....[5]....
        /*003c*/ 	.word	0xffffffff


	//   ....[6]....
        /*0040*/ 	.word	0xffffffff


	//   ....[7]....
        /*0044*/ 	.word	0xffffffff


	//   ....[8]....
        /*0048*/ 	.word	0xffffffff


	//   ....[9]....
        /*004c*/ 	.word	0xffffffff


	//   ....[10]....
        /*0050*/ 	.word	0x0500004f


	//   ....[11]....
        /*0054*/ 	.word	0x0500004f


	//   ....[12]....
        /*0058*/ 	.word	0x0500004f


	//   ....[13]....
        /*005c*/ 	.word	0x0500004f


	//   ....[14]....
        /*0060*/ 	.word	0x0500004f


	//   ....[15]....
        /*0064*/ 	.word	0x0500004f


	//   ....[16]....
        /*0068*/ 	.word	0x0500004f


	//   ....[17]....
        /*006c*/ 	.word	0x0500004f


	//   ....[18]....
        /*0070*/ 	.word	0x0500004f


	//   ....[19]....
        /*0074*/ 	.word	0x0500004f


	//----- nvinfo : EIATTR_COOP_GROUP_INSTR_OFFSETS
	.align		4
.L_3866:
        /*0078*/ 	.byte	0x04, 0x28
        /*007a*/ 	.short	(.L_3868 - .L_3867)


	//   ....[0]....
.L_3867:
        /*007c*/ 	.word	0x0000b770


	//   ....[1]....
        /*0080*/ 	.word	0x0000b7a0


	//   ....[2]....
        /*0084*/ 	.word	0x0000b7c0


	//   ....[3]....
        /*0088*/ 	.word	0x0000b7e0


	//   ....[4]....
        /*008c*/ 	.word	0x0000b800


	//   ....[5]....
        /*0090*/ 	.word	0x0000ba40


	//   ....[6]....
        /*0094*/ 	.word	0x0000ba60


	//   ....[7]....
        /*0098*/ 	.word	0x0000ba80


	//   ....[8]....
        /*009c*/ 	.word	0x0000baa0


	//   ....[9]....
        /*00a0*/ 	.word	0x0000bac0


	//   ....[10]....
        /*00a4*/ 	.word	0x0000c150


	//   ....[11]....
        /*00a8*/ 	.word	0x0000c1e0


	//   ....[12]....
        /*00ac*/ 	.word	0x0000c240


	//   ....[13]....
        /*00b0*/ 	.word	0x0000c2a0


	//   ....[14]....
        /*00b4*/ 	.word	0x0000c300


	//   ....[15]....
        /*00b8*/ 	.word	0x0000c590


	//   ....[16]....
        /*00bc*/ 	.word	0x0000c5f0


	//   ....[17]....
        /*00c0*/ 	.word	0x0000c640


	//   ....[18]....
        /*00c4*/ 	.word	0x0000c6a0


	//   ....[19]....
        /*00c8*/ 	.word	0x0000c700


	//----- nvinfo : EIATTR_VRC_CTA_INIT_COUNT
	.align		4
.L_3868:
        /*00cc*/ 	.byte	0x02, 0x4a
	.zero		1
	.zero		1


	//----- nvinfo : EIATTR_EXIT_INSTR_OFFSETS
	.align		4
        /*00d0*/ 	.byte	0x04, 0x1c
        /*00d2*/ 	.short	(.L_3870 - .L_3869)


	//   ....[0]....
.L_3869:
        /*00d4*/ 	.word	0x000008f0


	//   ....[1]....
        /*00d8*/ 	.word	0x0000c0e0


	//----- nvinfo : EIATTR_INDIRECT_BRANCH_TARGETS
	.align		4
.L_3870:
        /*00dc*/ 	.byte	0x04, 0x34
        /*00de*/ 	.short	(.L_3872 - .L_3871)


	//   ....[0]....
.L_3871:
        /*00e0*/ 	.word	.L_x_20213@srel
        /*00e4*/ 	.short	0x0
        /*00e6*/ 	.short	0x0
        /*00e8*/ 	.word	0x3
        /*00ec*/ 	.word	.L_x_20214@srel
        /*00f0*/ 	.word	.L_x_20215@srel
        /*00f4*/ 	.word	.L_x_20216@srel


	//----- nvinfo : EIATTR_MAX_THREADS
	.align		4
.L_3872:
        /*00f8*/ 	.byte	0x04, 0x05
        /*00fa*/ 	.short	(.L_3874 - .L_3873)
.L_3873:
        /*00fc*/ 	.word	0x00000080
        /*0100*/ 	.word	0x00000001
        /*0104*/ 	.word	0x00000001


	//----- nvinfo : EIATTR_CRS_STACK_SIZE
	.align		4
.L_3874:
        /*0108*/ 	.byte	0x04, 0x1e
        /*010a*/ 	.short	(.L_3876 - .L_3875)
.L_3875:
        /*010c*/ 	.word	0x00000000


	//----- nvinfo : EIATTR_CBANK_PARAM_SIZE
	.align		4
.L_3876:
        /*0110*/ 	.byte	0x03, 0x19
        /*0112*/ 	.short	0x00e8


	//----- nvinfo : EIATTR_PARAM_CBANK
	.align		4
        /*0114*/ 	.byte	0x04, 0x0a
        /*0116*/ 	.short	(.L_3878 - .L_3877)
	.align		4
.L_3877:
        /*0118*/ 	.word	index@(.nv.constant0._ZN10layer_norm13ln_fwd_kernelINS_13Kernel_traitsIfffffjLj512ELj1ELj4ELj1ELj16ENS_18Kernel_traits_baseILj512EfffffjLj128EEEEELb1ELb1ELb0ELb0EEEvNS_9FwdParamsE)
        /*011c*/ 	.short	0x0380
        /*011e*/ 	.short	0x00e8


	//----- nvinfo : EIATTR_SW_WAR
	.align		4
.L_3878:
        /*0120*/ 	.byte	0x04, 0x36
        /*0122*/ 	.short	(.L_3880 - .L_3879)
.L_3879:
        /*0124*/ 	.word	0x00000008
.L_3880:


//--------------------- .nv.info._ZN10layer_norm13ln_fwd_kernelINS_13Kernel_traitsIfffffjLj512ELj1ELj4ELj1ELj16ENS_18Kernel_traits_baseILj512EfffffjLj128EEEEELb1ELb1ELb0ELb1EEEvNS_9FwdParamsE --------------------------
	.section	.nv.info._ZN10layer_norm13ln_fwd_kernelINS_13Kernel_traitsIfffffjLj512ELj1ELj4ELj1ELj16ENS_18Kernel_traits_baseILj512EfffffjLj128EEEEELb1ELb1ELb0ELb1EEEvNS_9FwdParamsE,"",@"SHT_CUDA_INFO"
	.sectionflags	@""
	.align	4


	//----- nvinfo : EIATTR_CUDA_API_VERSION
	.align		4
        /*0000*/ 	.byte	0x04, 0x37
        /*0002*/ 	.short	(.L_3882 - .L_3881)
.L_3881:
        /*0004*/ 	.word	0x00000082


	//----- nvinfo : EIATTR_KPARAM_INFO
	.align		4
.L_3882:
        /*0008*/ 	.byte	0x04, 0x17
        /*000a*/ 	.short	(.L_3884 - .L_3883)
.L_3883:
        /*000c*/ 	.word	0x00000000
        /*0010*/ 	.short	0x0000
        /*0012*/ 	.short	0x0000
        /*0014*/ 	.byte	0x00, 0xf0, 0xa1, 0x03


	//----- nvinfo : EIATTR_SPARSE_MMA_MASK
	.align		4
.L_3884:
        /*0018*/ 	.byte	0x03, 0x50
        /*001a*/ 	.short	0x0000


	//----- nvinfo : EIATTR_MAXREG_COUNT
	.align		4
        /*001c*/ 	.byte	0x03, 0x1b
        /*001e*/ 	.short	0x00ff


	//----- nvinfo : EIATTR_MERCURY_ISA_VERSION
	.align		4
        /*0020*/ 	.byte	0x03, 0x5f
        /*0022*/ 	.short	0x0101


	//----- nvinfo : EIATTR_COOP_GROUP_MASK_REGIDS
	.align		4
        /*0024*/ 	.byte	0x04, 0x29
        /*0026*/ 	.short	(.L_3886 - .L_3885)


	//   ....[0]....
.L_3885:
        /*0028*/ 	.word	0xffffffff


	//   ....[1]....
        /*002c*/ 	.word	0xffffffff


	//   ....[2]....
        /*0030*/ 	.word	0xffffffff


	//   ....[3]....
        /*0034*/ 	.word	0xffffffff


	//   ....[4]....
        /*0038*/ 	.word	0xffffffff


	//   ....[5]....
        /*003c*/ 	.word	0xffffffff


	//   ....[6]....
        /*0040*/ 	.word	0xffffffff


	//   ....[7]....
        /*0044*/ 	.word	0xffffffff


	//   ....[8]....
        /*0048*/ 	.word	0xffffffff


	//   ....[9]....
        /*004c*/ 	.word	0xffffffff


	//   ....[10]....
        /*0050*/ 	.word	0x0500005a


	//   ....[11]....
        /*0054*/ 	.word	0x0500005a


	//   ....[12]....
        /*0058*/ 	.word	0x0500005a


	//   ....[13]....
        /*005c*/ 	.word	0x0500005a


	//   ....[14]....
        /*0060*/ 	.word	0x0500005a


	//   ....[15]....
        /*0064*/ 	.word	0x0500005a


	//   ....[16]....
        /*0068*/ 	.word	0x0500005a


	//   ....[17]....
        /*006c*/ 	.word	0x0500005a


	//   ....[18]....
        /*0070*/ 	.word	0x0500005a


	//   ....[19]....
        /*0074*/ 	.word	0x0500005a


	//----- nvinfo : EIATTR_COOP_GROUP_INSTR_OFFSETS
	.align		4
.L_3886:
        /*0078*/ 	.byte	0x04, 0x28
        /*007a*/ 	.short	(.L_3888 - .L_3887)


	//   ....[0]....
.L_3887:
        /*007c*/ 	.word	0x0000b1f0


	//   ....[1]....
        /*0080*/ 	.word	0x0000b210


	//   ....[2]....
        /*0084*/ 	.word	0x0000b240


	//   ....[3]....
        /*0088*/ 	.word	0x0000b260


	//   ....[4]....
        /*008c*/ 	.word	0x0000b280


	//   ....[5]....
        /*0090*/ 	.word	0x0000b4b0


	//   ....[6]....
        /*0094*/ 	.word	0x0000b4d0


	//   ....[7]....
        /*0098*/ 	.word	0x0000b4f0


	//   ....[8]....
        /*009c*/ 	.word	0x0000b510


	//   ....[9]....
        /*00a0*/ 	.word	0x0000b530


	//   ....[10]....
        /*00a4*/ 	.word	0x0000ba80


	//   ....[11]....
        /*00a8*/ 	.word	0x0000bb20


	//   ....[12]....
        /*00ac*/ 	.word	0x0000bba0


	//   ....[13]....
        /*00b0*/ 	.word	0x0000bc10


	//   ....[14]....
        /*00b4*/ 	.word	0x0000bc80


	//   ....[15]....
        /*00b8*/ 	.word	0x0000bf00


	//   ....[16]....
        /*00bc*/ 	.word	0x0000bf70


	//   ....[17]....
        /*00c0*/ 	.word	0x0000bfe0


	//   ....[18]....
        /*00c4*/ 	.word	0x0000c050


	//   ....[19]....
        /*00c8*/ 	.word	0x0000c0c0


	//----- nvinfo : EIATTR_VRC_CTA_INIT_COUNT
	.align		4
.L_3888:
        /*00cc*/ 	.byte	0x02, 0x4a
	.zero		1
	.zero		1


	//----- nvinfo : EIATTR_EXIT_INSTR_OFFSETS
	.align		4
        /*00d0*/ 	.byte	0x04, 0x1c
        /*00d2*/ 	.short	(.L_3890 - .L_3889)


	//   ....[0]....
.L_3889:
        /*00d4*/ 	.word	0x00000400


	//   ....[1]....
        /*00d8*/ 	.word	0x0000ba10


	//----- nvinfo : EIATTR_INDIRECT_BRANCH_TARGETS
	.align		4
.L_3890:
        /*00dc*/ 	.byte	0x04, 0x34
        /*00de*/ 	.short	(.L_3892 - .L_3891)


	//   ....[0]....
.L_3891:
        /*00e0*/ 	.word	.L_x_20217@srel
        /*00e4*/ 	.short	0x0
        /*00e6*/ 	.short	0x0
        /*00e8*/ 	.word	0x3
        /*00ec*/ 	.word	.L_x_20218@srel
        /*00f0*/ 	.word	.L_x_20219@srel
        /*00f4*/ 	.word	.L_x_20220@srel


	//----- nvinfo : EIATTR_MAX_THREADS
	.align		4
.L_3892:
        /*00f8*/ 	.byte	0x04, 0x05
        /*00fa*/ 	.short	(.L_3894 - .L_3893)
.L_3893:
        /*00fc*/ 	.word	0x00000080
        /*0100*/ 	.word	0x00000001
        /*0104*/ 	.word	0x00000001


	//----- nvinfo : EIATTR_CRS_STACK_SIZE
	.align		4
.L_3894:
        /*0108*/ 	.byte	0x04, 0x1e
        /*010a*/ 	.short	(.L_3896 - .L_3895)
.L_3895:
        /*010c*/ 	.word	0x00000000


	//----- nvinfo : EIATTR_CBANK_PARAM_SIZE
	.align		4
.L_3896:
        /*0110*/ 	.byte	0x03, 0x19
        /*0112*/ 	.short	0x00e8


	//----- nvinfo : EIATTR_PARAM_CBANK
	.align		4
        /*0114*/ 	.byte	0x04, 0x0a
        /*0116*/ 	.short	(.L_3898 - .L_3897)
	.align		4
.L_3897:
        /*0118*/ 	.word	index@(.nv.constant0._ZN10layer_norm13ln_fwd_kernelINS_13Kernel_traitsIfffffjLj512ELj1ELj4ELj1ELj16ENS_18Kernel_traits_baseILj512EfffffjLj128EEEEELb1ELb1ELb0ELb1EEEvNS_9FwdParamsE)
        /*011c*/ 	.short	0x0380
        /*011e*/ 	.short	0x00e8


	//----- nvinfo : EIATTR_SW_WAR
	.align		4
.L_3898:
        /*0120*/ 	.byte	0x04, 0x36
        /*0122*/ 	.short	(.L_3900 - .L_3899)
.L_3899:
        /*0124*/ 	.word	0x00000008
.L_3900:


//--------------------- .nv.info._ZN10layer_norm13ln_fwd_kernelINS_13Kernel_traitsIfffffjLj512ELj1ELj4ELj1ELj16ENS_18Kernel_traits_baseILj512EfffffjLj128EEEEELb1ELb1ELb1ELb0EEEvNS_9FwdParamsE --------------------------
	.section	.nv.info._ZN10layer_norm13ln_fwd_kernelINS_13Kernel_traitsIfffffjLj512ELj1ELj4ELj1ELj16ENS_18Kernel_traits_baseILj512EfffffjLj128EEEEELb1ELb1ELb1ELb0EEEvNS_9FwdParamsE,"",@"SHT_CUDA_INFO"
	.sectionflags	@""
	.align	4


	//----- nvinfo : EIATTR_CUDA_API_VERSION
	.align		4
        /*0000*/ 	.byte	0x04, 0x37
        /*0002*/ 	.short	(.L_3902 - .L_3901)
.L_3901:
        /*0004*/ 	.word	0x00000082


	//----- nvinfo : EIATTR_KPARAM_INFO
	.align		4
.L_3902:
        /*0008*/ 	.byte	0x04, 0x17
        /*000a*/ 	.short	(.L_3904 - .L_3903)
.L_3903:
        /*000c*/ 	.word	0x00000000
        /*0010*/ 	.short	0x0000
        /*0012*/ 	.short	0x0000
        /*0014*/ 	.byte	0x00, 0xf0, 0xa1, 0x03


	//----- nvinfo : EIATTR_SPARSE_MMA_MASK
	.align		4
.L_3904:
        /*0018*/ 	.byte	0x03, 0x50
        /*001a*/ 	.short	0x0000


	//----- nvinfo : EIATTR_MAXREG_COUNT
	.align		4
        /*001c*/ 	.byte	0x03, 0x1b
        /*001e*/ 	.short	0x00ff


	//----- nvinfo : EIATTR_MERCURY_ISA_VERSION
	.align		4
        /*0020*/ 	.byte	0x03, 0x5f
        /*0022*/ 	.short	0x0101


	//----- nvinfo : EIATTR_COOP_GROUP_MASK_REGIDS
	.align		4
        /*0024*/ 	.byte	0x04, 0x29
        /*0026*/ 	.short	(.L_3906 - .L_3905)


	//   ....[0]....
.L_3905:
        /*0028*/ 	.word	0xffffffff


	//   ....[1]....
        /*002c*/ 	.word	0xffffffff


	//   ....[2]....
        /*0030*/ 	.word	0xffffffff


	//   ....[3]....
        /*0034*/ 	.word	0xffffffff


	//   ....[4]....
        /*0038*/ 	.word	0xffffffff


	//   ....[5]....
        /*003c*/ 	.word	0xffffffff


	//   ....[6]....
        /*0040*/ 	.word	0xffffffff


	//   ....[7]....
        /*0044*/ 	.word	0xffffffff


	//   ....[8]....
        /*0048*/ 	.word	0xffffffff


	//   ....[9]....
        /*004c*/ 	.word	0xffffffff


	//   ....[10]....
        /*0050*/ 	.word	0x05000062


	//   ....[11]....
        /*0054*/ 	.word	0x05000062


	//   ....[12]....
        /*0058*/ 	.word	0x05000062


	//   ....[13]....
        /*005c*/ 	.word	0x05000062


	//   ....[14]....
        /*0060*/ 	.word	0x05000062


	//   ....[15]....
        /*0064*/ 	.word	0x05000062


	//   ....[16]....
        /*0068*/ 	.word	0x05000062


	//   ....[17]....
        /*006c*/ 	.word	0x05000062


	//   ....[18]....
        /*0070*/ 	.word	0x05000062


	//   ....[19]....
        /*0074*/ 	.word	0x05000062


	//----- nvinfo : EIATTR_COOP_GROUP_INSTR_OFFSETS
	.align		4
.L_3906:
        /*0078*/ 	.byte	0x04, 0x28
        /*007a*/ 	.short	(.L_3908 - .L_3907)


	//   ....[0]....
.L_3907:
        /*007c*/ 	.word	0x0000c3b0


	//   ....[1]....
        /*0080*/ 	.word	0x0000c3d0


	//   ....[2]....
        /*0084*/ 	.word	0x0000c3f0


	//   ....[3]....
        /*0088*/ 	.word	0x0000c410


	//   ....[4]....
        /*008c*/ 	.word	0x0000c440


	//   ....[5]....
        /*0090*/ 	.word	0x0000c680


	//   ....[6]....
        /*0094*/ 	.word	0x0000c6a0


	//   ....[7]....
        /*0098*/ 	.word	0x0000c6c0


	//   ....[8]....
        /*009c*/ 	.word	0x0000c6e0


	//   ....[9]....
        /*00a0*/ 	.word	0x0000c700


	//   ....[10]....
        /*00a4*/ 	.word	0x0000cdf0


	//   ....[11]....
        /*00a8*/ 	.word	0x0000ce90


	//   ....[12]....
        /*00ac*/ 	.word	0x0000cf00


	//   ....[13]....
        /*00b0*/ 	.word	0x0000cf70


	//   ....[14]....
        /*00b4*/ 	.word	0x0000cff0


	//   ....[15]....
        /*00b8*/ 	.word	0x0000d280


	//   ....[16]....
        /*00bc*/ 	.word	0x0000d2f0


	//   ....[17]....
        /*00c0*/ 	.word	0x0000d360


	//   ....[18]....
        /*00c4*/ 	.word	0x0000d3d0


	//   ....[19]....
        /*00c8*/ 	.word	0x0000d440


	//----- nvinfo : EIATTR_VRC_CTA_INIT_COUNT
	.align		4
.L_3908:
        /*00cc*/ 	.byte	0x02, 0x4a
	.zero		1
	.zero		1


	//----- nvinfo : EIATTR_EXIT_INSTR_OFFSETS
	.align		4
        /*00d0*/ 	.byte	0x04, 0x1c
        /*00d2*/ 	.short	(.L_3910 - .L_3909)


	//   ....[0]....
.L_3909:
        /*00d4*/ 	.word	0x00000910


	//   ....[1]....
        /*00d8*/ 	.word	0x0000cd80


	//----- nvinfo : EIATTR_MAX_THREADS
	.align		4
.L_3910:
        /*00dc*/ 	.byte	0x04, 0x05
        /*00de*/ 	.short	(.L_3912 - .L_3911)
.L_3911:
        /*00e0*/ 	.word	0x00000080
        /*00e4*/ 	.word	0x00000001
        /*00e8*/ 	.word	0x00000001


	//----- nvinfo : EIATTR_CRS_STACK_SIZE
	.align		4
.L_3912:
        /*00ec*/ 	.byte	0x04, 0x1e
        /*00ee*/ 	.short	(.L_3914 - .L_3913)
.L_3913:
        /*00f0*/ 	.word	0x00000000


	//----- nvinfo : EIATTR_CBANK_PARAM_SIZE
	.align		4
.L_3914:
        /*00f4*/ 	.byte	0x03, 0x19
        /*00f6*/ 	.short	0x00e8


	//----- nvinfo : EIATTR_PARAM_CBANK
	.align		4
        /*00f8*/ 	.byte	0x04, 0x0a
        /*00fa*/ 	.short	(.L_3916 - .L_3915)
	.align		4
.L_3915:
        /*00fc*/ 	.word	index@(.nv.constant0._ZN10layer_norm13ln_fwd_kernelINS_13Kernel_traitsIfffffjLj512ELj1ELj4ELj1ELj16ENS_18Kernel_traits_baseILj512EfffffjLj128EEEEELb1ELb1ELb1ELb0EEEvNS_9FwdParamsE)
        /*0100*/ 	.short	0x0380
        /*0102*/ 	.short	0x00e8


	//----- nvinfo : EIATTR_SW_WAR
	.align		4
.L_3916:
        /*0104*/ 	.byte	0x04, 0x36
        /*0106*/ 	.short	(.L_3918 - .L_3917)
.L_3917:
        /*0108*/ 	.word	0x00000008
.L_3918:


//--------------------- .nv.info._ZN10layer_norm13ln_fwd_kernelINS_13Kernel_traitsIfffffjLj512ELj1ELj4ELj1ELj16ENS_18Kernel_traits_baseILj512EfffffjLj128EEEEELb1ELb1ELb1ELb1EEEvNS_9FwdParamsE --------------------------
	.section	.nv.info._ZN10layer_norm13ln_fwd_kernelINS_13Kernel_traitsIfffffjLj512ELj1ELj4ELj1ELj16ENS_18Kernel_traits_baseILj512EfffffjLj128EEEEELb1ELb1ELb1ELb1EEEvNS_9FwdParamsE,"",@"SHT_CUDA_INFO"
	.sectionflags	@""
	.align	4


	//----- nvinfo : EIATTR_CUDA_API_VERSION
	.align		4
        /*0000*/ 	.byte	0x04, 0x37
        /*0002*/ 	.short	(.L_3920 - .L_3919)
.L_3919:
        /*0004*/ 	.word	0x00000082


	//----- nvinfo : EIATTR_KPARAM_INFO
	.align		4
.L_3920:
        /*0008*/ 	.byte	0x04, 0x17
        /*000a*/ 	.short	(.L_3922 - .L_3921)
.L_3921:
        /*000c*/ 	.word	0x00000000
        /*0010*/ 	.short	0x0000
        /*0012*/ 	.short	0x0000
        /*0014*/ 	.byte	0x00, 0xf0, 0xa1, 0x03


	//----- nvinfo : EIATTR_SPARSE_MMA_MASK
	.align		4
.L_3922:
        /*0018*/ 	.byte	0x03, 0x50
        /*001a*/ 	.short	0x0000


	//----- nvinfo : EIATTR_MAXREG_COUNT
	.align		4
        /*001c*/ 	.byte	0x03, 0x1b
        /*001e*/ 	.short	0x00ff


	//----- nvinfo : EIATTR_MERCURY_ISA_VERSION
	.align		4
        /*0020*/ 	.byte	0x03, 0x5f
        /*0022*/ 	.short	0x0101


	//----- nvinfo : EIATTR_COOP_GROUP_MASK_REGIDS
	.align		4
        /*0024*/ 	.byte	0x04, 0x29
        /*0026*/ 	.short	(.L_3924 - .L_3923)


	//   ....[0]....
.L_3923:
        /*0028*/ 	.word	0xffffffff


	//   ....[1]....
        /*002c*/ 	.word	0xffffffff


	//   ....[2]....
        /*0030*/ 	.word	0xffffffff


	//   ....[3]....
        /*0034*/ 	.word	0xffffffff


	//   ....[4]....
        /*0038*/ 	.word	0xffffffff


	//   ....[5]....
        /*003c*/ 	.word	0xffffffff


	//   ....[6]....
        /*0040*/ 	.word	0xffffffff


	//   ....[7]....
        /*0044*/ 	.word	0xffffffff


	//   ....[8]....
        /*0048*/ 	.word	0xffffffff


	//   ....[9]....
        /*004c*/ 	.word	0xffffffff


	//   ....[10]....
        /*0050*/ 	.word	0x05000063


	//   ....[11]....
        /*0054*/ 	.word	0x05000063


	//   ....[12]....
        /*0058*/ 	.word	0x05000063


	//   ....[13]....
        /*005c*/ 	.word	0x05000063


	//   ....[14]....
        /*0060*/ 	.word	0x05000063


	//   ....[15]....
        /*0064*/ 	.word	0x05000063


	//   ....[16]....
        /*0068*/ 	.word	0x05000063


	//   ....[17]....
        /*006c*/ 	.word	0x05000063


	//   ....[18]....
        /*0070*/ 	.word	0x05000063


	//   ....[19]....
        /*0074*/ 	.word	0x05000063


	//----- nvinfo : EIATTR_COOP_GROUP_INSTR_OFFSETS
	.align		4
.L_3924:
        /*0078*/ 	.byte	0x04, 0x28
        /*007a*/ 	.short	(.L_3926 - .L_3925)


	//   ....[0]....
.L_3925:
        /*007c*/ 	.word	0x0000bfc0


	//   ....[1]....
        /*0080*/ 	.word	0x0000bff0


	//   ....[2]....
        /*0084*/ 	.word	0x0000c010


	//   ....[3]....
        /*0088*/ 	.word	0x0000c030


	//   ....[4]....
        /*008c*/ 	.word	0x0000c050


	//   ....[5]....
        /*0090*/ 	.word	0x0000c280


	//   ....[6]....
        /*0094*/ 	.word	0x0000c2a0


	//   ....[7]....
        /*0098*/ 	.word	0x0000c2c0


	//   ....[8]....
        /*009c*/ 	.word	0x0000c2e0


	//   ....[9]....
        /*00a0*/ 	.word	0x0000c300


	//   ....[10]....
        /*00a4*/ 	.word	0x0000c900


	//   ....[11]....
        /*00a8*/ 	.word	0x0000c9b0


	//   ....[12]....
        /*00ac*/ 	.word	0x0000ca20


	//   ....[13]....
        /*00b0*/ 	.word	0x0000ca90


	//   ....[14]....
        /*00b4*/ 	.word	0x0000cb00


	//   ....[15]....
        /*00b8*/ 	.word	0x0000cd80


	//   ....[16]....
        /*00bc*/ 	.word	0x0000cdf0


	//   ....[17]....
        /*00c0*/ 	.word	0x0000ce60


	//   ....[18]....
        /*00c4*/ 	.word	0x0000ced0


	//   ....[19]....
        /*00c8*/ 	.word	0x0000cf40


	//----- nvinfo : EIATTR_VRC_CTA_INIT_COUNT
	.align		4
.L_3926:
        /*00cc*/ 	.byte	0x02, 0x4a
	.zero		1
	.zero		1


	//----- nvinfo : EIATTR_EXIT_INSTR_OFFSETS
	.align		4
        /*00d0*/ 	.byte	0x04, 0x1c
        /*00d2*/ 	.short	(.L_3928 - .L_3927)


	//   ....[0]....
.L_3927:
        /*00d4*/ 	.word	0x000003a0


	//   ....[1]....
        /*00d8*/ 	.word	0x0000c890


	//----- nvinfo : EIATTR_MAX_THREADS
	.align		4
.L_3928:
        /*00dc*/ 	.byte	0x04, 0x05
        /*00de*/ 	.short	(.L_3930 - .L_3929)
.L_3929:
        /*00e0*/ 	.word	0x00000080
        /*00e4*/ 	.word	0x00000001
        /*00e8*/ 	.word	0x00000001


	//----- nvinfo : EIATTR_CRS_STACK_SIZE
	.align		4
.L_3930:
        /*00ec*/ 	.byte	0x04, 0x1e
        /*00ee*/ 	.short	(.L_3932 - .L_3931)
.L_3931:
        /*00f0*/ 	.word	0x00000000


	//----- nvinfo : EIATTR_CBANK_PARAM_SIZE
	.align		4
.L_3932:
        /*00f4*/ 	.byte	0x03, 0x19
        /*00f6*/ 	.short	0x00e8


	//----- nvinfo : EIATTR_PARAM_CBANK
	.align		4
        /*00f8*/ 	.byte	0x04, 0x0a
        /*00fa*/ 	.short	(.L_3934 - .L_3933)
	.align		4
.L_3933:
        /*00fc*/ 	.word	index@(.nv.constant0._ZN10layer_norm13ln_fwd_kernelINS_13Kernel_traitsIfffffjLj512ELj1ELj4ELj1ELj16ENS_18Kernel_traits_baseILj512EfffffjLj128EEEEELb1ELb1ELb1ELb1EEEvNS_9FwdParamsE)
        /*0100*/ 	.short	0x0380
        /*0102*/ 	.short	0x00e8


	//----- nvinfo : EIATTR_SW_WAR
	.align		4
.L_3934:
        /*0104*/ 	.byte	0x04, 0x36
        /*0106*/ 	.short	(.L_3936 - .L_3935)
.L_3935:
        /*0108*/ 	.word	0x00000008
.L_3936:


//--------------------- .nv.callgraph             --------------------------
	.section	.nv.callgraph,"",@"SHT_CUDA_CALLGRAPH"
	.align	4
	.sectionentsize	8
	.align		4
        /*0000*/ 	.word	0x00000000
	.align		4
        /*0004*/ 	.word	0xffffffff
	.align		4
        /*0008*/ 	.word	0x00000000
	.align		4
        /*000c*/ 	.word	0xfffffffe
	.align		4
        /*0010*/ 	.word	0x00000000
	.align		4
        /*0014*/ 	.word	0xfffffffd
	.align		4
        /*0018*/ 	.word	0x00000000
	.align		4
        /*001c*/ 	.word	0xfffffffc


//--------------------- .nv.constant4             --------------------------
	.section	.nv.constant4,"a",@progbits
	.align	8
	.align		8
.nv.constant4:
        /*0000*/ 	.dword	precalc_xorwow_matrix
	.align		8
        /*0008*/ 	.dword	precalc_xorwow_offset_matrix
	.align		8
        /*0010*/ 	.dword	mrg32k3aM1
	.align		8
        /*0018*/ 	.dword	mrg32k3aM2
	.align		8
        /*0020*/ 	.dword	mrg32k3aM1SubSeq
	.align		8
        /*0028*/ 	.dword	mrg32k3aM2SubSeq
	.align		8
        /*0030*/ 	.dword	mrg32k3aM1Seq
	.align		8
        /*0038*/ 	.dword	mrg32k3aM2Seq


//--------------------- .nv.constant3             --------------------------
	.section	.nv.constant3,"a",@progbits
	.align	8
.nv.constant3:
	.type		__cr_lgamma_table,@object
	.size		__cr_lgamma_table,(.L_8 - __cr_lgamma_table)
__cr_lgamma_table:
        /*0000*/ 	.byte	0x00, 0x00, 0x00, 0x00, 0x00, 0x00, 0x00, 0x00, 0x00, 0x00, 0x00, 0x00, 0x00, 0x00, 0x00, 0x00
        /*0010*/ 	.byte	0xef, 0x39, 0xfa, 0xfe, 0x42, 0x2e, 0xe6, 0x3f, 0x02, 0x20, 0x2a, 0xfa, 0x0b, 0xab, 0xfc, 0x3f
        /*0020*/ 	.byte	0xf9, 0x2c, 0x92, 0x7c, 0xa7, 0x6c, 0x09, 0x40, 0xc9, 0x79, 0x44, 0x3c, 0x64, 0x26, 0x13, 0x40
        /*0030*/ 	.byte	0xca, 0x01, 0xcf, 0x3a, 0x27, 0x51, 0x1a, 0x40, 0x30, 0xcc, 0x2d, 0xf3, 0xe1, 0x0c, 0x21, 0x40
        /*0040*/ 	.byte	0x0d, 0xb7, 0xfc, 0x82, 0x8e, 0x35, 0x25, 0x40
.L_8:


//--------------------- .nv.constant2._ZN10layer_norm13ln_fwd_kernelINS_13Kernel_traitsI13__nv_bfloat16S2_S2_S2_fjLj512ELj1ELj4ELj1ELj16ENS_18Kernel_traits_baseILj512ES2_S2_S2_S2_fjLj128EEEEELb1ELb0ELb0ELb0EEEvNS_9FwdParamsE --------------------------
	.section	.nv.constant2._ZN10layer_norm13ln_fwd_kernelINS_13Kernel_traitsI13__nv_bfloat16S2_S2_S2_fjLj512ELj1ELj4ELj1ELj16ENS_18Kernel_traits_baseILj512ES2_S2_S2_S2_fjLj128EEEEELb1ELb0ELb0ELb0EEEvNS_9FwdParamsE,"a",@progbits
	.sectionflags	@""
	.align	4
.nv.constant2._ZN10layer_norm13ln_fwd_kernelINS_13Kernel_traitsI13__nv_bfloat16S2_S2_S2_fjLj512ELj1ELj4ELj1ELj16ENS_18Kernel_traits_baseILj512ES2_S2_S2_S2_fjLj128EEEEELb1ELb0ELb0ELb0EEEvNS_9FwdParamsE:
        /*0000*/ 	.byte	0x70, 0x0d, 0x00, 0x00, 0xb0, 0x0d, 0x00, 0x00, 0x30, 0x0d, 0x00, 0x00


//--------------------- .nv.constant2._ZN10layer_norm13ln_fwd_kernelINS_13Kernel_traitsI13__nv_bfloat16S2_S2_S2_fjLj512ELj1ELj4ELj1ELj16ENS_18Kernel_traits_baseILj512ES2_S2_S2_S2_fjLj128EEEEELb1ELb0ELb0ELb1EEEvNS_9FwdParamsE --------------------------
	.section	.nv.constant2._ZN10layer_norm13ln_fwd_kernelINS_13Kernel_traitsI13__nv_bfloat16S2_S2_S2_fjLj512ELj1ELj4ELj1ELj16ENS_18Kernel_traits_baseILj512ES2_S2_S2_S2_fjLj128EEEEELb1ELb0ELb0ELb1EEEvNS_9FwdParamsE,"a",@progbits
	.sectionflags	@""
	.align	4
.nv.constant2._ZN10layer_norm13ln_fwd_kernelINS_13Kernel_traitsI13__nv_bfloat16S2_S2_S2_fjLj512ELj1ELj4ELj1ELj16ENS_18Kernel_traits_baseILj512ES2_S2_S2_S2_fjLj128EEEEELb1ELb0ELb0ELb1EEEvNS_9FwdParamsE:
        /*0000*/ 	.byte	0x00, 0x0e, 0x00, 0x00, 0x40, 0x0e, 0x00, 0x00, 0xc0, 0x0d, 0x00, 0x00


//--------------------- .nv.constant2._ZN10layer_norm13ln_fwd_kernelINS_13Kernel_traitsI13__nv_bfloat16S2_S2_S2_fjLj512ELj1ELj4ELj1ELj16ENS_18Kernel_traits_baseILj512ES2_S2_S2_S2_fjLj128EEEEELb1ELb1ELb0ELb0EEEvNS_9FwdParamsE --------------------------
	.section	.nv.constant2._ZN10layer_norm13ln_fwd_kernelINS_13Kernel_traitsI13__nv_bfloat16S2_S2_S2_fjLj512ELj1ELj4ELj1ELj16ENS_18Kernel_traits_baseILj512ES2_S2_S2_S2_fjLj128EEEEELb1ELb1ELb0ELb0EEEvNS_9FwdParamsE,"a",@progbits
	.sectionflags	@""
	.align	4
.nv.constant2._ZN10layer_norm13ln_fwd_kernelINS_13Kernel_traitsI13__nv_bfloat16S2_S2_S2_fjLj512ELj1ELj4ELj1ELj16ENS_18Kernel_traits_baseILj512ES2_S2_S2_S2_fjLj128EEEEELb1ELb1ELb0ELb0EEEvNS_9FwdParamsE:
        /*0000*/ 	.byte	0x20, 0x0f, 0x00, 0x00, 0x60, 0x0f, 0x00, 0x00, 0xe0, 0x0e, 0x00, 0x00


//--------------------- .nv.constant2._ZN10layer_norm13ln_fwd_kernelINS_13Kernel_traitsI13__nv_bfloat16S2_S2_S2_fjLj512ELj1ELj4ELj1ELj16ENS_18Kernel_traits_baseILj512ES2_S2_S2_S2_fjLj128EEEEELb1ELb1ELb0ELb1EEEvNS_9FwdParamsE --------------------------
	.section	.nv.constant2._ZN10layer_norm13ln_fwd_kernelINS_13Kernel_traitsI13__nv_bfloat16S2_S2_S2_fjLj512ELj1ELj4ELj1ELj16ENS_18Kernel_traits_baseILj512ES2_S2_S2_S2_fjLj128EEEEELb1ELb1ELb0ELb1EEEvNS_9FwdParamsE,"a",@progbits
	.sectionflags	@""
	.align	4
.nv.constant2._ZN10layer_norm13ln_fwd_kernelINS_13Kernel_traitsI13__nv_bfloat16S2_S2_S2_fjLj512ELj1ELj4ELj1ELj16ENS_18Kernel_traits_baseILj512ES2_S2_S2_S2_fjLj128EEEEELb1ELb1ELb0ELb1EEEvNS_9FwdParamsE:
        /*0000*/ 	.byte	0x30, 0x0f, 0x00, 0x00, 0x70, 0x0f, 0x00, 0x00, 0xf0, 0x0e, 0x00, 0x00


//--------------------- .nv.constant2._ZN10layer_norm13ln_fwd_kernelINS_13Kernel_traitsI6__halfS2_S2_S2_fjLj512ELj1ELj4ELj1ELj16ENS_18Kernel_traits_baseILj512ES2_S2_S2_S2_fjLj128EEEEELb1ELb0ELb0ELb0EEEvNS_9FwdParamsE --------------------------
	.section	.nv.constant2._ZN10layer_norm13ln_fwd_kernelINS_13Kernel_traitsI6__halfS2_S2_S2_fjLj512ELj1ELj4ELj1ELj16ENS_18Kernel_traits_baseILj512ES2_S2_S2_S2_fjLj128EEEEELb1ELb0ELb0ELb0EEEvNS_9FwdParamsE,"a",@progbits
	.sectionflags	@""
	.align	4
.nv.constant2._ZN10layer_norm13ln_fwd_kernelINS_13Kernel_traitsI6__halfS2_S2_S2_fjLj512ELj1ELj4ELj1ELj16ENS_18Kernel_traits_baseILj512ES2_S2_S2_S2_fjLj128EEEEELb1ELb0ELb0ELb0EEEvNS_9FwdParamsE:
        /*0000*/ 	.byte	0x10, 0x0d, 0x00, 0x00, 0x50, 0x0d, 0x00, 0x00, 0xd0, 0x0c, 0x00, 0x00


//--------------------- .nv.constant2._ZN10layer_norm13ln_fwd_kernelINS_13Kernel_traitsI6__halfS2_S2_S2_fjLj512ELj1ELj4ELj1ELj16ENS_18Kernel_traits_baseILj512ES2_S2_S2_S2_fjLj128EEEEELb1ELb0ELb0ELb1EEEvNS_9FwdParamsE --------------------------
	.section	.nv.constant2._ZN10layer_norm13ln_fwd_kernelINS_13Kernel_traitsI6__halfS2_S2_S2_fjLj512ELj1ELj4ELj1ELj16ENS_18Kernel_traits_baseILj512ES2_S2_S2_S2_fjLj128EEEEELb1ELb0ELb0ELb1EEEvNS_9FwdParamsE,"a",@progbits
	.sectionflags	@""
	.align	4
.nv.constant2._ZN10layer_norm13ln_fwd_kernelINS_13Kernel_traitsI6__halfS2_S2_S2_fjLj512ELj1ELj4ELj1ELj16ENS_18Kernel_traits_baseILj512ES2_S2_S2_S2_fjLj128EEEEELb1ELb0ELb0ELb1EEEvNS_9FwdParamsE:
        /*0000*/ 	.byte	0x00, 0x0d, 0x00, 0x00, 0x40, 0x0d, 0x00, 0x00, 0xc0, 0x0c, 0x00, 0x00


//--------------------- .nv.constant2._ZN10layer_norm13ln_fwd_kernelINS_13Kernel_traitsI6__halfS2_S2_S2_fjLj512ELj1ELj4ELj1ELj16ENS_18Kernel_traits_baseILj512ES2_S2_S2_S2_fjLj128EEEEELb1ELb1ELb0ELb0EEEvNS_9FwdParamsE --------------------------
	.section	.nv.constant2._ZN10layer_norm13ln_fwd_kernelINS_13Kernel_traitsI6__halfS2_S2_S2_fjLj512ELj1ELj4ELj1ELj16ENS_18Kernel_traits_baseILj512ES2_S2_S2_S2_fjLj128EEEEELb1ELb1ELb0ELb0EEEvNS_9FwdParamsE,"a",@progbits
	.sectionflags	@""
	.align	4
.nv.constant2._ZN10layer_norm13ln_fwd_kernelINS_13Kernel_traitsI6__halfS2_S2_S2_fjLj512ELj1ELj4ELj1ELj16ENS_18Kernel_traits_baseILj512ES2_S2_S2_S2_fjLj128EEEEELb1ELb1ELb0ELb0EEEvNS_9FwdParamsE:
        /*0000*/ 	.byte	0xc0, 0x0d, 0x00, 0x00, 0x00, 0x0e, 0x00, 0x00, 0x80, 0x0d, 0x00, 0x00


//--------------------- .nv.constant2._ZN10layer_norm13ln_fwd_kernelINS_13Kernel_traitsI6__halfS2_S2_S2_fjLj512ELj1ELj4ELj1ELj16ENS_18Kernel_traits_baseILj512ES2_S2_S2_S2_fjLj128EEEEELb1ELb1ELb0ELb1EEEvNS_9FwdParamsE --------------------------
	.section	.nv.constant2._ZN10layer_norm13ln_fwd_kernelINS_13Kernel_traitsI6__halfS2_S2_S2_fjLj512ELj1ELj4ELj1ELj16ENS_18Kernel_traits_baseILj512ES2_S2_S2_S2_fjLj128EEEEELb1ELb1ELb0ELb1EEEvNS_9FwdParamsE,"a",@progbits
	.sectionflags	@""
	.align	4
.nv.constant2._ZN10layer_norm13ln_fwd_kernelINS_13Kernel_traitsI6__halfS2_S2_S2_fjLj512ELj1ELj4ELj1ELj16ENS_18Kernel_traits_baseILj512ES2_S2_S2_S2_fjLj128EEEEELb1ELb1ELb0ELb1EEEvNS_9FwdParamsE:
        /*0000*/ 	.byte	0x20, 0x0f, 0x00, 0x00, 0x60, 0x0f, 0x00, 0x00, 0xe0, 0x0e, 0x00, 0x00


//--------------------- .nv.constant2._ZN10layer_norm13ln_fwd_kernelINS_13Kernel_traitsIf13__nv_bfloat16S2_S2_fjLj512ELj1ELj4ELj1ELj16ENS_18Kernel_traits_baseILj512EfS2_S2_S2_fjLj128EEEEELb1ELb0ELb0ELb0EEEvNS_9FwdParamsE --------------------------
	.section	.nv.constant2._ZN10layer_norm13ln_fwd_kernelINS_13Kernel_traitsIf13__nv_bfloat16S2_S2_fjLj512ELj1ELj4ELj1ELj16ENS_18Kernel_traits_baseILj512EfS2_S2_S2_fjLj128EEEEELb1ELb0ELb0ELb0EEEvNS_9FwdParamsE,"a",@progbits
	.sectionflags	@""
	.align	4
.nv.constant2._ZN10layer_norm13ln_fwd_kernelINS_13Kernel_traitsIf13__nv_bfloat16S2_S2_fjLj512ELj1ELj4ELj1ELj16ENS_18Kernel_traits_baseILj512EfS2_S2_S2_fjLj128EEEEELb1ELb0ELb0ELb0EEEvNS_9FwdParamsE:
        /*0000*/ 	.byte	0xa0, 0x0d, 0x00, 0x00, 0xe0, 0x0d, 0x00, 0x00, 0x60, 0x0d, 0x00, 0x00


//--------------------- .nv.constant2._ZN10layer_norm13ln_fwd_kernelINS_13Kernel_traitsIf13__nv_bfloat16S2_S2_fjLj512ELj1ELj4ELj1ELj16ENS_18Kernel_traits_baseILj512EfS2_S2_S2_fjLj128EEEEELb1ELb0ELb0ELb1EEEvNS_9FwdParamsE --------------------------
	.section	.nv.constant2._ZN10layer_norm13ln_fwd_kernelINS_13Kernel_traitsIf13__nv_bfloat16S2_S2_fjLj512ELj1ELj4ELj1ELj16ENS_18Kernel_traits_baseILj512EfS2_S2_S2_fjLj128EEEEELb1ELb0ELb0ELb1EEEvNS_9FwdParamsE,"a",@progbits
	.sectionflags	@""
	.align	4
.nv.constant2._ZN10layer_norm13ln_fwd_kernelINS_13Kernel_traitsIf13__nv_bfloat16S2_S2_fjLj512ELj1ELj4ELj1ELj16ENS_18Kernel_traits_baseILj512EfS2_S2_S2_fjLj128EEEEELb1ELb0ELb0ELb1EEEvNS_9FwdParamsE:
        /*0000*/ 	.byte	0x80, 0x0d, 0x00, 0x00, 0xc0, 0x0d, 0x00, 0x00, 0x40, 0x0d, 0x00, 0x00


//--------------------- .nv.constant2._ZN10layer_norm13ln_fwd_kernelINS_13Kernel_traitsIf13__nv_bfloat16S2_S2_fjLj512ELj1ELj4ELj1ELj16ENS_18Kernel_traits_baseILj512EfS2_S2_S2_fjLj128EEEEELb1ELb1ELb0ELb0EEEvNS_9FwdParamsE --------------------------
	.section	.nv.constant2._ZN10layer_norm13ln_fwd_kernelINS_13Kernel_traitsIf13__nv_bfloat16S2_S2_fjLj512ELj1ELj4ELj1ELj16ENS_18Kernel_traits_baseILj512EfS2_S2_S2_fjLj128EEEEELb1ELb1ELb0ELb0EEEvNS_9FwdParamsE,"a",@progbits
	.sectionflags	@""
	.align	4
.nv.constant2._ZN10layer_norm13ln_fwd_kernelINS_13Kernel_traitsIf13__nv_bfloat16S2_S2_fjLj512ELj1ELj4ELj1ELj16ENS_18Kernel_traits_baseILj512EfS2_S2_S2_fjLj128EEEEELb1ELb1ELb0ELb0EEEvNS_9FwdParamsE:
        /*0000*/ 	.byte	0x90, 0x0e, 0x00, 0x00, 0xd0, 0x0e, 0x00, 0x00, 0x50, 0x0e, 0x00, 0x00


//--------------------- .nv.constant2._ZN10layer_norm13ln_fwd_kernelINS_13Kernel_traitsIf13__nv_bfloat16S2_S2_fjLj512ELj1ELj4ELj1ELj16ENS_18Kernel_traits_baseILj512EfS2_S2_S2_fjLj128EEEEELb1ELb1ELb0ELb1EEEvNS_9FwdParamsE --------------------------
	.section	.nv.constant2._ZN10layer_norm13ln_fwd_kernelINS_13Kernel_traitsIf13__nv_bfloat16S2_S2_fjLj512ELj1ELj4ELj1ELj16ENS_18Kernel_traits_baseILj512EfS2_S2_S2_fjLj128EEEEELb1ELb1ELb0ELb1EEEvNS_9FwdParamsE,"a",@progbits
	.sectionflags	@""
	.align	4
.nv.constant2._ZN10layer_norm13ln_fwd_kernelINS_13Kernel_traitsIf13__nv_bfloat16S2_S2_fjLj512ELj1ELj4ELj1ELj16ENS_18Kernel_traits_baseILj512EfS2_S2_S2_fjLj128EEEEELb1ELb1ELb0ELb1EEEvNS_9FwdParamsE:
        /*0000*/ 	.byte	0xf0, 0x0f, 0x00, 0x00, 0x30, 0x10, 0x00, 0x00, 0xb0, 0x0f, 0x00, 0x00


//--------------------- .nv.constant2._ZN10layer_norm13ln_fwd_kernelINS_13Kernel_traitsI13__nv_bfloat16S2_fS2_fjLj512ELj1ELj4ELj1ELj16ENS_18Kernel_traits_baseILj512ES2_S2_fS2_fjLj128EEEEELb1ELb0ELb0ELb0EEEvNS_9FwdParamsE --------------------------
	.section	.nv.constant2._ZN10layer_norm13ln_fwd_kernelINS_13Kernel_traitsI13__nv_bfloat16S2_fS2_fjLj512ELj1ELj4ELj1ELj16ENS_18Kernel_traits_baseILj512ES2_S2_fS2_fjLj128EEEEELb1ELb0ELb0ELb0EEEvNS_9FwdParamsE,"a",@progbits
	.sectionflags	@""
	.align	4
.nv.constant2._ZN10layer_norm13ln_fwd_kernelINS_13Kernel_traitsI13__nv_bfloat16S2_fS2_fjLj512ELj1ELj4ELj1ELj16ENS_18Kernel_traits_baseILj512ES2_S2_fS2_fjLj128EEEEELb1ELb0ELb0ELb0EEEvNS_9FwdParamsE:
        /*0000*/ 	.byte	0x80, 0x0d, 0x00, 0x00, 0xc0, 0x0d, 0x00, 0x00, 0x40, 0x0d, 0x00, 0x00


//--------------------- .nv.constant2._ZN10layer_norm13ln_fwd_kernelINS_13Kernel_traitsI13__nv_bfloat16S2_fS2_fjLj512ELj1ELj4ELj1ELj16ENS_18Kernel_traits_baseILj512ES2_S2_fS2_fjLj128EEEEELb1ELb0ELb0ELb1EEEvNS_9FwdParamsE --------------------------
	.section	.nv.constant2._ZN10layer_norm13ln_fwd_kernelINS_13Kernel_traitsI13__nv_bfloat16S2_fS2_fjLj512ELj1ELj4ELj1ELj16ENS_18Kernel_traits_baseILj512ES2_S2_fS2_fjLj128EEEEELb1ELb0ELb0ELb1EEEvNS_9FwdParamsE,"a",@progbits
	.sectionflags	@""
	.align	4
.nv.constant2._ZN10layer_norm13ln_fwd_kernelINS_13Kernel_traitsI13__nv_bfloat16S2_fS2_fjLj512ELj1ELj4ELj1ELj16ENS_18Kernel_traits_baseILj512ES2_S2_fS2_fjLj128EEEEELb1ELb0ELb0ELb1EEEvNS_9FwdParamsE:
        /*0000*/ 	.byte	0xa0, 0x0e, 0x00, 0x00, 0xe0, 0x0e, 0x00, 0x00, 0x60, 0x0e, 0x00, 0x00


//--------------------- .nv.constant2._ZN10layer_norm13ln_fwd_kernelINS_13Kernel_traitsI13__nv_bfloat16S2_fS2_fjLj512ELj1ELj4ELj1ELj16ENS_18Kernel_traits_baseILj512ES2_S2_fS2_fjLj128EEEEELb1ELb1ELb0ELb0EEEvNS_9FwdParamsE --------------------------
	.section	.nv.constant2._ZN10layer_norm13ln_fwd_kernelINS_13Kernel_traitsI13__nv_bfloat16S2_fS2_fjLj512ELj1ELj4ELj1ELj16ENS_18Kernel_traits_baseILj512ES2_S2_fS2_fjLj128EEEEELb1ELb1ELb0ELb0EEEvNS_9FwdParamsE,"a",@progbits
	.sectionflags	@""
	.align	4
.nv.constant2._ZN10layer_norm13ln_fwd_kernelINS_13Kernel_traitsI13__nv_bfloat16S2_fS2_fjLj512ELj1ELj4ELj1ELj16ENS_18Kernel_traits_baseILj512ES2_S2_fS2_fjLj128EEEEELb1ELb1ELb0ELb0EEEvNS_9FwdParamsE:
        /*0000*/ 	.byte	0x40, 0x0f, 0x00, 0x00, 0x80, 0x0f, 0x00, 0x00, 0x00, 0x0f, 0x00, 0x00


//--------------------- .nv.constant2._ZN10layer_norm13ln_fwd_kernelINS_13Kernel_traitsI13__nv_bfloat16S2_fS2_fjLj512ELj1ELj4ELj1ELj16ENS_18Kernel_traits_baseILj512ES2_S2_fS2_fjLj128EEEEELb1ELb1ELb0ELb1EEEvNS_9FwdParamsE --------------------------
	.section	.nv.constant2._ZN10layer_norm13ln_fwd_kernelINS_13Kernel_traitsI13__nv_bfloat16S2_fS2_fjLj512ELj1ELj4ELj1ELj16ENS_18Kernel_traits_baseILj512ES2_S2_fS2_fjLj128EEEEELb1ELb1ELb0ELb1EEEvNS_9FwdParamsE,"a",@progbits
	.sectionflags	@""
	.align	4
.nv.constant2._ZN10layer_norm13ln_fwd_kernelINS_13Kernel_traitsI13__nv_bfloat16S2_fS2_fjLj512ELj1ELj4ELj1ELj16ENS_18Kernel_traits_baseILj512ES2_S2_fS2_fjLj128EEEEELb1ELb1ELb0ELb1EEEvNS_9FwdParamsE:
        /*0000*/ 	.byte	0xd0, 0x10, 0x00, 0x00, 0x10, 0x11, 0x00, 0x00, 0x90, 0x10, 0x00, 0x00


//--------------------- .nv.constant2._ZN10layer_norm13ln_fwd_kernelINS_13Kernel_traitsIf13__nv_bfloat16fS2_fjLj512ELj1ELj4ELj1ELj16ENS_18Kernel_traits_baseILj512EfS2_fS2_fjLj128EEEEELb1ELb0ELb0ELb0EEEvNS_9FwdParamsE --------------------------
	.section	.nv.constant2._ZN10layer_norm13ln_fwd_kernelINS_13Kernel_traitsIf13__nv_bfloat16fS2_fjLj512ELj1ELj4ELj1ELj16ENS_18Kernel_traits_baseILj512EfS2_fS2_fjLj128EEEEELb1ELb0ELb0ELb0EEEvNS_9FwdParamsE,"a",@progbits
	.sectionflags	@""
	.align	4
.nv.constant2._ZN10layer_norm13ln_fwd_kernelINS_13Kernel_traitsIf13__nv_bfloat16fS2_fjLj512ELj1ELj4ELj1ELj16ENS_18Kernel_traits_baseILj512EfS2_fS2_fjLj128EEEEELb1ELb0ELb0ELb0EEEvNS_9FwdParamsE:
        /*0000*/ 	.byte	0xa0, 0x0d, 0x00, 0x00, 0xe0, 0x0d, 0x00, 0x00, 0x60, 0x0d, 0x00, 0x00


//--------------------- .nv.constant2._ZN10layer_norm13ln_fwd_kernelINS_13Kernel_traitsIf13__nv_bfloat16fS2_fjLj512ELj1ELj4ELj1ELj16ENS_18Kernel_traits_baseILj512EfS2_fS2_fjLj128EEEEELb1ELb0ELb0ELb1EEEvNS_9FwdParamsE --------------------------
	.section	.nv.constant2._ZN10layer_norm13ln_fwd_kernelINS_13Kernel_traitsIf13__nv_bfloat16fS2_fjLj512ELj1ELj4ELj1ELj16ENS_18Kernel_traits_baseILj512EfS2_fS2_fjLj128EEEEELb1ELb0ELb0ELb1EEEvNS_9FwdParamsE,"a",@progbits
	.sectionflags	@""
	.align	4
.nv.constant2._ZN10layer_norm13ln_fwd_kernelINS_13Kernel_traitsIf13__nv_bfloat16fS2_fjLj512ELj1ELj4ELj1ELj16ENS_18Kernel_traits_baseILj512EfS2_fS2_fjLj128EEEEELb1ELb0ELb0ELb1EEEvNS_9FwdParamsE:
        /*0000*/ 	.byte	0x90, 0x0d, 0x00, 0x00, 0xd0, 0x0d, 0x00, 0x00, 0x50, 0x0d, 0x00, 0x00


//--------------------- .nv.constant2._ZN10layer_norm13ln_fwd_kernelINS_13Kernel_traitsIf13__nv_bfloat16fS2_fjLj512ELj1ELj4ELj1ELj16ENS_18Kernel_traits_baseILj512EfS2_fS2_fjLj128EEEEELb1ELb1ELb0ELb0EEEvNS_9FwdParamsE --------------------------
	.section	.nv.constant2._ZN10layer_norm13ln_fwd_kernelINS_13Kernel_traitsIf13__nv_bfloat16fS2_fjLj512ELj1ELj4ELj1ELj16ENS_18Kernel_traits_baseILj512EfS2_fS2_fjLj128EEEEELb1ELb1ELb0ELb0EEEvNS_9FwdParamsE,"a",@progbits
	.sectionflags	@""
	.align	4
.nv.constant2._ZN10layer_norm13ln_fwd_kernelINS_13Kernel_traitsIf13__nv_bfloat16fS2_fjLj512ELj1ELj4ELj1ELj16ENS_18Kernel_traits_baseILj512EfS2_fS2_fjLj128EEEEELb1ELb1ELb0ELb0EEEvNS_9FwdParamsE:
        /*0000*/ 	.byte	0x90, 0x0e, 0x00, 0x00, 0xd0, 0x0e, 0x00, 0x00, 0x50, 0x0e, 0x00, 0x00


//--------------------- .nv.constant2._ZN10layer_norm13ln_fwd_kernelINS_13Kernel_traitsIf13__nv_bfloat16fS2_fjLj512ELj1ELj4ELj1ELj16ENS_18Kernel_traits_baseILj512EfS2_fS2_fjLj128EEEEELb1ELb1ELb0ELb1EEEvNS_9FwdParamsE --------------------------
	.section	.nv.constant2._ZN10layer_norm13ln_fwd_kernelINS_13Kernel_traitsIf13__nv_bfloat16fS2_fjLj512ELj1ELj4ELj1ELj16ENS_18Kernel_traits_baseILj512EfS2_fS2_fjLj128EEEEELb1ELb1ELb0ELb1EEEvNS_9FwdParamsE,"a",@progbits
	.sectionflags	@""
	.align	4
.nv.constant2._ZN10layer_norm13ln_fwd_kernelINS_13Kernel_traitsIf13__nv_bfloat16fS2_fjLj512ELj1ELj4ELj1ELj16ENS_18Kernel_traits_baseILj512EfS2_fS2_fjLj128EEEEELb1ELb1ELb0ELb1EEEvNS_9FwdParamsE:
        /*0000*/ 	.byte	0xd0, 0x0f, 0x00, 0x00, 0x10, 0x10, 0x00, 0x00, 0x90, 0x0f, 0x00, 0x00


//--------------------- .nv.constant2._ZN10layer_norm13ln_fwd_kernelINS_13Kernel_traitsIf6__halfS2_S2_fjLj512ELj1ELj4ELj1ELj16ENS_18Kernel_traits_baseILj512EfS2_S2_S2_fjLj128EEEEELb1ELb0ELb0ELb0EEEvNS_9FwdParamsE --------------------------
	.section	.nv.constant2._ZN10layer_norm13ln_fwd_kernelINS_13Kernel_traitsIf6__halfS2_S2_fjLj512ELj1ELj4ELj1ELj16ENS_18Kernel_traits_baseILj512EfS2_S2_S2_fjLj128EEEEELb1ELb0ELb0ELb0EEEvNS_9FwdParamsE,"a",@progbits
	.sectionflags	@""
	.align	4
.nv.constant2._ZN10layer_norm13ln_fwd_kernelINS_13Kernel_traitsIf6__halfS2_S2_fjLj512ELj1ELj4ELj1ELj16ENS_18Kernel_traits_baseILj512EfS2_S2_S2_fjLj128EEEEELb1ELb0ELb0ELb0EEEvNS_9FwdParamsE:
        /*0000*/ 	.byte	0x80, 0x0d, 0x00, 0x00, 0xc0, 0x0d, 0x00, 0x00, 0x40, 0x0d, 0x00, 0x00


//--------------------- .nv.constant2._ZN10layer_norm13ln_fwd_kernelINS_13Kernel_traitsIf6__halfS2_S2_fjLj512ELj1ELj4ELj1ELj16ENS_18Kernel_traits_baseILj512EfS2_S2_S2_fjLj128EEEEELb1ELb0ELb0ELb1EEEvNS_9FwdParamsE --------------------------
	.section	.nv.constant2._ZN10layer_norm13ln_fwd_kernelINS_13Kernel_traitsIf6__halfS2_S2_fjLj512ELj1ELj4ELj1ELj16ENS_18Kernel_traits_baseILj512EfS2_S2_S2_fjLj128EEEEELb1ELb0ELb0ELb1EEEvNS_9FwdParamsE,"a",@progbits
	.sectionflags	@""
	.align	4
.nv.constant2._ZN10layer_norm13ln_fwd_kernelINS_13Kernel_traitsIf6__halfS2_S2_fjLj512ELj1ELj4ELj1ELj16ENS_18Kernel_traits_baseILj512EfS2_S2_S2_fjLj128EEEEELb1ELb0ELb0ELb1EEEvNS_9FwdParamsE:
        /*0000*/ 	.byte	0x80, 0x0d, 0x00, 0x00, 0xc0, 0x0d, 0x00, 0x00, 0x40, 0x0d, 0x00, 0x00


//--------------------- .nv.constant2._ZN10layer_norm13ln_fwd_kernelINS_13Kernel_traitsIf6__halfS2_S2_fjLj512ELj1ELj4ELj1ELj16ENS_18Kernel_traits_baseILj512EfS2_S2_S2_fjLj128EEEEELb1ELb1ELb0ELb0EEEvNS_9FwdParamsE --------------------------
	.section	.nv.constant2._ZN10layer_norm13ln_fwd_kernelINS_13Kernel_traitsIf6__halfS2_S2_fjLj512ELj1ELj4ELj1ELj16ENS_18Kernel_traits_baseILj512EfS2_S2_S2_fjLj128EEEEELb1ELb1ELb0ELb0EEEvNS_9FwdParamsE,"a",@progbits
	.sectionflags	@""
	.align	4
.nv.constant2._ZN10layer_norm13ln_fwd_kernelINS_13Kernel_traitsIf6__halfS2_S2_fjLj512ELj1ELj4ELj1ELj16ENS_18Kernel_traits_baseILj512EfS2_S2_S2_fjLj128EEEEELb1ELb1ELb0ELb0EEEvNS_9FwdParamsE:
        /*0000*/ 	.byte	0x90, 0x0e, 0x00, 0x00, 0xd0, 0x0e, 0x00, 0x00, 0x50, 0x0e, 0x00, 0x00


//--------------------- .nv.constant2._ZN10layer_norm13ln_fwd_kernelINS_13Kernel_traitsIf6__halfS2_S2_fjLj512ELj1ELj4ELj1ELj16ENS_18Kernel_traits_baseILj512EfS2_S2_S2_fjLj128EEEEELb1ELb1ELb0ELb1EEEvNS_9FwdParamsE --------------------------
	.section	.nv.constant2._ZN10layer_norm13ln_fwd_kernelINS_13Kernel_traitsIf6__halfS2_S2_fjLj512ELj1ELj4ELj1ELj16ENS_18Kernel_traits_baseILj512EfS2_S2_S2_fjLj128EEEEELb1ELb1ELb0ELb1EEEvNS_9FwdParamsE,"a",@progbits
	.sectionflags	@""
	.align	4
.nv.constant2._ZN10layer_norm13ln_fwd_kernelINS_13Kernel_traitsIf6__halfS2_S2_fjLj512ELj1ELj4ELj1ELj16ENS_18Kernel_traits_baseILj512EfS2_S2_S2_fjLj128EEEEELb1ELb1ELb0ELb1EEEvNS_9FwdParamsE:
        /*0000*/ 	.byte	0x70, 0x0f, 0x00, 0x00, 0xb0, 0x0f, 0x00, 0x00, 0x30, 0x0f, 0x00, 0x00


//--------------------- .nv.constant2._ZN10layer_norm13ln_fwd_kernelINS_13Kernel_traitsI6__halfS2_fS2_fjLj512ELj1ELj4ELj1ELj16ENS_18Kernel_traits_baseILj512ES2_S2_fS2_fjLj128EEEEELb1ELb0ELb0ELb0EEEvNS_9FwdParamsE --------------------------
	.section	.nv.constant2._ZN10layer_norm13ln_fwd_kernelINS_13Kernel_traitsI6__halfS2_fS2_fjLj512ELj1ELj4ELj1ELj16ENS_18Kernel_traits_baseILj512ES2_S2_fS2_fjLj128EEEEELb1ELb0ELb0ELb0EEEvNS_9FwdParamsE,"a",@progbits
	.sectionflags	@""
	.align	4
.nv.constant2._ZN10layer_norm13ln_fwd_kernelINS_13Kernel_traitsI6__halfS2_fS2_fjLj512ELj1ELj4ELj1ELj16ENS_18Kernel_traits_baseILj512ES2_S2_fS2_fjLj128EEEEELb1ELb0ELb0ELb0EEEvNS_9FwdParamsE:
        /*0000*/ 	.byte	0x10, 0x0d, 0x00, 0x00, 0x50, 0x0d, 0x00, 0x00, 0xd0, 0x0c, 0x00, 0x00


//--------------------- .nv.constant2._ZN10layer_norm13ln_fwd_kernelINS_13Kernel_traitsI6__halfS2_fS2_fjLj512ELj1ELj4ELj1ELj16ENS_18Kernel_traits_baseILj512ES2_S2_fS2_fjLj128EEEEELb1ELb0ELb0ELb1EEEvNS_9FwdParamsE --------------------------
	.section	.nv.constant2._ZN10layer_norm13ln_fwd_kernelINS_13Kernel_traitsI6__halfS2_fS2_fjLj512ELj1ELj4ELj1ELj16ENS_18Kernel_traits_baseILj512ES2_S2_fS2_fjLj128EEEEELb1ELb0ELb0ELb1EEEvNS_9FwdParamsE,"a",@progbits
	.sectionflags	@""
	.align	4
.nv.constant2._ZN10layer_norm13ln_fwd_kernelINS_13Kernel_traitsI6__halfS2_fS2_fjLj512ELj1ELj4ELj1ELj16ENS_18Kernel_traits_baseILj512ES2_S2_fS2_fjLj128EEEEELb1ELb0ELb0ELb1EEEvNS_9FwdParamsE:
        /*0000*/ 	.byte	0xe0, 0x0d, 0x00, 0x00, 0x20, 0x0e, 0x00, 0x00, 0xa0, 0x0d, 0x00, 0x00


//--------------------- .nv.constant2._ZN10layer_norm13ln_fwd_kernelINS_13Kernel_traitsI6__halfS2_fS2_fjLj512ELj1ELj4ELj1ELj16ENS_18Kernel_traits_baseILj512ES2_S2_fS2_fjLj128EEEEELb1ELb1ELb0ELb0EEEvNS_9FwdParamsE --------------------------
	.section	.nv.constant2._ZN10layer_norm13ln_fwd_kernelINS_13Kernel_traitsI6__halfS2_fS2_fjLj512ELj1ELj4ELj1ELj16ENS_18Kernel_traits_baseILj512ES2_S2_fS2_fjLj128EEEEELb1ELb1ELb0ELb0EEEvNS_9FwdParamsE,"a",@progbits
	.sectionflags	@""
	.align	4
.nv.constant2._ZN10layer_norm13ln_fwd_kernelINS_13Kernel_traitsI6__halfS2_fS2_fjLj512ELj1ELj4ELj1ELj16ENS_18Kernel_traits_baseILj512ES2_S2_fS2_fjLj128EEEEELb1ELb1ELb0ELb0EEEvNS_9FwdParamsE:
        /*0000*/ 	.byte	0xc0, 0x0d, 0x00, 0x00, 0x00, 0x0e, 0x00, 0x00, 0x80, 0x0d, 0x00, 0x00


//--------------------- .nv.constant2._ZN10layer_norm13ln_fwd_kernelINS_13Kernel_traitsI6__halfS2_fS2_fjLj512ELj1ELj4ELj1ELj16ENS_18Kernel_traits_baseILj512ES2_S2_fS2_fjLj128EEEEELb1ELb1ELb0ELb1EEEvNS_9FwdParamsE --------------------------
	.section	.nv.constant2._ZN10layer_norm13ln_fwd_kernelINS_13Kernel_traitsI6__halfS2_fS2_fjLj512ELj1ELj4ELj1ELj16ENS_18Kernel_traits_baseILj512ES2_S2_fS2_fjLj128EEEEELb1ELb1ELb0ELb1EEEvNS_9FwdParamsE,"a",@progbits
	.sectionflags	@""
	.align	4
.nv.constant2._ZN10layer_norm13ln_fwd_kernelINS_13Kernel_traitsI6__halfS2_fS2_fjLj512ELj1ELj4ELj1ELj16ENS_18Kernel_traits_baseILj512ES2_S2_fS2_fjLj128EEEEELb1ELb1ELb0ELb1EEEvNS_9FwdParamsE:
        /*0000*/ 	.byte	0x30, 0x0f, 0x00, 0x00, 0x70, 0x0f, 0x00, 0x00, 0xf0, 0x0e, 0x00, 0x00


//--------------------- .nv.constant2._ZN10layer_norm13ln_fwd_kernelINS_13Kernel_traitsIf6__halffS2_fjLj512ELj1ELj4ELj1ELj16ENS_18Kernel_traits_baseILj512EfS2_fS2_fjLj128EEEEELb1ELb0ELb0ELb0EEEvNS_9FwdParamsE --------------------------
	.section	.nv.constant2._ZN10layer_norm13ln_fwd_kernelINS_13Kernel_traitsIf6__halffS2_fjLj512ELj1ELj4ELj1ELj16ENS_18Kernel_traits_baseILj512EfS2_fS2_fjLj128EEEEELb1ELb0ELb0ELb0EEEvNS_9FwdParamsE,"a",@progbits
	.sectionflags	@""
	.align	4
.nv.constant2._ZN10layer_norm13ln_fwd_kernelINS_13Kernel_traitsIf6__halffS2_fjLj512ELj1ELj4ELj1ELj16ENS_18Kernel_traits_baseILj512EfS2_fS2_fjLj128EEEEELb1ELb0ELb0ELb0EEEvNS_9FwdParamsE:
        /*0000*/ 	.byte	0xa0, 0x0d, 0x00, 0x00, 0xe0, 0x0d, 0x00, 0x00, 0x60, 0x0d, 0x00, 0x00


//--------------------- .nv.constant2._ZN10layer_norm13ln_fwd_kernelINS_13Kernel_traitsIf6__halffS2_fjLj512ELj1ELj4ELj1ELj16ENS_18Kernel_traits_baseILj512EfS2_fS2_fjLj128EEEEELb1ELb0ELb0ELb1EEEvNS_9FwdParamsE --------------------------
	.section	.nv.constant2._ZN10layer_norm13ln_fwd_kernelINS_13Kernel_traitsIf6__halffS2_fjLj512ELj1ELj4ELj1ELj16ENS_18Kernel_traits_baseILj512EfS2_fS2_fjLj128EEEEELb1ELb0ELb0ELb1EEEvNS_9FwdParamsE,"a",@progbits
	.sectionflags	@""
	.align	4
.nv.constant2._ZN10layer_norm13ln_fwd_kernelINS_13Kernel_traitsIf6__halffS2_fjLj512ELj1ELj4ELj1ELj16ENS_18Kernel_traits_baseILj512EfS2_fS2_fjLj128EEEEELb1ELb0ELb0ELb1EEEvNS_9FwdParamsE:
        /*0000*/ 	.byte	0xb0, 0x0d, 0x00, 0x00, 0xf0, 0x0d, 0x00, 0x00, 0x70, 0x0d, 0x00, 0x00


//--------------------- .nv.constant2._ZN10layer_norm13ln_fwd_kernelINS_13Kernel_traitsIf6__halffS2_fjLj512ELj1ELj4ELj1ELj16ENS_18Kernel_traits_baseILj512EfS2_fS2_fjLj128EEEEELb1ELb1ELb0ELb0EEEvNS_9FwdParamsE --------------------------
	.section	.nv.constant2._ZN10layer_norm13ln_fwd_kernelINS_13Kernel_traitsIf6__halffS2_fjLj512ELj1ELj4ELj1ELj16ENS_18Kernel_traits_baseILj512EfS2_fS2_fjLj128EEEEELb1ELb1ELb0ELb0EEEvNS_9FwdParamsE,"a",@progbits
	.sectionflags	@""
	.align	4
.nv.constant2._ZN10layer_norm13ln_fwd_kernelINS_13Kernel_traitsIf6__halffS2_fjLj512ELj1ELj4ELj1ELj16ENS_18Kernel_traits_baseILj512EfS2_fS2_fjLj128EEEEELb1ELb1ELb0ELb0EEEvNS_9FwdParamsE:
        /*0000*/ 	.byte	0x90, 0x0e, 0x00, 0x00, 0xd0, 0x0e, 0x00, 0x00, 0x50, 0x0e, 0x00, 0x00


//--------------------- .nv.constant2._ZN10layer_norm13ln_fwd_kernelINS_13Kernel_traitsIf6__halffS2_fjLj512ELj1ELj4ELj1ELj16ENS_18Kernel_traits_baseILj512EfS2_fS2_fjLj128EEEEELb1ELb1ELb0ELb1EEEvNS_9FwdParamsE --------------------------
	.section	.nv.constant2._ZN10layer_norm13ln_fwd_kernelINS_13Kernel_traitsIf6__halffS2_fjLj512ELj1ELj4ELj1ELj16ENS_18Kernel_traits_baseILj512EfS2_fS2_fjLj128EEEEELb1ELb1ELb0ELb1EEEvNS_9FwdParamsE,"a",@progbits
	.sectionflags	@""
	.align	4
.nv.constant2._ZN10layer_norm13ln_fwd_kernelINS_13Kernel_traitsIf6__halffS2_fjLj512ELj1ELj4ELj1ELj16ENS_18Kernel_traits_baseILj512EfS2_fS2_fjLj128EEEEELb1ELb1ELb0ELb1EEEvNS_9FwdParamsE:
        /*0000*/ 	.byte	0xe0, 0x0f, 0x00, 0x00, 0x20, 0x10, 0x00, 0x00, 0xa0, 0x0f, 0x00, 0x00


//--------------------- .nv.constant2._ZN10layer_norm13ln_fwd_kernelINS_13Kernel_traitsI6__halfffffjLj512ELj1ELj4ELj1ELj16ENS_18Kernel_traits_baseILj512ES2_ffffjLj128EEEEELb1ELb0ELb0ELb0EEEvNS_9FwdParamsE --------------------------
	.section	.nv.constant2._ZN10layer_norm13ln_fwd_kernelINS_13Kernel_traitsI6__halfffffjLj512ELj1ELj4ELj1ELj16ENS_18Kernel_traits_baseILj512ES2_ffffjLj128EEEEELb1ELb0ELb0ELb0EEEvNS_9FwdParamsE,"a",@progbits
	.sectionflags	@""
	.align	4
.nv.constant2._ZN10layer_norm13ln_fwd_kernelINS_13Kernel_traitsI6__halfffffjLj512ELj1ELj4ELj1ELj16ENS_18Kernel_traits_baseILj512ES2_ffffjLj128EEEEELb1ELb0ELb0ELb0EEEvNS_9FwdParamsE:
        /*0000*/ 	.byte	0x30, 0x10, 0x00, 0x00, 0x70, 0x10, 0x00, 0x00, 0xf0, 0x0f, 0x00, 0x00


//--------------------- .nv.constant2._ZN10layer_norm13ln_fwd_kernelINS_13Kernel_traitsI6__halfffffjLj512ELj1ELj4ELj1ELj16ENS_18Kernel_traits_baseILj512ES2_ffffjLj128EEEEELb1ELb0ELb0ELb1EEEvNS_9FwdParamsE --------------------------
	.section	.nv.constant2._ZN10layer_norm13ln_fwd_kernelINS_13Kernel_traitsI6__halfffffjLj512ELj1ELj4ELj1ELj16ENS_18Kernel_traits_baseILj512ES2_ffffjLj128EEEEELb1ELb0ELb0ELb1EEEvNS_9FwdParamsE,"a",@progbits
	.sectionflags	@""
	.align	4
.nv.constant2._ZN10layer_norm13ln_fwd_kernelINS_13Kernel_traitsI6__halfffffjLj512ELj1ELj4ELj1ELj16ENS_18Kernel_traits_baseILj512ES2_ffffjLj128EEEEELb1ELb0ELb0ELb1EEEvNS_9FwdParamsE:
        /*0000*/ 	.byte	0x40, 0x0e, 0x00, 0x00, 0x80, 0x0e, 0x00, 0x00, 0x00, 0x0e, 0x00, 0x00


//--------------------- .nv.constant2._ZN10layer_norm13ln_fwd_kernelINS_13Kernel_traitsI6__halfffffjLj512ELj1ELj4ELj1ELj16ENS_18Kernel_traits_baseILj512ES2_ffffjLj128EEEEELb1ELb1ELb0ELb0EEEvNS_9FwdParamsE --------------------------
	.section	.nv.constant2._ZN10layer_norm13ln_fwd_kernelINS_13Kernel_traitsI6__halfffffjLj512ELj1ELj4ELj1ELj16ENS_18Kernel_traits_baseILj512ES2_ffffjLj128EEEEELb1ELb1ELb0ELb0EEEvNS_9FwdParamsE,"a",@progbits
	.sectionflags	@""
	.align	4
.nv.constant2._ZN10layer_norm13ln_fwd_kernelINS_13Kernel_traitsI6__halfffffjLj512ELj1ELj4ELj1ELj16ENS_18Kernel_traits_baseILj512ES2_ffffjLj128EEEEELb1ELb1ELb0ELb0EEEvNS_9FwdParamsE:
        /*0000*/ 	.byte	0x20, 0x14, 0x00, 0x00, 0x60, 0x14, 0x00, 0x00, 0xe0, 0x13, 0x00, 0x00


//--------------------- .nv.constant2._ZN10layer_norm13ln_fwd_kernelINS_13Kernel_traitsI6__halfffffjLj512ELj1ELj4ELj1ELj16ENS_18Kernel_traits_baseILj512ES2_ffffjLj128EEEEELb1ELb1ELb0ELb1EEEvNS_9FwdParamsE --------------------------
	.section	.nv.constant2._ZN10layer_norm13ln_fwd_kernelINS_13Kernel_traitsI6__halfffffjLj512ELj1ELj4ELj1ELj16ENS_18Kernel_traits_baseILj512ES2_ffffjLj128EEEEELb1ELb1ELb0ELb1EEEvNS_9FwdParamsE,"a",@progbits
	.sectionflags	@""
	.align	4
.nv.constant2._ZN10layer_norm13ln_fwd_kernelINS_13Kernel_traitsI6__halfffffjLj512ELj1ELj4ELj1ELj16ENS_18Kernel_traits_baseILj512ES2_ffffjLj128EEEEELb1ELb1ELb0ELb1EEEvNS_9FwdParamsE:
        /*0000*/ 	.byte	0x70, 0x11, 0x00, 0x00, 0xb0, 0x11, 0x00, 0x00, 0x30, 0x11, 0x00, 0x00


//--------------------- .nv.constant2._ZN10layer_norm13ln_fwd_kernelINS_13Kernel_traitsIfffffjLj512ELj1ELj4ELj1ELj16ENS_18Kernel_traits_baseILj512EfffffjLj128EEEEELb1ELb0ELb0ELb0EEEvNS_9FwdParamsE --------------------------
	.section	.nv.constant2._ZN10layer_norm13ln_fwd_kernelINS_13Kernel_traitsIfffffjLj512ELj1ELj4ELj1ELj16ENS_18Kernel_traits_baseILj512EfffffjLj128EEEEELb1ELb0ELb0ELb0EEEvNS_9FwdParamsE,"a",@progbits
	.sectionflags	@""
	.align	4
.nv.constant2._ZN10layer_norm13ln_fwd_kernelINS_13Kernel_traitsIfffffjLj512ELj1ELj4ELj1ELj16ENS_18Kernel_traits_baseILj512EfffffjLj128EEEEELb1ELb0ELb0ELb0EEEvNS_9FwdParamsE:
        /*0000*/ 	.byte	0x60, 0x0e, 0x00, 0x00, 0xa0, 0x0e, 0x00, 0x00, 0x20, 0x0e, 0x00, 0x00


//--------------------- .nv.constant2._ZN10layer_norm13ln_fwd_kernelINS_13Kernel_traitsIfffffjLj512ELj1ELj4ELj1ELj16ENS_18Kernel_traits_baseILj512EfffffjLj128EEEEELb1ELb0ELb0ELb1EEEvNS_9FwdParamsE --------------------------
	.section	.nv.constant2._ZN10layer_norm13ln_fwd_kernelINS_13Kernel_traitsIfffffjLj512ELj1ELj4ELj1ELj16ENS_18Kernel_traits_baseILj512EfffffjLj128EEEEELb1ELb0ELb0ELb1EEEvNS_9FwdParamsE,"a",@progbits
	.sectionflags	@""
	.align	4
.nv.constant2._ZN10layer_norm13ln_fwd_kernelINS_13Kernel_traitsIfffffjLj512ELj1ELj4ELj1ELj16ENS_18Kernel_traits_baseILj512EfffffjLj128EEEEELb1ELb0ELb0ELb1EEEvNS_9FwdParamsE:
        /*0000*/ 	.byte	0x00, 0x0d, 0x00, 0x00, 0x40, 0x0d, 0x00, 0x00, 0xc0, 0x0c, 0x00, 0x00


//--------------------- .nv.constant2._ZN10layer_norm13ln_fwd_kernelINS_13Kernel_traitsIfffffjLj512ELj1ELj4ELj1ELj16ENS_18Kernel_traits_baseILj512EfffffjLj128EEEEELb1ELb1ELb0ELb0EEEvNS_9FwdParamsE --------------------------
	.section	.nv.constant2._ZN10layer_norm13ln_fwd_kernelINS_13Kernel_traitsIfffffjLj512ELj1ELj4ELj1ELj16ENS_18Kernel_traits_baseILj512EfffffjLj128EEEEELb1ELb1ELb0ELb0EEEvNS_9FwdParamsE,"a",@progbits
	.sectionflags	@""
	.align	4
.nv.constant2._ZN10layer_norm13ln_fwd_kernelINS_13Kernel_traitsIfffffjLj512ELj1ELj4ELj1ELj16ENS_18Kernel_traits_baseILj512EfffffjLj128EEEEELb1ELb1ELb0ELb0EEEvNS_9FwdParamsE:
        /*0000*/ 	.byte	0xf0, 0x0f, 0x00, 0x00, 0x30, 0x10, 0x00, 0x00, 0xb0, 0x0f, 0x00, 0x00


//--------------------- .nv.constant2._ZN10layer_norm13ln_fwd_kernelINS_13Kernel_traitsIfffffjLj512ELj1ELj4ELj1ELj16ENS_18Kernel_traits_baseILj512EfffffjLj128EEEEELb1ELb1ELb0ELb1EEEvNS_9FwdParamsE --------------------------
	.section	.nv.constant2._ZN10layer_norm13ln_fwd_kernelINS_13Kernel_traitsIfffffjLj512ELj1ELj4ELj1ELj16ENS_18Kernel_traits_baseILj512EfffffjLj128EEEEELb1ELb1ELb0ELb1EEEvNS_9FwdParamsE,"a",@progbits
	.sectionflags	@""
	.align	4
.nv.constant2._ZN10layer_norm13ln_fwd_kernelINS_13Kernel_traitsIfffffjLj512ELj1ELj4ELj1ELj16ENS_18Kernel_traits_baseILj512EfffffjLj128EEEEELb1ELb1ELb0ELb1EEEvNS_9FwdParamsE:
        /*0000*/ 	.byte	0xb0, 0x0f, 0x00, 0x00, 0xf0, 0x0f, 0x00, 0x00, 0x70, 0x0f, 0x00, 0x00


//--------------------- .text._ZN10layer_norm13ln_fwd_kernelINS_13Kernel_traitsI13__nv_bfloat16S2_S2_S2_fjLj512ELj1ELj4ELj1ELj16ENS_18Kernel_traits_baseILj512ES2_S2_S2_S2_fjLj128EEEEELb0ELb0ELb0ELb0EEEvNS_9FwdParamsE --------------------------
	.section	.text._ZN10layer_norm13ln_fwd_kernelINS_13Kernel_traitsI13__nv_bfloat16S2_S2_S2_fjLj512ELj1ELj4ELj1ELj16ENS_18Kernel_traits_baseILj512ES2_S2_S2_S2_fjLj128EEEEELb0ELb0ELb0ELb0EEEvNS_9FwdParamsE,"ax",@progbits
	.align	128
        .global         _ZN10layer_norm13ln_fwd_kernelINS_13Kernel_traitsI13__nv_bfloat16S2_S2_S2_fjLj512ELj1ELj4ELj1ELj16ENS_18Kernel_traits_baseILj512ES2_S2_S2_S2_fjLj128EEEEELb0ELb0ELb0ELb0EEEvNS_9FwdParamsE
        .type           _ZN10layer_norm13ln_fwd_kernelINS_13Kernel_traitsI13__nv_bfloat16S2_S2_S2_fjLj512ELj1ELj4ELj1ELj16ENS_18Kernel_traits_baseILj512ES2_S2_S2_S2_fjLj128EEEEELb0ELb0ELb0ELb0EEEvNS_9FwdParamsE,@function
        .size           _ZN10layer_norm13ln_fwd_kernelINS_13Kernel_traitsI13__nv_bfloat16S2_S2_S2_fjLj512ELj1ELj4ELj1ELj16ENS_18Kernel_traits_baseILj512ES2_S2_S2_S2_fjLj128EEEEELb0ELb0ELb0ELb0EEEvNS_9FwdParamsE,(.L_x_20221 - _ZN10layer_norm13ln_fwd_kernelINS_13Kernel_traitsI13__nv_bfloat16S2_S2_S2_fjLj512ELj1ELj4ELj1ELj16ENS_18Kernel_traits_baseILj512ES2_S2_S2_S2_fjLj128EEEEELb0ELb0ELb0ELb0EEEvNS_9FwdParamsE)
        .other          _ZN10layer_norm13ln_fwd_kernelINS_13Kernel_traitsI13__nv_bfloat16S2_S2_S2_fjLj512ELj1ELj4ELj1ELj16ENS_18Kernel_traits_baseILj512ES2_S2_S2_S2_fjLj128EEEEELb0ELb0ELb0ELb0EEEvNS_9FwdParamsE,@"STO_CUDA_ENTRY STV_DEFAULT"
_ZN10layer_norm13ln_fwd_kernelINS_13Kernel_traitsI13__nv_bfloat16S2_S2_S2_fjLj512ELj1ELj4ELj1ELj16ENS_18Kernel_traits_baseILj512ES2_S2_S2_S2_fjLj128EEEEELb0ELb0ELb0ELb0EEEvNS_9FwdParamsE:
.text._ZN10layer_norm13ln_fwd_kernelINS_13Kernel_traitsI13__nv_bfloat16S2_S2_S2_fjLj512ELj1ELj4ELj1ELj16ENS_18Kernel_traits_baseILj512ES2_S2_S2_S2_fjLj128EEEEELb0ELb0ELb0ELb0EEEvNS_9FwdParamsE:
[----:B------:R-:W-:Y:S01]  /*0000*/  LDC R1, c[0x0][0x37c] ;  /* 0x0000df00ff017b82 */ /* 0x000fe20000000800 */
[----:B------:R-:W0:Y:S07]  /*0010*/  S2R R2, SR_TID.X ;  /* 0x0000000000027919 */ /* 0x000e2e0000002100 */
[----:B------:R-:W1:Y:S01]  /*0020*/  LDC R3, c[0x0][0x388] ;  /* 0x0000e200ff037b82 */ /* 0x000e620000000800 */
[----:B------:R-:W2:Y:S01]  /*0030*/  LDCU.64 UR10, c[0x0][0x438] ;  /* 0x00008700ff0a77ac */ /* 0x000ea20008000a00 */
[----:B------:R-:W-:Y:S01]  /*0040*/  BSSY.RECONVERGENT B0, `(.L_x_0) ;  /* 0x0000036000007945 */ /* 0x000fe20003800200 */
[----:B------:R-:W3:Y:S05]  /*0050*/  LDCU.64 UR8, c[0x0][0x3a0] ;  /* 0x00007400ff0877ac */ /* 0x000eea0008000a00 */
[----:B------:R-:W4:Y:S01]  /*0060*/  S2UR UR4, SR_CTAID.X ;  /* 0x00000000000479c3 */ /* 0x000f220000002500 */
[----:B------:R-:W0:Y:S07]  /*0070*/  LDCU.64 UR6, c[0x0][0x358] ;  /* 0x00006b00ff0677ac */ /* 0x000e2e0008000a00 */
[----:B------:R-:W3:Y:S01]  /*0080*/  LDC.64 R8, c[0x0][0x3e0] ;  /* 0x0000f800ff087b82 */ /* 0x000ee20000000a00 */
[----:B--2---:R-:W-:-:S04]  /*0090*/  UISETP.NE.U32.AND UP0, UPT, UR10, URZ, UPT ;  /* 0x000000ff0a00728c */ /* 0x004fc8000bf05070 */
[----:B------:R-:W-:Y:S01]  /*00a0*/  UISETP.NE.AND.EX UP0, UPT, UR11, URZ, UPT, UP0 ;  /* 0x000000ff0b00728c */ /* 0x000fe2000bf05300 */
[----:B-1----:R-:W-:-:S04]  /*00b0*/  SHF.R.S32.HI R0, RZ, 0x1f, R3 ;  /* 0x0000001fff007819 */ /* 0x002fc80000011403 */
[----:B------:R-:W-:Y:S02]  /*00c0*/  LEA.HI R0, R0, R3, RZ, 0x3 ;  /* 0x0000000300007211 */ /* 0x000fe400078f18ff */
[----:B0-----:R-:W-:Y:S01]  /*00d0*/  LOP3.LUT R3, R2, 0x1f, RZ, 0xc, !PT ;  /* 0x0000001f02037812 */ /* 0x001fe200078e0cff */
[----:B----4-:R-:W-:Y:S01]  /*00e0*/  USHF.L.U32 UR4, UR4, 0x2, URZ ;  /* 0x0000000204047899 */ /* 0x010fe200080006ff */
[----:B------:R-:W-:Y:S02]  /*00f0*/  SHF.R.U32.HI R38, RZ, 0x5, R2 ;  /* 0x00000005ff267819 */ /* 0x000fe40000011602 */
[----:B------:R-:W-:Y:S02]  /*0100*/  LEA.HI.SX32 R0, R0, R3, 0x1d ;  /* 0x0000000300007211 */ /* 0x000fe400078feaff */
[----:B------:R-:W-:Y:S02]  /*0110*/  LOP3.LUT R2, R2, 0x1f, RZ, 0xc0, !PT ;  /* 0x0000001f02027812 */ /* 0x000fe400078ec0ff */
[----:B------:R-:W-:-:S02]  /*0120*/  LOP3.LUT R38, R38, UR4, RZ, 0xfc, !PT ;  /* 0x0000000426267c12 */ /* 0x000fc4000f8efcff */
[----:B---3--:R-:W-:-:S04]  /*0130*/  LOP3.LUT P1, RZ, R8, UR8, RZ, 0xfc, !PT ;  /* 0x0000000808ff7c12 */ /* 0x008fc8000f82fcff */
[----:B------:R-:W-:Y:S01]  /*0140*/  LOP3.LUT P1, RZ, R9, UR9, RZ, 0xfc, P1 ;  /* 0x0000000909ff7c12 */ /* 0x000fe2000882fcff */
[----:B------:R-:W-:-:S12]  /*0150*/  BRA.U !UP0, `(.L_x_1) ;  /* 0x0000000108547547 */ /* 0x000fd8000b800000 */
[C---:B------:R-:W-:Y:S01]  /*0160*/  ISETP.GE.U32.AND P0, PT, R0.reuse, 0x20, PT ;  /* 0x000000200000780c */ /* 0x040fe20003f06070 */
[----:B------:R-:W-:Y:S01]  /*0170*/  BSSY.RECONVERGENT B1, `(.L_x_2) ;  /* 0x000000b000017945 */ /* 0x000fe20003800200 */
[----:B------:R-:W-:Y:S02]  /*0180*/  ISETP.GE.U32.AND P2, PT, R0, 0x40, PT ;  /* 0x000000400000780c */ /* 0x000fe40003f46070 */
[----:B------:R-:W-:-:S09]  /*0190*/  MOV R3, R2 ;  /* 0x0000000200037202 */ /* 0x000fd20000000f00 */
[----:B------:R-:W-:Y:S05]  /*01a0*/  @!P0 BRA `(.L_x_3) ;  /* 0x00000000001c8947 */ /* 0x000fea0003800000 */
[----:B------:R-:W0:Y:S08]  /*01b0*/  LDC.64 R28, c[0x0][0x3d0] ;  /* 0x0000f400ff1c7b82 */ /* 0x000e300000000a00 */
[----:B------:R-:W1:Y:S01]  /*01c0*/  LDC.64 R24, c[0x0][0x438] ;  /* 0x00010e00ff187b82 */ /* 0x000e620000000a00 */
[----:B0-----:R-:W-:-:S06]  /*01d0*/  IMAD.WIDE.U32 R28, R2, 0x10, R28 ;  /* 0x00000010021c7825 */ /* 0x001fcc00078e001c */
[----:B------:R-:W5:Y:S01]  /*01e0*/  LDG.E.128 R28, desc[UR6][R28.64] ;  /* 0x000000061c1c7981 */ /* 0x000f62000c1e1d00 */
[----:B-1----:R-:W-:-:S06]  /*01f0*/  IMAD.WIDE.U32 R24, R2, 0x10, R24 ;  /* 0x0000001002187825 */ /* 0x002fcc00078e0018 */
[----:B------:R-:W5:Y:S01]  /*0200*/  LD.E.128 R24, desc[UR6][R24.64] ;  /* 0x0000000618187980 */ /* 0x000f62000c101d00 */
[----:B------:R-:W-:-:S07]  /*0210*/  LOP3.LUT R3, R2, 0x20, RZ, 0xfc, !PT ;  /* 0x0000002002037812 */ /* 0x000fce00078efcff */
.L_x_3:
[----:B------:R-:W-:Y:S05]  /*0220*/  BSYNC.RECONVERGENT B1 ;  /* 0x0000000000017941 */ /* 0x000fea0003800200 */
.L_x_2:
[----:B------:R-:W-:Y:S05]  /*0230*/  @!P2 BRA `(.L_x_4) ;  /* 0x000000000058a947 */ /* 0x000fea0003800000 */
[----:B------:R-:W0:Y:S08]  /*0240*/  LDC.64 R20, c[0x0][0x3d0] ;  /* 0x0000f400ff147b82 */ /* 0x000e300000000a00 */
[----:B------:R-:W1:Y:S01]  /*0250*/  LDC.64 R16, c[0x0][0x438] ;  /* 0x00010e00ff107b82 */ /* 0x000e620000000a00 */
[----:B0-----:R-:W-:-:S06]  /*0260*/  IMAD.WIDE.U32 R20, R3, 0x10, R20 ;  /* 0x0000001003147825 */ /* 0x001fcc00078e0014 */
[----:B------:R-:W5:Y:S01]  /*0270*/  LDG.E.128 R20, desc[UR6][R20.64] ;  /* 0x0000000614147981 */ /* 0x000f62000c1e1d00 */
[----:B-1----:R-:W-:-:S06]  /*0280*/  IMAD.WIDE.U32 R16, R3, 0x10, R16 ;  /* 0x0000001003107825 */ /* 0x002fcc00078e0010 */
[----:B------:R-:W5:Y:S01]  /*0290*/  LD.E.128 R16, desc[UR6][R16.64] ;  /* 0x0000000610107980 */ /* 0x000f62000c101d00 */
[----:B------:R-:W-:Y:S05]  /*02a0*/  BRA `(.L_x_4) ;  /* 0x00000000003c7947 */ /* 0x000fea0003800000 */
.L_x_1:
[C---:B------:R-:W-:Y:S02]  /*02b0*/  ISETP.GE.U32.AND P2, PT, R0.reuse, 0x40, PT ;  /* 0x000000400000780c */ /* 0x040fe40003f46070 */
[----:B------:R-:W-:Y:S02]  /*02c0*/  ISETP.GE.U32.AND P0, PT, R0, 0x20, PT ;  /* 0x000000200000780c */ /* 0x000fe40003f06070 */
[----:B------:R-:W-:-:S09]  /*02d0*/  MOV R3, R2 ;  /* 0x0000000200037202 */ /* 0x000fd20000000f00 */
[----:B------:R-:W0:Y:S02]  /*02e0*/  @P2 LDC.64 R4, c[0x0][0x3d0] ;  /* 0x0000f400ff042b82 */ /* 0x000e240000000a00 */
[----:B------:R-:W-:-:S06]  /*02f0*/  @P0 LOP3.LUT R3, R2, 0x20, RZ, 0xfc, !PT ;  /* 0x0000002002030812 */ /* 0x000fcc00078efcff */
[----:B------:R-:W1:Y:S01]  /*0300*/  @P0 LDC.64 R6, c[0x0][0x3d0] ;  /* 0x0000f400ff060b82 */ /* 0x000e620000000a00 */
[----:B0-----:R-:W-:-:S05]  /*0310*/  @P2 IMAD.WIDE.U32 R4, R3, 0x10, R4 ;  /* 0x0000001003042825 */ /* 0x001fca00078e0004 */
[----:B------:R0:W5:Y:S01]  /*0320*/  @P2 LDG.E.128 R20, desc[UR6][R4.64] ;  /* 0x0000000604142981 */ /* 0x000162000c1e1d00 */
[----:B-1----:R-:W-:-:S05]  /*0330*/  @P0 IMAD.WIDE.U32 R6, R2, 0x10, R6 ;  /* 0x0000001002060825 */ /* 0x002fca00078e0006 */
[----:B------:R0:W5:Y:S01]  /*0340*/  @P0 LDG.E.128 R28, desc[UR6][R6.64] ;  /* 0x00000006061c0981 */ /* 0x000162000c1e1d00 */
[----:B------:R-:W-:Y:S01]  /*0350*/  HFMA2 R26, -RZ, RZ, 0, 0 ;  /* 0x00000000ff1a7431 */ /* 0x000fe200000001ff */
[----:B------:R-:W-:Y:S02]  /*0360*/  CS2R R24, SRZ ;  /* 0x0000000000187805 */ /* 0x000fe4000001ff00 */
[----:B------:R-:W-:Y:S02]  /*0370*/  @P2 CS2R R18, SRZ ;  /* 0x0000000000122805 */ /* 0x000fe4000001ff00 */
[----:B------:R-:W-:Y:S02]  /*0380*/  @P2 CS2R R16, SRZ ;  /* 0x0000000000102805 */ /* 0x000fe4000001ff00 */
[----:B------:R-:W-:-:S07]  /*0390*/  @P0 MOV R27, RZ ;  /* 0x000000ff001b0202 */ /* 0x000fce0000000f00 */
.L_x_4:
[----:B------:R-:W-:Y:S05]  /*03a0*/  BSYNC.RECONVERGENT B0 ;  /* 0x0000000000007941 */ /* 0x000fea0003800200 */
.L_x_0:
[----:B------:R-:W1:Y:S02]  /*03b0*/  LDCU UR4, c[0x0][0x384] ;  /* 0x00007080ff0477ac */ /* 0x000e640008000800 */
[----:B-1----:R-:W-:-:S13]  /*03c0*/  ISETP.GE.AND P0, PT, R38, UR4, PT ;  /* 0x0000000426007c0c */ /* 0x002fda000bf06270 */
[----:B------:R-:W-:Y:S05]  /*03d0*/  @P0 EXIT ;  /* 0x000000000000094d */ /* 0x000fea0003800000 */
[----:B------:R-:W1:Y:S01]  /*03e0*/  LDCU.U8 UR4, c[0x0][0x410] ;  /* 0x00008200ff0477ac */ /* 0x000e620008000000 */
[----:B------:R-:W-:Y:S02]  /*03f0*/  ISETP.NE.U32.AND P0, PT, R8, RZ, PT ;  /* 0x000000ff0800720c */ /* 0x000fe40003f05070 */
[----:B-----5:R-:W-:Y:S01]  /*0400*/  PRMT R3, R19, 0x7632, R3 ;  /* 0x0000763213037816 */ /* 0x020fe20000000003 */
[----:B------:R-:W2:Y:S01]  /*0410*/  LDCU UR8, c[0x0][0x388] ;  /* 0x00007100ff0877ac */ /* 0x000ea20008000800 */
[----:B------:R-:W-:Y:S02]  /*0420*/  ISETP.NE.AND.EX P0, PT, R9, RZ, PT, P0 ;  /* 0x000000ff0900720c */ /* 0x000fe40003f05300 */
[----:B0-----:R-:W-:Y:S01]  /*0430*/  PRMT R4, R23, 0x7632, R4 ;  /* 0x0000763217047816 */ /* 0x001fe20000000004 */
[----:B------:R-:W0:Y:S01]  /*0440*/  LDCU UR5, c[0x0][0x448] ;  /* 0x00008900ff0577ac */ /* 0x000e220008000800 */
[----:B------:R-:W-:Y:S02]  /*0450*/  PRMT R5, R18, 0x7632, R5 ;  /* 0x0000763212057816 */ /* 0x000fe40000000005 */
[----:B------:R-:W-:Y:S01]  /*0460*/  PRMT R6, R22, 0x7632, R6 ;  /* 0x0000763216067816 */ /* 0x000fe20000000006 */
[----:B------:R-:W3:Y:S01]  /*0470*/  LDCU.64 UR10, c[0x0][0x3a0] ;  /* 0x00007400ff0a77ac */ /* 0x000ee20008000a00 */
[----:B------:R-:W-:-:S02]  /*0480*/  PRMT R7, R27, 0x7632, R7 ;  /* 0x000076321b077816 */ /* 0x000fc40000000007 */
[----:B------:R-:W-:Y:S01]  /*0490*/  PRMT R8, R31, 0x7632, R8 ;  /* 0x000076321f087816 */ /* 0x000fe20000000008 */
[----:B------:R-:W4:Y:S01]  /*04a0*/  LDCU.64 UR12, c[0x0][0x3e0] ;  /* 0x00007c00ff0c77ac */ /* 0x000f220008000a00 */
[----:B------:R-:W-:Y:S02]  /*04b0*/  PRMT R9, R26, 0x7632, R9 ;  /* 0x000076321a097816 */ /* 0x000fe40000000009 */
[----:B-1----:R-:W-:Y:S02]  /*04c0*/  ISETP.NE.AND P2, PT, RZ, UR4, PT ;  /* 0x00000004ff007c0c */ /* 0x002fe4000bf45270 */
[----:B------:R-:W-:Y:S02]  /*04d0*/  PRMT R10, R30, 0x7632, R10 ;  /* 0x000076321e0a7816 */ /* 0x000fe4000000000a */
[----:B------:R-:W-:Y:S02]  /*04e0*/  P2R R37, PR, RZ, 0x4 ;  /* 0x00000004ff257803 */ /* 0x000fe40000000000 */
[----:B------:R-:W-:-:S02]  /*04f0*/  PRMT R11, R25, 0x7632, R11 ;  /* 0x00007632190b7816 */ /* 0x000fc4000000000b */
[----:B0-2---:R-:W-:-:S07]  /*0500*/  PRMT R36, R29, 0x7632, R36 ;  /* 0x000076321d247816 */ /* 0x005fce0000000024 */
.L_x_20:
[----:B------:R-:W0:Y:S02]  /*0510*/  @P0 LDC.64 R32, c[0x0][0x3e0] ;  /* 0x0000f800ff200b82 */ /* 0x000e240000000a00 */
[----:B0-----:R-:W-:-:S06]  /*0520*/  @P0 IMAD.WIDE R32, R38, 0x2, R32 ;  /* 0x0000000226200825 */ /* 0x001fcc00078e0220 */
[----:B------:R-:W2:Y:S01]  /*0530*/  @P0 LDG.E.U16 R32, desc[UR6][R32.64] ;  /* 0x0000000620200981 */ /* 0x000ea2000c1e1500 */
[----:B------:R-:W-:Y:S01]  /*0540*/  IMAD R34, R38, UR8, RZ ;  /* 0x0000000826227c24 */ /* 0x000fe2000f8e02ff */
[----:B------:R-:W-:Y:S01]  /*0550*/  ISETP.GE.U32.AND P2, PT, R0, 0x20, PT ;  /* 0x000000200000780c */ /* 0x000fe20003f46070 */
[----:B------:R-:W-:Y:S01]  /*0560*/  BSSY.RECONVERGENT B0, `(.L_x_5) ;  /* 0x000006b000007945 */ /* 0x000fe20003800200 */
[----:B------:R-:W-:Y:S02]  /*0570*/  HFMA2 R56, -RZ, RZ, 1.875, 0 ;  /* 0x3f800000ff387431 */ /* 0x000fe400000001ff */
[----:B------:R-:W-:-:S04]  /*0580*/  SHF.R.S32.HI R35, RZ, 0x1f, R34 ;  /* 0x0000001fff237819 */ /* 0x000fc80000011422 */
[----:B------:R-:W-:-:S04]  /*0590*/  LEA.HI R35, R35, R34, RZ, 0x3 ;  /* 0x0000002223237211 */ /* 0x000fc800078f18ff */
[----:B------:R-:W-:-:S04]  /*05a0*/  LEA.HI.SX32 R39, R35, R2, 0x1d ;  /* 0x0000000223277211 */ /* 0x000fc800078feaff */
[----:B------:R-:W-:Y:S02]  /*05b0*/  MOV R57, R39 ;  /* 0x0000002700397202 */ /* 0x000fe40000000f00 */
[----:B--2---:R-:W-:Y:S01]  /*05c0*/  @P0 SHF.L.U32 R56, R32, 0x10, RZ ;  /* 0x0000001020380819 */ /* 0x004fe200000006ff */
[----:B------:R-:W-:Y:S06]  /*05d0*/  @!P2 BRA `(.L_x_6) ;  /* 0x00000004008ca947 */ /* 0x000fec0003800000 */
[----:B------:R-:W0:Y:S02]  /*05e0*/  LDC.64 R32, c[0x0][0x390] ;  /* 0x0000e400ff207b82 */ /* 0x000e240000000a00 */
[----:B0-----:R-:W-:-:S06]  /*05f0*/  IMAD.WIDE.U32 R32, R39, 0x10, R32 ;  /* 0x0000001027207825 */ /* 0x001fcc00078e0020 */
[----:B------:R-:W5:Y:S01]  /*0600*/  LDG.E.128 R32, desc[UR6][R32.64] ;  /* 0x0000000620207981 */ /* 0x000f62000c1e1d00 */
[----:B---3--:R-:W-:-:S04]  /*0610*/  UISETP.NE.U32.AND UP0, UPT, UR10, URZ, UPT ;  /* 0x000000ff0a00728c */ /* 0x008fc8000bf05070 */
[----:B------:R-:W-:-:S09]  /*0620*/  UISETP.NE.AND.EX UP0, UPT, UR11, URZ, UPT, UP0 ;  /* 0x000000ff0b00728c */ /* 0x000fd2000bf05300 */
[----:B------:R-:W-:Y:S05]  /*0630*/  BRA.U !UP0, `(.L_x_7) ;  /* 0x0000000108a07547 */ /* 0x000fea000b800000 */
[----:B------:R-:W0:Y:S02]  /*0640*/  LDC.64 R12, c[0x0][0x3a0] ;  /* 0x0000e800ff0c7b82 */ /* 0x000e240000000a00 */
[----:B0-----:R-:W-:-:S06]  /*0650*/  IMAD.WIDE.U32 R12, R39, 0x10, R12 ;  /* 0x00000010270c7825 */ /* 0x001fcc00078e000c */
[----:B------:R-:W2:Y:S01]  /*0660*/  LDG.E.128 R12, desc[UR6][R12.64] ;  /* 0x000000060c0c7981 */ /* 0x000ea2000c1e1d00 */
[C---:B-----5:R-:W-:Y:S01]  /*0670*/  PRMT R43, R32.reuse, 0x7632, R43 ;  /* 0x00007632202b7816 */ /* 0x060fe2000000002b */
[----:B------:R-:W-:Y:S01]  /*0680*/  IMAD.U32 R41, R32, 0x10000, RZ ;  /* 0x0001000020297824 */ /* 0x000fe200078e00ff */
[C---:B------:R-:W-:Y:S02]  /*0690*/  PRMT R45, R34.reuse, 0x7632, R45 ;  /* 0x00007632222d7816 */ /* 0x040fe4000000002d */
[----:B------:R-:W-:Y:S02]  /*06a0*/  SHF.L.U32 R47, R34, 0x10, RZ ;  /* 0x00000010222f7819 */ /* 0x000fe400000006ff */
[----:B------:R-:W-:Y:S02]  /*06b0*/  PRMT R44, R33, 0x7632, R44 ;  /* 0x00007632212c7816 */ /* 0x000fe4000000002c */
[----:B------:R-:W-:Y:S02]  /*06c0*/  PRMT R57, R35, 0x7632, R57 ;  /* 0x0000763223397816 */ /* 0x000fe40000000039 */
[----:B------:R-:W-:-:S02]  /*06d0*/  SHF.L.U32 R45, R45, 0x10, RZ ;  /* 0x000000102d2d7819 */ /* 0x000fc400000006ff */
[----:B------:R-:W-:Y:S02]  /*06e0*/  SHF.L.U32 R33, R33, 0x10, RZ ;  /* 0x0000001021217819 */ /* 0x000fe400000006ff */
[----:B------:R-:W-:Y:S02]  /*06f0*/  SHF.L.U32 R35, R35, 0x10, RZ ;  /* 0x0000001023237819 */ /* 0x000fe400000006ff */
[----:B------:R-:W-:Y:S02]  /*0700*/  SHF.L.U32 R57, R57, 0x10, RZ ;  /* 0x0000001039397819 */ /* 0x000fe400000006ff */
[----:B--2---:R-:W-:Y:S02]  /*0710*/  PRMT R46, R14, 0x7632, R46 ;  /* 0x000076320e2e7816 */ /* 0x004fe4000000002e */
[C---:B------:R-:W-:Y:S02]  /*0720*/  PRMT R32, R12.reuse, 0x7632, R32 ;  /* 0x000076320c207816 */ /* 0x040fe40000000020 */
[----:B------:R-:W-:-:S02]  /*0730*/  SHF.L.U32 R40, R12, 0x10, RZ ;  /* 0x000000100c287819 */ /* 0x000fc400000006ff */
[----:B------:R-:W-:Y:S02]  /*0740*/  SHF.L.U32 R14, R14, 0x10, RZ ;  /* 0x000000100e0e7819 */ /* 0x000fe400000006ff */
[----:B------:R-:W-:Y:S01]  /*0750*/  PRMT R12, R13, 0x7632, R12 ;  /* 0x000076320d0c7816 */ /* 0x000fe2000000000c */
[-C--:B------:R-:W-:Y:S01]  /*0760*/  FFMA.FTZ R40, R41, R56.reuse, R40 ;  /* 0x0000003829287223 */ /* 0x080fe20000010028 */
[----:B------:R-:W-:Y:S01]  /*0770*/  PRMT R58, R15, 0x7632, R58 ;  /* 0x000076320f3a7816 */ /* 0x000fe2000000003a */
[-C--:B------:R-:W-:Y:S01]  /*0780*/  FFMA.FTZ R42, R47, R56.reuse, R14 ;  /* 0x000000382f2a7223 */ /* 0x080fe2000001000e */
[----:B------:R-:W-:Y:S01]  /*0790*/  SHF.L.U32 R34, R13, 0x10, RZ ;  /* 0x000000100d227819 */ /* 0x000fe200000006ff */
[----:B------:R-:W-:Y:S01]  /*07a0*/  IMAD.U32 R47, R43, 0x10000, RZ ;  /* 0x000100002b2f7824 */ /* 0x000fe200078e00ff */
[----:B------:R-:W-:Y:S02]  /*07b0*/  SHF.L.U32 R46, R46, 0x10, RZ ;  /* 0x000000102e2e7819 */ /* 0x000fe400000006ff */
[----:B------:R-:W-:Y:S01]  /*07c0*/  SHF.L.U32 R60, R15, 0x10, RZ ;  /* 0x000000100f3c7819 */ /* 0x000fe200000006ff */
[-C--:B------:R-:W-:Y:S01]  /*07d0*/  FFMA.FTZ R41, R33, R56.reuse, R34 ;  /* 0x0000003821297223 */ /* 0x080fe20000010022 */
[----:B------:R-:W-:Y:S01]  /*07e0*/  SHF.L.U32 R13, R44, 0x10, RZ ;  /* 0x000000102c0d7819 */ /* 0x000fe200000006ff */
[-C--:B------:R-:W-:Y:S01]  /*07f0*/  FFMA.FTZ R45, R45, R56.reuse, R46 ;  /* 0x000000382d2d7223 */ /* 0x080fe2000001002e */
[----:B------:R-:W-:Y:S01]  /*0800*/  SHF.L.U32 R58, R58, 0x10, RZ ;  /* 0x000000103a3a7819 */ /* 0x000fe200000006ff */
[----:B------:R-:W-:Y:S01]  /*0810*/  FFMA.FTZ R43, R35, R56, R60 ;  /* 0x00000038232b7223 */ /* 0x000fe2000001003c */
[----:B------:R-:W-:-:S02]  /*0820*/  SHF.L.U32 R12, R12, 0x10, RZ ;  /* 0x000000100c0c7819 */ /* 0x000fc400000006ff */
[----:B------:R-:W-:Y:S01]  /*0830*/  SHF.L.U32 R32, R32, 0x10, RZ ;  /* 0x0000001020207819 */ /* 0x000fe200000006ff */
[----:B------:R-:W-:Y:S01]  /*0840*/  FFMA.FTZ R44, R57, R56, R58 ;  /* 0x00000038392c7223 */ /* 0x000fe2000001003a */
[----:B------:R-:W-:Y:S01]  /*0850*/  F2FP.BF16.F32.PACK_AB R14, R45, R42 ;  /* 0x0000002a2d0e723e */ /* 0x000fe200000010ff */
[-C--:B------:R-:W-:Y:S02]  /*0860*/  FFMA.FTZ R46, R13, R56.reuse, R12 ;  /* 0x000000380d2e7223 */ /* 0x080fe4000001000c */
[----:B------:R-:W-:Y:S01]  /*0870*/  FFMA.FTZ R47, R47, R56, R32 ;  /* 0x000000382f2f7223 */ /* 0x000fe20000010020 */
[----:B------:R-:W-:Y:S02]  /*0880*/  F2FP.BF16.F32.PACK_AB R15, R44, R43 ;  /* 0x0000002b2c0f723e */ /* 0x000fe400000010ff */
[----:B------:R-:W-:Y:S02]  /*0890*/  F2FP.BF16.F32.PACK_AB R13, R46, R41 ;  /* 0x000000292e0d723e */ /* 0x000fe400000010ff */
[----:B------:R-:W-:Y:S01]  /*08a0*/  F2FP.BF16.F32.PACK_AB R12, R47, R40 ;  /* 0x000000282f0c723e */ /* 0x000fe200000010ff */
[----:B------:R-:W-:Y:S06]  /*08b0*/  BRA `(.L_x_8) ;  /* 0x0000000000c47947 */ /* 0x000fec0003800000 */
.L_x_7:
[----:B----4-:R-:W-:-:S04]  /*08c0*/  UISETP.NE.U32.AND UP0, UPT, UR12, URZ, UPT ;  /* 0x000000ff0c00728c */ /* 0x010fc8000bf05070 */
[----:B------:R-:W-:-:S06]  /*08d0*/  UISETP.NE.AND.EX UP0, UPT, UR13, URZ, UPT, UP0 ;  /* 0x000000ff0d00728c */ /* 0x000fcc000bf05300 */
[----:B------:R-:W-:-:S13]  /*08e0*/  PLOP3.LUT P0, PT, PT, PT, UP0, 0x80, 0x8 ;  /* 0x000000000008781c */ /* 0x000fda0003f0f008 */
[----:B------:R-:W-:Y:S05]  /*08f0*/  @!P0 BRA `(.L_x_9) ;  /* 0x0000000000648947 */ /* 0x000fea0003800000 */
[C---:B-----5:R-:W-:Y:S01]  /*0900*/  PRMT R14, R33.reuse, 0x7632, R14 ;  /* 0x00007632210e7816 */ /* 0x060fe2000000000e */
[C---:B------:R-:W-:Y:S01]  /*0910*/  IMAD.U32 R13, R32.reuse, 0x10000, RZ ;  /* 0x00010000200d7824 */ /* 0x040fe200078e00ff */
[----:B------:R-:W-:Y:S02]  /*0920*/  SHF.L.U32 R33, R33, 0x10, RZ ;  /* 0x0000001021217819 */ /* 0x000fe400000006ff */
[----:B------:R-:W-:Y:S01]  /*0930*/  PRMT R12, R32, 0x7632, R12 ;  /* 0x00007632200c7816 */ /* 0x000fe2000000000c */
[-C--:B------:R-:W-:Y:S01]  /*0940*/  FMUL.FTZ R40, R13, R56.reuse ;  /* 0x000000380d287220 */ /* 0x080fe20000410000 */
[C---:B------:R-:W-:Y:S01]  /*0950*/  PRMT R15, R34.reuse, 0x7632, R15 ;  /* 0x00007632220f7816 */ /* 0x040fe2000000000f */
[----:B------:R-:W-:Y:S01]  /*0960*/  FMUL.FTZ R41, R33, R56 ;  /* 0x0000003821297220 */ /* 0x000fe20000410000 */
[----:B------:R-:W-:Y:S02]  /*0970*/  PRMT R32, R35, 0x7632, R32 ;  /* 0x0000763223207816 */ /* 0x000fe40000000020 */
[----:B------:R-:W-:-:S02]  /*0980*/  SHF.L.U32 R43, R34, 0x10, RZ ;  /* 0x00000010222b7819 */ /* 0x000fc400000006ff */
[----:B------:R-:W-:Y:S02]  /*0990*/  SHF.L.U32 R35, R35, 0x10, RZ ;  /* 0x0000001023237819 */ /* 0x000fe400000006ff */
[----:B------:R-:W-:Y:S01]  /*09a0*/  SHF.L.U32 R47, R12, 0x10, RZ ;  /* 0x000000100c2f7819 */ /* 0x000fe200000006ff */
[-C--:B------:R-:W-:Y:S01]  /*09b0*/  FMUL.FTZ R42, R43, R56.reuse ;  /* 0x000000382b2a7220 */ /* 0x080fe20000410000 */
[----:B------:R-:W-:Y:S01]  /*09c0*/  SHF.L.U32 R33, R32, 0x10, RZ ;  /* 0x0000001020217819 */ /* 0x000fe200000006ff */
[-C--:B------:R-:W-:Y:S01]  /*09d0*/  FMUL.FTZ R43, R35, R56.reuse ;  /* 0x00000038232b7220 */ /* 0x080fe20000410000 */
[----:B------:R-:W-:Y:S01]  /*09e0*/  SHF.L.U32 R15, R15, 0x10, RZ ;  /* 0x000000100f0f7819 */ /* 0x000fe200000006ff */
[-C--:B------:R-:W-:Y:S01]  /*09f0*/  FMUL.FTZ R47, R47, R56.reuse ;  /* 0x000000382f2f7220 */ /* 0x080fe20000410000 */
[----:B------:R-:W-:Y:S01]  /*0a00*/  SHF.L.U32 R13, R14, 0x10, RZ ;  /* 0x000000100e0d7819 */ /* 0x000fe200000006ff */
[-C--:B------:R-:W-:Y:S02]  /*0a10*/  FMUL.FTZ R44, R33, R56.reuse ;  /* 0x00000038212c7220 */ /* 0x080fe40000410000 */
[----:B------:R-:W-:Y:S01]  /*0a20*/  FMUL.FTZ R45, R15, R56 ;  /* 0x000000380f2d7220 */ /* 0x000fe20000410000 */
[----:B------:R-:W-:Y:S01]  /*0a30*/  F2FP.BF16.F32.PACK_AB R12, R47, R40 ;  /* 0x000000282f0c723e */ /* 0x000fe200000010ff */
[----:B------:R-:W-:Y:S01]  /*0a40*/  FMUL.FTZ R46, R13, R56 ;  /* 0x000000380d2e7220 */ /* 0x000fe20000410000 */
[----:B------:R-:W-:-:S02]  /*0a50*/  F2FP.BF16.F32.PACK_AB R15, R44, R43 ;  /* 0x0000002b2c0f723e */ /* 0x000fc400000010ff */
[----:B------:R-:W-:Y:S02]  /*0a60*/  F2FP.BF16.F32.PACK_AB R14, R45, R42 ;  /* 0x0000002a2d0e723e */ /* 0x000fe400000010ff */
[----:B------:R-:W-:Y:S01]  /*0a70*/  F2FP.BF16.F32.PACK_AB R13, R46, R41 ;  /* 0x000000292e0d723e */ /* 0x000fe200000010ff */
[----:B------:R-:W-:Y:S06]  /*0a80*/  BRA `(.L_x_8) ;  /* 0x0000000000507947 */ /* 0x000fec0003800000 */
.L_x_9:
[C---:B-----5:R-:W-:Y:S01]  /*0a90*/  PRMT R41, R32.reuse, 0x7632, R41 ;  /* 0x0000763220297816 */ /* 0x060fe20000000029 */
[----:B------:R-:W-:Y:S01]  /*0aa0*/  IMAD.U32 R43, R32, 0x10000, RZ ;  /* 0x00010000202b7824 */ /* 0x000fe200078e00ff */
[C---:B------:R-:W-:Y:S02]  /*0ab0*/  PRMT R32, R33.reuse, 0x7632, R32 ;  /* 0x0000763221207816 */ /* 0x040fe40000000020 */
[----:B------:R-:W-:Y:S01]  /*0ac0*/  SHF.L.U32 R33, R33, 0x10, RZ ;  /* 0x0000001021217819 */ /* 0x000fe200000006ff */
[-C--:B------:R-:W-:Y:S01]  /*0ad0*/  FMUL.FTZ R40, R43, R56.reuse ;  /* 0x000000382b287220 */ /* 0x080fe20000410000 */
[C---:B------:R-:W-:Y:S02]  /*0ae0*/  SHF.L.U32 R45, R34.reuse, 0x10, RZ ;  /* 0x00000010222d7819 */ /* 0x040fe400000006ff */
[----:B------:R-:W-:Y:S02]  /*0af0*/  PRMT R44, R34, 0x7632, R44 ;  /* 0x00007632222c7816 */ /* 0x000fe4000000002c */
[----:B------:R-:W-:Y:S01]  /*0b00*/  PRMT R34, R35, 0x7632, R34 ;  /* 0x0000763223227816 */ /* 0x000fe20000000022 */
[-C--:B------:R-:W-:Y:S01]  /*0b10*/  FMUL.FTZ R42, R45, R56.reuse ;  /* 0x000000382d2a7220 */ /* 0x080fe20000410000 */
[----:B------:R-:W-:Y:S01]  /*0b20*/  SHF.L.U32 R47, R41, 0x10, RZ ;  /* 0x00000010292f7819 */ /* 0x000fe200000006ff */
[----:B------:R-:W-:Y:S01]  /*0b30*/  FMUL.FTZ R41, R33, R56 ;  /* 0x0000003821297220 */ /* 0x000fe20000410000 */
[----:B------:R-:W-:-:S02]  /*0b40*/  SHF.L.U32 R35, R35, 0x10, RZ ;  /* 0x0000001023237819 */ /* 0x000fc400000006ff */
[----:B------:R-:W-:Y:S01]  /*0b50*/  SHF.L.U32 R33, R32, 0x10, RZ ;  /* 0x0000001020217819 */ /* 0x000fe200000006ff */
[-C--:B------:R-:W-:Y:S01]  /*0b60*/  FMUL.FTZ R47, R47, R56.reuse ;  /* 0x000000382f2f7220 */ /* 0x080fe20000410000 */
[----:B------:R-:W-:Y:S01]  /*0b70*/  SHF.L.U32 R45, R44, 0x10, RZ ;  /* 0x000000102c2d7819 */ /* 0x000fe200000006ff */
[-C--:B------:R-:W-:Y:S01]  /*0b80*/  FMUL.FTZ R43, R35, R56.reuse ;  /* 0x00000038232b7220 */ /* 0x080fe20000410000 */
[----:B------:R-:W-:Y:S01]  /*0b90*/  SHF.L.U32 R57, R34, 0x10, RZ ;  /* 0x0000001022397819 */ /* 0x000fe200000006ff */
[-C--:B------:R-:W-:Y:S02]  /*0ba0*/  FMUL.FTZ R46, R33, R56.reuse ;  /* 0x00000038212e7220 */ /* 0x080fe40000410000 */
[-C--:B------:R-:W-:Y:S02]  /*0bb0*/  FMUL.FTZ R45, R45, R56.reuse ;  /* 0x000000382d2d7220 */ /* 0x080fe40000410000 */
[----:B------:R-:W-:-:S07]  /*0bc0*/  FMUL.FTZ R44, R57, R56 ;  /* 0x00000038392c7220 */ /* 0x000fce0000410000 */
.L_x_8:
[----:B------:R-:W0:Y:S01]  /*0bd0*/  @P1 LDC.64 R32, c[0x0][0x3a8] ;  /* 0x0000ea00ff201b82 */ /* 0x000e220000000a00 */
[C---:B------:R-:W-:Y:S02]  /*0be0*/  VIADD R57, R39.reuse, 0x20 ;  /* 0x0000002027397836 */ /* 0x040fe40000000000 */
[----:B0-----:R-:W-:-:S05]  /*0bf0*/  @P1 IMAD.WIDE.U32 R32, R39, 0x10, R32 ;  /* 0x0000001027201825 */ /* 0x001fca00078e0020 */
[----:B------:R0:W-:Y:S02]  /*0c00*/  @P1 STG.E.128 desc[UR6][R32.64], R12 ;  /* 0x0000000c20001986 */ /* 0x0001e4000c101d06 */
.L_x_6:
[----:B---34-:R-:W-:Y:S05]  /*0c10*/  BSYNC.RECONVERGENT B0 ;  /* 0x0000000000007941 */ /* 0x018fea0003800200 */
.L_x_5:
[----:B------:R-:W-:Y:S01]  /*0c20*/  ISETP.GE.U32.AND P3, PT, R0, 0x40, PT ;  /* 0x000000400000780c */ /* 0x000fe20003f66070 */
[----:B------:R-:W-:-:S12]  /*0c30*/  BSSY.RECONVERGENT B0, `(.L_x_10) ;  /* 0x0000063000007945 */ /* 0x000fd80003800200 */
[----:B------:R-:W-:Y:S05]  /*0c40*/  @!P3 BRA `(.L_x_11) ;  /* 0x000000040084b947 */ /* 0x000fea0003800000 */
[----:B0-----:R-:W0:Y:S02]  /*0c50*/  LDC.64 R32, c[0x0][0x390] ;  /* 0x0000e400ff207b82 */ /* 0x001e240000000a00 */
[----:B0-----:R-:W-:-:S06]  /*0c60*/  IMAD.WIDE.U32 R32, R57, 0x10, R32 ;  /* 0x0000001039207825 */ /* 0x001fcc00078e0020 */
[----:B------:R-:W5:Y:S01]  /*0c70*/  LDG.E.128 R32, desc[UR6][R32.64] ;  /* 0x0000000620207981 */ /* 0x000f62000c1e1d00 */
[----:B------:R-:W-:-:S04]  /*0c80*/  UISETP.NE.U32.AND UP0, UPT, UR10, URZ, UPT ;  /* 0x000000ff0a00728c */ /* 0x000fc8000bf05070 */
[----:B------:R-:W-:-:S09]  /*0c90*/  UISETP.NE.AND.EX UP0, UPT, UR11, URZ, UPT, UP0 ;  /* 0x000000ff0b00728c */ /* 0x000fd2000bf05300 */
[----:B------:R-:W-:Y:S05]  /*0ca0*/  BRA.U !UP0, `(.L_x_12) ;  /* 0x0000000108a07547 */ /* 0x000fea000b800000 */
[----:B------:R-:W0:Y:S02]  /*0cb0*/  LDC.64 R12, c[0x0][0x3a0] ;  /* 0x0000e800ff0c7b82 */ /* 0x000e240000000a00 */
[----:B0-----:R-:W-:-:S06]  /*0cc0*/  IMAD.WIDE.U32 R12, R57, 0x10, R12 ;  /* 0x00000010390c7825 */ /* 0x001fcc00078e000c */
[----:B------:R-:W2:Y:S01]  /*0cd0*/  LDG.E.128 R12, desc[UR6][R12.64] ;  /* 0x000000060c0c7981 */ /* 0x000ea2000c1e1d00 */
[C---:B-----5:R-:W-:Y:S02]  /*0ce0*/  PRMT R51, R32.reuse, 0x7632, R51 ;  /* 0x0000763220337816 */ /* 0x060fe40000000033 */
[----:B------:R-:W-:Y:S02]  /*0cf0*/  SHF.L.U32 R49, R32, 0x10, RZ ;  /* 0x0000001020317819 */ /* 0x000fe400000006ff */
[C---:B------:R-:W-:Y:S02]  /*0d00*/  SHF.L.U32 R55, R34.reuse, 0x10, RZ ;  /* 0x0000001022377819 */ /* 0x040fe400000006ff */
[----:B------:R-:W-:Y:S02]  /*0d10*/  PRMT R52, R33, 0x7632, R52 ;  /* 0x0000763221347816 */ /* 0x000fe40000000034 */
[----:B------:R-:W-:Y:S02]  /*0d20*/  PRMT R53, R34, 0x7632, R53 ;  /* 0x0000763222357816 */ /* 0x000fe40000000035 */
[----:B------:R-:W-:-:S02]  /*0d30*/  PRMT R58, R35, 0x7632, R58 ;  /* 0x00007632233a7816 */ /* 0x000fc4000000003a */
[----:B------:R-:W-:Y:S02]  /*0d40*/  SHF.L.U32 R53, R53, 0x10, RZ ;  /* 0x0000001035357819 */ /* 0x000fe400000006ff */
[----:B------:R-:W-:Y:S02]  /*0d50*/  SHF.L.U32 R33, R33, 0x10, RZ ;  /* 0x0000001021217819 */ /* 0x000fe400000006ff */
[----:B------:R-:W-:Y:S02]  /*0d60*/  SHF.L.U32 R35, R35, 0x10, RZ ;  /* 0x0000001023237819 */ /* 0x000fe400000006ff */
[C---:B--2---:R-:W-:Y:S01]  /*0d70*/  PRMT R54, R14.reuse, 0x7632, R54 ;  /* 0x000076320e367816 */ /* 0x044fe20000000036 */
[----:B------:R-:W-:Y:S01]  /*0d80*/  IMAD.U32 R60, R15, 0x10000, RZ ;  /* 0x000100000f3c7824 */ /* 0x000fe200078e00ff */
[----:B------:R-:W-:Y:S02]  /*0d90*/  SHF.L.U32 R14, R14, 0x10, RZ ;  /* 0x000000100e0e7819 */ /* 0x000fe400000006ff */
[----:B------:R-:W-:-:S02]  /*0da0*/  PRMT R32, R12, 0x7632, R32 ;  /* 0x000076320c207816 */ /* 0x000fc40000000020 */
[----:B------:R-:W-:Y:S01]  /*0db0*/  SHF.L.U32 R48, R12, 0x10, RZ ;  /* 0x000000100c307819 */ /* 0x000fe200000006ff */
[-C--:B------:R-:W-:Y:S01]  /*0dc0*/  FFMA.FTZ R50, R55, R56.reuse, R14 ;  /* 0x0000003837327223 */ /* 0x080fe2000001000e */
[----:B------:R-:W-:Y:S01]  /*0dd0*/  PRMT R12, R13, 0x7632, R12 ;  /* 0x000076320d0c7816 */ /* 0x000fe2000000000c */
[----:B------:R-:W-:Y:S01]  /*0de0*/  IMAD.U32 R32, R32, 0x10000, RZ ;  /* 0x0001000020207824 */ /* 0x000fe200078e00ff */
[----:B------:R-:W-:Y:S01]  /*0df0*/  PRMT R59, R15, 0x7632, R59 ;  /* 0x000076320f3b7816 */ /* 0x000fe2000000003b */
[-C--:B------:R-:W-:Y:S01]  /*0e00*/  FFMA.FTZ R48, R49, R56.reuse, R48 ;  /* 0x0000003831307223 */ /* 0x080fe20000010030 */
[----:B------:R-:W-:Y:S02]  /*0e10*/  SHF.L.U32 R34, R13, 0x10, RZ ;  /* 0x000000100d227819 */ /* 0x000fe400000006ff */
[----:B------:R-:W-:Y:S02]  /*0e20*/  SHF.L.U32 R13, R52, 0x10, RZ ;  /* 0x00000010340d7819 */ /* 0x000fe400000006ff */
[----:B------:R-:W-:Y:S01]  /*0e30*/  SHF.L.U32 R54, R54, 0x10, RZ ;  /* 0x0000001036367819 */ /* 0x000fe200000006ff */
[-C--:B------:R-:W-:Y:S01]  /*0e40*/  FFMA.FTZ R49, R33, R56.reuse, R34 ;  /* 0x0000003821317223 */ /* 0x080fe20000010022 */
[----:B------:R-:W-:Y:S01]  /*0e50*/  SHF.L.U32 R55, R51, 0x10, RZ ;  /* 0x0000001033377819 */ /* 0x000fe200000006ff */
[-C--:B------:R-:W-:Y:S01]  /*0e60*/  FFMA.FTZ R51, R35, R56.reuse, R60 ;  /* 0x0000003823337223 */ /* 0x080fe2000001003c */
[----:B------:R-:W-:Y:S01]  /*0e70*/  SHF.L.U32 R15, R58, 0x10, RZ ;  /* 0x000000103a0f7819 */ /* 0x000fe200000006ff */
[-C--:B------:R-:W-:Y:S01]  /*0e80*/  FFMA.FTZ R53, R53, R56.reuse, R54 ;  /* 0x0000003835357223 */ /* 0x080fe20000010036 */
[----:B------:R-:W-:Y:S01]  /*0e90*/  SHF.L.U32 R52, R59, 0x10, RZ ;  /* 0x000000103b347819 */ /* 0x000fe200000006ff */
[----:B------:R-:W-:Y:S01]  /*0ea0*/  FFMA.FTZ R55, R55, R56, R32 ;  /* 0x0000003837377223 */ /* 0x000fe20000010020 */
[----:B------:R-:W-:-:S02]  /*0eb0*/  SHF.L.U32 R12, R12, 0x10, RZ ;  /* 0x000000100c0c7819 */ /* 0x000fc400000006ff */
[----:B------:R-:W-:Y:S01]  /*0ec0*/  F2FP.BF16.F32.PACK_AB R14, R53, R50 ;  /* 0x00000032350e723e */ /* 0x000fe200000010ff */
[-C--:B------:R-:W-:Y:S02]  /*0ed0*/  FFMA.FTZ R52, R15, R56.reuse, R52 ;  /* 0x000000380f347223 */ /* 0x080fe40000010034 */
[----:B------:R-:W-:Y:S01]  /*0ee0*/  FFMA.FTZ R54, R13, R56, R12 ;  /* 0x000000380d367223 */ /* 0x000fe2000001000c */
[----:B------:R-:W-:Y:S02]  /*0ef0*/  F2FP.BF16.F32.PACK_AB R12, R55, R48 ;  /* 0x00000030370c723e */ /* 0x000fe400000010ff */
[----:B------:R-:W-:Y:S02]  /*0f00*/  F2FP.BF16.F32.PACK_AB R15, R52, R51 ;  /* 0x00000033340f723e */ /* 0x000fe400000010ff */
[----:B------:R-:W-:Y:S01]  /*0f10*/  F2FP.BF16.F32.PACK_AB R13, R54, R49 ;  /* 0x00000031360d723e */ /* 0x000fe200000010ff */
[----:B------:R-:W-:Y:S06]  /*0f20*/  BRA `(.L_x_13) ;  /* 0x0000000000c07947 */ /* 0x000fec0003800000 */
.L_x_12:
[----:B------:R-:W-:-:S04]  /*0f30*/  UISETP.NE.U32.AND UP0, UPT, UR12, URZ, UPT ;  /* 0x000000ff0c00728c */ /* 0x000fc8000bf05070 */
[----:B------:R-:W-:-:S09]  /*0f40*/  UISETP.NE.AND.EX UP0, UPT, UR13, URZ, UPT, UP0 ;  /* 0x000000ff0d00728c */ /* 0x000fd2000bf05300 */
[----:B------:R-:W-:Y:S05]  /*0f50*/  BRA.U UP0, `(.L_x_14) ;  /* 0x0000000100547547 */ /* 0x000fea000b800000 */
[C---:B-----5:R-:W-:Y:S02]  /*0f60*/  PRMT R49, R32.reuse, 0x7632, R49 ;  /* 0x0000763220317816 */ /* 0x060fe40000000031 */
[----:B------:R-:W-:Y:S02]  /*0f70*/  SHF.L.U32 R51, R32, 0x10, RZ ;  /* 0x0000001020337819 */ /* 0x000fe400000006ff */
[C---:B------:R-:W-:Y:S02]  /*0f80*/  PRMT R32, R33.reuse, 0x7632, R32 ;  /* 0x0000763221207816 */ /* 0x040fe40000000020 */
[----:B------:R-:W-:Y:S01]  /*0f90*/  SHF.L.U32 R33, R33, 0x10, RZ ;  /* 0x0000001021217819 */ /* 0x000fe200000006ff */
[----:B------:R-:W-:Y:S01]  /*0fa0*/  FMUL.FTZ R48, R51, R56 ;  /* 0x0000003833307220 */ /* 0x000fe20000410000 */
[C---:B------:R-:W-:Y:S02]  /*0fb0*/  SHF.L.U32 R53, R34.reuse, 0x10, RZ ;  /* 0x0000001022357819 */ /* 0x040fe400000006ff */
[----:B------:R-:W-:-:S02]  /*0fc0*/  PRMT R52, R34, 0x7632, R52 ;  /* 0x0000763222347816 */ /* 0x000fc40000000034 */
[----:B------:R-:W-:Y:S01]  /*0fd0*/  PRMT R34, R35, 0x7632, R34 ;  /* 0x0000763223227816 */ /* 0x000fe20000000022 */
[-C--:B------:R-:W-:Y:S01]  /*0fe0*/  FMUL.FTZ R50, R53, R56.reuse ;  /* 0x0000003835327220 */ /* 0x080fe20000410000 */
[----:B------:R-:W-:Y:S01]  /*0ff0*/  SHF.L.U32 R55, R49, 0x10, RZ ;  /* 0x0000001031377819 */ /* 0x000fe200000006ff */
[-C--:B------:R-:W-:Y:S01]  /*1000*/  FMUL.FTZ R49, R33, R56.reuse ;  /* 0x0000003821317220 */ /* 0x080fe20000410000 */
[----:B------:R-:W-:Y:S01]  /*1010*/  SHF.L.U32 R35, R35, 0x10, RZ ;  /* 0x0000001023237819 */ /* 0x000fe200000006ff */
[----:B------:R-:W-:Y:S01]  /*1020*/  IMAD.U32 R59, R34, 0x10000, RZ ;  /* 0x00010000223b7824 */ /* 0x000fe200078e00ff */
[----:B------:R-:W-:Y:S01]  /*1030*/  SHF.L.U32 R33, R32, 0x10, RZ ;  /* 0x0000001020217819 */ /* 0x000fe200000006ff */
[-C--:B------:R-:W-:Y:S01]  /*1040*/  FMUL.FTZ R55, R55, R56.reuse ;  /* 0x0000003837377220 */ /* 0x080fe20000410000 */
[----:B------:R-:W-:Y:S01]  /*1050*/  SHF.L.U32 R53, R52, 0x10, RZ ;  /* 0x0000001034357819 */ /* 0x000fe200000006ff */
[-C--:B------:R-:W-:Y:S01]  /*1060*/  FMUL.FTZ R51, R35, R56.reuse ;  /* 0x0000003823337220 */ /* 0x080fe20000410000 */
[-C--:B------:R-:W-:Y:S01]  /*1070*/  FMUL.FTZ R52, R59, R56.reuse ;  /* 0x000000383b347220 */ /* 0x080fe20000410000 */
[----:B------:R-:W-:-:S02]  /*1080*/  FMUL.FTZ R54, R33, R56 ;  /* 0x0000003821367220 */ /* 0x000fc40000410000 */
[----:B------:R-:W-:Y:S01]  /*1090*/  FMUL.FTZ R53, R53, R56 ;  /* 0x0000003835357220 */ /* 0x000fe20000410000 */
[----:B------:R-:W-:Y:S06]  /*10a0*/  BRA `(.L_x_13) ;  /* 0x0000000000607947 */ /* 0x000fec0003800000 */
.L_x_14:
[C---:B-----5:R-:W-:Y:S02]  /*10b0*/  PRMT R14, R33.reuse, 0x7632, R14 ;  /* 0x00007632210e7816 */ /* 0x060fe4000000000e */
[----:B------:R-:W-:Y:S02]  /*10c0*/  SHF.L.U32 R33, R33, 0x10, RZ ;  /* 0x0000001021217819 */ /* 0x000fe400000006ff */
[C---:B------:R-:W-:Y:S02]  /*10d0*/  PRMT R12, R32.reuse, 0x7632, R12 ;  /* 0x00007632200c7816 */ /* 0x040fe4000000000c */
[----:B------:R-:W-:Y:S01]  /*10e0*/  SHF.L.U32 R13, R32, 0x10, RZ ;  /* 0x00000010200d7819 */ /* 0x000fe200000006ff */
[-C--:B------:R-:W-:Y:S01]  /*10f0*/  FMUL.FTZ R49, R33, R56.reuse ;  /* 0x0000003821317220 */ /* 0x080fe20000410000 */
[C---:B------:R-:W-:Y:S02]  /*1100*/  PRMT R15, R34.reuse, 0x7632, R15 ;  /* 0x00007632220f7816 */ /* 0x040fe4000000000f */
[----:B------:R-:W-:Y:S01]  /*1110*/  PRMT R32, R35, 0x7632, R32 ;  /* 0x0000763223207816 */ /* 0x000fe20000000020 */
[----:B------:R-:W-:Y:S01]  /*1120*/  FMUL.FTZ R48, R13, R56 ;  /* 0x000000380d307220 */ /* 0x000fe20000410000 */
[----:B------:R-:W-:Y:S01]  /*1130*/  SHF.L.U32 R51, R34, 0x10, RZ ;  /* 0x0000001022337819 */ /* 0x000fe200000006ff */
[----:B------:R-:W-:Y:S01]  /*1140*/  IMAD.U32 R13, R14, 0x10000, RZ ;  /* 0x000100000e0d7824 */ /* 0x000fe200078e00ff */
[----:B------:R-:W-:-:S02]  /*1150*/  SHF.L.U32 R35, R35, 0x10, RZ ;  /* 0x0000001023237819 */ /* 0x000fc400000006ff */
[----:B------:R-:W-:Y:S01]  /*1160*/  SHF.L.U32 R55, R12, 0x10, RZ ;  /* 0x000000100c377819 */ /* 0x000fe200000006ff */
[-C--:B------:R-:W-:Y:S01]  /*1170*/  FMUL.FTZ R50, R51, R56.reuse ;  /* 0x0000003833327220 */ /* 0x080fe20000410000 */
[----:B------:R-:W-:Y:S01]  /*1180*/  SHF.L.U32 R33, R32, 0x10, RZ ;  /* 0x0000001020217819 */ /* 0x000fe200000006ff */
[-C--:B------:R-:W-:Y:S01]  /*1190*/  FMUL.FTZ R51, R35, R56.reuse ;  /* 0x0000003823337220 */ /* 0x080fe20000410000 */
[----:B------:R-:W-:Y:S01]  /*11a0*/  SHF.L.U32 R15, R15, 0x10, RZ ;  /* 0x000000100f0f7819 */ /* 0x000fe200000006ff */
[-C--:B------:R-:W-:Y:S01]  /*11b0*/  FMUL.FTZ R54, R13, R56.reuse ;  /* 0x000000380d367220 */ /* 0x080fe20000410000 */
[-C--:B------:R-:W-:Y:S01]  /*11c0*/  FMUL.FTZ R55, R55, R56.reuse ;  /* 0x0000003837377220 */ /* 0x080fe20000410000 */
[-C--:B------:R-:W-:Y:S02]  /*11d0*/  FMUL.FTZ R52, R33, R56.reuse ;  /* 0x0000003821347220 */ /* 0x080fe40000410000 */
[----:B------:R-:W-:Y:S01]  /*11e0*/  FMUL.FTZ R53, R15, R56 ;  /* 0x000000380f357220 */ /* 0x000fe20000410000 */
[----:B------:R-:W-:-:S02]  /*11f0*/  F2FP.BF16.F32.PACK_AB R13, R54, R49 ;  /* 0x00000031360d723e */ /* 0x000fc400000010ff */
[----:B------:R-:W-:Y:S02]  /*1200*/  F2FP.BF16.F32.PACK_AB R15, R52, R51 ;  /* 0x00000033340f723e */ /* 0x000fe400000010ff */
[----:B------:R-:W-:Y:S02]  /*1210*/  F2FP.BF16.F32.PACK_AB R14, R53, R50 ;  /* 0x00000032350e723e */ /* 0x000fe400000010ff */
[----:B------:R-:W-:-:S07]  /*1220*/  F2FP.BF16.F32.PACK_AB R12, R55, R48 ;  /* 0x00000030370c723e */ /* 0x000fce00000010ff */
.L_x_13:
[----:B------:R-:W0:Y:S02]  /*1230*/  @P1 LDC.64 R32, c[0x0][0x3a8] ;  /* 0x0000ea00ff201b82 */ /* 0x000e240000000a00 */
[----:B0-----:R-:W-:-:S05]  /*1240*/  @P1 IMAD.WIDE.U32 R32, R57, 0x10, R32 ;  /* 0x0000001039201825 */ /* 0x001fca00078e0020 */
[----:B------:R1:W-:Y:S02]  /*1250*/  @P1 STG.E.128 desc[UR6][R32.64], R12 ;  /* 0x0000000c20001986 */ /* 0x0003e4000c101d06 */
.L_x_11:
[----:B------:R-:W-:Y:S05]  /*1260*/  BSYNC.RECONVERGENT B0 ;  /* 0x0000000000007941 */ /* 0x000fea0003800200 */
.L_x_10:
[----:B01----:R-:W-:Y:S01]  /*1270*/  FADD.FTZ R32, RZ, R40 ;  /* 0x00000028ff207221 */ /* 0x003fe20000010000 */
[----:B------:R-:W-:Y:S01]  /*1280*/  ISETP.GT.U32.AND P4, PT, R0, 0x3f, PT ;  /* 0x0000003f0000780c */ /* 0x000fe20003f84070 */
[----:B------:R-:W-:Y:S01]  /*1290*/  UMOV UR4, 0xffffffff ;  /* 0xffffffff00047882 */ /* 0x000fe20000000000 */
[----:B------:R-:W-:Y:S01]  /*12a0*/  ISETP.NE.AND P5, PT, R2, RZ, PT ;  /* 0x000000ff0200720c */ /* 0x000fe20003fa5270 */
[----:B------:R-:W-:-:S04]  /*12b0*/  FADD.FTZ R32, R47, R32 ;  /* 0x000000202f207221 */ /* 0x000fc80000010000 */
[----:B------:R-:W-:-:S04]  /*12c0*/  FADD.FTZ R33, R41, R32 ;  /* 0x0000002029217221 */ /* 0x000fc80000010000 */
[----:B------:R-:W-:-:S04]  /*12d0*/  FADD.FTZ R33, R46, R33 ;  /* 0x000000212e217221 */ /* 0x000fc80000010000 */
[----:B------:R-:W-:-:S04]  /*12e0*/  FADD.FTZ R32, R42, R33 ;  /* 0x000000212a207221 */ /* 0x000fc80000010000 */
[----:B------:R-:W-:-:S04]  /*12f0*/  FADD.FTZ R32, R45, R32 ;  /* 0x000000202d207221 */ /* 0x000fc80000010000 */
[----:B------:R-:W-:-:S04]  /*1300*/  FADD.FTZ R33, R43, R32 ;  /* 0x000000202b217221 */ /* 0x000fc80000010000 */
[----:B------:R-:W-:-:S05]  /*1310*/  FADD.FTZ R33, R44, R33 ;  /* 0x000000212c217221 */ /* 0x000fca0000010000 */
[----:B------:R-:W-:-:S05]  /*1320*/  FSEL R33, R33, RZ, P2 ;  /* 0x000000ff21217208 */ /* 0x000fca0001000000 */
[----:B------:R-:W-:-:S04]  /*1330*/  FADD.FTZ R32, R48, R33 ;  /* 0x0000002130207221 */ /* 0x000fc80000010000 */
[----:B------:R-:W-:-:S04]  /*1340*/  FADD.FTZ R32, R55, R32 ;  /* 0x0000002037207221 */ /* 0x000fc80000010000 */
[----:B------:R-:W-:-:S04]  /*1350*/  FADD.FTZ R35, R49, R32 ;  /* 0x0000002031237221 */ /* 0x000fc80000010000 */
[----:B------:R-:W-:-:S04]  /*1360*/  FADD.FTZ R35, R54, R35 ;  /* 0x0000002336237221 */ /* 0x000fc80000010000 */
[----:B------:R-:W-:-:S04]  /*1370*/  FADD.FTZ R32, R50, R35 ;  /* 0x0000002332207221 */ /* 0x000fc80000010000 */
[----:B------:R-:W-:-:S04]  /*1380*/  FADD.FTZ R32, R53, R32 ;  /* 0x0000002035207221 */ /* 0x000fc80000010000 */
[----:B------:R-:W-:-:S04]  /*1390*/  FADD.FTZ R35, R51, R32 ;  /* 0x0000002033237221 */ /* 0x000fc80000010000 */
[----:B------:R-:W-:Y:S01]  /*13a0*/  @P4 FADD.FTZ R33, R52, R35 ;  /* 0x0000002334214221 */ /* 0x000fe20000010000 */
[----:B------:R-:W-:Y:S06]  /*13b0*/  BRA.DIV UR4, `(.L_x_15) ;  /* 0x0000000a04d07947 */ /* 0x000fec000b800000 */
[----:B------:R-:W0:Y:S01]  /*13c0*/  SHFL.BFLY PT, R32, R33, 0x1, 0x1f ;  /* 0x0c201f0021207f89 */ /* 0x000e2200000e0000 */
[----:B------:R-:W1:Y:S01]  /*13d0*/  LDC R56, c[0x0][0x400] ;  /* 0x00010000ff387b82 */ /* 0x000e620000000800 */
[----:B0-----:R-:W-:-:S05]  /*13e0*/  FADD.FTZ R34, R33, R32 ;  /* 0x0000002021227221 */ /* 0x001fca0000010000 */
[----:B------:R-:W0:Y:S02]  /*13f0*/  SHFL.BFLY PT, R35, R34, 0x2, 0x1f ;  /* 0x0c401f0022237f89 */ /* 0x000e2400000e0000 */
[----:B0-----:R-:W-:-:S05]  /*1400*/  FADD.FTZ R35, R34, R35 ;  /* 0x0000002322237221 */ /* 0x001fca0000010000 */
[----:B------:R-:W0:Y:S02]  /*1410*/  SHFL.BFLY PT, R32, R35, 0x4, 0x1f ;  /* 0x0c801f0023207f89 */ /* 0x000e2400000e0000 */
[----:B0-----:R-:W-:-:S05]  /*1420*/  FADD.FTZ R58, R35, R32 ;  /* 0x00000020233a7221 */ /* 0x001fca0000010000 */
[----:B------:R-:W0:Y:S02]  /*1430*/  SHFL.BFLY PT, R57, R58, 0x8, 0x1f ;  /* 0x0d001f003a397f89 */ /* 0x000e2400000e0000 */
[----:B0-----:R-:W-:-:S05]  /*1440*/  FADD.FTZ R59, R58, R57 ;  /* 0x000000393a3b7221 */ /* 0x001fca0000010000 */
[----:B------:R-:W0:Y:S02]  /*1450*/  SHFL.BFLY PT, R32, R59, 0x10, 0x1f ;  /* 0x0e001f003b207f89 */ /* 0x000e2400000e0000 */
[----:B0-----:R-:W-:-:S04]  /*1460*/  FADD.FTZ R57, R59, R32 ;  /* 0x000000203b397221 */ /* 0x001fc80000010000 */
[----:B-1----:R-:W-:-:S04]  /*1470*/  FMUL.FTZ R57, R57, R56 ;  /* 0x0000003839397220 */ /* 0x002fc80000410000 */
[--C-:B------:R-:W-:Y:S01]  /*1480*/  FADD.FTZ R32, R40, -R57.reuse ;  /* 0x8000003928207221 */ /* 0x100fe20000010000 */
[--C-:B------:R-:W-:Y:S01]  /*1490*/  FADD.FTZ R33, R47, -R57.reuse ;  /* 0x800000392f217221 */ /* 0x100fe20000010000 */
[--C-:B------:R-:W-:Y:S01]  /*14a0*/  FADD.FTZ R35, R41, -R57.reuse ;  /* 0x8000003929237221 */ /* 0x100fe20000010000 */
[--C-:B------:R-:W-:Y:S01]  /*14b0*/  FADD.FTZ R34, R55, -R57.reuse ;  /* 0x8000003937227221 */ /* 0x100fe20000010000 */
[----:B------:R-:W-:Y:S01]  /*14c0*/  FFMA.FTZ R32, R32, R32, RZ ;  /* 0x0000002020207223 */ /* 0x000fe200000100ff */
[----:B------:R-:W-:-:S03]  /*14d0*/  FADD.FTZ R58, R49, -R57 ;  /* 0x80000039313a7221 */ /* 0x000fc60000010000 */
[----:B------:R-:W-:Y:S01]  /*14e0*/  FFMA.FTZ R32, R33, R33, R32 ;  /* 0x0000002121207223 */ /* 0x000fe20000010020 */
        /* <DEDUP_REMOVED lines=9> */
[----:B------:R-:W-:-:S04]  /*1580*/  FFMA.FTZ R32, R35, R35, R32 ;  /* 0x0000002323207223 */ /* 0x000fc80000010020 */
[----:B------:R-:W-:Y:S01]  /*1590*/  FFMA.FTZ R32, R33, R33, R32 ;  /* 0x0000002121207223 */ /* 0x000fe20000010020 */
[----:B------:R-:W-:-:S04]  /*15a0*/  FADD.FTZ R33, R48, -R57 ;  /* 0x8000003930217221 */ /* 0x000fc80000010000 */
[----:B------:R-:W-:-:S05]  /*15b0*/  FSEL R32, R32, RZ, P2 ;  /* 0x000000ff20207208 */ /* 0x000fca0001000000 */
[----:B------:R-:W-:-:S04]  /*15c0*/  FFMA.FTZ R33, R33, R33, R32 ;  /* 0x0000002121217223 */ /* 0x000fc80000010020 */
        /* <DEDUP_REMOVED lines=11> */
[----:B------:R-:W-:-:S05]  /*1680*/  @P4 FFMA.FTZ R32, R34, R34, R33 ;  /* 0x0000002222204223 */ /* 0x000fca0000010021 */
[----:B------:R-:W0:Y:S02]  /*1690*/  SHFL.BFLY PT, R33, R32, 0x1, 0x1f ;  /* 0x0c201f0020217f89 */ /* 0x000e2400000e0000 */
[----:B0-----:R-:W-:-:S05]  /*16a0*/  FADD.FTZ R33, R32, R33 ;  /* 0x0000002120217221 */ /* 0x001fca0000010000 */
[----:B------:R-:W0:Y:S02]  /*16b0*/  SHFL.BFLY PT, R34, R33, 0x2, 0x1f ;  /* 0x0c401f0021227f89 */ /* 0x000e2400000e0000 */
[----:B0-----:R-:W-:-:S05]  /*16c0*/  FADD.FTZ R34, R33, R34 ;  /* 0x0000002221227221 */ /* 0x001fca0000010000 */
[----:B------:R-:W0:Y:S02]  /*16d0*/  SHFL.BFLY PT, R35, R34, 0x4, 0x1f ;  /* 0x0c801f0022237f89 */ /* 0x000e2400000e0000 */
[----:B0-----:R-:W-:-:S05]  /*16e0*/  FADD.FTZ R35, R34, R35 ;  /* 0x0000002322237221 */ /* 0x001fca0000010000 */
[----:B------:R-:W0:Y:S02]  /*16f0*/  SHFL.BFLY PT, R58, R35, 0x8, 0x1f ;  /* 0x0d001f00233a7f89 */ /* 0x000e2400000e0000 */
[----:B0-----:R-:W-:-:S05]  /*1700*/  FADD.FTZ R58, R35, R58 ;  /* 0x0000003a233a7221 */ /* 0x001fca0000010000 */
[----:B------:R0:W1:Y:S02]  /*1710*/  SHFL.BFLY PT, R59, R58, 0x10, 0x1f ;  /* 0x0e001f003a3b7f89 */ /* 0x00006400000e0000 */
.L_x_32:
[----:B------:R-:W-:Y:S01]  /*1720*/  FMUL.FTZ R60, R57, R57 ;  /* 0x00000039393c7220 */ /* 0x000fe20000410000 */
[----:B------:R-:W-:Y:S01]  /*1730*/  ISETP.NE.AND P4, PT, R37, RZ, PT ;  /* 0x000000ff2500720c */ /* 0x000fe20003f85270 */
[----:B-1----:R-:W-:Y:S01]  /*1740*/  FADD.FTZ R61, R58, R59 ;  /* 0x0000003b3a3d7221 */ /* 0x002fe20000010000 */
[----:B------:R-:W1:Y:S01]  /*1750*/  @!P5 LDC.64 R34, c[0x0][0x3c0] ;  /* 0x0000f000ff22db82 */ /* 0x000e620000000a00 */
[----:B------:R-:W-:Y:S01]  /*1760*/  BSSY.RECONVERGENT B0, `(.L_x_16) ;  /* 0x000003e000007945 */ /* 0x000fe20003800200 */
[----:B------:R-:W-:Y:S01]  /*1770*/  FSEL R59, R60, RZ, P4 ;  /* 0x000000ff3c3b7208 */ /* 0x000fe20002000000 */
[----:B------:R-:W-:Y:S01]  /*1780*/  FFMA.FTZ R56, R61, R56, UR5 ;  /* 0x000000053d387e23 */ /* 0x000fe20008010038 */
[----:B0-----:R-:W-:-:S03]  /*1790*/  FSEL R58, R57, RZ, !P4 ;  /* 0x000000ff393a7208 */ /* 0x001fc60006000000 */
[----:B------:R-:W-:Y:S01]  /*17a0*/  FADD.FTZ R59, R56, R59 ;  /* 0x0000003b383b7221 */ /* 0x000fe20000010000 */
[----:B------:R-:W0:Y:S05]  /*17b0*/  @!P5 LDC.64 R32, c[0x0][0x3c8] ;  /* 0x0000f200ff20db82 */ /* 0x000e2a0000000a00 */
[----:B------:R-:W2:Y:S01]  /*17c0*/  MUFU.RSQ R59, R59 ;  /* 0x0000003b003b7308 */ /* 0x000ea20000001400 */
[----:B-1----:R-:W-:-:S05]  /*17d0*/  @!P5 IMAD.WIDE R34, R38, 0x4, R34 ;  /* 0x000000042622d825 */ /* 0x002fca00078e0222 */
[----:B------:R1:W-:Y:S01]  /*17e0*/  @!P5 STG.E desc[UR6][R34.64], R57 ;  /* 0x000000392200d986 */ /* 0x0003e2000c101906 */
[----:B0-----:R-:W-:-:S05]  /*17f0*/  @!P5 IMAD.WIDE R32, R38, 0x4, R32 ;  /* 0x000000042620d825 */ /* 0x001fca00078e0220 */
[----:B--2---:R1:W-:Y:S01]  /*1800*/  @!P5 STG.E desc[UR6][R32.64], R59 ;  /* 0x0000003b2000d986 */ /* 0x0043e2000c101906 */
[----:B------:R-:W-:Y:S05]  /*1810*/  @!P2 BRA `(.L_x_17) ;  /* 0x0000000000c8a947 */ /* 0x000fea0003800000 */
[----:B-1----:R-:W-:Y:S01]  /*1820*/  PRMT R33, R28, 0x7632, R33 ;  /* 0x000076321c217816 */ /* 0x002fe20000000021 */
[--C-:B------:R-:W-:Y:S01]  /*1830*/  FADD.FTZ R32, R47, -R58.reuse ;  /* 0x8000003a2f207221 */ /* 0x100fe20000010000 */
[----:B------:R-:W-:Y:S01]  /*1840*/  PRMT R35, R24, 0x7632, R35 ;  /* 0x0000763218237816 */ /* 0x000fe20000000023 */
[--C-:B------:R-:W-:Y:S01]  /*1850*/  FADD.FTZ R56, R46, -R58.reuse ;  /* 0x8000003a2e387221 */ /* 0x100fe20000010000 */
[--C-:B------:R-:W-:Y:S01]  /*1860*/  FADD.FTZ R34, R41, -R58.reuse ;  /* 0x8000003a29227221 */ /* 0x100fe20000010000 */
[----:B------:R-:W-:Y:S01]  /*1870*/  SHF.L.U32 R63, R36, 0x10, RZ ;  /* 0x00000010243f7819 */ /* 0x000fe200000006ff */
[----:B------:R-:W-:Y:S01]  /*1880*/  FMUL.FTZ R32, R59, R32 ;  /* 0x000000203b207220 */ /* 0x000fe20000410000 */
[----:B------:R-:W-:Y:S01]  /*1890*/  SHF.L.U32 R33, R33, 0x10, RZ ;  /* 0x0000001021217819 */ /* 0x000fe200000006ff */
[----:B------:R-:W-:Y:S01]  /*18a0*/  FMUL.FTZ R56, R59, R56 ;  /* 0x000000383b387220 */ /* 0x000fe20000410000 */
[----:B------:R-:W-:Y:S01]  /*18b0*/  SHF.L.U32 R35, R35, 0x10, RZ ;  /* 0x0000001023237819 */ /* 0x000fe200000006ff */
[----:B------:R-:W-:Y:S01]  /*18c0*/  FMUL.FTZ R34, R59, R34 ;  /* 0x000000223b227220 */ /* 0x000fe20000410000 */
[----:B------:R-:W-:Y:S01]  /*18d0*/  SHF.L.U32 R65, R11, 0x10, RZ ;  /* 0x000000100b417819 */ /* 0x000fe200000006ff */
[--C-:B------:R-:W-:Y:S01]  /*18e0*/  FADD.FTZ R62, R43, -R58.reuse ;  /* 0x8000003a2b3e7221 */ /* 0x100fe20000010000 */
[----:B------:R-:W-:Y:S01]  /*18f0*/  SHF.L.U32 R57, R29, 0x10, RZ ;  /* 0x000000101d397819 */ /* 0x000fe200000006ff */
[----:B------:R-:W-:Y:S01]  /*1900*/  FFMA.FTZ R32, R32, R33, R35 ;  /* 0x0000002120207223 */ /* 0x000fe20000010023 */
[----:B------:R-:W-:Y:S01]  /*1910*/  SHF.L.U32 R61, R25, 0x10, RZ ;  /* 0x00000010193d7819 */ /* 0x000fe200000006ff */
[----:B------:R-:W-:Y:S01]  /*1920*/  FFMA.FTZ R60, R56, R63, R65 ;  /* 0x0000003f383c7223 */ /* 0x000fe20000010041 */
[----:B------:R-:W-:Y:S01]  /*1930*/  FADD.FTZ R56, R45, -R58 ;  /* 0x8000003a2d387221 */ /* 0x000fe20000010000 */
[----:B------:R-:W-:-:S02]  /*1940*/  SHF.L.U32 R63, R9, 0x10, RZ ;  /* 0x00000010093f7819 */ /* 0x000fc400000006ff */
[----:B------:R-:W-:Y:S01]  /*1950*/  FFMA.FTZ R33, R34, R57, R61 ;  /* 0x0000003922217223 */ /* 0x000fe2000001003d */
[--C-:B------:R-:W-:Y:S01]  /*1960*/  FADD.FTZ R34, R42, -R58.reuse ;  /* 0x8000003a2a227221 */ /* 0x100fe20000010000 */
[----:B------:R-:W-:Y:S01]  /*1970*/  SHF.L.U32 R61, R10, 0x10, RZ ;  /* 0x000000100a3d7819 */ /* 0x000fe200000006ff */
[C---:B------:R-:W-:Y:S01]  /*1980*/  FMUL.FTZ R56, R59.reuse, R56 ;  /* 0x000000383b387220 */ /* 0x040fe20000410000 */
[----:B------:R-:W-:Y:S01]  /*1990*/  SHF.L.U32 R35, R30, 0x10, RZ ;  /* 0x000000101e237819 */ /* 0x000fe200000006ff */
[----:B------:R-:W-:Y:S02]  /*19a0*/  IMAD.U32 R57, R26, 0x10000, RZ ;  /* 0x000100001a397824 */ /* 0x000fe400078e00ff */
[----:B------:R-:W-:Y:S01]  /*19b0*/  FMUL.FTZ R34, R59, R34 ;  /* 0x000000223b227220 */ /* 0x000fe20000410000 */
[----:B------:R-:W-:Y:S01]  /*19c0*/  FFMA.FTZ R61, R56, R61, R63 ;  /* 0x0000003d383d7223 */ /* 0x000fe2000001003f */
[----:B------:R-:W-:Y:S02]  /*19d0*/  SHF.L.U32 R56, R31, 0x10, RZ ;  /* 0x000000101f387819 */ /* 0x000fe400000006ff */
[----:B------:R-:W-:Y:S01]  /*19e0*/  FFMA.FTZ R34, R34, R35, R57 ;  /* 0x0000002322227223 */ /* 0x000fe20000010039 */
[----:B------:R-:W-:Y:S01]  /*19f0*/  SHF.L.U32 R64, R27, 0x10, RZ ;  /* 0x000000101b407819 */ /* 0x000fe200000006ff */
[----:B------:R-:W-:Y:S01]  /*1a00*/  FMUL.FTZ R35, R59, R62 ;  /* 0x0000003e3b237220 */ /* 0x000fe20000410000 */
[----:B------:R-:W-:Y:S01]  /*1a10*/  FADD.FTZ R62, R44, -R58 ;  /* 0x8000003a2c3e7221 */ /* 0x000fe20000010000 */
[----:B------:R-:W-:-:S02]  /*1a20*/  SHF.L.U32 R63, R8, 0x10, RZ ;  /* 0x00000010083f7819 */ /* 0x000fc400000006ff */
[----:B------:R-:W-:Y:S01]  /*1a30*/  FFMA.FTZ R35, R35, R56, R64 ;  /* 0x0000003823237223 */ /* 0x000fe20000010040 */
[----:B------:R-:W-:Y:S01]  /*1a40*/  SHF.L.U32 R65, R7, 0x10, RZ ;  /* 0x0000001007417819 */ /* 0x000fe200000006ff */
[----:B------:R-:W0:Y:S01]  /*1a50*/  LDC.64 R56, c[0x0][0x428] ;  /* 0x00010a00ff387b82 */ /* 0x000e220000000a00 */
[----:B------:R-:W-:Y:S01]  /*1a60*/  FMUL.FTZ R62, R59, R62 ;  /* 0x0000003e3b3e7220 */ /* 0x000fe20000410000 */
[----:B------:R-:W-:Y:S02]  /*1a70*/  F2FP.BF16.F32.PACK_AB R34, R61, R34 ;  /* 0x000000223d22723e */ /* 0x000fe400000010ff */
[----:B------:R-:W-:Y:S01]  /*1a80*/  F2FP.BF16.F32.PACK_AB R33, R60, R33 ;  /* 0x000000213c21723e */ /* 0x000fe200000010ff */
[----:B------:R-:W-:Y:S01]  /*1a90*/  FFMA.FTZ R64, R62, R63, R65 ;  /* 0x0000003f3e407223 */ /* 0x000fe20000010041 */
[----:B------:R-:W-:Y:S01]  /*1aa0*/  FADD.FTZ R62, R40, -R58 ;  /* 0x8000003a283e7221 */ /* 0x000fe20000010000 */
[----:B------:R-:W-:Y:S01]  /*1ab0*/  SHF.L.U32 R63, R28, 0x10, RZ ;  /* 0x000000101c3f7819 */ /* 0x000fe200000006ff */
[----:B------:R-:W-:-:S02]  /*1ac0*/  IMAD.U32 R65, R24, 0x10000, RZ ;  /* 0x0001000018417824 */ /* 0x000fc400078e00ff */
[----:B------:R-:W-:Y:S01]  /*1ad0*/  FMUL.FTZ R62, R59, R62 ;  /* 0x0000003e3b3e7220 */ /* 0x000fe20000410000 */
[----:B------:R-:W-:-:S03]  /*1ae0*/  F2FP.BF16.F32.PACK_AB R35, R64, R35 ;  /* 0x000000234023723e */ /* 0x000fc600000010ff */
[----:B------:R-:W-:-:S05]  /*1af0*/  FFMA.FTZ R63, R62, R63, R65 ;  /* 0x0000003f3e3f7223 */ /* 0x000fca0000010041 */
[----:B------:R-:W-:Y:S01]  /*1b00*/  F2FP.BF16.F32.PACK_AB R32, R32, R63 ;  /* 0x0000003f2020723e */ /* 0x000fe200000010ff */
[C---:B0-----:R-:W-:Y:S01]  /*1b10*/  IMAD.WIDE.U32 R56, R39.reuse, 0x10, R56 ;  /* 0x0000001027387825 */ /* 0x041fe200078e0038 */
[----:B------:R-:W-:-:S04]  /*1b20*/  IADD3 R39, PT, PT, R39, 0x20, RZ ;  /* 0x0000002027277810 */ /* 0x000fc80007ffe0ff */
[----:B------:R0:W-:Y:S03]  /*1b30*/  STG.E.128 desc[UR6][R56.64], R32 ;  /* 0x0000002038007986 */ /* 0x0001e6000c101d06 */
.L_x_17:
[----:B------:R-:W-:Y:S05]  /*1b40*/  BSYNC.RECONVERGENT B0 ;  /* 0x0000000000007941 */ /* 0x000fea0003800200 */
.L_x_16:
[----:B------:R-:W-:Y:S04]  /*1b50*/  BSSY.RECONVERGENT B0, `(.L_x_18) ;  /* 0x0000035000007945 */ /* 0x000fe80003800200 */
[----:B------:R-:W-:Y:S05]  /*1b60*/  @!P3 BRA `(.L_x_19) ;  /* 0x0000000000ccb947 */ /* 0x000fea0003800000 */
[----:B01----:R-:W-:Y:S01]  /*1b70*/  PRMT R33, R20, 0x7632, R33 ;  /* 0x0000763214217816 */ /* 0x003fe20000000021 */
[--C-:B------:R-:W-:Y:S01]  /*1b80*/  FADD.FTZ R32, R55, -R58.reuse ;  /* 0x8000003a37207221 */ /* 0x100fe20000010000 */
[----:B------:R-:W-:Y:S01]  /*1b90*/  PRMT R35, R16, 0x7632, R35 ;  /* 0x0000763210237816 */ /* 0x000fe20000000023 */
[--C-:B------:R-:W-:Y:S01]  /*1ba0*/  FADD.FTZ R34, R49, -R58.reuse ;  /* 0x8000003a31227221 */ /* 0x100fe20000010000 */
[----:B------:R-:W-:Y:S01]  /*1bb0*/  SHF.L.U32 R57, R21, 0x10, RZ ;  /* 0x0000001015397819 */ /* 0x000fe200000006ff */
[----:B------:R-:W-:Y:S01]  /*1bc0*/  FMUL.FTZ R32, R59, R32 ;  /* 0x000000203b207220 */ /* 0x000fe20000410000 */
[----:B------:R-:W-:Y:S01]  /*1bd0*/  SHF.L.U32 R33, R33, 0x10, RZ ;  /* 0x0000001021217819 */ /* 0x000fe200000006ff */
[----:B------:R-:W-:Y:S01]  /*1be0*/  FMUL.FTZ R34, R59, R34 ;  /* 0x000000223b227220 */ /* 0x000fe20000410000 */
[----:B------:R-:W-:Y:S01]  /*1bf0*/  SHF.L.U32 R35, R35, 0x10, RZ ;  /* 0x0000001023237819 */ /* 0x000fe200000006ff */
[----:B------:R-:W-:Y:S01]  /*1c00*/  FADD.FTZ R56, R51, -R58 ;  /* 0x8000003a33387221 */ /* 0x000fe20000010000 */
[----:B------:R-:W-:-:S02]  /*1c10*/  SHF.L.U32 R61, R17, 0x10, RZ ;  /* 0x00000010113d7819 */ /* 0x000fc400000006ff */
[----:B------:R-:W-:Y:S01]  /*1c20*/  SHF.L.U32 R63, R6, 0x10, RZ ;  /* 0x00000010063f7819 */ /* 0x000fe200000006ff */
[----:B------:R-:W-:Y:S01]  /*1c30*/  FFMA.FTZ R60, R32, R33, R35 ;  /* 0x00000021203c7223 */ /* 0x000fe20000010023 */
[----:B------:R-:W-:Y:S01]  /*1c40*/  PRMT R33, R17, 0x7632, R33 ;  /* 0x0000763211217816 */ /* 0x000fe20000000021 */
[--C-:B------:R-:W-:Y:S01]  /*1c50*/  FFMA.FTZ R62, R34, R57, R61.reuse ;  /* 0x00000039223e7223 */ /* 0x100fe2000001003d */
[----:B------:R-:W-:Y:S01]  /*1c60*/  PRMT R61, R21, 0x7632, R61 ;  /* 0x00007632153d7816 */ /* 0x000fe2000000003d */
[--C-:B------:R-:W-:Y:S01]  /*1c70*/  FADD.FTZ R32, R54, -R58.reuse ;  /* 0x8000003a36207221 */ /* 0x100fe20000010000 */
[----:B------:R-:W-:Y:S01]  /*1c80*/  SHF.L.U32 R33, R33, 0x10, RZ ;  /* 0x0000001021217819 */ /* 0x000fe200000006ff */
[--C-:B------:R-:W-:Y:S01]  /*1c90*/  FADD.FTZ R34, R50, -R58.reuse ;  /* 0x8000003a32227221 */ /* 0x100fe20000010000 */
[----:B------:R-:W-:Y:S01]  /*1ca0*/  SHF.L.U32 R35, R22, 0x10, RZ ;  /* 0x0000001016237819 */ /* 0x000fe200000006ff */
[----:B------:R-:W-:Y:S02]  /*1cb0*/  IMAD.U32 R61, R61, 0x10000, RZ ;  /* 0x000100003d3d7824 */ /* 0x000fe400078e00ff */
[C---:B------:R-:W-:Y:S01]  /*1cc0*/  FMUL.FTZ R32, R59.reuse, R32 ;  /* 0x000000203b207220 */ /* 0x040fe20000410000 */
[----:B------:R-:W-:Y:S01]  /*1cd0*/  SHF.L.U32 R57, R18, 0x10, RZ ;  /* 0x0000001012397819 */ /* 0x000fe200000006ff */
[----:B------:R-:W-:Y:S01]  /*1ce0*/  FMUL.FTZ R34, R59, R34 ;  /* 0x000000223b227220 */ /* 0x000fe20000410000 */
[----:B------:R-:W-:Y:S01]  /*1cf0*/  SHF.L.U32 R64, R19, 0x10, RZ ;  /* 0x0000001013407819 */ /* 0x000fe200000006ff */
[----:B------:R-:W-:Y:S01]  /*1d00*/  FFMA.FTZ R61, R32, R61, R33 ;  /* 0x0000003d203d7223 */ /* 0x000fe20000010021 */
[----:B------:R-:W-:Y:S01]  /*1d10*/  FADD.FTZ R32, R53, -R58 ;  /* 0x8000003a35207221 */ /* 0x000fe20000010000 */
[----:B------:R-:W-:Y:S01]  /*1d20*/  SHF.L.U32 R33, R5, 0x10, RZ ;  /* 0x0000001005217819 */ /* 0x000fe200000006ff */
[----:B------:R-:W-:Y:S01]  /*1d30*/  FFMA.FTZ R34, R34, R35, R57 ;  /* 0x0000002322227223 */ /* 0x000fe20000010039 */
[C---:B------:R-:W-:Y:S01]  /*1d40*/  FMUL.FTZ R35, R59.reuse, R56 ;  /* 0x000000383b237220 */ /* 0x040fe20000410000 */
[----:B------:R-:W-:Y:S01]  /*1d50*/  FMUL.FTZ R32, R59, R32 ;  /* 0x000000203b207220 */ /* 0x000fe20000410000 */
[----:B------:R-:W-:-:S02]  /*1d60*/  SHF.L.U32 R56, R23, 0x10, RZ ;  /* 0x0000001017387819 */ /* 0x000fc400000006ff */
[----:B------:R-:W-:Y:S01]  /*1d70*/  SHF.L.U32 R57, R4, 0x10, RZ ;  /* 0x0000001004397819 */ /* 0x000fe200000006ff */
[----:B------:R-:W-:Y:S01]  /*1d80*/  FFMA.FTZ R63, R32, R63, R33 ;  /* 0x0000003f203f7223 */ /* 0x000fe20000010021 */
[----:B------:R-:W-:Y:S01]  /*1d90*/  SHF.L.U32 R65, R3, 0x10, RZ ;  /* 0x0000001003417819 */ /* 0x000fe200000006ff */
[----:B------:R-:W0:Y:S01]  /*1da0*/  LDC.64 R32, c[0x0][0x428] ;  /* 0x00010a00ff207b82 */ /* 0x000e220000000a00 */
[----:B------:R-:W-:Y:S01]  /*1db0*/  FFMA.FTZ R35, R35, R56, R64 ;  /* 0x0000003823237223 */ /* 0x000fe20000010040 */
[--C-:B------:R-:W-:Y:S01]  /*1dc0*/  FADD.FTZ R56, R52, -R58.reuse ;  /* 0x8000003a34387221 */ /* 0x100fe20000010000 */
[----:B------:R-:W-:Y:S01]  /*1dd0*/  FADD.FTZ R58, R48, -R58 ;  /* 0x8000003a303a7221 */ /* 0x000fe20000010000 */
[----:B------:R-:W-:Y:S02]  /*1de0*/  F2FP.BF16.F32.PACK_AB R34, R63, R34 ;  /* 0x000000223f22723e */ /* 0x000fe400000010ff */
[C---:B------:R-:W-:Y:S01]  /*1df0*/  FMUL.FTZ R56, R59.reuse, R56 ;  /* 0x000000383b387220 */ /* 0x040fe20000410000 */
[----:B------:R-:W-:Y:S01]  /*1e00*/  FMUL.FTZ R58, R59, R58 ;  /* 0x0000003a3b3a7220 */ /* 0x000fe20000410000 */
[----:B------:R-:W-:-:S02]  /*1e10*/  IMAD.U32 R59, R16, 0x10000, RZ ;  /* 0x00010000103b7824 */ /* 0x000fc400078e00ff */
[----:B------:R-:W-:Y:S01]  /*1e20*/  FFMA.FTZ R64, R56, R57, R65 ;  /* 0x0000003938407223 */ /* 0x000fe20000010041 */
[----:B------:R-:W-:-:S04]  /*1e30*/  SHF.L.U32 R57, R20, 0x10, RZ ;  /* 0x0000001014397819 */ /* 0x000fc800000006ff */
[----:B------:R-:W-:Y:S01]  /*1e40*/  F2FP.BF16.F32.PACK_AB R35, R64, R35 ;  /* 0x000000234023723e */ /* 0x000fe200000010ff */
[----:B------:R-:W-:Y:S01]  /*1e50*/  FFMA.FTZ R59, R58, R57, R59 ;  /* 0x000000393a3b7223 */ /* 0x000fe2000001003b */
[----:B0-----:R-:W-:Y:S01]  /*1e60*/  IMAD.WIDE.U32 R56, R39, 0x10, R32 ;  /* 0x0000001027387825 */ /* 0x001fe200078e0020 */
[----:B------:R-:W-:-:S03]  /*1e70*/  F2FP.BF16.F32.PACK_AB R33, R61, R62 ;  /* 0x0000003e3d21723e */ /* 0x000fc600000010ff */
[----:B------:R-:W-:-:S05]  /*1e80*/  F2FP.BF16.F32.PACK_AB R32, R60, R59 ;  /* 0x0000003b3c20723e */ /* 0x000fca00000010ff */
[----:B------:R2:W-:Y:S02]  /*1e90*/  STG.E.128 desc[UR6][R56.64], R32 ;  /* 0x0000002038007986 */ /* 0x0005e4000c101d06 */
.L_x_19:
[----:B------:R-:W-:Y:S05]  /*1ea0*/  BSYNC.RECONVERGENT B0 ;  /* 0x0000000000007941 */ /* 0x000fea0003800200 */
.L_x_18:
[----:B012---:R-:W0:Y:S02]  /*1eb0*/  LDC.64 R32, c[0x0][0x380] ;  /* 0x0000e000ff207b82 */ /* 0x007e240000000a00 */
[----:B0-----:R-:W-:-:S04]  /*1ec0*/  LEA R38, R32, R38, 0x2 ;  /* 0x0000002620267211 */ /* 0x001fc800078e10ff */
[----:B------:R-:W-:-:S13]  /*1ed0*/  ISETP.GE.AND P2, PT, R38, R33, PT ;  /* 0x000000212600720c */ /* 0x000fda0003f46270 */
[----:B------:R-:W-:Y:S05]  /*1ee0*/  @!P2 BRA `(.L_x_20) ;  /* 0xffffffe40088a947 */ /* 0x000fea000383ffff */
[----:B------:R-:W-:Y:S05]  /*1ef0*/  EXIT ;  /* 0x000000000000794d */ /* 0x000fea0003800000 */
.L_x_15:
[----:B------:R-:W-:Y:S01]  /*1f00*/  HFMA2 R62, -RZ, RZ, 0, 5.9604644775390625e-08 ;  /* 0x00000001ff3e7431 */ /* 0x000fe200000001ff */
[----:B------:R-:W-:Y:S01]  /*1f10*/  BSSY B0, `(.L_x_21) ;  /* 0x0000007000007945 */ /* 0x000fe20003800000 */
[----:B------:R-:W-:Y:S02]  /*1f20*/  MOV R63, R33 ;  /* 0x00000021003f7202 */ /* 0x000fe40000000f00 */
[----:B------:R-:W-:Y:S02]  /*1f30*/  MOV R65, 0x1f ;  /* 0x0000001f00417802 */ /* 0x000fe40000000f00 */
[----:B------:R-:W-:-:S07]  /*1f40*/  MOV R60, 0xffffffff ;  /* 0xffffffff003c7802 */ /* 0x000fce0000000f00 */
[----:B------:R-:W-:Y:S05]  /*1f50*/  WARPSYNC.COLLECTIVE R60, `(.L_x_22) ;  /* 0x000000003c087348 */ /* 0x000fea0003c00000 */
[----:B------:R0:W1:Y:S02]  /*1f60*/  SHFL.BFLY P6, R61, R63, R62, R65 ;  /* 0x0c00003e3f3d7389 */ /* 0x00006400000c0041 */
[----:B01----:R-:W-:Y:S05]  /*1f70*/  ENDCOLLECTIVE ;  /* 0x000000000000791b */ /* 0x003fea0003800000 */
.L_x_22:
[----:B------:R-:W-:Y:S05]  /*1f80*/  BSYNC B0 ;  /* 0x0000000000007941 */ /* 0x000fea0003800000 */
.L_x_21:
[----:B------:R-:W-:Y:S01]  /*1f90*/  MOV R32, R61 ;  /* 0x0000003d00207202 */ /* 0x000fe20000000f00 */
[----:B------:R-:W-:Y:S02]  /*1fa0*/  HFMA2 R62, -RZ, RZ, 0, 1.1920928955078125e-07 ;  /* 0x00000002ff3e7431 */ /* 0x000fe400000001ff */
[----:B------:R-:W-:Y:S01]  /*1fb0*/  IMAD.MOV.U32 R65, RZ, RZ, 0x1f ;  /* 0x0000001fff417424 */ /* 0x000fe200078e00ff */
[----:B------:R-:W-:Y:S01]  /*1fc0*/  MOV R60, 0xffffffff ;  /* 0xffffffff003c7802 */ /* 0x000fe20000000f00 */
[----:B------:R-:W0:Y:S01]  /*1fd0*/  LDC R56, c[0x0][0x400] ;  /* 0x00010000ff387b82 */ /* 0x000e220000000800 */
[----:B------:R-:W-:-:S05]  /*1fe0*/  FADD.FTZ R34, R33, R32 ;  /* 0x0000002021227221 */ /* 0x000fca0000010000 */
[----:B------:R-:W-:-:S07]  /*1ff0*/  MOV R63, R34 ;  /* 0x00000022003f7202 */ /* 0x000fce0000000f00 */
[----:B0-----:R-:W-:Y:S05]  /*2000*/  WARPSYNC.COLLECTIVE R60, `(.L_x_23) ;  /* 0x000000003c087348 */ /* 0x001fea0003c00000 */
[----:B------:R1:W2:Y:S02]  /*2010*/  SHFL.BFLY P6, R61, R63, R62, R65 ;  /* 0x0c00003e3f3d7389 */ /* 0x0002a400000c0041 */
[----:B012---:R-:W-:Y:S05]  /*2020*/  ENDCOLLECTIVE ;  /* 0x000000000000791b */ /* 0x007fea0003800000 */
.L_x_23:
[----:B------:R-:W-:Y:S01]  /*2030*/  HFMA2 R62, -RZ, RZ, 0, 2.384185791015625e-07 ;  /* 0x00000004ff3e7431 */ /* 0x000fe200000001ff */
[----:B------:R-:W-:-:S05]  /*2040*/  MOV R35, R61 ;  /* 0x0000003d00237202 */ /* 0x000fca0000000f00 */
[----:B------:R-:W-:-:S05]  /*2050*/  FADD.FTZ R35, R34, R35 ;  /* 0x0000002322237221 */ /* 0x000fca0000010000 */
[----:B------:R-:W-:-:S07]  /*2060*/  MOV R63, R35 ;  /* 0x00000023003f7202 */ /* 0x000fce0000000f00 */
[----:B------:R-:W-:Y:S05]  /*2070*/  WARPSYNC.COLLECTIVE R60, `(.L_x_24) ;  /* 0x000000003c087348 */ /* 0x000fea0003c00000 */
[----:B------:R0:W1:Y:S02]  /*2080*/  SHFL.BFLY P6, R61, R63, R62, R65 ;  /* 0x0c00003e3f3d7389 */ /* 0x00006400000c0041 */
[----:B01----:R-:W-:Y:S05]  /*2090*/  ENDCOLLECTIVE ;  /* 0x000000000000791b */ /* 0x003fea0003800000 */
.L_x_24:
[----:B------:R-:W-:Y:S01]  /*20a0*/  HFMA2 R62, -RZ, RZ, 0, 4.76837158203125e-07 ;  /* 0x00000008ff3e7431 */ /* 0x000fe200000001ff */
[----:B------:R-:W-:-:S05]  /*20b0*/  MOV R32, R61 ;  /* 0x0000003d00207202 */ /* 0x000fca0000000f00 */
[----:B------:R-:W-:-:S05]  /*20c0*/  FADD.FTZ R58, R35, R32 ;  /* 0x00000020233a7221 */ /* 0x000fca0000010000 */
[----:B------:R-:W-:-:S07]  /*20d0*/  MOV R63, R58 ;  /* 0x0000003a003f7202 */ /* 0x000fce0000000f00 */
[----:B------:R-:W-:Y:S05]  /*20e0*/  WARPSYNC.COLLECTIVE R60, `(.L_x_25) ;  /* 0x000000003c087348 */ /* 0x000fea0003c00000 */
[----:B------:R0:W1:Y:S02]  /*20f0*/  SHFL.BFLY P6, R61, R63, R62, R65 ;  /* 0x0c00003e3f3d7389 */ /* 0x00006400000c0041 */
[----:B01----:R-:W-:Y:S05]  /*2100*/  ENDCOLLECTIVE ;  /* 0x000000000000791b */ /* 0x003fea0003800000 */
.L_x_25:
[----:B------:R-:W-:Y:S01]  /*2110*/  HFMA2 R62, -RZ, RZ, 0, 9.5367431640625e-07 ;  /* 0x00000010ff3e7431 */ /* 0x000fe200000001ff */
[----:B------:R-:W-:-:S05]  /*2120*/  MOV R57, R61 ;  /* 0x0000003d00397202 */ /* 0x000fca0000000f00 */
[----:B------:R-:W-:-:S04]  /*2130*/  FADD.FTZ R59, R58, R57 ;  /* 0x000000393a3b7221 */ /* 0x000fc80000010000 */
[----:B------:R-:W-:-:S07]  /*2140*/  IMAD.MOV.U32 R63, RZ, RZ, R59 ;  /* 0x000000ffff3f7224 */ /* 0x000fce00078e003b */
[----:B------:R-:W-:Y:S05]  /*2150*/  WARPSYNC.COLLECTIVE R60, `(.L_x_26) ;  /* 0x000000003c087348 */ /* 0x000fea0003c00000 */
[----:B------:R0:W1:Y:S02]  /*2160*/  SHFL.BFLY P6, R61, R63, R62, R65 ;  /* 0x0c00003e3f3d7389 */ /* 0x00006400000c0041 */
[----:B01----:R-:W-:Y:S05]  /*2170*/  ENDCOLLECTIVE ;  /* 0x000000000000791b */ /* 0x003fea0003800000 */
.L_x_26:
[----:B------:R-:W-:Y:S01]  /*2180*/  HFMA2 R62, -RZ, RZ, 0, 5.9604644775390625e-08 ;  /* 0x00000001ff3e7431 */ /* 0x000fe200000001ff */
[----:B------:R-:W-:-:S05]  /*2190*/  MOV R32, R61 ;  /* 0x0000003d00207202 */ /* 0x000fca0000000f00 */
[----:B------:R-:W-:-:S04]  /*21a0*/  FADD.FTZ R57, R59, R32 ;  /* 0x000000203b397221 */ /* 0x000fc80000010000 */
[----:B------:R-:W-:-:S04]  /*21b0*/  FMUL.FTZ R57, R57, R56 ;  /* 0x0000003839397220 */ /* 0x000fc80000410000 */
[--C-:B------:R-:W-:Y:S01]  /*21c0*/  FADD.FTZ R32, R40, -R57.reuse ;  /* 0x8000003928207221 */ /* 0x100fe20000010000 */
[--C-:B------:R-:W-:Y:S01]  /*21d0*/  FADD.FTZ R33, R47, -R57.reuse ;  /* 0x800000392f217221 */ /* 0x100fe20000010000 */
[----:B------:R-:W-:Y:S02]  /*21e0*/  FADD.FTZ R34, R55, -R57 ;  /* 0x8000003937227221 */ /* 0x000fe40000010000 */
[----:B------:R-:W-:-:S04]  /*21f0*/  FFMA.FTZ R32, R32, R32, RZ ;  /* 0x0000002020207223 */ /* 0x000fc800000100ff */
[----:B------:R-:W-:Y:S01]  /*2200*/  FFMA.FTZ R32, R33, R33, R32 ;  /* 0x0000002121207223 */ /* 0x000fe20000010020 */
[----:B------:R-:W-:-:S04]  /*2210*/  FADD.FTZ R33, R41, -R57 ;  /* 0x8000003929217221 */ /* 0x000fc80000010000 */
        /* <DEDUP_REMOVED lines=12> */
[----:B------:R-:W-:-:S05]  /*22e0*/  FSEL R32, R32, RZ, P2 ;  /* 0x000000ff20207208 */ /* 0x000fca0001000000 */
[----:B------:R-:W-:-:S04]  /*22f0*/  FFMA.FTZ R33, R33, R33, R32 ;  /* 0x0000002121217223 */ /* 0x000fc80000010020 */
        /* <DEDUP_REMOVED lines=12> */
[----:B------:R-:W-:-:S05]  /*23c0*/  @P4 FFMA.FTZ R32, R34, R34, R33 ;  /* 0x0000002222204223 */ /* 0x000fca0000010021 */
[----:B------:R-:W-:-:S07]  /*23d0*/  MOV R63, R32 ;  /* 0x00000020003f7202 */ /* 0x000fce0000000f00 */
[----:B------:R-:W-:Y:S05]  /*23e0*/  WARPSYNC.COLLECTIVE R60, `(.L_x_27) ;  /* 0x000000003c087348 */ /* 0x000fea0003c00000 */
[----:B------:R0:W1:Y:S02]  /*23f0*/  SHFL.BFLY P6, R61, R63, R62, R65 ;  /* 0x0c00003e3f3d7389 */ /* 0x00006400000c0041 */
[----:B01----:R-:W-:Y:S05]  /*2400*/  ENDCOLLECTIVE ;  /* 0x000000000000791b */ /* 0x003fea0003800000 */
.L_x_27:
[----:B------:R-:W-:Y:S01]  /*2410*/  HFMA2 R62, -RZ, RZ, 0, 1.1920928955078125e-07 ;  /* 0x00000002ff3e7431 */ /* 0x000fe200000001ff */
[----:B------:R-:W-:-:S05]  /*2420*/  MOV R33, R61 ;  /* 0x0000003d00217202 */ /* 0x000fca0000000f00 */
[----:B------:R-:W-:-:S05]  /*2430*/  FADD.FTZ R33, R32, R33 ;  /* 0x0000002120217221 */ /* 0x000fca0000010000 */
[----:B------:R-:W-:-:S07]  /*2440*/  MOV R63, R33 ;  /* 0x00000021003f7202 */ /* 0x000fce0000000f00 */
[----:B------:R-:W-:Y:S05]  /*2450*/  WARPSYNC.COLLECTIVE R60, `(.L_x_28) ;  /* 0x000000003c087348 */ /* 0x000fea0003c00000 */
[----:B------:R0:W1:Y:S02]  /*2460*/  SHFL.BFLY P6, R61, R63, R62, R65 ;  /* 0x0c00003e3f3d7389 */ /* 0x00006400000c0041 */
[----:B01----:R-:W-:Y:S05]  /*2470*/  ENDCOLLECTIVE ;  /* 0x000000000000791b */ /* 0x003fea0003800000 */
.L_x_28:
[----:B------:R-:W-:Y:S01]  /*2480*/  HFMA2 R62, -RZ, RZ, 0, 2.384185791015625e-07 ;  /* 0x00000004ff3e7431 */ /* 0x000fe200000001ff */
[----:B------:R-:W-:-:S05]  /*2490*/  MOV R34, R61 ;  /* 0x0000003d00227202 */ /* 0x000fca0000000f00 */
[----:B------:R-:W-:-:S04]  /*24a0*/  FADD.FTZ R34, R33, R34 ;  /* 0x0000002221227221 */ /* 0x000fc80000010000 */
[----:B------:R-:W-:-:S07]  /*24b0*/  IMAD.MOV.U32 R63, RZ, RZ, R34 ;  /* 0x000000ffff3f7224 */ /* 0x000fce00078e0022 */
[----:B------:R-:W-:Y:S05]  /*24c0*/  WARPSYNC.COLLECTIVE R60, `(.L_x_29) ;  /* 0x000000003c087348 */ /* 0x000fea0003c00000 */
[----:B------:R0:W1:Y:S02]  /*24d0*/  SHFL.BFLY P6, R61, R63, R62, R65 ;  /* 0x0c00003e3f3d7389 */ /* 0x00006400000c0041 */
[----:B01----:R-:W-:Y:S05]  /*24e0*/  ENDCOLLECTIVE ;  /* 0x000000000000791b */ /* 0x003fea0003800000 */
.L_x_29:
[----:B------:R-:W-:Y:S01]  /*24f0*/  HFMA2 R62, -RZ, RZ, 0, 4.76837158203125e-07 ;  /* 0x00000008ff3e7431 */ /* 0x000fe200000001ff */
[----:B------:R-:W-:-:S05]  /*2500*/  MOV R35, R61 ;  /* 0x0000003d00237202 */ /* 0x000fca0000000f00 */
[----:B------:R-:W-:-:S05]  /*2510*/  FADD.FTZ R35, R34, R35 ;  /* 0x0000002322237221 */ /* 0x000fca0000010000 */
[----:B------:R-:W-:-:S07]  /*2520*/  MOV R63, R35 ;  /* 0x00000023003f7202 */ /* 0x000fce0000000f00 */
[----:B------:R-:W-:Y:S05]  /*2530*/  WARPSYNC.COLLECTIVE R60, `(.L_x_30) ;  /* 0x000000003c087348 */ /* 0x000fea0003c00000 */
[----:B------:R0:W1:Y:S02]  /*2540*/  SHFL.BFLY P6, R61, R63, R62, R65 ;  /* 0x0c00003e3f3d7389 */ /* 0x00006400000c0041 */
[----:B01----:R-:W-:Y:S05]  /*2550*/  ENDCOLLECTIVE ;  /* 0x000000000000791b */ /* 0x003fea0003800000 */
.L_x_30:
[----:B------:R-:W-:Y:S01]  /*2560*/  HFMA2 R62, -RZ, RZ, 0, 9.5367431640625e-07 ;  /* 0x00000010ff3e7431 */ /* 0x000fe200000001ff */
[----:B------:R-:W-:-:S05]  /*2570*/  MOV R58, R61 ;  /* 0x0000003d003a7202 */ /* 0x000fca0000000f00 */
[----:B------:R-:W-:-:S05]  /*2580*/  FADD.FTZ R58, R35, R58 ;  /* 0x0000003a233a7221 */ /* 0x000fca0000010000 */
[----:B------:R-:W-:-:S07]  /*2590*/  MOV R63, R58 ;  /* 0x0000003a003f7202 */ /* 0x000fce0000000f00 */
[----:B------:R-:W-:Y:S05]  /*25a0*/  WARPSYNC.COLLECTIVE R60, `(.L_x_31) ;  /* 0x000000003c087348 */ /* 0x000fea0003c00000 */
[----:B------:R0:W1:Y:S02]  /*25b0*/  SHFL.BFLY P6, R61, R63, R62, R65 ;  /* 0x0c00003e3f3d7389 */ /* 0x00006400000c0041 */
[----:B01----:R-:W-:Y:S05]  /*25c0*/  ENDCOLLECTIVE ;  /* 0x000000000000791b */ /* 0x003fea0003800000 */
.L_x_31:
[----:B------:R-:W-:Y:S01]  /*25d0*/  MOV R59, R61 ;  /* 0x0000003d003b7202 */ /* 0x000fe20000000f00 */
[----:B------:R-:W-:Y:S06]  /*25e0*/  BRA `(.L_x_32) ;  /* 0xfffffff0004c7947 */ /* 0x000fec000383ffff */
.L_x_33:
[----:B------:R-:W-:-:S00]  /*25f0*/  BRA `(.L_x_33) ;  /* 0xfffffffc00fc7947 */ /* 0x000fc0000383ffff */
[----:B------:R-:W-:-:S00]  /*2600*/  NOP ;  /* 0x0000000000007918 */ /* 0x000fc00000000000 */
[----:B------:R-:W-:-:S00]  /*2610*/  NOP ;  /* 0x0000000000007918 */ /* 0x000fc00000000000 */
[----:B------:R-:W-:-:S00]  /*2620*/  NOP ;  /* 0x0000000000007918 */ /* 0x000fc00000000000 */
[----:B------:R-:W-:-:S00]  /*2630*/  NOP ;  /* 0x0000000000007918 */ /* 0x000fc00000000000 */
[----:B------:R-:W-:-:S00]  /*2640*/  NOP ;  /* 0x0000000000007918 */ /* 0x000fc00000000000 */
[----:B------:R-:W-:-:S00]  /*2650*/  NOP ;  /* 0x0000000000007918 */ /* 0x000fc00000000000 */
[----:B------:R-:W-:-:S00]  /*2660*/  NOP ;  /* 0x0000000000007918 */ /* 0x000fc00000000000 */
[----:B------:R-:W-:-:S00]  /*2670*/  NOP ;  /* 0x0000000000007918 */ /* 0x000fc00000000000 */
.L_x_20221:


//--------------------- .text._ZN10layer_norm13ln_fwd_kernelINS_13Kernel_traitsI13__nv_bfloat16S2_S2_S2_fjLj512ELj1ELj4ELj1ELj16ENS_18Kernel_traits_baseILj512ES2_S2_S2_S2_fjLj128EEEEELb0ELb0ELb0ELb1EEEvNS_9FwdParamsE --------------------------
	.section	.text._ZN10layer_norm13ln_fwd_kernelINS_13Kernel_traitsI13__nv_bfloat16S2_S2_S2_fjLj512ELj1ELj4ELj1ELj16ENS_18Kernel_traits_baseILj512ES2_S2_S2_S2_fjLj128EEEEELb0ELb0ELb0ELb1EEEvNS_9FwdParamsE,"ax",@progbits
	.align	128
        .global         _ZN10layer_norm13ln_fwd_kernelINS_13Kernel_traitsI13__nv_bfloat16S2_S2_S2_fjLj512ELj1ELj4ELj1ELj16ENS_18Kernel_traits_baseILj512ES2_S2_S2_S2_fjLj128EEEEELb0ELb0ELb0ELb1EEEvNS_9FwdParamsE
        .type           _ZN10layer_norm13ln_fwd_kernelINS_13Kernel_traitsI13__nv_bfloat16S2_S2_S2_fjLj512ELj1ELj4ELj1ELj16ENS_18Kernel_traits_baseILj512ES2_S2_S2_S2_fjLj128EEEEELb0ELb0ELb0ELb1EEEvNS_9FwdParamsE,@function
        .size           _ZN10layer_norm13ln_fwd_kernelINS_13Kernel_traitsI13__nv_bfloat16S2_S2_S2_fjLj512ELj1ELj4ELj1ELj16ENS_18Kernel_traits_baseILj512ES2_S2_S2_S2_fjLj128EEEEELb0ELb0ELb0ELb1EEEvNS_9FwdParamsE,(.L_x_20222 - _ZN10layer_norm13ln_fwd_kernelINS_13Kernel_traitsI13__nv_bfloat16S2_S2_S2_fjLj512ELj1ELj4ELj1ELj16ENS_18Kernel_traits_baseILj512ES2_S2_S2_S2_fjLj128EEEEELb0ELb0ELb0ELb1EEEvNS_9FwdParamsE)
        .other          _ZN10layer_norm13ln_fwd_kernelINS_13Kernel_traitsI13__nv_bfloat16S2_S2_S2_fjLj512ELj1ELj4ELj1ELj16ENS_18Kernel_traits_baseILj512ES2_S2_S2_S2_fjLj128EEEEELb0ELb0ELb0ELb1EEEvNS_9FwdParamsE,@"STO_CUDA_ENTRY STV_DEFAULT"
_ZN10layer_norm13ln_fwd_kernelINS_13Kernel_traitsI13__nv_bfloat16S2_S2_S2_fjLj512ELj1ELj4ELj1ELj16ENS_18Kernel_traits_baseILj512ES2_S2_S2_S2_fjLj128EEEEELb0ELb0ELb0ELb1EEEvNS_9FwdParamsE:
.text._ZN10layer_norm13ln_fwd_kernelINS_13Kernel_traitsI13__nv_bfloat16S2_S2_S2_fjLj512ELj1ELj4ELj1ELj16ENS_18Kernel_traits_baseILj512ES2_S2_S2_S2_fjLj128EEEEELb0ELb0ELb0ELb1EEEvNS_9FwdParamsE:
[----:B------:R-:W-:Y:S01]  /*0000*/  LDC R1, c[0x0][0x37c] ;  /* 0x0000df00ff017b82 */ /* 0x000fe20000000800 */
[----:B------:R-:W0:Y:S07]  /*0010*/  S2R R24, SR_TID.X ;  /* 0x0000000000187919 */ /* 0x000e2e0000002100 */
[----:B------:R-:W1:Y:S01]  /*0020*/  LDC.64 R2, c[0x0][0x3d0] ;  /* 0x0000f400ff027b82 */ /* 0x000e620000000a00 */
[----:B------:R-:W2:Y:S01]  /*0030*/  LDCU.64 UR6, c[0x0][0x358] ;  /* 0x00006b00ff0677ac */ /* 0x000ea20008000a00 */
[----:B------:R-:W3:Y:S06]  /*0040*/  LDCU.64 UR4, c[0x0][0x438] ;  /* 0x00008700ff0477ac */ /* 0x000eec0008000a00 */
[----:B------:R-:W4:Y:S01]  /*0050*/  LDC.64 R16, c[0x0][0x3e0] ;  /* 0x0000f800ff107b82 */ /* 0x000f220000000a00 */
[----:B------:R-:W4:Y:S01]  /*0060*/  LDCU.64 UR8, c[0x0][0x3a0] ;  /* 0x00007400ff0877ac */ /* 0x000f220008000a00 */
[----:B---3--:R-:W-:-:S02]  /*0070*/  ISETP.NE.U32.AND P1, PT, RZ, UR4, PT ;  /* 0x00000004ff007c0c */ /* 0x008fc4000bf25070 */
[----:B0-----:R-:W-:-:S04]  /*0080*/  LOP3.LUT R0, R24, 0x1f, RZ, 0xc0, !PT ;  /* 0x0000001f18007812 */ /* 0x001fc800078ec0ff */
[----:B------:R-:W0:Y:S01]  /*0090*/  S2UR UR4, SR_CTAID.X ;  /* 0x00000000000479c3 */ /* 0x000e220000002500 */
[----:B------:R-:W-:Y:S01]  /*00a0*/  ISETP.NE.AND.EX P1, PT, RZ, UR5, PT, P1 ;  /* 0x00000005ff007c0c */ /* 0x000fe2000bf25310 */
[----:B------:R-:W3:Y:S01]  /*00b0*/  LDCU UR5, c[0x0][0x384] ;  /* 0x00007080ff0577ac */ /* 0x000ee20008000800 */
[----:B-1----:R-:W-:-:S05]  /*00c0*/  IMAD.WIDE.U32 R2, R0, 0x10, R2 ;  /* 0x0000001000027825 */ /* 0x002fca00078e0002 */
[----:B--2---:R-:W2:Y:S04]  /*00d0*/  LDG.E.128 R4, desc[UR6][R2.64+0x200] ;  /* 0x0002000602047981 */ /* 0x004ea8000c1e1d00 */
[----:B------:R1:W5:Y:S02]  /*00e0*/  LDG.E.128 R20, desc[UR6][R2.64] ;  /* 0x0000000602147981 */ /* 0x000364000c1e1d00 */
[----:B------:R-:W4:Y:S01]  /*00f0*/  @P1 LDC.64 R18, c[0x0][0x438] ;  /* 0x00010e00ff121b82 */ /* 0x000f220000000a00 */
[----:B0-----:R-:W-:Y:S01]  /*0100*/  USHF.L.U32 UR4, UR4, 0x2, URZ ;  /* 0x0000000204047899 */ /* 0x001fe200080006ff */
[----:B-1----:R-:W-:-:S05]  /*0110*/  SHF.R.U32.HI R2, RZ, 0x5, R24 ;  /* 0x00000005ff027819 */ /* 0x002fca0000011618 */
[----:B------:R-:W-:-:S04]  /*0120*/  LOP3.LUT R2, R2, UR4, RZ, 0xfc, !PT ;  /* 0x0000000402027c12 */ /* 0x000fc8000f8efcff */
[----:B---3--:R-:W-:Y:S02]  /*0130*/  ISETP.GE.AND P2, PT, R2, UR5, PT ;  /* 0x0000000502007c0c */ /* 0x008fe4000bf46270 */
[----:B----4-:R-:W-:Y:S01]  /*0140*/  LOP3.LUT P0, RZ, R16, UR8, RZ, 0xfc, !PT ;  /* 0x0000000810ff7c12 */ /* 0x010fe2000f80fcff */
[----:B------:R-:W-:-:S03]  /*0150*/  @P1 IMAD.WIDE.U32 R18, R0, 0x10, R18 ;  /* 0x0000001000121825 */ /* 0x000fc600078e0012 */
[----:B------:R-:W-:Y:S02]  /*0160*/  LOP3.LUT P0, RZ, R17, UR9, RZ, 0xfc, P0 ;  /* 0x0000000911ff7c12 */ /* 0x000fe4000800fcff */
[----:B------:R-:W5:Y:S04]  /*0170*/  @P1 LDG.E.128 R8, desc[UR6][R18.64+0x200] ;  /* 0x0002000612081981 */ /* 0x000f68000c1e1d00 */
[----:B------:R2:W5:Y:S02]  /*0180*/  @P1 LDG.E.128 R12, desc[UR6][R18.64] ;  /* 0x00000006120c1981 */ /* 0x000564000c1e1d00 */
[----:B--2---:R-:W-:Y:S02]  /*0190*/  @P1 MOV R18, R4 ;  /* 0x0000000400121202 */ /* 0x004fe40000000f00 */
[----:B------:R-:W-:-:S02]  /*01a0*/  @P1 MOV R19, R5 ;  /* 0x0000000500131202 */ /* 0x000fc40000000f00 */
[----:B------:R-:W-:Y:S02]  /*01b0*/  @P1 MOV R24, R6 ;  /* 0x0000000600181202 */ /* 0x000fe40000000f00 */
[----:B------:R-:W-:Y:S02]  /*01c0*/  @P1 MOV R25, R7 ;  /* 0x0000000700191202 */ /* 0x000fe40000000f00 */
[----:B------:R-:W-:Y:S02]  /*01d0*/  @!P1 MOV R18, R4 ;  /* 0x0000000400129202 */ /* 0x000fe40000000f00 */
[----:B------:R-:W-:Y:S02]  /*01e0*/  @!P1 MOV R19, R5 ;  /* 0x0000000500139202 */ /* 0x000fe40000000f00 */
[----:B------:R-:W-:Y:S02]  /*01f0*/  @!P1 MOV R24, R6 ;  /* 0x0000000600189202 */ /* 0x000fe40000000f00 */
[----:B------:R-:W-:Y:S01]  /*0200*/  @!P1 MOV R25, R7 ;  /* 0x0000000700199202 */ /* 0x000fe20000000f00 */
[----:B------:R-:W-:Y:S06]  /*0210*/  @P2 EXIT ;  /* 0x000000000000294d */ /* 0x000fec0003800000 */
[----:B------:R-:W0:Y:S01]  /*0220*/  LDCU.U8 UR4, c[0x0][0x410] ;  /* 0x00008200ff0477ac */ /* 0x000e220008000000 */
[----:B-----5:R-:W-:Y:S02]  /*0230*/  @!P1 CS2R R14, SRZ ;  /* 0x00000000000e9805 */ /* 0x020fe4000001ff00 */
[----:B------:R-:W-:Y:S02]  /*0240*/  @!P1 CS2R R10, SRZ ;  /* 0x00000000000a9805 */ /* 0x000fe4000001ff00 */
[----:B------:R-:W-:Y:S02]  /*0250*/  @!P1 CS2R R8, SRZ ;  /* 0x0000000000089805 */ /* 0x000fe4000001ff00 */
[----:B------:R-:W-:Y:S02]  /*0260*/  @!P1 CS2R R12, SRZ ;  /* 0x00000000000c9805 */ /* 0x000fe4000001ff00 */
[----:B------:R-:W-:Y:S01]  /*0270*/  ISETP.NE.U32.AND P2, PT, R16, RZ, PT ;  /* 0x000000ff1000720c */ /* 0x000fe20003f45070 */
[----:B------:R-:W-:Y:S01]  /*0280*/  IMAD.U32 R30, R21, 0x10000, RZ ;  /* 0x00010000151e7824 */ /* 0x000fe200078e00ff */
[----:B------:R-:W-:Y:S01]  /*0290*/  PRMT R43, R14, 0x7632, R43 ;  /* 0x000076320e2b7816 */ /* 0x000fe2000000002b */
[----:B------:R-:W1:Y:S01]  /*02a0*/  LDCU UR5, c[0x0][0x388] ;  /* 0x00007100ff0577ac */ /* 0x000e620008000800 */
[----:B------:R-:W-:Y:S01]  /*02b0*/  PRMT R31, R11, 0x7632, R31 ;  /* 0x000076320b1f7816 */ /* 0x000fe2000000001f */
[----:B------:R-:W-:Y:S01]  /*02c0*/  IMAD.U32 R6, R8, 0x10000, RZ ;  /* 0x0001000008067824 */ /* 0x000fe200078e00ff */
[----:B------:R-:W-:Y:S01]  /*02d0*/  PRMT R33, R10, 0x7632, R33 ;  /* 0x000076320a217816 */ /* 0x000fe20000000021 */
[----:B------:R-:W-:Y:S01]  /*02e0*/  IMAD.U32 R43, R43, 0x10000, RZ ;  /* 0x000100002b2b7824 */ /* 0x000fe200078e00ff */
[----:B------:R-:W-:Y:S01]  /*02f0*/  PRMT R35, R9, 0x7632, R35 ;  /* 0x0000763209237816 */ /* 0x000fe20000000023 */
[----:B------:R-:W2:Y:S01]  /*0300*/  LDCU UR8, c[0x0][0x448] ;  /* 0x00008900ff0877ac */ /* 0x000ea20008000800 */
[----:B------:R-:W-:-:S02]  /*0310*/  PRMT R37, R8, 0x7632, R37 ;  /* 0x0000763208257816 */ /* 0x000fc40000000025 */
[----:B------:R-:W-:Y:S01]  /*0320*/  PRMT R39, R15, 0x7632, R39 ;  /* 0x000076320f277816 */ /* 0x000fe20000000027 */
[----:B------:R-:W3:Y:S01]  /*0330*/  LDCU.64 UR12, c[0x0][0x3e0] ;  /* 0x00007c00ff0c77ac */ /* 0x000ee20008000a00 */
[----:B------:R-:W-:Y:S02]  /*0340*/  PRMT R45, R13, 0x7632, R45 ;  /* 0x000076320d2d7816 */ /* 0x000fe4000000002d */
[----:B------:R-:W-:Y:S01]  /*0350*/  PRMT R47, R12, 0x7632, R47 ;  /* 0x000076320c2f7816 */ /* 0x000fe2000000002f */
[----:B------:R-:W4:Y:S01]  /*0360*/  LDCU.64 UR10, c[0x0][0x3a0] ;  /* 0x00007400ff0a77ac */ /* 0x000f220008000a00 */
[----:B------:R-:W-:Y:S02]  /*0370*/  PRMT R32, R25, 0x7632, R32 ;  /* 0x0000763219207816 */ /* 0x000fe40000000020 */
[----:B------:R-:W-:Y:S02]  /*0380*/  PRMT R34, R24, 0x7632, R34 ;  /* 0x0000763218227816 */ /* 0x000fe40000000022 */
[----:B------:R-:W-:-:S02]  /*0390*/  PRMT R36, R19, 0x7632, R36 ;  /* 0x0000763213247816 */ /* 0x000fc40000000024 */
[----:B------:R-:W-:Y:S02]  /*03a0*/  PRMT R38, R18, 0x7632, R38 ;  /* 0x0000763212267816 */ /* 0x000fe40000000026 */
[----:B------:R-:W-:Y:S02]  /*03b0*/  PRMT R42, R23, 0x7632, R42 ;  /* 0x00007632172a7816 */ /* 0x000fe4000000002a */
[----:B------:R-:W-:Y:S02]  /*03c0*/  PRMT R44, R22, 0x7632, R44 ;  /* 0x00007632162c7816 */ /* 0x000fe4000000002c */
[----:B------:R-:W-:Y:S02]  /*03d0*/  PRMT R46, R21, 0x7632, R46 ;  /* 0x00007632152e7816 */ /* 0x000fe4000000002e */
[----:B------:R-:W-:Y:S02]  /*03e0*/  PRMT R48, R20, 0x7632, R48 ;  /* 0x0000763214307816 */ /* 0x000fe40000000030 */
[----:B------:R-:W-:-:S02]  /*03f0*/  SHF.L.U32 R4, R10, 0x10, RZ ;  /* 0x000000100a047819 */ /* 0x000fc400000006ff */
[----:B------:R-:W-:Y:S02]  /*0400*/  SHF.L.U32 R5, R9, 0x10, RZ ;  /* 0x0000001009057819 */ /* 0x000fe400000006ff */
[----:B------:R-:W-:Y:S02]  /*0410*/  SHF.L.U32 R3, R11, 0x10, RZ ;  /* 0x000000100b037819 */ /* 0x000fe400000006ff */
[----:B------:R-:W-:Y:S02]  /*0420*/  SHF.L.U32 R7, R15, 0x10, RZ ;  /* 0x000000100f077819 */ /* 0x000fe400000006ff */
[----:B------:R-:W-:Y:S02]  /*0430*/  SHF.L.U32 R8, R14, 0x10, RZ ;  /* 0x000000100e087819 */ /* 0x000fe400000006ff */
[----:B------:R-:W-:Y:S02]  /*0440*/  SHF.L.U32 R9, R13, 0x10, RZ ;  /* 0x000000100d097819 */ /* 0x000fe400000006ff */
[----:B------:R-:W-:-:S02]  /*0450*/  SHF.L.U32 R10, R12, 0x10, RZ ;  /* 0x000000100c0a7819 */ /* 0x000fc400000006ff */
[----:B------:R-:W-:Y:S02]  /*0460*/  ISETP.NE.AND.EX P1, PT, R17, RZ, PT, P2 ;  /* 0x000000ff1100720c */ /* 0x000fe40003f25320 */
[----:B------:R-:W-:Y:S02]  /*0470*/  SHF.L.U32 R12, R25, 0x10, RZ ;  /* 0x00000010190c7819 */ /* 0x000fe400000006ff */
[----:B------:R-:W-:Y:S02]  /*0480*/  SHF.L.U32 R11, R24, 0x10, RZ ;  /* 0x00000010180b7819 */ /* 0x000fe400000006ff */
[----:B------:R-:W-:Y:S02]  /*0490*/  SHF.L.U32 R14, R19, 0x10, RZ ;  /* 0x00000010130e7819 */ /* 0x000fe400000006ff */
[----:B------:R-:W-:Y:S02]  /*04a0*/  SHF.L.U32 R13, R18, 0x10, RZ ;  /* 0x00000010120d7819 */ /* 0x000fe400000006ff */
[----:B------:R-:W-:-:S02]  /*04b0*/  SHF.L.U32 R28, R23, 0x10, RZ ;  /* 0x00000010171c7819 */ /* 0x000fc400000006ff */
[----:B------:R-:W-:Y:S02]  /*04c0*/  SHF.L.U32 R15, R22, 0x10, RZ ;  /* 0x00000010160f7819 */ /* 0x000fe400000006ff */
[----:B------:R-:W-:Y:S02]  /*04d0*/  SHF.L.U32 R29, R20, 0x10, RZ ;  /* 0x00000010141d7819 */ /* 0x000fe400000006ff */
[----:B0-----:R-:W-:Y:S02]  /*04e0*/  ISETP.NE.AND P2, PT, RZ, UR4, PT ;  /* 0x00000004ff007c0c */ /* 0x001fe4000bf45270 */
[----:B------:R-:W-:Y:S02]  /*04f0*/  SHF.L.U32 R31, R31, 0x10, RZ ;  /* 0x000000101f1f7819 */ /* 0x000fe400000006ff */
[----:B------:R-:W-:Y:S02]  /*0500*/  SHF.L.U32 R32, R32, 0x10, RZ ;  /* 0x0000001020207819 */ /* 0x000fe400000006ff */
[----:B------:R-:W-:-:S02]  /*0510*/  SHF.L.U32 R33, R33, 0x10, RZ ;  /* 0x0000001021217819 */ /* 0x000fc400000006ff */
[----:B------:R-:W-:Y:S02]  /*0520*/  SHF.L.U32 R34, R34, 0x10, RZ ;  /* 0x0000001022227819 */ /* 0x000fe400000006ff */
[----:B------:R-:W-:Y:S02]  /*0530*/  SHF.L.U32 R35, R35, 0x10, RZ ;  /* 0x0000001023237819 */ /* 0x000fe400000006ff */
[----:B------:R-:W-:Y:S02]  /*0540*/  SHF.L.U32 R36, R36, 0x10, RZ ;  /* 0x0000001024247819 */ /* 0x000fe400000006ff */
        /* <DEDUP_REMOVED lines=8> */
[----:B-1234-:R-:W-:-:S07]  /*05d0*/  SHF.L.U32 R48, R48, 0x10, RZ ;  /* 0x0000001030307819 */ /* 0x01efce00000006ff */
.L_x_41:
[----:B0-----:R-:W0:Y:S01]  /*05e0*/  @P1 LDC.64 R26, c[0x0][0x3e0] ;  /* 0x0000f800ff1a1b82 */ /* 0x001e220000000a00 */
[----:B------:R-:W-:-:S05]  /*05f0*/  IMAD R20, R2, UR5, RZ ;  /* 0x0000000502147c24 */ /* 0x000fca000f8e02ff */
[----:B------:R-:W-:Y:S02]  /*0600*/  SHF.R.S32.HI R21, RZ, 0x1f, R20 ;  /* 0x0000001fff157819 */ /* 0x000fe40000011414 */
[----:B------:R-:W1:Y:S02]  /*0610*/  LDC.64 R24, c[0x0][0x390] ;  /* 0x0000e400ff187b82 */ /* 0x000e640000000a00 */
[----:B------:R-:W-:-:S04]  /*0620*/  LEA.HI R21, R21, R20, RZ, 0x3 ;  /* 0x0000001415157211 */ /* 0x000fc800078f18ff */
[----:B------:R-:W-:Y:S01]  /*0630*/  LEA.HI.SX32 R41, R21, R0, 0x1d ;  /* 0x0000000015297211 */ /* 0x000fe200078feaff */
[----:B0-----:R-:W-:-:S06]  /*0640*/  @P1 IMAD.WIDE R26, R2, 0x2, R26 ;  /* 0x00000002021a1825 */ /* 0x001fcc00078e021a */
[----:B------:R-:W2:Y:S01]  /*0650*/  @P1 LDG.E.U16 R26, desc[UR6][R26.64] ;  /* 0x000000061a1a1981 */ /* 0x000ea2000c1e1500 */
[----:B-1----:R-:W-:-:S06]  /*0660*/  IMAD.WIDE.U32 R20, R41, 0x10, R24 ;  /* 0x0000001029147825 */ /* 0x002fcc00078e0018 */
[----:B------:R-:W5:Y:S01]  /*0670*/  LDG.E.128 R20, desc[UR6][R20.64] ;  /* 0x0000000614147981 */ /* 0x000f62000c1e1d00 */
[----:B------:R-:W-:Y:S01]  /*0680*/  UISETP.NE.U32.AND UP0, UPT, UR10, URZ, UPT ;  /* 0x000000ff0a00728c */ /* 0x000fe2000bf05070 */
[----:B------:R-:W-:-:S03]  /*0690*/  HFMA2 R40, -RZ, RZ, 1.875, 0 ;  /* 0x3f800000ff287431 */ /* 0x000fc600000001ff */
[----:B------:R-:W-:Y:S01]  /*06a0*/  UISETP.NE.AND.EX UP0, UPT, UR11, URZ, UPT, UP0 ;  /* 0x000000ff0b00728c */ /* 0x000fe2000bf05300 */
[----:B--2---:R-:W-:-:S08]  /*06b0*/  @P1 SHF.L.U32 R40, R26, 0x10, RZ ;  /* 0x000000101a281819 */ /* 0x004fd000000006ff */
[----:B------:R-:W-:Y:S05]  /*06c0*/  BRA.U !UP0, `(.L_x_34) ;  /* 0x0000000108a07547 */ /* 0x000fea000b800000 */
[----:B------:R-:W0:Y:S02]  /*06d0*/  LDC.64 R16, c[0x0][0x3a0] ;  /* 0x0000e800ff107b82 */ /* 0x000e240000000a00 */
[----:B0-----:R-:W-:-:S06]  /*06e0*/  IMAD.WIDE.U32 R16, R41, 0x10, R16 ;  /* 0x0000001029107825 */ /* 0x001fcc00078e0010 */
[----:B------:R-:W2:Y:S01]  /*06f0*/  LDG.E.128 R16, desc[UR6][R16.64] ;  /* 0x0000000610107981 */ /* 0x000ea2000c1e1d00 */
[C---:B-----5:R-:W-:Y:S02]  /*0700*/  PRMT R53, R23.reuse, 0x7632, R53 ;  /* 0x0000763217357816 */ /* 0x060fe40000000035 */
[----:B------:R-:W-:Y:S02]  /*0710*/  SHF.L.U32 R55, R23, 0x10, RZ ;  /* 0x0000001017377819 */ /* 0x000fe400000006ff */
[----:B------:R-:W-:Y:S02]  /*0720*/  SHF.L.U32 R51, R22, 0x10, RZ ;  /* 0x0000001016337819 */ /* 0x000fe400000006ff */
[C---:B------:R-:W-:Y:S02]  /*0730*/  PRMT R26, R20.reuse, 0x7632, R26 ;  /* 0x00007632141a7816 */ /* 0x040fe4000000001a */
[----:B------:R-:W-:Y:S02]  /*0740*/  SHF.L.U32 R49, R20, 0x10, RZ ;  /* 0x0000001014317819 */ /* 0x000fe400000006ff */
[----:B------:R-:W-:-:S02]  /*0750*/  PRMT R52, R22, 0x7632, R52 ;  /* 0x0000763216347816 */ /* 0x000fc40000000034 */
[C---:B------:R-:W-:Y:S02]  /*0760*/  PRMT R27, R21.reuse, 0x7632, R27 ;  /* 0x00007632151b7816 */ /* 0x040fe4000000001b */
[----:B------:R-:W-:Y:S02]  /*0770*/  SHF.L.U32 R21, R21, 0x10, RZ ;  /* 0x0000001015157819 */ /* 0x000fe400000006ff */
[----:B------:R-:W-:Y:S02]  /*0780*/  SHF.L.U32 R27, R27, 0x10, RZ ;  /* 0x000000101b1b7819 */ /* 0x000fe400000006ff */
[----:B------:R-:W-:Y:S02]  /*0790*/  SHF.L.U32 R53, R53, 0x10, RZ ;  /* 0x0000001035357819 */ /* 0x000fe400000006ff */
[----:B--2---:R-:W-:Y:S01]  /*07a0*/  PRMT R23, R18, 0x7632, R23 ;  /* 0x0000763212177816 */ /* 0x004fe20000000017 */
[----:B------:R-:W-:Y:S01]  /*07b0*/  IMAD.U32 R22, R16, 0x10000, RZ ;  /* 0x0001000010167824 */ /* 0x000fe200078e00ff */
[----:B------:R-:W-:-:S02]  /*07c0*/  SHF.L.U32 R18, R18, 0x10, RZ ;  /* 0x0000001012127819 */ /* 0x000fc400000006ff */
[----:B------:R-:W-:Y:S01]  /*07d0*/  PRMT R20, R16, 0x7632, R20 ;  /* 0x0000763210147816 */ /* 0x000fe20000000014 */
[-C--:B------:R-:W-:Y:S01]  /*07e0*/  FFMA.FTZ R49, R49, R40.reuse, R22 ;  /* 0x0000002831317223 */ /* 0x080fe20000010016 */
[----:B------:R-:W-:Y:S01]  /*07f0*/  PRMT R54, R19, 0x7632, R54 ;  /* 0x0000763213367816 */ /* 0x000fe20000000036 */
[-C--:B------:R-:W-:Y:S01]  /*0800*/  FFMA.FTZ R51, R51, R40.reuse, R18 ;  /* 0x0000002833337223 */ /* 0x080fe20000010012 */
[C---:B------:R-:W-:Y:S02]  /*0810*/  PRMT R16, R17.reuse, 0x7632, R16 ;  /* 0x0000763211107816 */ /* 0x040fe40000000010 */
[----:B------:R-:W-:Y:S02]  /*0820*/  SHF.L.U32 R50, R17, 0x10, RZ ;  /* 0x0000001011327819 */ /* 0x000fe400000006ff */
[----:B------:R-:W-:Y:S02]  /*0830*/  SHF.L.U32 R56, R19, 0x10, RZ ;  /* 0x0000001013387819 */ /* 0x000fe400000006ff */
[----:B------:R-:W-:Y:S01]  /*0840*/  SHF.L.U32 R18, R54, 0x10, RZ ;  /* 0x0000001036127819 */ /* 0x000fe200000006ff */
[----:B------:R-:W-:Y:S01]  /*0850*/  FFMA.FTZ R50, R21, R40, R50 ;  /* 0x0000002815327223 */ /* 0x000fe20000010032 */
[----:B------:R-:W-:-:S02]  /*0860*/  SHF.L.U32 R17, R26, 0x10, RZ ;  /* 0x000000101a117819 */ /* 0x000fc400000006ff */
[----:B------:R-:W-:Y:S01]  /*0870*/  SHF.L.U32 R19, R52, 0x10, RZ ;  /* 0x0000001034137819 */ /* 0x000fe200000006ff */
[-C--:B------:R-:W-:Y:S01]  /*0880*/  FFMA.FTZ R52, R55, R40.reuse, R56 ;  /* 0x0000002837347223 */ /* 0x080fe20000010038 */
[----:B------:R-:W-:Y:S01]  /*0890*/  SHF.L.U32 R54, R23, 0x10, RZ ;  /* 0x0000001017367819 */ /* 0x000fe200000006ff */
[-C--:B------:R-:W-:Y:S01]  /*08a0*/  FFMA.FTZ R53, R53, R40.reuse, R18 ;  /* 0x0000002835357223 */ /* 0x080fe20000010012 */
[----:B------:R-:W-:Y:S02]  /*08b0*/  SHF.L.U32 R16, R16, 0x10, RZ ;  /* 0x0000001010107819 */ /* 0x000fe400000006ff */
[----:B------:R-:W-:Y:S01]  /*08c0*/  SHF.L.U32 R20, R20, 0x10, RZ ;  /* 0x0000001014147819 */ /* 0x000fe200000006ff */
[----:B------:R-:W-:Y:S01]  /*08d0*/  FFMA.FTZ R54, R19, R40, R54 ;  /* 0x0000002813367223 */ /* 0x000fe20000010036 */
[----:B------:R-:W-:Y:S01]  /*08e0*/  F2FP.BF16.F32.PACK_AB R19, R53, R52 ;  /* 0x000000343513723e */ /* 0x000fe200000010ff */
[-C--:B------:R-:W-:Y:S02]  /*08f0*/  FFMA.FTZ R55, R27, R40.reuse, R16 ;  /* 0x000000281b377223 */ /* 0x080fe40000010010 */
[----:B------:R-:W-:Y:S01]  /*0900*/  FFMA.FTZ R56, R17, R40, R20 ;  /* 0x0000002811387223 */ /* 0x000fe20000010014 */
[----:B------:R-:W-:-:S02]  /*0910*/  F2FP.BF16.F32.PACK_AB R18, R54, R51 ;  /* 0x000000333612723e */ /* 0x000fc400000010ff */
[----:B------:R-:W-:Y:S02]  /*0920*/  F2FP.BF16.F32.PACK_AB R17, R55, R50 ;  /* 0x000000323711723e */ /* 0x000fe400000010ff */
[----:B------:R-:W-:Y:S01]  /*0930*/  F2FP.BF16.F32.PACK_AB R16, R56, R49 ;  /* 0x000000313810723e */ /* 0x000fe200000010ff */
[----:B------:R-:W-:Y:S06]  /*0940*/  BRA `(.L_x_35) ;  /* 0x0000000000c47947 */ /* 0x000fec0003800000 */
.L_x_34:
[----:B------:R-:W-:-:S04]  /*0950*/  UISETP.NE.U32.AND UP1, UPT, UR12, URZ, UPT ;  /* 0x000000ff0c00728c */ /* 0x000fc8000bf25070 */
[----:B------:R-:W-:-:S06]  /*0960*/  UISETP.NE.AND.EX UP1, UPT, UR13, URZ, UPT, UP1 ;  /* 0x000000ff0d00728c */ /* 0x000fcc000bf25310 */
[----:B------:R-:W-:-:S13]  /*0970*/  PLOP3.LUT P1, PT, PT, PT, UP1, 0x80, 0x8 ;  /* 0x000000000008781c */ /* 0x000fda0003f2f018 */
[----:B------:R-:W-:Y:S05]  /*0980*/  @!P1 BRA `(.L_x_36) ;  /* 0x0000000000649947 */ /* 0x000fea0003800000 */
[C---:B-----5:R-:W-:Y:S01]  /*0990*/  PRMT R16, R20.reuse, 0x7632, R16 ;  /* 0x0000763214107816 */ /* 0x060fe20000000010 */
[----:B------:R-:W-:Y:S01]  /*09a0*/  IMAD.U32 R49, R20, 0x10000, RZ ;  /* 0x0001000014317824 */ /* 0x000fe200078e00ff */
[----:B------:R-:W-:Y:S02]  /*09b0*/  PRMT R18, R21, 0x7632, R18 ;  /* 0x0000763215127816 */ /* 0x000fe40000000012 */
[C---:B------:R-:W-:Y:S01]  /*09c0*/  PRMT R19, R22.reuse, 0x7632, R19 ;  /* 0x0000763216137816 */ /* 0x040fe20000000013 */
[----:B------:R-:W-:Y:S01]  /*09d0*/  FMUL.FTZ R49, R49, R40 ;  /* 0x0000002831317220 */ /* 0x000fe20000410000 */
[----:B------:R-:W-:Y:S02]  /*09e0*/  PRMT R20, R23, 0x7632, R20 ;  /* 0x0000763217147816 */ /* 0x000fe40000000014 */
[----:B------:R-:W-:Y:S02]  /*09f0*/  SHF.L.U32 R21, R21, 0x10, RZ ;  /* 0x0000001015157819 */ /* 0x000fe400000006ff */
[----:B------:R-:W-:-:S02]  /*0a00*/  SHF.L.U32 R51, R22, 0x10, RZ ;  /* 0x0000001016337819 */ /* 0x000fc400000006ff */
[----:B------:R-:W-:Y:S01]  /*0a10*/  SHF.L.U32 R23, R23, 0x10, RZ ;  /* 0x0000001017177819 */ /* 0x000fe200000006ff */
[-C--:B------:R-:W-:Y:S01]  /*0a20*/  FMUL.FTZ R50, R21, R40.reuse ;  /* 0x0000002815327220 */ /* 0x080fe20000410000 */
        /* <DEDUP_REMOVED lines=8> */
[-C--:B------:R-:W-:Y:S01]  /*0ab0*/  FMUL.FTZ R54, R19, R40.reuse ;  /* 0x0000002813367220 */ /* 0x080fe20000410000 */
[----:B------:R-:W-:Y:S01]  /*0ac0*/  F2FP.BF16.F32.PACK_AB R16, R56, R49 ;  /* 0x000000313810723e */ /* 0x000fe200000010ff */
[----:B------:R-:W-:Y:S01]  /*0ad0*/  FMUL.FTZ R55, R55, R40 ;  /* 0x0000002837377220 */ /* 0x000fe20000410000 */
[----:B------:R-:W-:-:S02]  /*0ae0*/  F2FP.BF16.F32.PACK_AB R19, R53, R52 ;  /* 0x000000343513723e */ /* 0x000fc400000010ff */
[----:B------:R-:W-:Y:S02]  /*0af0*/  F2FP.BF16.F32.PACK_AB R18, R54, R51 ;  /* 0x000000333612723e */ /* 0x000fe400000010ff */
[----:B------:R-:W-:Y:S01]  /*0b00*/  F2FP.BF16.F32.PACK_AB R17, R55, R50 ;  /* 0x000000323711723e */ /* 0x000fe200000010ff */
[----:B------:R-:W-:Y:S06]  /*0b10*/  BRA `(.L_x_35) ;  /* 0x0000000000507947 */ /* 0x000fec0003800000 */
.L_x_36:
[----:B-----5:R-:W-:Y:S02]  /*0b20*/  SHF.L.U32 R27, R21, 0x10, RZ ;  /* 0x00000010151b7819 */ /* 0x020fe400000006ff */
[C---:B------:R-:W-:Y:S02]  /*0b30*/  PRMT R26, R20.reuse, 0x7632, R26 ;  /* 0x00007632141a7816 */ /* 0x040fe4000000001a */
[----:B------:R-:W-:Y:S01]  /*0b40*/  SHF.L.U32 R49, R20, 0x10, RZ ;  /* 0x0000001014317819 */ /* 0x000fe200000006ff */
[-C--:B------:R-:W-:Y:S01]  /*0b50*/  FMUL.FTZ R50, R27, R40.reuse ;  /* 0x000000281b327220 */ /* 0x080fe20000410000 */
[C---:B------:R-:W-:Y:S02]  /*0b60*/  PRMT R52, R22.reuse, 0x7632, R52 ;  /* 0x0000763216347816 */ /* 0x040fe40000000034 */
[----:B------:R-:W-:Y:S01]  /*0b70*/  SHF.L.U32 R51, R22, 0x10, RZ ;  /* 0x0000001016337819 */ /* 0x000fe200000006ff */
[-C--:B------:R-:W-:Y:S01]  /*0b80*/  FMUL.FTZ R49, R49, R40.reuse ;  /* 0x0000002831317220 */ /* 0x080fe20000410000 */
[----:B------:R-:W-:Y:S01]  /*0b90*/  PRMT R20, R21, 0x7632, R20 ;  /* 0x0000763215147816 */ /* 0x000fe20000000014 */
[----:B------:R-:W-:Y:S01]  /*0ba0*/  IMAD.U32 R21, R26, 0x10000, RZ ;  /* 0x000100001a157824 */ /* 0x000fe200078e00ff */
        /* <DEDUP_REMOVED lines=8> */
[-C--:B------:R-:W-:Y:S02]  /*0c30*/  FMUL.FTZ R55, R55, R40.reuse ;  /* 0x0000002837377220 */ /* 0x080fe40000410000 */
[-C--:B------:R-:W-:Y:S02]  /*0c40*/  FMUL.FTZ R54, R23, R40.reuse ;  /* 0x0000002817367220 */ /* 0x080fe40000410000 */
[----:B------:R-:W-:-:S07]  /*0c50*/  FMUL.FTZ R53, R27, R40 ;  /* 0x000000281b357220 */ /* 0x000fce0000410000 */
.L_x_35:
[----:B------:R-:W0:Y:S01]  /*0c60*/  @P0 LDC.64 R20, c[0x0][0x3a8] ;  /* 0x0000ea00ff140b82 */ /* 0x000e220000000a00 */
[C---:B------:R-:W-:Y:S01]  /*0c70*/  IADD3 R57, PT, PT, R41.reuse, 0x20, RZ ;  /* 0x0000002029397810 */ /* 0x040fe20007ffe0ff */
[----:B0-----:R-:W-:-:S04]  /*0c80*/  @P0 IMAD.WIDE.U32 R26, R41, 0x10, R20 ;  /* 0x00000010291a0825 */ /* 0x001fc800078e0014 */
[----:B------:R-:W-:Y:S01]  /*0c90*/  IMAD.WIDE.U32 R20, R57, 0x10, R24 ;  /* 0x0000001039147825 */ /* 0x000fe200078e0018 */
[----:B------:R0:W-:Y:S05]  /*0ca0*/  @P0 STG.E.128 desc[UR6][R26.64], R16 ;  /* 0x000000101a000986 */ /* 0x0001ea000c101d06 */
[----:B------:R-:W5:Y:S01]  /*0cb0*/  LDG.E.128 R20, desc[UR6][R20.64] ;  /* 0x0000000614147981 */ /* 0x000f62000c1e1d00 */
[----:B------:R-:W-:Y:S05]  /*0cc0*/  BRA.U !UP0, `(.L_x_37) ;  /* 0x0000000108a07547 */ /* 0x000fea000b800000 */
[----:B0-----:R-:W0:Y:S02]  /*0cd0*/  LDC.64 R16, c[0x0][0x3a0] ;  /* 0x0000e800ff107b82 */ /* 0x001e240000000a00 */
[----:B0-----:R-:W-:-:S06]  /*0ce0*/  IMAD.WIDE.U32 R16, R57, 0x10, R16 ;  /* 0x0000001039107825 */ /* 0x001fcc00078e0010 */
[----:B------:R-:W2:Y:S01]  /*0cf0*/  LDG.E.128 R16, desc[UR6][R16.64] ;  /* 0x0000000610107981 */ /* 0x000ea2000c1e1d00 */
[C---:B-----5:R-:W-:Y:S02]  /*0d00*/  PRMT R24, R20.reuse, 0x7632, R24 ;  /* 0x0000763214187816 */ /* 0x060fe40000000018 */
[----:B------:R-:W-:Y:S02]  /*0d10*/  SHF.L.U32 R25, R20, 0x10, RZ ;  /* 0x0000001014197819 */ /* 0x000fe400000006ff */
[C---:B------:R-:W-:Y:S02]  /*0d20*/  PRMT R20, R21.reuse, 0x7632, R20 ;  /* 0x0000763215147816 */ /* 0x040fe40000000014 */
[----:B------:R-:W-:Y:S02]  /*0d30*/  SHF.L.U32 R27, R21, 0x10, RZ ;  /* 0x00000010151b7819 */ /* 0x000fe400000006ff */
[C---:B------:R-:W-:Y:S02]  /*0d40*/  PRMT R21, R22.reuse, 0x7632, R21 ;  /* 0x0000763216157816 */ /* 0x040fe40000000015 */
[----:B------:R-:W-:-:S02]  /*0d50*/  SHF.L.U32 R59, R22, 0x10, RZ ;  /* 0x00000010163b7819 */ /* 0x000fc400000006ff */
[----:B------:R-:W-:Y:S02]  /*0d60*/  PRMT R22, R23, 0x7632, R22 ;  /* 0x0000763217167816 */ /* 0x000fe40000000016 */
[----:B------:R-:W-:Y:S02]  /*0d70*/  SHF.L.U32 R21, R21, 0x10, RZ ;  /* 0x0000001015157819 */ /* 0x000fe400000006ff */
[----:B------:R-:W-:Y:S02]  /*0d80*/  SHF.L.U32 R23, R23, 0x10, RZ ;  /* 0x0000001017177819 */ /* 0x000fe400000006ff */
[----:B--2---:R-:W-:Y:S02]  /*0d90*/  SHF.L.U32 R62, R17, 0x10, RZ ;  /* 0x00000010113e7819 */ /* 0x004fe400000006ff */
[----:B------:R-:W-:Y:S02]  /*0da0*/  SHF.L.U32 R58, R16, 0x10, RZ ;  /* 0x00000010103a7819 */ /* 0x000fe400000006ff */
[----:B------:R-:W-:Y:S01]  /*0db0*/  PRMT R60, R18, 0x7632, R60 ;  /* 0x00007632123c7816 */ /* 0x000fe2000000003c */
[-C--:B------:R-:W-:Y:S01]  /*0dc0*/  FFMA.FTZ R62, R27, R40.reuse, R62 ;  /* 0x000000281b3e7223 */ /* 0x080fe2000001003e */
[----:B------:R-:W-:Y:S01]  /*0dd0*/  PRMT R16, R16, 0x7632, R16 ;  /* 0x0000763210107816 */ /* 0x000fe20000000010 */
[----:B------:R-:W-:Y:S01]  /*0de0*/  FFMA.FTZ R58, R25, R40, R58 ;  /* 0x00000028193a7223 */ /* 0x000fe2000001003a */
[----:B------:R-:W-:-:S02]  /*0df0*/  PRMT R26, R17, 0x7632, R26 ;  /* 0x00007632111a7816 */ /* 0x000fc4000000001a */
[C---:B------:R-:W-:Y:S02]  /*0e00*/  PRMT R61, R19.reuse, 0x7632, R61 ;  /* 0x00007632133d7816 */ /* 0x040fe4000000003d */
        /* <DEDUP_REMOVED lines=10> */
[----:B------:R-:W-:Y:S02]  /*0eb0*/  SHF.L.U32 R26, R26, 0x10, RZ ;  /* 0x000000101a1a7819 */ /* 0x000fe400000006ff */
[----:B------:R-:W-:Y:S01]  /*0ec0*/  SHF.L.U32 R16, R16, 0x10, RZ ;  /* 0x0000001010107819 */ /* 0x000fe200000006ff */
[-C--:B------:R-:W-:Y:S01]  /*0ed0*/  FFMA.FTZ R66, R27, R40.reuse, R66 ;  /* 0x000000281b427223 */ /* 0x080fe20000010042 */
[----:B------:R-:W-:Y:S01]  /*0ee0*/  F2FP.BF16.F32.PACK_AB R18, R22, R25 ;  /* 0x000000191612723e */ /* 0x000fe200000010ff */
[-C--:B------:R-:W-:Y:S02]  /*0ef0*/  FFMA.FTZ R64, R19, R40.reuse, R26 ;  /* 0x0000002813407223 */ /* 0x080fe4000001001a */
[----:B------:R-:W-:Y:S01]  /*0f00*/  FFMA.FTZ R60, R17, R40, R16 ;  /* 0x00000028113c7223 */ /* 0x000fe20000010010 */
[----:B------:R-:W-:Y:S02]  /*0f10*/  F2FP.BF16.F32.PACK_AB R19, R66, R23 ;  /* 0x000000174213723e */ /* 0x000fe400000010ff */
[----:B------:R-:W-:-:S02]  /*0f20*/  F2FP.BF16.F32.PACK_AB R17, R64, R62 ;  /* 0x0000003e4011723e */ /* 0x000fc400000010ff */
[----:B------:R-:W-:Y:S01]  /*0f30*/  F2FP.BF16.F32.PACK_AB R16, R60, R58 ;  /* 0x0000003a3c10723e */ /* 0x000fe200000010ff */
[----:B------:R-:W-:Y:S06]  /*0f40*/  BRA `(.L_x_38) ;  /* 0x0000000000c07947 */ /* 0x000fec0003800000 */
.L_x_37:
[----:B------:R-:W-:-:S04]  /*0f50*/  UISETP.NE.U32.AND UP0, UPT, UR12, URZ, UPT ;  /* 0x000000ff0c00728c */ /* 0x000fc8000bf05070 */
[----:B------:R-:W-:-:S09]  /*0f60*/  UISETP.NE.AND.EX UP0, UPT, UR13, URZ, UPT, UP0 ;  /* 0x000000ff0d00728c */ /* 0x000fd2000bf05300 */
[----:B------:R-:W-:Y:S05]  /*0f70*/  BRA.U UP0, `(.L_x_39) ;  /* 0x0000000100547547 */ /* 0x000fea000b800000 */
[----:B-----5:R-:W-:Y:S02]  /*0f80*/  SHF.L.U32 R25, R20, 0x10, RZ ;  /* 0x0000001014197819 */ /* 0x020fe400000006ff */
[----:B0-----:R-:W-:Y:S02]  /*0f90*/  SHF.L.U32 R27, R21, 0x10, RZ ;  /* 0x00000010151b7819 */ /* 0x001fe400000006ff */
[----:B------:R-:W-:Y:S01]  /*0fa0*/  SHF.L.U32 R59, R22, 0x10, RZ ;  /* 0x00000010163b7819 */ /* 0x000fe200000006ff */
[-C--:B------:R-:W-:Y:S01]  /*0fb0*/  FMUL.FTZ R58, R25, R40.reuse ;  /* 0x00000028193a7220 */ /* 0x080fe20000410000 */
[----:B------:R-:W-:Y:S01]  /*0fc0*/  PRMT R24, R20, 0x7632, R24 ;  /* 0x0000763214187816 */ /* 0x000fe20000000018 */
[-C--:B------:R-:W-:Y:S01]  /*0fd0*/  FMUL.FTZ R62, R27, R40.reuse ;  /* 0x000000281b3e7220 */ /* 0x080fe20000410000 */
[----:B------:R-:W-:Y:S01]  /*0fe0*/  PRMT R26, R22, 0x7632, R26 ;  /* 0x00007632161a7816 */ /* 0x000fe2000000001a */
[----:B------:R-:W-:Y:S01]  /*0ff0*/  FMUL.FTZ R25, R59, R40 ;  /* 0x000000283b197220 */ /* 0x000fe20000410000 */
[----:B------:R-:W-:-:S02]  /*1000*/  PRMT R20, R21, 0x7632, R20 ;  /* 0x0000763215147816 */ /* 0x000fc40000000014 */
[C---:B------:R-:W-:Y:S01]  /*1010*/  PRMT R22, R23.reuse, 0x7632, R22 ;  /* 0x0000763217167816 */ /* 0x040fe20000000016 */
[----:B------:R-:W-:Y:S01]  /*1020*/  IMAD.U32 R23, R23, 0x10000, RZ ;  /* 0x0001000017177824 */ /* 0x000fe200078e00ff */
[----:B------:R-:W-:Y:S02]  /*1030*/  SHF.L.U32 R21, R24, 0x10, RZ ;  /* 0x0000001018157819 */ /* 0x000fe400000006ff */
[----:B------:R-:W-:Y:S01]  /*1040*/  SHF.L.U32 R27, R20, 0x10, RZ ;  /* 0x00000010141b7819 */ /* 0x000fe200000006ff */
[-C--:B------:R-:W-:Y:S01]  /*1050*/  FMUL.FTZ R23, R23, R40.reuse ;  /* 0x0000002817177220 */ /* 0x080fe20000410000 */
[----:B------:R-:W-:Y:S01]  /*1060*/  SHF.L.U32 R59, R26, 0x10, RZ ;  /* 0x000000101a3b7819 */ /* 0x000fe200000006ff */
[-C--:B------:R-:W-:Y:S01]  /*1070*/  FMUL.FTZ R60, R21, R40.reuse ;  /* 0x00000028153c7220 */ /* 0x080fe20000410000 */
[----:B------:R-:W-:Y:S01]  /*1080*/  SHF.L.U32 R61, R22, 0x10, RZ ;  /* 0x00000010163d7819 */ /* 0x000fe200000006ff */
[-C--:B------:R-:W-:Y:S02]  /*1090*/  FMUL.FTZ R64, R27, R40.reuse ;  /* 0x000000281b407220 */ /* 0x080fe40000410000 */
[----:B------:R-:W-:-:S02]  /*10a0*/  FMUL.FTZ R22, R59, R40 ;  /* 0x000000283b167220 */ /* 0x000fc40000410000 */
[----:B------:R-:W-:Y:S01]  /*10b0*/  FMUL.FTZ R66, R61, R40 ;  /* 0x000000283d427220 */ /* 0x000fe20000410000 */
[----:B------:R-:W-:Y:S06]  /*10c0*/  BRA `(.L_x_38) ;  /* 0x0000000000607947 */ /* 0x000fec0003800000 */
.L_x_39:
[C---:B0----5:R-:W-:Y:S02]  /*10d0*/  PRMT R18, R21.reuse, 0x7632, R18 ;  /* 0x0000763215127816 */ /* 0x061fe40000000012 */
[C---:B------:R-:W-:Y:S02]  /*10e0*/  SHF.L.U32 R17, R20.reuse, 0x10, RZ ;  /* 0x0000001014117819 */ /* 0x040fe400000006ff */
[----:B------:R-:W-:Y:S02]  /*10f0*/  SHF.L.U32 R21, R21, 0x10, RZ ;  /* 0x0000001015157819 */ /* 0x000fe400000006ff */
[----:B------:R-:W-:Y:S01]  /*1100*/  PRMT R16, R20, 0x7632, R16 ;  /* 0x0000763214107816 */ /* 0x000fe20000000010 */
[-C--:B------:R-:W-:Y:S01]  /*1110*/  FMUL.FTZ R58, R17, R40.reuse ;  /* 0x00000028113a7220 */ /* 0x080fe20000410000 */
[----:B------:R-:W-:Y:S01]  /*1120*/  PRMT R19, R22, 0x7632, R19 ;  /* 0x0000763216137816 */ /* 0x000fe20000000013 */
[----:B------:R-:W-:Y:S01]  /*1130*/  FMUL.FTZ R62, R21, R40 ;  /* 0x00000028153e7220 */ /* 0x000fe20000410000 */
[----:B------:R-:W-:-:S02]  /*1140*/  PRMT R20, R23, 0x7632, R20 ;  /* 0x0000763217147816 */ /* 0x000fc40000000014 */
[----:B------:R-:W-:Y:S02]  /*1150*/  SHF.L.U32 R25, R22, 0x10, RZ ;  /* 0x0000001016197819 */ /* 0x000fe400000006ff */
[----:B------:R-:W-:Y:S02]  /*1160*/  SHF.L.U32 R23, R23, 0x10, RZ ;  /* 0x0000001017177819 */ /* 0x000fe400000006ff */
[----:B------:R-:W-:Y:S01]  /*1170*/  SHF.L.U32 R17, R16, 0x10, RZ ;  /* 0x0000001010117819 */ /* 0x000fe200000006ff */
[-C--:B------:R-:W-:Y:S01]  /*1180*/  FMUL.FTZ R25, R25, R40.reuse ;  /* 0x0000002819197220 */ /* 0x080fe20000410000 */
[----:B------:R-:W-:Y:S01]  /*1190*/  SHF.L.U32 R27, R20, 0x10, RZ ;  /* 0x00000010141b7819 */ /* 0x000fe200000006ff */
[-C--:B------:R-:W-:Y:S01]  /*11a0*/  FMUL.FTZ R23, R23, R40.reuse ;  /* 0x0000002817177220 */ /* 0x080fe20000410000 */
[----:B------:R-:W-:Y:S01]  /*11b0*/  SHF.L.U32 R21, R19, 0x10, RZ ;  /* 0x0000001013157819 */ /* 0x000fe200000006ff */
[----:B------:R-:W-:Y:S02]  /*11c0*/  IMAD.U32 R19, R18, 0x10000, RZ ;  /* 0x0001000012137824 */ /* 0x000fe400078e00ff */
[-C--:B------:R-:W-:Y:S01]  /*11d0*/  FMUL.FTZ R60, R17, R40.reuse ;  /* 0x00000028113c7220 */ /* 0x080fe20000410000 */
[-C--:B------:R-:W-:Y:S01]  /*11e0*/  FMUL.FTZ R66, R27, R40.reuse ;  /* 0x000000281b427220 */ /* 0x080fe20000410000 */
[-C--:B------:R-:W-:Y:S01]  /*11f0*/  FMUL.FTZ R22, R21, R40.reuse ;  /* 0x0000002815167220 */ /* 0x080fe20000410000 */
[----:B------:R-:W-:-:S02]  /*1200*/  FMUL.FTZ R64, R19, R40 ;  /* 0x0000002813407220 */ /* 0x000fc40000410000 */
[----:B------:R-:W-:Y:S02]  /*1210*/  F2FP.BF16.F32.PACK_AB R16, R60, R58 ;  /* 0x0000003a3c10723e */ /* 0x000fe400000010ff */
[----:B------:R-:W-:Y:S02]  /*1220*/  F2FP.BF16.F32.PACK_AB R19, R66, R23 ;  /* 0x000000174213723e */ /* 0x000fe400000010ff */
[----:B------:R-:W-:Y:S02]  /*1230*/  F2FP.BF16.F32.PACK_AB R18, R22, R25 ;  /* 0x000000191612723e */ /* 0x000fe400000010ff */
[----:B------:R-:W-:-:S07]  /*1240*/  F2FP.BF16.F32.PACK_AB R17, R64, R62 ;  /* 0x0000003e4011723e */ /* 0x000fce00000010ff */
.L_x_38:
[----:B------:R-:W-:Y:S01]  /*1250*/  FADD.FTZ R21, RZ, R49 ;  /* 0x00000031ff157221 */ /* 0x000fe20000010000 */
[----:B------:R-:W-:Y:S01]  /*1260*/  UMOV UR4, 0xffffffff ;  /* 0xffffffff00047882 */ /* 0x000fe20000000000 */
[----:B------:R-:W-:Y:S02]  /*1270*/  ISETP.NE.AND P3, PT, R0, RZ, PT ;  /* 0x000000ff0000720c */ /* 0x000fe40003f65270 */
[----:B------:R-:W-:-:S04]  /*1280*/  FADD.FTZ R21, R21, R56 ;  /* 0x0000003815157221 */ /* 0x000fc80000010000 */
[----:B------:R-:W-:-:S04]  /*1290*/  FADD.FTZ R20, R21, R50 ;  /* 0x0000003215147221 */ /* 0x000fc80000010000 */
[----:B------:R-:W-:Y:S02]  /*12a0*/  FADD.FTZ R24, R20, R55 ;  /* 0x0000003714187221 */ /* 0x000fe40000010000 */
[----:B------:R-:W0:Y:S02]  /*12b0*/  @P0 LDC.64 R20, c[0x0][0x3a8] ;  /* 0x0000ea00ff140b82 */ /* 0x000e240000000a00 */
[----:B------:R-:W-:-:S04]  /*12c0*/  FADD.FTZ R27, R24, R51 ;  /* 0x00000033181b7221 */ /* 0x000fc80000010000 */
[----:B------:R-:W-:-:S04]  /*12d0*/  FADD.FTZ R27, R27, R54 ;  /* 0x000000361b1b7221 */ /* 0x000fc80000010000 */
[----:B------:R-:W-:-:S04]  /*12e0*/  FADD.FTZ R24, R27, R52 ;  /* 0x000000341b187221 */ /* 0x000fc80000010000 */
[----:B------:R-:W-:-:S04]  /*12f0*/  FADD.FTZ R27, R24, R53 ;  /* 0x00000035181b7221 */ /* 0x000fc80000010000 */
[----:B------:R-:W-:-:S04]  /*1300*/  FADD.FTZ R27, R27, R58 ;  /* 0x0000003a1b1b7221 */ /* 0x000fc80000010000 */
[----:B------:R-:W-:Y:S01]  /*1310*/  FADD.FTZ R27, R27, R60 ;  /* 0x0000003c1b1b7221 */ /* 0x000fe20000010000 */
[----:B0-----:R-:W-:-:S04]  /*1320*/  @P0 IMAD.WIDE.U32 R20, R57, 0x10, R20 ;  /* 0x0000001039140825 */ /* 0x001fc800078e0014 */
[----:B------:R-:W-:Y:S01]  /*1330*/  FADD.FTZ R27, R27, R62 ;  /* 0x0000003e1b1b7221 */ /* 0x000fe20000010000 */
[----:B------:R0:W-:Y:S03]  /*1340*/  @P0 STG.E.128 desc[UR6][R20.64], R16 ;  /* 0x0000001014000986 */ /* 0x0001e6000c101d06 */
[----:B------:R-:W-:-:S04]  /*1350*/  FADD.FTZ R24, R27, R64 ;  /* 0x000000401b187221 */ /* 0x000fc80000010000 */
[----:B------:R-:W-:-:S04]  /*1360*/  FADD.FTZ R27, R24, R25 ;  /* 0x00000019181b7221 */ /* 0x000fc80000010000 */
[----:B------:R-:W-:-:S04]  /*1370*/  FADD.FTZ R24, R27, R22 ;  /* 0x000000161b187221 */ /* 0x000fc80000010000 */
[----:B------:R-:W-:-:S04]  /*1380*/  FADD.FTZ R27, R24, R23 ;  /* 0x00000017181b7221 */ /* 0x000fc80000010000 */
[----:B------:R-:W-:Y:S01]  /*1390*/  FADD.FTZ R40, R27, R66 ;  /* 0x000000421b287221 */ /* 0x000fe20000010000 */
[----:B0-----:R-:W-:Y:S06]  /*13a0*/  BRA.DIV UR4, `(.L_x_40) ;  /* 0x0000000a04107947 */ /* 0x001fec000b800000 */
[----:B------:R-:W0:Y:S02]  /*13b0*/  SHFL.BFLY PT, R21, R40, 0x1, 0x1f ;  /* 0x0c201f0028157f89 */ /* 0x000e2400000e0000 */
[----:B0-----:R-:W-:Y:S02]  /*13c0*/  FADD.FTZ R59, R40, R21 ;  /* 0x00000015283b7221 */ /* 0x001fe40000010000 */
[----:B------:R-:W0:Y:S03]  /*13d0*/  LDC R21, c[0x0][0x400] ;  /* 0x00010000ff157b82 */ /* 0x000e260000000800 */
[----:B------:R-:W1:Y:S02]  /*13e0*/  SHFL.BFLY PT, R20, R59, 0x2, 0x1f ;  /* 0x0c401f003b147f89 */ /* 0x000e6400000e0000 */
[----:B-1----:R-:W-:-:S05]  /*13f0*/  FADD.FTZ R63, R59, R20 ;  /* 0x000000143b3f7221 */ /* 0x002fca0000010000 */
[----:B------:R-:W1:Y:S02]  /*1400*/  SHFL.BFLY PT, R20, R63, 0x4, 0x1f ;  /* 0x0c801f003f147f89 */ /* 0x000e6400000e0000 */
[----:B-1----:R-:W-:-:S05]  /*1410*/  FADD.FTZ R65, R63, R20 ;  /* 0x000000143f417221 */ /* 0x002fca0000010000 */
[----:B------:R-:W1:Y:S02]  /*1420*/  SHFL.BFLY PT, R20, R65, 0x8, 0x1f ;  /* 0x0d001f0041147f89 */ /* 0x000e6400000e0000 */
[----:B-1----:R-:W-:-:S05]  /*1430*/  FADD.FTZ R67, R65, R20 ;  /* 0x0000001441437221 */ /* 0x002fca0000010000 */
[----:B------:R-:W1:Y:S02]  /*1440*/  SHFL.BFLY PT, R20, R67, 0x10, 0x1f ;  /* 0x0e001f0043147f89 */ /* 0x000e6400000e0000 */
[----:B-1----:R-:W-:-:S04]  /*1450*/  FADD.FTZ R20, R67, R20 ;  /* 0x0000001443147221 */ /* 0x002fc80000010000 */
[----:B0-----:R-:W-:-:S04]  /*1460*/  FMUL.FTZ R61, R20, R21 ;  /* 0x00000015143d7220 */ /* 0x001fc80000410000 */
[C---:B------:R-:W-:Y:S01]  /*1470*/  FADD.FTZ R20, -R61.reuse, R49 ;  /* 0x000000313d147221 */ /* 0x040fe20000010100 */
[----:B------:R-:W-:-:S03]  /*1480*/  FADD.FTZ R27, -R61, R56 ;  /* 0x000000383d1b7221 */ /* 0x000fc60000010100 */
[----:B------:R-:W-:-:S04]  /*1490*/  FFMA.FTZ R20, R20, R20, RZ ;  /* 0x0000001414147223 */ /* 0x000fc800000100ff */
[----:B------:R-:W-:Y:S01]  /*14a0*/  FFMA.FTZ R20, R27, R27, R20 ;  /* 0x0000001b1b147223 */ /* 0x000fe20000010014 */
[----:B------:R-:W-:-:S04]  /*14b0*/  FADD.FTZ R27, -R61, R50 ;  /* 0x000000323d1b7221 */ /* 0x000fc80000010100 */
        /* <DEDUP_REMOVED lines=26> */
[----:B------:R-:W-:-:S05]  /*1660*/  FFMA.FTZ R20, R27, R27, R20 ;  /* 0x0000001b1b147223 */ /* 0x000fca0000010014 */
        /* <DEDUP_REMOVED lines=9> */
.L_x_53:
[C---:B------:R-:W-:Y:S01]  /*1700*/  FMUL.FTZ R20, R61.reuse, R61 ;  /* 0x0000003d3d147220 */ /* 0x040fe20000410000 */
[----:B01----:R-:W-:Y:S01]  /*1710*/  FADD.FTZ R68, R68, R65 ;  /* 0x0000004144447221 */ /* 0x003fe20000010000 */
[----:B------:R-:W-:-:S03]  /*1720*/  FSEL R27, R61, RZ, !P2 ;  /* 0x000000ff3d1b7208 */ /* 0x000fc60005000000 */
[----:B------:R-:W-:Y:S01]  /*1730*/  FSEL R20, R20, RZ, P2 ;  /* 0x000000ff14147208 */ /* 0x000fe20001000000 */
[----:B------:R-:W-:Y:S01]  /*1740*/  FFMA.FTZ R21, R68, R21, UR8 ;  /* 0x0000000844157e23 */ /* 0x000fe20008010015 */
[C---:B------:R-:W-:Y:S01]  /*1750*/  FADD.FTZ R26, -R27.reuse, R56 ;  /* 0x000000381b1a7221 */ /* 0x040fe20000010100 */
[C---:B------:R-:W-:Y:S01]  /*1760*/  FADD.FTZ R50, -R27.reuse, R50 ;  /* 0x000000321b327221 */ /* 0x040fe20000010100 */
[----:B------:R-:W-:Y:S01]  /*1770*/  FADD.FTZ R56, -R27, R55 ;  /* 0x000000371b387221 */ /* 0x000fe20000010100 */
[----:B------:R-:W-:Y:S01]  /*1780*/  FADD.FTZ R59, R21, R20 ;  /* 0x00000014153b7221 */ /* 0x000fe20000010000 */
[C---:B------:R-:W-:Y:S01]  /*1790*/  FADD.FTZ R68, -R27.reuse, R51 ;  /* 0x000000331b447221 */ /* 0x040fe20000010100 */
[----:B------:R-:W0:Y:S01]  /*17a0*/  LDC.64 R20, c[0x0][0x428] ;  /* 0x00010a00ff147b82 */ /* 0x000e220000000a00 */
[C---:B------:R-:W-:Y:S01]  /*17b0*/  FADD.FTZ R52, -R27.reuse, R52 ;  /* 0x000000341b347221 */ /* 0x040fe20000010100 */
[C---:B------:R-:W-:Y:S01]  /*17c0*/  FADD.FTZ R53, -R27.reuse, R53 ;  /* 0x000000351b357221 */ /* 0x040fe20000010100 */
[C---:B------:R-:W-:Y:S01]  /*17d0*/  FADD.FTZ R40, -R27.reuse, R25 ;  /* 0x000000191b287221 */ /* 0x040fe20000010100 */
[----:B------:R-:W1:Y:S01]  /*17e0*/  MUFU.RSQ R59, R59 ;  /* 0x0000003b003b7308 */ /* 0x000e620000001400 */
[C---:B------:R-:W-:Y:S01]  /*17f0*/  FADD.FTZ R24, -R27.reuse, R49 ;  /* 0x000000311b187221 */ /* 0x040fe20000010100 */
[C---:B------:R-:W-:Y:S01]  /*1800*/  FADD.FTZ R25, -R27.reuse, R23 ;  /* 0x000000171b197221 */ /* 0x040fe20000010100 */
[C---:B------:R-:W-:Y:S01]  /*1810*/  FADD.FTZ R49, -R27.reuse, R54 ;  /* 0x000000361b317221 */ /* 0x040fe20000010100 */
[C---:B------:R-:W-:Y:S01]  /*1820*/  FADD.FTZ R58, -R27.reuse, R58 ;  /* 0x0000003a1b3a7221 */ /* 0x040fe20000010100 */
[C---:B------:R-:W-:Y:S01]  /*1830*/  FADD.FTZ R60, -R27.reuse, R60 ;  /* 0x0000003c1b3c7221 */ /* 0x040fe20000010100 */
[C---:B------:R-:W-:Y:S01]  /*1840*/  FADD.FTZ R62, -R27.reuse, R62 ;  /* 0x0000003e1b3e7221 */ /* 0x040fe20000010100 */
[C---:B------:R-:W-:Y:S01]  /*1850*/  FADD.FTZ R64, -R27.reuse, R64 ;  /* 0x000000401b407221 */ /* 0x040fe20000010100 */
[C---:B------:R-:W-:Y:S01]  /*1860*/  FADD.FTZ R54, -R27.reuse, R22 ;  /* 0x000000161b367221 */ /* 0x040fe20000010100 */
[----:B------:R-:W-:Y:S01]  /*1870*/  FADD.FTZ R66, -R27, R66 ;  /* 0x000000421b427221 */ /* 0x000fe20000010100 */
[C---:B-1----:R-:W-:Y:S01]  /*1880*/  FMUL.FTZ R50, R59.reuse, R50 ;  /* 0x000000323b327220 */ /* 0x042fe20000410000 */
[C---:B------:R-:W-:Y:S01]  /*1890*/  FMUL.FTZ R56, R59.reuse, R56 ;  /* 0x000000383b387220 */ /* 0x040fe20000410000 */
[C---:B------:R-:W-:Y:S01]  /*18a0*/  FMUL.FTZ R23, R59.reuse, R68 ;  /* 0x000000443b177220 */ /* 0x040fe20000410000 */
[C---:B------:R-:W-:Y:S01]  /*18b0*/  FMUL.FTZ R52, R59.reuse, R52 ;  /* 0x000000343b347220 */ /* 0x040fe20000410000 */
[----:B------:R-:W-:Y:S01]  /*18c0*/  FMUL.FTZ R53, R59, R53 ;  /* 0x000000353b357220 */ /* 0x000fe20000410000 */
[----:B------:R-:W-:Y:S01]  /*18d0*/  FFMA.FTZ R27, R50, R30, R9 ;  /* 0x0000001e321b7223 */ /* 0x000fe20000010009 */
[----:B------:R-:W-:Y:S01]  /*18e0*/  FFMA.FTZ R56, R56, R46, R45 ;  /* 0x0000002e38387223 */ /* 0x000fe2000001002d */
[----:B------:R-:W-:Y:S01]  /*18f0*/  FFMA.FTZ R22, R23, R15, R8 ;  /* 0x0000000f17167223 */ /* 0x000fe20000010008 */
[----:B------:R-:W-:Y:S01]  /*1900*/  FFMA.FTZ R23, R52, R28, R7 ;  /* 0x0000001c34177223 */ /* 0x000fe20000010007 */
[----:B------:R-:W-:Y:S01]  /*1910*/  FFMA.FTZ R55, R53, R42, R39 ;  /* 0x0000002a35377223 */ /* 0x000fe20000010027 */
[----:B0-----:R-:W-:-:S04]  /*1920*/  IMAD.WIDE.U32 R50, R41, 0x10, R20 ;  /* 0x0000001029327825 */ /* 0x001fc800078e0014 */
[C---:B------:R-:W-:Y:S01]  /*1930*/  FMUL.FTZ R26, R59.reuse, R26 ;  /* 0x0000001a3b1a7220 */ /* 0x040fe20000410000 */
[C---:B------:R-:W-:Y:S01]  /*1940*/  FMUL.FTZ R41, R59.reuse, R40 ;  /* 0x000000283b297220 */ /* 0x040fe20000410000 */
[----:B------:R-:W-:Y:S01]  /*1950*/  FMUL.FTZ R40, R59, R25 ;  /* 0x000000193b287220 */ /* 0x000fe20000410000 */
[----:B------:R-:W-:Y:S01]  /*1960*/  IMAD.WIDE.U32 R52, R57, 0x10, R20 ;  /* 0x0000001039347825 */ /* 0x000fe200078e0014 */
[----:B------:R-:W-:-:S03]  /*1970*/  F2FP.BF16.F32.PACK_AB R21, R56, R27 ;  /* 0x0000001b3815723e */ /* 0x000fc600000010ff */
[C---:B------:R-:W-:Y:S01]  /*1980*/  FMUL.FTZ R27, R59.reuse, R24 ;  /* 0x000000183b1b7220 */ /* 0x040fe20000410000 */
[----:B------:R-:W-:Y:S01]  /*1990*/  FMUL.FTZ R24, R59, R54 ;  /* 0x000000363b187220 */ /* 0x000fe20000410000 */
[----:B------:R-:W-:Y:S01]  /*19a0*/  F2FP.BF16.F32.PACK_AB R23, R55, R23 ;  /* 0x000000173717723e */ /* 0x000fe200000010ff */
[----:B------:R-:W0:Y:S01]  /*19b0*/  @!P3 LDC.64 R56, c[0x0][0x3c0] ;  /* 0x0000f000ff38bb82 */ /* 0x000e220000000a00 */
[----:B------:R-:W-:Y:S01]  /*19c0*/  FFMA.FTZ R25, R26, R48, R47 ;  /* 0x000000301a197223 */ /* 0x000fe2000001002f */
[----:B------:R-:W-:Y:S01]  /*19d0*/  FFMA.FTZ R26, R41, R11, R4 ;  /* 0x0000000b291a7223 */ /* 0x000fe20000010004 */
[----:B------:R-:W-:Y:S01]  /*19e0*/  FFMA.FTZ R41, R24, R34, R33 ;  /* 0x0000002218297223 */ /* 0x000fe20000010021 */
[----:B------:R-:W-:Y:S01]  /*19f0*/  FFMA.FTZ R20, R27, R29, R10 ;  /* 0x0000001d1b147223 */ /* 0x000fe2000001000a */
[----:B------:R-:W-:Y:S01]  /*1a00*/  FFMA.FTZ R27, R40, R12, R3 ;  /* 0x0000000c281b7223 */ /* 0x000fe20000010003 */
[C---:B------:R-:W-:Y:S01]  /*1a10*/  FMUL.FTZ R68, R59.reuse, R49 ;  /* 0x000000313b447220 */ /* 0x040fe20000410000 */
[----:B------:R-:W-:Y:S01]  /*1a20*/  FMUL.FTZ R66, R59, R66 ;  /* 0x000000423b427220 */ /* 0x000fe20000410000 */
[----:B------:R-:W1:Y:S01]  /*1a30*/  @!P3 LDC.64 R54, c[0x0][0x3c8] ;  /* 0x0000f200ff36bb82 */ /* 0x000e620000000a00 */
[----:B------:R-:W-:Y:S01]  /*1a40*/  F2FP.BF16.F32.PACK_AB R26, R41, R26 ;  /* 0x0000001a291a723e */ /* 0x000fe200000010ff */
[----:B------:R-:W-:Y:S01]  /*1a50*/  FFMA.FTZ R49, R68, R44, R43 ;  /* 0x0000002c44317223 */ /* 0x000fe2000001002b */
[----:B------:R-:W-:Y:S01]  /*1a60*/  F2FP.BF16.F32.PACK_AB R20, R25, R20 ;  /* 0x000000141914723e */ /* 0x000fe200000010ff */
[C---:B------:R-:W-:Y:S01]  /*1a70*/  FMUL.FTZ R25, R59.reuse, R58 ;  /* 0x0000003a3b197220 */ /* 0x040fe20000410000 */
[C---:B------:R-:W-:Y:S01]  /*1a80*/  FMUL.FTZ R62, R59.reuse, R62 ;  /* 0x0000003e3b3e7220 */ /* 0x040fe20000410000 */
[C---:B------:R-:W-:Y:S01]  /*1a90*/  FMUL.FTZ R64, R59.reuse, R64 ;  /* 0x000000403b407220 */ /* 0x040fe20000410000 */
[----:B------:R-:W-:Y:S01]  /*1aa0*/  FMUL.FTZ R60, R59, R60 ;  /* 0x0000003c3b3c7220 */ /* 0x000fe20000410000 */
[----:B------:R-:W2:Y:S01]  /*1ab0*/  LDC.64 R40, c[0x0][0x380] ;  /* 0x0000e000ff287b82 */ /* 0x000ea20000000a00 */
[----:B------:R-:W-:Y:S01]  /*1ac0*/  F2FP.BF16.F32.PACK_AB R22, R49, R22 ;  /* 0x000000163116723e */ /* 0x000fe200000010ff */
[----:B------:R-:W-:Y:S01]  /*1ad0*/  FFMA.FTZ R24, R25, R13, R6 ;  /* 0x0000000d19187223 */ /* 0x000fe20000010006 */
[----:B------:R-:W-:Y:S01]  /*1ae0*/  FFMA.FTZ R66, R66, R32, R31 ;  /* 0x0000002042427223 */ /* 0x000fe2000001001f */
[----:B------:R-:W-:Y:S01]  /*1af0*/  FFMA.FTZ R25, R62, R14, R5 ;  /* 0x0000000e3e197223 */ /* 0x000fe20000010005 */
[----:B------:R-:W-:Y:S01]  /*1b00*/  FFMA.FTZ R64, R64, R36, R35 ;  /* 0x0000002440407223 */ /* 0x000fe20000010023 */
[----:B------:R-:W-:Y:S01]  /*1b10*/  FFMA.FTZ R49, R60, R38, R37 ;  /* 0x000000263c317223 */ /* 0x000fe20000010025 */
[----:B0-----:R-:W-:Y:S01]  /*1b20*/  @!P3 IMAD.WIDE R56, R2, 0x4, R56 ;  /* 0x000000040238b825 */ /* 0x001fe200078e0238 */
[----:B------:R-:W-:-:S02]  /*1b30*/  F2FP.BF16.F32.PACK_AB R27, R66, R27 ;  /* 0x0000001b421b723e */ /* 0x000fc400000010ff */
[----:B------:R-:W-:Y:S02]  /*1b40*/  F2FP.BF16.F32.PACK_AB R25, R64, R25 ;  /* 0x000000194019723e */ /* 0x000fe400000010ff */
[----:B------:R-:W-:Y:S01]  /*1b50*/  F2FP.BF16.F32.PACK_AB R24, R49, R24 ;  /* 0x000000183118723e */ /* 0x000fe200000010ff */
[----:B------:R0:W-:Y:S01]  /*1b60*/  @!P3 STG.E desc[UR6][R56.64], R61 ;  /* 0x0000003d3800b986 */ /* 0x0001e2000c101906 */
[----:B-1----:R-:W-:-:S05]  /*1b70*/  @!P3 IMAD.WIDE R54, R2, 0x4, R54 ;  /* 0x000000040236b825 */ /* 0x002fca00078e0236 */
[----:B------:R0:W-:Y:S01]  /*1b80*/  @!P3 STG.E desc[UR6][R54.64], R59 ;  /* 0x0000003b3600b986 */ /* 0x0001e2000c101906 */
[----:B--2---:R-:W-:-:S03]  /*1b90*/  LEA R2, R40, R2, 0x2 ;  /* 0x0000000228027211 */ /* 0x004fc600078e10ff */
[----:B------:R0:W-:Y:S01]  /*1ba0*/  STG.E.128 desc[UR6][R50.64], R20 ;  /* 0x0000001432007986 */ /* 0x0001e2000c101d06 */
[----:B------:R-:W-:-:S03]  /*1bb0*/  ISETP.GE.AND P3, PT, R2, R41, PT ;  /* 0x000000290200720c */ /* 0x000fc60003f66270 */
[----:B------:R0:W-:Y:S10]  /*1bc0*/  STG.E.128 desc[UR6][R52.64], R24 ;  /* 0x0000001834007986 */ /* 0x0001f4000c101d06 */
[----:B------:R-:W-:Y:S05]  /*1bd0*/  @!P3 BRA `(.L_x_41) ;  /* 0xffffffe80080b947 */ /* 0x000fea000383ffff */
[----:B------:R-:W-:Y:S05]  /*1be0*/  EXIT ;  /* 0x000000000000794d */ /* 0x000fea0003800000 */
.L_x_40:
        /* <DEDUP_REMOVED lines=8> */
.L_x_43:
[----:B------:R-:W-:Y:S05]  /*1c70*/  BSYNC B0 ;  /* 0x0000000000007941 */ /* 0x000fea0003800000 */
.L_x_42:
[----:B------:R-:W-:Y:S01]  /*1c80*/  MOV R21, R69 ;  /* 0x0000004500157202 */ /* 0x000fe20000000f00 */
[----:B------:R-:W-:Y:S01]  /*1c90*/  HFMA2 R26, -RZ, RZ, 0, 1.1920928955078125e-07 ;  /* 0x00000002ff1a7431 */ /* 0x000fe200000001ff */
[----:B------:R-:W-:Y:S02]  /*1ca0*/  MOV R27, 0x1f ;  /* 0x0000001f001b7802 */ /* 0x000fe40000000f00 */
[----:B------:R-:W-:Y:S01]  /*1cb0*/  MOV R24, 0xffffffff ;  /* 0xffffffff00187802 */ /* 0x000fe20000000f00 */
[----:B------:R-:W-:Y:S02]  /*1cc0*/  FADD.FTZ R59, R40, R21 ;  /* 0x00000015283b7221 */ /* 0x000fe40000010000 */
[----:B------:R-:W0:Y:S03]  /*1cd0*/  LDC R21, c[0x0][0x400] ;  /* 0x00010000ff157b82 */ /* 0x000e260000000800 */
[----:B------:R-:W-:-:S07]  /*1ce0*/  MOV R67, R59 ;  /* 0x0000003b00437202 */ /* 0x000fce0000000f00 */
[----:B0-----:R-:W-:Y:S05]  /*1cf0*/  WARPSYNC.COLLECTIVE R24, `(.L_x_44) ;  /* 0x0000000018087348 */ /* 0x001fea0003c00000 */
[----:B------:R1:W2:Y:S02]  /*1d00*/  SHFL.BFLY P4, R69, R67, R26, R27 ;  /* 0x0c00001a43457389 */ /* 0x0002a4000008001b */
[----:B012---:R-:W-:Y:S05]  /*1d10*/  ENDCOLLECTIVE ;  /* 0x000000000000791b */ /* 0x007fea0003800000 */
.L_x_44:
[----:B------:R-:W-:Y:S01]  /*1d20*/  HFMA2 R26, -RZ, RZ, 0, 2.384185791015625e-07 ;  /* 0x00000004ff1a7431 */ /* 0x000fe200000001ff */
[----:B------:R-:W-:-:S05]  /*1d30*/  MOV R20, R69 ;  /* 0x0000004500147202 */ /* 0x000fca0000000f00 */
[----:B------:R-:W-:-:S04]  /*1d40*/  FADD.FTZ R63, R59, R20 ;  /* 0x000000143b3f7221 */ /* 0x000fc80000010000 */
[----:B------:R-:W-:-:S07]  /*1d50*/  IMAD.MOV.U32 R67, RZ, RZ, R63 ;  /* 0x000000ffff437224 */ /* 0x000fce00078e003f */
[----:B------:R-:W-:Y:S05]  /*1d60*/  WARPSYNC.COLLECTIVE R24, `(.L_x_45) ;  /* 0x0000000018087348 */ /* 0x000fea0003c00000 */
[----:B------:R0:W1:Y:S02]  /*1d70*/  SHFL.BFLY P4, R69, R67, R26, R27 ;  /* 0x0c00001a43457389 */ /* 0x000064000008001b */
[----:B01----:R-:W-:Y:S05]  /*1d80*/  ENDCOLLECTIVE ;  /* 0x000000000000791b */ /* 0x003fea0003800000 */
.L_x_45:
[----:B------:R-:W-:Y:S01]  /*1d90*/  HFMA2 R26, -RZ, RZ, 0, 4.76837158203125e-07 ;  /* 0x00000008ff1a7431 */ /* 0x000fe200000001ff */
[----:B------:R-:W-:-:S05]  /*1da0*/  MOV R20, R69 ;  /* 0x0000004500147202 */ /* 0x000fca0000000f00 */
[----:B------:R-:W-:-:S05]  /*1db0*/  FADD.FTZ R65, R63, R20 ;  /* 0x000000143f417221 */ /* 0x000fca0000010000 */
[----:B------:R-:W-:-:S07]  /*1dc0*/  MOV R67, R65 ;  /* 0x0000004100437202 */ /* 0x000fce0000000f00 */
[----:B------:R-:W-:Y:S05]  /*1dd0*/  WARPSYNC.COLLECTIVE R24, `(.L_x_46) ;  /* 0x0000000018087348 */ /* 0x000fea0003c00000 */
[----:B------:R0:W1:Y:S02]  /*1de0*/  SHFL.BFLY P4, R69, R67, R26, R27 ;  /* 0x0c00001a43457389 */ /* 0x000064000008001b */
[----:B01----:R-:W-:Y:S05]  /*1df0*/  ENDCOLLECTIVE ;  /* 0x000000000000791b */ /* 0x003fea0003800000 */
.L_x_46:
[----:B------:R-:W-:Y:S01]  /*1e00*/  HFMA2 R26, -RZ, RZ, 0, 9.5367431640625e-07 ;  /* 0x00000010ff1a7431 */ /* 0x000fe200000001ff */
[----:B------:R-:W-:-:S05]  /*1e10*/  MOV R20, R69 ;  /* 0x0000004500147202 */ /* 0x000fca0000000f00 */
[----:B------:R-:W-:-:S07]  /*1e20*/  FADD.FTZ R67, R65, R20 ;  /* 0x0000001441437221 */ /* 0x000fce0000010000 */
[----:B------:R-:W-:Y:S05]  /*1e30*/  WARPSYNC.COLLECTIVE R24, `(.L_x_47) ;  /* 0x0000000018087348 */ /* 0x000fea0003c00000 */
[----:B------:R0:W1:Y:S02]  /*1e40*/  SHFL.BFLY P4, R69, R67, R26, R27 ;  /* 0x0c00001a43457389 */ /* 0x000064000008001b */
[----:B01----:R-:W-:Y:S05]  /*1e50*/  ENDCOLLECTIVE ;  /* 0x000000000000791b */ /* 0x003fea0003800000 */
.L_x_47:
[----:B------:R-:W-:Y:S01]  /*1e60*/  HFMA2 R26, -RZ, RZ, 0, 5.9604644775390625e-08 ;  /* 0x00000001ff1a7431 */ /* 0x000fe200000001ff */
[----:B------:R-:W-:-:S05]  /*1e70*/  MOV R20, R69 ;  /* 0x0000004500147202 */ /* 0x000fca0000000f00 */
[----:B------:R-:W-:-:S04]  /*1e80*/  FADD.FTZ R20, R67, R20 ;  /* 0x0000001443147221 */ /* 0x000fc80000010000 */
[----:B------:R-:W-:-:S04]  /*1e90*/  FMUL.FTZ R61, R20, R21 ;  /* 0x00000015143d7220 */ /* 0x000fc80000410000 */
[C---:B------:R-:W-:Y:S01]  /*1ea0*/  FADD.FTZ R20, -R61.reuse, R49 ;  /* 0x000000313d147221 */ /* 0x040fe20000010100 */
[C---:B------:R-:W-:Y:S01]  /*1eb0*/  FADD.FTZ R59, -R61.reuse, R56 ;  /* 0x000000383d3b7221 */ /* 0x040fe20000010100 */
[----:B------:R-:W-:Y:S02]  /*1ec0*/  FADD.FTZ R27, -R61, R55 ;  /* 0x000000373d1b7221 */ /* 0x000fe40000010100 */
[----:B------:R-:W-:-:S04]  /*1ed0*/  FFMA.FTZ R20, R20, R20, RZ ;  /* 0x0000001414147223 */ /* 0x000fc800000100ff */
[----:B------:R-:W-:Y:S01]  /*1ee0*/  FFMA.FTZ R20, R59, R59, R20 ;  /* 0x0000003b3b147223 */ /* 0x000fe20000010014 */
[----:B------:R-:W-:-:S04]  /*1ef0*/  FADD.FTZ R59, -R61, R50 ;  /* 0x000000323d3b7221 */ /* 0x000fc80000010100 */
[----:B------:R-:W-:-:S04]  /*1f00*/  FFMA.FTZ R20, R59, R59, R20 ;  /* 0x0000003b3b147223 */ /* 0x000fc80000010014 */
        /* <DEDUP_REMOVED lines=25> */
[----:B------:R-:W-:-:S04]  /*20a0*/  MOV R27, 0x1f ;  /* 0x0000001f001b7802 */ /* 0x000fc80000000f00 */
[----:B------:R-:W-:-:S07]  /*20b0*/  MOV R67, R20 ;  /* 0x0000001400437202 */ /* 0x000fce0000000f00 */
[----:B------:R-:W-:Y:S05]  /*20c0*/  WARPSYNC.COLLECTIVE R24, `(.L_x_48) ;  /* 0x0000000018087348 */ /* 0x000fea0003c00000 */
[----:B------:R0:W1:Y:S02]  /*20d0*/  SHFL.BFLY P4, R69, R67, R26, R27 ;  /* 0x0c00001a43457389 */ /* 0x000064000008001b */
[----:B01----:R-:W-:Y:S05]  /*20e0*/  ENDCOLLECTIVE ;  /* 0x000000000000791b */ /* 0x003fea0003800000 */
.L_x_48:
[----:B------:R-:W-:Y:S01]  /*20f0*/  HFMA2 R26, -RZ, RZ, 0, 1.1920928955078125e-07 ;  /* 0x00000002ff1a7431 */ /* 0x000fe200000001ff */
[----:B------:R-:W-:-:S05]  /*2100*/  MOV R59, R69 ;  /* 0x00000045003b7202 */ /* 0x000fca0000000f00 */
[----:B------:R-:W-:-:S04]  /*2110*/  FADD.FTZ R59, R20, R59 ;  /* 0x0000003b143b7221 */ /* 0x000fc80000010000 */
[----:B------:R-:W-:-:S07]  /*2120*/  IMAD.MOV.U32 R67, RZ, RZ, R59 ;  /* 0x000000ffff437224 */ /* 0x000fce00078e003b */
[----:B------:R-:W-:Y:S05]  /*2130*/  WARPSYNC.COLLECTIVE R24, `(.L_x_49) ;  /* 0x0000000018087348 */ /* 0x000fea0003c00000 */
[----:B------:R0:W1:Y:S02]  /*2140*/  SHFL.BFLY P4, R69, R67, R26, R27 ;  /* 0x0c00001a43457389 */ /* 0x000064000008001b */
[----:B01----:R-:W-:Y:S05]  /*2150*/  ENDCOLLECTIVE ;  /* 0x000000000000791b */ /* 0x003fea0003800000 */
.L_x_49:
[----:B------:R-:W-:Y:S01]  /*2160*/  HFMA2 R26, -RZ, RZ, 0, 2.384185791015625e-07 ;  /* 0x00000004ff1a7431 */ /* 0x000fe200000001ff */
[----:B------:R-:W-:-:S05]  /*2170*/  MOV R40, R69 ;  /* 0x0000004500287202 */ /* 0x000fca0000000f00 */
[----:B------:R-:W-:-:S05]  /*2180*/  FADD.FTZ R40, R59, R40 ;  /* 0x000000283b287221 */ /* 0x000fca0000010000 */
[----:B------:R-:W-:-:S07]  /*2190*/  MOV R67, R40 ;  /* 0x0000002800437202 */ /* 0x000fce0000000f00 */
[----:B------:R-:W-:Y:S05]  /*21a0*/  WARPSYNC.COLLECTIVE R24, `(.L_x_50) ;  /* 0x0000000018087348 */ /* 0x000fea0003c00000 */
[----:B------:R0:W1:Y:S02]  /*21b0*/  SHFL.BFLY P4, R69, R67, R26, R27 ;  /* 0x0c00001a43457389 */ /* 0x000064000008001b */
[----:B01----:R-:W-:Y:S05]  /*21c0*/  ENDCOLLECTIVE ;  /* 0x000000000000791b */ /* 0x003fea0003800000 */
.L_x_50:
[----:B------:R-:W-:Y:S01]  /*21d0*/  HFMA2 R26, -RZ, RZ, 0, 4.76837158203125e-07 ;  /* 0x00000008ff1a7431 */ /* 0x000fe200000001ff */
[----:B------:R-:W-:-:S05]  /*21e0*/  MOV R63, R69 ;  /* 0x00000045003f7202 */ /* 0x000fca0000000f00 */
[----:B------:R-:W-:-:S05]  /*21f0*/  FADD.FTZ R63, R40, R63 ;  /* 0x0000003f283f7221 */ /* 0x000fca0000010000 */
[----:B------:R-:W-:-:S07]  /*2200*/  MOV R67, R63 ;  /* 0x0000003f00437202 */ /* 0x000fce0000000f00 */
[----:B------:R-:W-:Y:S05]  /*2210*/  WARPSYNC.COLLECTIVE R24, `(.L_x_51) ;  /* 0x0000000018087348 */ /* 0x000fea0003c00000 */
[----:B------:R0:W1:Y:S02]  /*2220*/  SHFL.BFLY P4, R69, R67, R26, R27 ;  /* 0x0c00001a43457389 */ /* 0x000064000008001b */
[----:B01----:R-:W-:Y:S05]  /*2230*/  ENDCOLLECTIVE ;  /* 0x000000000000791b */ /* 0x003fea0003800000 */
.L_x_51:
[----:B------:R-:W-:Y:S01]  /*2240*/  HFMA2 R26, -RZ, RZ, 0, 9.5367431640625e-07 ;  /* 0x00000010ff1a7431 */ /* 0x000fe200000001ff */
[----:B------:R-:W-:-:S05]  /*2250*/  MOV R68, R69 ;  /* 0x0000004500447202 */ /* 0x000fca0000000f00 */
[----:B------:R-:W-:-:S05]  /*2260*/  FADD.FTZ R68, R63, R68 ;  /* 0x000000443f447221 */ /* 0x000fca0000010000 */
[----:B------:R-:W-:-:S07]  /*2270*/  MOV R67, R68 ;  /* 0x0000004400437202 */ /* 0x000fce0000000f00 */
[----:B------:R-:W-:Y:S05]  /*2280*/  WARPSYNC.COLLECTIVE R24, `(.L_x_52) ;  /* 0x0000000018087348 */ /* 0x000fea0003c00000 */
[----:B------:R0:W1:Y:S02]  /*2290*/  SHFL.BFLY P4, R69, R67, R26, R27 ;  /* 0x0c00001a43457389 */ /* 0x000064000008001b */
[----:B01----:R-:W-:Y:S05]  /*22a0*/  ENDCOLLECTIVE ;  /* 0x000000000000791b */ /* 0x003fea0003800000 */
.L_x_52:
[----:B------:R-:W-:Y:S01]  /*22b0*/  MOV R65, R69 ;  /* 0x0000004500417202 */ /* 0x000fe20000000f00 */
[----:B------:R-:W-:Y:S06]  /*22c0*/  BRA `(.L_x_53) ;  /* 0xfffffff4000c7947 */ /* 0x000fec000383ffff */
.L_x_54:
        /* <DEDUP_REMOVED lines=11> */
.L_x_20222:


//--------------------- .text._ZN10layer_norm13ln_fwd_kernelINS_13Kernel_traitsI13__nv_bfloat16S2_S2_S2_fjLj512ELj1ELj4ELj1ELj16ENS_18Kernel_traits_baseILj512ES2_S2_S2_S2_fjLj128EEEEELb0ELb0ELb1ELb0EEEvNS_9FwdParamsE --------------------------
	.section	.text._ZN10layer_norm13ln_fwd_kernelINS_13Kernel_traitsI13__nv_bfloat16S2_S2_S2_fjLj512ELj1ELj4ELj1ELj16ENS_18Kernel_traits_baseILj512ES2_S2_S2_S2_fjLj128EEEEELb0ELb0ELb1ELb0EEEvNS_9FwdParamsE,"ax",@progbits
	.align	128
        .global         _ZN10layer_norm13ln_fwd_kernelINS_13Kernel_traitsI13__nv_bfloat16S2_S2_S2_fjLj512ELj1ELj4ELj1ELj16ENS_18Kernel_traits_baseILj512ES2_S2_S2_S2_fjLj128EEEEELb0ELb0ELb1ELb0EEEvNS_9FwdParamsE
        .type           _ZN10layer_norm13ln_fwd_kernelINS_13Kernel_traitsI13__nv_bfloat16S2_S2_S2_fjLj512ELj1ELj4ELj1ELj16ENS_18Kernel_traits_baseILj512ES2_S2_S2_S2_fjLj128EEEEELb0ELb0ELb1ELb0EEEvNS_9FwdParamsE,@function
        .size           _ZN10layer_norm13ln_fwd_kernelINS_13Kernel_traitsI13__nv_bfloat16S2_S2_S2_fjLj512ELj1ELj4ELj1ELj16ENS_18Kernel_traits_baseILj512ES2_S2_S2_S2_fjLj128EEEEELb0ELb0ELb1ELb0EEEvNS_9FwdParamsE,(.L_x_20223 - _ZN10layer_norm13ln_fwd_kernelINS_13Kernel_traitsI13__nv_bfloat16S2_S2_S2_fjLj512ELj1ELj4ELj1ELj16ENS_18Kernel_traits_baseILj512ES2_S2_S2_S2_fjLj128EEEEELb0ELb0ELb1ELb0EEEvNS_9FwdParamsE)
        .other          _ZN10layer_norm13ln_fwd_kernelINS_13Kernel_traitsI13__nv_bfloat16S2_S2_S2_fjLj512ELj1ELj4ELj1ELj16ENS_18Kernel_traits_baseILj512ES2_S2_S2_S2_fjLj128EEEEELb0ELb0ELb1ELb0EEEvNS_9FwdParamsE,@"STO_CUDA_ENTRY STV_DEFAULT"
_ZN10layer_norm13ln_fwd_kernelINS_13Kernel_traitsI13__nv_bfloat16S2_S2_S2_fjLj512ELj1ELj4ELj1ELj16ENS_18Kernel_traits_baseILj512ES2_S2_S2_S2_fjLj128EEEEELb0ELb0ELb1ELb0EEEvNS_9FwdParamsE:
.text._ZN10layer_norm13ln_fwd_kernelINS_13Kernel_traitsI13__nv_bfloat16S2_S2_S2_fjLj512ELj1ELj4ELj1ELj16ENS_18Kernel_traits_baseILj512ES2_S2_S2_S2_fjLj128EEEEELb0ELb0ELb1ELb0EEEvNS_9FwdParamsE:
[----:B------:R-:W-:Y:S01]  /*0000*/  LDC R1, c[0x0][0x37c] ;  /* 0x0000df00ff017b82 */ /* 0x000fe20000000800 */
[----:B------:R-:W0:Y:S07]  /*0010*/  S2R R11, SR_TID.X ;  /* 0x00000000000b7919 */ /* 0x000e2e0000002100 */
[----:B------:R-:W1:Y:S01]  /*0020*/  LDC R3, c[0x0][0x388] ;  /* 0x0000e200ff037b82 */ /* 0x000e620000000800 */
[----:B------:R-:W2:Y:S01]  /*0030*/  LDCU.64 UR8, c[0x0][0x438] ;  /* 0x00008700ff0877ac */ /* 0x000ea20008000a00 */
[----:B------:R-:W-:Y:S01]  /*0040*/  BSSY.RECONVERGENT B0, `(.L_x_55) ;  /* 0x0000032000007945 */ /* 0x000fe20003800200 */
[----:B------:R-:W3:Y:S05]  /*0050*/  LDCU.64 UR6, c[0x0][0x358] ;  /* 0x00006b00ff0677ac */ /* 0x000eea0008000a00 */
[----:B------:R-:W4:Y:S01]  /*0060*/  S2UR UR4, SR_CTAID.X ;  /* 0x00000000000479c3 */ /* 0x000f220000002500 */
[----:B--2---:R-:W-:-:S04]  /*0070*/  UISETP.NE.U32.AND UP0, UPT, UR8, URZ, UPT ;  /* 0x000000ff0800728c */ /* 0x004fc8000bf05070 */
[----:B------:R-:W-:Y:S01]  /*0080*/  UISETP.NE.AND.EX UP0, UPT, UR9, URZ, UPT, UP0 ;  /* 0x000000ff0900728c */ /* 0x000fe2000bf05300 */
[----:B-1----:R-:W-:-:S04]  /*0090*/  SHF.R.S32.HI R0, RZ, 0x1f, R3 ;  /* 0x0000001fff007819 */ /* 0x002fc80000011403 */
[----:B------:R-:W-:Y:S02]  /*00a0*/  LEA.HI R0, R0, R3, RZ, 0x3 ;  /* 0x0000000300007211 */ /* 0x000fe400078f18ff */
[C---:B0-----:R-:W-:Y:S01]  /*00b0*/  LOP3.LUT R3, R11.reuse, 0x1f, RZ, 0xc, !PT ;  /* 0x0000001f0b037812 */ /* 0x041fe200078e0cff */
[----:B----4-:R-:W-:Y:S01]  /*00c0*/  USHF.L.U32 UR4, UR4, 0x2, URZ ;  /* 0x0000000204047899 */ /* 0x010fe200080006ff */
[----:B------:R-:W-:Y:S02]  /*00d0*/  SHF.R.U32.HI R10, RZ, 0x5, R11 ;  /* 0x00000005ff0a7819 */ /* 0x000fe4000001160b */
[----:B------:R-:W-:Y:S02]  /*00e0*/  LEA.HI.SX32 R36, R0, R3, 0x1d ;  /* 0x0000000300247211 */ /* 0x000fe400078feaff */
[----:B------:R-:W-:Y:S02]  /*00f0*/  LOP3.LUT R11, R11, 0x1f, RZ, 0xc0, !PT ;  /* 0x0000001f0b0b7812 */ /* 0x000fe400078ec0ff */
[----:B------:R-:W-:Y:S01]  /*0100*/  LOP3.LUT R10, R10, UR4, RZ, 0xfc, !PT ;  /* 0x000000040a0a7c12 */ /* 0x000fe2000f8efcff */
[----:B---3--:R-:W-:Y:S06]  /*0110*/  BRA.U !UP0, `(.L_x_56) ;  /* 0x0000000108547547 */ /* 0x008fec000b800000 */
        /* <DEDUP_REMOVED lines=12> */
.L_x_58:
[----:B------:R-:W-:Y:S05]  /*01e0*/  BSYNC.RECONVERGENT B1 ;  /* 0x0000000000017941 */ /* 0x000fea0003800200 */
.L_x_57:
        /* <DEDUP_REMOVED lines=8> */
.L_x_56:
        /* <DEDUP_REMOVED lines=10> */
[----:B------:R-:W-:Y:S01]  /*0310*/  IMAD.MOV.U32 R26, RZ, RZ, RZ ;  /* 0x000000ffff1a7224 */ /* 0x000fe200078e00ff */
[----:B------:R-:W-:Y:S02]  /*0320*/  CS2R R24, SRZ ;  /* 0x0000000000187805 */ /* 0x000fe4000001ff00 */
[----:B------:R-:W-:Y:S02]  /*0330*/  @P1 CS2R R18, SRZ ;  /* 0x0000000000121805 */ /* 0x000fe4000001ff00 */
[----:B------:R-:W-:Y:S02]  /*0340*/  @P1 CS2R R16, SRZ ;  /* 0x0000000000101805 */ /* 0x000fe4000001ff00 */
[----:B------:R-:W-:-:S07]  /*0350*/  @P0 MOV R27, RZ ;  /* 0x000000ff001b0202 */ /* 0x000fce0000000f00 */
.L_x_59:
[----:B------:R-:W-:Y:S05]  /*0360*/  BSYNC.RECONVERGENT B0 ;  /* 0x0000000000007941 */ /* 0x000fea0003800200 */
.L_x_55:
[----:B------:R-:W1:Y:S02]  /*0370*/  LDCU UR4, c[0x0][0x384] ;  /* 0x00007080ff0477ac */ /* 0x000e640008000800 */
[----:B-1----:R-:W-:-:S13]  /*0380*/  ISETP.GE.AND P0, PT, R10, UR4, PT ;  /* 0x000000040a007c0c */ /* 0x002fda000bf06270 */
[----:B------:R-:W-:Y:S05]  /*0390*/  @P0 EXIT ;  /* 0x000000000000094d */ /* 0x000fea0003800000 */
[----:B------:R-:W1:Y:S01]  /*03a0*/  LDCU.U8 UR4, c[0x0][0x410] ;  /* 0x00008200ff0477ac */ /* 0x000e620008000000 */
[----:B-----5:R-:W-:Y:S02]  /*03b0*/  PRMT R9, R19, 0x7632, R9 ;  /* 0x0000763213097816 */ /* 0x020fe40000000009 */
[----:B------:R-:W-:Y:S01]  /*03c0*/  PRMT R8, R23, 0x7632, R8 ;  /* 0x0000763217087816 */ /* 0x000fe20000000008 */
[----:B------:R-:W2:Y:S01]  /*03d0*/  LDCU UR5, c[0x0][0x448] ;  /* 0x00008900ff0577ac */ /* 0x000ea20008000800 */
[----:B------:R-:W-:Y:S02]  /*03e0*/  PRMT R7, R27, 0x7632, R7 ;  /* 0x000076321b077816 */ /* 0x000fe40000000007 */
[----:B------:R-:W-:Y:S01]  /*03f0*/  PRMT R6, R31, 0x7632, R6 ;  /* 0x000076321f067816 */ /* 0x000fe20000000006 */
[----:B------:R-:W3:Y:S01]  /*0400*/  LDCU.64 UR8, c[0x0][0x3a0] ;  /* 0x00007400ff0877ac */ /* 0x000ee20008000a00 */
[----:B0-----:R-:W-:Y:S02]  /*0410*/  PRMT R5, R26, 0x7632, R5 ;  /* 0x000076321a057816 */ /* 0x001fe40000000005 */
[----:B------:R-:W-:-:S02]  /*0420*/  PRMT R4, R30, 0x7632, R4 ;  /* 0x000076321e047816 */ /* 0x000fc40000000004 */
[----:B------:R-:W-:Y:S02]  /*0430*/  PRMT R3, R28, 0x7632, R3 ;  /* 0x000076321c037816 */ /* 0x000fe40000000003 */
[----:B-1----:R-:W-:-:S13]  /*0440*/  ISETP.NE.AND P0, PT, RZ, UR4, PT ;  /* 0x00000004ff007c0c */ /* 0x002fda000bf05270 */
.L_x_77:
[----:B------:R-:W0:Y:S08]  /*0450*/  LDC.64 R32, c[0x0][0x3f0] ;  /* 0x0000fc00ff207b82 */ /* 0x000e300000000a00 */
[----:B------:R-:W1:Y:S01]  /*0460*/  LDC R51, c[0x0][0x388] ;  /* 0x0000e200ff337b82 */ /* 0x000e620000000800 */
[----:B0-----:R-:W-:-:S07]  /*0470*/  IMAD.WIDE R54, R10, 0x4, R32 ;  /* 0x000000040a367825 */ /* 0x001fce00078e0220 */
[----:B------:R-:W0:Y:S01]  /*0480*/  LDC.64 R32, c[0x0][0x3f8] ;  /* 0x0000fe00ff207b82 */ /* 0x000e220000000a00 */
[----:B------:R4:W2:Y:S01]  /*0490*/  LDG.E R54, desc[UR6][R54.64] ;  /* 0x0000000636367981 */ /* 0x0008a2000c1e1900 */
[----:B0-----:R-:W-:-:S05]  /*04a0*/  IMAD.WIDE R32, R10, 0x4, R32 ;  /* 0x000000040a207825 */ /* 0x001fca00078e0220 */
[----:B------:R0:W5:Y:S01]  /*04b0*/  LDG.E R52, desc[UR6][R32.64] ;  /* 0x0000000620347981 */ /* 0x000162000c1e1900 */
[----:B------:R-:W-:Y:S01]  /*04c0*/  ISETP.GE.U32.AND P1, PT, R36, 0x20, PT ;  /* 0x000000202400780c */ /* 0x000fe20003f26070 */
[----:B------:R-:W-:Y:S01]  /*04d0*/  BSSY.RECONVERGENT B0, `(.L_x_60) ;  /* 0x0000085000007945 */ /* 0x000fe20003800200 */
[----:B----4-:R-:W-:Y:S01]  /*04e0*/  IMAD.MOV.U32 R55, RZ, RZ, RZ ;  /* 0x000000ffff377224 */ /* 0x010fe200078e00ff */
[----:B--2---:R-:W-:-:S13]  /*04f0*/  ISETP.GE.AND P3, PT, R54, 0x1, PT ;  /* 0x000000013600780c */ /* 0x004fda0003f66270 */
[----:B------:R-:W-:-:S05]  /*0500*/  @P3 IADD3 R34, PT, PT, R54, -0x1, RZ ;  /* 0xffffffff36223810 */ /* 0x000fca0007ffe0ff */
[-C--:B-1----:R-:W-:Y:S02]  /*0510*/  @P3 IMAD R53, R34, R51.reuse, RZ ;  /* 0x0000003322353224 */ /* 0x082fe400078e02ff */
[----:B------:R-:W-:-:S03]  /*0520*/  IMAD R34, R10, R51, RZ ;  /* 0x000000330a227224 */ /* 0x000fc600078e02ff */
[----:B------:R-:W-:Y:S02]  /*0530*/  @P3 SHF.R.S32.HI R56, RZ, 0x1f, R53 ;  /* 0x0000001fff383819 */ /* 0x000fe40000011435 */
[----:B------:R-:W-:Y:S02]  /*0540*/  SHF.R.S32.HI R35, RZ, 0x1f, R34 ;  /* 0x0000001fff237819 */ /* 0x000fe40000011422 */
[----:B------:R-:W-:Y:S02]  /*0550*/  @P3 LEA.HI R56, R56, R53, RZ, 0x3 ;  /* 0x0000003538383211 */ /* 0x000fe400078f18ff */
[----:B------:R-:W-:Y:S02]  /*0560*/  LEA.HI R34, R35, R34, RZ, 0x3 ;  /* 0x0000002223227211 */ /* 0x000fe400078f18ff */
[-C--:B------:R-:W-:Y:S02]  /*0570*/  @P3 LEA.HI.SX32 R55, R56, R11.reuse, 0x1d ;  /* 0x0000000b38373211 */ /* 0x080fe400078feaff */
[----:B------:R-:W-:Y:S01]  /*0580*/  LEA.HI.SX32 R53, R34, R11, 0x1d ;  /* 0x0000000b22357211 */ /* 0x000fe200078feaff */
[----:B0-----:R-:W-:Y:S06]  /*0590*/  @!P1 BRA `(.L_x_61) ;  /* 0x0000000400e09947 */ /* 0x001fec0003800000 */
[----:B------:R-:W-:Y:S04]  /*05a0*/  BSSY.RECONVERGENT B1, `(.L_x_62) ;  /* 0x0000005000017945 */ /* 0x000fe80003800200 */
[----:B------:R-:W-:Y:S05]  /*05b0*/  @!P3 BRA `(.L_x_63) ;  /* 0x00000000000cb947 */ /* 0x000fea0003800000 */
[----:B------:R-:W0:Y:S02]  /*05c0*/  LDC.64 R12, c[0x0][0x390] ;  /* 0x0000e400ff0c7b82 */ /* 0x000e240000000a00 */
[----:B0-----:R-:W-:-:S06]  /*05d0*/  IMAD.WIDE.U32 R12, R55, 0x10, R12 ;  /* 0x00000010370c7825 */ /* 0x001fcc00078e000c */
[----:B------:R-:W5:Y:S02]  /*05e0*/  LDG.E.128 R12, desc[UR6][R12.64] ;  /* 0x000000060c0c7981 */ /* 0x000f64000c1e1d00 */
.L_x_63:
[----:B---3--:R-:W-:Y:S05]  /*05f0*/  BSYNC.RECONVERGENT B1 ;  /* 0x0000000000017941 */ /* 0x008fea0003800200 */
.L_x_62:
[----:B------:R-:W-:-:S04]  /*0600*/  UISETP.NE.U32.AND UP0, UPT, UR8, URZ, UPT ;  /* 0x000000ff0800728c */ /* 0x000fc8000bf05070 */
[----:B------:R-:W-:-:S09]  /*0610*/  UISETP.NE.AND.EX UP0, UPT, UR9, URZ, UPT, UP0 ;  /* 0x000000ff0900728c */ /* 0x000fd2000bf05300 */
[----:B------:R-:W-:Y:S05]  /*0620*/  BRA.U !UP0, `(.L_x_64) ;  /* 0x0000000108e87547 */ /* 0x000fea000b800000 */
[----:B------:R-:W0:Y:S02]  /*0630*/  LDC.64 R32, c[0x0][0x3a0] ;  /* 0x0000e800ff207b82 */ /* 0x000e240000000a00 */
[----:B0-----:R-:W-:-:S06]  /*0640*/  IMAD.WIDE.U32 R32, R53, 0x10, R32 ;  /* 0x0000001035207825 */ /* 0x001fcc00078e0020 */
[----:B------:R-:W2:Y:S01]  /*0650*/  LDG.E.128 R32, desc[UR6][R32.64] ;  /* 0x0000000620207981 */ /* 0x000ea2000c1e1d00 */
[----:B------:R-:W-:-:S13]  /*0660*/  ISETP.GT.AND P2, PT, R54, RZ, PT ;  /* 0x000000ff3600720c */ /* 0x000fda0003f44270 */
[----:B------:R-:W0:Y:S01]  /*0670*/  @P2 LDC R42, c[0x0][0x40c] ;  /* 0x00010300ff2a2b82 */ /* 0x000e220000000800 */
[----:B-----5:R-:W-:Y:S02]  /*0680*/  @P2 PRMT R38, R12, 0x7632, R38 ;  /* 0x000076320c262816 */ /* 0x020fe40000000026 */
[----:B------:R-:W-:Y:S02]  /*0690*/  @P2 SHF.L.U32 R48, R14, 0x10, RZ ;  /* 0x000000100e302819 */ /* 0x000fe400000006ff */
[----:B------:R-:W-:-:S03]  /*06a0*/  @P2 SHF.L.U32 R43, R38, 0x10, RZ ;  /* 0x00000010262b2819 */ /* 0x000fc600000006ff */
[----:B------:R-:W1:Y:S08]  /*06b0*/  @P2 LDC R47, c[0x0][0x40c] ;  /* 0x00010300ff2f2b82 */ /* 0x000e700000000800 */
[----:B------:R-:W3:Y:S01]  /*06c0*/  @P2 LDC R37, c[0x0][0x40c] ;  /* 0x00010300ff252b82 */ /* 0x000ee20000000800 */
[----:B--2---:R-:W-:-:S04]  /*06d0*/  PRMT R0, R32, 0x7632, R0 ;  /* 0x0000763220007816 */ /* 0x004fc80000000000 */
[----:B------:R-:W-:Y:S01]  /*06e0*/  SHF.L.U32 R2, R0, 0x10, RZ ;  /* 0x0000001000027819 */ /* 0x000fe200000006ff */
[C---:B------:R-:W-:Y:S01]  /*06f0*/  IMAD.U32 R0, R33.reuse, 0x10000, RZ ;  /* 0x0001000021007824 */ /* 0x040fe200078e00ff */
[----:B------:R-:W-:-:S03]  /*0700*/  PRMT R33, R33, 0x7632, R33 ;  /* 0x0000763221217816 */ /* 0x000fc60000000021 */
[----:B0-----:R-:W-:Y:S01]  /*0710*/  @P2 FFMA.FTZ R2, R43, R42, R2 ;  /* 0x0000002a2b022223 */ /* 0x001fe20000010002 */
[----:B------:R-:W-:Y:S01]  /*0720*/  @P2 SHF.L.U32 R43, R13, 0x10, RZ ;  /* 0x000000100d2b2819 */ /* 0x000fe200000006ff */
[----:B------:R-:W0:Y:S01]  /*0730*/  @P2 LDC R42, c[0x0][0x40c] ;  /* 0x00010300ff2a2b82 */ /* 0x000e220000000800 */
[----:B------:R-:W-:Y:S02]  /*0740*/  SHF.L.U32 R38, R33, 0x10, RZ ;  /* 0x0000001021267819 */ /* 0x000fe400000006ff */
[----:B------:R-:W-:Y:S01]  /*0750*/  F2FP.BF16.F32.PACK_AB R57, RZ, R2 ;  /* 0x00000002ff39723e */ /* 0x000fe200000010ff */
[----:B-1----:R-:W-:Y:S01]  /*0760*/  @P2 FFMA.FTZ R0, R43, R47, R0 ;  /* 0x0000002f2b002223 */ /* 0x002fe20000010000 */
[----:B------:R-:W-:Y:S02]  /*0770*/  @P2 PRMT R43, R13, 0x7632, R43 ;  /* 0x000076320d2b2816 */ /* 0x000fe4000000002b */
[----:B------:R-:W-:Y:S01]  /*0780*/  SHF.L.U32 R47, R34, 0x10, RZ ;  /* 0x00000010222f7819 */ /* 0x000fe200000006ff */
[----:B------:R-:W1:Y:S02]  /*0790*/  @P2 LDC R33, c[0x0][0x40c] ;  /* 0x00010300ff212b82 */ /* 0x000e640000000800 */
[----:B------:R-:W-:-:S04]  /*07a0*/  @P2 IMAD.U32 R43, R43, 0x10000, RZ ;  /* 0x000100002b2b2824 */ /* 0x000fc800078e00ff */
[----:B---3--:R-:W-:Y:S01]  /*07b0*/  @P2 FFMA.FTZ R38, R43, R37, R38 ;  /* 0x000000252b262223 */ /* 0x008fe20000010026 */
[----:B------:R-:W-:Y:S01]  /*07c0*/  PRMT R43, R34, 0x7632, R43 ;  /* 0x00007632222b7816 */ /* 0x000fe2000000002b */
[--C-:B------:R-:W-:Y:S01]  /*07d0*/  @!P2 IMAD.MOV.U32 R37, RZ, RZ, R47.reuse ;  /* 0x000000ffff25a224 */ /* 0x100fe200078e002f */
[----:B------:R-:W2:Y:S01]  /*07e0*/  @P2 LDC R34, c[0x0][0x40c] ;  /* 0x00010300ff222b82 */ /* 0x000ea20000000800 */
[--C-:B0-----:R-:W-:Y:S01]  /*07f0*/  @P2 FFMA.FTZ R37, R48, R42, R47.reuse ;  /* 0x0000002a30252223 */ /* 0x101fe2000001002f */
[----:B------:R-:W-:Y:S02]  /*0800*/  @P2 PRMT R47, R14, 0x7632, R47 ;  /* 0x000076320e2f2816 */ /* 0x000fe4000000002f */
[----:B------:R-:W-:Y:S01]  /*0810*/  SHF.L.U32 R42, R43, 0x10, RZ ;  /* 0x000000102b2a7819 */ /* 0x000fe200000006ff */
[----:B------:R-:W-:Y:S01]  /*0820*/  IMAD.U32 R43, R35, 0x10000, RZ ;  /* 0x00010000232b7824 */ /* 0x000fe200078e00ff */
[----:B------:R-:W-:Y:S02]  /*0830*/  @P2 SHF.L.U32 R47, R47, 0x10, RZ ;  /* 0x000000102f2f2819 */ /* 0x000fe400000006ff */
[----:B------:R-:W-:-:S02]  /*0840*/  @P2 SHF.L.U32 R48, R15, 0x10, RZ ;  /* 0x000000100f302819 */ /* 0x000fc400000006ff */
[----:B------:R-:W-:Y:S01]  /*0850*/  PRMT R35, R35, 0x7632, R35 ;  /* 0x0000763223237816 */ /* 0x000fe20000000023 */
[----:B-1----:R-:W-:Y:S01]  /*0860*/  @P2 FFMA.FTZ R42, R47, R33, R42 ;  /* 0x000000212f2a2223 */ /* 0x002fe2000001002a */
[----:B------:R-:W-:Y:S01]  /*0870*/  SHF.L.U32 R47, R32, 0x10, RZ ;  /* 0x00000010202f7819 */ /* 0x000fe200000006ff */
[----:B------:R-:W0:Y:S01]  /*0880*/  @P2 LDC R33, c[0x0][0x40c] ;  /* 0x00010300ff212b82 */ /* 0x000e220000000800 */
[----:B------:R-:W-:Y:S01]  /*0890*/  @P2 IMAD.U32 R32, R12, 0x10000, RZ ;  /* 0x000100000c202824 */ /* 0x000fe200078e00ff */
[----:B------:R-:W-:Y:S02]  /*08a0*/  F2FP.BF16.F32.PACK_AB R58, RZ, R37 ;  /* 0x00000025ff3a723e */ /* 0x000fe400000010ff */
[----:B------:R-:W-:Y:S01]  /*08b0*/  F2FP.BF16.F32.PACK_AB R59, RZ, R42 ;  /* 0x0000002aff3b723e */ /* 0x000fe200000010ff */
[----:B--2---:R-:W-:Y:S01]  /*08c0*/  @P2 FFMA.FTZ R43, R48, R34, R43 ;  /* 0x00000022302b2223 */ /* 0x004fe2000001002b */
[----:B------:R-:W-:Y:S02]  /*08d0*/  SHF.L.U32 R48, R35, 0x10, RZ ;  /* 0x0000001023307819 */ /* 0x000fe400000006ff */
[----:B------:R-:W1:Y:S02]  /*08e0*/  @P2 LDC R34, c[0x0][0x40c] ;  /* 0x00010300ff222b82 */ /* 0x000e640000000800 */
[----:B------:R-:W-:Y:S01]  /*08f0*/  F2FP.BF16.F32.PACK_AB R35, RZ, R43 ;  /* 0x0000002bff23723e */ /* 0x000fe200000010ff */
[----:B0-----:R-:W-:Y:S01]  /*0900*/  @P2 FFMA.FTZ R47, R32, R33, R47 ;  /* 0x00000021202f2223 */ /* 0x001fe2000001002f */
[----:B------:R-:W-:-:S04]  /*0910*/  @P2 PRMT R32, R15, 0x7632, R32 ;  /* 0x000076320f202816 */ /* 0x000fc80000000020 */
[----:B------:R-:W-:Y:S02]  /*0920*/  @P2 SHF.L.U32 R33, R32, 0x10, RZ ;  /* 0x0000001020212819 */ /* 0x000fe400000006ff */
[----:B------:R-:W-:-:S03]  /*0930*/  F2FP.BF16.F32.PACK_AB R32, RZ, R47 ;  /* 0x0000002fff20723e */ /* 0x000fc600000010ff */
[----:B-1----:R-:W-:Y:S01]  /*0940*/  @P2 FFMA.FTZ R48, R33, R34, R48 ;  /* 0x0000002221302223 */ /* 0x002fe20000010030 */
[----:B------:R-:W-:Y:S02]  /*0950*/  F2FP.BF16.F32.PACK_AB R33, RZ, R0 ;  /* 0x00000000ff21723e */ /* 0x000fe400000010ff */
[----:B------:R-:W-:Y:S02]  /*0960*/  F2FP.BF16.F32.PACK_AB R34, RZ, R38 ;  /* 0x00000026ff22723e */ /* 0x000fe400000010ff */
[----:B------:R-:W-:Y:S02]  /*0970*/  F2FP.BF16.F32.PACK_AB R56, RZ, R48 ;  /* 0x00000030ff38723e */ /* 0x000fe400000010ff */
[----:B------:R-:W-:Y:S02]  /*0980*/  PRMT R33, R33, 0x5410, R34 ;  /* 0x0000541021217816 */ /* 0x000fe40000000022 */
[----:B------:R-:W-:Y:S02]  /*0990*/  PRMT R34, R58, 0x5410, R59 ;  /* 0x000054103a227816 */ /* 0x000fe4000000003b */
[----:B------:R-:W-:-:S02]  /*09a0*/  PRMT R32, R32, 0x5410, R57 ;  /* 0x0000541020207816 */ /* 0x000fc40000000039 */
[----:B------:R-:W-:Y:S01]  /*09b0*/  PRMT R35, R35, 0x5410, R56 ;  /* 0x0000541023237816 */ /* 0x000fe20000000038 */
[----:B------:R-:W-:Y:S06]  /*09c0*/  BRA `(.L_x_65) ;  /* 0x0000000000c07947 */ /* 0x000fec0003800000 */
.L_x_64:
[----:B------:R-:W0:Y:S01]  /*09d0*/  @P3 LDC R43, c[0x0][0x40c] ;  /* 0x00010300ff2b3b82 */ /* 0x000e220000000800 */
[----:B-----5:R-:W-:Y:S01]  /*09e0*/  @P3 PRMT R33, R13, 0x7632, R33 ;  /* 0x000076320d213816 */ /* 0x020fe20000000021 */
[----:B------:R-:W-:Y:S01]  /*09f0*/  IMAD.MOV.U32 R2, RZ, RZ, RZ ;  /* 0x000000ffff027224 */ /* 0x000fe200078e00ff */
[----:B------:R-:W-:Y:S01]  /*0a00*/  @P3 PRMT R32, R12, 0x7632, R32 ;  /* 0x000076320c203816 */ /* 0x000fe20000000020 */
[----:B------:R-:W-:Y:S01]  /*0a10*/  HFMA2 R38, -RZ, RZ, 0, 0 ;  /* 0x00000000ff267431 */ /* 0x000fe200000001ff */
[----:B------:R-:W-:Y:S01]  /*0a20*/  @P3 PRMT R47, R15, 0x7632, R47 ;  /* 0x000076320f2f3816 */ /* 0x000fe2000000002f */
[----:B------:R-:W-:Y:S01]  /*0a30*/  @P3 IMAD.U32 R33, R33, 0x10000, RZ ;  /* 0x0001000021213824 */ /* 0x000fe200078e00ff */
[----:B------:R-:W-:Y:S01]  /*0a40*/  @P3 SHF.L.U32 R32, R32, 0x10, RZ ;  /* 0x0000001020203819 */ /* 0x000fe200000006ff */
[----:B------:R-:W1:Y:S01]  /*0a50*/  @P3 LDC R42, c[0x0][0x40c] ;  /* 0x00010300ff2a3b82 */ /* 0x000e620000000800 */
[----:B------:R-:W-:Y:S02]  /*0a60*/  HFMA2 R48, -RZ, RZ, 0, 0 ;  /* 0x00000000ff307431 */ /* 0x000fe400000001ff */
[----:B------:R-:W-:Y:S01]  /*0a70*/  @P3 IMAD.U32 R56, R47, 0x10000, RZ ;  /* 0x000100002f383824 */ /* 0x000fe200078e00ff */
[----:B------:R-:W-:-:S04]  /*0a80*/  MOV R47, RZ ;  /* 0x000000ff002f7202 */ /* 0x000fc80000000f00 */
[----:B------:R-:W2:Y:S08]  /*0a90*/  @P3 LDC R37, c[0x0][0x40c] ;  /* 0x00010300ff253b82 */ /* 0x000eb00000000800 */
[----:B------:R-:W3:Y:S01]  /*0aa0*/  @P3 LDC R0, c[0x0][0x40c] ;  /* 0x00010300ff003b82 */ /* 0x000ee20000000800 */
[----:B0-----:R-:W-:Y:S01]  /*0ab0*/  @P3 FMUL.FTZ R2, R32, R43 ;  /* 0x0000002b20023220 */ /* 0x001fe20000410000 */
[----:B------:R-:W-:-:S04]  /*0ac0*/  @P3 PRMT R43, R14, 0x7632, R43 ;  /* 0x000076320e2b3816 */ /* 0x000fc8000000002b */
[----:B------:R-:W-:Y:S02]  /*0ad0*/  @P3 SHF.L.U32 R43, R43, 0x10, RZ ;  /* 0x000000102b2b3819 */ /* 0x000fe400000006ff */
[----:B------:R-:W0:Y:S01]  /*0ae0*/  @P3 LDC R34, c[0x0][0x40c] ;  /* 0x00010300ff223b82 */ /* 0x000e220000000800 */
[----:B-1----:R-:W-:Y:S01]  /*0af0*/  @P3 FMUL.FTZ R38, R33, R42 ;  /* 0x0000002a21263220 */ /* 0x002fe20000410000 */
[----:B------:R-:W-:-:S04]  /*0b00*/  MOV R42, RZ ;  /* 0x000000ff002a7202 */ /* 0x000fc80000000f00 */
[----:B------:R-:W-:Y:S02]  /*0b10*/  F2FP.BF16.F32.PACK_AB R57, RZ, R38 ;  /* 0x00000026ff39723e */ /* 0x000fe400000010ff */
[----:B------:R-:W1:Y:S01]  /*0b20*/  @P3 LDC R35, c[0x0][0x40c] ;  /* 0x00010300ff233b82 */ /* 0x000e620000000800 */
[----:B--2---:R-:W-:Y:S01]  /*0b30*/  @P3 FMUL.FTZ R48, R56, R37 ;  /* 0x0000002538303220 */ /* 0x004fe20000410000 */
[----:B------:R-:W-:Y:S01]  /*0b40*/  @P3 SHF.L.U32 R56, R13, 0x10, RZ ;  /* 0x000000100d383819 */ /* 0x000fe200000006ff */
[----:B------:R-:W-:-:S05]  /*0b50*/  @P3 IMAD.U32 R37, R12, 0x10000, RZ ;  /* 0x000100000c253824 */ /* 0x000fca00078e00ff */
[----:B------:R-:W2:Y:S01]  /*0b60*/  @P3 LDC R32, c[0x0][0x40c] ;  /* 0x00010300ff203b82 */ /* 0x000ea20000000800 */
[----:B---3--:R-:W-:Y:S01]  /*0b70*/  @P3 FMUL.FTZ R42, R43, R0 ;  /* 0x000000002b2a3220 */ /* 0x008fe20000410000 */
[----:B------:R-:W-:Y:S01]  /*0b80*/  HFMA2 R0, -RZ, RZ, 0, 0 ;  /* 0x00000000ff007431 */ /* 0x000fe200000001ff */
[----:B------:R-:W-:-:S03]  /*0b90*/  MOV R43, RZ ;  /* 0x000000ff002b7202 */ /* 0x000fc60000000f00 */
[----:B------:R-:W-:Y:S02]  /*0ba0*/  F2FP.BF16.F32.PACK_AB R59, RZ, R42 ;  /* 0x0000002aff3b723e */ /* 0x000fe400000010ff */
[----:B------:R-:W3:Y:S01]  /*0bb0*/  @P3 LDC R33, c[0x0][0x40c] ;  /* 0x00010300ff213b82 */ /* 0x000ee20000000800 */
[----:B0-----:R-:W-:Y:S01]  /*0bc0*/  @P3 FMUL.FTZ R47, R37, R34 ;  /* 0x00000022252f3220 */ /* 0x001fe20000410000 */
[----:B------:R-:W-:Y:S01]  /*0bd0*/  @P3 SHF.L.U32 R34, R15, 0x10, RZ ;  /* 0x000000100f223819 */ /* 0x000fe200000006ff */
[----:B------:R-:W-:Y:S02]  /*0be0*/  IMAD.MOV.U32 R37, RZ, RZ, RZ ;  /* 0x000000ffff257224 */ /* 0x000fe400078e00ff */
[----:B-1----:R-:W-:Y:S01]  /*0bf0*/  @P3 FMUL.FTZ R0, R56, R35 ;  /* 0x0000002338003220 */ /* 0x002fe20000410000 */
[----:B------:R-:W-:-:S05]  /*0c00*/  @P3 SHF.L.U32 R35, R14, 0x10, RZ ;  /* 0x000000100e233819 */ /* 0x000fca00000006ff */
[----:B--2---:R-:W-:Y:S01]  /*0c10*/  @P3 FMUL.FTZ R37, R35, R32 ;  /* 0x0000002023253220 */ /* 0x004fe20000410000 */
[----:B------:R-:W-:Y:S02]  /*0c20*/  F2FP.BF16.F32.PACK_AB R32, RZ, R47 ;  /* 0x0000002fff20723e */ /* 0x000fe400000010ff */
[----:B------:R-:W-:Y:S02]  /*0c30*/  F2FP.BF16.F32.PACK_AB R35, RZ, R48 ;  /* 0x00000030ff23723e */ /* 0x000fe400000010ff */
[----:B------:R-:W-:Y:S01]  /*0c40*/  F2FP.BF16.F32.PACK_AB R58, RZ, R37 ;  /* 0x00000025ff3a723e */ /* 0x000fe200000010ff */
[----:B---3--:R-:W-:Y:S01]  /*0c50*/  @P3 FMUL.FTZ R43, R34, R33 ;  /* 0x00000021222b3220 */ /* 0x008fe20000410000 */
[----:B------:R-:W-:Y:S02]  /*0c60*/  F2FP.BF16.F32.PACK_AB R33, RZ, R2 ;  /* 0x00000002ff21723e */ /* 0x000fe400000010ff */
[----:B------:R-:W-:Y:S02]  /*0c70*/  F2FP.BF16.F32.PACK_AB R34, RZ, R0 ;  /* 0x00000000ff22723e */ /* 0x000fe400000010ff */
[----:B------:R-:W-:-:S02]  /*0c80*/  F2FP.BF16.F32.PACK_AB R56, RZ, R43 ;  /* 0x0000002bff38723e */ /* 0x000fc400000010ff */
[----:B------:R-:W-:Y:S02]  /*0c90*/  PRMT R32, R32, 0x5410, R33 ;  /* 0x0000541020207816 */ /* 0x000fe40000000021 */
[----:B------:R-:W-:Y:S02]  /*0ca0*/  PRMT R33, R34, 0x5410, R57 ;  /* 0x0000541022217816 */ /* 0x000fe40000000039 */
[----:B------:R-:W-:Y:S02]  /*0cb0*/  PRMT R34, R58, 0x5410, R59 ;  /* 0x000054103a227816 */ /* 0x000fe4000000003b */
[----:B------:R-:W-:-:S07]  /*0cc0*/  PRMT R35, R56, 0x5410, R35 ;  /* 0x0000541038237816 */ /* 0x000fce0000000023 */
.L_x_65:
[----:B------:R-:W0:Y:S01]  /*0cd0*/  LDC.64 R56, c[0x0][0x3a8] ;  /* 0x0000ea00ff387b82 */ /* 0x000e220000000a00 */
[----:B------:R-:W-:Y:S02]  /*0ce0*/  VIADD R55, R55, 0x20 ;  /* 0x0000002037377836 */ /* 0x000fe40000000000 */
[C---:B0-----:R-:W-:Y:S01]  /*0cf0*/  IMAD.WIDE.U32 R56, R53.reuse, 0x10, R56 ;  /* 0x0000001035387825 */ /* 0x041fe200078e0038 */
[----:B------:R-:W-:-:S04]  /*0d00*/  IADD3 R53, PT, PT, R53, 0x20, RZ ;  /* 0x0000002035357810 */ /* 0x000fc80007ffe0ff */
[----:B------:R0:W-:Y:S03]  /*0d10*/  STG.E.128 desc[UR6][R56.64], R32 ;  /* 0x0000002038007986 */ /* 0x0001e6000c101d06 */
.L_x_61:
[----:B---3--:R-:W-:Y:S05]  /*0d20*/  BSYNC.RECONVERGENT B0 ;  /* 0x0000000000007941 */ /* 0x008fea0003800200 */
.L_x_60:
[----:B------:R-:W-:Y:S01]  /*0d30*/  ISETP.GE.U32.AND P2, PT, R36, 0x40, PT ;  /* 0x000000402400780c */ /* 0x000fe20003f46070 */
[----:B------:R-:W-:-:S12]  /*0d40*/  BSSY.RECONVERGENT B0, `(.L_x_66) ;  /* 0x0000078000007945 */ /* 0x000fd80003800200 */
[----:B------:R-:W-:Y:S05]  /*0d50*/  @!P2 BRA `(.L_x_67) ;  /* 0x0000000400d8a947 */ /* 0x000fea0003800000 */
[----:B------:R-:W-:Y:S04]  /*0d60*/  BSSY.RECONVERGENT B1, `(.L_x_68) ;  /* 0x0000005000017945 */ /* 0x000fe80003800200 */
[----:B------:R-:W-:Y:S05]  /*0d70*/  @!P3 BRA `(.L_x_69) ;  /* 0x00000000000cb947 */ /* 0x000fea0003800000 */
[----:B------:R-:W1:Y:S02]  /*0d80*/  LDC.64 R12, c[0x0][0x390] ;  /* 0x0000e400ff0c7b82 */ /* 0x000e640000000a00 */
[----:B-1----:R-:W-:-:S06]  /*0d90*/  IMAD.WIDE.U32 R12, R55, 0x10, R12 ;  /* 0x00000010370c7825 */ /* 0x002fcc00078e000c */
[----:B------:R-:W5:Y:S02]  /*0da0*/  LDG.E.128 R12, desc[UR6][R12.64] ;  /* 0x000000060c0c7981 */ /* 0x000f64000c1e1d00 */
.L_x_69:
[----:B------:R-:W-:Y:S05]  /*0db0*/  BSYNC.RECONVERGENT B1 ;  /* 0x0000000000017941 */ /* 0x000fea0003800200 */
.L_x_68:
[----:B------:R-:W-:-:S04]  /*0dc0*/  UISETP.NE.U32.AND UP0, UPT, UR8, URZ, UPT ;  /* 0x000000ff0800728c */ /* 0x000fc8000bf05070 */
[----:B------:R-:W-:-:S09]  /*0dd0*/  UISETP.NE.AND.EX UP0, UPT, UR9, URZ, UPT, UP0 ;  /* 0x000000ff0900728c */ /* 0x000fd2000bf05300 */
[----:B------:R-:W-:Y:S05]  /*0de0*/  BRA.U !UP0, `(.L_x_70) ;  /* 0x0000000108ec7547 */ /* 0x000fea000b800000 */
[----:B0-----:R-:W0:Y:S02]  /*0df0*/  LDC.64 R32, c[0x0][0x3a0] ;  /* 0x0000e800ff207b82 */ /* 0x001e240000000a00 */
[----:B0-----:R-:W-:-:S06]  /*0e00*/  IMAD.WIDE.U32 R32, R53, 0x10, R32 ;  /* 0x0000001035207825 */ /* 0x001fcc00078e0020 */
[----:B------:R-:W2:Y:S01]  /*0e10*/  LDG.E.128 R32, desc[UR6][R32.64] ;  /* 0x0000000620207981 */ /* 0x000ea2000c1e1d00 */
[----:B------:R-:W-:-:S13]  /*0e20*/  ISETP.GT.AND P3, PT, R54, RZ, PT ;  /* 0x000000ff3600720c */ /* 0x000fda0003f64270 */
[----:B------:R-:W0:Y:S01]  /*0e30*/  @P3 LDC R49, c[0x0][0x40c] ;  /* 0x00010300ff313b82 */ /* 0x000e220000000800 */
[C---:B-----5:R-:W-:Y:S02]  /*0e40*/  @P3 SHF.L.U32 R46, R13.reuse, 0x10, RZ ;  /* 0x000000100d2e3819 */ /* 0x060fe400000006ff */
[----:B------:R-:W-:Y:S02]  /*0e50*/  @P3 PRMT R41, R13, 0x7632, R41 ;  /* 0x000076320d293816 */ /* 0x000fe40000000029 */
[----:B------:R-:W-:-:S03]  /*0e60*/  @P3 SHF.L.U32 R55, R14, 0x10, RZ ;  /* 0x000000100e373819 */ /* 0x000fc600000006ff */
[----:B------:R-:W1:Y:S08]  /*0e70*/  @P3 LDC R50, c[0x0][0x40c] ;  /* 0x00010300ff323b82 */ /* 0x000e700000000800 */
[----:B------:R-:W3:Y:S08]  /*0e80*/  @P3 LDC R45, c[0x0][0x40c] ;  /* 0x00010300ff2d3b82 */ /* 0x000ef00000000800 */
[----:B------:R-:W4:Y:S01]  /*0e90*/  @P3 LDC R44, c[0x0][0x40c] ;  /* 0x00010300ff2c3b82 */ /* 0x000f220000000800 */
[----:B--2---:R-:W-:-:S02]  /*0ea0*/  SHF.L.U32 R39, R33, 0x10, RZ ;  /* 0x0000001021277819 */ /* 0x004fc400000006ff */
[----:B------:R-:W-:-:S05]  /*0eb0*/  PRMT R40, R33, 0x7632, R40 ;  /* 0x0000763221287816 */ /* 0x000fca0000000028 */
[----:B------:R-:W2:Y:S01]  /*0ec0*/  @P3 LDC R33, c[0x0][0x40c] ;  /* 0x00010300ff213b82 */ /* 0x000ea20000000800 */
[----:B0-----:R-:W-:Y:S01]  /*0ed0*/  @P3 FFMA.FTZ R39, R46, R49, R39 ;  /* 0x000000312e273223 */ /* 0x001fe20000010027 */
[----:B------:R-:W-:Y:S01]  /*0ee0*/  @P3 SHF.L.U32 R49, R41, 0x10, RZ ;  /* 0x0000001029313819 */ /* 0x000fe200000006ff */
[----:B------:R-:W-:Y:S01]  /*0ef0*/  IMAD.U32 R40, R40, 0x10000, RZ ;  /* 0x0001000028287824 */ /* 0x000fe200078e00ff */
[C---:B------:R-:W-:Y:S02]  /*0f00*/  SHF.L.U32 R46, R34.reuse, 0x10, RZ ;  /* 0x00000010222e7819 */ /* 0x040fe400000006ff */
[----:B------:R-:W-:Y:S01]  /*0f10*/  SHF.L.U32 R54, R35, 0x10, RZ ;  /* 0x0000001023367819 */ /* 0x000fe200000006ff */
[----:B-1----:R-:W-:Y:S01]  /*0f20*/  @P3 FFMA.FTZ R40, R49, R50, R40 ;  /* 0x0000003231283223 */ /* 0x002fe20000010028 */
[----:B------:R-:W-:Y:S01]  /*0f30*/  PRMT R49, R34, 0x7632, R49 ;  /* 0x0000763222317816 */ /* 0x000fe20000000031 */
[--C-:B------:R-:W-:Y:S01]  /*0f40*/  @!P3 IMAD.MOV.U32 R41, RZ, RZ, R46.reuse ;  /* 0x000000ffff29b224 */ /* 0x100fe200078e002e */
[----:B------:R-:W0:Y:S01]  /*0f50*/  @P3 LDC R34, c[0x0][0x40c] ;  /* 0x00010300ff223b82 */ /* 0x000e220000000800 */
[--C-:B---3--:R-:W-:Y:S01]  /*0f60*/  @P3 FFMA.FTZ R41, R55, R45, R46.reuse ;  /* 0x0000002d37293223 */ /* 0x108fe2000001002e */
[----:B------:R-:W-:-:S02]  /*0f70*/  @P3 PRMT R46, R14, 0x7632, R46 ;  /* 0x000076320e2e3816 */ /* 0x000fc4000000002e */
[----:B------:R-:W-:Y:S02]  /*0f80*/  SHF.L.U32 R45, R49, 0x10, RZ ;  /* 0x00000010312d7819 */ /* 0x000fe400000006ff */
[----:B------:R-:W-:Y:S01]  /*0f90*/  @P3 SHF.L.U32 R49, R15, 0x10, RZ ;  /* 0x000000100f313819 */ /* 0x000fe200000006ff */
[----:B------:R-:W-:Y:S01]  /*0fa0*/  @P3 IMAD.U32 R50, R46, 0x10000, RZ ;  /* 0x000100002e323824 */ /* 0x000fe200078e00ff */
[----:B------:R-:W-:Y:S02]  /*0fb0*/  @!P3 MOV R46, R54 ;  /* 0x00000036002eb202 */ /* 0x000fe40000000f00 */
[----:B------:R-:W-:Y:S01]  /*0fc0*/  PRMT R35, R32, 0x7632, R35 ;  /* 0x0000763220237816 */ /* 0x000fe20000000023 */
[----:B----4-:R-:W-:Y:S01]  /*0fd0*/  @P3 FFMA.FTZ R45, R50, R44, R45 ;  /* 0x0000002c322d3223 */ /* 0x010fe2000001002d */
[----:B------:R-:W-:Y:S01]  /*0fe0*/  F2FP.BF16.F32.PACK_AB R55, RZ, R41 ;  /* 0x00000029ff37723e */ /* 0x000fe200000010ff */
[----:B--2---:R-:W-:Y:S01]  /*0ff0*/  @P3 FFMA.FTZ R46, R49, R33, R54 ;  /* 0x00000021312e3223 */ /* 0x004fe20000010036 */
[----:B------:R-:W-:Y:S01]  /*1000*/  @P3 PRMT R49, R12, 0x7632, R49 ;  /* 0x000076320c313816 */ /* 0x000fe20000000031 */
[----:B------:R-:W1:Y:S01]  /*1010*/  @P3 LDC R33, c[0x0][0x40c] ;  /* 0x00010300ff213b82 */ /* 0x000e620000000800 */
[----:B------:R-:W-:-:S02]  /*1020*/  SHF.L.U32 R44, R35, 0x10, RZ ;  /* 0x00000010232c7819 */ /* 0x000fc400000006ff */
[----:B------:R-:W-:Y:S02]  /*1030*/  @P3 SHF.L.U32 R49, R49, 0x10, RZ ;  /* 0x0000001031313819 */ /* 0x000fe400000006ff */
[----:B------:R-:W-:Y:S02]  /*1040*/  PRMT R35, R35, 0x7632, R35 ;  /* 0x0000763223237816 */ /* 0x000fe40000000023 */
[----:B------:R-:W-:Y:S01]  /*1050*/  F2FP.BF16.F32.PACK_AB R56, RZ, R45 ;  /* 0x0000002dff38723e */ /* 0x000fe200000010ff */
[----:B------:R-:W2:Y:S01]  /*1060*/  @P3 LDC R54, c[0x0][0x40c] ;  /* 0x00010300ff363b82 */ /* 0x000ea20000000800 */
[----:B0-----:R-:W-:Y:S01]  /*1070*/  @P3 FFMA.FTZ R44, R49, R34, R44 ;  /* 0x00000022312c3223 */ /* 0x001fe2000001002c */
[----:B------:R-:W-:Y:S01]  /*1080*/  @P3 PRMT R34, R15, 0x7632, R34 ;  /* 0x000076320f223816 */ /* 0x000fe20000000022 */
[----:B------:R-:W-:Y:S01]  /*1090*/  IMAD.U32 R49, R32, 0x10000, RZ ;  /* 0x0001000020317824 */ /* 0x000fe200078e00ff */
[----:B------:R-:W-:Y:S02]  /*10a0*/  SHF.L.U32 R50, R35, 0x10, RZ ;  /* 0x0000001023327819 */ /* 0x000fe400000006ff */
[----:B------:R-:W-:-:S02]  /*10b0*/  @P3 SHF.L.U32 R32, R12, 0x10, RZ ;  /* 0x000000100c203819 */ /* 0x000fc400000006ff */
[----:B------:R-:W-:Y:S02]  /*10c0*/  @P3 SHF.L.U32 R35, R34, 0x10, RZ ;  /* 0x0000001022233819 */ /* 0x000fe400000006ff */
[----:B------:R-:W-:Y:S02]  /*10d0*/  F2FP.BF16.F32.PACK_AB R34, RZ, R40 ;  /* 0x00000028ff22723e */ /* 0x000fe400000010ff */
[----:B------:R-:W-:Y:S01]  /*10e0*/  F2FP.BF16.F32.PACK_AB R57, RZ, R46 ;  /* 0x0000002eff39723e */ /* 0x000fe200000010ff */
[----:B-1----:R-:W-:Y:S01]  /*10f0*/  @P3 FFMA.FTZ R49, R32, R33, R49 ;  /* 0x0000002120313223 */ /* 0x002fe20000010031 */
[----:B------:R-:W-:-:S04]  /*1100*/  F2FP.BF16.F32.PACK_AB R33, RZ, R39 ;  /* 0x00000027ff21723e */ /* 0x000fc800000010ff */
[----:B------:R-:W-:Y:S02]  /*1110*/  F2FP.BF16.F32.PACK_AB R32, RZ, R49 ;  /* 0x00000031ff20723e */ /* 0x000fe400000010ff */
[----:B------:R-:W-:Y:S01]  /*1120*/  PRMT R33, R33, 0x5410, R34 ;  /* 0x0000541021217816 */ /* 0x000fe20000000022 */
[----:B--2---:R-:W-:Y:S01]  /*1130*/  @P3 FFMA.FTZ R50, R35, R54, R50 ;  /* 0x0000003623323223 */ /* 0x004fe20000010032 */
[----:B------:R-:W-:Y:S02]  /*1140*/  F2FP.BF16.F32.PACK_AB R54, RZ, R44 ;  /* 0x0000002cff36723e */ /* 0x000fe400000010ff */
[----:B------:R-:W-:Y:S02]  /*1150*/  PRMT R34, R55, 0x5410, R56 ;  /* 0x0000541037227816 */ /* 0x000fe40000000038 */
[----:B------:R-:W-:Y:S02]  /*1160*/  F2FP.BF16.F32.PACK_AB R35, RZ, R50 ;  /* 0x00000032ff23723e */ /* 0x000fe400000010ff */
[----:B------:R-:W-:-:S02]  /*1170*/  PRMT R32, R32, 0x5410, R54 ;  /* 0x0000541020207816 */ /* 0x000fc40000000036 */
[----:B------:R-:W-:Y:S01]  /*1180*/  PRMT R35, R57, 0x5410, R35 ;  /* 0x0000541039237816 */ /* 0x000fe20000000023 */
[----:B------:R-:W-:Y:S06]  /*1190*/  BRA `(.L_x_71) ;  /* 0x0000000000bc7947 */ /* 0x000fec0003800000 */
.L_x_70:
[----:B------:R-:W1:Y:S01]  /*11a0*/  @P3 LDC R46, c[0x0][0x40c] ;  /* 0x00010300ff2e3b82 */ /* 0x000e620000000800 */
[----:B0----5:R-:W-:Y:S02]  /*11b0*/  @P3 PRMT R35, R12, 0x7632, R35 ;  /* 0x000076320c233816 */ /* 0x021fe40000000023 */
[----:B------:R-:W-:Y:S02]  /*11c0*/  CS2R R44, SRZ ;  /* 0x00000000002c7805 */ /* 0x000fe4000001ff00 */
[----:B------:R-:W-:Y:S01]  /*11d0*/  @P3 PRMT R39, R13, 0x7632, R39 ;  /* 0x000076320d273816 */ /* 0x000fe20000000027 */
[----:B------:R-:W-:Y:S01]  /*11e0*/  IMAD.MOV.U32 R40, RZ, RZ, RZ ;  /* 0x000000ffff287224 */ /* 0x000fe200078e00ff */
[----:B------:R-:W-:Y:S01]  /*11f0*/  @P3 SHF.L.U32 R35, R35, 0x10, RZ ;  /* 0x0000001023233819 */ /* 0x000fe200000006ff */
[----:B------:R-:W-:Y:S01]  /*1200*/  HFMA2 R49, -RZ, RZ, 0, 0 ;  /* 0x00000000ff317431 */ /* 0x000fe200000001ff */
[----:B------:R-:W-:Y:S01]  /*1210*/  @P3 SHF.L.U32 R39, R39, 0x10, RZ ;  /* 0x0000001027273819 */ /* 0x000fe200000006ff */
[----:B------:R-:W0:Y:S01]  /*1220*/  @P3 LDC R50, c[0x0][0x40c] ;  /* 0x00010300ff323b82 */ /* 0x000e220000000800 */
[----:B------:R-:W-:-:S07]  /*1230*/  @P3 SHF.L.U32 R57, R13, 0x10, RZ ;  /* 0x000000100d393819 */ /* 0x000fce00000006ff */
[----:B------:R-:W2:Y:S08]  /*1240*/  @P3 LDC R32, c[0x0][0x40c] ;  /* 0x00010300ff203b82 */ /* 0x000eb00000000800 */
[----:B------:R-:W3:Y:S01]  /*1250*/  @P3 LDC R33, c[0x0][0x40c] ;  /* 0x00010300ff213b82 */ /* 0x000ee20000000800 */
[----:B-1----:R-:W-:Y:S01]  /*1260*/  @P3 FMUL.FTZ R44, R35, R46 ;  /* 0x0000002e232c3220 */ /* 0x002fe20000410000 */
[----:B------:R-:W-:-:S06]  /*1270*/  @P3 IMAD.U32 R46, R12, 0x10000, RZ ;  /* 0x000100000c2e3824 */ /* 0x000fcc00078e00ff */
[----:B------:R-:W1:Y:S01]  /*1280*/  @P3 LDC R34, c[0x0][0x40c] ;  /* 0x00010300ff223b82 */ /* 0x000e620000000800 */
[----:B0-----:R-:W-:Y:S01]  /*1290*/  @P3 FMUL.FTZ R40, R39, R50 ;  /* 0x0000003227283220 */ /* 0x001fe20000410000 */
[----:B------:R-:W-:Y:S02]  /*12a0*/  @P3 PRMT R39, R14, 0x7632, R39 ;  /* 0x000076320e273816 */ /* 0x000fe40000000027 */
[----:B------:R-:W-:Y:S02]  /*12b0*/  MOV R50, RZ ;  /* 0x000000ff00327202 */ /* 0x000fe40000000f00 */
[----:B------:R-:W-:Y:S02]  /*12c0*/  @P3 SHF.L.U32 R41, R39, 0x10, RZ ;  /* 0x0000001027293819 */ /* 0x000fe400000006ff */
[----:B------:R-:W0:Y:S01]  /*12d0*/  @P3 LDC R54, c[0x0][0x40c] ;  /* 0x00010300ff363b82 */ /* 0x000e220000000800 */
[----:B------:R-:W-:Y:S02]  /*12e0*/  MOV R39, RZ ;  /* 0x000000ff00277202 */ /* 0x000fe40000000f00 */
[----:B--2---:R-:W-:Y:S01]  /*12f0*/  @P3 FMUL.FTZ R45, R41, R32 ;  /* 0x00000020292d3220 */ /* 0x004fe20000410000 */
[----:B------:R-:W-:Y:S01]  /*1300*/  @P3 PRMT R32, R15, 0x7632, R32 ;  /* 0x000076320f203816 */ /* 0x000fe20000000020 */
[----:B------:R-:W-:-:S03]  /*1310*/  IMAD.MOV.U32 R41, RZ, RZ, RZ ;  /* 0x000000ffff297224 */ /* 0x000fc600078e00ff */
[----:B------:R-:W2:Y:S01]  /*1320*/  @P3 LDC R35, c[0x0][0x40c] ;  /* 0x00010300ff233b82 */ /* 0x000ea20000000800 */
[----:B---3--:R-:W-:Y:S01]  /*1330*/  @P3 FMUL.FTZ R49, R46, R33 ;  /* 0x000000212e313220 */ /* 0x008fe20000410000 */
[----:B------:R-:W-:Y:S01]  /*1340*/  @P3 SHF.L.U32 R33, R14, 0x10, RZ ;  /* 0x000000100e213819 */ /* 0x000fe200000006ff */
[----:B------:R-:W-:Y:S02]  /*1350*/  @P3 IMAD.U32 R32, R32, 0x10000, RZ ;  /* 0x0001000020203824 */ /* 0x000fe400078e00ff */
[----:B------:R-:W-:-:S03]  /*1360*/  HFMA2 R46, -RZ, RZ, 0, 0 ;  /* 0x00000000ff2e7431 */ /* 0x000fc600000001ff */
[----:B------:R-:W3:Y:S01]  /*1370*/  @P3 LDC R55, c[0x0][0x40c] ;  /* 0x00010300ff373b82 */ /* 0x000ee20000000800 */
[----:B-1----:R-:W-:Y:S01]  /*1380*/  @P3 FMUL.FTZ R39, R57, R34 ;  /* 0x0000002239273220 */ /* 0x002fe20000410000 */
[----:B------:R-:W-:Y:S01]  /*1390*/  @P3 SHF.L.U32 R34, R15, 0x10, RZ ;  /* 0x000000100f223819 */ /* 0x000fe200000006ff */
[----:B0-----:R-:W-:Y:S01]  /*13a0*/  @P3 FMUL.FTZ R41, R33, R54 ;  /* 0x0000003621293220 */ /* 0x001fe20000410000 */
[----:B------:R-:W-:-:S04]  /*13b0*/  F2FP.BF16.F32.PACK_AB R33, RZ, R44 ;  /* 0x0000002cff21723e */ /* 0x000fc800000010ff */
[----:B------:R-:W-:Y:S01]  /*13c0*/  F2FP.BF16.F32.PACK_AB R54, RZ, R41 ;  /* 0x00000029ff36723e */ /* 0x000fe200000010ff */
[----:B--2---:R-:W-:Y:S01]  /*13d0*/  @P3 FMUL.FTZ R46, R34, R35 ;  /* 0x00000023222e3220 */ /* 0x004fe20000410000 */
[----:B------:R-:W-:Y:S02]  /*13e0*/  F2FP.BF16.F32.PACK_AB R35, RZ, R40 ;  /* 0x00000028ff23723e */ /* 0x000fe400000010ff */
[----:B------:R-:W-:Y:S02]  /*13f0*/  F2FP.BF16.F32.PACK_AB R34, RZ, R39 ;  /* 0x00000027ff22723e */ /* 0x000fe400000010ff */
[----:B------:R-:W-:Y:S01]  /*1400*/  F2FP.BF16.F32.PACK_AB R56, RZ, R46 ;  /* 0x0000002eff38723e */ /* 0x000fe200000010ff */
[----:B---3--:R-:W-:Y:S01]  /*1410*/  @P3 FMUL.FTZ R50, R32, R55 ;  /* 0x0000003720323220 */ /* 0x008fe20000410000 */
[----:B------:R-:W-:Y:S02]  /*1420*/  F2FP.BF16.F32.PACK_AB R32, RZ, R49 ;  /* 0x00000031ff20723e */ /* 0x000fe400000010ff */
[----:B------:R-:W-:-:S02]  /*1430*/  F2FP.BF16.F32.PACK_AB R55, RZ, R45 ;  /* 0x0000002dff37723e */ /* 0x000fc400000010ff */
[----:B------:R-:W-:Y:S02]  /*1440*/  F2FP.BF16.F32.PACK_AB R57, RZ, R50 ;  /* 0x00000032ff39723e */ /* 0x000fe400000010ff */
[----:B------:R-:W-:Y:S02]  /*1450*/  PRMT R32, R32, 0x5410, R33 ;  /* 0x0000541020207816 */ /* 0x000fe40000000021 */
[----:B------:R-:W-:Y:S02]  /*1460*/  PRMT R33, R34, 0x5410, R35 ;  /* 0x0000541022217816 */ /* 0x000fe40000000023 */
[----:B------:R-:W-:Y:S02]  /*1470*/  PRMT R34, R54, 0x5410, R55 ;  /* 0x0000541036227816 */ /* 0x000fe40000000037 */
[----:B------:R-:W-:-:S07]  /*1480*/  PRMT R35, R56, 0x5410, R57 ;  /* 0x0000541038237816 */ /* 0x000fce0000000039 */
.L_x_71:
[----:B------:R-:W0:Y:S02]  /*1490*/  LDC.64 R54, c[0x0][0x3a8] ;  /* 0x0000ea00ff367b82 */ /* 0x000e240000000a00 */
[----:B0-----:R-:W-:-:S05]  /*14a0*/  IMAD.WIDE.U32 R54, R53, 0x10, R54 ;  /* 0x0000001035367825 */ /* 0x001fca00078e0036 */
[----:B------:R1:W-:Y:S02]  /*14b0*/  STG.E.128 desc[UR6][R54.64], R32 ;  /* 0x0000002036007986 */ /* 0x0003e4000c101d06 */
.L_x_67:
[----:B------:R-:W-:Y:S05]  /*14c0*/  BSYNC.RECONVERGENT B0 ;  /* 0x0000000000007941 */ /* 0x000fea0003800200 */
.L_x_66:
        /* <DEDUP_REMOVED lines=21> */
[----:B------:R-:W0:Y:S02]  /*1620*/  SHFL.BFLY PT, R33, R32, 0x1, 0x1f ;  /* 0x0c201f0020217f89 */ /* 0x000e2400000e0000 */
[----:B0-----:R-:W-:-:S05]  /*1630*/  FADD.FTZ R54, R32, R33 ;  /* 0x0000002120367221 */ /* 0x001fca0000010000 */
[----:B------:R-:W0:Y:S02]  /*1640*/  SHFL.BFLY PT, R33, R54, 0x2, 0x1f ;  /* 0x0c401f0036217f89 */ /* 0x000e2400000e0000 */
[----:B0-----:R-:W-:-:S05]  /*1650*/  FADD.FTZ R56, R54, R33 ;  /* 0x0000002136387221 */ /* 0x001fca0000010000 */
[----:B------:R-:W0:Y:S02]  /*1660*/  SHFL.BFLY PT, R33, R56, 0x4, 0x1f ;  /* 0x0c801f0038217f89 */ /* 0x000e2400000e0000 */
[----:B0-----:R-:W-:Y:S02]  /*1670*/  FADD.FTZ R57, R56, R33 ;  /* 0x0000002138397221 */ /* 0x001fe40000010000 */
[----:B------:R-:W0:Y:S03]  /*1680*/  LDC R33, c[0x0][0x400] ;  /* 0x00010000ff217b82 */ /* 0x000e260000000800 */
[----:B------:R-:W1:Y:S02]  /*1690*/  SHFL.BFLY PT, R58, R57, 0x8, 0x1f ;  /* 0x0d001f00393a7f89 */ /* 0x000e6400000e0000 */
[----:B-1----:R-:W-:-:S05]  /*16a0*/  FADD.FTZ R58, R57, R58 ;  /* 0x0000003a393a7221 */ /* 0x002fca0000010000 */
[----:B------:R-:W1:Y:S02]  /*16b0*/  SHFL.BFLY PT, R55, R58, 0x10, 0x1f ;  /* 0x0e001f003a377f89 */ /* 0x000e6400000e0000 */
[----:B-1----:R-:W-:-:S04]  /*16c0*/  FADD.FTZ R34, R58, R55 ;  /* 0x000000373a227221 */ /* 0x002fc80000010000 */
[----:B0-----:R-:W-:-:S04]  /*16d0*/  FMUL.FTZ R55, R34, R33 ;  /* 0x0000002122377220 */ /* 0x001fc80000410000 */
        /* <DEDUP_REMOVED lines=42> */
.L_x_89:
[----:B01----:R-:W-:Y:S01]  /*1980*/  FADD.FTZ R56, R56, R61 ;  /* 0x0000003d38387221 */ /* 0x003fe20000010000 */
[----:B------:R-:W-:Y:S01]  /*1990*/  FMUL.FTZ R54, R55, R55 ;  /* 0x0000003737367220 */ /* 0x000fe20000410000 */
[----:B------:R-:W0:Y:S01]  /*19a0*/  @!P4 LDC.64 R34, c[0x0][0x3c0] ;  /* 0x0000f000ff22cb82 */ /* 0x000e220000000a00 */
[----:B-----5:R-:W-:Y:S01]  /*19b0*/  ISETP.GE.AND P3, PT, R52, 0x1, PT ;  /* 0x000000013400780c */ /* 0x020fe20003f66270 */
[----:B------:R-:W-:Y:S01]  /*19c0*/  FFMA.FTZ R53, R56, R33, UR5 ;  /* 0x0000000538357e23 */ /* 0x000fe20008010021 */
[----:B------:R-:W-:Y:S01]  /*19d0*/  BSSY.RECONVERGENT B0, `(.L_x_73) ;  /* 0x000007c000007945 */ /* 0x000fe20003800200 */
[----:B------:R-:W-:-:S04]  /*19e0*/  FSEL R54, R54, RZ, P0 ;  /* 0x000000ff36367208 */ /* 0x000fc80000000000 */
[----:B------:R-:W1:Y:S01]  /*19f0*/  @!P4 LDC.64 R32, c[0x0][0x3c8] ;  /* 0x0000f200ff20cb82 */ /* 0x000e620000000a00 */
[----:B------:R-:W-:-:S06]  /*1a00*/  FADD.FTZ R53, R53, R54 ;  /* 0x0000003635357221 */ /* 0x000fcc0000010000 */
[----:B------:R-:W2:Y:S01]  /*1a10*/  MUFU.RSQ R53, R53 ;  /* 0x0000003500357308 */ /* 0x000ea20000001400 */
[----:B0-----:R-:W-:-:S05]  /*1a20*/  @!P4 IMAD.WIDE R34, R10, 0x4, R34 ;  /* 0x000000040a22c825 */ /* 0x001fca00078e0222 */
[----:B------:R0:W-:Y:S01]  /*1a30*/  @!P4 STG.E desc[UR6][R34.64], R55 ;  /* 0x000000372200c986 */ /* 0x0001e2000c101906 */
[----:B-1----:R-:W-:-:S05]  /*1a40*/  @!P4 IMAD.WIDE R32, R10, 0x4, R32 ;  /* 0x000000040a20c825 */ /* 0x002fca00078e0220 */
[----:B--2---:R0:W-:Y:S01]  /*1a50*/  @!P4 STG.E desc[UR6][R32.64], R53 ;  /* 0x000000352000c986 */ /* 0x0041e2000c101906 */
[----:B------:R-:W-:Y:S05]  /*1a60*/  @!P3 BRA `(.L_x_74) ;  /* 0x0000000400c8b947 */ /* 0x000fea0003800000 */
[----:B------:R-:W-:Y:S01]  /*1a70*/  IADD3 R52, PT, PT, R52, -0x1, RZ ;  /* 0xffffffff34347810 */ /* 0x000fe20007ffe0ff */
[----:B------:R-:W-:Y:S01]  /*1a80*/  BSSY.RECONVERGENT B1, `(.L_x_75) ;  /* 0x000003a000017945 */ /* 0x000fe20003800200 */
[----:B------:R-:W-:-:S03]  /*1a90*/  FSEL R57, R55, RZ, !P0 ;  /* 0x000000ff37397208 */ /* 0x000fc60004000000 */
[----:B------:R-:W-:-:S05]  /*1aa0*/  IMAD R52, R52, R51, RZ ;  /* 0x0000003334347224 */ /* 0x000fca00078e02ff */
[----:B0-----:R-:W-:-:S04]  /*1ab0*/  SHF.R.S32.HI R33, RZ, 0x1f, R52 ;  /* 0x0000001fff217819 */ /* 0x001fc80000011434 */
[----:B------:R-:W-:-:S04]  /*1ac0*/  LEA.HI R52, R33, R52, RZ, 0x3 ;  /* 0x0000003421347211 */ /* 0x000fc800078f18ff */
[----:B------:R-:W-:Y:S01]  /*1ad0*/  LEA.HI.SX32 R51, R52, R11, 0x1d ;  /* 0x0000000b34337211 */ /* 0x000fe200078feaff */
[----:B------:R-:W-:Y:S06]  /*1ae0*/  @!P1 BRA `(.L_x_76) ;  /* 0x0000000000cc9947 */ /* 0x000fec0003800000 */
[----:B------:R-:W-:Y:S01]  /*1af0*/  PRMT R35, R24, 0x7632, R35 ;  /* 0x0000763218237816 */ /* 0x000fe20000000023 */
[----:B------:R-:W-:Y:S01]  /*1b00*/  FADD.FTZ R32, R2, -R57 ;  /* 0x8000003902207221 */ /* 0x000fe20000010000 */
[----:B------:R-:W-:Y:S01]  /*1b10*/  PRMT R55, R29, 0x7632, R55 ;  /* 0x000076321d377816 */ /* 0x000fe20000000037 */
[----:B------:R-:W-:Y:S01]  /*1b20*/  FADD.FTZ R34, R38, -R57 ;  /* 0x8000003926227221 */ /* 0x000fe20000010000 */
[----:B------:R-:W-:Y:S01]  /*1b30*/  PRMT R59, R25, 0x7632, R59 ;  /* 0x00007632193b7816 */ /* 0x000fe2000000003b */
[----:B------:R-:W-:Y:S01]  /*1b40*/  FMUL.FTZ R32, R53, R32 ;  /* 0x0000002035207220 */ /* 0x000fe20000410000 */
[----:B------:R-:W-:Y:S01]  /*1b50*/  SHF.L.U32 R35, R35, 0x10, RZ ;  /* 0x0000001023237819 */ /* 0x000fe200000006ff */
[----:B------:R-:W-:Y:S01]  /*1b60*/  IMAD.U32 R33, R3, 0x10000, RZ ;  /* 0x0001000003217824 */ /* 0x000fe200078e00ff */
[----:B------:R-:W-:Y:S01]  /*1b70*/  SHF.L.U32 R55, R55, 0x10, RZ ;  /* 0x0000001037377819 */ /* 0x000fe200000006ff */
[----:B------:R-:W-:Y:S01]  /*1b80*/  FMUL.FTZ R52, R53, R34 ;  /* 0x0000002235347220 */ /* 0x000fe20000410000 */
[----:B------:R-:W-:Y:S01]  /*1b90*/  SHF.L.U32 R59, R59, 0x10, RZ ;  /* 0x000000103b3b7819 */ /* 0x000fe200000006ff */
[----:B------:R-:W-:Y:S01]  /*1ba0*/  FADD.FTZ R34, R47, -R57 ;  /* 0x800000392f227221 */ /* 0x000fe20000010000 */
[----:B------:R-:W-:Y:S01]  /*1bb0*/  FFMA.FTZ R32, R32, R33, R35 ;  /* 0x0000002120207223 */ /* 0x000fe20000010023 */
[----:B------:R-:W-:-:S02]  /*1bc0*/  IMAD.U32 R35, R24, 0x10000, RZ ;  /* 0x0001000018237824 */ /* 0x000fc400078e00ff */
[----:B------:R-:W-:Y:S01]  /*1bd0*/  FADD.FTZ R54, R42, -R57 ;  /* 0x800000392a367221 */ /* 0x000fe20000010000 */
[----:B------:R-:W-:Y:S01]  /*1be0*/  FFMA.FTZ R33, R52, R55, R59 ;  /* 0x0000003734217223 */ /* 0x000fe2000001003b */
[----:B------:R-:W-:Y:S01]  /*1bf0*/  SHF.L.U32 R59, R28, 0x10, RZ ;  /* 0x000000101c3b7819 */ /* 0x000fe200000006ff */
[----:B------:R-:W-:Y:S01]  /*1c00*/  FMUL.FTZ R34, R53, R34 ;  /* 0x0000002235227220 */ /* 0x000fe20000410000 */
[----:B------:R-:W-:Y:S01]  /*1c10*/  FADD.FTZ R52, R0, -R57 ;  /* 0x8000003900347221 */ /* 0x000fe20000010000 */
[----:B------:R-:W-:Y:S01]  /*1c20*/  SHF.L.U32 R55, R25, 0x10, RZ ;  /* 0x0000001019377819 */ /* 0x000fe200000006ff */
[----:B------:R-:W-:Y:S01]  /*1c30*/  FMUL.FTZ R54, R53, R54 ;  /* 0x0000003635367220 */ /* 0x000fe20000410000 */
[----:B------:R-:W-:Y:S01]  /*1c40*/  FFMA.FTZ R59, R34, R59, R35 ;  /* 0x0000003b223b7223 */ /* 0x000fe20000010023 */
[----:B------:R-:W-:Y:S01]  /*1c50*/  SHF.L.U32 R35, R29, 0x10, RZ ;  /* 0x000000101d237819 */ /* 0x000fe200000006ff */
[----:B------:R-:W-:Y:S01]  /*1c60*/  FMUL.FTZ R52, R53, R52 ;  /* 0x0000003435347220 */ /* 0x000fe20000410000 */
[----:B------:R-:W-:Y:S01]  /*1c70*/  FADD.FTZ R34, R37, -R57 ;  /* 0x8000003925227221 */ /* 0x000fe20000010000 */
[----:B------:R-:W-:-:S02]  /*1c80*/  SHF.L.U32 R61, R4, 0x10, RZ ;  /* 0x00000010043d7819 */ /* 0x000fc400000006ff */
[----:B------:R-:W-:Y:S01]  /*1c90*/  FFMA.FTZ R52, R52, R35, R55 ;  /* 0x0000002334347223 */ /* 0x000fe20000010037 */
[----:B------:R-:W-:Y:S01]  /*1ca0*/  SHF.L.U32 R35, R30, 0x10, RZ ;  /* 0x000000101e237819 */ /* 0x000fe200000006ff */
[----:B------:R-:W-:Y:S01]  /*1cb0*/  FMUL.FTZ R34, R53, R34 ;  /* 0x0000002235227220 */ /* 0x000fe20000410000 */
[----:B------:R-:W-:Y:S01]  /*1cc0*/  IMAD.U32 R55, R26, 0x10000, RZ ;  /* 0x000100001a377824 */ /* 0x000fe200078e00ff */
[----:B------:R-:W-:Y:S02]  /*1cd0*/  SHF.L.U32 R56, R7, 0x10, RZ ;  /* 0x0000001007387819 */ /* 0x000fe400000006ff */
[----:B------:R-:W-:Y:S01]  /*1ce0*/  F2FP.BF16.F32.PACK_AB R33, R33, R52 ;  /* 0x000000342121723e */ /* 0x000fe200000010ff */
[----:B------:R-:W-:Y:S01]  /*1cf0*/  FFMA.FTZ R34, R34, R35, R55 ;  /* 0x0000002322227223 */ /* 0x000fe20000010037 */
[----:B------:R-:W-:Y:S01]  /*1d00*/  SHF.L.U32 R35, R5, 0x10, RZ ;  /* 0x0000001005237819 */ /* 0x000fe200000006ff */
[----:B------:R-:W-:Y:S01]  /*1d10*/  IMAD.U32 R55, R27, 0x10000, RZ ;  /* 0x000100001b377824 */ /* 0x000fe200078e00ff */
[----:B------:R-:W-:-:S03]  /*1d20*/  F2FP.BF16.F32.PACK_AB R32, R32, R59 ;  /* 0x0000003b2020723e */ /* 0x000fc600000010ff */
[----:B------:R-:W-:Y:S01]  /*1d30*/  FFMA.FTZ R61, R54, R61, R35 ;  /* 0x0000003d363d7223 */ /* 0x000fe20000010023 */
[----:B------:R-:W-:Y:S01]  /*1d40*/  FADD.FTZ R54, R43, -R57 ;  /* 0x800000392b367221 */ /* 0x000fe20000010000 */
[----:B------:R-:W-:-:S03]  /*1d50*/  SHF.L.U32 R35, R31, 0x10, RZ ;  /* 0x000000101f237819 */ /* 0x000fc600000006ff */
[----:B------:R-:W-:Y:S01]  /*1d60*/  FMUL.FTZ R54, R53, R54 ;  /* 0x0000003635367220 */ /* 0x000fe20000410000 */
[----:B------:R-:W-:-:S03]  /*1d70*/  F2FP.BF16.F32.PACK_AB R34, R61, R34 ;  /* 0x000000223d22723e */ /* 0x000fc600000010ff */
[----:B------:R-:W-:Y:S01]  /*1d80*/  FFMA.FTZ R35, R54, R35, R55 ;  /* 0x0000002336237223 */ /* 0x000fe20000010037 */
[----:B------:R-:W-:Y:S01]  /*1d90*/  FADD.FTZ R54, R48, -R57 ;  /* 0x8000003930367221 */ /* 0x000fe20000010000 */
[----:B------:R-:W-:-:S03]  /*1da0*/  SHF.L.U32 R55, R6, 0x10, RZ ;  /* 0x0000001006377819 */ /* 0x000fc600000006ff */
[----:B------:R-:W-:-:S04]  /*1db0*/  FMUL.FTZ R54, R53, R54 ;  /* 0x0000003635367220 */ /* 0x000fc80000410000 */
[----:B------:R-:W-:-:S05]  /*1dc0*/  FFMA.FTZ R54, R54, R55, R56 ;  /* 0x0000003736367223 */ /* 0x000fca0000010038 */
[----:B------:R-:W-:Y:S02]  /*1dd0*/  F2FP.BF16.F32.PACK_AB R35, R54, R35 ;  /* 0x000000233623723e */ /* 0x000fe400000010ff */
[----:B------:R-:W0:Y:S02]  /*1de0*/  LDC.64 R54, c[0x0][0x428] ;  /* 0x00010a00ff367b82 */ /* 0x000e240000000a00 */
[C---:B0-----:R-:W-:Y:S01]  /*1df0*/  IMAD.WIDE.U32 R54, R51.reuse, 0x10, R54 ;  /* 0x0000001033367825 */ /* 0x041fe200078e0036 */
[----:B------:R-:W-:-:S04]  /*1e00*/  IADD3 R51, PT, PT, R51, 0x20, RZ ;  /* 0x0000002033337810 */ /* 0x000fc80007ffe0ff */
[----:B------:R0:W-:Y:S03]  /*1e10*/  STG.E.128 desc[UR6][R54.64], R32 ;  /* 0x0000002036007986 */ /* 0x0001e6000c101d06 */
.L_x_76:
[----:B------:R-:W-:Y:S05]  /*1e20*/  BSYNC.RECONVERGENT B1 ;  /* 0x0000000000017941 */ /* 0x000fea0003800200 */
.L_x_75:
[----:B------:R-:W-:Y:S05]  /*1e30*/  @!P2 BRA `(.L_x_74) ;  /* 0x0000000000d4a947 */ /* 0x000fea0003800000 */
[----:B0-----:R-:W-:Y:S01]  /*1e40*/  PRMT R33, R20, 0x7632, R33 ;  /* 0x0000763214217816 */ /* 0x001fe20000000021 */
[----:B------:R-:W-:Y:S01]  /*1e50*/  FADD.FTZ R32, R44, -R57 ;  /* 0x800000392c207221 */ /* 0x000fe20000010000 */
[----:B------:R-:W-:Y:S01]  /*1e60*/  PRMT R35, R16, 0x7632, R35 ;  /* 0x0000763210237816 */ /* 0x000fe20000000023 */
[----:B------:R-:W-:Y:S01]  /*1e70*/  FADD.FTZ R34, R40, -R57 ;  /* 0x8000003928227221 */ /* 0x000fe20000010000 */
[----:B------:R-:W-:Y:S01]  /*1e80*/  PRMT R55, R21, 0x7632, R55 ;  /* 0x0000763215377816 */ /* 0x000fe20000000037 */
[----:B------:R-:W-:Y:S01]  /*1e90*/  FMUL.FTZ R32, R53, R32 ;  /* 0x0000002035207220 */ /* 0x000fe20000410000 */
[----:B------:R-:W-:Y:S01]  /*1ea0*/  PRMT R59, R17, 0x7632, R59 ;  /* 0x00007632113b7816 */ /* 0x000fe2000000003b */
[----:B------:R-:W-:Y:S01]  /*1eb0*/  IMAD.U32 R33, R33, 0x10000, RZ ;  /* 0x0001000021217824 */ /* 0x000fe200078e00ff */
[----:B------:R-:W-:Y:S01]  /*1ec0*/  SHF.L.U32 R35, R35, 0x10, RZ ;  /* 0x0000001023237819 */ /* 0x000fe200000006ff */
[----:B------:R-:W-:Y:S01]  /*1ed0*/  FMUL.FTZ R52, R53, R34 ;  /* 0x0000002235347220 */ /* 0x000fe20000410000 */
[----:B------:R-:W-:Y:S01]  /*1ee0*/  SHF.L.U32 R55, R55, 0x10, RZ ;  /* 0x0000001037377819 */ /* 0x000fe200000006ff */
[----:B------:R-:W-:Y:S01]  /*1ef0*/  FADD.FTZ R34, R49, -R57 ;  /* 0x8000003931227221 */ /* 0x000fe20000010000 */
[----:B------:R-:W-:Y:S01]  /*1f00*/  SHF.L.U32 R59, R59, 0x10, RZ ;  /* 0x000000103b3b7819 */ /* 0x000fe200000006ff */
[----:B------:R-:W-:Y:S01]  /*1f10*/  FFMA.FTZ R32, R32, R33, R35 ;  /* 0x0000002120207223 */ /* 0x000fe20000010023 */
[----:B------:R-:W-:Y:S01]  /*1f20*/  SHF.L.U32 R35, R16, 0x10, RZ ;  /* 0x0000001010237819 */ /* 0x000fe200000006ff */
[----:B------:R-:W-:Y:S01]  /*1f30*/  FMUL.FTZ R34, R53, R34 ;  /* 0x0000002235227220 */ /* 0x000fe20000410000 */
[----:B------:R-:W-:Y:S01]  /*1f40*/  SHF.L.U32 R56, R19, 0x10, RZ ;  /* 0x0000001013387819 */ /* 0x000fe200000006ff */
[----:B------:R-:W-:Y:S01]  /*1f50*/  FFMA.FTZ R33, R52, R55, R59 ;  /* 0x0000003734217223 */ /* 0x000fe2000001003b */
[----:B------:R-:W-:-:S02]  /*1f60*/  IMAD.U32 R55, R20, 0x10000, RZ ;  /* 0x0001000014377824 */ /* 0x000fc400078e00ff */
[----:B------:R-:W-:Y:S01]  /*1f70*/  FADD.FTZ R52, R39, -R57 ;  /* 0x8000003927347221 */ /* 0x000fe20000010000 */
[----:B------:R-:W-:Y:S01]  /*1f80*/  SHF.L.U32 R59, R17, 0x10, RZ ;  /* 0x00000010113b7819 */ /* 0x000fe200000006ff */
[----:B------:R-:W-:Y:S01]  /*1f90*/  FFMA.FTZ R55, R34, R55, R35 ;  /* 0x0000003722377223 */ /* 0x000fe20000010023 */
[----:B------:R-:W-:Y:S01]  /*1fa0*/  SHF.L.U32 R35, R21, 0x10, RZ ;  /* 0x0000001015237819 */ /* 0x000fe200000006ff */
[----:B------:R-:W-:Y:S01]  /*1fb0*/  FMUL.FTZ R52, R53, R52 ;  /* 0x0000003435347220 */ /* 0x000fe20000410000 */
[----:B------:R-:W-:Y:S02]  /*1fc0*/  FADD.FTZ R34, R41, -R57 ;  /* 0x8000003929227221 */ /* 0x000fe40000010000 */
[----:B------:R-:W-:Y:S01]  /*1fd0*/  F2FP.BF16.F32.PACK_AB R32, R32, R55 ;  /* 0x000000372020723e */ /* 0x000fe200000010ff */
[----:B------:R-:W-:Y:S01]  /*1fe0*/  FFMA.FTZ R54, R52, R35, R59 ;  /* 0x0000002334367223 */ /* 0x000fe2000001003b */
[----:B------:R-:W-:Y:S01]  /*1ff0*/  SHF.L.U32 R59, R18, 0x10, RZ ;  /* 0x00000010123b7819 */ /* 0x000fe200000006ff */
[----:B------:R-:W-:Y:S01]  /*2000*/  FMUL.FTZ R34, R53, R34 ;  /* 0x0000002235227220 */ /* 0x000fe20000410000 */
[----:B------:R-:W-:-:S02]  /*2010*/  IMAD.U32 R35, R22, 0x10000, RZ ;  /* 0x0001000016237824 */ /* 0x000fc400078e00ff */
[----:B------:R-:W-:Y:S01]  /*2020*/  FADD.FTZ R52, R45, -R57 ;  /* 0x800000392d347221 */ /* 0x000fe20000010000 */
[----:B------:R-:W-:Y:S01]  /*2030*/  F2FP.BF16.F32.PACK_AB R33, R33, R54 ;  /* 0x000000362121723e */ /* 0x000fe200000010ff */
[--C-:B------:R-:W-:Y:S01]  /*2040*/  FFMA.FTZ R34, R34, R35, R59.reuse ;  /* 0x0000002322227223 */ /* 0x100fe2000001003b */
[----:B------:R-:W-:Y:S01]  /*2050*/  PRMT R59, R22, 0x7632, R59 ;  /* 0x00007632163b7816 */ /* 0x000fe2000000003b */
[----:B------:R-:W-:Y:S01]  /*2060*/  FMUL.FTZ R52, R53, R52 ;  /* 0x0000003435347220 */ /* 0x000fe20000410000 */
[----:B------:R-:W-:Y:S02]  /*2070*/  PRMT R35, R18, 0x7632, R35 ;  /* 0x0000763212237816 */ /* 0x000fe40000000023 */
[----:B------:R-:W-:Y:S02]  /*2080*/  SHF.L.U32 R59, R59, 0x10, RZ ;  /* 0x000000103b3b7819 */ /* 0x000fe400000006ff */
[----:B------:R-:W-:-:S05]  /*2090*/  SHF.L.U32 R35, R35, 0x10, RZ ;  /* 0x0000001023237819 */ /* 0x000fca00000006ff */
[----:B------:R-:W-:Y:S01]  /*20a0*/  FFMA.FTZ R59, R52, R59, R35 ;  /* 0x0000003b343b7223 */ /* 0x000fe20000010023 */
[----:B------:R-:W-:-:S04]  /*20b0*/  FADD.FTZ R52, R46, -R57 ;  /* 0x800000392e347221 */ /* 0x000fc80000010000 */
[----:B------:R-:W-:Y:S01]  /*20c0*/  FMUL.FTZ R35, R53, R52 ;  /* 0x0000003435237220 */ /* 0x000fe20000410000 */
[----:B------:R-:W-:Y:S01]  /*20d0*/  IMAD.U32 R52, R23, 0x10000, RZ ;  /* 0x0001000017347824 */ /* 0x000fe200078e00ff */
[----:B------:R-:W-:-:S03]  /*20e0*/  F2FP.BF16.F32.PACK_AB R34, R59, R34 ;  /* 0x000000223b22723e */ /* 0x000fc600000010ff */
[----:B------:R-:W-:Y:S01]  /*20f0*/  FFMA.FTZ R35, R35, R52, R56 ;  /* 0x0000003423237223 */ /* 0x000fe20000010038 */
[----:B------:R-:W-:Y:S01]  /*2100*/  FADD.FTZ R52, R50, -R57 ;  /* 0x8000003932347221 */ /* 0x000fe20000010000 */
[----:B------:R-:W-:-:S03]  /*2110*/  SHF.L.U32 R57, R9, 0x10, RZ ;  /* 0x0000001009397819 */ /* 0x000fc600000006ff */
[----:B------:R-:W-:Y:S01]  /*2120*/  FMUL.FTZ R52, R53, R52 ;  /* 0x0000003435347220 */ /* 0x000fe20000410000 */
[----:B------:R-:W-:-:S05]  /*2130*/  SHF.L.U32 R53, R8, 0x10, RZ ;  /* 0x0000001008357819 */ /* 0x000fca00000006ff */
[----:B------:R-:W-:Y:S02]  /*2140*/  FFMA.FTZ R56, R52, R53, R57 ;  /* 0x0000003534387223 */ /* 0x000fe40000010039 */
[----:B------:R-:W0:Y:S03]  /*2150*/  LDC.64 R52, c[0x0][0x428] ;  /* 0x00010a00ff347b82 */ /* 0x000e260000000a00 */
[----:B------:R-:W-:Y:S01]  /*2160*/  F2FP.BF16.F32.PACK_AB R35, R56, R35 ;  /* 0x000000233823723e */ /* 0x000fe200000010ff */
[----:B0-----:R-:W-:-:S05]  /*2170*/  IMAD.WIDE.U32 R52, R51, 0x10, R52 ;  /* 0x0000001033347825 */ /* 0x001fca00078e0034 */
[----:B------:R1:W-:Y:S02]  /*2180*/  STG.E.128 desc[UR6][R52.64], R32 ;  /* 0x0000002034007986 */ /* 0x0003e4000c101d06 */
.L_x_74:
[----:B------:R-:W-:Y:S05]  /*2190*/  BSYNC.RECONVERGENT B0 ;  /* 0x0000000000007941 */ /* 0x000fea0003800200 */
.L_x_73:
[----:B01----:R-:W0:Y:S02]  /*21a0*/  LDC.64 R32, c[0x0][0x380] ;  /* 0x0000e000ff207b82 */ /* 0x003e240000000a00 */
[----:B0-----:R-:W-:-:S05]  /*21b0*/  IMAD R10, R32, 0x4, R10 ;  /* 0x00000004200a7824 */ /* 0x001fca00078e020a */
[----:B------:R-:W-:-:S13]  /*21c0*/  ISETP.GE.AND P1, PT, R10, R33, PT ;  /* 0x000000210a00720c */ /* 0x000fda0003f26270 */
[----:B------:R-:W-:Y:S05]  /*21d0*/  @!P1 BRA `(.L_x_77) ;  /* 0xffffffe0009c9947 */ /* 0x000fea000383ffff */
[----:B------:R-:W-:Y:S05]  /*21e0*/  EXIT ;  /* 0x000000000000794d */ /* 0x000fea0003800000 */
.L_x_72:
[----:B------:R-:W-:Y:S01]  /*21f0*/  HFMA2 R53, -RZ, RZ, 0, 5.9604644775390625e-08 ;  /* 0x00000001ff357431 */ /* 0x000fe200000001ff */
[----:B------:R-:W-:Y:S01]  /*2200*/  BSSY B0, `(.L_x_78) ;  /* 0x0000007000007945 */ /* 0x000fe20003800000 */
[----:B------:R-:W-:Y:S01]  /*2210*/  MOV R60, R32 ;  /* 0x00000020003c7202 */ /* 0x000fe20000000f00 */
[----:B------:R-:W-:Y:S01]  /*2220*/  IMAD.MOV.U32 R34, RZ, RZ, -0x1 ;  /* 0xffffffffff227424 */ /* 0x000fe200078e00ff */
[----:B------:R-:W-:-:S07]  /*2230*/  MOV R35, 0x1f ;  /* 0x0000001f00237802 */ /* 0x000fce0000000f00 */
[----:B-----5:R-:W-:Y:S05]  /*2240*/  WARPSYNC.COLLECTIVE R34, `(.L_x_79) ;  /* 0x0000000022087348 */ /* 0x020fea0003c00000 */
[----:B------:R0:W1:Y:S02]  /*2250*/  SHFL.BFLY P5, R61, R60, R53, R35 ;  /* 0x0c0000353c3d7389 */ /* 0x00006400000a0023 */
[----:B01---5:R-:W-:Y:S05]  /*2260*/  ENDCOLLECTIVE ;  /* 0x000000000000791b */ /* 0x023fea0003800000 */
.L_x_79:
[----:B------:R-:W-:Y:S05]  /*2270*/  BSYNC B0 ;  /* 0x0000000000007941 */ /* 0x000fea0003800000 */
.L_x_78:
[----:B------:R-:W-:Y:S01]  /*2280*/  MOV R33, R61 ;  /* 0x0000003d00217202 */ /* 0x000fe20000000f00 */
[----:B------:R-:W-:Y:S02]  /*2290*/  HFMA2 R53, -RZ, RZ, 0, 1.1920928955078125e-07 ;  /* 0x00000002ff357431 */ /* 0x000fe400000001ff */
[----:B------:R-:W-:Y:S01]  /*22a0*/  IMAD.MOV.U32 R35, RZ, RZ, 0x1f ;  /* 0x0000001fff237424 */ /* 0x000fe200078e00ff */
[----:B------:R-:W-:Y:S01]  /*22b0*/  MOV R34, 0xffffffff ;  /* 0xffffffff00227802 */ /* 0x000fe20000000f00 */
[----:B------:R-:W-:-:S05]  /*22c0*/  FADD.FTZ R54, R32, R33 ;  /* 0x0000002120367221 */ /* 0x000fca0000010000 */
[----:B------:R-:W-:-:S07]  /*22d0*/  MOV R60, R54 ;  /* 0x00000036003c7202 */ /* 0x000fce0000000f00 */
[----:B------:R-:W-:Y:S05]  /*22e0*/  WARPSYNC.COLLECTIVE R34, `(.L_x_80) ;  /* 0x0000000022087348 */ /* 0x000fea0003c00000 */
[----:B------:R0:W1:Y:S02]  /*22f0*/  SHFL.BFLY P5, R61, R60, R53, R35 ;  /* 0x0c0000353c3d7389 */ /* 0x00006400000a0023 */
[----:B01----:R-:W-:Y:S05]  /*2300*/  ENDCOLLECTIVE ;  /* 0x000000000000791b */ /* 0x003fea0003800000 */
.L_x_80:
[----:B------:R-:W-:Y:S01]  /*2310*/  IMAD.MOV.U32 R53, RZ, RZ, 0x4 ;  /* 0x00000004ff357424 */ /* 0x000fe200078e00ff */
[----:B------:R-:W-:-:S05]  /*2320*/  MOV R33, R61 ;  /* 0x0000003d00217202 */ /* 0x000fca0000000f00 */
[----:B------:R-:W-:-:S05]  /*2330*/  FADD.FTZ R56, R54, R33 ;  /* 0x0000002136387221 */ /* 0x000fca0000010000 */
[----:B------:R-:W-:-:S07]  /*2340*/  MOV R60, R56 ;  /* 0x00000038003c7202 */ /* 0x000fce0000000f00 */
[----:B------:R-:W-:Y:S05]  /*2350*/  WARPSYNC.COLLECTIVE R34, `(.L_x_81) ;  /* 0x0000000022087348 */ /* 0x000fea0003c00000 */
[----:B------:R0:W1:Y:S02]  /*2360*/  SHFL.BFLY P5, R61, R60, R53, R35 ;  /* 0x0c0000353c3d7389 */ /* 0x00006400000a0023 */
[----:B01----:R-:W-:Y:S05]  /*2370*/  ENDCOLLECTIVE ;  /* 0x000000000000791b */ /* 0x003fea0003800000 */
.L_x_81:
[----:B------:R-:W-:Y:S01]  /*2380*/  HFMA2 R53, -RZ, RZ, 0, 4.76837158203125e-07 ;  /* 0x00000008ff357431 */ /* 0x000fe200000001ff */
[----:B------:R-:W-:-:S05]  /*2390*/  MOV R33, R61 ;  /* 0x0000003d00217202 */ /* 0x000fca0000000f00 */
[----:B------:R-:W-:Y:S02]  /*23a0*/  FADD.FTZ R57, R56, R33 ;  /* 0x0000002138397221 */ /* 0x000fe40000010000 */
[----:B------:R-:W0:Y:S03]  /*23b0*/  LDC R33, c[0x0][0x400] ;  /* 0x00010000ff217b82 */ /* 0x000e260000000800 */
[----:B------:R-:W-:-:S07]  /*23c0*/  MOV R60, R57 ;  /* 0x00000039003c7202 */ /* 0x000fce0000000f00 */
[----:B0-----:R-:W-:Y:S05]  /*23d0*/  WARPSYNC.COLLECTIVE R34, `(.L_x_82) ;  /* 0x0000000022087348 */ /* 0x001fea0003c00000 */
[----:B------:R1:W2:Y:S02]  /*23e0*/  SHFL.BFLY P5, R61, R60, R53, R35 ;  /* 0x0c0000353c3d7389 */ /* 0x0002a400000a0023 */
[----:B012---:R-:W-:Y:S05]  /*23f0*/  ENDCOLLECTIVE ;  /* 0x000000000000791b */ /* 0x007fea0003800000 */
.L_x_82:
[----:B------:R-:W-:Y:S02]  /*2400*/  HFMA2 R53, -RZ, RZ, 0, 9.5367431640625e-07 ;  /* 0x00000010ff357431 */ /* 0x000fe400000001ff */
[----:B------:R-:W-:-:S04]  /*2410*/  IMAD.MOV.U32 R58, RZ, RZ, R61 ;  /* 0x000000ffff3a7224 */ /* 0x000fc800078e003d */
[----:B------:R-:W-:-:S05]  /*2420*/  FADD.FTZ R58, R57, R58 ;  /* 0x0000003a393a7221 */ /* 0x000fca0000010000 */
[----:B------:R-:W-:-:S07]  /*2430*/  MOV R60, R58 ;  /* 0x0000003a003c7202 */ /* 0x000fce0000000f00 */
[----:B------:R-:W-:Y:S05]  /*2440*/  WARPSYNC.COLLECTIVE R34, `(.L_x_83) ;  /* 0x0000000022087348 */ /* 0x000fea0003c00000 */
[----:B------:R0:W1:Y:S02]  /*2450*/  SHFL.BFLY P5, R61, R60, R53, R35 ;  /* 0x0c0000353c3d7389 */ /* 0x00006400000a0023 */
[----:B01----:R-:W-:Y:S05]  /*2460*/  ENDCOLLECTIVE ;  /* 0x000000000000791b */ /* 0x003fea0003800000 */
.L_x_83:
[----:B------:R-:W-:Y:S01]  /*2470*/  HFMA2 R53, -RZ, RZ, 0, 5.9604644775390625e-08 ;  /* 0x00000001ff357431 */ /* 0x000fe200000001ff */
[----:B------:R-:W-:-:S05]  /*2480*/  MOV R55, R61 ;  /* 0x0000003d00377202 */ /* 0x000fca0000000f00 */
[----:B------:R-:W-:-:S04]  /*2490*/  FADD.FTZ R58, R58, R55 ;  /* 0x000000373a3a7221 */ /* 0x000fc80000010000 */
[----:B------:R-:W-:-:S04]  /*24a0*/  FMUL.FTZ R55, R58, R33 ;  /* 0x000000213a377220 */ /* 0x000fc80000410000 */
[--C-:B------:R-:W-:Y:S01]  /*24b0*/  FADD.FTZ R32, R47, -R55.reuse ;  /* 0x800000372f207221 */ /* 0x100fe20000010000 */
[--C-:B------:R-:W-:Y:S01]  /*24c0*/  FADD.FTZ R57, R2, -R55.reuse ;  /* 0x8000003702397221 */ /* 0x100fe20000010000 */
[--C-:B------:R-:W-:Y:S01]  /*24d0*/  FADD.FTZ R35, R38, -R55.reuse ;  /* 0x8000003726237221 */ /* 0x100fe20000010000 */
[----:B------:R-:W-:Y:S01]  /*24e0*/  FADD.FTZ R34, R44, -R55 ;  /* 0x800000372c227221 */ /* 0x000fe20000010000 */
[----:B------:R-:W-:-:S04]  /*24f0*/  FFMA.FTZ R32, R32, R32, RZ ;  /* 0x0000002020207223 */ /* 0x000fc800000100ff */
[----:B------:R-:W-:Y:S01]  /*2500*/  FFMA.FTZ R32, R57, R57, R32 ;  /* 0x0000003939207223 */ /* 0x000fe20000010020 */
[----:B------:R-:W-:-:S04]  /*2510*/  FADD.FTZ R57, R0, -R55 ;  /* 0x8000003700397221 */ /* 0x000fc80000010000 */
        /* <DEDUP_REMOVED lines=25> */
[----:B------:R-:W-:Y:S01]  /*26b0*/  @P3 FFMA.FTZ R32, R34, R34, R35 ;  /* 0x0000002222203223 */ /* 0x000fe20000010023 */
[----:B------:R-:W-:Y:S02]  /*26c0*/  MOV R35, 0x1f ;  /* 0x0000001f00237802 */ /* 0x000fe40000000f00 */
[----:B------:R-:W-:Y:S01]  /*26d0*/  MOV R34, 0xffffffff ;  /* 0xffffffff00227802 */ /* 0x000fe20000000f00 */
[----:B------:R-:W-:-:S07]  /*26e0*/  IMAD.MOV.U32 R60, RZ, RZ, R32 ;  /* 0x000000ffff3c7224 */ /* 0x000fce00078e0020 */
[----:B------:R-:W-:Y:S05]  /*26f0*/  WARPSYNC.COLLECTIVE R34, `(.L_x_84) ;  /* 0x0000000022087348 */ /* 0x000fea0003c00000 */
[----:B------:R0:W1:Y:S02]  /*2700*/  SHFL.BFLY P5, R61, R60, R53, R35 ;  /* 0x0c0000353c3d7389 */ /* 0x00006400000a0023 */
[----:B01----:R-:W-:Y:S05]  /*2710*/  ENDCOLLECTIVE ;  /* 0x000000000000791b */ /* 0x003fea0003800000 */
.L_x_84:
[----:B------:R-:W-:Y:S02]  /*2720*/  HFMA2 R53, -RZ, RZ, 0, 1.1920928955078125e-07 ;  /* 0x00000002ff357431 */ /* 0x000fe400000001ff */
[----:B------:R-:W-:-:S04]  /*2730*/  IMAD.MOV.U32 R57, RZ, RZ, R61 ;  /* 0x000000ffff397224 */ /* 0x000fc800078e003d */
[----:B------:R-:W-:-:S05]  /*2740*/  FADD.FTZ R57, R32, R57 ;  /* 0x0000003920397221 */ /* 0x000fca0000010000 */
[----:B------:R-:W-:-:S07]  /*2750*/  MOV R60, R57 ;  /* 0x00000039003c7202 */ /* 0x000fce0000000f00 */
[----:B------:R-:W-:Y:S05]  /*2760*/  WARPSYNC.COLLECTIVE R34, `(.L_x_85) ;  /* 0x0000000022087348 */ /* 0x000fea0003c00000 */
[----:B------:R0:W1:Y:S02]  /*2770*/  SHFL.BFLY P5, R61, R60, R53, R35 ;  /* 0x0c0000353c3d7389 */ /* 0x00006400000a0023 */
[----:B01----:R-:W-:Y:S05]  /*2780*/  ENDCOLLECTIVE ;  /* 0x000000000000791b */ /* 0x003fea0003800000 */
.L_x_85:
[----:B------:R-:W-:Y:S01]  /*2790*/  HFMA2 R53, -RZ, RZ, 0, 2.384185791015625e-07 ;  /* 0x00000004ff357431 */ /* 0x000fe200000001ff */
[----:B------:R-:W-:-:S05]  /*27a0*/  MOV R54, R61 ;  /* 0x0000003d00367202 */ /* 0x000fca0000000f00 */
[----:B------:R-:W-:-:S04]  /*27b0*/  FADD.FTZ R54, R57, R54 ;  /* 0x0000003639367221 */ /* 0x000fc80000010000 */
[----:B------:R-:W-:-:S07]  /*27c0*/  IMAD.MOV.U32 R60, RZ, RZ, R54 ;  /* 0x000000ffff3c7224 */ /* 0x000fce00078e0036 */
[----:B------:R-:W-:Y:S05]  /*27d0*/  WARPSYNC.COLLECTIVE R34, `(.L_x_86) ;  /* 0x0000000022087348 */ /* 0x000fea0003c00000 */
[----:B------:R0:W1:Y:S02]  /*27e0*/  SHFL.BFLY P5, R61, R60, R53, R35 ;  /* 0x0c0000353c3d7389 */ /* 0x00006400000a0023 */
[----:B01----:R-:W-:Y:S05]  /*27f0*/  ENDCOLLECTIVE ;  /* 0x000000000000791b */ /* 0x003fea0003800000 */
.L_x_86:
[----:B------:R-:W-:Y:S01]  /*2800*/  IMAD.MOV.U32 R53, RZ, RZ, 0x8 ;  /* 0x00000008ff357424 */ /* 0x000fe200078e00ff */
[----:B------:R-:W-:-:S05]  /*2810*/  MOV R59, R61 ;  /* 0x0000003d003b7202 */ /* 0x000fca0000000f00 */
[----:B------:R-:W-:-:S05]  /*2820*/  FADD.FTZ R59, R54, R59 ;  /* 0x0000003b363b7221 */ /* 0x000fca0000010000 */
[----:B------:R-:W-:-:S07]  /*2830*/  MOV R60, R59 ;  /* 0x0000003b003c7202 */ /* 0x000fce0000000f00 */
[----:B------:R-:W-:Y:S05]  /*2840*/  WARPSYNC.COLLECTIVE R34, `(.L_x_87) ;  /* 0x0000000022087348 */ /* 0x000fea0003c00000 */
[----:B------:R0:W1:Y:S02]  /*2850*/  SHFL.BFLY P5, R61, R60, R53, R35 ;  /* 0x0c0000353c3d7389 */ /* 0x00006400000a0023 */
[----:B01----:R-:W-:Y:S05]  /*2860*/  ENDCOLLECTIVE ;  /* 0x000000000000791b */ /* 0x003fea0003800000 */
.L_x_87:
[----:B------:R-:W-:Y:S01]  /*2870*/  HFMA2 R53, -RZ, RZ, 0, 9.5367431640625e-07 ;  /* 0x00000010ff357431 */ /* 0x000fe200000001ff */
[----:B------:R-:W-:-:S05]  /*2880*/  MOV R56, R61 ;  /* 0x0000003d00387202 */ /* 0x000fca0000000f00 */
[----:B------:R-:W-:-:S05]  /*2890*/  FADD.FTZ R56, R59, R56 ;  /* 0x000000383b387221 */ /* 0x000fca0000010000 */
[----:B------:R-:W-:-:S07]  /*28a0*/  MOV R60, R56 ;  /* 0x00000038003c7202 */ /* 0x000fce0000000f00 */
[----:B------:R-:W-:Y:S05]  /*28b0*/  WARPSYNC.COLLECTIVE R34, `(.L_x_88) ;  /* 0x0000000022087348 */ /* 0x000fea0003c00000 */
[----:B------:R0:W1:Y:S02]  /*28c0*/  SHFL.BFLY P5, R61, R60, R53, R35 ;  /* 0x0c0000353c3d7389 */ /* 0x00006400000a0023 */
[----:B01----:R-:W-:Y:S05]  /*28d0*/  ENDCOLLECTIVE ;  /* 0x000000000000791b */ /* 0x003fea0003800000 */
.L_x_88:
[----:B------:R-:W-:Y:S05]  /*28e0*/  BRA `(.L_x_89) ;  /* 0xfffffff000247947 */ /* 0x000fea000383ffff */
.L_x_90:
        /* <DEDUP_REMOVED lines=9> */
.L_x_20223:


//--------------------- .text._ZN10layer_norm13ln_fwd_kernelINS_13Kernel_traitsI13__nv_bfloat16S2_S2_S2_fjLj512ELj1ELj4ELj1ELj16ENS_18Kernel_traits_baseILj512ES2_S2_S2_S2_fjLj128EEEEELb0ELb0ELb1ELb1EEEvNS_9FwdParamsE --------------------------
	.section	.text._ZN10layer_norm13ln_fwd_kernelINS_13Kernel_traitsI13__nv_bfloat16S2_S2_S2_fjLj512ELj1ELj4ELj1ELj16ENS_18Kernel_traits_baseILj512ES2_S2_S2_S2_fjLj128EEEEELb0ELb0ELb1ELb1EEEvNS_9FwdParamsE,"ax",@progbits
	.align	128
        .global         _ZN10layer_norm13ln_fwd_kernelINS_13Kernel_traitsI13__nv_bfloat16S2_S2_S2_fjLj512ELj1ELj4ELj1ELj16ENS_18Kernel_traits_baseILj512ES2_S2_S2_S2_fjLj128EEEEELb0ELb0ELb1ELb1EEEvNS_9FwdParamsE
        .type           _ZN10layer_norm13ln_fwd_kernelINS_13Kernel_traitsI13__nv_bfloat16S2_S2_S2_fjLj512ELj1ELj4ELj1ELj16ENS_18Kernel_traits_baseILj512ES2_S2_S2_S2_fjLj128EEEEELb0ELb0ELb1ELb1EEEvNS_9FwdParamsE,@function
        .size           _ZN10layer_norm13ln_fwd_kernelINS_13Kernel_traitsI13__nv_bfloat16S2_S2_S2_fjLj512ELj1ELj4ELj1ELj16ENS_18Kernel_traits_baseILj512ES2_S2_S2_S2_fjLj128EEEEELb0ELb0ELb1ELb1EEEvNS_9FwdParamsE,(.L_x_20224 - _ZN10layer_norm13ln_fwd_kernelINS_13Kernel_traitsI13__nv_bfloat16S2_S2_S2_fjLj512ELj1ELj4ELj1ELj16ENS_18Kernel_traits_baseILj512ES2_S2_S2_S2_fjLj128EEEEELb0ELb0ELb1ELb1EEEvNS_9FwdParamsE)
        .other          _ZN10layer_norm13ln_fwd_kernelINS_13Kernel_traitsI13__nv_bfloat16S2_S2_S2_fjLj512ELj1ELj4ELj1ELj16ENS_18Kernel_traits_baseILj512ES2_S2_S2_S2_fjLj128EEEEELb0ELb0ELb1ELb1EEEvNS_9FwdParamsE,@"STO_CUDA_ENTRY STV_DEFAULT"
_ZN10layer_norm13ln_fwd_kernelINS_13Kernel_traitsI13__nv_bfloat16S2_S2_S2_fjLj512ELj1ELj4ELj1ELj16ENS_18Kernel_traits_baseILj512ES2_S2_S2_S2_fjLj128EEEEELb0ELb0ELb1ELb1EEEvNS_9FwdParamsE:
.text._ZN10layer_norm13ln_fwd_kernelINS_13Kernel_traitsI13__nv_bfloat16S2_S2_S2_fjLj512ELj1ELj4ELj1ELj16ENS_18Kernel_traits_baseILj512ES2_S2_S2_S2_fjLj128EEEEELb0ELb0ELb1ELb1EEEvNS_9FwdParamsE:
[----:B------:R-:W-:Y:S01]  /*0000*/  LDC R1, c[0x0][0x37c] ;  /* 0x0000df00ff017b82 */ /* 0x000fe20000000800 */
[----:B------:R-:W0:Y:S01]  /*0010*/  LDCU.64 UR4, c[0x0][0x438] ;  /* 0x00008700ff0477ac */ /* 0x000e220008000a00 */
[----:B------:R-:W1:Y:S06]  /*0020*/  S2R R36, SR_TID.X ;  /* 0x0000000000247919 */ /* 0x000e6c0000002100 */
[----:B------:R-:W2:Y:S01]  /*0030*/  LDC.64 R2, c[0x0][0x3d0] ;  /* 0x0000f400ff027b82 */ /* 0x000ea20000000a00 */
[----:B------:R-:W3:Y:S01]  /*0040*/  LDCU.64 UR6, c[0x0][0x358] ;  /* 0x00006b00ff0677ac */ /* 0x000ee20008000a00 */
[----:B0-----:R-:W-:-:S04]  /*0050*/  ISETP.NE.U32.AND P0, PT, RZ, UR4, PT ;  /* 0x00000004ff007c0c */ /* 0x001fc8000bf05070 */
[----:B------:R-:W-:Y:S02]  /*0060*/  ISETP.NE.AND.EX P0, PT, RZ, UR5, PT, P0 ;  /* 0x00000005ff007c0c */ /* 0x000fe4000bf05300 */
[----:B-1----:R-:W-:Y:S01]  /*0070*/  LOP3.LUT R37, R36, 0x1f, RZ, 0xc0, !PT ;  /* 0x0000001f24257812 */ /* 0x002fe200078ec0ff */
[----:B------:R-:W0:Y:S01]  /*0080*/  S2UR UR4, SR_CTAID.X ;  /* 0x00000000000479c3 */ /* 0x000e220000002500 */
[----:B------:R-:W1:Y:S03]  /*0090*/  LDCU UR5, c[0x0][0x384] ;  /* 0x00007080ff0577ac */ /* 0x000e660008000800 */
[----:B--2---:R-:W-:-:S06]  /*00a0*/  IMAD.WIDE.U32 R2, R37, 0x10, R2 ;  /* 0x0000001025027825 */ /* 0x004fcc00078e0002 */
[----:B------:R-:W2:Y:S01]  /*00b0*/  @P0 LDC.64 R20, c[0x0][0x438] ;  /* 0x00010e00ff140b82 */ /* 0x000ea20000000a00 */
[----:B---3--:R-:W3:Y:S04]  /*00c0*/  LDG.E.128 R8, desc[UR6][R2.64] ;  /* 0x0000000602087981 */ /* 0x008ee8000c1e1d00 */
[----:B------:R-:W4:Y:S01]  /*00d0*/  LDG.E.128 R4, desc[UR6][R2.64+0x200] ;  /* 0x0002000602047981 */ /* 0x000f22000c1e1d00 */
[----:B--2---:R-:W-:-:S05]  /*00e0*/  @P0 IMAD.WIDE.U32 R20, R37, 0x10, R20 ;  /* 0x0000001025140825 */ /* 0x004fca00078e0014 */
[----:B------:R2:W5:Y:S04]  /*00f0*/  @P0 LDG.E.128 R16, desc[UR6][R20.64] ;  /* 0x0000000614100981 */ /* 0x000568000c1e1d00 */
[----:B------:R2:W5:Y:S01]  /*0100*/  @P0 LDG.E.128 R12, desc[UR6][R20.64+0x200] ;  /* 0x00020006140c0981 */ /* 0x000562000c1e1d00 */
[----:B0-----:R-:W-:Y:S01]  /*0110*/  USHF.L.U32 UR4, UR4, 0x2, URZ ;  /* 0x0000000204047899 */ /* 0x001fe200080006ff */
[----:B------:R-:W-:-:S05]  /*0120*/  SHF.R.U32.HI R36, RZ, 0x5, R36 ;  /* 0x00000005ff247819 */ /* 0x000fca0000011624 */
[----:B------:R-:W-:-:S04]  /*0130*/  LOP3.LUT R36, R36, UR4, RZ, 0xfc, !PT ;  /* 0x0000000424247c12 */ /* 0x000fc8000f8efcff */
[----:B-1----:R-:W-:Y:S01]  /*0140*/  ISETP.GE.AND P1, PT, R36, UR5, PT ;  /* 0x0000000524007c0c */ /* 0x002fe2000bf26270 */
[----:B---3--:R-:W-:Y:S01]  /*0150*/  @P0 IMAD.MOV.U32 R33, RZ, RZ, R10 ;  /* 0x000000ffff210224 */ /* 0x008fe200078e000a */
[----:B------:R-:W-:Y:S02]  /*0160*/  @P0 MOV R32, R11 ;  /* 0x0000000b00200202 */ /* 0x000fe40000000f00 */
[----:B------:R-:W-:Y:S02]  /*0170*/  @P0 MOV R35, R8 ;  /* 0x0000000800230202 */ /* 0x000fe40000000f00 */
[----:B------:R-:W-:Y:S01]  /*0180*/  @P0 MOV R34, R9 ;  /* 0x0000000900220202 */ /* 0x000fe20000000f00 */
[----:B------:R-:W-:Y:S01]  /*0190*/  @!P0 IMAD.MOV.U32 R34, RZ, RZ, R9 ;  /* 0x000000ffff228224 */ /* 0x000fe200078e0009 */
[----:B------:R-:W-:Y:S02]  /*01a0*/  @!P0 MOV R33, R10 ;  /* 0x0000000a00218202 */ /* 0x000fe40000000f00 */
[----:B------:R-:W-:Y:S01]  /*01b0*/  @!P0 MOV R32, R11 ;  /* 0x0000000b00208202 */ /* 0x000fe20000000f00 */
[----:B----4-:R-:W-:Y:S01]  /*01c0*/  @P0 IMAD.MOV.U32 R11, RZ, RZ, R4 ;  /* 0x000000ffff0b0224 */ /* 0x010fe200078e0004 */
[----:B------:R-:W-:-:S02]  /*01d0*/  @!P0 MOV R35, R8 ;  /* 0x0000000800238202 */ /* 0x000fc40000000f00 */
[----:B------:R-:W-:Y:S01]  /*01e0*/  @P0 MOV R10, R5 ;  /* 0x00000005000a0202 */ /* 0x000fe20000000f00 */
[----:B--2---:R-:W-:Y:S06]  /*01f0*/  @P1 EXIT ;  /* 0x000000000000194d */ /* 0x004fec0003800000 */
[----:B------:R-:W0:Y:S01]  /*0200*/  LDCU.U8 UR4, c[0x0][0x410] ;  /* 0x00008200ff0477ac */ /* 0x000e220008000000 */
[----:B-----5:R-:W-:Y:S02]  /*0210*/  @!P0 CS2R R18, SRZ ;  /* 0x0000000000128805 */ /* 0x020fe4000001ff00 */
[----:B------:R-:W-:Y:S02]  /*0220*/  @!P0 CS2R R16, SRZ ;  /* 0x0000000000108805 */ /* 0x000fe4000001ff00 */
[----:B------:R-:W-:Y:S01]  /*0230*/  @P0 MOV R9, R6 ;  /* 0x0000000600090202 */ /* 0x000fe20000000f00 */
[----:B------:R-:W-:Y:S01]  /*0240*/  @P0 IMAD.MOV.U32 R8, RZ, RZ, R7 ;  /* 0x000000ffff080224 */ /* 0x000fe200078e0007 */
[----:B------:R-:W-:Y:S01]  /*0250*/  @!P0 MOV R11, R4 ;  /* 0x00000004000b8202 */ /* 0x000fe20000000f00 */
[----:B------:R-:W-:Y:S01]  /*0260*/  @!P0 IMAD.MOV.U32 R9, RZ, RZ, R6 ;  /* 0x000000ffff098224 */ /* 0x000fe200078e0006 */
[----:B------:R-:W-:Y:S02]  /*0270*/  @!P0 MOV R10, R5 ;  /* 0x00000005000a8202 */ /* 0x000fe40000000f00 */
[----:B------:R-:W-:-:S02]  /*0280*/  @!P0 CS2R R14, SRZ ;  /* 0x00000000000e8805 */ /* 0x000fc4000001ff00 */
[----:B------:R-:W-:Y:S02]  /*0290*/  @!P0 MOV R8, R7 ;  /* 0x0000000700088202 */ /* 0x000fe40000000f00 */
[----:B------:R-:W-:Y:S02]  /*02a0*/  @!P0 CS2R R12, SRZ ;  /* 0x00000000000c8805 */ /* 0x000fe4000001ff00 */
[----:B------:R-:W-:Y:S01]  /*02b0*/  PRMT R7, R32, 0x7632, R7 ;  /* 0x0000763220077816 */ /* 0x000fe20000000007 */
[----:B------:R-:W1:Y:S01]  /*02c0*/  LDCU UR5, c[0x0][0x448] ;  /* 0x00008900ff0577ac */ /* 0x000e620008000800 */
[----:B------:R-:W-:Y:S02]  /*02d0*/  PRMT R6, R18, 0x7632, R6 ;  /* 0x0000763212067816 */ /* 0x000fe40000000006 */
[----:B------:R-:W-:Y:S01]  /*02e0*/  PRMT R5, R33, 0x7632, R5 ;  /* 0x0000763221057816 */ /* 0x000fe20000000005 */
[----:B------:R-:W2:Y:S01]  /*02f0*/  LDCU.64 UR8, c[0x0][0x3a0] ;  /* 0x00007400ff0877ac */ /* 0x000ea20008000a00 */
[----:B------:R-:W-:-:S02]  /*0300*/  PRMT R4, R17, 0x7632, R4 ;  /* 0x0000763211047816 */ /* 0x000fc40000000004 */
[----:B0-----:R-:W-:Y:S02]  /*0310*/  ISETP.NE.AND P0, PT, RZ, UR4, PT ;  /* 0x00000004ff007c0c */ /* 0x001fe4000bf05270 */
[----:B------:R-:W-:Y:S02]  /*0320*/  PRMT R3, R34, 0x7632, R3 ;  /* 0x0000763222037816 */ /* 0x000fe40000000003 */
[----:B------:R-:W-:Y:S02]  /*0330*/  PRMT R2, R16, 0x7632, R2 ;  /* 0x0000763210027816 */ /* 0x000fe40000000002 */
[----:B------:R-:W-:-:S07]  /*0340*/  PRMT R0, R35, 0x7632, R0 ;  /* 0x0000763223007816 */ /* 0x000fce0000000000 */
.L_x_98:
[----:B0-----:R-:W0:Y:S08]  /*0350*/  LDC.64 R50, c[0x0][0x3f0] ;  /* 0x0000fc00ff327b82 */ /* 0x001e300000000a00 */
[----:B------:R-:W3:Y:S01]  /*0360*/  LDC R39, c[0x0][0x388] ;  /* 0x0000e200ff277b82 */ /* 0x000ee20000000800 */
[----:B0-----:R-:W-:-:S06]  /*0370*/  IMAD.WIDE R50, R36, 0x4, R50 ;  /* 0x0000000424327825 */ /* 0x001fcc00078e0232 */
[----:B------:R-:W4:Y:S01]  /*0380*/  LDG.E R50, desc[UR6][R50.64] ;  /* 0x0000000632327981 */ /* 0x000f22000c1e1900 */
[----:B------:R-:W-:Y:S01]  /*0390*/  HFMA2 R48, -RZ, RZ, 0, 0 ;  /* 0x00000000ff307431 */ /* 0x000fe200000001ff */
[----:B----4-:R-:W-:-:S13]  /*03a0*/  ISETP.GE.AND P1, PT, R50, 0x1, PT ;  /* 0x000000013200780c */ /* 0x010fda0003f26270 */
[----:B------:R-:W-:Y:S01]  /*03b0*/  @P1 IADD3 R26, PT, PT, R50, -0x1, RZ ;  /* 0xffffffff321a1810 */ /* 0x000fe20007ffe0ff */
[----:B------:R-:W0:Y:S04]  /*03c0*/  @P1 LDC.64 R24, c[0x0][0x390] ;  /* 0x0000e400ff181b82 */ /* 0x000e280000000a00 */
[----:B---3--:R-:W-:-:S04]  /*03d0*/  @P1 IMAD R28, R26, R39, RZ ;  /* 0x000000271a1c1224 */ /* 0x008fc800078e02ff */
[----:B------:R-:W3:Y:S01]  /*03e0*/  LDC.64 R26, c[0x0][0x3f8] ;  /* 0x0000fe00ff1a7b82 */ /* 0x000ee20000000a00 */
[----:B------:R-:W-:-:S04]  /*03f0*/  @P1 SHF.R.S32.HI R29, RZ, 0x1f, R28 ;  /* 0x0000001fff1d1819 */ /* 0x000fc8000001141c */
[----:B------:R-:W-:-:S04]  /*0400*/  @P1 LEA.HI R28, R29, R28, RZ, 0x3 ;  /* 0x0000001c1d1c1211 */ /* 0x000fc800078f18ff */
[----:B------:R-:W-:-:S05]  /*0410*/  @P1 LEA.HI.SX32 R48, R28, R37, 0x1d ;  /* 0x000000251c301211 */ /* 0x000fca00078feaff */
[----:B0-----:R-:W-:-:S05]  /*0420*/  @P1 IMAD.WIDE.U32 R24, R48, 0x10, R24 ;  /* 0x0000001030181825 */ /* 0x001fca00078e0018 */
[----:B------:R-:W4:Y:S01]  /*0430*/  @P1 LDG.E.128 R20, desc[UR6][R24.64] ;  /* 0x0000000618141981 */ /* 0x000f22000c1e1d00 */
[----:B---3--:R-:W-:-:S05]  /*0440*/  IMAD.WIDE R26, R36, 0x4, R26 ;  /* 0x00000004241a7825 */ /* 0x008fca00078e021a */
[----:B------:R0:W5:Y:S01]  /*0450*/  LDG.E R38, desc[UR6][R26.64] ;  /* 0x000000061a267981 */ /* 0x000162000c1e1900 */
[----:B--2---:R-:W-:Y:S01]  /*0460*/  UISETP.NE.U32.AND UP0, UPT, UR8, URZ, UPT ;  /* 0x000000ff0800728c */ /* 0x004fe2000bf05070 */
[----:B------:R-:W-:-:S03]  /*0470*/  IMAD R28, R36, R39, RZ ;  /* 0x00000027241c7224 */ /* 0x000fc600078e02ff */
[----:B------:R-:W-:Y:S02]  /*0480*/  UISETP.NE.AND.EX UP0, UPT, UR9, URZ, UPT, UP0 ;  /* 0x000000ff0900728c */ /* 0x000fe4000bf05300 */
[----:B------:R-:W-:-:S04]  /*0490*/  SHF.R.S32.HI R29, RZ, 0x1f, R28 ;  /* 0x0000001fff1d7819 */ /* 0x000fc8000001141c */
[----:B------:R-:W-:-:S04]  /*04a0*/  LEA.HI R28, R29, R28, RZ, 0x3 ;  /* 0x0000001c1d1c7211 */ /* 0x000fc800078f18ff */
[----:B------:R-:W-:Y:S02]  /*04b0*/  LEA.HI.SX32 R55, R28, R37, 0x1d ;  /* 0x000000251c377211 */ /* 0x000fe400078feaff */
[----:B----4-:R-:W-:Y:S02]  /*04c0*/  PRMT R28, R21, 0x7632, R28 ;  /* 0x00007632151c7816 */ /* 0x010fe4000000001c */
[----:B------:R-:W-:Y:S01]  /*04d0*/  PRMT R29, R20, 0x7632, R29 ;  /* 0x00007632141d7816 */ /* 0x000fe2000000001d */
[----:B0-----:R-:W-:Y:S06]  /*04e0*/  BRA.U !UP0, `(.L_x_91) ;  /* 0x0000000108e87547 */ /* 0x001fec000b800000 */
[----:B------:R-:W0:Y:S02]  /*04f0*/  LDC.64 R24, c[0x0][0x3a0] ;  /* 0x0000e800ff187b82 */ /* 0x000e240000000a00 */
[----:B0-----:R-:W-:-:S06]  /*0500*/  IMAD.WIDE.U32 R24, R55, 0x10, R24 ;  /* 0x0000001037187825 */ /* 0x001fcc00078e0018 */
[----:B------:R-:W2:Y:S01]  /*0510*/  LDG.E.128 R24, desc[UR6][R24.64] ;  /* 0x0000000618187981 */ /* 0x000ea2000c1e1d00 */
[----:B------:R-:W-:-:S13]  /*0520*/  ISETP.GT.AND P2, PT, R50, RZ, PT ;  /* 0x000000ff3200720c */ /* 0x000fda0003f44270 */
[----:B------:R-:W0:Y:S01]  /*0530*/  @P2 LDC R41, c[0x0][0x40c] ;  /* 0x00010300ff292b82 */ /* 0x000e220000000800 */
[----:B------:R-:W-:Y:S01]  /*0540*/  @P2 PRMT R30, R20, 0x7632, R30 ;  /* 0x00007632141e2816 */ /* 0x000fe2000000001e */
[----:B------:R-:W-:Y:S01]  /*0550*/  @P2 IMAD.U32 R44, R21, 0x10000, RZ ;  /* 0x00010000152c2824 */ /* 0x000fe200078e00ff */
[----:B------:R-:W-:Y:S02]  /*0560*/  @P2 SHF.L.U32 R45, R22, 0x10, RZ ;  /* 0x00000010162d2819 */ /* 0x000fe400000006ff */
[----:B------:R-:W-:Y:S02]  /*0570*/  @P2 SHF.L.U32 R40, R30, 0x10, RZ ;  /* 0x000000101e282819 */ /* 0x000fe400000006ff */
[----:B------:R-:W-:Y:S01]  /*0580*/  @P2 SHF.L.U32 R49, R23, 0x10, RZ ;  /* 0x0000001017312819 */ /* 0x000fe200000006ff */
[----:B------:R-:W3:Y:S08]  /*0590*/  @P2 LDC R43, c[0x0][0x40c] ;  /* 0x00010300ff2b2b82 */ /* 0x000ef00000000800 */
[----:B------:R-:W4:Y:S08]  /*05a0*/  @P2 LDC R28, c[0x0][0x40c] ;  /* 0x00010300ff1c2b82 */ /* 0x000f300000000800 */
[----:B------:R-:W1:Y:S08]  /*05b0*/  @P2 LDC R42, c[0x0][0x40c] ;  /* 0x00010300ff2a2b82 */ /* 0x000e700000000800 */
[----:B------:R-:W1:Y:S08]  /*05c0*/  @P2 LDC R46, c[0x0][0x40c] ;  /* 0x00010300ff2e2b82 */ /* 0x000e700000000800 */
[----:B------:R-:W1:Y:S01]  /*05d0*/  @P2 LDC R47, c[0x0][0x40c] ;  /* 0x00010300ff2f2b82 */ /* 0x000e620000000800 */
[----:B--2---:R-:W-:-:S02]  /*05e0*/  PRMT R29, R24, 0x7632, R29 ;  /* 0x00007632181d7816 */ /* 0x004fc4000000001d */
[----:B------:R-:W-:Y:S02]  /*05f0*/  PRMT R51, R27, 0x7632, R51 ;  /* 0x000076321b337816 */ /* 0x000fe40000000033 */
[----:B------:R-:W-:Y:S02]  /*0600*/  SHF.L.U32 R31, R29, 0x10, RZ ;  /* 0x000000101d1f7819 */ /* 0x000fe400000006ff */
[----:B------:R-:W-:-:S03]  /*0610*/  SHF.L.U32 R29, R25, 0x10, RZ ;  /* 0x00000010191d7819 */ /* 0x000fc600000006ff */
[----:B0-----:R-:W-:Y:S01]  /*0620*/  @P2 FFMA.FTZ R31, R40, R41, R31 ;  /* 0x00000029281f2223 */ /* 0x001fe2000001001f */
[----:B------:R-:W-:Y:S01]  /*0630*/  PRMT R40, R25, 0x7632, R40 ;  /* 0x0000763219287816 */ /* 0x000fe20000000028 */
[--C-:B------:R-:W-:Y:S02]  /*0640*/  @!P2 IMAD.MOV.U32 R30, RZ, RZ, R29.reuse ;  /* 0x000000ffff1ea224 */ /* 0x100fe400078e001d */
[----:B---3--:R-:W-:Y:S01]  /*0650*/  @P2 FFMA.FTZ R30, R44, R43, R29 ;  /* 0x0000002b2c1e2223 */ /* 0x008fe2000001001d */
[----:B------:R-:W0:Y:S01]  /*0660*/  @P2 LDC R25, c[0x0][0x40c] ;  /* 0x00010300ff192b82 */ /* 0x000e220000000800 */
[----:B------:R-:W-:Y:S02]  /*0670*/  @P2 PRMT R43, R21, 0x7632, R43 ;  /* 0x00007632152b2816 */ /* 0x000fe4000000002b */
[----:B------:R-:W-:Y:S02]  /*0680*/  SHF.L.U32 R41, R40, 0x10, RZ ;  /* 0x0000001028297819 */ /* 0x000fe400000006ff */
[C---:B------:R-:W-:Y:S01]  /*0690*/  SHF.L.U32 R40, R26.reuse, 0x10, RZ ;  /* 0x000000101a287819 */ /* 0x040fe200000006ff */
[----:B------:R-:W-:Y:S01]  /*06a0*/  @P2 IMAD.U32 R52, R43, 0x10000, RZ ;  /* 0x000100002b342824 */ /* 0x000fe200078e00ff */
[----:B------:R-:W-:Y:S01]  /*06b0*/  PRMT R26, R26, 0x7632, R26 ;  /* 0x000076321a1a7816 */ /* 0x000fe2000000001a */
[----:B------:R-:W2:Y:S01]  /*06c0*/  @P2 LDC R29, c[0x0][0x40c] ;  /* 0x00010300ff1d2b82 */ /* 0x000ea20000000800 */
[----:B------:R-:W-:Y:S01]  /*06d0*/  SHF.L.U32 R44, R27, 0x10, RZ ;  /* 0x000000101b2c7819 */ /* 0x000fe200000006ff */
[----:B----4-:R-:W-:Y:S01]  /*06e0*/  @P2 FFMA.FTZ R41, R52, R28, R41 ;  /* 0x0000001c34292223 */ /* 0x010fe20000010029 */
[----:B------:R-:W-:Y:S01]  /*06f0*/  @P2 PRMT R27, R22, 0x7632, R27 ;  /* 0x00007632161b2816 */ /* 0x000fe2000000001b */
[----:B-1----:R-:W-:Y:S01]  /*0700*/  @P2 FFMA.FTZ R40, R45, R42, R40 ;  /* 0x0000002a2d282223 */ /* 0x002fe20000010028 */
[----:B------:R-:W-:Y:S01]  /*0710*/  @P2 PRMT R28, R23, 0x7632, R28 ;  /* 0x00007632171c2816 */ /* 0x000fe2000000001c */
[----:B------:R-:W-:Y:S01]  /*0720*/  IMAD.U32 R42, R51, 0x10000, RZ ;  /* 0x00010000332a7824 */ /* 0x000fe200078e00ff */
[----:B------:R-:W-:Y:S01]  /*0730*/  SHF.L.U32 R45, R26, 0x10, RZ ;  /* 0x000000101a2d7819 */ /* 0x000fe200000006ff */
[----:B------:R-:W-:Y:S01]  /*0740*/  @P2 FFMA.FTZ R44, R49, R46, R44 ;  /* 0x0000002e312c2223 */ /* 0x000fe2000001002c */
[----:B------:R-:W-:-:S02]  /*0750*/  @P2 SHF.L.U32 R26, R27, 0x10, RZ ;  /* 0x000000101b1a2819 */ /* 0x000fc400000006ff */
[----:B------:R-:W-:Y:S01]  /*0760*/  SHF.L.U32 R43, R24, 0x10, RZ ;  /* 0x00000010182b7819 */ /* 0x000fe200000006ff */
[----:B------:R-:W-:Y:S01]  /*0770*/  @P2 IMAD.U32 R24, R20, 0x10000, RZ ;  /* 0x0001000014182824 */ /* 0x000fe200078e00ff */
[----:B------:R-:W-:Y:S02]  /*0780*/  @P2 SHF.L.U32 R27, R28, 0x10, RZ ;  /* 0x000000101c1b2819 */ /* 0x000fe400000006ff */
[----:B------:R-:W-:Y:S01]  /*0790*/  F2FP.BF16.F32.PACK_AB R28, RZ, R31 ;  /* 0x0000001fff1c723e */ /* 0x000fe200000010ff */
[----:B------:R-:W-:Y:S01]  /*07a0*/  @P2 FFMA.FTZ R43, R24, R47, R43 ;  /* 0x0000002f182b2223 */ /* 0x000fe2000001002b */
[----:B------:R-:W-:Y:S01]  /*07b0*/  F2FP.BF16.F32.PACK_AB R47, RZ, R44 ;  /* 0x0000002cff2f723e */ /* 0x000fe200000010ff */
[----:B0-----:R-:W-:Y:S01]  /*07c0*/  @P2 FFMA.FTZ R42, R27, R25, R42 ;  /* 0x000000191b2a2223 */ /* 0x001fe2000001002a */
[----:B------:R-:W-:Y:S02]  /*07d0*/  F2FP.BF16.F32.PACK_AB R25, RZ, R30 ;  /* 0x0000001eff19723e */ /* 0x000fe400000010ff */
[----:B------:R-:W-:-:S02]  /*07e0*/  F2FP.BF16.F32.PACK_AB R24, RZ, R43 ;  /* 0x0000002bff18723e */ /* 0x000fc400000010ff */
[----:B------:R-:W-:Y:S01]  /*07f0*/  F2FP.BF16.F32.PACK_AB R27, RZ, R42 ;  /* 0x0000002aff1b723e */ /* 0x000fe200000010ff */
[----:B--2---:R-:W-:Y:S01]  /*0800*/  @P2 FFMA.FTZ R45, R26, R29, R45 ;  /* 0x0000001d1a2d2223 */ /* 0x004fe2000001002d */
[----:B------:R-:W-:Y:S02]  /*0810*/  F2FP.BF16.F32.PACK_AB R26, RZ, R41 ;  /* 0x00000029ff1a723e */ /* 0x000fe400000010ff */
[----:B------:R-:W-:Y:S02]  /*0820*/  F2FP.BF16.F32.PACK_AB R29, RZ, R40 ;  /* 0x00000028ff1d723e */ /* 0x000fe400000010ff */
[----:B------:R-:W-:Y:S02]  /*0830*/  F2FP.BF16.F32.PACK_AB R46, RZ, R45 ;  /* 0x0000002dff2e723e */ /* 0x000fe400000010ff */
[----:B------:R-:W-:Y:S02]  /*0840*/  PRMT R25, R25, 0x5410, R26 ;  /* 0x0000541019197816 */ /* 0x000fe4000000001a */
[----:B------:R-:W-:-:S02]  /*0850*/  PRMT R26, R29, 0x5410, R46 ;  /* 0x000054101d1a7816 */ /* 0x000fc4000000002e */
[----:B------:R-:W-:Y:S02]  /*0860*/  PRMT R24, R24, 0x5410, R28 ;  /* 0x0000541018187816 */ /* 0x000fe4000000001c */
[----:B------:R-:W-:Y:S01]  /*0870*/  PRMT R27, R47, 0x5410, R27 ;  /* 0x000054102f1b7816 */ /* 0x000fe2000000001b */
[----:B------:R-:W-:Y:S06]  /*0880*/  BRA `(.L_x_92) ;  /* 0x0000000000ac7947 */ /* 0x000fec0003800000 */
.L_x_91:
[----:B------:R-:W0:Y:S01]  /*0890*/  @P1 LDC R27, c[0x0][0x40c] ;  /* 0x00010300ff1b1b82 */ /* 0x000e220000000800 */
[----:B------:R-:W-:Y:S02]  /*08a0*/  @P1 PRMT R24, R22, 0x7632, R24 ;  /* 0x0000763216181816 */ /* 0x000fe40000000018 */
[----:B------:R-:W-:Y:S02]  /*08b0*/  CS2R R44, SRZ ;  /* 0x00000000002c7805 */ /* 0x000fe4000001ff00 */
[----:B------:R-:W-:Y:S02]  /*08c0*/  @P1 SHF.L.U32 R28, R28, 0x10, RZ ;  /* 0x000000101c1c1819 */ /* 0x000fe400000006ff */
[----:B------:R-:W-:Y:S02]  /*08d0*/  CS2R R40, SRZ ;  /* 0x0000000000287805 */ /* 0x000fe4000001ff00 */
[----:B------:R-:W-:Y:S01]  /*08e0*/  @P1 SHF.L.U32 R29, R29, 0x10, RZ ;  /* 0x000000101d1d1819 */ /* 0x000fe200000006ff */
[----:B------:R-:W-:Y:S01]  /*08f0*/  @P1 IMAD.U32 R24, R24, 0x10000, RZ ;  /* 0x0001000018181824 */ /* 0x000fe200078e00ff */
[----:B------:R-:W-:Y:S01]  /*0900*/  MOV R31, RZ ;  /* 0x000000ff001f7202 */ /* 0x000fe20000000f00 */
[----:B------:R-:W2:Y:S01]  /*0910*/  @P1 LDC R25, c[0x0][0x40c] ;  /* 0x00010300ff191b82 */ /* 0x000ea20000000800 */
[----:B------:R-:W-:-:S07]  /*0920*/  CS2R R42, SRZ ;  /* 0x00000000002a7805 */ /* 0x000fce000001ff00 */
[----:B------:R-:W3:Y:S08]  /*0930*/  @P1 LDC R30, c[0x0][0x40c] ;  /* 0x00010300ff1e1b82 */ /* 0x000ef00000000800 */
[----:B------:R-:W4:Y:S01]  /*0940*/  @P1 LDC R26, c[0x0][0x40c] ;  /* 0x00010300ff1a1b82 */ /* 0x000f220000000800 */
[----:B0-----:R-:W-:Y:S01]  /*0950*/  @P1 FMUL.FTZ R45, R24, R27 ;  /* 0x0000001b182d1220 */ /* 0x001fe20000410000 */
[----:B------:R-:W-:-:S02]  /*0960*/  @P1 PRMT R24, R23, 0x7632, R24 ;  /* 0x0000763217181816 */ /* 0x000fc40000000018 */
[----:B------:R-:W-:-:S03]  /*0970*/  @P1 SHF.L.U32 R27, R21, 0x10, RZ ;  /* 0x00000010151b1819 */ /* 0x000fc600000006ff */
[----:B------:R-:W-:Y:S01]  /*0980*/  @P1 IMAD.U32 R24, R24, 0x10000, RZ ;  /* 0x0001000018181824 */ /* 0x000fe200078e00ff */
[----:B------:R-:W0:Y:S01]  /*0990*/  @P1 LDC R46, c[0x0][0x40c] ;  /* 0x00010300ff2e1b82 */ /* 0x000e220000000800 */
[----:B--2---:R-:W-:Y:S01]  /*09a0*/  @P1 FMUL.FTZ R41, R28, R25 ;  /* 0x000000191c291220 */ /* 0x004fe20000410000 */
[----:B------:R-:W-:Y:S02]  /*09b0*/  @P1 SHF.L.U32 R25, R20, 0x10, RZ ;  /* 0x0000001014191819 */ /* 0x000fe400000006ff */
[----:B------:R-:W-:-:S04]  /*09c0*/  @P1 SHF.L.U32 R28, R22, 0x10, RZ ;  /* 0x00000010161c1819 */ /* 0x000fc800000006ff */
[----:B------:R-:W2:Y:S01]  /*09d0*/  @P1 LDC R49, c[0x0][0x40c] ;  /* 0x00010300ff311b82 */ /* 0x000ea20000000800 */
[----:B---3--:R-:W-:Y:S01]  /*09e0*/  @P1 FMUL.FTZ R31, R29, R30 ;  /* 0x0000001e1d1f1220 */ /* 0x008fe20000410000 */
[----:B------:R-:W-:Y:S02]  /*09f0*/  @P1 SHF.L.U32 R29, R23, 0x10, RZ ;  /* 0x00000010171d1819 */ /* 0x000fe400000006ff */
[----:B------:R-:W-:-:S04]  /*0a00*/  MOV R30, RZ ;  /* 0x000000ff001e7202 */ /* 0x000fc80000000f00 */
[----:B------:R-:W3:Y:S01]  /*0a10*/  @P1 LDC R47, c[0x0][0x40c] ;  /* 0x00010300ff2f1b82 */ /* 0x000ee20000000800 */
[----:B----4-:R-:W-:Y:S01]  /*0a20*/  @P1 FMUL.FTZ R43, R25, R26 ;  /* 0x0000001a192b1220 */ /* 0x010fe20000410000 */
[----:B------:R-:W-:-:S06]  /*0a30*/  F2FP.BF16.F32.PACK_AB R25, RZ, R31 ;  /* 0x0000001fff19723e */ /* 0x000fcc00000010ff */
[----:B------:R-:W4:Y:S01]  /*0a40*/  @P1 LDC R52, c[0x0][0x40c] ;  /* 0x00010300ff341b82 */ /* 0x000f220000000800 */
[----:B0-----:R-:W-:Y:S01]  /*0a50*/  @P1 FMUL.FTZ R30, R27, R46 ;  /* 0x0000002e1b1e1220 */ /* 0x001fe20000410000 */
[----:B------:R-:W-:-:S04]  /*0a60*/  F2FP.BF16.F32.PACK_AB R27, RZ, R41 ;  /* 0x00000029ff1b723e */ /* 0x000fc800000010ff */
[----:B------:R-:W-:Y:S01]  /*0a70*/  F2FP.BF16.F32.PACK_AB R26, RZ, R30 ;  /* 0x0000001eff1a723e */ /* 0x000fe200000010ff */
[----:B--2---:R-:W-:Y:S01]  /*0a80*/  @P1 FMUL.FTZ R42, R24, R49 ;  /* 0x00000031182a1220 */ /* 0x004fe20000410000 */
[----:B------:R-:W-:-:S04]  /*0a90*/  F2FP.BF16.F32.PACK_AB R24, RZ, R43 ;  /* 0x0000002bff18723e */ /* 0x000fc800000010ff */
[----:B------:R-:W-:Y:S02]  /*0aa0*/  PRMT R24, R24, 0x5410, R25 ;  /* 0x0000541018187816 */ /* 0x000fe40000000019 */
[----:B------:R-:W-:Y:S01]  /*0ab0*/  PRMT R25, R26, 0x5410, R27 ;  /* 0x000054101a197816 */ /* 0x000fe2000000001b */
[----:B---3--:R-:W-:Y:S01]  /*0ac0*/  @P1 FMUL.FTZ R40, R28, R47 ;  /* 0x0000002f1c281220 */ /* 0x008fe20000410000 */
[----:B------:R-:W-:-:S04]  /*0ad0*/  F2FP.BF16.F32.PACK_AB R47, RZ, R42 ;  /* 0x0000002aff2f723e */ /* 0x000fc800000010ff */
[----:B------:R-:W-:Y:S01]  /*0ae0*/  F2FP.BF16.F32.PACK_AB R28, RZ, R40 ;  /* 0x00000028ff1c723e */ /* 0x000fe200000010ff */
[----:B----4-:R-:W-:Y:S01]  /*0af0*/  @P1 FMUL.FTZ R44, R29, R52 ;  /* 0x000000341d2c1220 */ /* 0x010fe20000410000 */
[----:B------:R-:W-:-:S04]  /*0b00*/  F2FP.BF16.F32.PACK_AB R29, RZ, R45 ;  /* 0x0000002dff1d723e */ /* 0x000fc800000010ff */
[----:B------:R-:W-:Y:S02]  /*0b10*/  F2FP.BF16.F32.PACK_AB R46, RZ, R44 ;  /* 0x0000002cff2e723e */ /* 0x000fe400000010ff */
[----:B------:R-:W-:Y:S02]  /*0b20*/  PRMT R26, R28, 0x5410, R29 ;  /* 0x000054101c1a7816 */ /* 0x000fe4000000001d */
[----:B------:R-:W-:-:S07]  /*0b30*/  PRMT R27, R46, 0x5410, R47 ;  /* 0x000054102e1b7816 */ /* 0x000fce000000002f */
.L_x_92:
[----:B------:R-:W0:Y:S01]  /*0b40*/  LDC.64 R28, c[0x0][0x3a8] ;  /* 0x0000ea00ff1c7b82 */ /* 0x000e220000000a00 */
[----:B------:R-:W-:-:S07]  /*0b50*/  @P1 IADD3 R51, PT, PT, R48, 0x20, RZ ;  /* 0x0000002030331810 */ /* 0x000fce0007ffe0ff */
[----:B------:R-:W2:Y:S01]  /*0b60*/  @P1 LDC.64 R46, c[0x0][0x390] ;  /* 0x0000e400ff2e1b82 */ /* 0x000ea20000000a00 */
[----:B0-----:R-:W-:-:S05]  /*0b70*/  IMAD.WIDE.U32 R48, R55, 0x10, R28 ;  /* 0x0000001037307825 */ /* 0x001fca00078e001c */
[----:B------:R0:W-:Y:S01]  /*0b80*/  STG.E.128 desc[UR6][R48.64], R24 ;  /* 0x0000001830007986 */ /* 0x0001e2000c101d06 */
[----:B--2---:R-:W-:-:S05]  /*0b90*/  @P1 IMAD.WIDE.U32 R46, R51, 0x10, R46 ;  /* 0x00000010332e1825 */ /* 0x004fca00078e002e */
[----:B------:R0:W5:Y:S01]  /*0ba0*/  @P1 LDG.E.128 R20, desc[UR6][R46.64] ;  /* 0x000000062e141981 */ /* 0x000162000c1e1d00 */
[----:B------:R-:W-:Y:S01]  /*0bb0*/  VIADD R55, R55, 0x20 ;  /* 0x0000002037377836 */ /* 0x000fe20000000000 */
[----:B------:R-:W-:Y:S06]  /*0bc0*/  BRA.U !UP0, `(.L_x_93) ;  /* 0x0000000108ec7547 */ /* 0x000fec000b800000 */
        /* <DEDUP_REMOVED lines=8> */
[----:B------:R-:W3:Y:S08]  /*0c50*/  @P1 LDC R53, c[0x0][0x40c] ;  /* 0x00010300ff351b82 */ /* 0x000ef00000000800 */
[----:B------:R-:W4:Y:S01]  /*0c60*/  @P1 LDC R50, c[0x0][0x40c] ;  /* 0x00010300ff321b82 */ /* 0x000f220000000800 */
[C---:B--2---:R-:W-:Y:S02]  /*0c70*/  SHF.L.U32 R48, R25.reuse, 0x10, RZ ;  /* 0x0000001019307819 */ /* 0x044fe400000006ff */
[----:B------:R-:W-:-:S02]  /*0c80*/  PRMT R46, R25, 0x7632, R46 ;  /* 0x00007632192e7816 */ /* 0x000fc4000000002e */
[----:B------:R-:W-:Y:S01]  /*0c90*/  SHF.L.U32 R25, R26, 0x10, RZ ;  /* 0x000000101a197819 */ /* 0x000fe200000006ff */
[----:B0-----:R-:W-:Y:S01]  /*0ca0*/  @P1 FFMA.FTZ R48, R49, R52, R48 ;  /* 0x0000003431301223 */ /* 0x001fe20000010030 */
[----:B------:R-:W-:Y:S01]  /*0cb0*/  SHF.L.U32 R47, R46, 0x10, RZ ;  /* 0x000000102e2f7819 */ /* 0x000fe200000006ff */
[----:B------:R-:W0:Y:S01]  /*0cc0*/  @P1 LDC R49, c[0x0][0x40c] ;  /* 0x00010300ff311b82 */ /* 0x000e220000000800 */
[----:B------:R-:W-:Y:S01]  /*0cd0*/  @P1 IMAD.U32 R46, R51, 0x10000, RZ ;  /* 0x00010000332e1824 */ /* 0x000fe200078e00ff */
[----:B------:R-:W-:-:S03]  /*0ce0*/  PRMT R26, R26, 0x7632, R26 ;  /* 0x000076321a1a7816 */ /* 0x000fc6000000001a */
[----:B---3--:R-:W-:Y:S01]  /*0cf0*/  @P1 FFMA.FTZ R47, R46, R53, R47 ;  /* 0x000000352e2f1223 */ /* 0x008fe2000001002f */
[----:B------:R-:W-:Y:S01]  /*0d00*/  @!P1 MOV R46, R25 ;  /* 0x00000019002e9202 */ /* 0x000fe20000000f00 */
[----:B----4-:R-:W-:Y:S01]  /*0d10*/  @P1 FFMA.FTZ R46, R54, R50, R25 ;  /* 0x00000032362e1223 */ /* 0x010fe20000010019 */
[----:B------:R-:W2:Y:S01]  /*0d20*/  @P1 LDC R52, c[0x0][0x40c] ;  /* 0x00010300ff341b82 */ /* 0x000ea20000000800 */
[----:B------:R-:W-:Y:S01]  /*0d30*/  @P1 PRMT R50, R22, 0x7632, R50 ;  /* 0x0000763216321816 */ /* 0x000fe20000000032 */
[----:B------:R-:W-:Y:S01]  /*0d40*/  IMAD.U32 R51, R26, 0x10000, RZ ;  /* 0x000100001a337824 */ /* 0x000fe200078e00ff */
[----:B------:R-:W-:Y:S02]  /*0d50*/  SHF.L.U32 R53, R27, 0x10, RZ ;  /* 0x000000101b357819 */ /* 0x000fe400000006ff */
[----:B------:R-:W-:Y:S02]  /*0d60*/  @P1 SHF.L.U32 R54, R23, 0x10, RZ ;  /* 0x0000001017361819 */ /* 0x000fe400000006ff */
[----:B------:R-:W-:Y:S01]  /*0d70*/  @P1 SHF.L.U32 R26, R50, 0x10, RZ ;  /* 0x00000010321a1819 */ /* 0x000fe200000006ff */
[----:B------:R-:W3:Y:S01]  /*0d80*/  @P1 LDC R25, c[0x0][0x40c] ;  /* 0x00010300ff191b82 */ /* 0x000ee20000000800 */
[----:B------:R-:W-:Y:S01]  /*0d90*/  @!P1 IMAD.MOV.U32 R50, RZ, RZ, R53 ;  /* 0x000000ffff329224 */ /* 0x000fe200078e0035 */
[----:B------:R-:W-:-:S02]  /*0da0*/  PRMT R27, R24, 0x7632, R27 ;  /* 0x00007632181b7816 */ /* 0x000fc4000000001b */
[----:B------:R-:W-:Y:S01]  /*0db0*/  F2FP.BF16.F32.PACK_AB R56, RZ, R46 ;  /* 0x0000002eff38723e */ /* 0x000fe200000010ff */
[----:B0-----:R-:W-:Y:S01]  /*0dc0*/  @P1 FFMA.FTZ R51, R26, R49, R51 ;  /* 0x000000311a331223 */ /* 0x001fe20000010033 */
[C---:B------:R-:W-:Y:S02]  /*0dd0*/  SHF.L.U32 R49, R27.reuse, 0x10, RZ ;  /* 0x000000101b317819 */ /* 0x040fe400000006ff */
[----:B------:R-:W0:Y:S01]  /*0de0*/  @P1 LDC R26, c[0x0][0x40c] ;  /* 0x00010300ff1a1b82 */ /* 0x000e220000000800 */
[----:B------:R-:W-:Y:S02]  /*0df0*/  PRMT R27, R27, 0x7632, R27 ;  /* 0x000076321b1b7816 */ /* 0x000fe4000000001b */
[----:B------:R-:W-:Y:S01]  /*0e00*/  F2FP.BF16.F32.PACK_AB R57, RZ, R51 ;  /* 0x00000033ff39723e */ /* 0x000fe200000010ff */
[----:B--2---:R-:W-:Y:S01]  /*0e10*/  @P1 FFMA.FTZ R50, R54, R52, R53 ;  /* 0x0000003436321223 */ /* 0x004fe20000010035 */
[----:B------:R-:W-:-:S03]  /*0e20*/  @P1 PRMT R52, R20, 0x7632, R52 ;  /* 0x0000763214341816 */ /* 0x000fc60000000034 */
[----:B------:R-:W2:Y:S01]  /*0e30*/  @P1 LDC R54, c[0x0][0x40c] ;  /* 0x00010300ff361b82 */ /* 0x000ea20000000800 */
[----:B------:R-:W-:Y:S01]  /*0e40*/  IMAD.U32 R53, R27, 0x10000, RZ ;  /* 0x000100001b357824 */ /* 0x000fe200078e00ff */
[----:B------:R-:W-:Y:S02]  /*0e50*/  @P1 SHF.L.U32 R27, R20, 0x10, RZ ;  /* 0x00000010141b1819 */ /* 0x000fe400000006ff */
[----:B------:R-:W-:Y:S02]  /*0e60*/  @P1 SHF.L.U32 R52, R52, 0x10, RZ ;  /* 0x0000001034341819 */ /* 0x000fe400000006ff */
[----:B------:R-:W-:-:S03]  /*0e70*/  F2FP.BF16.F32.PACK_AB R58, RZ, R50 ;  /* 0x00000032ff3a723e */ /* 0x000fc600000010ff */
[----:B---3--:R-:W-:Y:S01]  /*0e80*/  @P1 FFMA.FTZ R49, R52, R25, R49 ;  /* 0x0000001934311223 */ /* 0x008fe20000010031 */
[----:B------:R-:W-:Y:S02]  /*0e90*/  @P1 PRMT R25, R23, 0x7632, R25 ;  /* 0x0000763217191816 */ /* 0x000fe40000000019 */
[----:B------:R-:W-:Y:S02]  /*0ea0*/  SHF.L.U32 R52, R24, 0x10, RZ ;  /* 0x0000001018347819 */ /* 0x000fe400000006ff */
[----:B------:R-:W-:Y:S02]  /*0eb0*/  @P1 SHF.L.U32 R24, R25, 0x10, RZ ;  /* 0x0000001019181819 */ /* 0x000fe400000006ff */
[----:B------:R-:W-:Y:S01]  /*0ec0*/  F2FP.BF16.F32.PACK_AB R25, RZ, R48 ;  /* 0x00000030ff19723e */ /* 0x000fe200000010ff */
[----:B0-----:R-:W-:Y:S01]  /*0ed0*/  @P1 FFMA.FTZ R52, R27, R26, R52 ;  /* 0x0000001a1b341223 */ /* 0x001fe20000010034 */
[----:B------:R-:W-:-:S04]  /*0ee0*/  F2FP.BF16.F32.PACK_AB R26, RZ, R47 ;  /* 0x0000002fff1a723e */ /* 0x000fc800000010ff */
[----:B------:R-:W-:Y:S01]  /*0ef0*/  PRMT R25, R25, 0x5410, R26 ;  /* 0x0000541019197816 */ /* 0x000fe2000000001a */
[----:B--2---:R-:W-:Y:S01]  /*0f00*/  @P1 FFMA.FTZ R53, R24, R54, R53 ;  /* 0x0000003618351223 */ /* 0x004fe20000010035 */
[----:B------:R-:W-:Y:S02]  /*0f10*/  F2FP.BF16.F32.PACK_AB R54, RZ, R49 ;  /* 0x00000031ff36723e */ /* 0x000fe400000010ff */
[----:B------:R-:W-:Y:S02]  /*0f20*/  F2FP.BF16.F32.PACK_AB R24, RZ, R52 ;  /* 0x00000034ff18723e */ /* 0x000fe400000010ff */
[----:B------:R-:W-:Y:S02]  /*0f30*/  F2FP.BF16.F32.PACK_AB R27, RZ, R53 ;  /* 0x00000035ff1b723e */ /* 0x000fe400000010ff */
[----:B------:R-:W-:Y:S02]  /*0f40*/  PRMT R26, R56, 0x5410, R57 ;  /* 0x00005410381a7816 */ /* 0x000fe40000000039 */
[----:B------:R-:W-:-:S02]  /*0f50*/  PRMT R24, R24, 0x5410, R54 ;  /* 0x0000541018187816 */ /* 0x000fc40000000036 */
[----:B------:R-:W-:Y:S01]  /*0f60*/  PRMT R27, R58, 0x5410, R27 ;  /* 0x000054103a1b7816 */ /* 0x000fe2000000001b */
[----:B------:R-:W-:Y:S06]  /*0f70*/  BRA `(.L_x_94) ;  /* 0x0000000000b87947 */ /* 0x000fec0003800000 */
.L_x_93:
[----:B0-----:R-:W0:Y:S01]  /*0f80*/  @P1 LDC R25, c[0x0][0x40c] ;  /* 0x00010300ff191b82 */ /* 0x001e220000000800 */
[----:B-----5:R-:W-:Y:S01]  /*0f90*/  @P1 PRMT R24, R20, 0x7632, R24 ;  /* 0x0000763214181816 */ /* 0x020fe20000000018 */
[----:B------:R-:W-:Y:S01]  /*0fa0*/  HFMA2 R49, -RZ, RZ, 0, 0 ;  /* 0x00000000ff317431 */ /* 0x000fe200000001ff */
[----:B------:R-:W-:Y:S02]  /*0fb0*/  @P1 PRMT R48, R22, 0x7632, R48 ;  /* 0x0000763216301816 */ /* 0x000fe40000000030 */
[----:B------:R-:W-:Y:S02]  /*0fc0*/  CS2R R50, SRZ ;  /* 0x0000000000327805 */ /* 0x000fe4000001ff00 */
[----:B------:R-:W-:Y:S01]  /*0fd0*/  MOV R47, RZ ;  /* 0x000000ff002f7202 */ /* 0x000fe20000000f00 */
[----:B------:R-:W-:Y:S01]  /*0fe0*/  @P1 IMAD.U32 R24, R24, 0x10000, RZ ;  /* 0x0001000018181824 */ /* 0x000fe200078e00ff */
[----:B------:R-:W-:Y:S01]  /*0ff0*/  @P1 SHF.L.U32 R48, R48, 0x10, RZ ;  /* 0x0000001030301819 */ /* 0x000fe200000006ff */
[----:B------:R-:W2:Y:S08]  /*1000*/  @P1 LDC R53, c[0x0][0x40c] ;  /* 0x00010300ff351b82 */ /* 0x000eb00000000800 */
[----:B------:R-:W3:Y:S08]  /*1010*/  @P1 LDC R57, c[0x0][0x40c] ;  /* 0x00010300ff391b82 */ /* 0x000ef00000000800 */
[----:B------:R-:W4:Y:S01]  /*1020*/  @P1 LDC R27, c[0x0][0x40c] ;  /* 0x00010300ff1b1b82 */ /* 0x000f220000000800 */
[----:B0-----:R-:W-:Y:S01]  /*1030*/  @P1 FMUL.FTZ R49, R24, R25 ;  /* 0x0000001918311220 */ /* 0x001fe20000410000 */
[----:B------:R-:W-:-:S04]  /*1040*/  @P1 PRMT R25, R21, 0x7632, R25 ;  /* 0x0000763215191816 */ /* 0x000fc80000000019 */
[----:B------:R-:W-:Y:S02]  /*1050*/  @P1 SHF.L.U32 R46, R25, 0x10, RZ ;  /* 0x00000010192e1819 */ /* 0x000fe400000006ff */
[----:B------:R-:W0:Y:S03]  /*1060*/  @P1 LDC R26, c[0x0][0x40c] ;  /* 0x00010300ff1a1b82 */ /* 0x000e260000000800 */
[----:B--2---:R-:W-:Y:S01]  /*1070*/  @P1 FMUL.FTZ R47, R46, R53 ;  /* 0x000000352e2f1220 */ /* 0x004fe20000410000 */
[----:B------:R-:W-:Y:S02]  /*1080*/  @P1 PRMT R46, R23, 0x7632, R46 ;  /* 0x00007632172e1816 */ /* 0x000fe4000000002e */
[----:B------:R-:W-:Y:S02]  /*1090*/  CS2R R52, SRZ ;  /* 0x0000000000347805 */ /* 0x000fe4000001ff00 */
[----:B------:R-:W2:Y:S01]  /*10a0*/  @P1 LDC R24, c[0x0][0x40c] ;  /* 0x00010300ff181b82 */ /* 0x000ea20000000800 */
[----:B---3--:R-:W-:Y:S01]  /*10b0*/  @P1 FMUL.FTZ R51, R48, R57 ;  /* 0x0000003930331220 */ /* 0x008fe20000410000 */
[----:B------:R-:W-:Y:S01]  /*10c0*/  @P1 IMAD.U32 R57, R46, 0x10000, RZ ;  /* 0x000100002e391824 */ /* 0x000fe200078e00ff */
[----:B------:R-:W-:Y:S01]  /*10d0*/  @P1 SHF.L.U32 R46, R20, 0x10, RZ ;  /* 0x00000010142e1819 */ /* 0x000fe200000006ff */
[----:B------:R-:W-:-:S02]  /*10e0*/  HFMA2 R48, -RZ, RZ, 0, 0 ;  /* 0x00000000ff307431 */ /* 0x000fc400000001ff */
[----:B------:R-:W-:Y:S02]  /*10f0*/  F2FP.BF16.F32.PACK_AB R56, RZ, R51 ;  /* 0x00000033ff38723e */ /* 0x000fe400000010ff */
[----:B------:R-:W3:Y:S01]  /*1100*/  @P1 LDC R25, c[0x0][0x40c] ;  /* 0x00010300ff191b82 */ /* 0x000ee20000000800 */
[----:B----4-:R-:W-:Y:S01]  /*1110*/  @P1 FMUL.FTZ R52, R46, R27 ;  /* 0x0000001b2e341220 */ /* 0x010fe20000410000 */
[----:B------:R-:W-:Y:S01]  /*1120*/  @P1 SHF.L.U32 R27, R21, 0x10, RZ ;  /* 0x00000010151b1819 */ /* 0x000fe200000006ff */
[----:B------:R-:W-:-:S05]  /*1130*/  IMAD.MOV.U32 R46, RZ, RZ, RZ ;  /* 0x000000ffff2e7224 */ /* 0x000fca00078e00ff */
[----:B------:R-:W4:Y:S01]  /*1140*/  @P1 LDC R54, c[0x0][0x40c] ;  /* 0x00010300ff361b82 */ /* 0x000f220000000800 */
[----:B0-----:R-:W-:Y:S01]  /*1150*/  @P1 FMUL.FTZ R53, R57, R26 ;  /* 0x0000001a39351220 */ /* 0x001fe20000410000 */
[----:B------:R-:W-:Y:S02]  /*1160*/  @P1 SHF.L.U32 R26, R22, 0x10, RZ ;  /* 0x00000010161a1819 */ /* 0x000fe400000006ff */
[----:B------:R-:W-:Y:S02]  /*1170*/  @P1 SHF.L.U32 R57, R23, 0x10, RZ ;  /* 0x0000001017391819 */ /* 0x000fe400000006ff */
[----:B------:R-:W-:Y:S01]  /*1180*/  F2FP.BF16.F32.PACK_AB R58, RZ, R53 ;  /* 0x00000035ff3a723e */ /* 0x000fe200000010ff */
[----:B--2---:R-:W-:Y:S01]  /*1190*/  @P1 FMUL.FTZ R48, R27, R24 ;  /* 0x000000181b301220 */ /* 0x004fe20000410000 */
[----:B------:R-:W-:Y:S02]  /*11a0*/  F2FP.BF16.F32.PACK_AB R24, RZ, R52 ;  /* 0x00000034ff18723e */ /* 0x000fe400000010ff */
[----:B------:R-:W-:Y:S01]  /*11b0*/  F2FP.BF16.F32.PACK_AB R27, RZ, R47 ;  /* 0x0000002fff1b723e */ /* 0x000fe200000010ff */
[----:B---3--:R-:W-:Y:S01]  /*11c0*/  @P1 FMUL.FTZ R46, R26, R25 ;  /* 0x000000191a2e1220 */ /* 0x008fe20000410000 */
[----:B------:R-:W-:-:S02]  /*11d0*/  F2FP.BF16.F32.PACK_AB R25, RZ, R49 ;  /* 0x00000031ff19723e */ /* 0x000fc400000010ff */
[----:B------:R-:W-:Y:S02]  /*11e0*/  F2FP.BF16.F32.PACK_AB R26, RZ, R48 ;  /* 0x00000030ff1a723e */ /* 0x000fe400000010ff */
[----:B------:R-:W-:Y:S02]  /*11f0*/  PRMT R24, R24, 0x5410, R25 ;  /* 0x0000541018187816 */ /* 0x000fe40000000019 */
[----:B------:R-:W-:Y:S01]  /*1200*/  PRMT R25, R26, 0x5410, R27 ;  /* 0x000054101a197816 */ /* 0x000fe2000000001b */
[----:B----4-:R-:W-:Y:S01]  /*1210*/  @P1 FMUL.FTZ R50, R57, R54 ;  /* 0x0000003639321220 */ /* 0x010fe20000410000 */
[----:B------:R-:W-:-:S04]  /*1220*/  F2FP.BF16.F32.PACK_AB R54, RZ, R46 ;  /* 0x0000002eff36723e */ /* 0x000fc800000010ff */
[----:B------:R-:W-:Y:S02]  /*1230*/  F2FP.BF16.F32.PACK_AB R57, RZ, R50 ;  /* 0x00000032ff39723e */ /* 0x000fe400000010ff */
[----:B------:R-:W-:Y:S02]  /*1240*/  PRMT R26, R54, 0x5410, R56 ;  /* 0x00005410361a7816 */ /* 0x000fe40000000038 */
[----:B------:R-:W-:-:S07]  /*1250*/  PRMT R27, R57, 0x5410, R58 ;  /* 0x00005410391b7816 */ /* 0x000fce000000003a */
.L_x_94:
[----:B------:R-:W-:Y:S01]  /*1260*/  FADD.FTZ R54, RZ, R43 ;  /* 0x0000002bff367221 */ /* 0x000fe20000010000 */
[----:B------:R-:W-:Y:S01]  /*1270*/  IMAD.WIDE.U32 R28, R55, 0x10, R28 ;  /* 0x00000010371c7825 */ /* 0x000fe200078e001c */
[----:B------:R-:W-:Y:S01]  /*1280*/  UMOV UR4, 0xffffffff ;  /* 0xffffffff00047882 */ /* 0x000fe20000000000 */
[----:B------:R-:W-:Y:S02]  /*1290*/  ISETP.NE.AND P1, PT, R37, RZ, PT ;  /* 0x000000ff2500720c */ /* 0x000fe40003f25270 */
[----:B------:R-:W-:Y:S01]  /*12a0*/  FADD.FTZ R57, R54, R31 ;  /* 0x0000001f36397221 */ /* 0x000fe20000010000 */
[----:B------:R0:W-:Y:S03]  /*12b0*/  STG.E.128 desc[UR6][R28.64], R24 ;  /* 0x000000181c007986 */ /* 0x0001e6000c101d06 */
[----:B------:R-:W-:-:S04]  /*12c0*/  FADD.FTZ R54, R57, R30 ;  /* 0x0000001e39367221 */ /* 0x000fc80000010000 */
        /* <DEDUP_REMOVED lines=12> */
[----:B------:R-:W-:Y:S01]  /*1390*/  FADD.FTZ R54, R54, R53 ;  /* 0x0000003536367221 */ /* 0x000fe20000010000 */
[----:B0-----:R-:W-:Y:S06]  /*13a0*/  BRA.DIV UR4, `(.L_x_95) ;  /* 0x0000000a04dc7947 */ /* 0x001fec000b800000 */
[----:B------:R-:W0:Y:S02]  /*13b0*/  SHFL.BFLY PT, R25, R54, 0x1, 0x1f ;  /* 0x0c201f0036197f89 */ /* 0x000e2400000e0000 */
[----:B0-----:R-:W-:-:S05]  /*13c0*/  FADD.FTZ R29, R54, R25 ;  /* 0x00000019361d7221 */ /* 0x001fca0000010000 */
[----:B------:R-:W0:Y:S02]  /*13d0*/  SHFL.BFLY PT, R24, R29, 0x2, 0x1f ;  /* 0x0c401f001d187f89 */ /* 0x000e2400000e0000 */
[----:B0-----:R-:W-:-:S05]  /*13e0*/  FADD.FTZ R56, R29, R24 ;  /* 0x000000181d387221 */ /* 0x001fca0000010000 */
[----:B------:R-:W0:Y:S02]  /*13f0*/  SHFL.BFLY PT, R25, R56, 0x4, 0x1f ;  /* 0x0c801f0038197f89 */ /* 0x000e2400000e0000 */
[----:B0-----:R-:W-:Y:S02]  /*1400*/  FADD.FTZ R57, R56, R25 ;  /* 0x0000001938397221 */ /* 0x001fe40000010000 */
[----:B------:R-:W0:Y:S03]  /*1410*/  LDC R25, c[0x0][0x400] ;  /* 0x00010000ff197b82 */ /* 0x000e260000000800 */
[----:B------:R-:W2:Y:S02]  /*1420*/  SHFL.BFLY PT, R24, R57, 0x8, 0x1f ;  /* 0x0d001f0039187f89 */ /* 0x000ea400000e0000 */
[----:B--2---:R-:W-:-:S05]  /*1430*/  FADD.FTZ R58, R57, R24 ;  /* 0x00000018393a7221 */ /* 0x004fca0000010000 */
[----:B------:R-:W2:Y:S02]  /*1440*/  SHFL.BFLY PT, R55, R58, 0x10, 0x1f ;  /* 0x0e001f003a377f89 */ /* 0x000ea400000e0000 */
[----:B--2---:R-:W-:-:S04]  /*1450*/  FADD.FTZ R24, R58, R55 ;  /* 0x000000373a187221 */ /* 0x004fc80000010000 */
[----:B0-----:R-:W-:-:S04]  /*1460*/  FMUL.FTZ R55, R24, R25 ;  /* 0x0000001918377220 */ /* 0x001fc80000410000 */
[C---:B------:R-:W-:Y:S01]  /*1470*/  FADD.FTZ R24, -R55.reuse, R43 ;  /* 0x0000002b37187221 */ /* 0x040fe20000010100 */
[C---:B------:R-:W-:Y:S01]  /*1480*/  FADD.FTZ R27, -R55.reuse, R31 ;  /* 0x0000001f371b7221 */ /* 0x040fe20000010100 */
[----:B------:R-:W-:Y:S02]  /*1490*/  FADD.FTZ R29, -R55, R30 ;  /* 0x0000001e371d7221 */ /* 0x000fe40000010100 */
[----:B------:R-:W-:-:S04]  /*14a0*/  FFMA.FTZ R24, R24, R24, RZ ;  /* 0x0000001818187223 */ /* 0x000fc800000100ff */
[----:B------:R-:W-:Y:S01]  /*14b0*/  FFMA.FTZ R24, R27, R27, R24 ;  /* 0x0000001b1b187223 */ /* 0x000fe20000010018 */
[----:B------:R-:W-:-:S03]  /*14c0*/  FADD.FTZ R27, -R55, R41 ;  /* 0x00000029371b7221 */ /* 0x000fc60000010100 */
        /* <DEDUP_REMOVED lines=24> */
[----:B------:R-:W-:-:S04]  /*1650*/  FFMA.FTZ R24, R29, R29, R24 ;  /* 0x0000001d1d187223 */ /* 0x000fc80000010018 */
        /* <DEDUP_REMOVED lines=9> */
[----:B------:R0:W2:Y:S02]  /*16f0*/  SHFL.BFLY PT, R59, R56, 0x10, 0x1f ;  /* 0x0e001f00383b7f89 */ /* 0x0000a400000e0000 */
.L_x_110:
[----:B--2---:R-:W-:Y:S01]  /*1700*/  FADD.FTZ R28, R56, R59 ;  /* 0x0000003b381c7221 */ /* 0x004fe20000010000 */
[----:B------:R-:W-:Y:S01]  /*1710*/  FMUL.FTZ R29, R55, R55 ;  /* 0x00000037371d7220 */ /* 0x000fe20000410000 */
[----:B------:R-:W2:Y:S01]  /*1720*/  @!P1 LDC.64 R26, c[0x0][0x3c0] ;  /* 0x0000f000ff1a9b82 */ /* 0x000ea20000000a00 */
[----:B------:R-:W-:Y:S01]  /*1730*/  BSSY.RECONVERGENT B0, `(.L_x_96) ;  /* 0x0000079000007945 */ /* 0x000fe20003800200 */
[----:B-1----:R-:W-:Y:S02]  /*1740*/  FFMA.FTZ R28, R28, R25, UR5 ;  /* 0x000000051c1c7e23 */ /* 0x002fe40008010019 */
[----:B------:R-:W-:-:S04]  /*1750*/  FSEL R29, R29, RZ, P0 ;  /* 0x000000ff1d1d7208 */ /* 0x000fc80000000000 */
[----:B------:R-:W1:Y:S01]  /*1760*/  @!P1 LDC.64 R24, c[0x0][0x3c8] ;  /* 0x0000f200ff189b82 */ /* 0x000e620000000a00 */
[----:B------:R-:W-:-:S06]  /*1770*/  FADD.FTZ R29, R28, R29 ;  /* 0x0000001d1c1d7221 */ /* 0x000fcc0000010000 */
[----:B------:R-:W3:Y:S01]  /*1780*/  MUFU.RSQ R29, R29 ;  /* 0x0000001d001d7308 */ /* 0x000ee20000001400 */
[----:B--2---:R-:W-:-:S05]  /*1790*/  @!P1 IMAD.WIDE R26, R36, 0x4, R26 ;  /* 0x00000004241a9825 */ /* 0x004fca00078e021a */
[----:B------:R2:W-:Y:S01]  /*17a0*/  @!P1 STG.E desc[UR6][R26.64], R55 ;  /* 0x000000371a009986 */ /* 0x0005e2000c101906 */
[----:B-1----:R-:W-:-:S05]  /*17b0*/  @!P1 IMAD.WIDE R24, R36, 0x4, R24 ;  /* 0x0000000424189825 */ /* 0x002fca00078e0218 */
[----:B---3--:R2:W-:Y:S01]  /*17c0*/  @!P1 STG.E desc[UR6][R24.64], R29 ;  /* 0x0000001d18009986 */ /* 0x0085e2000c101906 */
[----:B------:R-:W-:-:S13]  /*17d0*/  ISETP.GE.AND P1, PT, R38, 0x1, PT ;  /* 0x000000012600780c */ /* 0x000fda0003f26270 */
[----:B--2---:R-:W-:Y:S05]  /*17e0*/  @!P1 BRA `(.L_x_97) ;  /* 0x0000000400b49947 */ /* 0x004fea0003800000 */
[----:B------:R-:W-:Y:S01]  /*17f0*/  FSEL R27, R55, RZ, !P0 ;  /* 0x000000ff371b7208 */ /* 0x000fe20004000000 */
[----:B------:R-:W-:Y:S01]  /*1800*/  IMAD.U32 R25, R35, 0x10000, RZ ;  /* 0x0001000023197824 */ /* 0x000fe200078e00ff */
[----:B------:R-:W-:Y:S02]  /*1810*/  IADD3 R38, PT, PT, R38, -0x1, RZ ;  /* 0xffffffff26267810 */ /* 0x000fe40007ffe0ff */
[----:B------:R-:W-:Y:S01]  /*1820*/  SHF.L.U32 R55, R16, 0x10, RZ ;  /* 0x0000001010377819 */ /* 0x000fe200000006ff */
[C---:B------:R-:W-:Y:S01]  /*1830*/  FADD.FTZ R24, -R27.reuse, R43 ;  /* 0x0000002b1b187221 */ /* 0x040fe20000010100 */
[----:B------:R-:W-:Y:S01]  /*1840*/  FADD.FTZ R26, -R27, R31 ;  /* 0x0000001f1b1a7221 */ /* 0x000fe20000010100 */
[----:B------:R-:W-:Y:S01]  /*1850*/  SHF.L.U32 R43, R0, 0x10, RZ ;  /* 0x00000010002b7819 */ /* 0x000fe200000006ff */
[----:B------:R-:W-:Y:S01]  /*1860*/  IMAD R39, R38, R39, RZ ;  /* 0x0000002726277224 */ /* 0x000fe200078e02ff */
[----:B------:R-:W-:Y:S01]  /*1870*/  SHF.L.U32 R57, R2, 0x10, RZ ;  /* 0x0000001002397819 */ /* 0x000fe200000006ff */
[C---:B------:R-:W-:Y:S01]  /*1880*/  FMUL.FTZ R24, R29.reuse, R24 ;  /* 0x000000181d187220 */ /* 0x040fe20000410000 */
[----:B------:R-:W-:Y:S01]  /*1890*/  FMUL.FTZ R26, R29, R26 ;  /* 0x0000001a1d1a7220 */ /* 0x000fe20000410000 */
[C---:B------:R-:W-:Y:S01]  /*18a0*/  FADD.FTZ R30, -R27.reuse, R30 ;  /* 0x0000001e1b1e7221 */ /* 0x040fe20000010100 */
[C---:B------:R-:W-:Y:S01]  /*18b0*/  FADD.FTZ R38, -R27.reuse, R41 ;  /* 0x000000291b267221 */ /* 0x040fe20000010100 */
[----:B------:R-:W-:Y:S01]  /*18c0*/  FFMA.FTZ R31, R24, R25, R55 ;  /* 0x00000019181f7223 */ /* 0x000fe20000010037 */
[----:B------:R-:W-:Y:S01]  /*18d0*/  FADD.FTZ R40, -R27, R40 ;  /* 0x000000281b287221 */ /* 0x000fe20000010100 */
[----:B------:R-:W-:Y:S01]  /*18e0*/  FFMA.FTZ R24, R26, R43, R57 ;  /* 0x0000002b1a187223 */ /* 0x000fe20000010039 */
[----:B------:R-:W-:Y:S01]  /*18f0*/  SHF.L.U32 R43, R17, 0x10, RZ ;  /* 0x00000010112b7819 */ /* 0x000fe200000006ff */
[----:B------:R-:W-:Y:S01]  /*1900*/  IMAD.U32 R25, R34, 0x10000, RZ ;  /* 0x0001000022197824 */ /* 0x000fe200078e00ff */
[----:B------:R-:W-:Y:S01]  /*1910*/  SHF.L.U32 R55, R3, 0x10, RZ ;  /* 0x0000001003377819 */ /* 0x000fe200000006ff */
[----:B------:R-:W-:Y:S01]  /*1920*/  FMUL.FTZ R28, R29, R30 ;  /* 0x0000001e1d1c7220 */ /* 0x000fe20000410000 */
[----:B------:R-:W-:Y:S01]  /*1930*/  SHF.L.U32 R57, R4, 0x10, RZ ;  /* 0x0000001004397819 */ /* 0x000fe200000006ff */
[----:B------:R-:W-:Y:S01]  /*1940*/  IMAD.U32 R26, R33, 0x10000, RZ ;  /* 0x00010000211a7824 */ /* 0x000fe200078e00ff */
[----:B------:R-:W-:Y:S01]  /*1950*/  SHF.L.U32 R54, R18, 0x10, RZ ;  /* 0x0000001012367819 */ /* 0x000fe200000006ff */
[C---:B------:R-:W-:Y:S01]  /*1960*/  FMUL.FTZ R38, R29.reuse, R38 ;  /* 0x000000261d267220 */ /* 0x040fe20000410000 */
[----:B------:R-:W-:Y:S01]  /*1970*/  FMUL.FTZ R41, R29, R40 ;  /* 0x000000281d297220 */ /* 0x000fe20000410000 */
[----:B------:R-:W-:Y:S01]  /*1980*/  FADD.FTZ R44, -R27, R44 ;  /* 0x0000002c1b2c7221 */ /* 0x000fe20000010100 */
[----:B------:R-:W-:Y:S01]  /*1990*/  FFMA.FTZ R28, R28, R25, R43 ;  /* 0x000000191c1c7223 */ /* 0x000fe2000001002b */
[----:B------:R-:W-:Y:S01]  /*19a0*/  FFMA.FTZ R25, R38, R55, R57 ;  /* 0x0000003726197223 */ /* 0x000fe20000010039 */
[--C-:B------:R-:W-:Y:S01]  /*19b0*/  FFMA.FTZ R26, R41, R26, R54.reuse ;  /* 0x0000001a291a7223 */ /* 0x100fe20000010036 */
[----:B------:R-:W-:Y:S01]  /*19c0*/  SHF.L.U32 R38, R19, 0x10, RZ ;  /* 0x0000001013267819 */ /* 0x000fe200000006ff */
[----:B------:R-:W-:Y:S01]  /*19d0*/  FADD.FTZ R40, -R27, R45 ;  /* 0x0000002d1b287221 */ /* 0x000fe20000010100 */
[----:B------:R-:W-:Y:S01]  /*19e0*/  PRMT R54, R19, 0x7632, R54 ;  /* 0x0000763213367816 */ /* 0x000fe20000000036 */
[----:B------:R-:W-:-:S02]  /*19f0*/  IMAD.U32 R41, R32, 0x10000, RZ ;  /* 0x0001000020297824 */ /* 0x000fc400078e00ff */
[----:B------:R-:W-:Y:S01]  /*1a00*/  FADD.FTZ R42, -R27, R42 ;  /* 0x0000002a1b2a7221 */ /* 0x000fe20000010100 */
[----:B------:R-:W-:Y:S01]  /*1a10*/  FMUL.FTZ R45, R29, R44 ;  /* 0x0000002c1d2d7220 */ /* 0x000fe20000410000 */
[----:B------:R-:W-:Y:S01]  /*1a20*/  SHF.L.U32 R30, R7, 0x10, RZ ;  /* 0x00000010071e7819 */ /* 0x000fe200000006ff */
[C---:B------:R-:W-:Y:S01]  /*1a30*/  FMUL.FTZ R40, R29.reuse, R40 ;  /* 0x000000281d287220 */ /* 0x040fe20000410000 */
[----:B------:R-:W-:Y:S01]  /*1a40*/  SHF.L.U32 R54, R54, 0x10, RZ ;  /* 0x0000001036367819 */ /* 0x000fe200000006ff */
[----:B------:R-:W-:Y:S01]  /*1a50*/  FMUL.FTZ R57, R29, R42 ;  /* 0x0000002a1d397220 */ /* 0x000fe20000410000 */
[----:B------:R-:W-:Y:S01]  /*1a60*/  FFMA.FTZ R45, R45, R41, R38 ;  /* 0x000000292d2d7223 */ /* 0x000fe20000010026 */
[----:B------:R-:W-:Y:S01]  /*1a70*/  SHF.L.U32 R43, R5, 0x10, RZ ;  /* 0x00000010052b7819 */ /* 0x000fe200000006ff */
[----:B------:R-:W-:Y:S01]  /*1a80*/  FADD.FTZ R52, -R27, R52 ;  /* 0x000000341b347221 */ /* 0x000fe20000010100 */
[----:B------:R-:W-:Y:S01]  /*1a90*/  SHF.L.U32 R55, R6, 0x10, RZ ;  /* 0x0000001006377819 */ /* 0x000fe200000006ff */
[----:B------:R-:W-:Y:S01]  /*1aa0*/  FFMA.FTZ R30, R57, R30, R54 ;  /* 0x0000001e391e7223 */ /* 0x000fe20000010036 */
[----:B------:R-:W-:Y:S01]  /*1ab0*/  PRMT R38, R11, 0x7632, R38 ;  /* 0x000076320b267816 */ /* 0x000fe20000000026 */
[C---:B0-----:R-:W-:Y:S01]  /*1ac0*/  FADD.FTZ R56, -R27.reuse, R48 ;  /* 0x000000301b387221 */ /* 0x041fe20000010100 */
[C---:B------:R-:W-:Y:S01]  /*1ad0*/  FADD.FTZ R54, -R27.reuse, R49 ;  /* 0x000000311b367221 */ /* 0x040fe20000010100 */
[----:B------:R-:W-:Y:S01]  /*1ae0*/  FFMA.FTZ R43, R40, R43, R55 ;  /* 0x0000002b282b7223 */ /* 0x000fe20000010037 */
[----:B------:R-:W-:Y:S01]  /*1af0*/  SHF.L.U32 R40, R12, 0x10, RZ ;  /* 0x000000100c287819 */ /* 0x000fe200000006ff */
[----:B------:R-:W-:Y:S01]  /*1b00*/  IMAD.U32 R49, R38, 0x10000, RZ ;  /* 0x0001000026317824 */ /* 0x000fe200078e00ff */
[----:B------:R-:W-:Y:S01]  /*1b10*/  SHF.L.U32 R41, R10, 0x10, RZ ;  /* 0x000000100a297819 */ /* 0x000fe200000006ff */
[----:B------:R-:W-:Y:S01]  /*1b20*/  FADD.FTZ R38, -R27, R47 ;  /* 0x0000002f1b267221 */ /* 0x000fe20000010100 */
[----:B------:R-:W-:Y:S01]  /*1b30*/  SHF.L.U32 R44, R13, 0x10, RZ ;  /* 0x000000100d2c7819 */ /* 0x000fe200000006ff */
[----:B------:R-:W-:Y:S01]  /*1b40*/  IMAD.U32 R55, R11, 0x10000, RZ ;  /* 0x000100000b377824 */ /* 0x000fe200078e00ff */
[----:B------:R-:W-:Y:S01]  /*1b50*/  PRMT R42, R12, 0x7632, R42 ;  /* 0x000076320c2a7816 */ /* 0x000fe2000000002a */
[C---:B------:R-:W-:Y:S01]  /*1b60*/  FMUL.FTZ R47, R29.reuse, R52 ;  /* 0x000000341d2f7220 */ /* 0x040fe20000410000 */
[----:B------:R-:W-:Y:S01]  /*1b70*/  FMUL.FTZ R57, R29, R56 ;  /* 0x000000381d397220 */ /* 0x000fe20000410000 */
[----:B------:R-:W-:Y:S01]  /*1b80*/  FADD.FTZ R48, -R27, R51 ;  /* 0x000000331b307221 */ /* 0x000fe20000010100 */
[----:B------:R-:W-:Y:S01]  /*1b90*/  SHF.L.U32 R42, R42, 0x10, RZ ;  /* 0x000000102a2a7819 */ /* 0x000fe200000006ff */
[----:B------:R-:W-:Y:S01]  /*1ba0*/  FFMA.FTZ R47, R47, R55, R40 ;  /* 0x000000372f2f7223 */ /* 0x000fe20000010028 */
[----:B------:R-:W-:Y:S01]  /*1bb0*/  FFMA.FTZ R44, R57, R41, R44 ;  /* 0x00000029392c7223 */ /* 0x000fe2000001002c */
[----:B------:R-:W-:Y:S01]  /*1bc0*/  FMUL.FTZ R51, R29, R54 ;  /* 0x000000361d337220 */ /* 0x000fe20000410000 */
[----:B------:R-:W0:Y:S01]  /*1bd0*/  LDC.64 R40, c[0x0][0x428] ;  /* 0x00010a00ff287b82 */ /* 0x000e220000000a00 */
[C---:B------:R-:W-:Y:S01]  /*1be0*/  FADD.FTZ R52, -R27.reuse, R53 ;  /* 0x000000351b347221 */ /* 0x040fe20000010100 */
[----:B------:R-:W-:Y:S01]  /*1bf0*/  FADD.FTZ R46, -R27, R46 ;  /* 0x0000002e1b2e7221 */ /* 0x000fe20000010100 */
[----:B------:R-:W-:Y:S01]  /*1c00*/  FFMA.FTZ R42, R51, R49, R42 ;  /* 0x00000031332a7223 */ /* 0x000fe2000001002a */
[----:B------:R-:W-:Y:S01]  /*1c10*/  PRMT R49, R10, 0x7632, R49 ;  /* 0x000076320a317816 */ /* 0x000fe20000000031 */
[----:B------:R-:W-:Y:S01]  /*1c20*/  FMUL.FTZ R54, R29, R38 ;  /* 0x000000261d367220 */ /* 0x000fe20000410000 */
[----:B------:R-:W-:Y:S01]  /*1c30*/  PRMT R51, R13, 0x7632, R51 ;  /* 0x000076320d337816 */ /* 0x000fe20000000033 */
[----:B------:R-:W-:Y:S01]  /*1c40*/  FADD.FTZ R50, -R27, R50 ;  /* 0x000000321b327221 */ /* 0x000fe20000010100 */
[----:B------:R-:W-:Y:S01]  /*1c50*/  PRMT R53, R9, 0x7632, R53 ;  /* 0x0000763209357816 */ /* 0x000fe20000000035 */
[C---:B------:R-:W-:Y:S01]  /*1c60*/  FMUL.FTZ R27, R29.reuse, R46 ;  /* 0x0000002e1d1b7220 */ /* 0x040fe20000410000 */
[----:B------:R-:W-:Y:S01]  /*1c70*/  PRMT R55, R14, 0x7632, R55 ;  /* 0x000076320e377816 */ /* 0x000fe20000000037 */
[----:B------:R-:W-:Y:S01]  /*1c80*/  FMUL.FTZ R46, R29, R48 ;  /* 0x000000301d2e7220 */ /* 0x000fe20000410000 */
[----:B------:R-:W-:Y:S01]  /*1c90*/  SHF.R.S32.HI R38, RZ, 0x1f, R39 ;  /* 0x0000001fff267819 */ /* 0x000fe20000011427 */
[----:B------:R-:W-:Y:S01]  /*1ca0*/  IMAD.U32 R53, R53, 0x10000, RZ ;  /* 0x0001000035357824 */ /* 0x000fe200078e00ff */
[----:B------:R-:W-:Y:S01]  /*1cb0*/  SHF.L.U32 R49, R49, 0x10, RZ ;  /* 0x0000001031317819 */ /* 0x000fe200000006ff */
[----:B------:R-:W-:Y:S01]  /*1cc0*/  FMUL.FTZ R50, R29, R50 ;  /* 0x000000321d327220 */ /* 0x000fe20000410000 */
[----:B------:R-:W-:Y:S01]  /*1cd0*/  SHF.L.U32 R51, R51, 0x10, RZ ;  /* 0x0000001033337819 */ /* 0x000fe200000006ff */
[----:B------:R-:W-:Y:S01]  /*1ce0*/  FMUL.FTZ R52, R29, R52 ;  /* 0x000000341d347220 */ /* 0x000fe20000410000 */
[----:B------:R-:W-:-:S02]  /*1cf0*/  SHF.L.U32 R55, R55, 0x10, RZ ;  /* 0x0000001037377819 */ /* 0x000fc400000006ff */
[----:B------:R-:W-:Y:S01]  /*1d00*/  PRMT R57, R8, 0x7632, R57 ;  /* 0x0000763208397816 */ /* 0x000fe20000000039 */
[----:B------:R-:W-:Y:S01]  /*1d10*/  FFMA.FTZ R29, R54, R49, R51 ;  /* 0x00000031361d7223 */ /* 0x000fe20000010033 */
[----:B------:R-:W-:Y:S01]  /*1d20*/  PRMT R59, R15, 0x7632, R59 ;  /* 0x000076320f3b7816 */ /* 0x000fe2000000003b */
[----:B------:R-:W-:Y:S01]  /*1d30*/  FFMA.FTZ R46, R46, R53, R55 ;  /* 0x000000352e2e7223 */ /* 0x000fe20000010037 */
[----:B------:R-:W-:Y:S01]  /*1d40*/  LEA.HI R38, R38, R39, RZ, 0x3 ;  /* 0x0000002726267211 */ /* 0x000fe200078f18ff */
[----:B------:R-:W-:Y:S01]  /*1d50*/  IMAD.U32 R53, R8, 0x10000, RZ ;  /* 0x0001000008357824 */ /* 0x000fe200078e00ff */
[----:B------:R-:W-:Y:S02]  /*1d60*/  SHF.L.U32 R48, R9, 0x10, RZ ;  /* 0x0000001009307819 */ /* 0x000fe400000006ff */
[----:B------:R-:W-:Y:S02]  /*1d70*/  SHF.L.U32 R54, R14, 0x10, RZ ;  /* 0x000000100e367819 */ /* 0x000fe400000006ff */
[----:B------:R-:W-:-:S02]  /*1d80*/  SHF.L.U32 R55, R15, 0x10, RZ ;  /* 0x000000100f377819 */ /* 0x000fc400000006ff */
[----:B------:R-:W-:Y:S01]  /*1d90*/  SHF.L.U32 R57, R57, 0x10, RZ ;  /* 0x0000001039397819 */ /* 0x000fe200000006ff */
[----:B------:R-:W-:Y:S01]  /*1da0*/  FFMA.FTZ R49, R27, R48, R54 ;  /* 0x000000301b317223 */ /* 0x000fe20000010036 */
[----:B------:R-:W-:Y:S01]  /*1db0*/  SHF.L.U32 R59, R59, 0x10, RZ ;  /* 0x000000103b3b7819 */ /* 0x000fe200000006ff */
[----:B------:R-:W-:Y:S01]  /*1dc0*/  FFMA.FTZ R50, R50, R53, R55 ;  /* 0x0000003532327223 */ /* 0x000fe20000010037 */
[----:B------:R-:W-:Y:S02]  /*1dd0*/  LEA.HI.SX32 R39, R38, R37, 0x1d ;  /* 0x0000002526277211 */ /* 0x000fe400078feaff */
[----:B------:R-:W-:Y:S01]  /*1de0*/  F2FP.BF16.F32.PACK_AB R27, R30, R45 ;  /* 0x0000002d1e1b723e */ /* 0x000fe200000010ff */
[----:B------:R-:W-:Y:S01]  /*1df0*/  FFMA.FTZ R57, R52, R57, R59 ;  /* 0x0000003934397223 */ /* 0x000fe2000001003b */
[----:B------:R-:W-:Y:S01]  /*1e00*/  F2FP.BF16.F32.PACK_AB R26, R43, R26 ;  /* 0x0000001a2b1a723e */ /* 0x000fe200000010ff */
[----:B------:R-:W-:Y:S01]  /*1e10*/  VIADD R51, R39, 0x20 ;  /* 0x0000002027337836 */ /* 0x000fe20000000000 */
[----:B------:R-:W-:Y:S01]  /*1e20*/  F2FP.BF16.F32.PACK_AB R25, R25, R28 ;  /* 0x0000001c1919723e */ /* 0x000fe200000010ff */
[----:B0-----:R-:W-:Y:S01]  /*1e30*/  IMAD.WIDE.U32 R38, R39, 0x10, R40 ;  /* 0x0000001027267825 */ /* 0x001fe200078e0028 */
[----:B------:R-:W-:-:S02]  /*1e40*/  F2FP.BF16.F32.PACK_AB R24, R24, R31 ;  /* 0x0000001f1818723e */ /* 0x000fc400000010ff */
[----:B------:R-:W-:Y:S01]  /*1e50*/  F2FP.BF16.F32.PACK_AB R31, R57, R50 ;  /* 0x00000032391f723e */ /* 0x000fe200000010ff */
[----:B------:R-:W-:Y:S01]  /*1e60*/  IMAD.WIDE.U32 R40, R51, 0x10, R40 ;  /* 0x0000001033287825 */ /* 0x000fe200078e0028 */
[----:B------:R-:W-:Y:S01]  /*1e70*/  F2FP.BF16.F32.PACK_AB R30, R46, R49 ;  /* 0x000000312e1e723e */ /* 0x000fe200000010ff */
[----:B------:R1:W-:Y:S01]  /*1e80*/  STG.E.128 desc[UR6][R38.64], R24 ;  /* 0x0000001826007986 */ /* 0x0003e2000c101d06 */
[----:B------:R-:W-:Y:S02]  /*1e90*/  F2FP.BF16.F32.PACK_AB R29, R29, R44 ;  /* 0x0000002c1d1d723e */ /* 0x000fe400000010ff */
[----:B------:R-:W-:-:S05]  /*1ea0*/  F2FP.BF16.F32.PACK_AB R28, R42, R47 ;  /* 0x0000002f2a1c723e */ /* 0x000fca00000010ff */
[----:B------:R1:W-:Y:S02]  /*1eb0*/  STG.E.128 desc[UR6][R40.64], R28 ;  /* 0x0000001c28007986 */ /* 0x0003e4000c101d06 */
.L_x_97:
[----:B------:R-:W-:Y:S05]  /*1ec0*/  BSYNC.RECONVERGENT B0 ;  /* 0x0000000000007941 */ /* 0x000fea0003800200 */
.L_x_96:
[----:B-1----:R-:W1:Y:S02]  /*1ed0*/  LDC.64 R24, c[0x0][0x380] ;  /* 0x0000e000ff187b82 */ /* 0x002e640000000a00 */
[----:B-1----:R-:W-:-:S04]  /*1ee0*/  LEA R36, R24, R36, 0x2 ;  /* 0x0000002418247211 */ /* 0x002fc800078e10ff */
[----:B------:R-:W-:-:S13]  /*1ef0*/  ISETP.GE.AND P1, PT, R36, R25, PT ;  /* 0x000000192400720c */ /* 0x000fda0003f26270 */
[----:B------:R-:W-:Y:S05]  /*1f00*/  @!P1 BRA `(.L_x_98) ;  /* 0xffffffe400109947 */ /* 0x000fea000383ffff */
[----:B------:R-:W-:Y:S05]  /*1f10*/  EXIT ;  /* 0x000000000000794d */ /* 0x000fea0003800000 */
.L_x_95:
[----:B------:R-:W-:Y:S01]  /*1f20*/  HFMA2 R28, -RZ, RZ, 0, 5.9604644775390625e-08 ;  /* 0x00000001ff1c7431 */ /* 0x000fe200000001ff */
[----:B------:R-:W-:Y:S01]  /*1f30*/  BSSY B0, `(.L_x_99) ;  /* 0x0000007000007945 */ /* 0x000fe20003800000 */
[----:B------:R-:W-:Y:S01]  /*1f40*/  MOV R61, R54 ;  /* 0x00000036003d7202 */ /* 0x000fe20000000f00 */
[----:B------:R-:W-:Y:S01]  /*1f50*/  IMAD.MOV.U32 R27, RZ, RZ, 0x1f ;  /* 0x0000001fff1b7424 */ /* 0x000fe200078e00ff */
[----:B------:R-:W-:-:S07]  /*1f60*/  MOV R26, 0xffffffff ;  /* 0xffffffff001a7802 */ /* 0x000fce0000000f00 */
[----:B-1----:R-:W-:Y:S05]  /*1f70*/  WARPSYNC.COLLECTIVE R26, `(.L_x_100) ;  /* 0x000000001a087348 */ /* 0x002fea0003c00000 */
[----:B------:R0:W2:Y:S02]  /*1f80*/  SHFL.BFLY P2, R59, R61, R28, R27 ;  /* 0x0c00001c3d3b7389 */ /* 0x0000a4000004001b */
[----:B012---:R-:W-:Y:S05]  /*1f90*/  ENDCOLLECTIVE ;  /* 0x000000000000791b */ /* 0x007fea0003800000 */
.L_x_100:
[----:B------:R-:W-:Y:S05]  /*1fa0*/  BSYNC B0 ;  /* 0x0000000000007941 */ /* 0x000fea0003800000 */
.L_x_99:
[----:B------:R-:W-:Y:S01]  /*1fb0*/  MOV R25, R59 ;  /* 0x0000003b00197202 */ /* 0x000fe20000000f00 */
[----:B------:R-:W-:Y:S02]  /*1fc0*/  IMAD.MOV.U32 R28, RZ, RZ, 0x2 ;  /* 0x00000002ff1c7424 */ /* 0x000fe400078e00ff */
[----:B------:R-:W-:Y:S01]  /*1fd0*/  HFMA2 R27, -RZ, RZ, 0, 1.847743988037109375e-06 ;  /* 0x0000001fff1b7431 */ /* 0x000fe200000001ff */
[----:B------:R-:W-:Y:S01]  /*1fe0*/  MOV R26, 0xffffffff ;  /* 0xffffffff001a7802 */ /* 0x000fe20000000f00 */
[----:B------:R-:W-:-:S05]  /*1ff0*/  FADD.FTZ R29, R54, R25 ;  /* 0x00000019361d7221 */ /* 0x000fca0000010000 */
[----:B------:R-:W-:-:S07]  /*2000*/  MOV R61, R29 ;  /* 0x0000001d003d7202 */ /* 0x000fce0000000f00 */
[----:B------:R-:W-:Y:S05]  /*2010*/  WARPSYNC.COLLECTIVE R26, `(.L_x_101) ;  /* 0x000000001a087348 */ /* 0x000fea0003c00000 */
[----:B------:R0:W1:Y:S02]  /*2020*/  SHFL.BFLY P2, R59, R61, R28, R27 ;  /* 0x0c00001c3d3b7389 */ /* 0x000064000004001b */
[----:B01----:R-:W-:Y:S05]  /*2030*/  ENDCOLLECTIVE ;  /* 0x000000000000791b */ /* 0x003fea0003800000 */
.L_x_101:
[----:B------:R-:W-:Y:S01]  /*2040*/  HFMA2 R28, -RZ, RZ, 0, 2.384185791015625e-07 ;  /* 0x00000004ff1c7431 */ /* 0x000fe200000001ff */
[----:B------:R-:W-:-:S05]  /*2050*/  MOV R24, R59 ;  /* 0x0000003b00187202 */ /* 0x000fca0000000f00 */
[----:B------:R-:W-:-:S04]  /*2060*/  FADD.FTZ R56, R29, R24 ;  /* 0x000000181d387221 */ /* 0x000fc80000010000 */
[----:B------:R-:W-:-:S07]  /*2070*/  IMAD.MOV.U32 R61, RZ, RZ, R56 ;  /* 0x000000ffff3d7224 */ /* 0x000fce00078e0038 */
[----:B------:R-:W-:Y:S05]  /*2080*/  WARPSYNC.COLLECTIVE R26, `(.L_x_102) ;  /* 0x000000001a087348 */ /* 0x000fea0003c00000 */
[----:B------:R0:W1:Y:S02]  /*2090*/  SHFL.BFLY P2, R59, R61, R28, R27 ;  /* 0x0c00001c3d3b7389 */ /* 0x000064000004001b */
[----:B01----:R-:W-:Y:S05]  /*20a0*/  ENDCOLLECTIVE ;  /* 0x000000000000791b */ /* 0x003fea0003800000 */
.L_x_102:
[----:B------:R-:W-:Y:S01]  /*20b0*/  IMAD.MOV.U32 R28, RZ, RZ, 0x8 ;  /* 0x00000008ff1c7424 */ /* 0x000fe200078e00ff */
[----:B------:R-:W-:-:S05]  /*20c0*/  MOV R25, R59 ;  /* 0x0000003b00197202 */ /* 0x000fca0000000f00 */
[----:B------:R-:W-:Y:S02]  /*20d0*/  FADD.FTZ R57, R56, R25 ;  /* 0x0000001938397221 */ /* 0x000fe40000010000 */
[----:B------:R-:W0:Y:S03]  /*20e0*/  LDC R25, c[0x0][0x400] ;  /* 0x00010000ff197b82 */ /* 0x000e260000000800 */
[----:B------:R-:W-:-:S07]  /*20f0*/  MOV R61, R57 ;  /* 0x00000039003d7202 */ /* 0x000fce0000000f00 */
[----:B0-----:R-:W-:Y:S05]  /*2100*/  WARPSYNC.COLLECTIVE R26, `(.L_x_103) ;  /* 0x000000001a087348 */ /* 0x001fea0003c00000 */
[----:B------:R1:W2:Y:S02]  /*2110*/  SHFL.BFLY P2, R59, R61, R28, R27 ;  /* 0x0c00001c3d3b7389 */ /* 0x0002a4000004001b */
[----:B012---:R-:W-:Y:S05]  /*2120*/  ENDCOLLECTIVE ;  /* 0x000000000000791b */ /* 0x007fea0003800000 */
.L_x_103:
[----:B------:R-:W-:Y:S01]  /*2130*/  HFMA2 R28, -RZ, RZ, 0, 9.5367431640625e-07 ;  /* 0x00000010ff1c7431 */ /* 0x000fe200000001ff */
[----:B------:R-:W-:-:S05]  /*2140*/  MOV R24, R59 ;  /* 0x0000003b00187202 */ /* 0x000fca0000000f00 */
[----:B------:R-:W-:-:S05]  /*2150*/  FADD.FTZ R58, R57, R24 ;  /* 0x00000018393a7221 */ /* 0x000fca0000010000 */
[----:B------:R-:W-:-:S07]  /*2160*/  MOV R61, R58 ;  /* 0x0000003a003d7202 */ /* 0x000fce0000000f00 */
[----:B------:R-:W-:Y:S05]  /*2170*/  WARPSYNC.COLLECTIVE R26, `(.L_x_104) ;  /* 0x000000001a087348 */ /* 0x000fea0003c00000 */
[----:B------:R0:W1:Y:S02]  /*2180*/  SHFL.BFLY P2, R59, R61, R28, R27 ;  /* 0x0c00001c3d3b7389 */ /* 0x000064000004001b */
[----:B01----:R-:W-:Y:S05]  /*2190*/  ENDCOLLECTIVE ;  /* 0x000000000000791b */ /* 0x003fea0003800000 */
.L_x_104:
[----:B------:R-:W-:Y:S02]  /*21a0*/  HFMA2 R28, -RZ, RZ, 0, 5.9604644775390625e-08 ;  /* 0x00000001ff1c7431 */ /* 0x000fe400000001ff */
[----:B------:R-:W-:-:S04]  /*21b0*/  IMAD.MOV.U32 R55, RZ, RZ, R59 ;  /* 0x000000ffff377224 */ /* 0x000fc800078e003b */
        /* <DEDUP_REMOVED lines=39> */
.L_x_105:
[----:B------:R-:W-:Y:S02]  /*2430*/  HFMA2 R28, -RZ, RZ, 0, 1.1920928955078125e-07 ;  /* 0x00000002ff1c7431 */ /* 0x000fe400000001ff */
[----:B------:R-:W-:-:S04]  /*2440*/  IMAD.MOV.U32 R29, RZ, RZ, R59 ;  /* 0x000000ffff1d7224 */ /* 0x000fc800078e003b */
[----:B------:R-:W-:-:S05]  /*2450*/  FADD.FTZ R29, R24, R29 ;  /* 0x0000001d181d7221 */ /* 0x000fca0000010000 */
[----:B------:R-:W-:-:S07]  /*2460*/  MOV R61, R29 ;  /* 0x0000001d003d7202 */ /* 0x000fce0000000f00 */
[----:B------:R-:W-:Y:S05]  /*2470*/  WARPSYNC.COLLECTIVE R26, `(.L_x_106) ;  /* 0x000000001a087348 */ /* 0x000fea0003c00000 */
[----:B------:R0:W1:Y:S02]  /*2480*/  SHFL.BFLY P2, R59, R61, R28, R27 ;  /* 0x0c00001c3d3b7389 */ /* 0x000064000004001b */
[----:B01----:R-:W-:Y:S05]  /*2490*/  ENDCOLLECTIVE ;  /* 0x000000000000791b */ /* 0x003fea0003800000 */
.L_x_106:
[----:B------:R-:W-:Y:S01]  /*24a0*/  HFMA2 R28, -RZ, RZ, 0, 2.384185791015625e-07 ;  /* 0x00000004ff1c7431 */ /* 0x000fe200000001ff */
[----:B------:R-:W-:-:S05]  /*24b0*/  MOV R54, R59 ;  /* 0x0000003b00367202 */ /* 0x000fca0000000f00 */
[----:B------:R-:W-:-:S04]  /*24c0*/  FADD.FTZ R54, R29, R54 ;  /* 0x000000361d367221 */ /* 0x000fc80000010000 */
[----:B------:R-:W-:-:S07]  /*24d0*/  IMAD.MOV.U32 R61, RZ, RZ, R54 ;  /* 0x000000ffff3d7224 */ /* 0x000fce00078e0036 */
[----:B------:R-:W-:Y:S05]  /*24e0*/  WARPSYNC.COLLECTIVE R26, `(.L_x_107) ;  /* 0x000000001a087348 */ /* 0x000fea0003c00000 */
[----:B------:R0:W1:Y:S02]  /*24f0*/  SHFL.BFLY P2, R59, R61, R28, R27 ;  /* 0x0c00001c3d3b7389 */ /* 0x000064000004001b */
[----:B01----:R-:W-:Y:S05]  /*2500*/  ENDCOLLECTIVE ;  /* 0x000000000000791b */ /* 0x003fea0003800000 */
.L_x_107:
[----:B------:R-:W-:Y:S01]  /*2510*/  IMAD.MOV.U32 R28, RZ, RZ, 0x8 ;  /* 0x00000008ff1c7424 */ /* 0x000fe200078e00ff */
[----:B------:R-:W-:-:S05]  /*2520*/  MOV R57, R59 ;  /* 0x0000003b00397202 */ /* 0x000fca0000000f00 */
[----:B------:R-:W-:-:S05]  /*2530*/  FADD.FTZ R57, R54, R57 ;  /* 0x0000003936397221 */ /* 0x000fca0000010000 */
[----:B------:R-:W-:-:S07]  /*2540*/  MOV R61, R57 ;  /* 0x00000039003d7202 */ /* 0x000fce0000000f00 */
[----:B------:R-:W-:Y:S05]  /*2550*/  WARPSYNC.COLLECTIVE R26, `(.L_x_108) ;  /* 0x000000001a087348 */ /* 0x000fea0003c00000 */
[----:B------:R0:W1:Y:S02]  /*2560*/  SHFL.BFLY P2, R59, R61, R28, R27 ;  /* 0x0c00001c3d3b7389 */ /* 0x000064000004001b */
[----:B01----:R-:W-:Y:S05]  /*2570*/  ENDCOLLECTIVE ;  /* 0x000000000000791b */ /* 0x003fea0003800000 */
.L_x_108:
[----:B------:R-:W-:Y:S01]  /*2580*/  HFMA2 R28, -RZ, RZ, 0, 9.5367431640625e-07 ;  /* 0x00000010ff1c7431 */ /* 0x000fe200000001ff */
[----:B------:R-:W-:-:S05]  /*2590*/  MOV R56, R59 ;  /* 0x0000003b00387202 */ /* 0x000fca0000000f00 */
[----:B------:R-:W-:-:S05]  /*25a0*/  FADD.FTZ R56, R57, R56 ;  /* 0x0000003839387221 */ /* 0x000fca0000010000 */
[----:B------:R-:W-:-:S07]  /*25b0*/  MOV R61, R56 ;  /* 0x00000038003d7202 */ /* 0x000fce0000000f00 */
[----:B------:R-:W-:Y:S05]  /*25c0*/  WARPSYNC.COLLECTIVE R26, `(.L_x_109) ;  /* 0x000000001a087348 */ /* 0x000fea0003c00000 */
[----:B------:R0:W1:Y:S02]  /*25d0*/  SHFL.BFLY P2, R59, R61, R28, R27 ;  /* 0x0c00001c3d3b7389 */ /* 0x000064000004001b */
[----:B01----:R-:W-:Y:S05]  /*25e0*/  ENDCOLLECTIVE ;  /* 0x000000000000791b */ /* 0x003fea0003800000 */
.L_x_109:
[----:B------:R-:W-:Y:S05]  /*25f0*/  BRA `(.L_x_110) ;  /* 0xfffffff000407947 */ /* 0x000fea000383ffff */
.L_x_111:
        /* <DEDUP_REMOVED lines=16> */
.L_x_20224:


//--------------------- .text._ZN10layer_norm13ln_fwd_kernelINS_13Kernel_traitsI13__nv_bfloat16S2_S2_S2_fjLj512ELj1ELj4ELj1ELj16ENS_18Kernel_traits_baseILj512ES2_S2_S2_S2_fjLj128EEEEELb0ELb1ELb0ELb0EEEvNS_9FwdParamsE --------------------------
	.section	.text._ZN10layer_norm13ln_fwd_kernelINS_13Kernel_traitsI13__nv_bfloat16S2_S2_S2_fjLj512ELj1ELj4ELj1ELj16ENS_18Kernel_traits_baseILj512ES2_S2_S2_S2_fjLj128EEEEELb0ELb1ELb0ELb0EEEvNS_9FwdParamsE,"ax",@progbits
	.align	128
        .global         _ZN10layer_norm13ln_fwd_kernelINS_13Kernel_traitsI13__nv_bfloat16S2_S2_S2_fjLj512ELj1ELj4ELj1ELj16ENS_18Kernel_traits_baseILj512ES2_S2_S2_S2_fjLj128EEEEELb0ELb1ELb0ELb0EEEvNS_9FwdParamsE
        .type           _ZN10layer_norm13ln_fwd_kernelINS_13Kernel_traitsI13__nv_bfloat16S2_S2_S2_fjLj512ELj1ELj4ELj1ELj16ENS_18Kernel_traits_baseILj512ES2_S2_S2_S2_fjLj128EEEEELb0ELb1ELb0ELb0EEEvNS_9FwdParamsE,@function
        .size           _ZN10layer_norm13ln_fwd_kernelINS_13Kernel_traitsI13__nv_bfloat16S2_S2_S2_fjLj512ELj1ELj4ELj1ELj16ENS_18Kernel_traits_baseILj512ES2_S2_S2_S2_fjLj128EEEEELb0ELb1ELb0ELb0EEEvNS_9FwdParamsE,(.L_x_20225 - _ZN10layer_norm13ln_fwd_kernelINS_13Kernel_traitsI13__nv_bfloat16S2_S2_S2_fjLj512ELj1ELj4ELj1ELj16ENS_18Kernel_traits_baseILj512ES2_S2_S2_S2_fjLj128EEEEELb0ELb1ELb0ELb0EEEvNS_9FwdParamsE)
        .other          _ZN10layer_norm13ln_fwd_kernelINS_13Kernel_traitsI13__nv_bfloat16S2_S2_S2_fjLj512ELj1ELj4ELj1ELj16ENS_18Kernel_traits_baseILj512ES2_S2_S2_S2_fjLj128EEEEELb0ELb1ELb0ELb0EEEvNS_9FwdParamsE,@"STO_CUDA_ENTRY STV_DEFAULT"
_ZN10layer_norm13ln_fwd_kernelINS_13Kernel_traitsI13__nv_bfloat16S2_S2_S2_fjLj512ELj1ELj4ELj1ELj16ENS_18Kernel_traits_baseILj512ES2_S2_S2_S2_fjLj128EEEEELb0ELb1ELb0ELb0EEEvNS_9FwdParamsE:
.text._ZN10layer_norm13ln_fwd_kernelINS_13Kernel_traitsI13__nv_bfloat16S2_S2_S2_fjLj512ELj1ELj4ELj1ELj16ENS_18Kernel_traits_baseILj512ES2_S2_S2_S2_fjLj128EEEEELb0ELb1ELb0ELb0EEEvNS_9FwdParamsE:
[----:B------:R-:W-:Y:S01]  /*0000*/  LDC R1, c[0x0][0x37c] ;  /* 0x0000df00ff017b82 */ /* 0x000fe20000000800 */
[----:B------:R-:W0:Y:S01]  /*0010*/  S2R R58, SR_TID.X ;  /* 0x00000000003a7919 */ /* 0x000e220000002100 */
[----:B------:R-:W1:Y:S06]  /*0020*/  LDCU.64 UR8, c[0x0][0x438] ;  /* 0x00008700ff0877ac */ /* 0x000e6c0008000a00 */
[----:B------:R-:W2:Y:S01]  /*0030*/  LDC R3, c[0x0][0x388] ;  /* 0x0000e200ff037b82 */ /* 0x000ea20000000800 */
[----:B------:R-:W-:Y:S01]  /*0040*/  BSSY.RECONVERGENT B0, `(.L_x_112) ;  /* 0x000003e000007945 */ /* 0x000fe20003800200 */
[----:B------:R-:W3:Y:S06]  /*0050*/  LDCU.64 UR6, c[0x0][0x358] ;  /* 0x00006b00ff0677ac */ /* 0x000eec0008000a00 */
[----:B------:R-:W4:Y:S01]  /*0060*/  S2UR UR4, SR_CTAID.X ;  /* 0x00000000000479c3 */ /* 0x000f220000002500 */
[----:B-1----:R-:W-:-:S04]  /*0070*/  UISETP.NE.U32.AND UP0, UPT, UR8, URZ, UPT ;  /* 0x000000ff0800728c */ /* 0x002fc8000bf05070 */
[----:B------:R-:W-:Y:S01]  /*0080*/  UISETP.NE.AND.EX UP0, UPT, UR9, URZ, UPT, UP0 ;  /* 0x000000ff0900728c */ /* 0x000fe2000bf05300 */
[----:B--2---:R-:W-:-:S04]  /*0090*/  SHF.R.S32.HI R0, RZ, 0x1f, R3 ;  /* 0x0000001fff007819 */ /* 0x004fc80000011403 */
[----:B------:R-:W-:Y:S02]  /*00a0*/  LEA.HI R0, R0, R3, RZ, 0x3 ;  /* 0x0000000300007211 */ /* 0x000fe400078f18ff */
[----:B0-----:R-:W-:Y:S01]  /*00b0*/  LOP3.LUT R59, R58, 0x1f, RZ, 0xc, !PT ;  /* 0x0000001f3a3b7812 */ /* 0x001fe200078e0cff */
        /* <DEDUP_REMOVED lines=12> */
[----:B------:R-:W1:Y:S08]  /*0180*/  LDC.64 R36, c[0x0][0x438] ;  /* 0x00010e00ff247b82 */ /* 0x000e700000000a00 */
[----:B------:R-:W2:Y:S01]  /*0190*/  LDC.64 R32, c[0x0][0x3e8] ;  /* 0x0000fa00ff207b82 */ /* 0x000ea20000000a00 */
[----:B0-----:R-:W-:-:S06]  /*01a0*/  IMAD.WIDE.U32 R40, R58, 0x10, R40 ;  /* 0x000000103a287825 */ /* 0x001fcc00078e0028 */
[----:B------:R-:W5:Y:S01]  /*01b0*/  LDG.E.128 R40, desc[UR6][R40.64] ;  /* 0x0000000628287981 */ /* 0x000f62000c1e1d00 */
[----:B-1----:R-:W-:-:S06]  /*01c0*/  IMAD.WIDE.U32 R36, R58, 0x10, R36 ;  /* 0x000000103a247825 */ /* 0x002fcc00078e0024 */
[----:B------:R-:W5:Y:S01]  /*01d0*/  LD.E.128 R36, desc[UR6][R36.64] ;  /* 0x0000000624247980 */ /* 0x000f62000c101d00 */
[----:B--2---:R-:W-:-:S06]  /*01e0*/  IMAD.WIDE.U32 R32, R58, 0x10, R32 ;  /* 0x000000103a207825 */ /* 0x004fcc00078e0020 */
[----:B------:R-:W5:Y:S01]  /*01f0*/  LDG.E.128 R32, desc[UR6][R32.64] ;  /* 0x0000000620207981 */ /* 0x000f62000c1e1d00 */
[----:B------:R-:W-:-:S07]  /*0200*/  LOP3.LUT R3, R58, 0x20, RZ, 0xfc, !PT ;  /* 0x000000203a037812 */ /* 0x000fce00078efcff */
.L_x_115:
[----:B------:R-:W-:Y:S05]  /*0210*/  BSYNC.RECONVERGENT B1 ;  /* 0x0000000000017941 */ /* 0x000fea0003800200 */
.L_x_114:
        /* <DEDUP_REMOVED lines=10> */
[----:B------:R-:W-:Y:S05]  /*02c0*/  BRA `(.L_x_116) ;  /* 0x0000000000547947 */ /* 0x000fea0003800000 */
.L_x_113:
[C---:B------:R-:W-:Y:S02]  /*02d0*/  ISETP.GE.U32.AND P1, PT, R59.reuse, 0x40, PT ;  /* 0x000000403b00780c */ /* 0x040fe40003f26070 */
[----:B------:R-:W-:Y:S02]  /*02e0*/  ISETP.GE.U32.AND P0, PT, R59, 0x20, PT ;  /* 0x000000203b00780c */ /* 0x000fe40003f06070 */
[----:B------:R-:W-:-:S09]  /*02f0*/  MOV R11, R58 ;  /* 0x0000003a000b7202 */ /* 0x000fd20000000f00 */
[----:B------:R-:W0:Y:S02]  /*0300*/  @P1 LDC.64 R2, c[0x0][0x3d0] ;  /* 0x0000f400ff021b82 */ /* 0x000e240000000a00 */
[----:B------:R-:W-:-:S06]  /*0310*/  @P0 LOP3.LUT R11, R58, 0x20, RZ, 0xfc, !PT ;  /* 0x000000203a0b0812 */ /* 0x000fcc00078efcff */
[----:B------:R-:W1:Y:S08]  /*0320*/  @P1 LDC.64 R4, c[0x0][0x3e8] ;  /* 0x0000fa00ff041b82 */ /* 0x000e700000000a00 */
[----:B------:R-:W2:Y:S08]  /*0330*/  @P0 LDC.64 R6, c[0x0][0x3d0] ;  /* 0x0000f400ff060b82 */ /* 0x000eb00000000a00 */
[----:B------:R-:W3:Y:S01]  /*0340*/  @P0 LDC.64 R8, c[0x0][0x3e8] ;  /* 0x0000fa00ff080b82 */ /* 0x000ee20000000a00 */
[----:B0-----:R-:W-:-:S05]  /*0350*/  @P1 IMAD.WIDE.U32 R2, R11, 0x10, R2 ;  /* 0x000000100b021825 */ /* 0x001fca00078e0002 */
[----:B------:R0:W5:Y:S01]  /*0360*/  @P1 LDG.E.128 R28, desc[UR6][R2.64] ;  /* 0x00000006021c1981 */ /* 0x000162000c1e1d00 */
[----:B-1----:R-:W-:-:S05]  /*0370*/  @P1 IMAD.WIDE.U32 R4, R11, 0x10, R4 ;  /* 0x000000100b041825 */ /* 0x002fca00078e0004 */
[----:B------:R0:W5:Y:S01]  /*0380*/  @P1 LDG.E.128 R20, desc[UR6][R4.64] ;  /* 0x0000000604141981 */ /* 0x000162000c1e1d00 */
[----:B--2---:R-:W-:-:S05]  /*0390*/  @P0 IMAD.WIDE.U32 R6, R58, 0x10, R6 ;  /* 0x000000103a060825 */ /* 0x004fca00078e0006 */
[----:B------:R0:W5:Y:S01]  /*03a0*/  @P0 LDG.E.128 R40, desc[UR6][R6.64] ;  /* 0x0000000606280981 */ /* 0x000162000c1e1d00 */
[----:B---3--:R-:W-:-:S05]  /*03b0*/  @P0 IMAD.WIDE.U32 R8, R58, 0x10, R8 ;  /* 0x000000103a080825 */ /* 0x008fca00078e0008 */
[----:B------:R0:W5:Y:S01]  /*03c0*/  @P0 LDG.E.128 R32, desc[UR6][R8.64] ;  /* 0x0000000608200981 */ /* 0x000162000c1e1d00 */
[----:B------:R-:W-:Y:S01]  /*03d0*/  HFMA2 R38, -RZ, RZ, 0, 0 ;  /* 0x00000000ff267431 */ /* 0x000fe200000001ff */
[----:B------:R-:W-:Y:S02]  /*03e0*/  CS2R R36, SRZ ;  /* 0x0000000000247805 */ /* 0x000fe4000001ff00 */
[----:B------:R-:W-:Y:S02]  /*03f0*/  @P1 CS2R R26, SRZ ;  /* 0x00000000001a1805 */ /* 0x000fe4000001ff00 */
[----:B------:R-:W-:Y:S02]  /*0400*/  @P1 CS2R R24, SRZ ;  /* 0x0000000000181805 */ /* 0x000fe4000001ff00 */
[----:B------:R-:W-:-:S07]  /*0410*/  @P0 MOV R39, RZ ;  /* 0x000000ff00270202 */ /* 0x000fce0000000f00 */
.L_x_116:
[----:B------:R-:W-:Y:S05]  /*0420*/  BSYNC.RECONVERGENT B0 ;  /* 0x0000000000007941 */ /* 0x000fea0003800200 */
.L_x_112:
[----:B------:R-:W1:Y:S02]  /*0430*/  LDCU UR4, c[0x0][0x384] ;  /* 0x00007080ff0477ac */ /* 0x000e640008000800 */
[----:B-1----:R-:W-:-:S13]  /*0440*/  ISETP.GE.AND P0, PT, R57, UR4, PT ;  /* 0x0000000439007c0c */ /* 0x002fda000bf06270 */
[----:B------:R-:W-:Y:S05]  /*0450*/  @P0 EXIT ;  /* 0x000000000000094d */ /* 0x000fea0003800000 */
[----:B------:R-:W1:Y:S01]  /*0460*/  LDCU.64 UR8, c[0x0][0x3e0] ;  /* 0x00007c00ff0877ac */ /* 0x000e620008000a00 */
[----:B-----5:R-:W-:Y:S02]  /*0470*/  PRMT R56, R27, 0x7632, R56 ;  /* 0x000076321b387816 */ /* 0x020fe40000000038 */
[----:B------:R-:W-:Y:S01]  /*0480*/  PRMT R55, R31, 0x7632, R55 ;  /* 0x000076321f377816 */ /* 0x000fe20000000037 */
[----:B------:R-:W2:Y:S01]  /*0490*/  LDCU.U8 UR4, c[0x0][0x410] ;  /* 0x00008200ff0477ac */ /* 0x000ea20008000000 */
[----:B------:R-:W-:Y:S02]  /*04a0*/  PRMT R54, R26, 0x7632, R54 ;  /* 0x000076321a367816 */ /* 0x000fe40000000036 */
[----:B------:R-:W-:Y:S01]  /*04b0*/  PRMT R53, R30, 0x7632, R53 ;  /* 0x000076321e357816 */ /* 0x000fe20000000035 */
[----:B------:R-:W3:Y:S01]  /*04c0*/  LDCU UR10, c[0x0][0x388] ;  /* 0x00007100ff0a77ac */ /* 0x000ee20008000800 */
[----:B------:R-:W-:Y:S02]  /*04d0*/  PRMT R52, R25, 0x7632, R52 ;  /* 0x0000763219347816 */ /* 0x000fe40000000034 */
[----:B------:R-:W-:Y:S01]  /*04e0*/  PRMT R51, R29, 0x7632, R51 ;  /* 0x000076321d337816 */ /* 0x000fe20000000033 */
[----:B------:R-:W4:Y:S01]  /*04f0*/  LDCU UR5, c[0x0][0x448] ;  /* 0x00008900ff0577ac */ /* 0x000f220008000800 */
[----:B------:R-:W-:-:S02]  /*0500*/  PRMT R50, R24, 0x7632, R50 ;  /* 0x0000763218327816 */ /* 0x000fc40000000032 */
[----:B------:R-:W-:Y:S02]  /*0510*/  PRMT R49, R28, 0x7632, R49 ;  /* 0x000076321c317816 */ /* 0x000fe40000000031 */
[----:B------:R-:W-:Y:S02]  /*0520*/  PRMT R48, R39, 0x7632, R48 ;  /* 0x0000763227307816 */ /* 0x000fe40000000030 */
[----:B-1----:R-:W-:Y:S02]  /*0530*/  ISETP.NE.U32.AND P0, PT, RZ, UR8, PT ;  /* 0x00000008ff007c0c */ /* 0x002fe4000bf05070 */
[----:B------:R-:W-:Y:S02]  /*0540*/  PRMT R15, R43, 0x7632, R15 ;  /* 0x000076322b0f7816 */ /* 0x000fe4000000000f */
[----:B------:R-:W-:Y:S02]  /*0550*/  PRMT R14, R38, 0x7632, R14 ;  /* 0x00007632260e7816 */ /* 0x000fe4000000000e */
[----:B------:R-:W-:-:S02]  /*0560*/  PRMT R13, R42, 0x7632, R13 ;  /* 0x000076322a0d7816 */ /* 0x000fc4000000000d */
[----:B------:R-:W-:Y:S02]  /*0570*/  PRMT R12, R37, 0x7632, R12 ;  /* 0x00007632250c7816 */ /* 0x000fe4000000000c */
[----:B------:R-:W-:Y:S02]  /*0580*/  PRMT R11, R41, 0x7632, R11 ;  /* 0x00007632290b7816 */ /* 0x000fe4000000000b */
[----:B------:R-:W-:Y:S02]  /*0590*/  PRMT R10, R36, 0x7632, R10 ;  /* 0x00007632240a7816 */ /* 0x000fe4000000000a */
[----:B0-----:R-:W-:Y:S02]  /*05a0*/  PRMT R9, R40, 0x7632, R9 ;  /* 0x0000763228097816 */ /* 0x001fe40000000009 */
[----:B------:R-:W-:Y:S02]  /*05b0*/  PRMT R8, R23, 0x7632, R8 ;  /* 0x0000763217087816 */ /* 0x000fe40000000008 */
[----:B------:R-:W-:-:S02]  /*05c0*/  PRMT R7, R22, 0x7632, R7 ;  /* 0x0000763216077816 */ /* 0x000fc40000000007 */
[----:B--2---:R-:W-:Y:S02]  /*05d0*/  ISETP.NE.AND P4, PT, RZ, UR4, PT ;  /* 0x00000004ff007c0c */ /* 0x004fe4000bf85270 */
[----:B------:R-:W-:Y:S02]  /*05e0*/  PRMT R6, R21, 0x7632, R6 ;  /* 0x0000763215067816 */ /* 0x000fe40000000006 */
[----:B------:R-:W-:Y:S02]  /*05f0*/  PRMT R5, R20, 0x7632, R5 ;  /* 0x0000763214057816 */ /* 0x000fe40000000005 */
[----:B------:R-:W-:Y:S02]  /*0600*/  PRMT R4, R35, 0x7632, R4 ;  /* 0x0000763223047816 */ /* 0x000fe40000000004 */
[----:B------:R-:W-:Y:S02]  /*0610*/  PRMT R3, R34, 0x7632, R3 ;  /* 0x0000763222037816 */ /* 0x000fe40000000003 */
[----:B------:R-:W-:-:S02]  /*0620*/  PRMT R2, R33, 0x7632, R2 ;  /* 0x0000763221027816 */ /* 0x000fc40000000002 */
[----:B------:R-:W-:Y:S02]  /*0630*/  PRMT R0, R32, 0x7632, R0 ;  /* 0x0000763220007816 */ /* 0x000fe40000000000 */
[----:B------:R-:W-:Y:S01]  /*0640*/  ISETP.NE.AND.EX P0, PT, RZ, UR9, PT, P0 ;  /* 0x00000009ff007c0c */ /* 0x000fe2000bf05300 */
[----:B---34-:R-:W0:-:S12]  /*0650*/  LDCU.64 UR8, c[0x0][0x3a0] ;  /* 0x00007400ff0877ac */ /* 0x018e180008000a00 */
.L_x_130:
[----:B------:R-:W1:Y:S02]  /*0660*/  @P0 LDC.64 R44, c[0x0][0x3e0] ;  /* 0x0000f800ff2c0b82 */ /* 0x000e640000000a00 */
[----:B-1----:R-:W-:-:S06]  /*0670*/  @P0 IMAD.WIDE R44, R57, 0x2, R44 ;  /* 0x00000002392c0825 */ /* 0x002fcc00078e022c */
        /* <DEDUP_REMOVED lines=11> */
[----:B------:R-:W1:Y:S02]  /*0730*/  LDC.64 R44, c[0x0][0x390] ;  /* 0x0000e400ff2c7b82 */ /* 0x000e640000000a00 */
[----:B-1----:R-:W-:-:S06]  /*0740*/  IMAD.WIDE.U32 R44, R76, 0x10, R44 ;  /* 0x000000104c2c7825 */ /* 0x002fcc00078e002c */
[----:B------:R-:W5:Y:S01]  /*0750*/  LDG.E.128 R44, desc[UR6][R44.64] ;  /* 0x000000062c2c7981 */ /* 0x000f62000c1e1d00 */
[----:B0-----:R-:W-:-:S04]  /*0760*/  UISETP.NE.U32.AND UP0, UPT, UR8, URZ, UPT ;  /* 0x000000ff0800728c */ /* 0x001fc8000bf05070 */
[----:B------:R-:W-:-:S09]  /*0770*/  UISETP.NE.AND.EX UP0, UPT, UR9, URZ, UPT, UP0 ;  /* 0x000000ff0900728c */ /* 0x000fd2000bf05300 */
[----:B------:R-:W-:Y:S05]  /*0780*/  BRA.U !UP0, `(.L_x_119) ;  /* 0x0000000108e07547 */ /* 0x000fea000b800000 */
[----:B------:R-:W0:Y:S02]  /*0790*/  LDC.64 R16, c[0x0][0x3a0] ;  /* 0x0000e800ff107b82 */ /* 0x000e240000000a00 */
[----:B0-----:R-:W-:-:S06]  /*07a0*/  IMAD.WIDE.U32 R16, R76, 0x10, R16 ;  /* 0x000000104c107825 */ /* 0x001fcc00078e0010 */
[----:B------:R-:W2:Y:S01]  /*07b0*/  LDG.E.128 R16, desc[UR6][R16.64] ;  /* 0x0000000610107981 */ /* 0x000ea2000c1e1d00 */
[----:B-----5:R-:W-:Y:S02]  /*07c0*/  SHF.L.U32 R60, R44, 0x10, RZ ;  /* 0x000000102c3c7819 */ /* 0x020fe400000006ff */
[C---:B------:R-:W-:Y:S02]  /*07d0*/  PRMT R65, R45.reuse, 0x7632, R65 ;  /* 0x000076322d417816 */ /* 0x040fe40000000041 */
[----:B------:R-:W-:Y:S01]  /*07e0*/  SHF.L.U32 R62, R45, 0x10, RZ ;  /* 0x000000102d3e7819 */ /* 0x000fe200000006ff */
[-C--:B------:R-:W-:Y:S01]  /*07f0*/  FMUL.FTZ R60, R60, R77.reuse ;  /* 0x0000004d3c3c7220 */ /* 0x080fe20000410000 */
[----:B------:R-:W-:Y:S02]  /*0800*/  PRMT R45, R46, 0x7632, R45 ;  /* 0x000076322e2d7816 */ /* 0x000fe4000000002d */
[----:B------:R-:W-:Y:S01]  /*0810*/  PRMT R64, R44, 0x7632, R64 ;  /* 0x000076322c407816 */ /* 0x000fe20000000040 */
[----:B------:R-:W-:Y:S01]  /*0820*/  FMUL.FTZ R62, R62, R77 ;  /* 0x0000004d3e3e7220 */ /* 0x000fe20000410000 */
[----:B------:R-:W-:Y:S01]  /*0830*/  SHF.L.U32 R46, R46, 0x10, RZ ;  /* 0x000000102e2e7819 */ /* 0x000fe200000006ff */
[----:B------:R-:W-:Y:S01]  /*0840*/  IMAD.U32 R80, R45, 0x10000, RZ ;  /* 0x000100002d507824 */ /* 0x000fe200078e00ff */
[----:B------:R-:W-:-:S02]  /*0850*/  PRMT R44, R47, 0x7632, R44 ;  /* 0x000076322f2c7816 */ /* 0x000fc4000000002c */
[----:B------:R-:W-:Y:S01]  /*0860*/  SHF.L.U32 R66, R47, 0x10, RZ ;  /* 0x000000102f427819 */ /* 0x000fe200000006ff */
[----:B------:R-:W-:Y:S01]  /*0870*/  IMAD.U32 R47, R32, 0x10000, RZ ;  /* 0x00010000202f7824 */ /* 0x000fe200078e00ff */
[----:B------:R-:W-:Y:S01]  /*0880*/  SHF.L.U32 R63, R33, 0x10, RZ ;  /* 0x00000010213f7819 */ /* 0x000fe200000006ff */
[-C--:B------:R-:W-:Y:S01]  /*0890*/  FMUL.FTZ R46, R46, R77.reuse ;  /* 0x0000004d2e2e7220 */ /* 0x080fe20000410000 */
[----:B------:R-:W-:Y:S01]  /*08a0*/  SHF.L.U32 R78, R65, 0x10, RZ ;  /* 0x00000010414e7819 */ /* 0x000fe200000006ff */
[----:B------:R-:W-:Y:S01]  /*08b0*/  FMUL.FTZ R66, R66, R77 ;  /* 0x0000004d42427220 */ /* 0x000fe20000410000 */
[----:B------:R-:W-:Y:S02]  /*08c0*/  SHF.L.U32 R79, R34, 0x10, RZ ;  /* 0x00000010224f7819 */ /* 0x000fe400000006ff */
[----:B------:R-:W-:Y:S02]  /*08d0*/  SHF.L.U32 R44, R44, 0x10, RZ ;  /* 0x000000102c2c7819 */ /* 0x000fe400000006ff */
[----:B------:R-:W-:-:S02]  /*08e0*/  SHF.L.U32 R83, R35, 0x10, RZ ;  /* 0x0000001023537819 */ /* 0x000fc400000006ff */
[----:B------:R-:W-:Y:S02]  /*08f0*/  SHF.L.U32 R64, R64, 0x10, RZ ;  /* 0x0000001040407819 */ /* 0x000fe400000006ff */
[----:B------:R-:W-:Y:S02]  /*0900*/  SHF.L.U32 R82, R4, 0x10, RZ ;  /* 0x0000001004527819 */ /* 0x000fe400000006ff */
[----:B--2---:R-:W-:Y:S02]  /*0910*/  SHF.L.U32 R61, R16, 0x10, RZ ;  /* 0x00000010103d7819 */ /* 0x004fe400000006ff */
[----:B------:R-:W-:Y:S02]  /*0920*/  SHF.L.U32 R67, R17, 0x10, RZ ;  /* 0x0000001011437819 */ /* 0x000fe400000006ff */
[----:B------:R-:W-:Y:S01]  /*0930*/  SHF.L.U32 R81, R18, 0x10, RZ ;  /* 0x0000001012517819 */ /* 0x000fe200000006ff */
[----:B------:R-:W-:Y:S01]  /*0940*/  FFMA.FTZ R60, R60, R47, R61 ;  /* 0x0000002f3c3c7223 */ /* 0x000fe2000001003d */
[----:B------:R-:W-:Y:S01]  /*0950*/  FMUL.FTZ R47, R78, R77 ;  /* 0x0000004d4e2f7220 */ /* 0x000fe20000410000 */
[----:B------:R-:W-:Y:S01]  /*0960*/  FFMA.FTZ R61, R62, R63, R67 ;  /* 0x0000003f3e3d7223 */ /* 0x000fe20000010043 */
[C---:B------:R-:W-:Y:S01]  /*0970*/  SHF.L.U32 R85, R19.reuse, 0x10, RZ ;  /* 0x0000001013557819 */ /* 0x040fe200000006ff */
[----:B------:R-:W-:Y:S01]  /*0980*/  FFMA.FTZ R62, R46, R79, R81 ;  /* 0x0000004f2e3e7223 */ /* 0x000fe20000010051 */
[----:B------:R-:W-:Y:S01]  /*0990*/  PRMT R78, R19, 0x7632, R78 ;  /* 0x00007632134e7816 */ /* 0x000fe2000000004e */
[----:B------:R-:W-:Y:S01]  /*09a0*/  FMUL.FTZ R81, R44, R77 ;  /* 0x0000004d2c517220 */ /* 0x000fe20000410000 */
[----:B------:R-:W-:Y:S01]  /*09b0*/  PRMT R45, R17, 0x7632, R45 ;  /* 0x00007632112d7816 */ /* 0x000fe2000000002d */
[----:B------:R-:W-:Y:S01]  /*09c0*/  FFMA.FTZ R63, R66, R83, R85 ;  /* 0x00000053423f7223 */ /* 0x000fe20000010055 */
[----:B------:R-:W-:Y:S01]  /*09d0*/  PRMT R65, R18, 0x7632, R65 ;  /* 0x0000763212417816 */ /* 0x000fe20000000041 */
[----:B------:R-:W-:Y:S01]  /*09e0*/  FMUL.FTZ R79, R80, R77 ;  /* 0x0000004d504f7220 */ /* 0x000fe20000410000 */
[----:B------:R-:W-:-:S02]  /*09f0*/  PRMT R44, R16, 0x7632, R44 ;  /* 0x00007632102c7816 */ /* 0x000fc4000000002c */
[----:B------:R-:W-:Y:S02]  /*0a00*/  SHF.L.U32 R84, R78, 0x10, RZ ;  /* 0x000000104e547819 */ /* 0x000fe400000006ff */
[----:B------:R-:W-:Y:S02]  /*0a10*/  SHF.L.U32 R78, R45, 0x10, RZ ;  /* 0x000000102d4e7819 */ /* 0x000fe400000006ff */
[----:B------:R-:W-:Y:S02]  /*0a20*/  SHF.L.U32 R67, R0, 0x10, RZ ;  /* 0x0000001000437819 */ /* 0x000fe400000006ff */
[----:B------:R-:W-:Y:S02]  /*0a30*/  SHF.L.U32 R66, R2, 0x10, RZ ;  /* 0x0000001002427819 */ /* 0x000fe400000006ff */
[----:B------:R-:W-:Y:S02]  /*0a40*/  SHF.L.U32 R46, R3, 0x10, RZ ;  /* 0x00000010032e7819 */ /* 0x000fe400000006ff */
[----:B------:R-:W-:Y:S01]  /*0a50*/  SHF.L.U32 R80, R65, 0x10, RZ ;  /* 0x0000001041507819 */ /* 0x000fe200000006ff */
[----:B------:R-:W-:Y:S01]  /*0a60*/  FFMA.FTZ R66, R47, R66, R78 ;  /* 0x000000422f427223 */ /* 0x000fe2000001004e */
[----:B------:R-:W-:Y:S01]  /*0a70*/  SHF.L.U32 R45, R44, 0x10, RZ ;  /* 0x000000102c2d7819 */ /* 0x000fe200000006ff */
[----:B------:R-:W-:Y:S01]  /*0a80*/  FMUL.FTZ R44, R64, R77 ;  /* 0x0000004d402c7220 */ /* 0x000fe20000410000 */
[----:B------:R-:W-:Y:S01]  /*0a90*/  FFMA.FTZ R64, R81, R82, R84 ;  /* 0x0000005251407223 */ /* 0x000fe20000010054 */
[----:B------:R-:W-:-:S02]  /*0aa0*/  FFMA.FTZ R65, R79, R46, R80 ;  /* 0x0000002e4f417223 */ /* 0x000fc40000010050 */
[----:B------:R-:W-:Y:S01]  /*0ab0*/  FFMA.FTZ R67, R44, R67, R45 ;  /* 0x000000432c437223 */ /* 0x000fe2000001002d */
[----:B------:R-:W-:Y:S02]  /*0ac0*/  F2FP.BF16.F32.PACK_AB R45, R66, R61 ;  /* 0x0000003d422d723e */ /* 0x000fe400000010ff */
[----:B------:R-:W-:Y:S02]  /*0ad0*/  F2FP.BF16.F32.PACK_AB R47, R64, R63 ;  /* 0x0000003f402f723e */ /* 0x000fe400000010ff */
[----:B------:R-:W-:Y:S02]  /*0ae0*/  F2FP.BF16.F32.PACK_AB R46, R65, R62 ;  /* 0x0000003e412e723e */ /* 0x000fe400000010ff */
[----:B------:R-:W-:Y:S01]  /*0af0*/  F2FP.BF16.F32.PACK_AB R44, R67, R60 ;  /* 0x0000003c432c723e */ /* 0x000fe200000010ff */
[----:B------:R-:W-:Y:S06]  /*0b00*/  BRA `(.L_x_120) ;  /* 0x0000000000a07947 */ /* 0x000fec0003800000 */
.L_x_119:
[----:B-----5:R-:W-:Y:S02]  /*0b10*/  SHF.L.U32 R78, R47, 0x10, RZ ;  /* 0x000000102f4e7819 */ /* 0x020fe400000006ff */
[----:B------:R-:W-:Y:S02]  /*0b20*/  SHF.L.U32 R60, R45, 0x10, RZ ;  /* 0x000000102d3c7819 */ /* 0x000fe400000006ff */
[----:B------:R-:W-:Y:S01]  /*0b30*/  SHF.L.U32 R63, R35, 0x10, RZ ;  /* 0x00000010233f7819 */ /* 0x000fe200000006ff */
[-C--:B------:R-:W-:Y:S01]  /*0b40*/  FMUL.FTZ R78, R78, R77.reuse ;  /* 0x0000004d4e4e7220 */ /* 0x080fe20000410000 */
[----:B------:R-:W-:Y:S01]  /*0b50*/  PRMT R64, R44, 0x7632, R64 ;  /* 0x000076322c407816 */ /* 0x000fe20000000040 */
[----:B------:R-:W-:Y:S01]  /*0b60*/  FMUL.FTZ R61, R60, R77 ;  /* 0x0000004d3c3d7220 */ /* 0x000fe20000410000 */
[----:B------:R-:W-:Y:S01]  /*0b70*/  PRMT R66, R46, 0x7632, R66 ;  /* 0x000076322e427816 */ /* 0x000fe20000000042 */
[----:B------:R-:W-:Y:S01]  /*0b80*/  FMUL.FTZ R63, R78, R63 ;  /* 0x0000003f4e3f7220 */ /* 0x000fe20000410000 */
[----:B------:R-:W-:-:S02]  /*0b90*/  SHF.L.U32 R62, R46, 0x10, RZ ;  /* 0x000000102e3e7819 */ /* 0x000fc400000006ff */
[----:B------:R-:W-:Y:S02]  /*0ba0*/  SHF.L.U32 R44, R44, 0x10, RZ ;  /* 0x000000102c2c7819 */ /* 0x000fe400000006ff */
[----:B------:R-:W-:Y:S01]  /*0bb0*/  PRMT R67, R47, 0x7632, R67 ;  /* 0x000076322f437816 */ /* 0x000fe20000000043 */
[-C--:B------:R-:W-:Y:S01]  /*0bc0*/  FMUL.FTZ R62, R62, R77.reuse ;  /* 0x0000004d3e3e7220 */ /* 0x080fe20000410000 */
[----:B------:R-:W-:Y:S01]  /*0bd0*/  SHF.L.U32 R46, R33, 0x10, RZ ;  /* 0x00000010212e7819 */ /* 0x000fe200000006ff */
[----:B------:R-:W-:Y:S01]  /*0be0*/  FMUL.FTZ R44, R44, R77 ;  /* 0x0000004d2c2c7220 */ /* 0x000fe20000410000 */
[----:B------:R-:W-:Y:S01]  /*0bf0*/  PRMT R65, R45, 0x7632, R65 ;  /* 0x000076322d417816 */ /* 0x000fe20000000041 */
[----:B------:R-:W-:Y:S01]  /*0c00*/  IMAD.U32 R45, R32, 0x10000, RZ ;  /* 0x00010000202d7824 */ /* 0x000fe200078e00ff */
[----:B------:R-:W-:Y:S01]  /*0c10*/  SHF.L.U32 R47, R34, 0x10, RZ ;  /* 0x00000010222f7819 */ /* 0x000fe200000006ff */
[----:B------:R-:W-:Y:S01]  /*0c20*/  FMUL.FTZ R61, R61, R46 ;  /* 0x0000002e3d3d7220 */ /* 0x000fe20000410000 */
[----:B------:R-:W-:Y:S01]  /*0c30*/  SHF.L.U32 R78, R67, 0x10, RZ ;  /* 0x00000010434e7819 */ /* 0x000fe200000006ff */
[----:B------:R-:W-:Y:S01]  /*0c40*/  FMUL.FTZ R60, R44, R45 ;  /* 0x0000002d2c3c7220 */ /* 0x000fe20000410000 */
[----:B------:R-:W-:Y:S01]  /*0c50*/  SHF.L.U32 R66, R66, 0x10, RZ ;  /* 0x0000001042427819 */ /* 0x000fe200000006ff */
[----:B------:R-:W-:Y:S01]  /*0c60*/  FMUL.FTZ R62, R62, R47 ;  /* 0x0000002f3e3e7220 */ /* 0x000fe20000410000 */
[----:B------:R-:W-:Y:S01]  /*0c70*/  SHF.L.U32 R46, R65, 0x10, RZ ;  /* 0x00000010412e7819 */ /* 0x000fe200000006ff */
[-C--:B------:R-:W-:Y:S01]  /*0c80*/  FMUL.FTZ R78, R78, R77.reuse ;  /* 0x0000004d4e4e7220 */ /* 0x080fe20000410000 */
[----:B------:R-:W-:Y:S01]  /*0c90*/  SHF.L.U32 R64, R64, 0x10, RZ ;  /* 0x0000001040407819 */ /* 0x000fe200000006ff */
[-C--:B------:R-:W-:Y:S01]  /*0ca0*/  FMUL.FTZ R66, R66, R77.reuse ;  /* 0x0000004d42427220 */ /* 0x080fe20000410000 */
[----:B------:R-:W-:Y:S01]  /*0cb0*/  SHF.L.U32 R65, R4, 0x10, RZ ;  /* 0x0000001004417819 */ /* 0x000fe200000006ff */
[-C--:B------:R-:W-:Y:S01]  /*0cc0*/  FMUL.FTZ R46, R46, R77.reuse ;  /* 0x0000004d2e2e7220 */ /* 0x080fe20000410000 */
[----:B------:R-:W-:Y:S01]  /*0cd0*/  SHF.L.U32 R47, R3, 0x10, RZ ;  /* 0x00000010032f7819 */ /* 0x000fe200000006ff */
[----:B------:R-:W-:Y:S01]  /*0ce0*/  FMUL.FTZ R67, R64, R77 ;  /* 0x0000004d40437220 */ /* 0x000fe20000410000 */
[----:B------:R-:W-:Y:S01]  /*0cf0*/  SHF.L.U32 R44, R0, 0x10, RZ ;  /* 0x00000010002c7819 */ /* 0x000fe200000006ff */
[----:B------:R-:W-:Y:S01]  /*0d00*/  FMUL.FTZ R64, R78, R65 ;  /* 0x000000414e407220 */ /* 0x000fe20000410000 */
[----:B------:R-:W-:Y:S01]  /*0d10*/  SHF.L.U32 R45, R2, 0x10, RZ ;  /* 0x00000010022d7819 */ /* 0x000fe200000006ff */
[----:B------:R-:W-:-:S02]  /*0d20*/  FMUL.FTZ R65, R66, R47 ;  /* 0x0000002f42417220 */ /* 0x000fc40000410000 */
[----:B------:R-:W-:Y:S01]  /*0d30*/  FMUL.FTZ R67, R67, R44 ;  /* 0x0000002c43437220 */ /* 0x000fe20000410000 */
[----:B------:R-:W-:Y:S01]  /*0d40*/  F2FP.BF16.F32.PACK_AB R47, R64, R63 ;  /* 0x0000003f402f723e */ /* 0x000fe200000010ff */
[----:B------:R-:W-:Y:S01]  /*0d50*/  FMUL.FTZ R66, R46, R45 ;  /* 0x0000002d2e427220 */ /* 0x000fe20000410000 */
[----:B------:R-:W-:Y:S02]  /*0d60*/  F2FP.BF16.F32.PACK_AB R46, R65, R62 ;  /* 0x0000003e412e723e */ /* 0x000fe400000010ff */
[----:B------:R-:W-:Y:S02]  /*0d70*/  F2FP.BF16.F32.PACK_AB R44, R67, R60 ;  /* 0x0000003c432c723e */ /* 0x000fe400000010ff */
[----:B------:R-:W-:-:S07]  /*0d80*/  F2FP.BF16.F32.PACK_AB R45, R66, R61 ;  /* 0x0000003d422d723e */ /* 0x000fce00000010ff */
.L_x_120:
[----:B------:R-:W0:Y:S01]  /*0d90*/  LDC.64 R78, c[0x0][0x3a8] ;  /* 0x0000ea00ff4e7b82 */ /* 0x000e220000000a00 */
[C---:B------:R-:W-:Y:S02]  /*0da0*/  VIADD R81, R76.reuse, 0x20 ;  /* 0x000000204c517836 */ /* 0x040fe40000000000 */
[----:B0-----:R-:W-:-:S05]  /*0db0*/  IMAD.WIDE.U32 R78, R76, 0x10, R78 ;  /* 0x000000104c4e7825 */ /* 0x001fca00078e004e */
[----:B------:R1:W-:Y:S02]  /*0dc0*/  STG.E.128 desc[UR6][R78.64], R44 ;  /* 0x0000002c4e007986 */ /* 0x0003e4000c101d06 */
.L_x_118:
[----:B0-----:R-:W-:Y:S05]  /*0dd0*/  BSYNC.RECONVERGENT B0 ;  /* 0x0000000000007941 */ /* 0x001fea0003800200 */
.L_x_117:
[----:B------:R-:W-:Y:S01]  /*0de0*/  ISETP.GE.U32.AND P2, PT, R59, 0x40, PT ;  /* 0x000000403b00780c */ /* 0x000fe20003f46070 */
[----:B------:R-:W-:-:S12]  /*0df0*/  BSSY.RECONVERGENT B0, `(.L_x_121) ;  /* 0x000006b000007945 */ /* 0x000fd80003800200 */
[----:B------:R-:W-:Y:S05]  /*0e00*/  @!P2 BRA `(.L_x_122) ;  /* 0x0000000400a4a947 */ /* 0x000fea0003800000 */
[----:B------:R-:W-:Y:S01]  /*0e10*/  ISETP.NE.U32.AND P1, PT, RZ, UR8, PT ;  /* 0x00000008ff007c0c */ /* 0x000fe2000bf25070 */
[----:B-1----:R-:W0:Y:S03]  /*0e20*/  LDC.64 R44, c[0x0][0x390] ;  /* 0x0000e400ff2c7b82 */ /* 0x002e260000000a00 */
[----:B------:R-:W-:-:S13]  /*0e30*/  ISETP.NE.AND.EX P1, PT, RZ, UR9, PT, P1 ;  /* 0x00000009ff007c0c */ /* 0x000fda000bf25310 */
[----:B------:R-:W1:Y:S01]  /*0e40*/  @P1 LDC.64 R68, c[0x0][0x3a0] ;  /* 0x0000e800ff441b82 */ /* 0x000e620000000a00 */
[----:B0-----:R-:W-:-:S06]  /*0e50*/  IMAD.WIDE.U32 R44, R81, 0x10, R44 ;  /* 0x00000010512c7825 */ /* 0x001fcc00078e002c */
[----:B------:R-:W5:Y:S01]  /*0e60*/  LDG.E.128 R44, desc[UR6][R44.64] ;  /* 0x000000062c2c7981 */ /* 0x000f62000c1e1d00 */
[----:B-1----:R-:W-:-:S05]  /*0e70*/  @P1 IMAD.WIDE.U32 R68, R81, 0x10, R68 ;  /* 0x0000001051441825 */ /* 0x002fca00078e0044 */
[----:B------:R0:W5:Y:S01]  /*0e80*/  @P1 LDG.E.128 R16, desc[UR6][R68.64] ;  /* 0x0000000644101981 */ /* 0x000162000c1e1d00 */
[----:B------:R-:W-:Y:S05]  /*0e90*/  @!P1 BRA `(.L_x_123) ;  /* 0x0000000000d49947 */ /* 0x000fea0003800000 */
[C---:B-----5:R-:W-:Y:S01]  /*0ea0*/  PRMT R72, R44.reuse, 0x7632, R72 ;  /* 0x000076322c487816 */ /* 0x060fe20000000048 */
[----:B------:R-:W-:Y:S01]  /*0eb0*/  IMAD.U32 R85, R19, 0x10000, RZ ;  /* 0x0001000013557824 */ /* 0x000fe200078e00ff */
[----:B0-----:R-:W-:Y:S02]  /*0ec0*/  SHF.L.U32 R68, R44, 0x10, RZ ;  /* 0x000000102c447819 */ /* 0x001fe400000006ff */
[C---:B------:R-:W-:Y:S02]  /*0ed0*/  PRMT R44, R45.reuse, 0x7632, R44 ;  /* 0x000076322d2c7816 */ /* 0x040fe4000000002c */
[----:B------:R-:W-:Y:S01]  /*0ee0*/  SHF.L.U32 R70, R45, 0x10, RZ ;  /* 0x000000102d467819 */ /* 0x000fe200000006ff */
[-C--:B------:R-:W-:Y:S01]  /*0ef0*/  FMUL.FTZ R68, R68, R77.reuse ;  /* 0x0000004d44447220 */ /* 0x080fe20000410000 */
[C---:B------:R-:W-:Y:S02]  /*0f00*/  PRMT R45, R46.reuse, 0x7632, R45 ;  /* 0x000076322e2d7816 */ /* 0x040fe4000000002d */
[----:B------:R-:W-:Y:S01]  /*0f10*/  SHF.L.U32 R74, R46, 0x10, RZ ;  /* 0x000000102e4a7819 */ /* 0x000fe200000006ff */
[----:B------:R-:W-:Y:S01]  /*0f20*/  FMUL.FTZ R70, R70, R77 ;  /* 0x0000004d46467220 */ /* 0x000fe20000410000 */
[----:B------:R-:W-:-:S02]  /*0f30*/  PRMT R46, R47, 0x7632, R46 ;  /* 0x000076322f2e7816 */ /* 0x000fc4000000002e */
[----:B------:R-:W-:Y:S01]  /*0f40*/  SHF.L.U32 R78, R47, 0x10, RZ ;  /* 0x000000102f4e7819 */ /* 0x000fe200000006ff */
[-C--:B------:R-:W-:Y:S01]  /*0f50*/  FMUL.FTZ R74, R74, R77.reuse ;  /* 0x0000004d4a4a7220 */ /* 0x080fe20000410000 */
[----:B------:R-:W-:Y:S02]  /*0f60*/  SHF.L.U32 R47, R20, 0x10, RZ ;  /* 0x00000010142f7819 */ /* 0x000fe400000006ff */
[----:B------:R-:W-:Y:S01]  /*0f70*/  SHF.L.U32 R69, R16, 0x10, RZ ;  /* 0x0000001010457819 */ /* 0x000fe200000006ff */
[----:B------:R-:W-:Y:S01]  /*0f80*/  FMUL.FTZ R78, R78, R77 ;  /* 0x0000004d4e4e7220 */ /* 0x000fe20000410000 */
[----:B------:R-:W-:Y:S02]  /*0f90*/  SHF.L.U32 R71, R21, 0x10, RZ ;  /* 0x0000001015477819 */ /* 0x000fe400000006ff */
[----:B------:R-:W-:Y:S01]  /*0fa0*/  SHF.L.U32 R73, R17, 0x10, RZ ;  /* 0x0000001011497819 */ /* 0x000fe200000006ff */
[----:B------:R-:W-:Y:S01]  /*0fb0*/  FFMA.FTZ R68, R68, R47, R69 ;  /* 0x0000002f44447223 */ /* 0x000fe20000010045 */
[----:B------:R-:W-:-:S02]  /*0fc0*/  SHF.L.U32 R75, R22, 0x10, RZ ;  /* 0x00000010164b7819 */ /* 0x000fc400000006ff */
[----:B------:R-:W-:Y:S01]  /*0fd0*/  SHF.L.U32 R79, R18, 0x10, RZ ;  /* 0x00000010124f7819 */ /* 0x000fe200000006ff */
[----:B------:R-:W-:Y:S01]  /*0fe0*/  FFMA.FTZ R69, R70, R71, R73 ;  /* 0x0000004746457223 */ /* 0x000fe20000010049 */
[----:B------:R-:W-:Y:S02]  /*0ff0*/  SHF.L.U32 R83, R23, 0x10, RZ ;  /* 0x0000001017537819 */ /* 0x000fe400000006ff */
[----:B------:R-:W-:Y:S01]  /*1000*/  SHF.L.U32 R44, R44, 0x10, RZ ;  /* 0x000000102c2c7819 */ /* 0x000fe200000006ff */
[--C-:B------:R-:W-:Y:S01]  /*1010*/  FFMA.FTZ R70, R74, R75, R79.reuse ;  /* 0x0000004b4a467223 */ /* 0x100fe2000001004f */
[----:B------:R-:W-:Y:S01]  /*1020*/  PRMT R79, R17, 0x7632, R79 ;  /* 0x00007632114f7816 */ /* 0x000fe2000000004f */
[----:B------:R-:W-:Y:S01]  /*1030*/  FFMA.FTZ R71, R78, R83, R85 ;  /* 0x000000534e477223 */ /* 0x000fe20000010055 */
[----:B------:R-:W-:Y:S02]  /*1040*/  SHF.L.U32 R84, R46, 0x10, RZ ;  /* 0x000000102e547819 */ /* 0x000fe400000006ff */
[----:B------:R-:W-:Y:S01]  /*1050*/  SHF.L.U32 R82, R45, 0x10, RZ ;  /* 0x000000102d527819 */ /* 0x000fe200000006ff */
[-C--:B------:R-:W-:Y:S01]  /*1060*/  FMUL.FTZ R45, R44, R77.reuse ;  /* 0x0000004d2c2d7220 */ /* 0x080fe20000410000 */
[----:B------:R-:W-:Y:S01]  /*1070*/  PRMT R78, R16, 0x7632, R78 ;  /* 0x00007632104e7816 */ /* 0x000fe2000000004e */
[-C--:B------:R-:W-:Y:S01]  /*1080*/  FMUL.FTZ R84, R84, R77.reuse ;  /* 0x0000004d54547220 */ /* 0x080fe20000410000 */
[----:B------:R-:W-:Y:S01]  /*1090*/  PRMT R80, R18, 0x7632, R80 ;  /* 0x0000763212507816 */ /* 0x000fe20000000050 */
[----:B------:R-:W-:Y:S01]  /*10a0*/  FMUL.FTZ R82, R82, R77 ;  /* 0x0000004d52527220 */ /* 0x000fe20000410000 */
[----:B------:R-:W-:-:S02]  /*10b0*/  PRMT R83, R19, 0x7632, R83 ;  /* 0x0000763213537816 */ /* 0x000fc40000000053 */
[----:B------:R-:W-:Y:S02]  /*10c0*/  SHF.L.U32 R72, R72, 0x10, RZ ;  /* 0x0000001048487819 */ /* 0x000fe400000006ff */
[----:B------:R-:W-:Y:S01]  /*10d0*/  SHF.L.U32 R46, R79, 0x10, RZ ;  /* 0x000000104f2e7819 */ /* 0x000fe200000006ff */
[----:B------:R-:W-:Y:S01]  /*10e0*/  IMAD.U32 R83, R83, 0x10000, RZ ;  /* 0x0001000053537824 */ /* 0x000fe200078e00ff */
[----:B------:R-:W-:Y:S01]  /*10f0*/  SHF.L.U32 R75, R5, 0x10, RZ ;  /* 0x00000010054b7819 */ /* 0x000fe200000006ff */
[----:B------:R-:W-:Y:S01]  /*1100*/  FMUL.FTZ R77, R72, R77 ;  /* 0x0000004d484d7220 */ /* 0x000fe20000410000 */
[----:B------:R-:W-:Y:S02]  /*1110*/  SHF.L.U32 R74, R6, 0x10, RZ ;  /* 0x00000010064a7819 */ /* 0x000fe400000006ff */
[----:B------:R-:W-:Y:S02]  /*1120*/  SHF.L.U32 R73, R7, 0x10, RZ ;  /* 0x0000001007497819 */ /* 0x000fe400000006ff */
[----:B------:R-:W-:Y:S01]  /*1130*/  SHF.L.U32 R47, R8, 0x10, RZ ;  /* 0x00000010082f7819 */ /* 0x000fe200000006ff */
[----:B------:R-:W-:Y:S01]  /*1140*/  FFMA.FTZ R74, R45, R74, R46 ;  /* 0x0000004a2d4a7223 */ /* 0x000fe2000001002e */
[----:B------:R-:W-:-:S02]  /*1150*/  SHF.L.U32 R78, R78, 0x10, RZ ;  /* 0x000000104e4e7819 */ /* 0x000fc400000006ff */
[----:B------:R-:W-:Y:S01]  /*1160*/  SHF.L.U32 R79, R80, 0x10, RZ ;  /* 0x00000010504f7819 */ /* 0x000fe200000006ff */
[----:B------:R-:W-:Y:S01]  /*1170*/  FFMA.FTZ R72, R84, R47, R83 ;  /* 0x0000002f54487223 */ /* 0x000fe20000010053 */
[----:B------:R-:W-:Y:S01]  /*1180*/  F2FP.BF16.F32.PACK_AB R45, R74, R69 ;  /* 0x000000454a2d723e */ /* 0x000fe200000010ff */
[----:B------:R-:W-:Y:S02]  /*1190*/  FFMA.FTZ R75, R77, R75, R78 ;  /* 0x0000004b4d4b7223 */ /* 0x000fe4000001004e */
[----:B------:R-:W-:Y:S01]  /*11a0*/  FFMA.FTZ R73, R82, R73, R79 ;  /* 0x0000004952497223 */ /* 0x000fe2000001004f */
[----:B------:R-:W-:Y:S02]  /*11b0*/  F2FP.BF16.F32.PACK_AB R47, R72, R71 ;  /* 0x00000047482f723e */ /* 0x000fe400000010ff */
[----:B------:R-:W-:Y:S02]  /*11c0*/  F2FP.BF16.F32.PACK_AB R44, R75, R68 ;  /* 0x000000444b2c723e */ /* 0x000fe400000010ff */
[----:B------:R-:W-:Y:S01]  /*11d0*/  F2FP.BF16.F32.PACK_AB R46, R73, R70 ;  /* 0x00000046492e723e */ /* 0x000fe200000010ff */
[----:B------:R-:W-:Y:S06]  /*11e0*/  BRA `(.L_x_124) ;  /* 0x0000000000a07947 */ /* 0x000fec0003800000 */
.L_x_123:
[C---:B-----5:R-:W-:Y:S02]  /*11f0*/  PRMT R71, R44.reuse, 0x7632, R71 ;  /* 0x000076322c477816 */ /* 0x060fe40000000047 */
[----:B------:R-:W-:Y:S02]  /*1200*/  SHF.L.U32 R44, R44, 0x10, RZ ;  /* 0x000000102c2c7819 */ /* 0x000fe400000006ff */
[C---:B0-----:R-:W-:Y:S02]  /*1210*/  SHF.L.U32 R68, R45.reuse, 0x10, RZ ;  /* 0x000000102d447819 */ /* 0x041fe400000006ff */
[----:B------:R-:W-:Y:S01]  /*1220*/  PRMT R72, R45, 0x7632, R72 ;  /* 0x000076322d487816 */ /* 0x000fe20000000048 */
[-C--:B------:R-:W-:Y:S01]  /*1230*/  FMUL.FTZ R44, R44, R77.reuse ;  /* 0x0000004d2c2c7220 */ /* 0x080fe20000410000 */
[----:B------:R-:W-:Y:S01]  /*1240*/  PRMT R73, R46, 0x7632, R73 ;  /* 0x000076322e497816 */ /* 0x000fe20000000049 */
[----:B------:R-:W-:Y:S01]  /*1250*/  FMUL.FTZ R69, R68, R77 ;  /* 0x0000004d44457220 */ /* 0x000fe20000410000 */
[----:B------:R-:W-:-:S02]  /*1260*/  SHF.L.U32 R70, R46, 0x10, RZ ;  /* 0x000000102e467819 */ /* 0x000fc400000006ff */
[----:B------:R-:W-:Y:S02]  /*1270*/  SHF.L.U32 R45, R20, 0x10, RZ ;  /* 0x00000010142d7819 */ /* 0x000fe400000006ff */
[----:B------:R-:W-:Y:S01]  /*1280*/  SHF.L.U32 R46, R21, 0x10, RZ ;  /* 0x00000010152e7819 */ /* 0x000fe200000006ff */
[----:B------:R-:W-:Y:S01]  /*1290*/  FMUL.FTZ R70, R70, R77 ;  /* 0x0000004d46467220 */ /* 0x000fe20000410000 */
[----:B------:R-:W-:Y:S01]  /*12a0*/  PRMT R74, R47, 0x7632, R74 ;  /* 0x000076322f4a7816 */ /* 0x000fe2000000004a */
[----:B------:R-:W-:Y:S01]  /*12b0*/  FMUL.FTZ R68, R44, R45 ;  /* 0x0000002d2c447220 */ /* 0x000fe20000410000 */
[----:B------:R-:W-:Y:S01]  /*12c0*/  SHF.L.U32 R75, R22, 0x10, RZ ;  /* 0x00000010164b7819 */ /* 0x000fe200000006ff */
[----:B------:R-:W-:Y:S01]  /*12d0*/  FMUL.FTZ R69, R69, R46 ;  /* 0x0000002e45457220 */ /* 0x000fe20000410000 */
[----:B------:R-:W-:Y:S02]  /*12e0*/  SHF.L.U32 R78, R47, 0x10, RZ ;  /* 0x000000102f4e7819 */ /* 0x000fe400000006ff */
        /* <DEDUP_REMOVED lines=13> */
[----:B------:R-:W-:Y:S01]  /*13c0*/  IMAD.U32 R71, R23, 0x10000, RZ ;  /* 0x0001000017477824 */ /* 0x000fe200078e00ff */
[----:B------:R-:W-:Y:S01]  /*13d0*/  SHF.L.U32 R75, R5, 0x10, RZ ;  /* 0x00000010054b7819 */ /* 0x000fe200000006ff */
[----:B------:R-:W-:Y:S01]  /*13e0*/  FMUL.FTZ R72, R80, R47 ;  /* 0x0000002f50487220 */ /* 0x000fe20000410000 */
[----:B------:R-:W-:Y:S01]  /*13f0*/  FMUL.FTZ R73, R46, R73 ;  /* 0x000000492e497220 */ /* 0x000fe20000410000 */
[----:B------:R-:W-:Y:S01]  /*1400*/  FMUL.FTZ R71, R78, R71 ;  /* 0x000000474e477220 */ /* 0x000fe20000410000 */
[----:B------:R-:W-:Y:S01]  /*1410*/  FMUL.FTZ R74, R74, R45 ;  /* 0x0000002d4a4a7220 */ /* 0x000fe20000410000 */
[----:B------:R-:W-:-:S02]  /*1420*/  FMUL.FTZ R75, R44, R75 ;  /* 0x0000004b2c4b7220 */ /* 0x000fc40000410000 */
[----:B------:R-:W-:Y:S02]  /*1430*/  F2FP.BF16.F32.PACK_AB R46, R73, R70 ;  /* 0x00000046492e723e */ /* 0x000fe400000010ff */
[----:B------:R-:W-:Y:S02]  /*1440*/  F2FP.BF16.F32.PACK_AB R47, R72, R71 ;  /* 0x00000047482f723e */ /* 0x000fe400000010ff */
[----:B------:R-:W-:Y:S02]  /*1450*/  F2FP.BF16.F32.PACK_AB R45, R74, R69 ;  /* 0x000000454a2d723e */ /* 0x000fe400000010ff */
[----:B------:R-:W-:-:S07]  /*1460*/  F2FP.BF16.F32.PACK_AB R44, R75, R68 ;  /* 0x000000444b2c723e */ /* 0x000fce00000010ff */
.L_x_124:
[----:B------:R-:W0:Y:S02]  /*1470*/  LDC.64 R78, c[0x0][0x3a8] ;  /* 0x0000ea00ff4e7b82 */ /* 0x000e240000000a00 */
[----:B0-----:R-:W-:-:S05]  /*1480*/  IMAD.WIDE.U32 R78, R81, 0x10, R78 ;  /* 0x00000010514e7825 */ /* 0x001fca00078e004e */
[----:B------:R0:W-:Y:S02]  /*1490*/  STG.E.128 desc[UR6][R78.64], R44 ;  /* 0x0000002c4e007986 */ /* 0x0001e4000c101d06 */
.L_x_122:
[----:B------:R-:W-:Y:S05]  /*14a0*/  BSYNC.RECONVERGENT B0 ;  /* 0x0000000000007941 */ /* 0x000fea0003800200 */
.L_x_121:
        /* <DEDUP_REMOVED lines=75> */
.L_x_142:
[----:B------:R-:W-:Y:S01]  /*1960*/  FMUL.FTZ R80, R79, R79 ;  /* 0x0000004f4f507220 */ /* 0x000fe20000410000 */
[----:B01----:R-:W-:Y:S01]  /*1970*/  FADD.FTZ R78, R78, R81 ;  /* 0x000000514e4e7221 */ /* 0x003fe20000010000 */
[----:B------:R-:W0:Y:S01]  /*1980*/  @!P5 LDC.64 R46, c[0x0][0x3c0] ;  /* 0x0000f000ff2edb82 */ /* 0x000e220000000a00 */
[----:B------:R-:W-:Y:S02]  /*1990*/  BSSY.RECONVERGENT B0, `(.L_x_126) ;  /* 0x000003c000007945 */ /* 0x000fe40003800200 */
[----:B------:R-:W-:Y:S01]  /*19a0*/  FSEL R80, R80, RZ, P4 ;  /* 0x000000ff50507208 */ /* 0x000fe20002000000 */
[----:B------:R-:W-:-:S04]  /*19b0*/  FFMA.FTZ R77, R78, R77, UR5 ;  /* 0x000000054e4d7e23 */ /* 0x000fc8000801004d */
[----:B------:R-:W1:Y:S01]  /*19c0*/  @!P5 LDC.64 R44, c[0x0][0x3c8] ;  /* 0x0000f200ff2cdb82 */ /* 0x000e620000000a00 */
[----:B------:R-:W-:Y:S01]  /*19d0*/  FADD.FTZ R77, R77, R80 ;  /* 0x000000504d4d7221 */ /* 0x000fe20000010000 */
[----:B------:R-:W-:-:S05]  /*19e0*/  FSEL R80, R79, RZ, !P4 ;  /* 0x000000ff4f507208 */ /* 0x000fca0006000000 */
[----:B------:R-:W2:Y:S01]  /*19f0*/  MUFU.RSQ R77, R77 ;  /* 0x0000004d004d7308 */ /* 0x000ea20000001400 */
[----:B0-----:R-:W-:-:S05]  /*1a00*/  @!P5 IMAD.WIDE R46, R57, 0x4, R46 ;  /* 0x00000004392ed825 */ /* 0x001fca00078e022e */
[----:B------:R0:W-:Y:S01]  /*1a10*/  @!P5 STG.E desc[UR6][R46.64], R79 ;  /* 0x0000004f2e00d986 */ /* 0x0001e2000c101906 */
[----:B-1----:R-:W-:-:S05]  /*1a20*/  @!P5 IMAD.WIDE R44, R57, 0x4, R44 ;  /* 0x00000004392cd825 */ /* 0x002fca00078e022c */
[----:B--2---:R0:W-:Y:S01]  /*1a30*/  @!P5 STG.E desc[UR6][R44.64], R77 ;  /* 0x0000004d2c00d986 */ /* 0x0041e2000c101906 */
[----:B------:R-:W-:Y:S05]  /*1a40*/  @!P3 BRA `(.L_x_127) ;  /* 0x0000000000c0b947 */ /* 0x000fea0003800000 */
[--C-:B0-----:R-:W-:Y:S01]  /*1a50*/  FADD.FTZ R44, R60, -R80.reuse ;  /* 0x800000503c2c7221 */ /* 0x101fe20000010000 */
[----:B------:R-:W-:Y:S01]  /*1a60*/  SHF.L.U32 R45, R40, 0x10, RZ ;  /* 0x00000010282d7819 */ /* 0x000fe200000006ff */
[--C-:B------:R-:W-:Y:S01]  /*1a70*/  FADD.FTZ R46, R61, -R80.reuse ;  /* 0x800000503d2e7221 */ /* 0x100fe20000010000 */
[----:B------:R-:W-:Y:S01]  /*1a80*/  SHF.L.U32 R47, R36, 0x10, RZ ;  /* 0x00000010242f7819 */ /* 0x000fe200000006ff */
[----:B------:R-:W-:Y:S01]  /*1a90*/  FMUL.FTZ R44, R77, R44 ;  /* 0x0000002c4d2c7220 */ /* 0x000fe20000410000 */
[----:B------:R-:W-:Y:S01]  /*1aa0*/  SHF.L.U32 R78, R41, 0x10, RZ ;  /* 0x00000010294e7819 */ /* 0x000fe200000006ff */
[--C-:B------:R-:W-:Y:S01]  /*1ab0*/  FADD.FTZ R84, R66, -R80.reuse ;  /* 0x8000005042547221 */ /* 0x100fe20000010000 */
[----:B------:R-:W-:Y:S01]  /*1ac0*/  SHF.L.U32 R82, R37, 0x10, RZ ;  /* 0x0000001025527819 */ /* 0x000fe200000006ff */
[----:B------:R-:W-:Y:S01]  /*1ad0*/  FFMA.FTZ R44, R44, R45, R47 ;  /* 0x0000002d2c2c7223 */ /* 0x000fe2000001002f */
[----:B------:R-:W-:Y:S01]  /*1ae0*/  FADD.FTZ R86, R62, -R80 ;  /* 0x800000503e567221 */ /* 0x000fe20000010000 */
[----:B------:R-:W-:Y:S01]  /*1af0*/  FMUL.FTZ R45, R77, R46 ;  /* 0x0000002e4d2d7220 */ /* 0x000fe20000410000 */
[----:B------:R-:W-:Y:S01]  /*1b00*/  SHF.L.U32 R47, R11, 0x10, RZ ;  /* 0x000000100b2f7819 */ /* 0x000fe200000006ff */
[C---:B------:R-:W-:Y:S01]  /*1b10*/  FMUL.FTZ R84, R77.reuse, R84 ;  /* 0x000000544d547220 */ /* 0x040fe20000410000 */
[----:B------:R-:W-:Y:S01]  /*1b20*/  SHF.L.U32 R79, R12, 0x10, RZ ;  /* 0x000000100c4f7819 */ /* 0x000fe200000006ff */
[----:B------:R-:W-:Y:S01]  /*1b30*/  IMAD.U32 R83, R38, 0x10000, RZ ;  /* 0x0001000026537824 */ /* 0x000fe200078e00ff */
[----:B------:R-:W-:Y:S01]  /*1b40*/  SHF.L.U32 R81, R42, 0x10, RZ ;  /* 0x000000102a517819 */ /* 0x000fe200000006ff */
[----:B------:R-:W-:Y:S01]  /*1b50*/  FMUL.FTZ R46, R77, R86 ;  /* 0x000000564d2e7220 */ /* 0x000fe20000410000 */
[----:B------:R-:W-:Y:S01]  /*1b60*/  FFMA.FTZ R45, R45, R78, R82 ;  /* 0x0000004e2d2d7223 */ /* 0x000fe20000010052 */
[--C-:B------:R-:W-:Y:S01]  /*1b70*/  FADD.FTZ R78, R65, -R80.reuse ;  /* 0x80000050414e7221 */ /* 0x100fe20000010000 */
[----:B------:R-:W-:Y:S01]  /*1b80*/  FFMA.FTZ R82, R84, R47, R79 ;  /* 0x0000002f54527223 */ /* 0x000fe2000001004f */
[----:B------:R-:W-:Y:S01]  /*1b90*/  FFMA.FTZ R46, R46, R81, R83 ;  /* 0x000000512e2e7223 */ /* 0x000fe20000010053 */
[----:B------:R-:W-:Y:S01]  /*1ba0*/  SHF.L.U32 R81, R13, 0x10, RZ ;  /* 0x000000100d517819 */ /* 0x000fe200000006ff */
[----:B------:R-:W-:Y:S01]  /*1bb0*/  FMUL.FTZ R78, R77, R78 ;  /* 0x0000004e4d4e7220 */ /* 0x000fe20000410000 */
[----:B------:R-:W-:Y:S01]  /*1bc0*/  SHF.L.U32 R47, R14, 0x10, RZ ;  /* 0x000000100e2f7819 */ /* 0x000fe200000006ff */
[----:B------:R-:W-:Y:S01]  /*1bd0*/  FADD.FTZ R84, R63, -R80 ;  /* 0x800000503f547221 */ /* 0x000fe20000010000 */
[----:B------:R-:W-:-:S02]  /*1be0*/  SHF.L.U32 R79, R43, 0x10, RZ ;  /* 0x000000102b4f7819 */ /* 0x000fc400000006ff */
[----:B------:R-:W-:Y:S01]  /*1bf0*/  SHF.L.U32 R83, R39, 0x10, RZ ;  /* 0x0000001027537819 */ /* 0x000fe200000006ff */
[----:B------:R-:W-:Y:S01]  /*1c00*/  FFMA.FTZ R81, R78, R81, R47 ;  /* 0x000000514e517223 */ /* 0x000fe2000001002f */
[----:B------:R-:W-:Y:S01]  /*1c10*/  FADD.FTZ R78, R64, -R80 ;  /* 0x80000050404e7221 */ /* 0x000fe20000010000 */
[C---:B------:R-:W-:Y:S01]  /*1c20*/  FMUL.FTZ R84, R77.reuse, R84 ;  /* 0x000000544d547220 */ /* 0x040fe20000410000 */
[----:B------:R-:W-:Y:S02]  /*1c30*/  SHF.L.U32 R86, R48, 0x10, RZ ;  /* 0x0000001030567819 */ /* 0x000fe400000006ff */
[----:B------:R-:W-:Y:S01]  /*1c40*/  FMUL.FTZ R47, R77, R78 ;  /* 0x0000004e4d2f7220 */ /* 0x000fe20000410000 */
[----:B------:R-:W-:Y:S01]  /*1c50*/  FFMA.FTZ R85, R84, R79, R83 ;  /* 0x0000004f54557223 */ /* 0x000fe20000010053 */
[----:B------:R-:W-:Y:S01]  /*1c60*/  SHF.L.U32 R84, R15, 0x10, RZ ;  /* 0x000000100f547819 */ /* 0x000fe200000006ff */
[----:B------:R-:W0:Y:S01]  /*1c70*/  LDC.64 R78, c[0x0][0x428] ;  /* 0x00010a00ff4e7b82 */ /* 0x000e220000000a00 */
[----:B------:R-:W-:-:S02]  /*1c80*/  SHF.L.U32 R83, R10, 0x10, RZ ;  /* 0x000000100a537819 */ /* 0x000fc400000006ff */
[----:B------:R-:W-:Y:S01]  /*1c90*/  F2FP.BF16.F32.PACK_AB R46, R81, R46 ;  /* 0x0000002e512e723e */ /* 0x000fe200000010ff */
[----:B------:R-:W-:Y:S01]  /*1ca0*/  FFMA.FTZ R86, R47, R84, R86 ;  /* 0x000000542f567223 */ /* 0x000fe20000010056 */
[----:B------:R-:W-:Y:S01]  /*1cb0*/  FADD.FTZ R84, R67, -R80 ;  /* 0x8000005043547221 */ /* 0x000fe20000010000 */
[----:B------:R-:W-:Y:S02]  /*1cc0*/  SHF.L.U32 R47, R9, 0x10, RZ ;  /* 0x00000010092f7819 */ /* 0x000fe400000006ff */
[----:B------:R-:W-:Y:S01]  /*1cd0*/  F2FP.BF16.F32.PACK_AB R45, R82, R45 ;  /* 0x0000002d522d723e */ /* 0x000fe200000010ff */
[----:B------:R-:W-:-:S04]  /*1ce0*/  FMUL.FTZ R84, R77, R84 ;  /* 0x000000544d547220 */ /* 0x000fc80000410000 */
[----:B------:R-:W-:Y:S01]  /*1cf0*/  FFMA.FTZ R83, R84, R47, R83 ;  /* 0x0000002f54537223 */ /* 0x000fe20000010053 */
[----:B------:R-:W-:-:S04]  /*1d00*/  F2FP.BF16.F32.PACK_AB R47, R86, R85 ;  /* 0x00000055562f723e */ /* 0x000fc800000010ff */
[----:B------:R-:W-:Y:S01]  /*1d10*/  F2FP.BF16.F32.PACK_AB R44, R83, R44 ;  /* 0x0000002c532c723e */ /* 0x000fe200000010ff */
[C---:B0-----:R-:W-:Y:S01]  /*1d20*/  IMAD.WIDE.U32 R78, R76.reuse, 0x10, R78 ;  /* 0x000000104c4e7825 */ /* 0x041fe200078e004e */
[----:B------:R-:W-:-:S04]  /*1d30*/  IADD3 R76, PT, PT, R76, 0x20, RZ ;  /* 0x000000204c4c7810 */ /* 0x000fc80007ffe0ff */
[----:B------:R1:W-:Y:S03]  /*1d40*/  STG.E.128 desc[UR6][R78.64], R44 ;  /* 0x0000002c4e007986 */ /* 0x0003e6000c101d06 */
.L_x_127:
[----:B------:R-:W-:Y:S05]  /*1d50*/  BSYNC.RECONVERGENT B0 ;  /* 0x0000000000007941 */ /* 0x000fea0003800200 */
.L_x_126:
[----:B------:R-:W-:Y:S04]  /*1d60*/  BSSY.RECONVERGENT B0, `(.L_x_128) ;  /* 0x0000031000007945 */ /* 0x000fe80003800200 */
[----:B------:R-:W-:Y:S05]  /*1d70*/  @!P2 BRA `(.L_x_129) ;  /* 0x0000000000bca947 */ /* 0x000fea0003800000 */
[--C-:B01----:R-:W-:Y:S01]  /*1d80*/  FADD.FTZ R44, R68, -R80.reuse ;  /* 0x80000050442c7221 */ /* 0x103fe20000010000 */
[--C-:B------:R-:W-:Y:S01]  /*1d90*/  FADD.FTZ R46, R69, -R80.reuse ;  /* 0x80000050452e7221 */ /* 0x100fe20000010000 */
[----:B------:R-:W-:Y:S01]  /*1da0*/  SHF.L.U32 R45, R28, 0x10, RZ ;  /* 0x000000101c2d7819 */ /* 0x000fe200000006ff */
[--C-:B------:R-:W-:Y:S01]  /*1db0*/  FADD.FTZ R78, R74, -R80.reuse ;  /* 0x800000504a4e7221 */ /* 0x100fe20000010000 */
[----:B------:R-:W-:Y:S01]  /*1dc0*/  SHF.L.U32 R47, R24, 0x10, RZ ;  /* 0x00000010182f7819 */ /* 0x000fe200000006ff */
[----:B------:R-:W-:Y:S01]  /*1dd0*/  FMUL.FTZ R44, R77, R44 ;  /* 0x0000002c4d2c7220 */ /* 0x000fe20000410000 */
[----:B------:R-:W-:Y:S01]  /*1de0*/  SHF.L.U32 R81, R25, 0x10, RZ ;  /* 0x0000001019517819 */ /* 0x000fe200000006ff */
[----:B------:R-:W-:Y:S02]  /*1df0*/  IMAD.U32 R79, R29, 0x10000, RZ ;  /* 0x000100001d4f7824 */ /* 0x000fe400078e00ff */
[C---:B------:R-:W-:Y:S01]  /*1e00*/  FMUL.FTZ R46, R77.reuse, R46 ;  /* 0x0000002e4d2e7220 */ /* 0x040fe20000410000 */
[----:B------:R-:W-:Y:S01]  /*1e10*/  FMUL.FTZ R82, R77, R78 ;  /* 0x0000004e4d527220 */ /* 0x000fe20000410000 */
[----:B------:R-:W-:Y:S01]  /*1e20*/  FFMA.FTZ R78, R44, R45, R47 ;  /* 0x0000002d2c4e7223 */ /* 0x000fe2000001002f */
[--C-:B------:R-:W-:Y:S01]  /*1e30*/  FADD.FTZ R44, R70, -R80.reuse ;  /* 0x80000050462c7221 */ /* 0x100fe20000010000 */
[----:B------:R-:W-:Y:S01]  /*1e40*/  FFMA.FTZ R79, R46, R79, R81 ;  /* 0x0000004f2e4f7223 */ /* 0x000fe20000010051 */
[----:B------:R-:W-:Y:S01]  /*1e50*/  FADD.FTZ R46, R73, -R80 ;  /* 0x80000050492e7221 */ /* 0x000fe20000010000 */
[----:B------:R-:W-:Y:S01]  /*1e60*/  SHF.L.U32 R45, R30, 0x10, RZ ;  /* 0x000000101e2d7819 */ /* 0x000fe200000006ff */
[C---:B------:R-:W-:Y:S01]  /*1e70*/  FMUL.FTZ R44, R77.reuse, R44 ;  /* 0x0000002c4d2c7220 */ /* 0x040fe20000410000 */
[----:B------:R-:W-:Y:S01]  /*1e80*/  SHF.L.U32 R47, R26, 0x10, RZ ;  /* 0x000000101a2f7819 */ /* 0x000fe200000006ff */
[----:B------:R-:W-:Y:S01]  /*1e90*/  FMUL.FTZ R81, R77, R46 ;  /* 0x0000002e4d517220 */ /* 0x000fe20000410000 */
[----:B------:R-:W-:-:S02]  /*1ea0*/  SHF.L.U32 R84, R53, 0x10, RZ ;  /* 0x0000001035547819 */ /* 0x000fc400000006ff */
[----:B------:R-:W-:Y:S01]  /*1eb0*/  SHF.L.U32 R86, R54, 0x10, RZ ;  /* 0x0000001036567819 */ /* 0x000fe200000006ff */
[----:B------:R-:W-:Y:S01]  /*1ec0*/  FFMA.FTZ R46, R44, R45, R47 ;  /* 0x0000002d2c2e7223 */ /* 0x000fe2000001002f */
[----:B------:R-:W-:Y:S01]  /*1ed0*/  SHF.L.U32 R83, R51, 0x10, RZ ;  /* 0x0000001033537819 */ /* 0x000fe200000006ff */
[----:B------:R-:W0:Y:S01]  /*1ee0*/  LDC.64 R44, c[0x0][0x428] ;  /* 0x00010a00ff2c7b82 */ /* 0x000e220000000a00 */
[----:B------:R-:W-:Y:S01]  /*1ef0*/  SHF.L.U32 R85, R52, 0x10, RZ ;  /* 0x0000001034557819 */ /* 0x000fe200000006ff */
[----:B------:R-:W-:Y:S01]  /*1f00*/  FFMA.FTZ R81, R81, R84, R86 ;  /* 0x0000005451517223 */ /* 0x000fe20000010056 */
[--C-:B------:R-:W-:Y:S01]  /*1f10*/  FADD.FTZ R84, R71, -R80.reuse ;  /* 0x8000005047547221 */ /* 0x100fe20000010000 */
[----:B------:R-:W-:Y:S02]  /*1f20*/  SHF.L.U32 R86, R31, 0x10, RZ ;  /* 0x000000101f567819 */ /* 0x000fe400000006ff */
[----:B------:R-:W-:Y:S01]  /*1f30*/  FFMA.FTZ R82, R82, R83, R85 ;  /* 0x0000005352527223 */ /* 0x000fe20000010055 */
[----:B------:R-:W-:Y:S01]  /*1f40*/  FMUL.FTZ R47, R77, R84 ;  /* 0x000000544d2f7220 */ /* 0x000fe20000410000 */
[--C-:B------:R-:W-:Y:S01]  /*1f50*/  FADD.FTZ R84, R72, -R80.reuse ;  /* 0x8000005048547221 */ /* 0x100fe20000010000 */
[----:B------:R-:W-:Y:S01]  /*1f60*/  SHF.L.U32 R83, R55, 0x10, RZ ;  /* 0x0000001037537819 */ /* 0x000fe200000006ff */
[----:B------:R-:W-:Y:S01]  /*1f70*/  FADD.FTZ R80, R75, -R80 ;  /* 0x800000504b507221 */ /* 0x000fe20000010000 */
[----:B------:R-:W-:Y:S01]  /*1f80*/  SHF.L.U32 R85, R56, 0x10, RZ ;  /* 0x0000001038557819 */ /* 0x000fe200000006ff */
[----:B------:R-:W-:Y:S01]  /*1f90*/  FMUL.FTZ R84, R77, R84 ;  /* 0x000000544d547220 */ /* 0x000fe20000410000 */
[----:B------:R-:W-:Y:S01]  /*1fa0*/  SHF.L.U32 R88, R27, 0x10, RZ ;  /* 0x000000101b587819 */ /* 0x000fe200000006ff */
[----:B------:R-:W-:Y:S01]  /*1fb0*/  FMUL.FTZ R80, R77, R80 ;  /* 0x000000504d507220 */ /* 0x000fe20000410000 */
[----:B------:R-:W-:-:S02]  /*1fc0*/  IMAD.U32 R77, R49, 0x10000, RZ ;  /* 0x00010000314d7824 */ /* 0x000fc400078e00ff */
[----:B------:R-:W-:Y:S01]  /*1fd0*/  FFMA.FTZ R84, R84, R83, R85 ;  /* 0x0000005354547223 */ /* 0x000fe20000010055 */
[----:B------:R-:W-:Y:S01]  /*1fe0*/  SHF.L.U32 R83, R50, 0x10, RZ ;  /* 0x0000001032537819 */ /* 0x000fe200000006ff */
[----:B------:R-:W-:Y:S01]  /*1ff0*/  FFMA.FTZ R47, R47, R86, R88 ;  /* 0x000000562f2f7223 */ /* 0x000fe20000010058 */
[----:B------:R-:W-:-:S03]  /*2000*/  F2FP.BF16.F32.PACK_AB R46, R81, R46 ;  /* 0x0000002e512e723e */ /* 0x000fc600000010ff */
[----:B------:R-:W-:Y:S01]  /*2010*/  FFMA.FTZ R83, R80, R77, R83 ;  /* 0x0000004d50537223 */ /* 0x000fe20000010053 */
[----:B------:R-:W-:Y:S01]  /*2020*/  F2FP.BF16.F32.PACK_AB R47, R84, R47 ;  /* 0x0000002f542f723e */ /* 0x000fe200000010ff */
[----:B0-----:R-:W-:Y:S01]  /*2030*/  IMAD.WIDE.U32 R76, R76, 0x10, R44 ;  /* 0x000000104c4c7825 */ /* 0x001fe200078e002c */
[----:B------:R-:W-:Y:S02]  /*2040*/  F2FP.BF16.F32.PACK_AB R45, R82, R79 ;  /* 0x0000004f522d723e */ /* 0x000fe400000010ff */
[----:B------:R-:W-:-:S05]  /*2050*/  F2FP.BF16.F32.PACK_AB R44, R83, R78 ;  /* 0x0000004e532c723e */ /* 0x000fca00000010ff */
[----:B------:R2:W-:Y:S02]  /*2060*/  STG.E.128 desc[UR6][R76.64], R44 ;  /* 0x0000002c4c007986 */ /* 0x0005e4000c101d06 */
.L_x_129:
[----:B------:R-:W-:Y:S05]  /*2070*/  BSYNC.RECONVERGENT B0 ;  /* 0x0000000000007941 */ /* 0x000fea0003800200 */
.L_x_128:
[----:B012---:R-:W0:Y:S02]  /*2080*/  LDC.64 R44, c[0x0][0x380] ;  /* 0x0000e000ff2c7b82 */ /* 0x007e240000000a00 */
[----:B0-----:R-:W-:-:S04]  /*2090*/  LEA R57, R44, R57, 0x2 ;  /* 0x000000392c397211 */ /* 0x001fc800078e10ff */
[----:B------:R-:W-:-:S13]  /*20a0*/  ISETP.GE.AND P1, PT, R57, R45, PT ;  /* 0x0000002d3900720c */ /* 0x000fda0003f26270 */
[----:B------:R-:W-:Y:S05]  /*20b0*/  @!P1 BRA `(.L_x_130) ;  /* 0xffffffe400689947 */ /* 0x000fea000383ffff */
[----:B------:R-:W-:Y:S05]  /*20c0*/  EXIT ;  /* 0x000000000000794d */ /* 0x000fea0003800000 */
.L_x_125:
        /* <DEDUP_REMOVED lines=8> */
.L_x_132:
[----:B------:R-:W-:Y:S05]  /*2150*/  BSYNC B0 ;  /* 0x0000000000007941 */ /* 0x000fea0003800000 */
.L_x_131:
[----:B------:R-:W-:Y:S01]  /*2160*/  MOV R44, R81 ;  /* 0x00000051002c7202 */ /* 0x000fe20000000f00 */
[----:B------:R-:W-:Y:S01]  /*2170*/  HFMA2 R84, -RZ, RZ, 0, 1.1920928955078125e-07 ;  /* 0x00000002ff547431 */ /* 0x000fe200000001ff */
[----:B------:R-:W-:Y:S02]  /*2180*/  MOV R85, 0x1f ;  /* 0x0000001f00557802 */ /* 0x000fe40000000f00 */
[----:B------:R-:W-:Y:S01]  /*2190*/  MOV R82, 0xffffffff ;  /* 0xffffffff00527802 */ /* 0x000fe20000000f00 */
[----:B------:R-:W-:-:S05]  /*21a0*/  FADD.FTZ R46, R45, R44 ;  /* 0x0000002c2d2e7221 */ /* 0x000fca0000010000 */
[----:B------:R-:W-:-:S07]  /*21b0*/  MOV R83, R46 ;  /* 0x0000002e00537202 */ /* 0x000fce0000000f00 */
[----:B------:R-:W-:Y:S05]  /*21c0*/  WARPSYNC.COLLECTIVE R82, `(.L_x_133) ;  /* 0x0000000052087348 */ /* 0x000fea0003c00000 */
[----:B------:R0:W1:Y:S02]  /*21d0*/  SHFL.BFLY P6, R81, R83, R84, R85 ;  /* 0x0c00005453517389 */ /* 0x00006400000c0055 */
[----:B01----:R-:W-:Y:S05]  /*21e0*/  ENDCOLLECTIVE ;  /* 0x000000000000791b */ /* 0x003fea0003800000 */
.L_x_133:
[----:B------:R-:W-:Y:S02]  /*21f0*/  HFMA2 R84, -RZ, RZ, 0, 2.384185791015625e-07 ;  /* 0x00000004ff547431 */ /* 0x000fe400000001ff */
[----:B------:R-:W-:-:S04]  /*2200*/  IMAD.MOV.U32 R47, RZ, RZ, R81 ;  /* 0x000000ffff2f7224 */ /* 0x000fc800078e0051 */
[----:B------:R-:W-:-:S05]  /*2210*/  FADD.FTZ R47, R46, R47 ;  /* 0x0000002f2e2f7221 */ /* 0x000fca0000010000 */
[----:B------:R-:W-:-:S07]  /*2220*/  MOV R83, R47 ;  /* 0x0000002f00537202 */ /* 0x000fce0000000f00 */
[----:B------:R-:W-:Y:S05]  /*2230*/  WARPSYNC.COLLECTIVE R82, `(.L_x_134) ;  /* 0x0000000052087348 */ /* 0x000fea0003c00000 */
[----:B------:R0:W1:Y:S02]  /*2240*/  SHFL.BFLY P6, R81, R83, R84, R85 ;  /* 0x0c00005453517389 */ /* 0x00006400000c0055 */
[----:B01----:R-:W-:Y:S05]  /*2250*/  ENDCOLLECTIVE ;  /* 0x000000000000791b */ /* 0x003fea0003800000 */
.L_x_134:
[----:B------:R-:W-:Y:S01]  /*2260*/  HFMA2 R84, -RZ, RZ, 0, 4.76837158203125e-07 ;  /* 0x00000008ff547431 */ /* 0x000fe200000001ff */
[----:B------:R-:W-:-:S05]  /*2270*/  MOV R44, R81 ;  /* 0x00000051002c7202 */ /* 0x000fca0000000f00 */
[----:B------:R-:W-:-:S05]  /*2280*/  FADD.FTZ R78, R47, R44 ;  /* 0x0000002c2f4e7221 */ /* 0x000fca0000010000 */
[----:B------:R-:W-:-:S07]  /*2290*/  MOV R83, R78 ;  /* 0x0000004e00537202 */ /* 0x000fce0000000f00 */
[----:B------:R-:W-:Y:S05]  /*22a0*/  WARPSYNC.COLLECTIVE R82, `(.L_x_135) ;  /* 0x0000000052087348 */ /* 0x000fea0003c00000 */
[----:B------:R0:W1:Y:S02]  /*22b0*/  SHFL.BFLY P6, R81, R83, R84, R85 ;  /* 0x0c00005453517389 */ /* 0x00006400000c0055 */
[----:B01----:R-:W-:Y:S05]  /*22c0*/  ENDCOLLECTIVE ;  /* 0x000000000000791b */ /* 0x003fea0003800000 */
.L_x_135:
[----:B------:R-:W-:Y:S01]  /*22d0*/  HFMA2 R84, -RZ, RZ, 0, 9.5367431640625e-07 ;  /* 0x00000010ff547431 */ /* 0x000fe200000001ff */
[----:B------:R-:W-:-:S05]  /*22e0*/  MOV R77, R81 ;  /* 0x00000051004d7202 */ /* 0x000fca0000000f00 */
[----:B------:R-:W-:Y:S02]  /*22f0*/  FADD.FTZ R80, R78, R77 ;  /* 0x0000004d4e507221 */ /* 0x000fe40000010000 */
[----:B------:R-:W0:Y:S03]  /*2300*/  LDC R77, c[0x0][0x400] ;  /* 0x00010000ff4d7b82 */ /* 0x000e260000000800 */
[----:B------:R-:W-:-:S07]  /*2310*/  MOV R83, R80 ;  /* 0x0000005000537202 */ /* 0x000fce0000000f00 */
[----:B0-----:R-:W-:Y:S05]  /*2320*/  WARPSYNC.COLLECTIVE R82, `(.L_x_136) ;  /* 0x0000000052087348 */ /* 0x001fea0003c00000 */
[----:B------:R1:W2:Y:S02]  /*2330*/  SHFL.BFLY P6, R81, R83, R84, R85 ;  /* 0x0c00005453517389 */ /* 0x0002a400000c0055 */
[----:B012---:R-:W-:Y:S05]  /*2340*/  ENDCOLLECTIVE ;  /* 0x000000000000791b */ /* 0x007fea0003800000 */
.L_x_136:
        /* <DEDUP_REMOVED lines=41> */
.L_x_137:
[----:B------:R-:W-:Y:S02]  /*25e0*/  HFMA2 R84, -RZ, RZ, 0, 1.1920928955078125e-07 ;  /* 0x00000002ff547431 */ /* 0x000fe400000001ff */
[----:B------:R-:W-:-:S04]  /*25f0*/  IMAD.MOV.U32 R45, RZ, RZ, R81 ;  /* 0x000000ffff2d7224 */ /* 0x000fc800078e0051 */
[----:B------:R-:W-:-:S05]  /*2600*/  FADD.FTZ R45, R44, R45 ;  /* 0x0000002d2c2d7221 */ /* 0x000fca0000010000 */
[----:B------:R-:W-:-:S07]  /*2610*/  MOV R83, R45 ;  /* 0x0000002d00537202 */ /* 0x000fce0000000f00 */
[----:B------:R-:W-:Y:S05]  /*2620*/  WARPSYNC.COLLECTIVE R82, `(.L_x_138) ;  /* 0x0000000052087348 */ /* 0x000fea0003c00000 */
[----:B------:R0:W1:Y:S02]  /*2630*/  SHFL.BFLY P6, R81, R83, R84, R85 ;  /* 0x0c00005453517389 */ /* 0x00006400000c0055 */
[----:B01----:R-:W-:Y:S05]  /*2640*/  ENDCOLLECTIVE ;  /* 0x000000000000791b */ /* 0x003fea0003800000 */
.L_x_138:
[----:B------:R-:W-:Y:S01]  /*2650*/  HFMA2 R84, -RZ, RZ, 0, 2.384185791015625e-07 ;  /* 0x00000004ff547431 */ /* 0x000fe200000001ff */
[----:B------:R-:W-:-:S05]  /*2660*/  MOV R46, R81 ;  /* 0x00000051002e7202 */ /* 0x000fca0000000f00 */
[----:B------:R-:W-:-:S05]  /*2670*/  FADD.FTZ R46, R45, R46 ;  /* 0x0000002e2d2e7221 */ /* 0x000fca0000010000 */
[----:B------:R-:W-:-:S07]  /*2680*/  MOV R83, R46 ;  /* 0x0000002e00537202 */ /* 0x000fce0000000f00 */
[----:B------:R-:W-:Y:S05]  /*2690*/  WARPSYNC.COLLECTIVE R82, `(.L_x_139) ;  /* 0x0000000052087348 */ /* 0x000fea0003c00000 */
[----:B------:R0:W1:Y:S02]  /*26a0*/  SHFL.BFLY P6, R81, R83, R84, R85 ;  /* 0x0c00005453517389 */ /* 0x00006400000c0055 */
[----:B01----:R-:W-:Y:S05]  /*26b0*/  ENDCOLLECTIVE ;  /* 0x000000000000791b */ /* 0x003fea0003800000 */
.L_x_139:
[----:B------:R-:W-:Y:S01]  /*26c0*/  HFMA2 R84, -RZ, RZ, 0, 4.76837158203125e-07 ;  /* 0x00000008ff547431 */ /* 0x000fe200000001ff */
[----:B------:R-:W-:-:S05]  /*26d0*/  MOV R47, R81 ;  /* 0x00000051002f7202 */ /* 0x000fca0000000f00 */
[----:B------:R-:W-:-:S05]  /*26e0*/  FADD.FTZ R47, R46, R47 ;  /* 0x0000002f2e2f7221 */ /* 0x000fca0000010000 */
[----:B------:R-:W-:-:S07]  /*26f0*/  MOV R83, R47 ;  /* 0x0000002f00537202 */ /* 0x000fce0000000f00 */
[----:B------:R-:W-:Y:S05]  /*2700*/  WARPSYNC.COLLECTIVE R82, `(.L_x_140) ;  /* 0x0000000052087348 */ /* 0x000fea0003c00000 */
[----:B------:R0:W1:Y:S02]  /*2710*/  SHFL.BFLY P6, R81, R83, R84, R85 ;  /* 0x0c00005453517389 */ /* 0x00006400000c0055 */
[----:B01----:R-:W-:Y:S05]  /*2720*/  ENDCOLLECTIVE ;  /* 0x000000000000791b */ /* 0x003fea0003800000 */
.L_x_140:
[----:B------:R-:W-:Y:S01]  /*2730*/  HFMA2 R84, -RZ, RZ, 0, 9.5367431640625e-07 ;  /* 0x00000010ff547431 */ /* 0x000fe200000001ff */
[----:B------:R-:W-:-:S05]  /*2740*/  MOV R78, R81 ;  /* 0x00000051004e7202 */ /* 0x000fca0000000f00 */
[----:B------:R-:W-:-:S05]  /*2750*/  FADD.FTZ R78, R47, R78 ;  /* 0x0000004e2f4e7221 */ /* 0x000fca0000010000 */
[----:B------:R-:W-:-:S07]  /*2760*/  MOV R83, R78 ;  /* 0x0000004e00537202 */ /* 0x000fce0000000f00 */
[----:B------:R-:W-:Y:S05]  /*2770*/  WARPSYNC.COLLECTIVE R82, `(.L_x_141) ;  /* 0x0000000052087348 */ /* 0x000fea0003c00000 */
[----:B------:R0:W1:Y:S02]  /*2780*/  SHFL.BFLY P6, R81, R83, R84, R85 ;  /* 0x0c00005453517389 */ /* 0x00006400000c0055 */
[----:B01----:R-:W-:Y:S05]  /*2790*/  ENDCOLLECTIVE ;  /* 0x000000000000791b */ /* 0x003fea0003800000 */
.L_x_141:
[----:B------:R-:W-:Y:S05]  /*27a0*/  BRA `(.L_x_142) ;  /* 0xfffffff0006c7947 */ /* 0x000fea000383ffff */
.L_x_143:
        /* <DEDUP_REMOVED lines=13> */
.L_x_20225:


//--------------------- .text._ZN10layer_norm13ln_fwd_kernelINS_13Kernel_traitsI13__nv_bfloat16S2_S2_S2_fjLj512ELj1ELj4ELj1ELj16ENS_18Kernel_traits_baseILj512ES2_S2_S2_S2_fjLj128EEEEELb0ELb1ELb0ELb1EEEvNS_9FwdParamsE --------------------------
	.section	.text._ZN10layer_norm13ln_fwd_kernelINS_13Kernel_traitsI13__nv_bfloat16S2_S2_S2_fjLj512ELj1ELj4ELj1ELj16ENS_18Kernel_traits_baseILj512ES2_S2_S2_S2_fjLj128EEEEELb0ELb1ELb0ELb1EEEvNS_9FwdParamsE,"ax",@progbits
	.align	128
        .global         _ZN10layer_norm13ln_fwd_kernelINS_13Kernel_traitsI13__nv_bfloat16S2_S2_S2_fjLj512ELj1ELj4ELj1ELj16ENS_18Kernel_traits_baseILj512ES2_S2_S2_S2_fjLj128EEEEELb0ELb1ELb0ELb1EEEvNS_9FwdParamsE
        .type           _ZN10layer_norm13ln_fwd_kernelINS_13Kernel_traitsI13__nv_bfloat16S2_S2_S2_fjLj512ELj1ELj4ELj1ELj16ENS_18Kernel_traits_baseILj512ES2_S2_S2_S2_fjLj128EEEEELb0ELb1ELb0ELb1EEEvNS_9FwdParamsE,@function
        .size           _ZN10layer_norm13ln_fwd_kernelINS_13Kernel_traitsI13__nv_bfloat16S2_S2_S2_fjLj512ELj1ELj4ELj1ELj16ENS_18Kernel_traits_baseILj512ES2_S2_S2_S2_fjLj128EEEEELb0ELb1ELb0ELb1EEEvNS_9FwdParamsE,(.L_x_20226 - _ZN10layer_norm13ln_fwd_kernelINS_13Kernel_traitsI13__nv_bfloat16S2_S2_S2_fjLj512ELj1ELj4ELj1ELj16ENS_18Kernel_traits_baseILj512ES2_S2_S2_S2_fjLj128EEEEELb0ELb1ELb0ELb1EEEvNS_9FwdParamsE)
        .other          _ZN10layer_norm13ln_fwd_kernelINS_13Kernel_traitsI13__nv_bfloat16S2_S2_S2_fjLj512ELj1ELj4ELj1ELj16ENS_18Kernel_traits_baseILj512ES2_S2_S2_S2_fjLj128EEEEELb0ELb1ELb0ELb1EEEvNS_9FwdParamsE,@"STO_CUDA_ENTRY STV_DEFAULT"
_ZN10layer_norm13ln_fwd_kernelINS_13Kernel_traitsI13__nv_bfloat16S2_S2_S2_fjLj512ELj1ELj4ELj1ELj16ENS_18Kernel_traits_baseILj512ES2_S2_S2_S2_fjLj128EEEEELb0ELb1ELb0ELb1EEEvNS_9FwdParamsE:
.text._ZN10layer_norm13ln_fwd_kernelINS_13Kernel_traitsI13__nv_bfloat16S2_S2_S2_fjLj512ELj1ELj4ELj1ELj16ENS_18Kernel_traits_baseILj512ES2_S2_S2_S2_fjLj128EEEEELb0ELb1ELb0ELb1EEEvNS_9FwdParamsE:
[----:B------:R-:W-:Y:S01]  /*0000*/  LDC R1, c[0x0][0x37c] ;  /* 0x0000df00ff017b82 */ /* 0x000fe20000000800 */
[----:B------:R-:W0:Y:S07]  /*0010*/  S2R R0, SR_TID.X ;  /* 0x0000000000007919 */ /* 0x000e2e0000002100 */
[----:B------:R-:W1:Y:S01]  /*0020*/  LDC.64 R2, c[0x0][0x3d0] ;  /* 0x0000f400ff027b82 */ /* 0x000e620000000a00 */
[----:B------:R-:W2:Y:S01]  /*0030*/  LDCU.64 UR6, c[0x0][0x358] ;  /* 0x00006b00ff0677ac */ /* 0x000ea20008000a00 */
[----:B------:R-:W3:Y:S06]  /*0040*/  LDCU.64 UR4, c[0x0][0x438] ;  /* 0x00008700ff0477ac */ /* 0x000eec0008000a00 */
[----:B------:R-:W4:Y:S01]  /*0050*/  LDC.64 R32, c[0x0][0x3e8] ;  /* 0x0000fa00ff207b82 */ /* 0x000f220000000a00 */
[----:B---3--:R-:W-:-:S02]  /*0060*/  ISETP.NE.U32.AND P0, PT, RZ, UR4, PT ;  /* 0x00000004ff007c0c */ /* 0x008fc4000bf05070 */
[----:B0-----:R-:W-:-:S05]  /*0070*/  LOP3.LUT R14, R0, 0x1f, RZ, 0xc0, !PT ;  /* 0x0000001f000e7812 */ /* 0x001fca00078ec0ff */
[----:B-1----:R-:W-:-:S04]  /*0080*/  IMAD.WIDE.U32 R2, R14, 0x10, R2 ;  /* 0x000000100e027825 */ /* 0x002fc800078e0002 */
[----:B----4-:R-:W-:Y:S01]  /*0090*/  IMAD.WIDE.U32 R32, R14, 0x10, R32 ;  /* 0x000000100e207825 */ /* 0x010fe200078e0020 */
[----:B--2---:R-:W2:Y:S01]  /*00a0*/  LDG.E.128 R8, desc[UR6][R2.64] ;  /* 0x0000000602087981 */ /* 0x004ea2000c1e1d00 */
[----:B------:R-:W0:Y:S01]  /*00b0*/  S2UR UR4, SR_CTAID.X ;  /* 0x00000000000479c3 */ /* 0x000e220000002500 */
[----:B------:R-:W-:Y:S01]  /*00c0*/  ISETP.NE.AND.EX P0, PT, RZ, UR5, PT, P0 ;  /* 0x00000005ff007c0c */ /* 0x000fe2000bf05300 */
[----:B------:R-:W1:Y:S01]  /*00d0*/  LDCU UR5, c[0x0][0x384] ;  /* 0x00007080ff0577ac */ /* 0x000e620008000800 */
[----:B------:R-:W3:Y:S04]  /*00e0*/  LDG.E.128 R24, desc[UR6][R32.64] ;  /* 0x0000000620187981 */ /* 0x000ee8000c1e1d00 */
[----:B------:R-:W5:Y:S04]  /*00f0*/  LDG.E.128 R4, desc[UR6][R2.64+0x200] ;  /* 0x0002000602047981 */ /* 0x000f68000c1e1d00 */
[----:B------:R-:W5:Y:S03]  /*0100*/  LDG.E.128 R28, desc[UR6][R32.64+0x200] ;  /* 0x00020006201c7981 */ /* 0x000f66000c1e1d00 */
[----:B------:R-:W4:Y:S01]  /*0110*/  @P0 LDC.64 R12, c[0x0][0x438] ;  /* 0x00010e00ff0c0b82 */ /* 0x000f220000000a00 */
[----:B------:R-:W-:Y:S01]  /*0120*/  SHF.R.U32.HI R0, RZ, 0x5, R0 ;  /* 0x00000005ff007819 */ /* 0x000fe20000011600 */
[----:B0-----:R-:W-:-:S06]  /*0130*/  USHF.L.U32 UR4, UR4, 0x2, URZ ;  /* 0x0000000204047899 */ /* 0x001fcc00080006ff */
[----:B------:R-:W-:-:S04]  /*0140*/  LOP3.LUT R0, R0, UR4, RZ, 0xfc, !PT ;  /* 0x0000000400007c12 */ /* 0x000fc8000f8efcff */
[----:B-1----:R-:W-:Y:S01]  /*0150*/  ISETP.GE.AND P1, PT, R0, UR5, PT ;  /* 0x0000000500007c0c */ /* 0x002fe2000bf26270 */
[----:B----4-:R-:W-:-:S05]  /*0160*/  @P0 IMAD.WIDE.U32 R12, R14, 0x10, R12 ;  /* 0x000000100e0c0825 */ /* 0x010fca00078e000c */
[----:B------:R-:W5:Y:S04]  /*0170*/  @P0 LDG.E.128 R20, desc[UR6][R12.64] ;  /* 0x000000060c140981 */ /* 0x000f68000c1e1d00 */
[----:B------:R3:W5:Y:S01]  /*0180*/  @P0 LDG.E.128 R16, desc[UR6][R12.64+0x200] ;  /* 0x000200060c100981 */ /* 0x000762000c1e1d00 */
[----:B--2---:R-:W-:Y:S02]  /*0190*/  @P0 MOV R46, R11 ;  /* 0x0000000b002e0202 */ /* 0x004fe40000000f00 */
[----:B------:R-:W-:Y:S02]  /*01a0*/  @P0 MOV R35, R8 ;  /* 0x0000000800230202 */ /* 0x000fe40000000f00 */
[----:B------:R-:W-:Y:S02]  /*01b0*/  @P0 MOV R38, R9 ;  /* 0x0000000900260202 */ /* 0x000fe40000000f00 */
[----:B------:R-:W-:-:S02]  /*01c0*/  @P0 MOV R41, R10 ;  /* 0x0000000a00290202 */ /* 0x000fc40000000f00 */
[----:B---3--:R-:W-:Y:S02]  /*01d0*/  @P0 MOV R13, R24 ;  /* 0x00000018000d0202 */ /* 0x008fe40000000f00 */
[----:B------:R-:W-:Y:S02]  /*01e0*/  @!P0 MOV R46, R11 ;  /* 0x0000000b002e8202 */ /* 0x000fe40000000f00 */
[----:B------:R-:W-:Y:S02]  /*01f0*/  @!P0 MOV R35, R8 ;  /* 0x0000000800238202 */ /* 0x000fe40000000f00 */
[----:B------:R-:W-:Y:S02]  /*0200*/  @!P0 MOV R38, R9 ;  /* 0x0000000900268202 */ /* 0x000fe40000000f00 */
[----:B------:R-:W-:Y:S02]  /*0210*/  @!P0 MOV R41, R10 ;  /* 0x0000000a00298202 */ /* 0x000fe40000000f00 */
[----:B------:R-:W-:-:S02]  /*0220*/  @!P0 MOV R13, R24 ;  /* 0x00000018000d8202 */ /* 0x000fc40000000f00 */
[----:B------:R-:W-:Y:S02]  /*0230*/  @P0 MOV R12, R25 ;  /* 0x00000019000c0202 */ /* 0x000fe40000000f00 */
[----:B------:R-:W-:Y:S01]  /*0240*/  @P0 MOV R11, R26 ;  /* 0x0000001a000b0202 */ /* 0x000fe20000000f00 */
[----:B------:R-:W-:Y:S06]  /*0250*/  @P1 EXIT ;  /* 0x000000000000194d */ /* 0x000fec0003800000 */
[----:B------:R-:W0:Y:S01]  /*0260*/  LDCU.64 UR4, c[0x0][0x3e0] ;  /* 0x00007c00ff0477ac */ /* 0x000e220008000a00 */
[----:B------:R-:W-:Y:S02]  /*0270*/  @!P0 MOV R12, R25 ;  /* 0x00000019000c8202 */ /* 0x000fe40000000f00 */
[----:B-----5:R-:W-:Y:S02]  /*0280*/  @!P0 CS2R R22, SRZ ;  /* 0x0000000000168805 */ /* 0x020fe4000001ff00 */
[----:B------:R-:W-:Y:S02]  /*0290*/  @P0 MOV R25, R6 ;  /* 0x0000000600190202 */ /* 0x000fe40000000f00 */
[----:B------:R-:W-:Y:S02]  /*02a0*/  @!P0 CS2R R20, SRZ ;  /* 0x0000000000148805 */ /* 0x000fe4000001ff00 */
[----:B------:R-:W-:Y:S02]  /*02b0*/  @P0 MOV R58, R7 ;  /* 0x00000007003a0202 */ /* 0x000fe40000000f00 */
[----:B------:R-:W-:-:S02]  /*02c0*/  @!P0 CS2R R18, SRZ ;  /* 0x0000000000128805 */ /* 0x000fc4000001ff00 */
[----:B------:R-:W-:Y:S02]  /*02d0*/  @P0 MOV R49, R4 ;  /* 0x0000000400310202 */ /* 0x000fe40000000f00 */
[----:B------:R-:W-:Y:S02]  /*02e0*/  @!P0 CS2R R16, SRZ ;  /* 0x0000000000108805 */ /* 0x000fe4000001ff00 */
[----:B------:R-:W-:Y:S01]  /*02f0*/  @!P0 MOV R25, R6 ;  /* 0x0000000600198202 */ /* 0x000fe20000000f00 */
[----:B------:R-:W-:Y:S01]  /*0300*/  @!P0 IMAD.MOV.U32 R49, RZ, RZ, R4 ;  /* 0x000000ffff318224 */ /* 0x000fe200078e0004 */
[----:B------:R-:W-:Y:S02]  /*0310*/  @!P0 MOV R58, R7 ;  /* 0x00000007003a8202 */ /* 0x000fe40000000f00 */
[----:B------:R-:W-:Y:S02]  /*0320*/  @P0 MOV R52, R5 ;  /* 0x0000000500340202 */ /* 0x000fe40000000f00 */
[----:B------:R-:W-:-:S02]  /*0330*/  @P0 MOV R9, R28 ;  /* 0x0000001c00090202 */ /* 0x000fc40000000f00 */
[----:B------:R-:W-:Y:S01]  /*0340*/  @P0 MOV R8, R29 ;  /* 0x0000001d00080202 */ /* 0x000fe20000000f00 */
[----:B0-----:R-:W-:Y:S01]  /*0350*/  UISETP.NE.U32.AND UP0, UPT, UR4, URZ, UPT ;  /* 0x000000ff0400728c */ /* 0x001fe2000bf05070 */
[----:B------:R-:W-:Y:S02]  /*0360*/  @P0 MOV R7, R30 ;  /* 0x0000001e00070202 */ /* 0x000fe40000000f00 */
[----:B------:R-:W-:Y:S01]  /*0370*/  @P0 MOV R6, R31 ;  /* 0x0000001f00060202 */ /* 0x000fe20000000f00 */
[----:B------:R-:W-:Y:S01]  /*0380*/  UISETP.NE.AND.EX UP0, UPT, UR5, URZ, UPT, UP0 ;  /* 0x000000ff0500728c */ /* 0x000fe2000bf05300 */
[----:B------:R-:W-:Y:S02]  /*0390*/  @!P0 MOV R52, R5 ;  /* 0x0000000500348202 */ /* 0x000fe40000000f00 */
[----:B------:R-:W-:Y:S02]  /*03a0*/  @!P0 MOV R9, R28 ;  /* 0x0000001c00098202 */ /* 0x000fe40000000f00 */
[----:B------:R-:W-:-:S02]  /*03b0*/  @!P0 MOV R8, R29 ;  /* 0x0000001d00088202 */ /* 0x000fc40000000f00 */
[----:B------:R-:W-:Y:S02]  /*03c0*/  @!P0 MOV R7, R30 ;  /* 0x0000001e00078202 */ /* 0x000fe40000000f00 */
[----:B------:R-:W-:Y:S02]  /*03d0*/  @!P0 MOV R6, R31 ;  /* 0x0000001f00068202 */ /* 0x000fe40000000f00 */
[-C--:B------:R-:W-:Y:S02]  /*03e0*/  @P0 MOV R10, R27.reuse ;  /* 0x0000001b000a0202 */ /* 0x080fe40000000f00 */
[----:B------:R-:W-:Y:S02]  /*03f0*/  @!P0 MOV R11, R26 ;  /* 0x0000001a000b8202 */ /* 0x000fe40000000f00 */
[----:B------:R-:W-:Y:S02]  /*0400*/  @!P0 MOV R10, R27 ;  /* 0x0000001b000a8202 */ /* 0x000fe40000000f00 */
[----:B------:R-:W-:-:S02]  /*0410*/  MOV R5, R0 ;  /* 0x0000000000057202 */ /* 0x000fc40000000f00 */
[----:B------:R-:W-:Y:S02]  /*0420*/  PRMT R60, R19, 0x7632, R60 ;  /* 0x00007632133c7816 */ /* 0x000fe4000000003c */
[----:B------:R-:W-:Y:S02]  /*0430*/  PRMT R59, R58, 0x7632, R59 ;  /* 0x000076323a3b7816 */ /* 0x000fe4000000003b */
[----:B------:R-:W-:Y:S02]  /*0440*/  PRMT R57, R18, 0x7632, R57 ;  /* 0x0000763212397816 */ /* 0x000fe40000000039 */
        /* <DEDUP_REMOVED lines=16> */
[----:B------:R-:W-:Y:S01]  /*0550*/  PRMT R0, R9, 0x7632, R0 ;  /* 0x0000763209007816 */ /* 0x000fe20000000000 */
[----:B------:R-:W-:Y:S06]  /*0560*/  BRA.U UP0, `(.L_x_144) ;  /* 0x0000001500d07547 */ /* 0x000fec000b800000 */
[----:B------:R-:W0:Y:S01]  /*0570*/  LDCU.64 UR4, c[0x0][0x3a0] ;  /* 0x00007400ff0477ac */ /* 0x000e220008000a00 */
[----:B------:R-:W-:Y:S01]  /*0580*/  SHF.L.U32 R56, R35, 0x10, RZ ;  /* 0x0000001023387819 */ /* 0x000fe200000006ff */
[----:B------:R-:W-:Y:S01]  /*0590*/  IMAD.U32 R28, R21, 0x10000, RZ ;  /* 0x00010000151c7824 */ /* 0x000fe200078e00ff */
[----:B------:R-:W-:Y:S01]  /*05a0*/  SHF.L.U32 R55, R36, 0x10, RZ ;  /* 0x0000001024377819 */ /* 0x000fe200000006ff */
[----:B------:R-:W1:Y:S01]  /*05b0*/  LDCU.U8 UR8, c[0x0][0x410] ;  /* 0x00008200ff0877ac */ /* 0x000e620008000000 */
[----:B------:R-:W-:Y:S02]  /*05c0*/  SHF.L.U32 R54, R37, 0x10, RZ ;  /* 0x0000001025367819 */ /* 0x000fe400000006ff */
[----:B------:R-:W-:Y:S02]  /*05d0*/  SHF.L.U32 R53, R38, 0x10, RZ ;  /* 0x0000001026357819 */ /* 0x000fe400000006ff */
[----:B------:R-:W-:Y:S02]  /*05e0*/  SHF.L.U32 R35, R39, 0x10, RZ ;  /* 0x0000001027237819 */ /* 0x000fe400000006ff */
[----:B------:R-:W-:-:S02]  /*05f0*/  SHF.L.U32 R36, R40, 0x10, RZ ;  /* 0x0000001028247819 */ /* 0x000fc400000006ff */
[----:B------:R-:W-:Y:S01]  /*0600*/  SHF.L.U32 R37, R41, 0x10, RZ ;  /* 0x0000001029257819 */ /* 0x000fe200000006ff */
[----:B------:R-:W-:Y:S01]  /*0610*/  IMAD.U32 R41, R47, 0x10000, RZ ;  /* 0x000100002f297824 */ /* 0x000fe200078e00ff */
[----:B------:R-:W-:Y:S02]  /*0620*/  SHF.L.U32 R38, R42, 0x10, RZ ;  /* 0x000000102a267819 */ /* 0x000fe400000006ff */
[----:B------:R-:W-:Y:S02]  /*0630*/  SHF.L.U32 R39, R43, 0x10, RZ ;  /* 0x000000102b277819 */ /* 0x000fe400000006ff */
[----:B0-----:R-:W-:Y:S01]  /*0640*/  ISETP.NE.U32.AND P0, PT, RZ, UR4, PT ;  /* 0x00000004ff007c0c */ /* 0x001fe2000bf05070 */
[----:B------:R-:W0:Y:S01]  /*0650*/  LDCU UR4, c[0x0][0x388] ;  /* 0x00007100ff0477ac */ /* 0x000e220008000800 */
        /* <DEDUP_REMOVED lines=21> */
[----:B------:R-:W-:Y:S01]  /*07b0*/  ISETP.NE.AND.EX P0, PT, RZ, UR5, PT, P0 ;  /* 0x00000005ff007c0c */ /* 0x000fe2000bf05300 */
[----:B01----:R-:W2:-:S12]  /*07c0*/  LDCU UR5, c[0x0][0x448] ;  /* 0x00008900ff0577ac */ /* 0x003e980008000800 */
.L_x_150:
[----:B------:R-:W0:Y:S01]  /*07d0*/  LDC.64 R66, c[0x0][0x390] ;  /* 0x0000e400ff427b82 */ /* 0x000e220000000a00 */
[----:B------:R-:W-:-:S05]  /*07e0*/  IMAD R20, R5, UR4, RZ ;  /* 0x0000000405147c24 */ /* 0x000fca000f8e02ff */
[----:B------:R-:W-:-:S04]  /*07f0*/  SHF.R.S32.HI R21, RZ, 0x1f, R20 ;  /* 0x0000001fff157819 */ /* 0x000fc80000011414 */
[----:B------:R-:W-:-:S04]  /*0800*/  LEA.HI R21, R21, R20, RZ, 0x3 ;  /* 0x0000001415157211 */ /* 0x000fc800078f18ff */
[----:B------:R-:W-:-:S05]  /*0810*/  LEA.HI.SX32 R26, R21, R14, 0x1d ;  /* 0x0000000e151a7211 */ /* 0x000fca00078feaff */
[----:B0-----:R-:W-:-:S06]  /*0820*/  IMAD.WIDE.U32 R20, R26, 0x10, R66 ;  /* 0x000000101a147825 */ /* 0x001fcc00078e0042 */
[----:B------:R-:W5:Y:S01]  /*0830*/  LDG.E.128 R20, desc[UR6][R20.64] ;  /* 0x0000000614147981 */ /* 0x000f62000c1e1d00 */
[----:B------:R-:W-:Y:S02]  /*0840*/  PRMT R61, R10, 0x7632, R61 ;  /* 0x000076320a3d7816 */ /* 0x000fe4000000003d */
[----:B------:R-:W-:Y:S02]  /*0850*/  PRMT R24, R11, 0x7632, R24 ;  /* 0x000076320b187816 */ /* 0x000fe40000000018 */
[----:B------:R-:W-:Y:S02]  /*0860*/  PRMT R45, R13, 0x7632, R45 ;  /* 0x000076320d2d7816 */ /* 0x000fe4000000002d */
[----:B------:R-:W-:Y:S01]  /*0870*/  PRMT R44, R12, 0x7632, R44 ;  /* 0x000076320c2c7816 */ /* 0x000fe2000000002c */
[----:B------:R-:W-:Y:S06]  /*0880*/  @!P0 BRA `(.L_x_145) ;  /* 0x0000000000c08947 */ /* 0x000fec0003800000 */
[----:B------:R-:W0:Y:S02]  /*0890*/  LDC.64 R16, c[0x0][0x3a0] ;  /* 0x0000e800ff107b82 */ /* 0x000e240000000a00 */
[----:B0-----:R-:W-:-:S06]  /*08a0*/  IMAD.WIDE.U32 R16, R26, 0x10, R16 ;  /* 0x000000101a107825 */ /* 0x001fcc00078e0010 */
[----:B------:R-:W3:Y:S01]  /*08b0*/  LDG.E.128 R16, desc[UR6][R16.64] ;  /* 0x0000000610107981 */ /* 0x000ee2000c1e1d00 */
[C---:B-----5:R-:W-:Y:S02]  /*08c0*/  SHF.L.U32 R25, R20.reuse, 0x10, RZ ;  /* 0x0000001014197819 */ /* 0x060fe400000006ff */
[----:B------:R-:W-:Y:S02]  /*08d0*/  SHF.L.U32 R62, R13, 0x10, RZ ;  /* 0x000000100d3e7819 */ /* 0x000fe400000006ff */
[----:B------:R-:W-:Y:S02]  /*08e0*/  SHF.L.U32 R27, R21, 0x10, RZ ;  /* 0x00000010151b7819 */ /* 0x000fe400000006ff */
[----:B------:R-:W-:Y:S02]  /*08f0*/  PRMT R21, R20, 0x7632, R21 ;  /* 0x0000763214157816 */ /* 0x000fe40000000015 */
[----:B------:R-:W-:Y:S02]  /*0900*/  PRMT R20, R23, 0x7632, R20 ;  /* 0x0000763217147816 */ /* 0x000fe40000000014 */
[----:B------:R-:W-:-:S02]  /*0910*/  SHF.L.U32 R63, R11, 0x10, RZ ;  /* 0x000000100b3f7819 */ /* 0x000fc400000006ff */
[----:B------:R-:W-:Y:S02]  /*0920*/  SHF.L.U32 R68, R12, 0x10, RZ ;  /* 0x000000100c447819 */ /* 0x000fe400000006ff */
[----:B------:R-:W-:Y:S02]  /*0930*/  SHF.L.U32 R69, R61, 0x10, RZ ;  /* 0x000000103d457819 */ /* 0x000fe400000006ff */
[----:B------:R-:W-:Y:S02]  /*0940*/  SHF.L.U32 R20, R20, 0x10, RZ ;  /* 0x0000001014147819 */ /* 0x000fe400000006ff */
[----:B------:R-:W-:Y:S02]  /*0950*/  SHF.L.U32 R44, R44, 0x10, RZ ;  /* 0x000000102c2c7819 */ /* 0x000fe400000006ff */
[----:B------:R-:W-:Y:S01]  /*0960*/  SHF.L.U32 R23, R23, 0x10, RZ ;  /* 0x0000001017177819 */ /* 0x000fe200000006ff */
[----:B---3--:R-:W-:Y:S01]  /*0970*/  IMAD.U32 R64, R16, 0x10000, RZ ;  /* 0x0001000010407824 */ /* 0x008fe200078e00ff */
[----:B------:R-:W-:Y:S01]  /*0980*/  SHF.L.U32 R65, R18, 0x10, RZ ;  /* 0x0000001012417819 */ /* 0x000fe200000006ff */
[----:B------:R-:W-:Y:S01]  /*0990*/  IMAD.U32 R72, R19, 0x10000, RZ ;  /* 0x0001000013487824 */ /* 0x000fe200078e00ff */
[----:B------:R-:W-:Y:S01]  /*09a0*/  SHF.L.U32 R70, R17, 0x10, RZ ;  /* 0x0000001011467819 */ /* 0x000fe200000006ff */
[----:B------:R-:W-:Y:S01]  /*09b0*/  FFMA.FTZ R25, R25, R62, R64 ;  /* 0x0000003e19197223 */ /* 0x000fe20000010040 */
[----:B------:R-:W-:-:S02]  /*09c0*/  SHF.L.U32 R64, R22, 0x10, RZ ;  /* 0x0000001016407819 */ /* 0x000fc400000006ff */
[----:B------:R-:W-:Y:S01]  /*09d0*/  PRMT R22, R19, 0x7632, R22 ;  /* 0x0000763213167816 */ /* 0x000fe20000000016 */
[----:B------:R-:W-:Y:S01]  /*09e0*/  FFMA.FTZ R27, R27, R68, R70 ;  /* 0x000000441b1b7223 */ /* 0x000fe20000010046 */
[----:B------:R-:W-:Y:S01]  /*09f0*/  SHF.L.U32 R68, R24, 0x10, RZ ;  /* 0x0000001018447819 */ /* 0x000fe200000006ff */
[----:B------:R-:W-:Y:S01]  /*0a00*/  FFMA.FTZ R64, R64, R63, R65 ;  /* 0x0000003f40407223 */ /* 0x000fe20000010041 */
[----:B------:R-:W-:Y:S02]  /*0a10*/  SHF.L.U32 R71, R22, 0x10, RZ ;  /* 0x0000001016477819 */ /* 0x000fe400000006ff */
[----:B------:R-:W-:Y:S02]  /*0a20*/  PRMT R22, R21, 0x7632, R22 ;  /* 0x0000763215167816 */ /* 0x000fe40000000016 */
[----:B------:R-:W-:Y:S01]  /*0a30*/  PRMT R24, R18, 0x7632, R24 ;  /* 0x0000763212187816 */ /* 0x000fe20000000018 */
[----:B------:R-:W-:Y:S01]  /*0a40*/  FFMA.FTZ R63, R20, R69, R71 ;  /* 0x00000045143f7223 */ /* 0x000fe20000010047 */
[----:B------:R-:W-:-:S02]  /*0a50*/  SHF.L.U32 R20, R45, 0x10, RZ ;  /* 0x000000102d147819 */ /* 0x000fc400000006ff */
[C---:B------:R-:W-:Y:S02]  /*0a60*/  PRMT R61, R22.reuse, 0x7632, R61 ;  /* 0x00007632163d7816 */ /* 0x040fe4000000003d */
[----:B------:R-:W-:Y:S02]  /*0a70*/  SHF.L.U32 R45, R22, 0x10, RZ ;  /* 0x00000010162d7819 */ /* 0x000fe400000006ff */
[----:B------:R-:W-:Y:S02]  /*0a80*/  SHF.L.U32 R65, R21, 0x10, RZ ;  /* 0x0000001015417819 */ /* 0x000fe400000006ff */
[----:B------:R-:W-:Y:S02]  /*0a90*/  PRMT R22, R17, 0x7632, R22 ;  /* 0x0000763211167816 */ /* 0x000fe40000000016 */
[----:B------:R-:W-:Y:S02]  /*0aa0*/  PRMT R21, R16, 0x7632, R21 ;  /* 0x0000763210157816 */ /* 0x000fe40000000015 */
[----:B------:R-:W-:-:S02]  /*0ab0*/  SHF.L.U32 R70, R24, 0x10, RZ ;  /* 0x0000001018467819 */ /* 0x000fc400000006ff */
[----:B------:R-:W-:Y:S02]  /*0ac0*/  SHF.L.U32 R24, R22, 0x10, RZ ;  /* 0x0000001016187819 */ /* 0x000fe400000006ff */
[----:B------:R-:W-:Y:S02]  /*0ad0*/  SHF.L.U32 R62, R10, 0x10, RZ ;  /* 0x000000100a3e7819 */ /* 0x000fe400000006ff */
[----:B------:R-:W-:Y:S01]  /*0ae0*/  SHF.L.U32 R61, R61, 0x10, RZ ;  /* 0x000000103d3d7819 */ /* 0x000fe200000006ff */
[----:B------:R-:W-:Y:S01]  /*0af0*/  FFMA.FTZ R45, R45, R44, R24 ;  /* 0x0000002c2d2d7223 */ /* 0x000fe20000010018 */
[----:B------:R-:W-:Y:S01]  /*0b00*/  SHF.L.U32 R22, R21, 0x10, RZ ;  /* 0x0000001015167819 */ /* 0x000fe200000006ff */
[----:B------:R-:W-:Y:S02]  /*0b10*/  FFMA.FTZ R62, R23, R62, R72 ;  /* 0x0000003e173e7223 */ /* 0x000fe40000010048 */
[----:B------:R-:W-:Y:S01]  /*0b20*/  FFMA.FTZ R61, R61, R68, R70 ;  /* 0x000000443d3d7223 */ /* 0x000fe20000010046 */
[----:B------:R-:W-:Y:S01]  /*0b30*/  F2FP.BF16.F32.PACK_AB R21, R45, R27 ;  /* 0x0000001b2d15723e */ /* 0x000fe200000010ff */
[----:B------:R-:W-:Y:S01]  /*0b40*/  FFMA.FTZ R44, R65, R20, R22 ;  /* 0x00000014412c7223 */ /* 0x000fe20000010016 */
[----:B------:R-:W-:-:S02]  /*0b50*/  F2FP.BF16.F32.PACK_AB R23, R63, R62 ;  /* 0x0000003e3f17723e */ /* 0x000fc400000010ff */
[----:B------:R-:W-:Y:S02]  /*0b60*/  F2FP.BF16.F32.PACK_AB R22, R61, R64 ;  /* 0x000000403d16723e */ /* 0x000fe400000010ff */
[----:B------:R-:W-:Y:S01]  /*0b70*/  F2FP.BF16.F32.PACK_AB R20, R44, R25 ;  /* 0x000000192c14723e */ /* 0x000fe200000010ff */
[----:B------:R-:W-:Y:S06]  /*0b80*/  BRA `(.L_x_146) ;  /* 0x0000000000807947 */ /* 0x000fec0003800000 */
.L_x_145:
[C---:B-----5:R-:W-:Y:S02]  /*0b90*/  PRMT R62, R20.reuse, 0x7632, R62 ;  /* 0x00007632143e7816 */ /* 0x060fe4000000003e */
[----:B------:R-:W-:Y:S02]  /*0ba0*/  SHF.L.U32 R25, R20, 0x10, RZ ;  /* 0x0000001014197819 */ /* 0x000fe400000006ff */
[C---:B------:R-:W-:Y:S02]  /*0bb0*/  PRMT R20, R21.reuse, 0x7632, R20 ;  /* 0x0000763215147816 */ /* 0x040fe40000000014 */
[----:B------:R-:W-:Y:S02]  /*0bc0*/  SHF.L.U32 R27, R21, 0x10, RZ ;  /* 0x00000010151b7819 */ /* 0x000fe400000006ff */
[C---:B------:R-:W-:Y:S02]  /*0bd0*/  PRMT R21, R22.reuse, 0x7632, R21 ;  /* 0x0000763216157816 */ /* 0x040fe40000000015 */
[----:B------:R-:W-:-:S02]  /*0be0*/  SHF.L.U32 R63, R22, 0x10, RZ ;  /* 0x00000010163f7819 */ /* 0x000fc400000006ff */
[----:B------:R-:W-:Y:S01]  /*0bf0*/  SHF.L.U32 R64, R12, 0x10, RZ ;  /* 0x000000100c407819 */ /* 0x000fe200000006ff */
[----:B------:R-:W-:Y:S01]  /*0c00*/  IMAD.U32 R21, R21, 0x10000, RZ ;  /* 0x0001000015157824 */ /* 0x000fe200078e00ff */
[----:B------:R-:W-:Y:S02]  /*0c10*/  SHF.L.U32 R22, R13, 0x10, RZ ;  /* 0x000000100d167819 */ /* 0x000fe400000006ff */
[----:B------:R-:W-:Y:S01]  /*0c20*/  SHF.L.U32 R68, R11, 0x10, RZ ;  /* 0x000000100b447819 */ /* 0x000fe200000006ff */
[----:B------:R-:W-:Y:S01]  /*0c30*/  FMUL.FTZ R27, R27, R64 ;  /* 0x000000401b1b7220 */ /* 0x000fe20000410000 */
[----:B------:R-:W-:Y:S01]  /*0c40*/  PRMT R69, R23, 0x7632, R69 ;  /* 0x0000763217457816 */ /* 0x000fe20000000045 */
[----:B------:R-:W-:Y:S01]  /*0c50*/  FMUL.FTZ R25, R25, R22 ;  /* 0x0000001619197220 */ /* 0x000fe20000410000 */
[----:B------:R-:W-:Y:S01]  /*0c60*/  SHF.L.U32 R65, R45, 0x10, RZ ;  /* 0x000000102d417819 */ /* 0x000fe200000006ff */
[----:B------:R-:W-:Y:S01]  /*0c70*/  FMUL.FTZ R64, R63, R68 ;  /* 0x000000443f407220 */ /* 0x000fe20000410000 */
[----:B------:R-:W-:-:S02]  /*0c80*/  SHF.L.U32 R45, R44, 0x10, RZ ;  /* 0x000000102c2d7819 */ /* 0x000fc400000006ff */
[----:B------:R-:W-:Y:S02]  /*0c90*/  SHF.L.U32 R23, R23, 0x10, RZ ;  /* 0x0000001017177819 */ /* 0x000fe400000006ff */
[----:B------:R-:W-:Y:S02]  /*0ca0*/  SHF.L.U32 R24, R24, 0x10, RZ ;  /* 0x0000001018187819 */ /* 0x000fe400000006ff */
[----:B------:R-:W-:Y:S02]  /*0cb0*/  SHF.L.U32 R68, R61, 0x10, RZ ;  /* 0x000000103d447819 */ /* 0x000fe400000006ff */
[----:B------:R-:W-:Y:S01]  /*0cc0*/  SHF.L.U32 R22, R10, 0x10, RZ ;  /* 0x000000100a167819 */ /* 0x000fe200000006ff */
[----:B------:R-:W-:Y:S01]  /*0cd0*/  FMUL.FTZ R61, R21, R24 ;  /* 0x00000018153d7220 */ /* 0x000fe20000410000 */
[----:B------:R-:W-:Y:S02]  /*0ce0*/  SHF.L.U32 R69, R69, 0x10, RZ ;  /* 0x0000001045457819 */ /* 0x000fe400000006ff */
[----:B------:R-:W-:-:S02]  /*0cf0*/  SHF.L.U32 R20, R20, 0x10, RZ ;  /* 0x0000001014147819 */ /* 0x000fc400000006ff */
[----:B------:R-:W-:Y:S01]  /*0d00*/  SHF.L.U32 R44, R62, 0x10, RZ ;  /* 0x000000103e2c7819 */ /* 0x000fe200000006ff */
[----:B------:R-:W-:Y:S01]  /*0d10*/  FMUL.FTZ R62, R23, R22 ;  /* 0x00000016173e7220 */ /* 0x000fe20000410000 */
[----:B------:R-:W-:Y:S01]  /*0d20*/  FMUL.FTZ R63, R69, R68 ;  /* 0x00000044453f7220 */ /* 0x000fe20000410000 */
[----:B------:R-:W-:Y:S01]  /*0d30*/  FMUL.FTZ R45, R20, R45 ;  /* 0x0000002d142d7220 */ /* 0x000fe20000410000 */
[----:B------:R-:W-:Y:S01]  /*0d40*/  F2FP.BF16.F32.PACK_AB R22, R61, R64 ;  /* 0x000000403d16723e */ /* 0x000fe200000010ff */
[----:B------:R-:W-:Y:S02]  /*0d50*/  FMUL.FTZ R44, R44, R65 ;  /* 0x000000412c2c7220 */ /* 0x000fe40000410000 */
[----:B------:R-:W-:Y:S02]  /*0d60*/  F2FP.BF16.F32.PACK_AB R23, R63, R62 ;  /* 0x0000003e3f17723e */ /* 0x000fe400000010ff */
[----:B------:R-:W-:Y:S02]  /*0d70*/  F2FP.BF16.F32.PACK_AB R21, R45, R27 ;  /* 0x0000001b2d15723e */ /* 0x000fe400000010ff */
[----:B------:R-:W-:-:S07]  /*0d80*/  F2FP.BF16.F32.PACK_AB R20, R44, R25 ;  /* 0x000000192c14723e */ /* 0x000fce00000010ff */
.L_x_146:
[----:B------:R-:W0:Y:S08]  /*0d90*/  LDC.64 R74, c[0x0][0x3a8] ;  /* 0x0000ea00ff4a7b82 */ /* 0x000e300000000a00 */
[----:B------:R-:W1:Y:S01]  /*0da0*/  @P0 LDC.64 R70, c[0x0][0x3a0] ;  /* 0x0000e800ff460b82 */ /* 0x000e620000000a00 */
[----:B0-----:R-:W-:-:S05]  /*0db0*/  IMAD.WIDE.U32 R68, R26, 0x10, R74 ;  /* 0x000000101a447825 */ /* 0x001fca00078e004a */
[----:B------:R0:W-:Y:S02]  /*0dc0*/  STG.E.128 desc[UR6][R68.64], R20 ;  /* 0x0000001444007986 */ /* 0x0001e4000c101d06 */
[----:B0-----:R-:W-:-:S05]  /*0dd0*/  IADD3 R68, PT, PT, R26, 0x20, RZ ;  /* 0x000000201a447810 */ /* 0x001fca0007ffe0ff */
[----:B------:R-:W-:-:S04]  /*0de0*/  IMAD.WIDE.U32 R20, R68, 0x10, R66 ;  /* 0x0000001044147825 */ /* 0x000fc800078e0042 */
[----:B-1----:R-:W-:Y:S02]  /*0df0*/  @P0 IMAD.WIDE.U32 R70, R68, 0x10, R70 ;  /* 0x0000001044460825 */ /* 0x002fe400078e0046 */
[----:B------:R-:W5:Y:S04]  /*0e00*/  LDG.E.128 R20, desc[UR6][R20.64] ;  /* 0x0000000614147981 */ /* 0x000f68000c1e1d00 */
[----:B------:R0:W5:Y:S01]  /*0e10*/  @P0 LDG.E.128 R16, desc[UR6][R70.64] ;  /* 0x0000000646100981 */ /* 0x000162000c1e1d00 */
[----:B------:R-:W-:Y:S05]  /*0e20*/  @!P0 BRA `(.L_x_147) ;  /* 0x0000000000b48947 */ /* 0x000fea0003800000 */
[----:B-----5:R-:W-:Y:S02]  /*0e30*/  PRMT R24, R20, 0x7632, R24 ;  /* 0x0000763214187816 */ /* 0x020fe40000000018 */
[----:B------:R-:W-:Y:S02]  /*0e40*/  PRMT R65, R16, 0x7632, R65 ;  /* 0x0000763210417816 */ /* 0x000fe40000000041 */
[----:B------:R-:W-:Y:S02]  /*0e50*/  SHF.L.U32 R24, R24, 0x10, RZ ;  /* 0x0000001018187819 */ /* 0x000fe400000006ff */
[----:B------:R-:W-:Y:S02]  /*0e60*/  SHF.L.U32 R65, R65, 0x10, RZ ;  /* 0x0000001041417819 */ /* 0x000fe400000006ff */
[----:B------:R-:W-:Y:S02]  /*0e70*/  SHF.L.U32 R67, R0, 0x10, RZ ;  /* 0x0000001000437819 */ /* 0x000fe400000006ff */
[----:B------:R-:W-:-:S02]  /*0e80*/  SHF.L.U32 R20, R20, 0x10, RZ ;  /* 0x0000001014147819 */ /* 0x000fc400000006ff */
[----:B0-----:R-:W-:Y:S01]  /*0e90*/  SHF.L.U32 R71, R16, 0x10, RZ ;  /* 0x0000001010477819 */ /* 0x001fe200000006ff */
[--C-:B------:R-:W-:Y:S01]  /*0ea0*/  FFMA.FTZ R67, R24, R67, R65.reuse ;  /* 0x0000004318437223 */ /* 0x100fe20000010041 */
[----:B------:R-:W-:Y:S02]  /*0eb0*/  PRMT R65, R17, 0x7632, R65 ;  /* 0x0000763211417816 */ /* 0x000fe40000000041 */
[----:B------:R-:W-:Y:S02]  /*0ec0*/  PRMT R24, R21, 0x7632, R24 ;  /* 0x0000763215187816 */ /* 0x000fe40000000018 */
[----:B------:R-:W-:Y:S02]  /*0ed0*/  SHF.L.U32 R69, R65, 0x10, RZ ;  /* 0x0000001041457819 */ /* 0x000fe400000006ff */
[----:B------:R-:W-:Y:S02]  /*0ee0*/  SHF.L.U32 R24, R24, 0x10, RZ ;  /* 0x0000001018187819 */ /* 0x000fe400000006ff */
[----:B------:R-:W-:-:S02]  /*0ef0*/  SHF.L.U32 R65, R2, 0x10, RZ ;  /* 0x0000001002417819 */ /* 0x000fc400000006ff */
[----:B------:R-:W-:-:S03]  /*0f00*/  SHF.L.U32 R21, R21, 0x10, RZ ;  /* 0x0000001015157819 */ /* 0x000fc600000006ff */
[----:B------:R-:W-:Y:S01]  /*0f10*/  FFMA.FTZ R66, R24, R65, R69 ;  /* 0x0000004118427223 */ /* 0x000fe20000010045 */
[----:B------:R-:W-:Y:S02]  /*0f20*/  PRMT R65, R18, 0x7632, R65 ;  /* 0x0000763212417816 */ /* 0x000fe40000000041 */
[----:B------:R-:W-:Y:S02]  /*0f30*/  PRMT R24, R22, 0x7632, R24 ;  /* 0x0000763216187816 */ /* 0x000fe40000000018 */
[----:B------:R-:W-:Y:S02]  /*0f40*/  SHF.L.U32 R69, R65, 0x10, RZ ;  /* 0x0000001041457819 */ /* 0x000fe400000006ff */
[----:B------:R-:W-:Y:S02]  /*0f50*/  SHF.L.U32 R24, R24, 0x10, RZ ;  /* 0x0000001018187819 */ /* 0x000fe400000006ff */
[----:B------:R-:W-:Y:S02]  /*0f60*/  SHF.L.U32 R65, R3, 0x10, RZ ;  /* 0x0000001003417819 */ /* 0x000fe400000006ff */
[----:B------:R-:W-:-:S03]  /*0f70*/  SHF.L.U32 R22, R22, 0x10, RZ ;  /* 0x0000001016167819 */ /* 0x000fc600000006ff */
[----:B------:R-:W-:Y:S01]  /*0f80*/  FFMA.FTZ R65, R24, R65, R69 ;  /* 0x0000004118417223 */ /* 0x000fe20000010045 */
[----:B------:R-:W-:Y:S02]  /*0f90*/  SHF.L.U32 R69, R9, 0x10, RZ ;  /* 0x0000001009457819 */ /* 0x000fe400000006ff */
[----:B------:R-:W-:-:S03]  /*0fa0*/  SHF.L.U32 R24, R17, 0x10, RZ ;  /* 0x0000001011187819 */ /* 0x000fc600000006ff */
[----:B------:R-:W-:Y:S01]  /*0fb0*/  FFMA.FTZ R70, R20, R69, R71 ;  /* 0x0000004514467223 */ /* 0x000fe20000010047 */
[----:B------:R-:W-:Y:S01]  /*0fc0*/  IMAD.U32 R20, R8, 0x10000, RZ ;  /* 0x0001000008147824 */ /* 0x000fe200078e00ff */
[----:B------:R-:W-:-:S03]  /*0fd0*/  SHF.L.U32 R71, R18, 0x10, RZ ;  /* 0x0000001012477819 */ /* 0x000fc600000006ff */
[----:B------:R-:W-:Y:S01]  /*0fe0*/  FFMA.FTZ R69, R21, R20, R24 ;  /* 0x0000001415457223 */ /* 0x000fe20000010018 */
[----:B------:R-:W-:Y:S02]  /*0ff0*/  SHF.L.U32 R21, R7, 0x10, RZ ;  /* 0x0000001007157819 */ /* 0x000fe400000006ff */
[----:B------:R-:W-:-:S03]  /*1000*/  SHF.L.U32 R20, R6, 0x10, RZ ;  /* 0x0000001006147819 */ /* 0x000fc600000006ff */
[----:B------:R-:W-:Y:S01]  /*1010*/  FFMA.FTZ R72, R22, R21, R71 ;  /* 0x0000001516487223 */ /* 0x000fe20000010047 */
[----:B------:R-:W-:Y:S02]  /*1020*/  SHF.L.U32 R71, R23, 0x10, RZ ;  /* 0x0000001017477819 */ /* 0x000fe400000006ff */
[----:B------:R-:W-:Y:S02]  /*1030*/  SHF.L.U32 R22, R19, 0x10, RZ ;  /* 0x0000001013167819 */ /* 0x000fe400000006ff */
[----:B------:R-:W-:Y:S02]  /*1040*/  PRMT R23, R23, 0x7632, R23 ;  /* 0x0000763217177816 */ /* 0x000fe40000000017 */
[----:B------:R-:W-:Y:S01]  /*1050*/  F2FP.BF16.F32.PACK_AB R21, R66, R69 ;  /* 0x000000454215723e */ /* 0x000fe200000010ff */
[----:B------:R-:W-:Y:S01]  /*1060*/  FFMA.FTZ R71, R71, R20, R22 ;  /* 0x0000001447477223 */ /* 0x000fe20000010016 */
[----:B------:R-:W-:Y:S02]  /*1070*/  PRMT R20, R19, 0x7632, R20 ;  /* 0x0000763213147816 */ /* 0x000fe40000000014 */
[----:B------:R-:W-:-:S02]  /*1080*/  SHF.L.U32 R23, R23, 0x10, RZ ;  /* 0x0000001017177819 */ /* 0x000fc400000006ff */
[----:B------:R-:W-:Y:S02]  /*1090*/  SHF.L.U32 R22, R20, 0x10, RZ ;  /* 0x0000001014167819 */ /* 0x000fe400000006ff */
[----:B------:R-:W-:-:S05]  /*10a0*/  SHF.L.U32 R20, R4, 0x10, RZ ;  /* 0x0000001004147819 */ /* 0x000fca00000006ff */
[----:B------:R-:W-:Y:S01]  /*10b0*/  FFMA.FTZ R73, R23, R20, R22 ;  /* 0x0000001417497223 */ /* 0x000fe20000010016 */
[----:B------:R-:W-:Y:S02]  /*10c0*/  F2FP.BF16.F32.PACK_AB R22, R65, R72 ;  /* 0x000000484116723e */ /* 0x000fe400000010ff */
[----:B------:R-:W-:Y:S02]  /*10d0*/  F2FP.BF16.F32.PACK_AB R20, R67, R70 ;  /* 0x000000464314723e */ /* 0x000fe400000010ff */
[----:B------:R-:W-:Y:S01]  /*10e0*/  F2FP.BF16.F32.PACK_AB R23, R73, R71 ;  /* 0x000000474917723e */ /* 0x000fe200000010ff */
[----:B------:R-:W-:Y:S06]  /*10f0*/  BRA `(.L_x_148) ;  /* 0x0000000000807947 */ /* 0x000fec0003800000 */
.L_x_147:
[----:B0----5:R-:W-:Y:S02]  /*1100*/  SHF.L.U32 R70, R20, 0x10, RZ ;  /* 0x0000001014467819 */ /* 0x021fe400000006ff */
[----:B------:R-:W-:Y:S02]  /*1110*/  SHF.L.U32 R65, R9, 0x10, RZ ;  /* 0x0000001009417819 */ /* 0x000fe400000006ff */
[C---:B------:R-:W-:Y:S02]  /*1120*/  SHF.L.U32 R72, R22.reuse, 0x10, RZ ;  /* 0x0000001016487819 */ /* 0x040fe400000006ff */
[----:B------:R-:W-:Y:S01]  /*1130*/  PRMT R22, R22, 0x7632, R22 ;  /* 0x0000763216167816 */ /* 0x000fe20000000016 */
[----:B------:R-:W-:Y:S01]  /*1140*/  FMUL.FTZ R70, R70, R65 ;  /* 0x0000004146467220 */ /* 0x000fe20000410000 */
[----:B------:R-:W-:Y:S02]  /*1150*/  SHF.L.U32 R65, R7, 0x10, RZ ;  /* 0x0000001007417819 */ /* 0x000fe400000006ff */
[----:B------:R-:W-:Y:S01]  /*1160*/  SHF.L.U32 R69, R21, 0x10, RZ ;  /* 0x0000001015457819 */ /* 0x000fe200000006ff */
[----:B------:R-:W-:Y:S01]  /*1170*/  IMAD.U32 R22, R22, 0x10000, RZ ;  /* 0x0001000016167824 */ /* 0x000fe200078e00ff */
[----:B------:R-:W-:Y:S01]  /*1180*/  SHF.L.U32 R24, R8, 0x10, RZ ;  /* 0x0000001008187819 */ /* 0x000fe200000006ff */
[----:B------:R-:W-:Y:S01]  /*1190*/  FMUL.FTZ R72, R72, R65 ;  /* 0x0000004148487220 */ /* 0x000fe20000410000 */
[----:B------:R-:W-:-:S02]  /*11a0*/  SHF.L.U32 R65, R3, 0x10, RZ ;  /* 0x0000001003417819 */ /* 0x000fc400000006ff */
[----:B------:R-:W-:Y:S01]  /*11b0*/  SHF.L.U32 R71, R23, 0x10, RZ ;  /* 0x0000001017477819 */ /* 0x000fe200000006ff */
[----:B------:R-:W-:Y:S01]  /*11c0*/  FMUL.FTZ R69, R69, R24 ;  /* 0x0000001845457220 */ /* 0x000fe20000410000 */
[----:B------:R-:W-:Y:S01]  /*11d0*/  PRMT R23, R23, 0x7632, R23 ;  /* 0x0000763217177816 */ /* 0x000fe20000000017 */
[----:B------:R-:W-:Y:S01]  /*11e0*/  FMUL.FTZ R65, R22, R65 ;  /* 0x0000004116417220 */ /* 0x000fe20000410000 */
[----:B------:R-:W-:Y:S02]  /*11f0*/  PRMT R20, R20, 0x7632, R20 ;  /* 0x0000763214147816 */ /* 0x000fe40000000014 */
[----:B------:R-:W-:Y:S02]  /*1200*/  PRMT R21, R21, 0x7632, R21 ;  /* 0x0000763215157816 */ /* 0x000fe40000000015 */
[----:B------:R-:W-:Y:S02]  /*1210*/  SHF.L.U32 R24, R6, 0x10, RZ ;  /* 0x0000001006187819 */ /* 0x000fe400000006ff */
[----:B------:R-:W-:-:S02]  /*1220*/  SHF.L.U32 R23, R23, 0x10, RZ ;  /* 0x0000001017177819 */ /* 0x000fc400000006ff */
[----:B------:R-:W-:Y:S01]  /*1230*/  SHF.L.U32 R22, R4, 0x10, RZ ;  /* 0x0000001004167819 */ /* 0x000fe200000006ff */
[----:B------:R-:W-:Y:S01]  /*1240*/  FMUL.FTZ R71, R71, R24 ;  /* 0x0000001847477220 */ /* 0x000fe20000410000 */
[----:B------:R-:W-:Y:S02]  /*1250*/  SHF.L.U32 R20, R20, 0x10, RZ ;  /* 0x0000001014147819 */ /* 0x000fe400000006ff */
[----:B------:R-:W-:Y:S01]  /*1260*/  SHF.L.U32 R21, R21, 0x10, RZ ;  /* 0x0000001015157819 */ /* 0x000fe200000006ff */
[----:B------:R-:W-:Y:S01]  /*1270*/  FMUL.FTZ R73, R23, R22 ;  /* 0x0000001617497220 */ /* 0x000fe20000410000 */
[----:B------:R-:W-:Y:S02]  /*1280*/  SHF.L.U32 R66, R2, 0x10, RZ ;  /* 0x0000001002427819 */ /* 0x000fe400000006ff */
[----:B------:R-:W-:Y:S02]  /*1290*/  SHF.L.U32 R67, R0, 0x10, RZ ;  /* 0x0000001000437819 */ /* 0x000fe400000006ff */
[----:B------:R-:W-:Y:S01]  /*12a0*/  F2FP.BF16.F32.PACK_AB R23, R73, R71 ;  /* 0x000000474917723e */ /* 0x000fe200000010ff */
[----:B------:R-:W-:Y:S01]  /*12b0*/  FMUL.FTZ R66, R21, R66 ;  /* 0x0000004215427220 */ /* 0x000fe20000410000 */
[----:B------:R-:W-:Y:S01]  /*12c0*/  F2FP.BF16.F32.PACK_AB R22, R65, R72 ;  /* 0x000000484116723e */ /* 0x000fe200000010ff */
[----:B------:R-:W-:-:S03]  /*12d0*/  FMUL.FTZ R67, R20, R67 ;  /* 0x0000004314437220 */ /* 0x000fc60000410000 */
[----:B------:R-:W-:Y:S02]  /*12e0*/  F2FP.BF16.F32.PACK_AB R21, R66, R69 ;  /* 0x000000454215723e */ /* 0x000fe400000010ff */
[----:B------:R-:W-:-:S07]  /*12f0*/  F2FP.BF16.F32.PACK_AB R20, R67, R70 ;  /* 0x000000464314723e */ /* 0x000fce00000010ff */
.L_x_148:
        /* <DEDUP_REMOVED lines=14> */
[----:B0-----:R-:W-:-:S04]  /*13e0*/  FADD.FTZ R21, R24, R69 ;  /* 0x0000004518157221 */ /* 0x001fc80000010000 */
[----:B------:R-:W-:-:S04]  /*13f0*/  FADD.FTZ R21, R21, R66 ;  /* 0x0000004215157221 */ /* 0x000fc80000010000 */
[----:B------:R-:W-:-:S04]  /*1400*/  FADD.FTZ R20, R21, R72 ;  /* 0x0000004815147221 */ /* 0x000fc80000010000 */
[----:B------:R-:W-:-:S04]  /*1410*/  FADD.FTZ R20, R20, R65 ;  /* 0x0000004114147221 */ /* 0x000fc80000010000 */
[----:B------:R-:W-:-:S04]  /*1420*/  FADD.FTZ R20, R20, R71 ;  /* 0x0000004714147221 */ /* 0x000fc80000010000 */
[----:B------:R-:W-:Y:S01]  /*1430*/  FADD.FTZ R20, R20, R73 ;  /* 0x0000004914147221 */ /* 0x000fe20000010000 */
        /* <DEDUP_REMOVED lines=54> */
.L_x_168:
[----:B------:R-:W3:Y:S01]  /*17a0*/  @!P2 LDC.64 R20, c[0x0][0x3c0] ;  /* 0x0000f000ff14ab82 */ /* 0x000ee20000000a00 */
[----:B-1----:R-:W-:Y:S01]  /*17b0*/  FADD.FTZ R24, R76, R24 ;  /* 0x000000184c187221 */ /* 0x002fe20000010000 */
[----:B------:R-:W-:Y:S01]  /*17c0*/  FMUL.FTZ R22, R74, R74 ;  /* 0x0000004a4a167220 */ /* 0x000fe20000410000 */
[----:B------:R-:W-:Y:S02]  /*17d0*/  ISETP.NE.AND P1, PT, RZ, UR8, PT ;  /* 0x00000008ff007c0c */ /* 0x000fe4000bf25270 */
[----:B--2---:R-:W-:Y:S02]  /*17e0*/  FFMA.FTZ R75, R24, R75, UR5 ;  /* 0x00000005184b7e23 */ /* 0x004fe4000801004b */
[----:B------:R-:W-:Y:S02]  /*17f0*/  FSEL R24, R22, RZ, P1 ;  /* 0x000000ff16187208 */ /* 0x000fe40000800000 */
[----:B------:R-:W-:Y:S02]  /*1800*/  FSEL R22, R74, RZ, !P1 ;  /* 0x000000ff4a167208 */ /* 0x000fe40004800000 */
[----:B------:R-:W-:Y:S01]  /*1810*/  ISETP.NE.AND P1, PT, R14, RZ, PT ;  /* 0x000000ff0e00720c */ /* 0x000fe20003f25270 */
[----:B------:R-:W-:-:S02]  /*1820*/  FADD.FTZ R24, R75, R24 ;  /* 0x000000184b187221 */ /* 0x000fc40000010000 */
        /* <DEDUP_REMOVED lines=10> */
[----:B---3--:R-:W-:-:S04]  /*18d0*/  @!P2 IMAD.WIDE R20, R5, 0x4, R20 ;  /* 0x000000040514a825 */ /* 0x008fc800078e0214 */
[C---:B------:R-:W-:Y:S01]  /*18e0*/  FADD.FTZ R69, -R22.reuse, R69 ;  /* 0x0000004516457221 */ /* 0x040fe20000010100 */
[C---:B------:R-:W-:Y:S01]  /*18f0*/  FADD.FTZ R66, -R22.reuse, R66 ;  /* 0x0000004216427221 */ /* 0x040fe20000010100 */
[C---:B------:R-:W-:Y:S01]  /*1900*/  FADD.FTZ R72, -R22.reuse, R72 ;  /* 0x0000004816487221 */ /* 0x040fe20000010100 */
[C---:B------:R-:W-:Y:S01]  /*1910*/  FADD.FTZ R65, -R22.reuse, R65 ;  /* 0x0000004116417221 */ /* 0x040fe20000010100 */
[----:B------:R1:W-:Y:S01]  /*1920*/  @!P2 STG.E desc[UR6][R20.64], R74 ;  /* 0x0000004a1400a986 */ /* 0x0003e2000c101906 */
[C---:B------:R-:W-:Y:S01]  /*1930*/  FADD.FTZ R71, -R22.reuse, R71 ;  /* 0x0000004716477221 */ /* 0x040fe20000010100 */
[----:B------:R-:W-:Y:S01]  /*1940*/  FADD.FTZ R73, -R22, R73 ;  /* 0x0000004916497221 */ /* 0x000fe20000010100 */
[----:B-1----:R-:W1:Y:S01]  /*1950*/  LDC.64 R20, c[0x0][0x428] ;  /* 0x00010a00ff147b82 */ /* 0x002e620000000a00 */
[----:B------:R-:W2:Y:S02]  /*1960*/  MUFU.RSQ R74, R24 ;  /* 0x00000018004a7308 */ /* 0x000ea40000001400 */
[C---:B--2---:R-:W-:Y:S01]  /*1970*/  FMUL.FTZ R63, R74.reuse, R63 ;  /* 0x0000003f4a3f7220 */ /* 0x044fe20000410000 */
[C---:B------:R-:W-:Y:S01]  /*1980*/  FMUL.FTZ R23, R74.reuse, R62 ;  /* 0x0000003e4a177220 */ /* 0x040fe20000410000 */
[C---:B------:R-:W-:Y:S01]  /*1990*/  FMUL.FTZ R27, R74.reuse, R27 ;  /* 0x0000001b4a1b7220 */ /* 0x040fe20000410000 */
[----:B------:R-:W-:Y:S01]  /*19a0*/  FMUL.FTZ R45, R74, R45 ;  /* 0x0000002d4a2d7220 */ /* 0x000fe20000410000 */
[----:B------:R-:W-:Y:S01]  /*19b0*/  FFMA.FTZ R22, R63, R41, R42 ;  /* 0x000000293f167223 */ /* 0x000fe2000001002a */
[----:B-1----:R-:W-:-:S04]  /*19c0*/  IMAD.WIDE.U32 R62, R26, 0x10, R20 ;  /* 0x000000101a3e7825 */ /* 0x002fc800078e0014 */
[----:B------:R-:W-:Y:S01]  /*19d0*/  FFMA.FTZ R23, R23, R40, R30 ;  /* 0x0000002817177223 */ /* 0x000fe2000001001e */
[C---:B------:R-:W-:Y:S01]  /*19e0*/  FMUL.FTZ R64, R74.reuse, R64 ;  /* 0x000000404a407220 */ /* 0x040fe20000410000 */
[----:B------:R-:W-:Y:S01]  /*19f0*/  FMUL.FTZ R72, R74, R72 ;  /* 0x000000484a487220 */ /* 0x000fe20000410000 */
[----:B0-----:R-:W-:-:S04]  /*1a00*/  IMAD.WIDE.U32 R76, R68, 0x10, R20 ;  /* 0x00000010444c7825 */ /* 0x001fc800078e0014 */
[----:B------:R-:W-:Y:S01]  /*1a10*/  FMUL.FTZ R20, R74, R61 ;  /* 0x0000003d4a147220 */ /* 0x000fe20000410000 */
[----:B------:R-:W-:Y:S01]  /*1a20*/  FFMA.FTZ R21, R27, R53, R28 ;  /* 0x000000351b157223 */ /* 0x000fe2000001001c */
[----:B------:R-:W-:Y:S01]  /*1a30*/  F2FP.BF16.F32.PACK_AB R23, R22, R23 ;  /* 0x000000171617723e */ /* 0x000fe200000010ff */
[----:B------:R-:W-:Y:S01]  /*1a40*/  FFMA.FTZ R22, R64, R37, R29 ;  /* 0x0000002540167223 */ /* 0x000fe2000001001d */
[----:B------:R-:W-:Y:S01]  /*1a50*/  FFMA.FTZ R27, R20, R38, R39 ;  /* 0x00000026141b7223 */ /* 0x000fe20000010027 */
[----:B------:R-:W-:Y:S01]  /*1a60*/  FFMA.FTZ R20, R45, R35, R36 ;  /* 0x000000232d147223 */ /* 0x000fe20000010024 */
[C---:B------:R-:W-:Y:S01]  /*1a70*/  FMUL.FTZ R24, R74.reuse, R65 ;  /* 0x000000414a187220 */ /* 0x040fe20000410000 */
[C---:B------:R-:W-:Y:S01]  /*1a80*/  FMUL.FTZ R71, R74.reuse, R71 ;  /* 0x000000474a477220 */ /* 0x040fe20000410000 */
[----:B------:R-:W-:Y:S01]  /*1a90*/  FMUL.FTZ R73, R74, R73 ;  /* 0x000000494a497220 */ /* 0x000fe20000410000 */
[----:B------:R-:W0:Y:S01]  /*1aa0*/  @!P1 LDC.64 R64, c[0x0][0x3c8] ;  /* 0x0000f200ff409b82 */ /* 0x000e220000000a00 */
[----:B------:R-:W-:Y:S01]  /*1ab0*/  F2FP.BF16.F32.PACK_AB R21, R20, R21 ;  /* 0x000000151415723e */ /* 0x000fe200000010ff */
[C---:B------:R-:W-:Y:S01]  /*1ac0*/  FMUL.FTZ R20, R74.reuse, R25 ;  /* 0x000000194a147220 */ /* 0x040fe20000410000 */
[----:B------:R-:W-:Y:S01]  /*1ad0*/  F2FP.BF16.F32.PACK_AB R22, R27, R22 ;  /* 0x000000161b16723e */ /* 0x000fe200000010ff */
[----:B------:R-:W-:Y:S01]  /*1ae0*/  FMUL.FTZ R25, R74, R44 ;  /* 0x0000002c4a197220 */ /* 0x000fe20000410000 */
[----:B------:R-:W-:Y:S01]  /*1af0*/  FFMA.FTZ R26, R72, R51, R33 ;  /* 0x00000033481a7223 */ /* 0x000fe20000010021 */
[----:B------:R-:W-:Y:S01]  /*1b00*/  FFMA.FTZ R27, R71, R58, R34 ;  /* 0x0000003a471b7223 */ /* 0x000fe20000010022 */
[----:B------:R-:W-:Y:S01]  /*1b10*/  FFMA.FTZ R44, R73, R59, R60 ;  /* 0x0000003b492c7223 */ /* 0x000fe2000001003c */
[----:B------:R-:W-:Y:S01]  /*1b20*/  FFMA.FTZ R45, R24, R52, R57 ;  /* 0x00000034182d7223 */ /* 0x000fe20000010039 */
[----:B------:R-:W-:Y:S01]  /*1b30*/  FFMA.FTZ R20, R20, R56, R15 ;  /* 0x0000003814147223 */ /* 0x000fe2000001000f */
[----:B------:R-:W-:Y:S01]  /*1b40*/  FFMA.FTZ R25, R25, R55, R54 ;  /* 0x0000003719197223 */ /* 0x000fe20000010036 */
[----:B------:R-:W-:Y:S01]  /*1b50*/  FMUL.FTZ R61, R74, R66 ;  /* 0x000000424a3d7220 */ /* 0x000fe20000410000 */
[----:B------:R-:W-:Y:S01]  /*1b60*/  F2FP.BF16.F32.PACK_AB R27, R44, R27 ;  /* 0x0000001b2c1b723e */ /* 0x000fe200000010ff */
[C---:B------:R-:W-:Y:S01]  /*1b70*/  FMUL.FTZ R69, R74.reuse, R69 ;  /* 0x000000454a457220 */ /* 0x040fe20000410000 */
[----:B------:R-:W-:Y:S01]  /*1b80*/  F2FP.BF16.F32.PACK_AB R26, R45, R26 ;  /* 0x0000001a2d1a723e */ /* 0x000fe200000010ff */
[C---:B------:R-:W-:Y:S01]  /*1b90*/  FMUL.FTZ R70, R74.reuse, R70 ;  /* 0x000000464a467220 */ /* 0x040fe20000410000 */
[----:B------:R-:W1:Y:S01]  /*1ba0*/  LDC.64 R44, c[0x0][0x380] ;  /* 0x0000e000ff2c7b82 */ /* 0x000e620000000a00 */
[----:B------:R-:W-:Y:S01]  /*1bb0*/  FMUL.FTZ R66, R74, R67 ;  /* 0x000000434a427220 */ /* 0x000fe20000410000 */
[----:B------:R-:W-:Y:S01]  /*1bc0*/  F2FP.BF16.F32.PACK_AB R20, R25, R20 ;  /* 0x000000141914723e */ /* 0x000fe200000010ff */
[----:B------:R-:W-:Y:S01]  /*1bd0*/  FFMA.FTZ R68, R61, R49, R50 ;  /* 0x000000313d447223 */ /* 0x000fe20000010032 */
[----:B------:R-:W-:Y:S01]  /*1be0*/  FFMA.FTZ R25, R69, R48, R32 ;  /* 0x0000003045197223 */ /* 0x000fe20000010020 */
[----:B------:R-:W-:Y:S01]  /*1bf0*/  FFMA.FTZ R24, R70, R43, R31 ;  /* 0x0000002b46187223 */ /* 0x000fe2000001001f */
[----:B------:R-:W-:Y:S01]  /*1c00*/  FFMA.FTZ R61, R66, R46, R47 ;  /* 0x0000002e423d7223 */ /* 0x000fe2000001002f */
[----:B0-----:R-:W-:-:S02]  /*1c10*/  @!P1 IMAD.WIDE R64, R5, 0x4, R64 ;  /* 0x0000000405409825 */ /* 0x001fc400078e0240 */
[----:B------:R-:W-:Y:S02]  /*1c20*/  F2FP.BF16.F32.PACK_AB R25, R68, R25 ;  /* 0x000000194419723e */ /* 0x000fe400000010ff */
[----:B------:R-:W-:Y:S01]  /*1c30*/  F2FP.BF16.F32.PACK_AB R24, R61, R24 ;  /* 0x000000183d18723e */ /* 0x000fe200000010ff */
[----:B------:R0:W-:Y:S04]  /*1c40*/  @!P1 STG.E desc[UR6][R64.64], R74 ;  /* 0x0000004a40009986 */ /* 0x0001e8000c101906 */
[----:B------:R0:W-:Y:S04]  /*1c50*/  STG.E.128 desc[UR6][R62.64], R20 ;  /* 0x000000143e007986 */ /* 0x0001e8000c101d06 */
[----:B------:R0:W-:Y:S01]  /*1c60*/  STG.E.128 desc[UR6][R76.64], R24 ;  /* 0x000000184c007986 */ /* 0x0001e2000c101d06 */
[----:B-1----:R-:W-:-:S04]  /*1c70*/  LEA R5, R44, R5, 0x2 ;  /* 0x000000052c057211 */ /* 0x002fc800078e10ff */
[----:B------:R-:W-:-:S13]  /*1c80*/  ISETP.GE.AND P1, PT, R5, R45, PT ;  /* 0x0000002d0500720c */ /* 0x000fda0003f26270 */
[----:B0-----:R-:W-:Y:S05]  /*1c90*/  @!P1 BRA `(.L_x_150) ;  /* 0xffffffe800cc9947 */ /* 0x001fea000383ffff */
[----:B------:R-:W-:Y:S05]  /*1ca0*/  EXIT ;  /* 0x000000000000794d */ /* 0x000fea0003800000 */
.L_x_144:
[----:B------:R-:W0:Y:S01]  /*1cb0*/  LDCU.64 UR4, c[0x0][0x3a0] ;  /* 0x00007400ff0477ac */ /* 0x000e220008000a00 */
[----:B------:R-:W-:Y:S01]  /*1cc0*/  SHF.L.U32 R15, R20, 0x10, RZ ;  /* 0x00000010140f7819 */ /* 0x000fe200000006ff */
[----:B------:R-:W-:Y:S01]  /*1cd0*/  IMAD.U32 R33, R18, 0x10000, RZ ;  /* 0x0001000012217824 */ /* 0x000fe200078e00ff */
[----:B------:R-:W-:Y:S01]  /*1ce0*/  SHF.L.U32 R28, R21, 0x10, RZ ;  /* 0x00000010151c7819 */ /* 0x000fe200000006ff */
[----:B------:R-:W-:Y:S01]  /*1cf0*/  IMAD.U32 R52, R52, 0x10000, RZ ;  /* 0x0001000034347824 */ /* 0x000fe200078e00ff */
[----:B------:R-:W-:Y:S01]  /*1d00*/  SHF.L.U32 R29, R22, 0x10, RZ ;  /* 0x00000010161d7819 */ /* 0x000fe200000006ff */
[----:B------:R-:W1:Y:S01]  /*1d10*/  LDCU UR8, c[0x0][0x448] ;  /* 0x00008900ff0877ac */ /* 0x000e620008000800 */
[----:B------:R-:W-:Y:S02]  /*1d20*/  SHF.L.U32 R30, R23, 0x10, RZ ;  /* 0x00000010171e7819 */ /* 0x000fe400000006ff */
[----:B------:R-:W-:Y:S02]  /*1d30*/  SHF.L.U32 R31, R16, 0x10, RZ ;  /* 0x00000010101f7819 */ /* 0x000fe400000006ff */
[----:B------:R-:W-:-:S02]  /*1d40*/  SHF.L.U32 R32, R17, 0x10, RZ ;  /* 0x0000001011207819 */ /* 0x000fc400000006ff */
[----:B------:R-:W-:Y:S02]  /*1d50*/  SHF.L.U32 R34, R19, 0x10, RZ ;  /* 0x0000001013227819 */ /* 0x000fe400000006ff */
        /* <DEDUP_REMOVED lines=26> */
[----:B01----:R-:W2:-:S12]  /*1f00*/  LDCU.U8 UR5, c[0x0][0x410] ;  /* 0x00008200ff0577ac */ /* 0x003e980008000000 */
.L_x_156:
[----:B0-----:R-:W0:Y:S01]  /*1f10*/  LDC.64 R20, c[0x0][0x3e0] ;  /* 0x0000f800ff147b82 */ /* 0x001e220000000a00 */
[----:B------:R-:W-:-:S05]  /*1f20*/  IMAD R22, R5, UR4, RZ ;  /* 0x0000000405167c24 */ /* 0x000fca000f8e02ff */
[----:B------:R-:W-:Y:S02]  /*1f30*/  SHF.R.S32.HI R23, RZ, 0x1f, R22 ;  /* 0x0000001fff177819 */ /* 0x000fe40000011416 */
[----:B------:R-:W1:Y:S02]  /*1f40*/  LDC.64 R68, c[0x0][0x390] ;  /* 0x0000e400ff447b82 */ /* 0x000e640000000a00 */
[----:B------:R-:W-:-:S04]  /*1f50*/  LEA.HI R23, R23, R22, RZ, 0x3 ;  /* 0x0000001617177211 */ /* 0x000fc800078f18ff */
[----:B------:R-:W-:Y:S01]  /*1f60*/  LEA.HI.SX32 R44, R23, R14, 0x1d ;  /* 0x0000000e172c7211 */ /* 0x000fe200078feaff */
[----:B0-----:R-:W-:-:S05]  /*1f70*/  IMAD.WIDE R20, R5, 0x2, R20 ;  /* 0x0000000205147825 */ /* 0x001fca00078e0214 */
[----:B------:R1:W3:Y:S02]  /*1f80*/  LDG.E.U16 R24, desc[UR6][R20.64] ;  /* 0x0000000614187981 */ /* 0x0002e4000c1e1500 */
[----:B-1----:R-:W-:-:S06]  /*1f90*/  IMAD.WIDE.U32 R20, R44, 0x10, R68 ;  /* 0x000000102c147825 */ /* 0x002fcc00078e0044 */
[----:B------:R-:W5:Y:S01]  /*1fa0*/  LDG.E.128 R20, desc[UR6][R20.64] ;  /* 0x0000000614147981 */ /* 0x000f62000c1e1d00 */
[----:B------:R-:W-:Y:S02]  /*1fb0*/  PRMT R63, R13, 0x7632, R63 ;  /* 0x000076320d3f7816 */ /* 0x000fe4000000003f */
[----:B------:R-:W-:Y:S02]  /*1fc0*/  PRMT R62, R12, 0x7632, R62 ;  /* 0x000076320c3e7816 */ /* 0x000fe4000000003e */
[----:B------:R-:W-:Y:S02]  /*1fd0*/  PRMT R64, R10, 0x7632, R64 ;  /* 0x000076320a407816 */ /* 0x000fe40000000040 */
[----:B------:R-:W-:Y:S02]  /*1fe0*/  PRMT R61, R11, 0x7632, R61 ;  /* 0x000076320b3d7816 */ /* 0x000fe4000000003d */
[----:B---3--:R-:W-:Y:S01]  /*1ff0*/  SHF.L.U32 R24, R24, 0x10, RZ ;  /* 0x0000001018187819 */ /* 0x008fe200000006ff */
[----:B------:R-:W-:Y:S06]  /*2000*/  @!P0 BRA `(.L_x_151) ;  /* 0x0000000000e08947 */ /* 0x000fec0003800000 */
[----:B------:R-:W0:Y:S02]  /*2010*/  LDC.64 R16, c[0x0][0x3a0] ;  /* 0x0000e800ff107b82 */ /* 0x000e240000000a00 */
[----:B0-----:R-:W-:-:S06]  /*2020*/  IMAD.WIDE.U32 R16, R44, 0x10, R16 ;  /* 0x000000102c107825 */ /* 0x001fcc00078e0010 */
[----:B------:R-:W3:Y:S01]  /*2030*/  LDG.E.128 R16, desc[UR6][R16.64] ;  /* 0x0000000610107981 */ /* 0x000ee2000c1e1d00 */
[----:B-----5:R-:W-:Y:S02]  /*2040*/  SHF.L.U32 R25, R20, 0x10, RZ ;  /* 0x0000001014197819 */ /* 0x020fe400000006ff */
[----:B------:R-:W-:Y:S02]  /*2050*/  SHF.L.U32 R27, R13, 0x10, RZ ;  /* 0x000000100d1b7819 */ /* 0x000fe400000006ff */
[----:B------:R-:W-:Y:S01]  /*2060*/  SHF.L.U32 R45, R21, 0x10, RZ ;  /* 0x00000010152d7819 */ /* 0x000fe200000006ff */
[----:B------:R-:W-:Y:S01]  /*2070*/  FMUL.FTZ R25, R24, R25 ;  /* 0x0000001918197220 */ /* 0x000fe20000410000 */
[----:B------:R-:W-:Y:S02]  /*2080*/  SHF.L.U32 R65, R12, 0x10, RZ ;  /* 0x000000100c417819 */ /* 0x000fe400000006ff */
[----:B------:R-:W-:Y:S01]  /*2090*/  SHF.L.U32 R67, R11, 0x10, RZ ;  /* 0x000000100b437819 */ /* 0x000fe200000006ff */
[----:B------:R-:W-:Y:S01]  /*20a0*/  FMUL.FTZ R45, R24, R45 ;  /* 0x0000002d182d7220 */ /* 0x000fe20000410000 */
[----:B------:R-:W-:-:S02]  /*20b0*/  SHF.L.U32 R70, R61, 0x10, RZ ;  /* 0x000000103d467819 */ /* 0x000fc400000006ff */
[----:B------:R-:W-:Y:S02]  /*20c0*/  SHF.L.U32 R62, R62, 0x10, RZ ;  /* 0x000000103e3e7819 */ /* 0x000fe400000006ff */
[----:B---3--:R-:W-:Y:S02]  /*20d0*/  SHF.L.U32 R26, R16, 0x10, RZ ;  /* 0x00000010101a7819 */ /* 0x008fe400000006ff */
[----:B------:R-:W-:Y:S02]  /*20e0*/  SHF.L.U32 R66, R18, 0x10, RZ ;  /* 0x0000001012427819 */ /* 0x000fe400000006ff */
[----:B------:R-:W-:Y:S01]  /*20f0*/  PRMT R20, R19, 0x7632, R20 ;  /* 0x0000763213147816 */ /* 0x000fe20000000014 */
[----:B------:R-:W-:Y:S01]  /*2100*/  FFMA.FTZ R27, R27, R25, R26 ;  /* 0x000000191b1b7223 */ /* 0x000fe2000001001a */
[----:B------:R-:W-:Y:S01]  /*2110*/  SHF.L.U32 R25, R22, 0x10, RZ ;  /* 0x0000001016197819 */ /* 0x000fe200000006ff */
[----:B------:R-:W-:Y:S01]  /*2120*/  IMAD.U32 R26, R17, 0x10000, RZ ;  /* 0x00010000111a7824 */ /* 0x000fe200078e00ff */
[----:B------:R-:W-:-:S03]  /*2130*/  PRMT R21, R20, 0x7632, R21 ;  /* 0x0000763214157816 */ /* 0x000fc60000000015 */
[----:B------:R-:W-:Y:S01]  /*2140*/  FMUL.FTZ R25, R24, R25 ;  /* 0x0000001918197220 */ /* 0x000fe20000410000 */
[----:B------:R-:W-:Y:S01]  /*2150*/  FFMA.FTZ R26, R65, R45, R26 ;  /* 0x0000002d411a7223 */ /* 0x000fe2000001001a */
[C---:B------:R-:W-:Y:S02]  /*2160*/  SHF.L.U32 R45, R23.reuse, 0x10, RZ ;  /* 0x00000010172d7819 */ /* 0x040fe400000006ff */
[----:B------:R-:W-:Y:S01]  /*2170*/  PRMT R23, R23, 0x7632, R23 ;  /* 0x0000763217177816 */ /* 0x000fe20000000017 */
[----:B------:R-:W-:Y:S01]  /*2180*/  FFMA.FTZ R25, R67, R25, R66 ;  /* 0x0000001943197223 */ /* 0x000fe20000010042 */
[----:B------:R-:W-:Y:S01]  /*2190*/  SHF.L.U32 R65, R10, 0x10, RZ ;  /* 0x000000100a417819 */ /* 0x000fe200000006ff */
[----:B------:R-:W-:Y:S01]  /*21a0*/  FMUL.FTZ R45, R24, R45 ;  /* 0x0000002d182d7220 */ /* 0x000fe20000410000 */
[----:B------:R-:W-:Y:S02]  /*21b0*/  SHF.L.U32 R66, R19, 0x10, RZ ;  /* 0x0000001013427819 */ /* 0x000fe400000006ff */
[----:B------:R-:W-:-:S02]  /*21c0*/  SHF.L.U32 R23, R23, 0x10, RZ ;  /* 0x0000001017177819 */ /* 0x000fc400000006ff */
[----:B------:R-:W-:Y:S01]  /*21d0*/  PRMT R22, R21, 0x7632, R22 ;  /* 0x0000763215167816 */ /* 0x000fe20000000016 */
[----:B------:R-:W-:Y:S01]  /*21e0*/  FFMA.FTZ R45, R65, R45, R66 ;  /* 0x0000002d412d7223 */ /* 0x000fe20000010042 */
[----:B------:R-:W-:Y:S01]  /*21f0*/  SHF.L.U32 R67, R64, 0x10, RZ ;  /* 0x0000001040437819 */ /* 0x000fe200000006ff */
[----:B------:R-:W-:Y:S01]  /*2200*/  FMUL.FTZ R23, R24, R23 ;  /* 0x0000001718177220 */ /* 0x000fe20000410000 */
[----:B------:R-:W-:Y:S02]  /*2210*/  SHF.L.U32 R64, R20, 0x10, RZ ;  /* 0x0000001014407819 */ /* 0x000fe400000006ff */
[C---:B------:R-:W-:Y:S02]  /*2220*/  PRMT R65, R22.reuse, 0x7632, R65 ;  /* 0x0000763216417816 */ /* 0x040fe40000000041 */
[----:B------:R-:W-:Y:S01]  /*2230*/  SHF.L.U32 R20, R63, 0x10, RZ ;  /* 0x000000103f147819 */ /* 0x000fe200000006ff */
[----:B------:R-:W-:Y:S01]  /*2240*/  FFMA.FTZ R64, R67, R23, R64 ;  /* 0x0000001743407223 */ /* 0x000fe20000010040 */
[----:B------:R-:W-:-:S02]  /*2250*/  SHF.L.U32 R63, R22, 0x10, RZ ;  /* 0x00000010163f7819 */ /* 0x000fc400000006ff */
[----:B------:R-:W-:Y:S02]  /*2260*/  SHF.L.U32 R65, R65, 0x10, RZ ;  /* 0x0000001041417819 */ /* 0x000fe400000006ff */
[----:B------:R-:W-:Y:S01]  /*2270*/  SHF.L.U32 R23, R21, 0x10, RZ ;  /* 0x0000001015177819 */ /* 0x000fe200000006ff */
[C---:B------:R-:W-:Y:S01]  /*2280*/  FMUL.FTZ R61, R24.reuse, R63 ;  /* 0x0000003f183d7220 */ /* 0x040fe20000410000 */
[----:B------:R-:W-:Y:S01]  /*2290*/  PRMT R22, R17, 0x7632, R22 ;  /* 0x0000763211167816 */ /* 0x000fe20000000016 */
[----:B------:R-:W-:Y:S01]  /*22a0*/  FMUL.FTZ R66, R24, R65 ;  /* 0x0000004118427220 */ /* 0x000fe20000410000 */
[----:B------:R-:W-:Y:S01]  /*22b0*/  PRMT R63, R18, 0x7632, R63 ;  /* 0x00007632123f7816 */ /* 0x000fe2000000003f */
[----:B------:R-:W-:Y:S01]  /*22c0*/  FMUL.FTZ R23, R24, R23 ;  /* 0x0000001718177220 */ /* 0x000fe20000410000 */
[----:B------:R-:W-:Y:S02]  /*22d0*/  PRMT R21, R16, 0x7632, R21 ;  /* 0x0000763210157816 */ /* 0x000fe40000000015 */
[----:B------:R-:W-:-:S02]  /*22e0*/  SHF.L.U32 R65, R22, 0x10, RZ ;  /* 0x0000001016417819 */ /* 0x000fc400000006ff */
[----:B------:R-:W-:Y:S02]  /*22f0*/  SHF.L.U32 R63, R63, 0x10, RZ ;  /* 0x000000103f3f7819 */ /* 0x000fe400000006ff */
[----:B------:R-:W-:Y:S01]  /*2300*/  SHF.L.U32 R21, R21, 0x10, RZ ;  /* 0x0000001015157819 */ /* 0x000fe200000006ff */
[----:B------:R-:W-:Y:S02]  /*2310*/  FFMA.FTZ R62, R62, R61, R65 ;  /* 0x0000003d3e3e7223 */ /* 0x000fe40000010041 */
[----:B------:R-:W-:Y:S02]  /*2320*/  FFMA.FTZ R63, R70, R66, R63 ;  /* 0x00000042463f7223 */ /* 0x000fe4000001003f */
[----:B------:R-:W-:Y:S01]  /*2330*/  FFMA.FTZ R61, R20, R23, R21 ;  /* 0x00000017143d7223 */ /* 0x000fe20000010015 */
[----:B------:R-:W-:Y:S02]  /*2340*/  F2FP.BF16.F32.PACK_AB R23, R64, R45 ;  /* 0x0000002d4017723e */ /* 0x000fe400000010ff */
[----:B------:R-:W-:-:S02]  /*2350*/  F2FP.BF16.F32.PACK_AB R22, R63, R25 ;  /* 0x000000193f16723e */ /* 0x000fc400000010ff */
[----:B------:R-:W-:Y:S02]  /*2360*/  F2FP.BF16.F32.PACK_AB R21, R62, R26 ;  /* 0x0000001a3e15723e */ /* 0x000fe400000010ff */
[----:B------:R-:W-:Y:S01]  /*2370*/  F2FP.BF16.F32.PACK_AB R20, R61, R27 ;  /* 0x0000001b3d14723e */ /* 0x000fe200000010ff */
[----:B------:R-:W-:Y:S06]  /*2380*/  BRA `(.L_x_152) ;  /* 0x0000000000a07947 */ /* 0x000fec0003800000 */
.L_x_151:
[----:B-----5:R-:W-:Y:S01]  /*2390*/  IMAD.U32 R25, R20, 0x10000, RZ ;  /* 0x0001000014197824 */ /* 0x020fe200078e00ff */
[----:B------:R-:W-:Y:S02]  /*23a0*/  SHF.L.U32 R27, R21, 0x10, RZ ;  /* 0x00000010151b7819 */ /* 0x000fe400000006ff */
[----:B------:R-:W-:Y:S01]  /*23b0*/  SHF.L.U32 R26, R13, 0x10, RZ ;  /* 0x000000100d1a7819 */ /* 0x000fe200000006ff */
[----:B------:R-:W-:Y:S01]  /*23c0*/  FMUL.FTZ R25, R24, R25 ;  /* 0x0000001918197220 */ /* 0x000fe20000410000 */
[----:B------:R-:W-:Y:S01]  /*23d0*/  SHF.L.U32 R66, R12, 0x10, RZ ;  /* 0x000000100c427819 */ /* 0x000fe200000006ff */
[----:B------:R-:W-:Y:S01]  /*23e0*/  FMUL.FTZ R45, R24, R27 ;  /* 0x0000001b182d7220 */ /* 0x000fe20000410000 */
[----:B------:R-:W-:Y:S01]  /*23f0*/  PRMT R20, R20, 0x7632, R20 ;  /* 0x0000763214147816 */ /* 0x000fe20000000014 */
[----:B------:R-:W-:Y:S01]  /*2400*/  FMUL.FTZ R27, R26, R25 ;  /* 0x000000191a1b7220 */ /* 0x000fe20000410000 */
[----:B------:R-:W-:Y:S01]  /*2410*/  SHF.L.U32 R25, R22, 0x10, RZ ;  /* 0x0000001016197819 */ /* 0x000fe200000006ff */
[----:B------:R-:W-:Y:S01]  /*2420*/  FMUL.FTZ R26, R66, R45 ;  /* 0x0000002d421a7220 */ /* 0x000fe20000410000 */
[----:B------:R-:W-:-:S02]  /*2430*/  PRMT R22, R21, 0x7632, R22 ;  /* 0x0000763215167816 */ /* 0x000fc40000000016 */
[----:B------:R-:W-:Y:S01]  /*2440*/  SHF.L.U32 R45, R23, 0x10, RZ ;  /* 0x00000010172d7819 */ /* 0x000fe200000006ff */
[----:B------:R-:W-:Y:S01]  /*2450*/  FMUL.FTZ R25, R24, R25 ;  /* 0x0000001918197220 */ /* 0x000fe20000410000 */
[----:B------:R-:W-:Y:S02]  /*2460*/  SHF.L.U32 R66, R11, 0x10, RZ ;  /* 0x000000100b427819 */ /* 0x000fe400000006ff */
[----:B------:R-:W-:Y:S01]  /*2470*/  PRMT R23, R22, 0x7632, R23 ;  /* 0x0000763216177816 */ /* 0x000fe20000000017 */
[----:B------:R-:W-:Y:S01]  /*2480*/  FMUL.FTZ R45, R24, R45 ;  /* 0x0000002d182d7220 */ /* 0x000fe20000410000 */
[----:B------:R-:W-:Y:S01]  /*2490*/  SHF.L.U32 R21, R63, 0x10, RZ ;  /* 0x000000103f157819 */ /* 0x000fe200000006ff */
[----:B------:R-:W-:Y:S01]  /*24a0*/  FMUL.FTZ R25, R66, R25 ;  /* 0x0000001942197220 */ /* 0x000fe20000410000 */
[----:B------:R-:W-:Y:S02]  /*24b0*/  PRMT R65, R23, 0x7632, R65 ;  /* 0x0000763217417816 */ /* 0x000fe40000000041 */
[----:B------:R-:W-:-:S02]  /*24c0*/  SHF.L.U32 R66, R61, 0x10, RZ ;  /* 0x000000103d427819 */ /* 0x000fc400000006ff */
[----:B------:R-:W-:Y:S02]  /*24d0*/  SHF.L.U32 R63, R23, 0x10, RZ ;  /* 0x00000010173f7819 */ /* 0x000fe400000006ff */
[----:B------:R-:W-:Y:S02]  /*24e0*/  SHF.L.U32 R61, R22, 0x10, RZ ;  /* 0x00000010163d7819 */ /* 0x000fe400000006ff */
[----:B------:R-:W-:Y:S01]  /*24f0*/  SHF.L.U32 R65, R65, 0x10, RZ ;  /* 0x0000001041417819 */ /* 0x000fe200000006ff */
[----:B------:R-:W-:Y:S01]  /*2500*/  FMUL.FTZ R63, R24, R63 ;  /* 0x0000003f183f7220 */ /* 0x000fe20000410000 */
        /* <DEDUP_REMOVED lines=8> */
[----:B------:R-:W-:Y:S01]  /*2590*/  FMUL.FTZ R63, R66, R63 ;  /* 0x0000003f423f7220 */ /* 0x000fe20000410000 */
[----:B------:R-:W-:Y:S01]  /*25a0*/  FMUL.FTZ R45, R70, R45 ;  /* 0x0000002d462d7220 */ /* 0x000fe20000410000 */
[----:B------:R-:W-:Y:S01]  /*25b0*/  FMUL.FTZ R61, R21, R20 ;  /* 0x00000014153d7220 */ /* 0x000fe20000410000 */
[----:B------:R-:W-:Y:S01]  /*25c0*/  FMUL.FTZ R64, R64, R65 ;  /* 0x0000004140407220 */ /* 0x000fe20000410000 */
[----:B------:R-:W-:-:S02]  /*25d0*/  F2FP.BF16.F32.PACK_AB R21, R62, R26 ;  /* 0x0000001a3e15723e */ /* 0x000fc400000010ff */
[----:B------:R-:W-:Y:S02]  /*25e0*/  F2FP.BF16.F32.PACK_AB R22, R63, R25 ;  /* 0x000000193f16723e */ /* 0x000fe400000010ff */
[----:B------:R-:W-:Y:S02]  /*25f0*/  F2FP.BF16.F32.PACK_AB R23, R64, R45 ;  /* 0x0000002d4017723e */ /* 0x000fe400000010ff */
[----:B------:R-:W-:-:S07]  /*2600*/  F2FP.BF16.F32.PACK_AB R20, R61, R27 ;  /* 0x0000001b3d14723e */ /* 0x000fce00000010ff */
.L_x_152:
        /* <DEDUP_REMOVED lines=11> */
[----:B0-----:R-:W-:Y:S02]  /*26c0*/  SHF.L.U32 R71, R9, 0x10, RZ ;  /* 0x0000001009477819 */ /* 0x001fe400000006ff */
[C---:B------:R-:W-:Y:S01]  /*26d0*/  SHF.L.U32 R70, R16.reuse, 0x10, RZ ;  /* 0x0000001010467819 */ /* 0x040fe200000006ff */
[----:B------:R-:W-:Y:S01]  /*26e0*/  IMAD.U32 R69, R65, 0x10000, RZ ;  /* 0x0001000041457824 */ /* 0x000fe200078e00ff */
[----:B------:R-:W-:Y:S02]  /*26f0*/  PRMT R65, R16, 0x7632, R65 ;  /* 0x0000763210417816 */ /* 0x000fe40000000041 */
[----:B------:R-:W-:Y:S01]  /*2700*/  SHF.L.U32 R73, R6, 0x10, RZ ;  /* 0x0000001006497819 */ /* 0x000fe200000006ff */
[----:B------:R-:W-:Y:S01]  /*2710*/  FMUL.FTZ R69, R24, R69 ;  /* 0x0000004518457220 */ /* 0x000fe20000410000 */
[----:B------:R-:W-:-:S02]  /*2720*/  SHF.L.U32 R66, R65, 0x10, RZ ;  /* 0x0000001041427819 */ /* 0x000fc400000006ff */
[----:B------:R-:W-:Y:S02]  /*2730*/  SHF.L.U32 R65, R0, 0x10, RZ ;  /* 0x0000001000417819 */ /* 0x000fe400000006ff */
[----:B------:R-:W-:-:S03]  /*2740*/  SHF.L.U32 R72, R19, 0x10, RZ ;  /* 0x0000001013487819 */ /* 0x000fc600000006ff */
[----:B------:R-:W-:Y:S01]  /*2750*/  FFMA.FTZ R66, R65, R69, R66 ;  /* 0x0000004541427223 */ /* 0x000fe20000010042 */
[C---:B------:R-:W-:Y:S02]  /*2760*/  PRMT R65, R21.reuse, 0x7632, R65 ;  /* 0x0000763215417816 */ /* 0x040fe40000000041 */
[----:B------:R-:W-:Y:S02]  /*2770*/  SHF.L.U32 R21, R21, 0x10, RZ ;  /* 0x0000001015157819 */ /* 0x000fe400000006ff */
[----:B------:R-:W-:Y:S02]  /*2780*/  SHF.L.U32 R69, R65, 0x10, RZ ;  /* 0x0000001041457819 */ /* 0x000fe400000006ff */
[----:B------:R-:W-:Y:S01]  /*2790*/  PRMT R65, R17, 0x7632, R65 ;  /* 0x0000763211417816 */ /* 0x000fe20000000041 */
[C---:B------:R-:W-:Y:S02]  /*27a0*/  FMUL.FTZ R21, R24.reuse, R21 ;  /* 0x0000001518157220 */ /* 0x040fe40000410000 */
[----:B------:R-:W-:Y:S01]  /*27b0*/  FMUL.FTZ R69, R24, R69 ;  /* 0x0000004518457220 */ /* 0x000fe20000410000 */
[----:B------:R-:W-:-:S02]  /*27c0*/  SHF.L.U32 R68, R65, 0x10, RZ ;  /* 0x0000001041447819 */ /* 0x000fc400000006ff */
[----:B------:R-:W-:-:S05]  /*27d0*/  SHF.L.U32 R65, R2, 0x10, RZ ;  /* 0x0000001002417819 */ /* 0x000fca00000006ff */
[----:B------:R-:W-:Y:S01]  /*27e0*/  FFMA.FTZ R65, R65, R69, R68 ;  /* 0x0000004541417223 */ /* 0x000fe20000010044 */
[----:B------:R-:W-:Y:S02]  /*27f0*/  SHF.L.U32 R69, R20, 0x10, RZ ;  /* 0x0000001014457819 */ /* 0x000fe400000006ff */
[----:B------:R-:W-:Y:S02]  /*2800*/  SHF.L.U32 R20, R17, 0x10, RZ ;  /* 0x0000001011147819 */ /* 0x000fe400000006ff */
[----:B------:R-:W-:Y:S01]  /*2810*/  SHF.L.U32 R68, R18, 0x10, RZ ;  /* 0x0000001012447819 */ /* 0x000fe200000006ff */
[----:B------:R-:W-:-:S04]  /*2820*/  FMUL.FTZ R69, R24, R69 ;  /* 0x0000004518457220 */ /* 0x000fc80000410000 */
[----:B------:R-:W-:Y:S01]  /*2830*/  FFMA.FTZ R70, R71, R69, R70 ;  /* 0x0000004547467223 */ /* 0x000fe20000010046 */
[----:B------:R-:W-:Y:S02]  /*2840*/  SHF.L.U32 R69, R8, 0x10, RZ ;  /* 0x0000001008457819 */ /* 0x000fe400000006ff */
[----:B------:R-:W-:-:S03]  /*2850*/  SHF.L.U32 R71, R7, 0x10, RZ ;  /* 0x0000001007477819 */ /* 0x000fc600000006ff */
[----:B------:R-:W-:Y:S01]  /*2860*/  FFMA.FTZ R69, R69, R21, R20 ;  /* 0x0000001545457223 */ /* 0x000fe20000010014 */
[C---:B------:R-:W-:Y:S02]  /*2870*/  SHF.L.U32 R21, R22.reuse, 0x10, RZ ;  /* 0x0000001016157819 */ /* 0x040fe400000006ff */
[----:B------:R-:W-:Y:S02]  /*2880*/  PRMT R22, R22, 0x7632, R22 ;  /* 0x0000763216167816 */ /* 0x000fe40000000016 */
[----:B------:R-:W-:Y:S01]  /*2890*/  PRMT R20, R18, 0x7632, R20 ;  /* 0x0000763212147816 */ /* 0x000fe20000000014 */
[----:B------:R-:W-:-:S03]  /*28a0*/  FMUL.FTZ R21, R24, R21 ;  /* 0x0000001518157220 */ /* 0x000fc60000410000 */
[----:B------:R-:W-:Y:S01]  /*28b0*/  SHF.L.U32 R20, R20, 0x10, RZ ;  /* 0x0000001014147819 */ /* 0x000fe200000006ff */
[----:B------:R-:W-:Y:S01]  /*28c0*/  FFMA.FTZ R68, R71, R21, R68 ;  /* 0x0000001547447223 */ /* 0x000fe20000010044 */
[----:B------:R-:W-:Y:S01]  /*28d0*/  SHF.L.U32 R21, R22, 0x10, RZ ;  /* 0x0000001016157819 */ /* 0x000fe200000006ff */
[----:B------:R-:W-:-:S04]  /*28e0*/  IMAD.U32 R71, R3, 0x10000, RZ ;  /* 0x0001000003477824 */ /* 0x000fc800078e00ff */
[----:B------:R-:W-:-:S04]  /*28f0*/  FMUL.FTZ R21, R24, R21 ;  /* 0x0000001518157220 */ /* 0x000fc80000410000 */
[--C-:B------:R-:W-:Y:S01]  /*2900*/  FFMA.FTZ R71, R71, R21, R20.reuse ;  /* 0x0000001547477223 */ /* 0x100fe20000010014 */
[C---:B------:R-:W-:Y:S02]  /*2910*/  SHF.L.U32 R21, R23.reuse, 0x10, RZ ;  /* 0x0000001017157819 */ /* 0x040fe400000006ff */
[----:B------:R-:W-:Y:S02]  /*2920*/  PRMT R23, R23, 0x7632, R23 ;  /* 0x0000763217177816 */ /* 0x000fe40000000017 */
[----:B------:R-:W-:Y:S01]  /*2930*/  PRMT R20, R19, 0x7632, R20 ;  /* 0x0000763213147816 */ /* 0x000fe20000000014 */
[----:B------:R-:W-:Y:S01]  /*2940*/  FMUL.FTZ R21, R24, R21 ;  /* 0x0000001518157220 */ /* 0x000fe20000410000 */
[----:B------:R-:W-:Y:S02]  /*2950*/  SHF.L.U32 R23, R23, 0x10, RZ ;  /* 0x0000001017177819 */ /* 0x000fe400000006ff */
[----:B------:R-:W-:Y:S01]  /*2960*/  SHF.L.U32 R20, R20, 0x10, RZ ;  /* 0x0000001014147819 */ /* 0x000fe200000006ff */
[----:B------:R-:W-:Y:S01]  /*2970*/  FFMA.FTZ R72, R73, R21, R72 ;  /* 0x0000001549487223 */ /* 0x000fe20000010048 */
[----:B------:R-:W-:Y:S01]  /*2980*/  SHF.L.U32 R21, R4, 0x10, RZ ;  /* 0x0000001004157819 */ /* 0x000fe200000006ff */
[----:B------:R-:W-:Y:S01]  /*2990*/  FMUL.FTZ R23, R24, R23 ;  /* 0x0000001718177220 */ /* 0x000fe20000410000 */
[----:B------:R-:W-:-:S03]  /*29a0*/  F2FP.BF16.F32.PACK_AB R22, R71, R68 ;  /* 0x000000444716723e */ /* 0x000fc600000010ff */
[----:B------:R-:W-:Y:S01]  /*29b0*/  FFMA.FTZ R74, R21, R23, R20 ;  /* 0x00000017154a7223 */ /* 0x000fe20000010014 */
[----:B------:R-:W-:Y:S02]  /*29c0*/  F2FP.BF16.F32.PACK_AB R21, R65, R69 ;  /* 0x000000454115723e */ /* 0x000fe400000010ff */
[----:B------:R-:W-:Y:S02]  /*29d0*/  F2FP.BF16.F32.PACK_AB R20, R66, R70 ;  /* 0x000000464214723e */ /* 0x000fe400000010ff */
[----:B------:R-:W-:Y:S01]  /*29e0*/  F2FP.BF16.F32.PACK_AB R23, R74, R72 ;  /* 0x000000484a17723e */ /* 0x000fe200000010ff */
[----:B------:R-:W-:Y:S06]  /*29f0*/  BRA `(.L_x_154) ;  /* 0x0000000000a07947 */ /* 0x000fec0003800000 */
.L_x_153:
[C---:B-----5:R-:W-:Y:S02]  /*2a00*/  SHF.L.U32 R69, R20.reuse, 0x10, RZ ;  /* 0x0000001014457819 */ /* 0x060fe400000006ff */
[C---:B0-----:R-:W-:Y:S02]  /*2a10*/  SHF.L.U32 R71, R21.reuse, 0x10, RZ ;  /* 0x0000001015477819 */ /* 0x041fe400000006ff */
[----:B------:R-:W-:Y:S01]  /*2a20*/  PRMT R65, R20, 0x7632, R65 ;  /* 0x0000763214417816 */ /* 0x000fe20000000041 */
[----:B------:R-:W-:Y:S01]  /*2a30*/  FMUL.FTZ R70, R24, R69 ;  /* 0x0000004518467220 */ /* 0x000fe20000410000 */
[----:B------:R-:W-:Y:S01]  /*2a40*/  SHF.L.U32 R73, R22, 0x10, RZ ;  /* 0x0000001016497819 */ /* 0x000fe200000006ff */
[----:B------:R-:W-:Y:S01]  /*2a50*/  FMUL.FTZ R69, R24, R71 ;  /* 0x0000004718457220 */ /* 0x000fe20000410000 */
[----:B------:R-:W-:Y:S02]  /*2a60*/  PRMT R66, R21, 0x7632, R66 ;  /* 0x0000763215427816 */ /* 0x000fe40000000042 */
[----:B------:R-:W-:Y:S01]  /*2a70*/  PRMT R20, R22, 0x7632, R20 ;  /* 0x0000763216147816 */ /* 0x000fe20000000014 */
[----:B------:R-:W-:Y:S01]  /*2a80*/  FMUL.FTZ R68, R24, R73 ;  /* 0x0000004918447220 */ /* 0x000fe20000410000 */
[----:B------:R-:W-:-:S02]  /*2a90*/  PRMT R21, R23, 0x7632, R21 ;  /* 0x0000763217157816 */ /* 0x000fc40000000015 */
[----:B------:R-:W-:Y:S02]  /*2aa0*/  SHF.L.U32 R65, R65, 0x10, RZ ;  /* 0x0000001041417819 */ /* 0x000fe400000006ff */
[----:B------:R-:W-:Y:S02]  /*2ab0*/  SHF.L.U32 R71, R66, 0x10, RZ ;  /* 0x0000001042477819 */ /* 0x000fe400000006ff */
[----:B------:R-:W-:Y:S01]  /*2ac0*/  SHF.L.U32 R23, R23, 0x10, RZ ;  /* 0x0000001017177819 */ /* 0x000fe200000006ff */
[----:B------:R-:W-:Y:S01]  /*2ad0*/  FMUL.FTZ R66, R24, R65 ;  /* 0x0000004118427220 */ /* 0x000fe20000410000 */
[----:B------:R-:W-:Y:S01]  /*2ae0*/  SHF.L.U32 R73, R20, 0x10, RZ ;  /* 0x0000001014497819 */ /* 0x000fe200000006ff */
[C---:B------:R-:W-:Y:S01]  /*2af0*/  FMUL.FTZ R65, R24.reuse, R71 ;  /* 0x0000004718417220 */ /* 0x040fe20000410000 */
        /* <DEDUP_REMOVED lines=9> */
[----:B------:R-:W-:-:S02]  /*2b90*/  FMUL.FTZ R72, R23, R72 ;  /* 0x0000004817487220 */ /* 0x000fc40000410000 */
[----:B------:R-:W-:Y:S01]  /*2ba0*/  FMUL.FTZ R70, R21, R70 ;  /* 0x0000004615467220 */ /* 0x000fe20000410000 */
[----:B------:R-:W-:Y:S02]  /*2bb0*/  IMAD.U32 R21, R7, 0x10000, RZ ;  /* 0x0001000007157824 */ /* 0x000fe400078e00ff */
[----:B------:R-:W-:Y:S01]  /*2bc0*/  FMUL.FTZ R71, R20, R71 ;  /* 0x0000004714477220 */ /* 0x000fe20000410000 */
[----:B------:R-:W-:Y:S01]  /*2bd0*/  SHF.L.U32 R20, R2, 0x10, RZ ;  /* 0x0000001002147819 */ /* 0x000fe200000006ff */
[----:B------:R-:W-:Y:S01]  /*2be0*/  FMUL.FTZ R68, R21, R68 ;  /* 0x0000004415447220 */ /* 0x000fe20000410000 */
[----:B------:R-:W-:-:S03]  /*2bf0*/  SHF.L.U32 R21, R4, 0x10, RZ ;  /* 0x0000001004157819 */ /* 0x000fc600000006ff */
[----:B------:R-:W-:Y:S01]  /*2c00*/  FMUL.FTZ R65, R20, R65 ;  /* 0x0000004114417220 */ /* 0x000fe20000410000 */
[----:B------:R-:W-:Y:S01]  /*2c10*/  F2FP.BF16.F32.PACK_AB R22, R71, R68 ;  /* 0x000000444716723e */ /* 0x000fe200000010ff */
[----:B------:R-:W-:Y:S01]  /*2c20*/  FMUL.FTZ R74, R21, R24 ;  /* 0x00000018154a7220 */ /* 0x000fe20000410000 */
[----:B------:R-:W-:-:S04]  /*2c30*/  SHF.L.U32 R21, R0, 0x10, RZ ;  /* 0x0000001000157819 */ /* 0x000fc800000006ff */
[----:B------:R-:W-:Y:S01]  /*2c40*/  F2FP.BF16.F32.PACK_AB R23, R74, R72 ;  /* 0x000000484a17723e */ /* 0x000fe200000010ff */
[----:B------:R-:W-:Y:S01]  /*2c50*/  FMUL.FTZ R66, R21, R66 ;  /* 0x0000004215427220 */ /* 0x000fe20000410000 */
[----:B------:R-:W-:-:S04]  /*2c60*/  F2FP.BF16.F32.PACK_AB R21, R65, R69 ;  /* 0x000000454115723e */ /* 0x000fc800000010ff */
[----:B------:R-:W-:-:S07]  /*2c70*/  F2FP.BF16.F32.PACK_AB R20, R66, R70 ;  /* 0x000000464214723e */ /* 0x000fce00000010ff */
.L_x_154:
        /* <DEDUP_REMOVED lines=74> */
.L_x_180:
[----:B------:R-:W3:Y:S01]  /*3120*/  @!P2 LDC.64 R20, c[0x0][0x3c0] ;  /* 0x0000f000ff14ab82 */ /* 0x000ee20000000a00 */
[----:B------:R-:W-:Y:S01]  /*3130*/  FMUL.FTZ R22, R73, R73 ;  /* 0x0000004949167220 */ /* 0x000fe20000410000 */
[----:B--2---:R-:W-:Y:S01]  /*3140*/  ISETP.NE.AND P1, PT, RZ, UR5, PT ;  /* 0x00000005ff007c0c */ /* 0x004fe2000bf25270 */
[----:B-1----:R-:W-:-:S03]  /*3150*/  FADD.FTZ R24, R76, R24 ;  /* 0x000000184c187221 */ /* 0x002fc60000010000 */
[----:B------:R-:W-:Y:S01]  /*3160*/  FSEL R22, R22, RZ, P1 ;  /* 0x000000ff16167208 */ /* 0x000fe20000800000 */
[----:B------:R-:W-:-:S04]  /*3170*/  FFMA.FTZ R75, R24, R75, UR8 ;  /* 0x00000008184b7e23 */ /* 0x000fc8000801004b */
[----:B------:R-:W-:Y:S01]  /*3180*/  FADD.FTZ R75, R75, R22 ;  /* 0x000000164b4b7221 */ /* 0x000fe20000010000 */
[----:B------:R-:W-:-:S05]  /*3190*/  FSEL R22, R73, RZ, !P1 ;  /* 0x000000ff49167208 */ /* 0x000fca0004800000 */
        /* <DEDUP_REMOVED lines=14> */
[C---:B------:R-:W-:Y:S01]  /*3280*/  FADD.FTZ R68, -R22.reuse, R68 ;  /* 0x0000004416447221 */ /* 0x040fe20000010100 */
[C---:B------:R-:W-:Y:S01]  /*3290*/  FADD.FTZ R71, -R22.reuse, R71 ;  /* 0x0000004716477221 */ /* 0x040fe20000010100 */
[C---:B------:R-:W-:Y:S01]  /*32a0*/  FADD.FTZ R72, -R22.reuse, R72 ;  /* 0x0000004816487221 */ /* 0x040fe20000010100 */
[----:B------:R-:W-:Y:S01]  /*32b0*/  FADD.FTZ R24, -R22, R74 ;  /* 0x0000004a16187221 */ /* 0x000fe20000010100 */
[----:B-1----:R-:W1:Y:S01]  /*32c0*/  LDC.64 R20, c[0x0][0x428] ;  /* 0x00010a00ff147b82 */ /* 0x002e620000000a00 */
[----:B------:R-:W2:Y:S02]  /*32d0*/  MUFU.RSQ R73, R75 ;  /* 0x0000004b00497308 */ /* 0x000ea40000001400 */
[C---:B--2---:R-:W-:Y:S01]  /*32e0*/  FMUL.FTZ R23, R73.reuse, R26 ;  /* 0x0000001a49177220 */ /* 0x044fe20000410000 */
[C---:B------:R-:W-:Y:S01]  /*32f0*/  FMUL.FTZ R22, R73.reuse, R25 ;  /* 0x0000001949167220 */ /* 0x040fe20000410000 */
[C---:B------:R-:W-:Y:S01]  /*3300*/  FMUL.FTZ R45, R73.reuse, R45 ;  /* 0x0000002d492d7220 */ /* 0x040fe20000410000 */
[C---:B------:R-:W-:Y:S01]  /*3310*/  FMUL.FTZ R25, R73.reuse, R64 ;  /* 0x0000004049197220 */ /* 0x040fe20000410000 */
[----:B------:R-:W-:Y:S01]  /*3320*/  FMUL.FTZ R26, R73, R63 ;  /* 0x0000003f491a7220 */ /* 0x000fe20000410000 */
[----:B-1----:R-:W-:-:S04]  /*3330*/  IMAD.WIDE.U32 R74, R44, 0x10, R20 ;  /* 0x000000102c4a7825 */ /* 0x002fc800078e0014 */
[----:B------:R-:W-:Y:S01]  /*3340*/  FFMA.FTZ R22, R22, R41, R29 ;  /* 0x0000002916167223 */ /* 0x000fe2000001001d */
[----:B------:R-:W-:Y:S01]  /*3350*/  FFMA.FTZ R44, R25, R47, R48 ;  /* 0x0000002f192c7223 */ /* 0x000fe20000010030 */
[----:B------:R-:W-:Y:S01]  /*3360*/  FFMA.FTZ R25, R26, R42, R43 ;  /* 0x0000002a1a197223 */ /* 0x000fe2000001002b */
[----:B0-----:R-:W-:-:S04]  /*3370*/  IMAD.WIDE.U32 R76, R67, 0x10, R20 ;  /* 0x00000010434c7825 */ /* 0x001fc800078e0014 */
[----:B------:R-:W-:Y:S01]  /*3380*/  FFMA.FTZ R20, R23, R38, R28 ;  /* 0x0000002617147223 */ /* 0x000fe2000001001c */
[----:B------:R-:W-:Y:S01]  /*3390*/  FFMA.FTZ R23, R45, R46, R30 ;  /* 0x0000002e2d177223 */ /* 0x000fe2000001001e */
[C---:B------:R-:W-:Y:S01]  /*33a0*/  FMUL.FTZ R26, R73.reuse, R61 ;  /* 0x0000003d491a7220 */ /* 0x040fe20000410000 */
[C---:B------:R-:W-:Y:S01]  /*33b0*/  FMUL.FTZ R45, R73.reuse, R24 ;  /* 0x00000018492d7220 */ /* 0x040fe20000410000 */
[C---:B------:R-:W-:Y:S01]  /*33c0*/  FMUL.FTZ R68, R73.reuse, R68 ;  /* 0x0000004449447220 */ /* 0x040fe20000410000 */
[C---:B------:R-:W-:Y:S01]  /*33d0*/  FMUL.FTZ R21, R73.reuse, R62 ;  /* 0x0000003e49157220 */ /* 0x040fe20000410000 */
[----:B------:R-:W-:Y:S01]  /*33e0*/  F2FP.BF16.F32.PACK_AB R23, R44, R23 ;  /* 0x000000172c17723e */ /* 0x000fe200000010ff */
        /* <DEDUP_REMOVED lines=9> */
[C---:B------:R-:W-:Y:S01]  /*3480*/  FMUL.FTZ R65, R73.reuse, R65 ;  /* 0x0000004149417220 */ /* 0x040fe20000410000 */
[----:B------:R-:W-:Y:S01]  /*3490*/  FMUL.FTZ R70, R73, R70 ;  /* 0x0000004649467220 */ /* 0x000fe20000410000 */
[----:B------:R-:W-:Y:S01]  /*34a0*/  F2FP.BF16.F32.PACK_AB R26, R45, R26 ;  /* 0x0000001a2d1a723e */ /* 0x000fe200000010ff */
[----:B------:R-:W-:Y:S01]  /*34b0*/  FMUL.FTZ R66, R73, R66 ;  /* 0x0000004249427220 */ /* 0x000fe20000410000 */
[----:B------:R-:W1:Y:S01]  /*34c0*/  LDC.64 R44, c[0x0][0x380] ;  /* 0x0000e000ff2c7b82 */ /* 0x000e620000000a00 */
[----:B------:R-:W-:Y:S01]  /*34d0*/  F2FP.BF16.F32.PACK_AB R21, R21, R20 ;  /* 0x000000141515723e */ /* 0x000fe200000010ff */
[C---:B------:R-:W-:Y:S01]  /*34e0*/  FMUL.FTZ R20, R73.reuse, R27 ;  /* 0x0000001b49147220 */ /* 0x040fe20000410000 */
[----:B------:R-:W-:Y:S01]  /*34f0*/  FMUL.FTZ R27, R73, R72 ;  /* 0x00000048491b7220 */ /* 0x000fe20000410000 */
[----:B------:R-:W-:Y:S01]  /*3500*/  FFMA.FTZ R64, R65, R53, R54 ;  /* 0x0000003541407223 */ /* 0x000fe20000010036 */
[----:B------:R-:W-:Y:S01]  /*3510*/  FFMA.FTZ R61, R66, R50, R51 ;  /* 0x00000032423d7223 */ /* 0x000fe20000010033 */
[----:B------:R-:W-:Y:S01]  /*3520*/  FFMA.FTZ R20, R20, R35, R15 ;  /* 0x0000002314147223 */ /* 0x000fe2000001000f */
[----:B------:R-:W-:-:S04]  /*3530*/  FFMA.FTZ R27, R27, R58, R34 ;  /* 0x0000003a1b1b7223 */ /* 0x000fc80000010022 */
[----:B------:R-:W-:Y:S01]  /*3540*/  F2FP.BF16.F32.PACK_AB R20, R25, R20 ;  /* 0x000000141914723e */ /* 0x000fe200000010ff */
[----:B------:R-:W-:Y:S01]  /*3550*/  FFMA.FTZ R25, R69, R52, R32 ;  /* 0x0000003445197223 */ /* 0x000fe20000010020 */
[----:B------:R-:W-:Y:S01]  /*3560*/  F2FP.BF16.F32.PACK_AB R27, R24, R27 ;  /* 0x0000001b181b723e */ /* 0x000fe200000010ff */
[----:B------:R-:W-:Y:S01]  /*3570*/  FFMA.FTZ R24, R70, R49, R31 ;  /* 0x0000003146187223 */ /* 0x000fe2000001001f */
[----:B0-----:R-:W-:Y:S02]  /*3580*/  @!P2 IMAD.WIDE R62, R5, 0x4, R62 ;  /* 0x00000004053ea825 */ /* 0x001fe400078e023e */
[----:B------:R-:W-:Y:S02]  /*3590*/  F2FP.BF16.F32.PACK_AB R25, R64, R25 ;  /* 0x000000194019723e */ /* 0x000fe400000010ff */
[----:B------:R-:W-:Y:S01]  /*35a0*/  F2FP.BF16.F32.PACK_AB R24, R61, R24 ;  /* 0x000000183d18723e */ /* 0x000fe200000010ff */
[----:B------:R0:W-:Y:S04]  /*35b0*/  @!P2 STG.E desc[UR6][R62.64], R73 ;  /* 0x000000493e00a986 */ /* 0x0001e8000c101906 */
[----:B------:R0:W-:Y:S01]  /*35c0*/  STG.E.128 desc[UR6][R74.64], R20 ;  /* 0x000000144a007986 */ /* 0x0001e2000c101d06 */
[----:B-1----:R-:W-:-:S03]  /*35d0*/  LEA R5, R44, R5, 0x2 ;  /* 0x000000052c057211 */ /* 0x002fc600078e10ff */
[----:B------:R0:W-:Y:S01]  /*35e0*/  STG.E.128 desc[UR6][R76.64], R24 ;  /* 0x000000184c007986 */ /* 0x0001e2000c101d06 */
[----:B------:R-:W-:-:S13]  /*35f0*/  ISETP.GE.AND P1, PT, R5, R45, PT ;  /* 0x0000002d0500720c */ /* 0x000fda0003f26270 */
[----:B------:R-:W-:Y:S05]  /*3600*/  @!P1 BRA `(.L_x_156) ;  /* 0xffffffe800409947 */ /* 0x000fea000383ffff */
[----:B------:R-:W-:Y:S05]  /*3610*/  EXIT ;  /* 0x000000000000794d */ /* 0x000fea0003800000 */
.L_x_149:
[----:B------:R-:W-:Y:S01]  /*3620*/  HFMA2 R21, -RZ, RZ, 0, 5.9604644775390625e-08 ;  /* 0x00000001ff157431 */ /* 0x000fe200000001ff */
[----:B------:R-:W-:Y:S01]  /*3630*/  BSSY B0, `(.L_x_157) ;  /* 0x0000006000007945 */ /* 0x000fe20003800000 */
[----:B------:R-:W-:Y:S02]  /*3640*/  MOV R22, 0x1f ;  /* 0x0000001f00167802 */ /* 0x000fe40000000f00 */
[----:B------:R-:W-:-:S07]  /*3650*/  MOV R23, 0xffffffff ;  /* 0xffffffff00177802 */ /* 0x000fce0000000f00 */
[----:B--2---:R-:W-:Y:S05]  /*3660*/  WARPSYNC.COLLECTIVE R23, `(.L_x_158) ;  /* 0x0000000017087348 */ /* 0x004fea0003c00000 */
[----:B------:R0:W1:Y:S02]  /*3670*/  SHFL.BFLY P1, R24, R20, R21, R22 ;  /* 0x0c00001514187389 */ /* 0x0000640000020016 */
[----:B012---:R-:W-:Y:S05]  /*3680*/  ENDCOLLECTIVE ;  /* 0x000000000000791b */ /* 0x007fea0003800000 */
.L_x_158:
[----:B------:R-:W-:Y:S05]  /*3690*/  BSYNC B0 ;  /* 0x0000000000007941 */ /* 0x000fea0003800000 */
.L_x_157:
[----:B------:R-:W-:Y:S01]  /*36a0*/  FADD.FTZ R76, R20, R24 ;  /* 0x00000018144c7221 */ /* 0x000fe20000010000 */
[----:B------:R-:W-:Y:S01]  /*36b0*/  HFMA2 R21, -RZ, RZ, 0, 1.1920928955078125e-07 ;  /* 0x00000002ff157431 */ /* 0x000fe200000001ff */
[----:B------:R-:W-:Y:S01]  /*36c0*/  MOV R22, 0x1f ;  /* 0x0000001f00167802 */ /* 0x000fe20000000f00 */
[----:B------:R-:W0:Y:S01]  /*36d0*/  LDC R75, c[0x0][0x400] ;  /* 0x00010000ff4b7b82 */ /* 0x000e220000000800 */
[----:B------:R-:W-:Y:S02]  /*36e0*/  MOV R23, 0xffffffff ;  /* 0xffffffff00177802 */ /* 0x000fe40000000f00 */
[----:B------:R-:W-:-:S07]  /*36f0*/  MOV R20, R76 ;  /* 0x0000004c00147202 */ /* 0x000fce0000000f00 */
[----:B0-----:R-:W-:Y:S05]  /*3700*/  WARPSYNC.COLLECTIVE R23, `(.L_x_159) ;  /* 0x0000000017087348 */ /* 0x001fea0003c00000 */
[----:B------:R1:W2:Y:S02]  /*3710*/  SHFL.BFLY P1, R24, R20, R21, R22 ;  /* 0x0c00001514187389 */ /* 0x0002a40000020016 */
[----:B012---:R-:W-:Y:S05]  /*3720*/  ENDCOLLECTIVE ;  /* 0x000000000000791b */ /* 0x007fea0003800000 */
.L_x_159:
[----:B------:R-:W-:Y:S02]  /*3730*/  HFMA2 R21, -RZ, RZ, 0, 2.384185791015625e-07 ;  /* 0x00000004ff157431 */ /* 0x000fe400000001ff */
[----:B------:R-:W-:-:S05]  /*3740*/  FADD.FTZ R77, R76, R24 ;  /* 0x000000184c4d7221 */ /* 0x000fca0000010000 */
[----:B------:R-:W-:-:S07]  /*3750*/  MOV R20, R77 ;  /* 0x0000004d00147202 */ /* 0x000fce0000000f00 */
[----:B------:R-:W-:Y:S05]  /*3760*/  WARPSYNC.COLLECTIVE R23, `(.L_x_160) ;  /* 0x0000000017087348 */ /* 0x000fea0003c00000 */
[----:B------:R0:W1:Y:S02]  /*3770*/  SHFL.BFLY P1, R24, R20, R21, R22 ;  /* 0x0c00001514187389 */ /* 0x0000640000020016 */
[----:B01----:R-:W-:Y:S05]  /*3780*/  ENDCOLLECTIVE ;  /* 0x000000000000791b */ /* 0x003fea0003800000 */
.L_x_160:
[----:B------:R-:W-:Y:S02]  /*3790*/  IMAD.MOV.U32 R21, RZ, RZ, 0x8 ;  /* 0x00000008ff157424 */ /* 0x000fe400078e00ff */
[----:B------:R-:W-:-:S05]  /*37a0*/  FADD.FTZ R77, R77, R24 ;  /* 0x000000184d4d7221 */ /* 0x000fca0000010000 */
[----:B------:R-:W-:-:S07]  /*37b0*/  MOV R20, R77 ;  /* 0x0000004d00147202 */ /* 0x000fce0000000f00 */
[----:B------:R-:W-:Y:S05]  /*37c0*/  WARPSYNC.COLLECTIVE R23, `(.L_x_161) ;  /* 0x0000000017087348 */ /* 0x000fea0003c00000 */
[----:B------:R0:W1:Y:S02]  /*37d0*/  SHFL.BFLY P1, R24, R20, R21, R22 ;  /* 0x0c00001514187389 */ /* 0x0000640000020016 */
[----:B01----:R-:W-:Y:S05]  /*37e0*/  ENDCOLLECTIVE ;  /* 0x000000000000791b */ /* 0x003fea0003800000 */
.L_x_161:
[----:B------:R-:W-:Y:S02]  /*37f0*/  HFMA2 R21, -RZ, RZ, 0, 9.5367431640625e-07 ;  /* 0x00000010ff157431 */ /* 0x000fe400000001ff */
[----:B------:R-:W-:-:S05]  /*3800*/  FADD.FTZ R74, R77, R24 ;  /* 0x000000184d4a7221 */ /* 0x000fca0000010000 */
[----:B------:R-:W-:-:S07]  /*3810*/  MOV R20, R74 ;  /* 0x0000004a00147202 */ /* 0x000fce0000000f00 */
[----:B------:R-:W-:Y:S05]  /*3820*/  WARPSYNC.COLLECTIVE R23, `(.L_x_162) ;  /* 0x0000000017087348 */ /* 0x000fea0003c00000 */
[----:B------:R0:W1:Y:S02]  /*3830*/  SHFL.BFLY P1, R24, R20, R21, R22 ;  /* 0x0c00001514187389 */ /* 0x0000640000020016 */
[----:B01----:R-:W-:Y:S05]  /*3840*/  ENDCOLLECTIVE ;  /* 0x000000000000791b */ /* 0x003fea0003800000 */
.L_x_162:
        /* <DEDUP_REMOVED lines=34> */
[----:B------:R-:W-:-:S07]  /*3a70*/  MOV R21, 0x1 ;  /* 0x0000000100157802 */ /* 0x000fce0000000f00 */
[----:B------:R-:W-:Y:S05]  /*3a80*/  WARPSYNC.COLLECTIVE R23, `(.L_x_163) ;  /* 0x0000000017087348 */ /* 0x000fea0003c00000 */
[----:B------:R0:W1:Y:S02]  /*3a90*/  SHFL.BFLY P1, R24, R20, R21, R22 ;  /* 0x0c00001514187389 */ /* 0x0000640000020016 */
[----:B01----:R-:W-:Y:S05]  /*3aa0*/  ENDCOLLECTIVE ;  /* 0x000000000000791b */ /* 0x003fea0003800000 */
.L_x_163:
[----:B------:R-:W-:Y:S02]  /*3ab0*/  HFMA2 R21, -RZ, RZ, 0, 1.1920928955078125e-07 ;  /* 0x00000002ff157431 */ /* 0x000fe400000001ff */
[----:B------:R-:W-:-:S05]  /*3ac0*/  FADD.FTZ R76, R20, R24 ;  /* 0x00000018144c7221 */ /* 0x000fca0000010000 */
[----:B------:R-:W-:-:S07]  /*3ad0*/  MOV R20, R76 ;  /* 0x0000004c00147202 */ /* 0x000fce0000000f00 */
[----:B------:R-:W-:Y:S05]  /*3ae0*/  WARPSYNC.COLLECTIVE R23, `(.L_x_164) ;  /* 0x0000000017087348 */ /* 0x000fea0003c00000 */
[----:B------:R0:W1:Y:S02]  /*3af0*/  SHFL.BFLY P1, R24, R20, R21, R22 ;  /* 0x0c00001514187389 */ /* 0x0000640000020016 */
[----:B01----:R-:W-:Y:S05]  /*3b00*/  ENDCOLLECTIVE ;  /* 0x000000000000791b */ /* 0x003fea0003800000 */
.L_x_164:
[----:B------:R-:W-:Y:S02]  /*3b10*/  HFMA2 R21, -RZ, RZ, 0, 2.384185791015625e-07 ;  /* 0x00000004ff157431 */ /* 0x000fe400000001ff */
[----:B------:R-:W-:-:S05]  /*3b20*/  FADD.FTZ R77, R76, R24 ;  /* 0x000000184c4d7221 */ /* 0x000fca0000010000 */
[----:B------:R-:W-:-:S07]  /*3b30*/  MOV R20, R77 ;  /* 0x0000004d00147202 */ /* 0x000fce0000000f00 */
[----:B------:R-:W-:Y:S05]  /*3b40*/  WARPSYNC.COLLECTIVE R23, `(.L_x_165) ;  /* 0x0000000017087348 */ /* 0x000fea0003c00000 */
[----:B------:R0:W1:Y:S02]  /*3b50*/  SHFL.BFLY P1, R24, R20, R21, R22 ;  /* 0x0c00001514187389 */ /* 0x0000640000020016 */
[----:B01----:R-:W-:Y:S05]  /*3b60*/  ENDCOLLECTIVE ;  /* 0x000000000000791b */ /* 0x003fea0003800000 */
.L_x_165:
[----:B------:R-:W-:Y:S02]  /*3b70*/  HFMA2 R21, -RZ, RZ, 0, 4.76837158203125e-07 ;  /* 0x00000008ff157431 */ /* 0x000fe400000001ff */
[----:B------:R-:W-:-:S05]  /*3b80*/  FADD.FTZ R77, R77, R24 ;  /* 0x000000184d4d7221 */ /* 0x000fca0000010000 */
[----:B------:R-:W-:-:S07]  /*3b90*/  MOV R20, R77 ;  /* 0x0000004d00147202 */ /* 0x000fce0000000f00 */
[----:B------:R-:W-:Y:S05]  /*3ba0*/  WARPSYNC.COLLECTIVE R23, `(.L_x_166) ;  /* 0x0000000017087348 */ /* 0x000fea0003c00000 */
[----:B------:R0:W1:Y:S02]  /*3bb0*/  SHFL.BFLY P1, R24, R20, R21, R22 ;  /* 0x0c00001514187389 */ /* 0x0000640000020016 */
[----:B01----:R-:W-:Y:S05]  /*3bc0*/  ENDCOLLECTIVE ;  /* 0x000000000000791b */ /* 0x003fea0003800000 */
.L_x_166:
[----:B------:R-:W-:Y:S02]  /*3bd0*/  HFMA2 R21, -RZ, RZ, 0, 9.5367431640625e-07 ;  /* 0x00000010ff157431 */ /* 0x000fe400000001ff */
[----:B------:R-:W-:-:S05]  /*3be0*/  FADD.FTZ R76, R77, R24 ;  /* 0x000000184d4c7221 */ /* 0x000fca0000010000 */
[----:B------:R-:W-:-:S07]  /*3bf0*/  MOV R20, R76 ;  /* 0x0000004c00147202 */ /* 0x000fce0000000f00 */
[----:B------:R-:W-:Y:S05]  /*3c00*/  WARPSYNC.COLLECTIVE R23, `(.L_x_167) ;  /* 0x0000000017087348 */ /* 0x000fea0003c00000 */
[----:B------:R0:W1:Y:S02]  /*3c10*/  SHFL.BFLY P1, R24, R20, R21, R22 ;  /* 0x0c00001514187389 */ /* 0x0000640000020016 */
[----:B01----:R-:W-:Y:S05]  /*3c20*/  ENDCOLLECTIVE ;  /* 0x000000000000791b */ /* 0x003fea0003800000 */
.L_x_167:
[----:B------:R-:W-:Y:S05]  /*3c30*/  BRA `(.L_x_168) ;  /* 0xffffffd800d87947 */ /* 0x000fea000383ffff */
.L_x_155:
[----:B------:R-:W-:Y:S01]  /*3c40*/  HFMA2 R22, -RZ, RZ, 0, 1.847743988037109375e-06 ;  /* 0x0000001fff167431 */ /* 0x000fe200000001ff */
[----:B------:R-:W-:Y:S01]  /*3c50*/  BSSY B0, `(.L_x_169) ;  /* 0x0000006000007945 */ /* 0x000fe20003800000 */
[----:B------:R-:W-:Y:S02]  /*3c60*/  MOV R21, 0x1 ;  /* 0x0000000100157802 */ /* 0x000fe40000000f00 */
[----:B------:R-:W-:-:S07]  /*3c70*/  MOV R23, 0xffffffff ;  /* 0xffffffff00177802 */ /* 0x000fce0000000f00 */
[----:B--2---:R-:W-:Y:S05]  /*3c80*/  WARPSYNC.COLLECTIVE R23, `(.L_x_170) ;  /* 0x0000000017087348 */ /* 0x004fea0003c00000 */
[----:B------:R0:W1:Y:S02]  /*3c90*/  SHFL.BFLY P1, R24, R20, R21, R22 ;  /* 0x0c00001514187389 */ /* 0x0000640000020016 */
[----:B012---:R-:W-:Y:S05]  /*3ca0*/  ENDCOLLECTIVE ;  /* 0x000000000000791b */ /* 0x007fea0003800000 */
.L_x_170:
[----:B------:R-:W-:Y:S05]  /*3cb0*/  BSYNC B0 ;  /* 0x0000000000007941 */ /* 0x000fea0003800000 */
.L_x_169:
[----:B------:R-:W-:Y:S01]  /*3cc0*/  FADD.FTZ R76, R20, R24 ;  /* 0x00000018144c7221 */ /* 0x000fe20000010000 */
[----:B------:R-:W-:Y:S02]  /*3cd0*/  HFMA2 R21, -RZ, RZ, 0, 1.1920928955078125e-07 ;  /* 0x00000002ff157431 */ /* 0x000fe400000001ff */
[----:B------:R-:W-:Y:S01]  /*3ce0*/  IMAD.MOV.U32 R22, RZ, RZ, 0x1f ;  /* 0x0000001fff167424 */ /* 0x000fe200078e00ff */
[----:B------:R-:W-:Y:S01]  /*3cf0*/  MOV R23, 0xffffffff ;  /* 0xffffffff00177802 */ /* 0x000fe20000000f00 */
[----:B------:R-:W0:Y:S01]  /*3d00*/  LDC R75, c[0x0][0x400] ;  /* 0x00010000ff4b7b82 */ /* 0x000e220000000800 */
[----:B------:R-:W-:-:S07]  /*3d10*/  MOV R20, R76 ;  /* 0x0000004c00147202 */ /* 0x000fce0000000f00 */
[----:B0-----:R-:W-:Y:S05]  /*3d20*/  WARPSYNC.COLLECTIVE R23, `(.L_x_171) ;  /* 0x0000000017087348 */ /* 0x001fea0003c00000 */
[----:B------:R1:W2:Y:S02]  /*3d30*/  SHFL.BFLY P1, R24, R20, R21, R22 ;  /* 0x0c00001514187389 */ /* 0x0002a40000020016 */
[----:B012---:R-:W-:Y:S05]  /*3d40*/  ENDCOLLECTIVE ;  /* 0x000000000000791b */ /* 0x007fea0003800000 */
.L_x_171:
[----:B------:R-:W-:Y:S02]  /*3d50*/  HFMA2 R21, -RZ, RZ, 0, 2.384185791015625e-07 ;  /* 0x00000004ff157431 */ /* 0x000fe400000001ff */
[----:B------:R-:W-:-:S05]  /*3d60*/  FADD.FTZ R77, R76, R24 ;  /* 0x000000184c4d7221 */ /* 0x000fca0000010000 */
[----:B------:R-:W-:-:S07]  /*3d70*/  MOV R20, R77 ;  /* 0x0000004d00147202 */ /* 0x000fce0000000f00 */
[----:B------:R-:W-:Y:S05]  /*3d80*/  WARPSYNC.COLLECTIVE R23, `(.L_x_172) ;  /* 0x0000000017087348 */ /* 0x000fea0003c00000 */
[----:B------:R0:W1:Y:S02]  /*3d90*/  SHFL.BFLY P1, R24, R20, R21, R22 ;  /* 0x0c00001514187389 */ /* 0x0000640000020016 */
[----:B01----:R-:W-:Y:S05]  /*3da0*/  ENDCOLLECTIVE ;  /* 0x000000000000791b */ /* 0x003fea0003800000 */
.L_x_172:
[----:B------:R-:W-:Y:S02]  /*3db0*/  HFMA2 R21, -RZ, RZ, 0, 4.76837158203125e-07 ;  /* 0x00000008ff157431 */ /* 0x000fe400000001ff */
[----:B------:R-:W-:-:S05]  /*3dc0*/  FADD.FTZ R77, R77, R24 ;  /* 0x000000184d4d7221 */ /* 0x000fca0000010000 */
[----:B------:R-:W-:-:S07]  /*3dd0*/  MOV R20, R77 ;  /* 0x0000004d00147202 */ /* 0x000fce0000000f00 */
[----:B------:R-:W-:Y:S05]  /*3de0*/  WARPSYNC.COLLECTIVE R23, `(.L_x_173) ;  /* 0x0000000017087348 */ /* 0x000fea0003c00000 */
[----:B------:R0:W1:Y:S02]  /*3df0*/  SHFL.BFLY P1, R24, R20, R21, R22 ;  /* 0x0c00001514187389 */ /* 0x0000640000020016 */
[----:B01----:R-:W-:Y:S05]  /*3e00*/  ENDCOLLECTIVE ;  /* 0x000000000000791b */ /* 0x003fea0003800000 */
.L_x_173:
[----:B------:R-:W-:Y:S02]  /*3e10*/  HFMA2 R21, -RZ, RZ, 0, 9.5367431640625e-07 ;  /* 0x00000010ff157431 */ /* 0x000fe400000001ff */
[----:B------:R-:W-:-:S05]  /*3e20*/  FADD.FTZ R73, R77, R24 ;  /* 0x000000184d497221 */ /* 0x000fca0000010000 */
[----:B------:R-:W-:-:S07]  /*3e30*/  MOV R20, R73 ;  /* 0x0000004900147202 */ /* 0x000fce0000000f00 */
[----:B------:R-:W-:Y:S05]  /*3e40*/  WARPSYNC.COLLECTIVE R23, `(.L_x_174) ;  /* 0x0000000017087348 */ /* 0x000fea0003c00000 */
[----:B------:R0:W1:Y:S02]  /*3e50*/  SHFL.BFLY P1, R24, R20, R21, R22 ;  /* 0x0c00001514187389 */ /* 0x0000640000020016 */
[----:B01----:R-:W-:Y:S05]  /*3e60*/  ENDCOLLECTIVE ;  /* 0x000000000000791b */ /* 0x003fea0003800000 */
.L_x_174:
        /* <DEDUP_REMOVED lines=38> */
.L_x_175:
[----:B------:R-:W-:Y:S02]  /*40d0*/  HFMA2 R21, -RZ, RZ, 0, 1.1920928955078125e-07 ;  /* 0x00000002ff157431 */ /* 0x000fe400000001ff */
[----:B------:R-:W-:-:S05]  /*40e0*/  FADD.FTZ R76, R20, R24 ;  /* 0x00000018144c7221 */ /* 0x000fca0000010000 */
[----:B------:R-:W-:-:S07]  /*40f0*/  MOV R20, R76 ;  /* 0x0000004c00147202 */ /* 0x000fce0000000f00 */
[----:B------:R-:W-:Y:S05]  /*4100*/  WARPSYNC.COLLECTIVE R23, `(.L_x_176) ;  /* 0x0000000017087348 */ /* 0x000fea0003c00000 */
[----:B------:R0:W1:Y:S02]  /*4110*/  SHFL.BFLY P1, R24, R20, R21, R22 ;  /* 0x0c00001514187389 */ /* 0x0000640000020016 */
[----:B01----:R-:W-:Y:S05]  /*4120*/  ENDCOLLECTIVE ;  /* 0x000000000000791b */ /* 0x003fea0003800000 */
.L_x_176:
[----:B------:R-:W-:Y:S02]  /*4130*/  HFMA2 R21, -RZ, RZ, 0, 2.384185791015625e-07 ;  /* 0x00000004ff157431 */ /* 0x000fe400000001ff */
[----:B------:R-:W-:-:S05]  /*4140*/  FADD.FTZ R77, R76, R24 ;  /* 0x000000184c4d7221 */ /* 0x000fca0000010000 */
[----:B------:R-:W-:-:S07]  /*4150*/  MOV R20, R77 ;  /* 0x0000004d00147202 */ /* 0x000fce0000000f00 */
[----:B------:R-:W-:Y:S05]  /*4160*/  WARPSYNC.COLLECTIVE R23, `(.L_x_177) ;  /* 0x0000000017087348 */ /* 0x000fea0003c00000 */
[----:B------:R0:W1:Y:S02]  /*4170*/  SHFL.BFLY P1, R24, R20, R21, R22 ;  /* 0x0c00001514187389 */ /* 0x0000640000020016 */
[----:B01----:R-:W-:Y:S05]  /*4180*/  ENDCOLLECTIVE ;  /* 0x000000000000791b */ /* 0x003fea0003800000 */
.L_x_177:
[----:B------:R-:W-:Y:S02]  /*4190*/  HFMA2 R21, -RZ, RZ, 0, 4.76837158203125e-07 ;  /* 0x00000008ff157431 */ /* 0x000fe400000001ff */
[----:B------:R-:W-:-:S05]  /*41a0*/  FADD.FTZ R77, R77, R24 ;  /* 0x000000184d4d7221 */ /* 0x000fca0000010000 */
[----:B------:R-:W-:-:S07]  /*41b0*/  MOV R20, R77 ;  /* 0x0000004d00147202 */ /* 0x000fce0000000f00 */
[----:B------:R-:W-:Y:S05]  /*41c0*/  WARPSYNC.COLLECTIVE R23, `(.L_x_178) ;  /* 0x0000000017087348 */ /* 0x000fea0003c00000 */
[----:B------:R0:W1:Y:S02]  /*41d0*/  SHFL.BFLY P1, R24, R20, R21, R22 ;  /* 0x0c00001514187389 */ /* 0x0000640000020016 */
[----:B01----:R-:W-:Y:S05]  /*41e0*/  ENDCOLLECTIVE ;  /* 0x000000000000791b */ /* 0x003fea0003800000 */
.L_x_178:
[----:B------:R-:W-:Y:S02]  /*41f0*/  HFMA2 R21, -RZ, RZ, 0, 9.5367431640625e-07 ;  /* 0x00000010ff157431 */ /* 0x000fe400000001ff */
[----:B------:R-:W-:-:S05]  /*4200*/  FADD.FTZ R76, R77, R24 ;  /* 0x000000184d4c7221 */ /* 0x000fca0000010000 */
[----:B------:R-:W-:-:S07]  /*4210*/  MOV R20, R76 ;  /* 0x0000004c00147202 */ /* 0x000fce0000000f00 */
[----:B------:R-:W-:Y:S05]  /*4220*/  WARPSYNC.COLLECTIVE R23, `(.L_x_179) ;  /* 0x0000000017087348 */ /* 0x000fea0003c00000 */
[----:B------:R0:W1:Y:S02]  /*4230*/  SHFL.BFLY P1, R24, R20, R21, R22 ;  /* 0x0c00001514187389 */ /* 0x0000640000020016 */
[----:B01----:R-:W-:Y:S05]  /*4240*/  ENDCOLLECTIVE ;  /* 0x000000000000791b */ /* 0x003fea0003800000 */
.L_x_179:
[----:B------:R-:W-:Y:S05]  /*4250*/  BRA `(.L_x_180) ;  /* 0xffffffec00b07947 */ /* 0x000fea000383ffff */
.L_x_181:
        /* <DEDUP_REMOVED lines=10> */
.L_x_20226:


//--------------------- .text._ZN10layer_norm13ln_fwd_kernelINS_13Kernel_traitsI13__nv_bfloat16S2_S2_S2_fjLj512ELj1ELj4ELj1ELj16ENS_18Kernel_traits_baseILj512ES2_S2_S2_S2_fjLj128EEEEELb0ELb1ELb1ELb0EEEvNS_9FwdParamsE --------------------------
	.section	.text._ZN10layer_norm13ln_fwd_kernelINS_13Kernel_traitsI13__nv_bfloat16S2_S2_S2_fjLj512ELj1ELj4ELj1ELj16ENS_18Kernel_traits_baseILj512ES2_S2_S2_S2_fjLj128EEEEELb0ELb1ELb1ELb0EEEvNS_9FwdParamsE,"ax",@progbits
	.align	128
        .global         _ZN10layer_norm13ln_fwd_kernelINS_13Kernel_traitsI13__nv_bfloat16S2_S2_S2_fjLj512ELj1ELj4ELj1ELj16ENS_18Kernel_traits_baseILj512ES2_S2_S2_S2_fjLj128EEEEELb0ELb1ELb1ELb0EEEvNS_9FwdParamsE
        .type           _ZN10layer_norm13ln_fwd_kernelINS_13Kernel_traitsI13__nv_bfloat16S2_S2_S2_fjLj512ELj1ELj4ELj1ELj16ENS_18Kernel_traits_baseILj512ES2_S2_S2_S2_fjLj128EEEEELb0ELb1ELb1ELb0EEEvNS_9FwdParamsE,@function
        .size           _ZN10layer_norm13ln_fwd_kernelINS_13Kernel_traitsI13__nv_bfloat16S2_S2_S2_fjLj512ELj1ELj4ELj1ELj16ENS_18Kernel_traits_baseILj512ES2_S2_S2_S2_fjLj128EEEEELb0ELb1ELb1ELb0EEEvNS_9FwdParamsE,(.L_x_20227 - _ZN10layer_norm13ln_fwd_kernelINS_13Kernel_traitsI13__nv_bfloat16S2_S2_S2_fjLj512ELj1ELj4ELj1ELj16ENS_18Kernel_traits_baseILj512ES2_S2_S2_S2_fjLj128EEEEELb0ELb1ELb1ELb0EEEvNS_9FwdParamsE)
        .other          _ZN10layer_norm13ln_fwd_kernelINS_13Kernel_traitsI13__nv_bfloat16S2_S2_S2_fjLj512ELj1ELj4ELj1ELj16ENS_18Kernel_traits_baseILj512ES2_S2_S2_S2_fjLj128EEEEELb0ELb1ELb1ELb0EEEvNS_9FwdParamsE,@"STO_CUDA_ENTRY STV_DEFAULT"
_ZN10layer_norm13ln_fwd_kernelINS_13Kernel_traitsI13__nv_bfloat16S2_S2_S2_fjLj512ELj1ELj4ELj1ELj16ENS_18Kernel_traits_baseILj512ES2_S2_S2_S2_fjLj128EEEEELb0ELb1ELb1ELb0EEEvNS_9FwdParamsE:
.text._ZN10layer_norm13ln_fwd_kernelINS_13Kernel_traitsI13__nv_bfloat16S2_S2_S2_fjLj512ELj1ELj4ELj1ELj16ENS_18Kernel_traits_baseILj512ES2_S2_S2_S2_fjLj128EEEEELb0ELb1ELb1ELb0EEEvNS_9FwdParamsE:
        /* <DEDUP_REMOVED lines=33> */
.L_x_185:
[----:B------:R-:W-:Y:S05]  /*0210*/  BSYNC.RECONVERGENT B1 ;  /* 0x0000000000017941 */ /* 0x000fea0003800200 */
.L_x_184:
        /* <DEDUP_REMOVED lines=11> */
.L_x_183:
        /* <DEDUP_REMOVED lines=16> */
[----:B------:R-:W-:Y:S01]  /*03d0*/  IMAD.MOV.U32 R42, RZ, RZ, RZ ;  /* 0x000000ffff2a7224 */ /* 0x000fe200078e00ff */
[----:B------:R-:W-:Y:S02]  /*03e0*/  CS2R R40, SRZ ;  /* 0x0000000000287805 */ /* 0x000fe4000001ff00 */
[----:B------:R-:W-:Y:S02]  /*03f0*/  @P1 CS2R R30, SRZ ;  /* 0x00000000001e1805 */ /* 0x000fe4000001ff00 */
[----:B------:R-:W-:Y:S02]  /*0400*/  @P1 CS2R R28, SRZ ;  /* 0x00000000001c1805 */ /* 0x000fe4000001ff00 */
[----:B------:R-:W-:-:S07]  /*0410*/  @P0 MOV R43, RZ ;  /* 0x000000ff002b0202 */ /* 0x000fce0000000f00 */
.L_x_186:
[----:B------:R-:W-:Y:S05]  /*0420*/  BSYNC.RECONVERGENT B0 ;  /* 0x0000000000007941 */ /* 0x000fea0003800200 */
.L_x_182:
[----:B------:R-:W1:Y:S02]  /*0430*/  LDCU UR4, c[0x0][0x384] ;  /* 0x00007080ff0477ac */ /* 0x000e640008000800 */
[----:B-1----:R-:W-:-:S13]  /*0440*/  ISETP.GE.AND P0, PT, R3, UR4, PT ;  /* 0x0000000403007c0c */ /* 0x002fda000bf06270 */
[----:B------:R-:W-:Y:S05]  /*0450*/  @P0 EXIT ;  /* 0x000000000000094d */ /* 0x000fea0003800000 */
[----:B0----5:R-:W-:Y:S01]  /*0460*/  PRMT R4, R31, 0x7632, R4 ;  /* 0x000076321f047816 */ /* 0x021fe20000000004 */
[----:B------:R-:W0:Y:S01]  /*0470*/  LDCU.U8 UR8, c[0x0][0x410] ;  /* 0x00008200ff0877ac */ /* 0x000e220008000000 */
[----:B------:R-:W-:Y:S02]  /*0480*/  PRMT R5, R35, 0x7632, R5 ;  /* 0x0000763223057816 */ /* 0x000fe40000000005 */
[----:B------:R-:W-:Y:S01]  /*0490*/  PRMT R6, R30, 0x7632, R6 ;  /* 0x000076321e067816 */ /* 0x000fe20000000006 */
[----:B------:R-:W1:Y:S01]  /*04a0*/  LDCU UR9, c[0x0][0x448] ;  /* 0x00008900ff0977ac */ /* 0x000e620008000800 */
[----:B------:R-:W-:Y:S02]  /*04b0*/  PRMT R7, R34, 0x7632, R7 ;  /* 0x0000763222077816 */ /* 0x000fe40000000007 */
[----:B------:R-:W-:Y:S01]  /*04c0*/  PRMT R8, R29, 0x7632, R8 ;  /* 0x000076321d087816 */ /* 0x000fe20000000008 */
[----:B------:R-:W2:Y:S01]  /*04d0*/  LDCU.64 UR4, c[0x0][0x3a0] ;  /* 0x00007400ff0477ac */ /* 0x000ea20008000a00 */
        /* <DEDUP_REMOVED lines=18> */
[----:B012---:R-:W-:-:S07]  /*0600*/  PRMT R63, R36, 0x7632, R63 ;  /* 0x00007632243f7816 */ /* 0x007fce000000003f */
.L_x_202:
[----:B------:R-:W0:Y:S08]  /*0610*/  LDC.64 R48, c[0x0][0x3f0] ;  /* 0x0000fc00ff307b82 */ /* 0x000e300000000a00 */
[----:B------:R-:W1:Y:S01]  /*0620*/  LDC R84, c[0x0][0x388] ;  /* 0x0000e200ff547b82 */ /* 0x000e620000000800 */
[----:B0-----:R-:W-:-:S07]  /*0630*/  IMAD.WIDE R50, R3, 0x4, R48 ;  /* 0x0000000403327825 */ /* 0x001fce00078e0230 */
[----:B------:R-:W0:Y:S01]  /*0640*/  LDC.64 R48, c[0x0][0x3f8] ;  /* 0x0000fe00ff307b82 */ /* 0x000e220000000a00 */
[----:B------:R-:W2:Y:S01]  /*0650*/  LDG.E R85, desc[UR6][R50.64] ;  /* 0x0000000632557981 */ /* 0x000ea2000c1e1900 */
[----:B0-----:R-:W-:-:S05]  /*0660*/  IMAD.WIDE R48, R3, 0x4, R48 ;  /* 0x0000000403307825 */ /* 0x001fca00078e0230 */
[----:B------:R0:W5:Y:S01]  /*0670*/  LDG.E R82, desc[UR6][R48.64] ;  /* 0x0000000630527981 */ /* 0x000162000c1e1900 */
[----:B------:R-:W-:Y:S01]  /*0680*/  ISETP.GE.U32.AND P2, PT, R0, 0x20, PT ;  /* 0x000000200000780c */ /* 0x000fe20003f46070 */
[----:B-1----:R-:W-:Y:S01]  /*0690*/  IMAD R80, R3, R84, RZ ;  /* 0x0000005403507224 */ /* 0x002fe200078e02ff */
[----:B------:R-:W-:Y:S01]  /*06a0*/  BSSY.RECONVERGENT B0, `(.L_x_187) ;  /* 0x00000ae000007945 */ /* 0x000fe20003800200 */
[----:B------:R-:W-:Y:S01]  /*06b0*/  IMAD.MOV.U32 R87, RZ, RZ, RZ ;  /* 0x000000ffff577224 */ /* 0x000fe200078e00ff */
[----:B--2---:R-:W-:-:S13]  /*06c0*/  ISETP.GE.AND P3, PT, R85, 0x1, PT ;  /* 0x000000015500780c */ /* 0x004fda0003f66270 */
[----:B------:R-:W-:-:S05]  /*06d0*/  @P3 IADD3 R81, PT, PT, R85, -0x1, RZ ;  /* 0xffffffff55513810 */ /* 0x000fca0007ffe0ff */
[----:B------:R-:W-:Y:S01]  /*06e0*/  @P3 IMAD R83, R81, R84, RZ ;  /* 0x0000005451533224 */ /* 0x000fe200078e02ff */
[----:B------:R-:W-:-:S04]  /*06f0*/  SHF.R.S32.HI R81, RZ, 0x1f, R80 ;  /* 0x0000001fff517819 */ /* 0x000fc80000011450 */
[----:B------:R-:W-:Y:S02]  /*0700*/  @P3 SHF.R.S32.HI R86, RZ, 0x1f, R83 ;  /* 0x0000001fff563819 */ /* 0x000fe40000011453 */
[----:B------:R-:W-:Y:S02]  /*0710*/  LEA.HI R81, R81, R80, RZ, 0x3 ;  /* 0x0000005051517211 */ /* 0x000fe400078f18ff */
[----:B------:R-:W-:-:S04]  /*0720*/  @P3 LEA.HI R83, R86, R83, RZ, 0x3 ;  /* 0x0000005356533211 */ /* 0x000fc800078f18ff */
        /* <DEDUP_REMOVED lines=8> */
.L_x_190:
[----:B------:R-:W-:Y:S05]  /*07b0*/  BSYNC.RECONVERGENT B1 ;  /* 0x0000000000017941 */ /* 0x000fea0003800200 */
.L_x_189:
        /* <DEDUP_REMOVED lines=8> */
[C---:B-----5:R-:W-:Y:S01]  /*0840*/  @P0 SHF.L.U32 R48, R20.reuse, 0x10, RZ ;  /* 0x0000001014300819 */ /* 0x060fe200000006ff */
[C---:B------:R-:W-:Y:S01]  /*0850*/  @P0 IMAD.U32 R66, R21.reuse, 0x10000, RZ ;  /* 0x0001000015420824 */ /* 0x040fe200078e00ff */
[----:B------:R-:W-:Y:S02]  /*0860*/  @P0 PRMT R50, R20, 0x7632, R50 ;  /* 0x0000763214320816 */ /* 0x000fe40000000032 */
[----:B------:R-:W-:Y:S02]  /*0870*/  @P0 PRMT R68, R21, 0x7632, R68 ;  /* 0x0000763215440816 */ /* 0x000fe40000000044 */
[----:B------:R-:W-:Y:S01]  /*0880*/  @P0 SHF.L.U32 R50, R50, 0x10, RZ ;  /* 0x0000001032320819 */ /* 0x000fe200000006ff */
[----:B------:R-:W1:Y:S01]  /*0890*/  @P0 LDC R67, c[0x0][0x40c] ;  /* 0x00010300ff430b82 */ /* 0x000e620000000800 */
[----:B------:R-:W-:Y:S02]  /*08a0*/  @P0 SHF.L.U32 R68, R68, 0x10, RZ ;  /* 0x0000001044440819 */ /* 0x000fe400000006ff */
[----:B------:R-:W-:-:S04]  /*08b0*/  @P0 PRMT R70, R22, 0x7632, R70 ;  /* 0x0000763216460816 */ /* 0x000fc80000000046 */
[----:B------:R-:W-:Y:S01]  /*08c0*/  @P0 SHF.L.U32 R70, R70, 0x10, RZ ;  /* 0x0000001046460819 */ /* 0x000fe200000006ff */
[----:B------:R-:W3:Y:S08]  /*08d0*/  @P0 LDC R49, c[0x0][0x40c] ;  /* 0x00010300ff310b82 */ /* 0x000ef00000000800 */
[----:B------:R-:W4:Y:S01]  /*08e0*/  @P0 LDC R69, c[0x0][0x40c] ;  /* 0x00010300ff450b82 */ /* 0x000f220000000800 */
[----:B0-----:R-:W-:Y:S01]  /*08f0*/  @P0 FMUL.FTZ R48, R48, R51 ;  /* 0x0000003330300220 */ /* 0x001fe20000410000 */
[----:B------:R-:W-:Y:S01]  /*0900*/  @P0 SHF.L.U32 R51, R36, 0x10, RZ ;  /* 0x0000001024330819 */ /* 0x000fe200000006ff */
[----:B-1----:R-:W-:Y:S01]  /*0910*/  @P0 FMUL.FTZ R50, R50, R67 ;  /* 0x0000004332320220 */ /* 0x002fe20000410000 */
[----:B---3--:R-:W-:-:S04]  /*0920*/  @P0 FMUL.FTZ R68, R68, R49 ;  /* 0x0000003144440220 */ /* 0x008fc80000410000 */
[----:B------:R-:W0:Y:S02]  /*0930*/  @P0 LDC R49, c[0x0][0x40c] ;  /* 0x00010300ff310b82 */ /* 0x000e240000000800 */
[----:B0-----:R-:W-:Y:S01]  /*0940*/  @P0 FMUL.FTZ R49, R70, R49 ;  /* 0x0000003146310220 */ /* 0x001fe20000410000 */
[----:B------:R-:W-:Y:S02]  /*0950*/  @P0 SHF.L.U32 R70, R61, 0x10, RZ ;  /* 0x000000103d460819 */ /* 0x000fe400000006ff */
[C---:B--2---:R-:W-:Y:S01]  /*0960*/  @P0 SHF.L.U32 R65, R16.reuse, 0x10, RZ ;  /* 0x0000001010410819 */ /* 0x044fe200000006ff */
[----:B------:R-:W-:Y:S01]  /*0970*/  @!P0 IMAD.U32 R64, R16, 0x10000, RZ ;  /* 0x0001000010408824 */ /* 0x000fe200078e00ff */
[----:B------:R-:W-:Y:S02]  /*0980*/  @P0 SHF.L.U32 R81, R17, 0x10, RZ ;  /* 0x0000001011510819 */ /* 0x000fe400000006ff */
[----:B------:R-:W-:Y:S01]  /*0990*/  @P0 SHF.L.U32 R86, R19, 0x10, RZ ;  /* 0x0000001013560819 */ /* 0x000fe200000006ff */
[--C-:B------:R-:W-:Y:S01]  /*09a0*/  @P0 FFMA.FTZ R64, R48, R51, R65.reuse ;  /* 0x0000003330400223 */ /* 0x100fe20000010041 */
[C---:B------:R-:W-:Y:S01]  /*09b0*/  @P0 PRMT R48, R16.reuse, 0x7632, R48 ;  /* 0x0000763210300816 */ /* 0x040fe20000000030 */
[----:B------:R-:W-:Y:S01]  /*09c0*/  @P0 IMAD.U32 R51, R63, 0x10000, RZ ;  /* 0x000100003f330824 */ /* 0x000fe200078e00ff */
[----:B------:R-:W-:-:S02]  /*09d0*/  @!P0 PRMT R65, R16, 0x7632, R65 ;  /* 0x0000763210418816 */ /* 0x000fc40000000041 */
[----:B------:R-:W-:Y:S02]  /*09e0*/  @P0 SHF.L.U32 R67, R48, 0x10, RZ ;  /* 0x0000001030430819 */ /* 0x000fe400000006ff */
[----:B------:R-:W0:Y:S01]  /*09f0*/  @P0 LDC R48, c[0x0][0x40c] ;  /* 0x00010300ff300b82 */ /* 0x000e220000000800 */
[----:B------:R-:W-:Y:S02]  /*0a00*/  @!P0 SHF.L.U32 R65, R65, 0x10, RZ ;  /* 0x0000001041418819 */ /* 0x000fe400000006ff */
[----:B------:R-:W-:Y:S01]  /*0a10*/  @P0 FFMA.FTZ R65, R50, R51, R67 ;  /* 0x0000003332410223 */ /* 0x000fe20000010043 */
[----:B----4-:R-:W-:Y:S01]  /*0a20*/  @P0 FMUL.FTZ R50, R66, R69 ;  /* 0x0000004542320220 */ /* 0x010fe20000410000 */
[C---:B------:R-:W-:Y:S01]  /*0a30*/  @P0 PRMT R69, R17.reuse, 0x7632, R69 ;  /* 0x0000763211450816 */ /* 0x040fe20000000045 */
[----:B------:R-:W-:Y:S01]  /*0a40*/  @!P0 IMAD.U32 R66, R17, 0x10000, RZ ;  /* 0x0001000011428824 */ /* 0x000fe200078e00ff */
[----:B------:R-:W-:Y:S02]  /*0a50*/  @P0 SHF.L.U32 R51, R37, 0x10, RZ ;  /* 0x0000001025330819 */ /* 0x000fe400000006ff */
[----:B------:R-:W-:Y:S01]  /*0a60*/  @!P0 PRMT R67, R17, 0x7632, R67 ;  /* 0x0000763211438816 */ /* 0x000fe20000000043 */
[----:B------:R-:W-:Y:S01]  /*0a70*/  @P0 IMAD.U32 R71, R69, 0x10000, RZ ;  /* 0x0001000045470824 */ /* 0x000fe200078e00ff */
[----:B------:R-:W-:Y:S01]  /*0a80*/  @P0 SHF.L.U32 R69, R62, 0x10, RZ ;  /* 0x000000103e450819 */ /* 0x000fe200000006ff */
[----:B------:R-:W-:Y:S01]  /*0a90*/  @P0 FFMA.FTZ R66, R50, R51, R81 ;  /* 0x0000003332420223 */ /* 0x000fe20000010051 */
[----:B------:R-:W-:Y:S01]  /*0aa0*/  @P0 SHF.L.U32 R51, R22, 0x10, RZ ;  /* 0x0000001016330819 */ /* 0x000fe200000006ff */
[----:B------:R-:W1:Y:S01]  /*0ab0*/  @P0 LDC R50, c[0x0][0x40c] ;  /* 0x00010300ff320b82 */ /* 0x000e620000000800 */
[----:B------:R-:W-:Y:S01]  /*0ac0*/  @!P0 SHF.L.U32 R67, R67, 0x10, RZ ;  /* 0x0000001043438819 */ /* 0x000fe200000006ff */
[----:B------:R-:W-:Y:S01]  /*0ad0*/  @P0 FFMA.FTZ R67, R68, R69, R71 ;  /* 0x0000004544430223 */ /* 0x000fe20000010047 */
[----:B------:R-:W-:Y:S01]  /*0ae0*/  @P0 SHF.L.U32 R69, R38, 0x10, RZ ;  /* 0x0000001026450819 */ /* 0x000fe200000006ff */
[C---:B------:R-:W-:Y:S01]  /*0af0*/  @!P0 IMAD.U32 R68, R18.reuse, 0x10000, RZ ;  /* 0x0001000012448824 */ /* 0x040fe200078e00ff */
[----:B------:R-:W-:Y:S01]  /*0b00*/  @P0 SHF.L.U32 R71, R18, 0x10, RZ ;  /* 0x0000001012470819 */ /* 0x000fe200000006ff */
[----:B0-----:R-:W-:Y:S01]  /*0b10*/  @P0 FMUL.FTZ R48, R51, R48 ;  /* 0x0000003033300220 */ /* 0x001fe20000410000 */
[----:B------:R-:W-:-:S03]  /*0b20*/  @P0 SHF.L.U32 R51, R60, 0x10, RZ ;  /* 0x000000103c330819 */ /* 0x000fc600000006ff */
[----:B------:R-:W-:Y:S01]  /*0b30*/  @P0 FFMA.FTZ R68, R48, R69, R71 ;  /* 0x0000004530440223 */ /* 0x000fe20000010047 */
[C---:B------:R-:W-:Y:S02]  /*0b40*/  @P0 PRMT R48, R18.reuse, 0x7632, R48 ;  /* 0x0000763212300816 */ /* 0x040fe40000000030 */
[----:B------:R-:W-:Y:S02]  /*0b50*/  @!P0 PRMT R69, R18, 0x7632, R69 ;  /* 0x0000763212458816 */ /* 0x000fe40000000045 */
[----:B------:R-:W-:Y:S02]  /*0b60*/  @P0 SHF.L.U32 R80, R48, 0x10, RZ ;  /* 0x0000001030500819 */ /* 0x000fe400000006ff */
[----:B------:R-:W0:Y:S01]  /*0b70*/  @P0 LDC R48, c[0x0][0x40c] ;  /* 0x00010300ff300b82 */ /* 0x000e220000000800 */
[----:B------:R-:W-:Y:S01]  /*0b80*/  @!P0 IMAD.U32 R69, R69, 0x10000, RZ ;  /* 0x0001000045458824 */ /* 0x000fe200078e00ff */
[----:B------:R-:W-:Y:S01]  /*0b90*/  @!P0 PRMT R71, R19, 0x7632, R71 ;  /* 0x0000763213478816 */ /* 0x000fe20000000047 */
[----:B------:R-:W-:Y:S01]  /*0ba0*/  @P0 FFMA.FTZ R69, R49, R70, R80 ;  /* 0x0000004631450223 */ /* 0x000fe20000010050 */
[----:B------:R-:W-:Y:S01]  /*0bb0*/  @P0 SHF.L.U32 R49, R23, 0x10, RZ ;  /* 0x0000001017310819 */ /* 0x000fe200000006ff */
[----:B------:R-:W-:Y:S01]  /*0bc0*/  @!P0 IMAD.U32 R70, R19, 0x10000, RZ ;  /* 0x0001000013468824 */ /* 0x000fe200078e00ff */
[----:B------:R-:W-:-:S02]  /*0bd0*/  @P0 SHF.L.U32 R80, R39, 0x10, RZ ;  /* 0x0000001027500819 */ /* 0x000fc400000006ff */
[----:B------:R-:W-:Y:S01]  /*0be0*/  @!P0 SHF.L.U32 R71, R71, 0x10, RZ ;  /* 0x0000001047478819 */ /* 0x000fe200000006ff */
[----:B-1----:R-:W-:Y:S01]  /*0bf0*/  @P0 FMUL.FTZ R49, R49, R50 ;  /* 0x0000003231310220 */ /* 0x002fe20000410000 */
[----:B------:R-:W-:-:S03]  /*0c00*/  @P0 PRMT R50, R19, 0x7632, R50 ;  /* 0x0000763213320816 */ /* 0x000fc60000000032 */
[----:B------:R-:W-:Y:S01]  /*0c10*/  @P0 FFMA.FTZ R70, R49, R80, R86 ;  /* 0x0000005031460223 */ /* 0x000fe20000010056 */
[----:B------:R-:W-:Y:S01]  /*0c20*/  @P0 PRMT R49, R23, 0x7632, R49 ;  /* 0x0000763217310816 */ /* 0x000fe20000000031 */
[----:B------:R-:W-:Y:S01]  /*0c30*/  @P0 IMAD.U32 R81, R50, 0x10000, RZ ;  /* 0x0001000032510824 */ /* 0x000fe200078e00ff */
[----:B------:R-:W-:Y:S02]  /*0c40*/  F2FP.BF16.F32.PACK_AB R50, RZ, R66 ;  /* 0x00000042ff32723e */ /* 0x000fe400000010ff */
[----:B------:R-:W-:Y:S02]  /*0c50*/  @P0 SHF.L.U32 R49, R49, 0x10, RZ ;  /* 0x0000001031310819 */ /* 0x000fe400000006ff */
[----:B------:R-:W-:Y:S02]  /*0c60*/  F2FP.BF16.F32.PACK_AB R80, RZ, R67 ;  /* 0x00000043ff50723e */ /* 0x000fe400000010ff */
[----:B------:R-:W-:Y:S01]  /*0c70*/  F2FP.BF16.F32.PACK_AB R86, RZ, R69 ;  /* 0x00000045ff56723e */ /* 0x000fe200000010ff */
[----:B0-----:R-:W-:Y:S01]  /*0c80*/  @P0 FMUL.FTZ R48, R49, R48 ;  /* 0x0000003031300220 */ /* 0x001fe20000410000 */
[----:B------:R-:W-:-:S02]  /*0c90*/  F2FP.BF16.F32.PACK_AB R49, RZ, R65 ;  /* 0x00000041ff31723e */ /* 0x000fc400000010ff */
[----:B------:R-:W-:Y:S01]  /*0ca0*/  F2FP.BF16.F32.PACK_AB R88, RZ, R70 ;  /* 0x00000046ff58723e */ /* 0x000fe200000010ff */
[----:B------:R-:W-:Y:S01]  /*0cb0*/  @P0 FFMA.FTZ R71, R48, R51, R81 ;  /* 0x0000003330470223 */ /* 0x000fe20000010051 */
        /* <DEDUP_REMOVED lines=8> */
.L_x_191:
[----:B------:R-:W0:Y:S01]  /*0d40*/  @P3 LDC R50, c[0x0][0x40c] ;  /* 0x00010300ff323b82 */ /* 0x000e220000000800 */
[----:B-----5:R-:W-:Y:S01]  /*0d50*/  @P3 SHF.L.U32 R49, R20, 0x10, RZ ;  /* 0x0000001014313819 */ /* 0x020fe200000006ff */
[----:B------:R-:W-:Y:S01]  /*0d60*/  @P3 IMAD.U32 R51, R36, 0x10000, RZ ;  /* 0x0001000024333824 */ /* 0x000fe200078e00ff */
[----:B------:R-:W-:Y:S01]  /*0d70*/  @P3 PRMT R48, R20, 0x7632, R48 ;  /* 0x0000763214303816 */ /* 0x000fe20000000030 */
[----:B------:R-:W-:Y:S01]  /*0d80*/  HFMA2 R64, -RZ, RZ, 0, 0 ;  /* 0x00000000ff407431 */ /* 0x000fe200000001ff */
[----:B------:R-:W-:Y:S01]  /*0d90*/  @P3 SHF.L.U32 R65, R21, 0x10, RZ ;  /* 0x0000001015413819 */ /* 0x000fe200000006ff */
[----:B------:R-:W-:Y:S01]  /*0da0*/  @P3 IMAD.U32 R67, R63, 0x10000, RZ ;  /* 0x000100003f433824 */ /* 0x000fe200078e00ff */
[----:B------:R-:W-:Y:S01]  /*0db0*/  @P3 SHF.L.U32 R69, R37, 0x10, RZ ;  /* 0x0000001025453819 */ /* 0x000fe200000006ff */
[----:B------:R-:W1:Y:S01]  /*0dc0*/  @P3 LDC R66, c[0x0][0x40c] ;  /* 0x00010300ff423b82 */ /* 0x000e620000000800 */
[----:B------:R-:W-:-:S07]  /*0dd0*/  @P3 SHF.L.U32 R71, R22, 0x10, RZ ;  /* 0x0000001016473819 */ /* 0x000fce00000006ff */
[----:B------:R-:W2:Y:S08]  /*0de0*/  @P3 LDC R68, c[0x0][0x40c] ;  /* 0x00010300ff443b82 */ /* 0x000eb00000000800 */
[----:B------:R-:W3:Y:S01]  /*0df0*/  @P3 LDC R70, c[0x0][0x40c] ;  /* 0x00010300ff463b82 */ /* 0x000ee20000000800 */
[----:B0-----:R-:W-:Y:S01]  /*0e00*/  @P3 FMUL.FTZ R50, R49, R50 ;  /* 0x0000003231323220 */ /* 0x001fe20000410000 */
[----:B------:R-:W-:-:S03]  /*0e10*/  @P3 SHF.L.U32 R49, R48, 0x10, RZ ;  /* 0x0000001030313819 */ /* 0x000fc600000006ff */
[----:B------:R-:W-:Y:S01]  /*0e20*/  @P3 FMUL.FTZ R64, R50, R51 ;  /* 0x0000003332403220 */ /* 0x000fe20000410000 */
[----:B------:R-:W-:Y:S02]  /*0e30*/  @P3 PRMT R51, R21, 0x7632, R51 ;  /* 0x0000763215333816 */ /* 0x000fe40000000033 */
[----:B------:R-:W0:Y:S01]  /*0e40*/  @P3 LDC R48, c[0x0][0x40c] ;  /* 0x00010300ff303b82 */ /* 0x000e220000000800 */
[----:B-1----:R-:W-:Y:S01]  /*0e50*/  @P3 FMUL.FTZ R50, R49, R66 ;  /* 0x0000004231323220 */ /* 0x002fe20000410000 */
[----:B------:R-:W-:Y:S01]  /*0e60*/  @P3 SHF.L.U32 R51, R51, 0x10, RZ ;  /* 0x0000001033333819 */ /* 0x000fe200000006ff */
[----:B------:R-:W-:-:S05]  /*0e70*/  HFMA2 R66, -RZ, RZ, 0, 0 ;  /* 0x00000000ff427431 */ /* 0x000fca00000001ff */
[----:B------:R-:W1:Y:S01]  /*0e80*/  @P3 LDC R49, c[0x0][0x40c] ;  /* 0x00010300ff313b82 */ /* 0x000e620000000800 */
[----:B--2---:R-:W-:Y:S01]  /*0e90*/  @P3 FMUL.FTZ R68, R65, R68 ;  /* 0x0000004441443220 */ /* 0x004fe20000410000 */
[----:B------:R-:W-:Y:S01]  /*0ea0*/  MOV R65, RZ ;  /* 0x000000ff00417202 */ /* 0x000fe20000000f00 */
[----:B------:R-:W-:Y:S01]  /*0eb0*/  @P3 FMUL.FTZ R65, R50, R67 ;  /* 0x0000004332413220 */ /* 0x000fe20000410000 */
[----:B------:R-:W-:Y:S02]  /*0ec0*/  IMAD.MOV.U32 R67, RZ, RZ, RZ ;  /* 0x000000ffff437224 */ /* 0x000fe400078e00ff */
[----:B------:R-:W-:Y:S01]  /*0ed0*/  @P3 FMUL.FTZ R66, R68, R69 ;  /* 0x0000004544423220 */ /* 0x000fe20000410000 */
[----:B------:R-:W-:Y:S01]  /*0ee0*/  @P3 SHF.L.U32 R69, R62, 0x10, RZ ;  /* 0x000000103e453819 */ /* 0x000fe200000006ff */
[----:B---3--:R-:W-:Y:S01]  /*0ef0*/  @P3 FMUL.FTZ R68, R51, R70 ;  /* 0x0000004633443220 */ /* 0x008fe20000410000 */
[----:B------:R-:W2:Y:S01]  /*0f00*/  @P3 LDC R50, c[0x0][0x40c] ;  /* 0x00010300ff323b82 */ /* 0x000ea20000000800 */
[----:B------:R-:W-:-:S02]  /*0f10*/  @P3 IMAD.U32 R70, R38, 0x10000, RZ ;  /* 0x0001000026463824 */ /* 0x000fc400078e00ff */
[----:B------:R-:W-:Y:S01]  /*0f20*/  @P3 FMUL.FTZ R67, R68, R69 ;  /* 0x0000004544433220 */ /* 0x000fe20000410000 */
[----:B------:R-:W-:Y:S02]  /*0f30*/  @P3 PRMT R69, R22, 0x7632, R69 ;  /* 0x0000763216453816 */ /* 0x000fe40000000045 */
[----:B------:R-:W-:Y:S01]  /*0f40*/  MOV R68, RZ ;  /* 0x000000ff00447202 */ /* 0x000fe20000000f00 */
[----:B0-----:R-:W-:Y:S01]  /*0f50*/  @P3 FMUL.FTZ R71, R71, R48 ;  /* 0x0000003047473220 */ /* 0x001fe20000410000 */
[----:B------:R-:W0:Y:S01]  /*0f60*/  @P3 LDC R51, c[0x0][0x40c] ;  /* 0x00010300ff333b82 */ /* 0x000e220000000800 */
[----:B------:R-:W-:Y:S01]  /*0f70*/  @P3 SHF.L.U32 R48, R69, 0x10, RZ ;  /* 0x0000001045303819 */ /* 0x000fe200000006ff */
[----:B------:R-:W-:Y:S02]  /*0f80*/  HFMA2 R69, -RZ, RZ, 0, 0 ;  /* 0x00000000ff457431 */ /* 0x000fe400000001ff */
[----:B------:R-:W-:Y:S01]  /*0f90*/  @P3 FMUL.FTZ R68, R71, R70 ;  /* 0x0000004647443220 */ /* 0x000fe20000410000 */
[----:B------:R-:W-:Y:S01]  /*0fa0*/  @P3 SHF.L.U32 R71, R61, 0x10, RZ ;  /* 0x000000103d473819 */ /* 0x000fe200000006ff */
[----:B------:R-:W-:-:S02]  /*0fb0*/  @P3 IMAD.U32 R70, R23, 0x10000, RZ ;  /* 0x0001000017463824 */ /* 0x000fc400078e00ff */
[----:B-1----:R-:W-:Y:S01]  /*0fc0*/  @P3 FMUL.FTZ R48, R48, R49 ;  /* 0x0000003130303220 */ /* 0x002fe20000410000 */
[----:B------:R-:W-:Y:S02]  /*0fd0*/  @P3 PRMT R49, R23, 0x7632, R49 ;  /* 0x0000763217313816 */ /* 0x000fe40000000031 */
[----:B------:R-:W-:Y:S01]  /*0fe0*/  F2FP.BF16.F32.PACK_AB R80, RZ, R68 ;  /* 0x00000044ff50723e */ /* 0x000fe200000010ff */
[----:B------:R-:W-:Y:S01]  /*0ff0*/  @P3 FMUL.FTZ R69, R48, R71 ;  /* 0x0000004730453220 */ /* 0x000fe20000410000 */
[----:B------:R-:W-:Y:S02]  /*1000*/  @P3 SHF.L.U32 R49, R49, 0x10, RZ ;  /* 0x0000001031313819 */ /* 0x000fe400000006ff */
[----:B------:R-:W-:Y:S02]  /*1010*/  @P3 SHF.L.U32 R48, R39, 0x10, RZ ;  /* 0x0000001027303819 */ /* 0x000fe400000006ff */
[----:B------:R-:W-:Y:S01]  /*1020*/  F2FP.BF16.F32.PACK_AB R81, RZ, R69 ;  /* 0x00000045ff51723e */ /* 0x000fe200000010ff */
[----:B--2---:R-:W-:Y:S01]  /*1030*/  @P3 FMUL.FTZ R49, R49, R50 ;  /* 0x0000003231313220 */ /* 0x004fe20000410000 */
[----:B------:R-:W-:Y:S01]  /*1040*/  @P3 SHF.L.U32 R50, R60, 0x10, RZ ;  /* 0x000000103c323819 */ /* 0x000fe200000006ff */
[----:B0-----:R-:W-:Y:S01]  /*1050*/  @P3 FMUL.FTZ R51, R70, R51 ;  /* 0x0000003346333220 */ /* 0x001fe20000410000 */
[----:B------:R-:W-:-:S03]  /*1060*/  CS2R R70, SRZ ;  /* 0x0000000000467805 */ /* 0x000fc6000001ff00 */
[----:B------:R-:W-:Y:S01]  /*1070*/  @P3 FMUL.FTZ R71, R49, R50 ;  /* 0x0000003231473220 */ /* 0x000fe20000410000 */
[----:B------:R-:W-:Y:S01]  /*1080*/  @P3 FMUL.FTZ R70, R51, R48 ;  /* 0x0000003033463220 */ /* 0x000fe20000410000 */
[----:B------:R-:W-:Y:S02]  /*1090*/  F2FP.BF16.F32.PACK_AB R48, RZ, R64 ;  /* 0x00000040ff30723e */ /* 0x000fe400000010ff */
[----:B------:R-:W-:Y:S02]  /*10a0*/  F2FP.BF16.F32.PACK_AB R49, RZ, R65 ;  /* 0x00000041ff31723e */ /* 0x000fe400000010ff */
[----:B------:R-:W-:Y:S02]  /*10b0*/  F2FP.BF16.F32.PACK_AB R50, RZ, R66 ;  /* 0x00000042ff32723e */ /* 0x000fe400000010ff */
[----:B------:R-:W-:Y:S02]  /*10c0*/  F2FP.BF16.F32.PACK_AB R51, RZ, R67 ;  /* 0x00000043ff33723e */ /* 0x000fe400000010ff */
[----:B------:R-:W-:-:S02]  /*10d0*/  F2FP.BF16.F32.PACK_AB R86, RZ, R70 ;  /* 0x00000046ff56723e */ /* 0x000fc400000010ff */
[----:B------:R-:W-:Y:S02]  /*10e0*/  F2FP.BF16.F32.PACK_AB R88, RZ, R71 ;  /* 0x00000047ff58723e */ /* 0x000fe400000010ff */
[----:B------:R-:W-:Y:S02]  /*10f0*/  PRMT R48, R48, 0x5410, R49 ;  /* 0x0000541030307816 */ /* 0x000fe40000000031 */
[----:B------:R-:W-:Y:S02]  /*1100*/  PRMT R49, R50, 0x5410, R51 ;  /* 0x0000541032317816 */ /* 0x000fe40000000033 */
[----:B------:R-:W-:Y:S02]  /*1110*/  PRMT R50, R80, 0x5410, R81 ;  /* 0x0000541050327816 */ /* 0x000fe40000000051 */
[----:B------:R-:W-:-:S07]  /*1120*/  PRMT R51, R86, 0x5410, R88 ;  /* 0x0000541056337816 */ /* 0x000fce0000000058 */
.L_x_192:
[----:B------:R-:W0:Y:S01]  /*1130*/  LDC.64 R80, c[0x0][0x3a8] ;  /* 0x0000ea00ff507b82 */ /* 0x000e220000000a00 */
[----:B------:R-:W-:Y:S02]  /*1140*/  VIADD R87, R87, 0x20 ;  /* 0x0000002057577836 */ /* 0x000fe40000000000 */
[C---:B0-----:R-:W-:Y:S01]  /*1150*/  IMAD.WIDE.U32 R80, R83.reuse, 0x10, R80 ;  /* 0x0000001053507825 */ /* 0x041fe200078e0050 */
[----:B------:R-:W-:-:S04]  /*1160*/  IADD3 R83, PT, PT, R83, 0x20, RZ ;  /* 0x0000002053537810 */ /* 0x000fc80007ffe0ff */
[----:B------:R0:W-:Y:S03]  /*1170*/  STG.E.128 desc[UR6][R80.64], R48 ;  /* 0x0000003050007986 */ /* 0x0001e6000c101d06 */
.L_x_188:
[----:B------:R-:W-:Y:S05]  /*1180*/  BSYNC.RECONVERGENT B0 ;  /* 0x0000000000007941 */ /* 0x000fea0003800200 */
.L_x_187:
[----:B------:R-:W-:Y:S01]  /*1190*/  ISETP.GE.U32.AND P1, PT, R0, 0x40, PT ;  /* 0x000000400000780c */ /* 0x000fe20003f26070 */
[----:B------:R-:W-:-:S12]  /*11a0*/  BSSY.RECONVERGENT B0, `(.L_x_193) ;  /* 0x0000094000007945 */ /* 0x000fd80003800200 */
[----:B------:R-:W-:Y:S05]  /*11b0*/  @!P1 BRA `(.L_x_194) ;  /* 0x0000000800489947 */ /* 0x000fea0003800000 */
[----:B------:R-:W-:Y:S01]  /*11c0*/  ISETP.NE.U32.AND P0, PT, RZ, UR4, PT ;  /* 0x00000004ff007c0c */ /* 0x000fe2000bf05070 */
[----:B0-----:R-:W0:Y:S03]  /*11d0*/  @P3 LDC.64 R50, c[0x0][0x390] ;  /* 0x0000e400ff323b82 */ /* 0x001e260000000a00 */
[----:B------:R-:W-:-:S13]  /*11e0*/  ISETP.NE.AND.EX P0, PT, RZ, UR5, PT, P0 ;  /* 0x00000005ff007c0c */ /* 0x000fda000bf05300 */
[----:B------:R-:W1:Y:S01]  /*11f0*/  @P0 LDC.64 R48, c[0x0][0x3a0] ;  /* 0x0000e800ff300b82 */ /* 0x000e620000000a00 */
[----:B0-----:R-:W-:-:S05]  /*1200*/  @P3 IMAD.WIDE.U32 R50, R87, 0x10, R50 ;  /* 0x0000001057323825 */ /* 0x001fca00078e0032 */
[----:B------:R0:W5:Y:S01]  /*1210*/  @P3 LDG.E.128 R20, desc[UR6][R50.64] ;  /* 0x0000000632143981 */ /* 0x000162000c1e1d00 */
[----:B-1----:R-:W-:-:S05]  /*1220*/  @P0 IMAD.WIDE.U32 R48, R83, 0x10, R48 ;  /* 0x0000001053300825 */ /* 0x002fca00078e0030 */
[----:B------:R0:W5:Y:S01]  /*1230*/  @P0 LDG.E.128 R16, desc[UR6][R48.64] ;  /* 0x0000000630100981 */ /* 0x000162000c1e1d00 */
[----:B------:R-:W-:Y:S05]  /*1240*/  @!P0 BRA `(.L_x_195) ;  /* 0x0000000400248947 */ /* 0x000fea0003800000 */
[----:B------:R-:W-:Y:S02]  /*1250*/  ISETP.GT.AND P0, PT, R85, RZ, PT ;  /* 0x000000ff5500720c */ /* 0x000fe40003f04270 */
[----:B-----5:R-:W-:Y:S02]  /*1260*/  SHF.L.U32 R72, R16, 0x10, RZ ;  /* 0x0000001010487819 */ /* 0x020fe400000006ff */
[----:B------:R-:W-:Y:S02]  /*1270*/  SHF.L.U32 R78, R17, 0x10, RZ ;  /* 0x00000010114e7819 */ /* 0x000fe400000006ff */
[----:B------:R-:W-:-:S07]  /*1280*/  SHF.L.U32 R80, R18, 0x10, RZ ;  /* 0x0000001012507819 */ /* 0x000fce00000006ff */
[----:B0-----:R-:W0:Y:S01]  /*1290*/  @P0 LDC R51, c[0x0][0x40c] ;  /* 0x00010300ff330b82 */ /* 0x001e220000000800 */
[C---:B------:R-:W-:Y:S01]  /*12a0*/  @P0 SHF.L.U32 R48, R20.reuse, 0x10, RZ ;  /* 0x0000001014300819 */ /* 0x040fe200000006ff */
[----:B------:R-:W-:Y:S01]  /*12b0*/  @P0 IMAD.U32 R76, R21, 0x10000, RZ ;  /* 0x00010000154c0824 */ /* 0x000fe200078e00ff */
[----:B------:R-:W-:Y:S01]  /*12c0*/  @P0 PRMT R49, R20, 0x7632, R49 ;  /* 0x0000763214310816 */ /* 0x000fe20000000031 */
[----:B------:R-:W-:-:S04]  /*12d0*/  @P0 IMAD.U32 R86, R22, 0x10000, RZ ;  /* 0x0001000016560824 */ /* 0x000fc800078e00ff */
[----:B------:R-:W1:Y:S01]  /*12e0*/  @P0 LDC R74, c[0x0][0x40c] ;  /* 0x00010300ff4a0b82 */ /* 0x000e620000000800 */
[----:B------:R-:W-:-:S07]  /*12f0*/  @P0 IMAD.U32 R49, R49, 0x10000, RZ ;  /* 0x0001000031310824 */ /* 0x000fce00078e00ff */
[----:B------:R-:W2:Y:S01]  /*1300*/  @P0 LDC R77, c[0x0][0x40c] ;  /* 0x00010300ff4d0b82 */ /* 0x000ea20000000800 */
[----:B0-----:R-:W-:-:S07]  /*1310*/  @P0 FMUL.FTZ R75, R48, R51 ;  /* 0x00000033304b0220 */ /* 0x001fce0000410000 */
[----:B------:R-:W0:Y:S01]  /*1320*/  @P0 LDC R50, c[0x0][0x40c] ;  /* 0x00010300ff320b82 */ /* 0x000e220000000800 */
[----:B------:R-:W-:Y:S02]  /*1330*/  PRMT R48, R16, 0x7632, R48 ;  /* 0x0000763210307816 */ /* 0x000fe40000000030 */
[----:B------:R-:W-:Y:S02]  /*1340*/  @P0 SHF.L.U32 R51, R59, 0x10, RZ ;  /* 0x000000103b330819 */ /* 0x000fe400000006ff */
[----:B------:R-:W-:Y:S02]  /*1350*/  SHF.L.U32 R73, R48, 0x10, RZ ;  /* 0x0000001030497819 */ /* 0x000fe400000006ff */
[----:B------:R-:W-:Y:S01]  /*1360*/  @P0 SHF.L.U32 R48, R24, 0x10, RZ ;  /* 0x0000001018300819 */ /* 0x000fe200000006ff */
[----:B-1----:R-:W-:Y:S02]  /*1370*/  @P0 FMUL.FTZ R74, R49, R74 ;  /* 0x0000004a314a0220 */ /* 0x002fe40000410000 */
[----:B------:R-:W1:Y:S02]  /*1380*/  @P0 LDC R49, c[0x0][0x40c] ;  /* 0x00010300ff310b82 */ /* 0x000e640000000800 */
[----:B------:R-:W-:Y:S01]  /*1390*/  @P0 FFMA.FTZ R72, R75, R48, R72 ;  /* 0x000000304b480223 */ /* 0x000fe20000010048 */
[----:B------:R-:W-:Y:S01]  /*13a0*/  PRMT R48, R17, 0x7632, R48 ;  /* 0x0000763211307816 */ /* 0x000fe20000000030 */
[----:B------:R-:W-:Y:S01]  /*13b0*/  @P0 FFMA.FTZ R73, R74, R51, R73 ;  /* 0x000000334a490223 */ /* 0x000fe20000010049 */
[----:B--2---:R-:W-:Y:S01]  /*13c0*/  @P0 FMUL.FTZ R79, R76, R77 ;  /* 0x0000004d4c4f0220 */ /* 0x004fe20000410000 */
[----:B------:R-:W-:-:S02]  /*13d0*/  @P0 PRMT R76, R21, 0x7632, R76 ;  /* 0x00007632154c0816 */ /* 0x000fc4000000004c */
[----:B------:R-:W-:Y:S01]  /*13e0*/  IMAD.U32 R75, R48, 0x10000, RZ ;  /* 0x00010000304b7824 */ /* 0x000fe200078e00ff */
[----:B------:R-:W-:Y:S01]  /*13f0*/  @P0 SHF.L.U32 R51, R25, 0x10, RZ ;  /* 0x0000001019330819 */ /* 0x000fe200000006ff */
[----:B------:R-:W2:Y:S01]  /*1400*/  @P0 LDC R48, c[0x0][0x40c] ;  /* 0x00010300ff300b82 */ /* 0x000ea20000000800 */
[----:B------:R-:W-:Y:S02]  /*1410*/  @P0 SHF.L.U32 R77, R76, 0x10, RZ ;  /* 0x000000104c4d0819 */ /* 0x000fe400000006ff */
[----:B------:R-:W-:Y:S01]  /*1420*/  @!P0 MOV R74, R78 ;  /* 0x0000004e004a8202 */ /* 0x000fe20000000f00 */
[----:B------:R-:W-:Y:S01]  /*1430*/  @P0 FFMA.FTZ R74, R79, R51, R78 ;  /* 0x000000334f4a0223 */ /* 0x000fe2000001004e */
[----:B------:R-:W-:Y:S01]  /*1440*/  @P0 SHF.L.U32 R78, R58, 0x10, RZ ;  /* 0x000000103a4e0819 */ /* 0x000fe200000006ff */
[----:B0-----:R-:W-:Y:S01]  /*1450*/  @P0 FMUL.FTZ R76, R77, R50 ;  /* 0x000000324d4c0220 */ /* 0x001fe20000410000 */
[----:B------:R-:W-:Y:S01]  /*1460*/  @P0 PRMT R79, R22, 0x7632, R79 ;  /* 0x00007632164f0816 */ /* 0x000fe2000000004f */
[----:B------:R-:W0:Y:S01]  /*1470*/  @P0 LDC R51, c[0x0][0x40c] ;  /* 0x00010300ff330b82 */ /* 0x000e220000000800 */
[----:B------:R-:W-:Y:S01]  /*1480*/  @P0 SHF.L.U32 R77, R26, 0x10, RZ ;  /* 0x000000101a4d0819 */ /* 0x000fe200000006ff */
[----:B------:R-:W-:Y:S01]  /*1490*/  @P0 FFMA.FTZ R75, R76, R78, R75 ;  /* 0x0000004e4c4b0223 */ /* 0x000fe2000001004b */
[----:B------:R-:W-:Y:S01]  /*14a0*/  PRMT R78, R18, 0x7632, R78 ;  /* 0x00007632124e7816 */ /* 0x000fe2000000004e */
[----:B------:R-:W-:Y:S01]  /*14b0*/  @P0 IMAD.U32 R79, R79, 0x10000, RZ ;  /* 0x000100004f4f0824 */ /* 0x000fe200078e00ff */
[----:B------:R-:W-:Y:S01]  /*14c0*/  @!P0 MOV R76, R80 ;  /* 0x00000050004c8202 */ /* 0x000fe20000000f00 */
[----:B-1----:R-:W-:Y:S01]  /*14d0*/  @P0 FMUL.FTZ R49, R86, R49 ;  /* 0x0000003156310220 */ /* 0x002fe20000410000 */
[----:B------:R-:W-:Y:S01]  /*14e0*/  SHF.L.U32 R78, R78, 0x10, RZ ;  /* 0x000000104e4e7819 */ /* 0x000fe200000006ff */
[----:B------:R-:W1:Y:S01]  /*14f0*/  @P0 LDC R50, c[0x0][0x40c] ;  /* 0x00010300ff320b82 */ /* 0x000e620000000800 */
[----:B------:R-:W-:Y:S01]  /*1500*/  @P0 SHF.L.U32 R86, R23, 0x10, RZ ;  /* 0x0000001017560819 */ /* 0x000fe200000006ff */
[--C-:B------:R-:W-:Y:S01]  /*1510*/  @P0 FFMA.FTZ R76, R49, R77, R80.reuse ;  /* 0x0000004d314c0223 */ /* 0x100fe20000010050 */
[----:B------:R-:W-:-:S02]  /*1520*/  @P0 PRMT R80, R23, 0x7632, R80 ;  /* 0x0000763217500816 */ /* 0x000fc40000000050 */
[----:B------:R-:W-:Y:S02]  /*1530*/  @P0 SHF.L.U32 R49, R57, 0x10, RZ ;  /* 0x0000001039310819 */ /* 0x000fe400000006ff */
[----:B------:R-:W-:Y:S01]  /*1540*/  @!P0 MOV R77, R78 ;  /* 0x0000004e004d8202 */ /* 0x000fe20000000f00 */
[----:B--2---:R-:W-:Y:S01]  /*1550*/  @P0 FMUL.FTZ R79, R79, R48 ;  /* 0x000000304f4f0220 */ /* 0x004fe20000410000 */
[----:B------:R-:W-:Y:S01]  /*1560*/  PRMT R48, R19, 0x7632, R48 ;  /* 0x0000763213307816 */ /* 0x000fe20000000030 */
[----:B------:R-:W-:Y:S01]  /*1570*/  @P0 IMAD.U32 R81, R80, 0x10000, RZ ;  /* 0x0001000050510824 */ /* 0x000fe200078e00ff */
[----:B------:R-:W-:Y:S01]  /*1580*/  F2FP.BF16.F32.PACK_AB R80, RZ, R75 ;  /* 0x0000004bff50723e */ /* 0x000fe200000010ff */
[----:B------:R-:W-:Y:S01]  /*1590*/  @P0 FFMA.FTZ R77, R79, R49, R78 ;  /* 0x000000314f4d0223 */ /* 0x000fe2000001004e */
[----:B------:R-:W-:Y:S01]  /*15a0*/  SHF.L.U32 R79, R48, 0x10, RZ ;  /* 0x00000010304f7819 */ /* 0x000fe200000006ff */
[----:B------:R-:W-:Y:S01]  /*15b0*/  @P0 IMAD.U32 R49, R56, 0x10000, RZ ;  /* 0x0001000038310824 */ /* 0x000fe200078e00ff */
[----:B------:R-:W-:Y:S01]  /*15c0*/  SHF.L.U32 R78, R19, 0x10, RZ ;  /* 0x00000010134e7819 */ /* 0x000fe200000006ff */
[----:B0-----:R-:W-:Y:S01]  /*15d0*/  @P0 FMUL.FTZ R51, R86, R51 ;  /* 0x0000003356330220 */ /* 0x001fe20000410000 */
[----:B------:R-:W-:-:S02]  /*15e0*/  @P0 SHF.L.U32 R48, R27, 0x10, RZ ;  /* 0x000000101b300819 */ /* 0x000fc400000006ff */
[----:B------:R-:W-:-:S03]  /*15f0*/  F2FP.BF16.F32.PACK_AB R85, RZ, R77 ;  /* 0x0000004dff55723e */ /* 0x000fc600000010ff */
[----:B------:R-:W-:Y:S01]  /*1600*/  @P0 FFMA.FTZ R78, R51, R48, R78 ;  /* 0x00000030334e0223 */ /* 0x000fe2000001004e */
[----:B------:R-:W-:Y:S01]  /*1610*/  F2FP.BF16.F32.PACK_AB R48, RZ, R72 ;  /* 0x00000048ff30723e */ /* 0x000fe200000010ff */
[----:B-1----:R-:W-:Y:S01]  /*1620*/  @P0 FMUL.FTZ R50, R81, R50 ;  /* 0x0000003251320220 */ /* 0x002fe20000410000 */
[----:B------:R-:W-:Y:S02]  /*1630*/  F2FP.BF16.F32.PACK_AB R81, RZ, R76 ;  /* 0x0000004cff51723e */ /* 0x000fe400000010ff */
[----:B------:R-:W-:Y:S01]  /*1640*/  F2FP.BF16.F32.PACK_AB R86, RZ, R78 ;  /* 0x0000004eff56723e */ /* 0x000fe200000010ff */
[----:B------:R-:W-:Y:S01]  /*1650*/  @P0 FFMA.FTZ R79, R50, R49, R79 ;  /* 0x00000031324f0223 */ /* 0x000fe2000001004f */
[----:B------:R-:W-:Y:S02]  /*1660*/  F2FP.BF16.F32.PACK_AB R49, RZ, R73 ;  /* 0x00000049ff31723e */ /* 0x000fe400000010ff */
[----:B------:R-:W-:Y:S02]  /*1670*/  F2FP.BF16.F32.PACK_AB R50, RZ, R74 ;  /* 0x0000004aff32723e */ /* 0x000fe400000010ff */
[----:B------:R-:W-:-:S02]  /*1680*/  F2FP.BF16.F32.PACK_AB R51, RZ, R79 ;  /* 0x0000004fff33723e */ /* 0x000fc400000010ff */
[----:B------:R-:W-:Y:S02]  /*1690*/  PRMT R48, R48, 0x5410, R49 ;  /* 0x0000541030307816 */ /* 0x000fe40000000031 */
[----:B------:R-:W-:Y:S02]  /*16a0*/  PRMT R49, R50, 0x5410, R80 ;  /* 0x0000541032317816 */ /* 0x000fe40000000050 */
[----:B------:R-:W-:Y:S02]  /*16b0*/  PRMT R50, R81, 0x5410, R85 ;  /* 0x0000541051327816 */ /* 0x000fe40000000055 */
[----:B------:R-:W-:Y:S01]  /*16c0*/  PRMT R51, R86, 0x5410, R51 ;  /* 0x0000541056337816 */ /* 0x000fe20000000033 */
[----:B------:R-:W-:Y:S06]  /*16d0*/  BRA `(.L_x_196) ;  /* 0x0000000000f47947 */ /* 0x000fec0003800000 */
.L_x_195:
[----:B0-----:R-:W0:Y:S01]  /*16e0*/  @P3 LDC R50, c[0x0][0x40c] ;  /* 0x00010300ff323b82 */ /* 0x001e220000000800 */
[C---:B-----5:R-:W-:Y:S01]  /*16f0*/  @P3 SHF.L.U32 R49, R20.reuse, 0x10, RZ ;  /* 0x0000001014313819 */ /* 0x060fe200000006ff */
[----:B------:R-:W-:Y:S01]  /*1700*/  @P3 IMAD.U32 R78, R59, 0x10000, RZ ;  /* 0x000100003b4e3824 */ /* 0x000fe200078e00ff */
[----:B------:R-:W-:Y:S02]  /*1710*/  @P3 PRMT R48, R20, 0x7632, R48 ;  /* 0x0000763214303816 */ /* 0x000fe40000000030 */
[----:B------:R-:W-:Y:S02]  /*1720*/  CS2R R72, SRZ ;  /* 0x0000000000487805 */ /* 0x000fe4000001ff00 */
        /* <DEDUP_REMOVED lines=8> */
[----:B------:R-:W-:-:S02]  /*17b0*/  @P3 SHF.L.U32 R49, R48, 0x10, RZ ;  /* 0x0000001030313819 */ /* 0x000fc400000006ff */
[----:B------:R-:W-:Y:S01]  /*17c0*/  @P3 PRMT R50, R21, 0x7632, R50 ;  /* 0x0000763215323816 */ /* 0x000fe20000000032 */
[----:B------:R-:W-:-:S03]  /*17d0*/  @P3 FMUL.FTZ R72, R51, R74 ;  /* 0x0000004a33483220 */ /* 0x000fc60000410000 */
[----:B------:R-:W0:Y:S01]  /*17e0*/  @P3 LDC R48, c[0x0][0x40c] ;  /* 0x00010300ff303b82 */ /* 0x000e220000000800 */
[----:B-1----:R-:W-:Y:S01]  /*17f0*/  @P3 FMUL.FTZ R49, R49, R76 ;  /* 0x0000004c31313220 */ /* 0x002fe20000410000 */
[----:B------:R-:W-:-:S03]  /*1800*/  @P3 SHF.L.U32 R74, R50, 0x10, RZ ;  /* 0x00000010324a3819 */ /* 0x000fc600000006ff */
[----:B------:R-:W-:Y:S01]  /*1810*/  @P3 FMUL.FTZ R73, R78, R49 ;  /* 0x000000314e493220 */ /* 0x000fe20000410000 */
[----:B------:R-:W-:Y:S02]  /*1820*/  @P3 SHF.L.U32 R78, R26, 0x10, RZ ;  /* 0x000000101a4e3819 */ /* 0x000fe400000006ff */
[----:B------:R-:W1:Y:S01]  /*1830*/  @P3 LDC R51, c[0x0][0x40c] ;  /* 0x00010300ff333b82 */ /* 0x000e620000000800 */
[----:B--2---:R-:W-:Y:S01]  /*1840*/  @P3 FMUL.FTZ R76, R74, R77 ;  /* 0x0000004d4a4c3220 */ /* 0x004fe20000410000 */
[----:B------:R-:W-:-:S06]  /*1850*/  @P3 SHF.L.U32 R77, R25, 0x10, RZ ;  /* 0x00000010194d3819 */ /* 0x000fcc00000006ff */
[----:B------:R-:W2:Y:S01]  /*1860*/  @P3 LDC R49, c[0x0][0x40c] ;  /* 0x00010300ff313b82 */ /* 0x000ea20000000800 */
[----:B---3--:R-:W-:Y:S01]  /*1870*/  @P3 FMUL.FTZ R80, R75, R80 ;  /* 0x000000504b503220 */ /* 0x008fe20000410000 */
[----:B------:R-:W-:Y:S02]  /*1880*/  CS2R R74, SRZ ;  /* 0x00000000004a7805 */ /* 0x000fe4000001ff00 */
[----:B------:R-:W-:Y:S01]  /*1890*/  @P3 FMUL.FTZ R75, R79, R76 ;  /* 0x0000004c4f4b3220 */ /* 0x000fe20000410000 */
[----:B------:R-:W-:Y:S01]  /*18a0*/  @P3 FMUL.FTZ R74, R80, R77 ;  /* 0x0000004d504a3220 */ /* 0x000fe20000410000 */
[----:B------:R-:W-:Y:S01]  /*18b0*/  @P3 PRMT R77, R23, 0x7632, R77 ;  /* 0x00007632174d3816 */ /* 0x000fe2000000004d */
[----:B------:R-:W-:Y:S01]  /*18c0*/  HFMA2 R76, -RZ, RZ, 0, 0 ;  /* 0x00000000ff4c7431 */ /* 0x000fe200000001ff */
[----:B------:R-:W3:Y:S01]  /*18d0*/  @P3 LDC R50, c[0x0][0x40c] ;  /* 0x00010300ff323b82 */ /* 0x000ee20000000800 */
[----:B0-----:R-:W-:Y:S01]  /*18e0*/  @P3 FMUL.FTZ R81, R81, R48 ;  /* 0x0000003051513220 */ /* 0x001fe20000410000 */
[----:B------:R-:W-:-:S02]  /*18f0*/  @P3 PRMT R48, R22, 0x7632, R48 ;  /* 0x0000763216303816 */ /* 0x000fc40000000030 */
[----:B------:R-:W-:Y:S01]  /*1900*/  @P3 SHF.L.U32 R80, R23, 0x10, RZ ;  /* 0x0000001017503819 */ /* 0x000fe200000006ff */
[----:B------:R-:W-:Y:S01]  /*1910*/  @P3 FMUL.FTZ R76, R81, R78 ;  /* 0x0000004e514c3220 */ /* 0x000fe20000410000 */
[----:B------:R-:W-:Y:S01]  /*1920*/  @P3 SHF.L.U32 R77, R77, 0x10, RZ ;  /* 0x000000104d4d3819 */ /* 0x000fe200000006ff */
[----:B------:R-:W-:Y:S01]  /*1930*/  @P3 IMAD.U32 R48, R48, 0x10000, RZ ;  /* 0x0001000030303824 */ /* 0x000fe200078e00ff */
[----:B------:R-:W-:Y:S02]  /*1940*/  @P3 SHF.L.U32 R81, R56, 0x10, RZ ;  /* 0x0000001038513819 */ /* 0x000fe400000006ff */
[----:B------:R-:W-:Y:S01]  /*1950*/  CS2R R78, SRZ ;  /* 0x00000000004e7805 */ /* 0x000fe2000001ff00 */
[----:B-1----:R-:W-:Y:S01]  /*1960*/  @P3 FMUL.FTZ R48, R48, R51 ;  /* 0x0000003330303220 */ /* 0x002fe20000410000 */
[----:B------:R-:W-:Y:S01]  /*1970*/  @P3 SHF.L.U32 R51, R27, 0x10, RZ ;  /* 0x000000101b333819 */ /* 0x000fe200000006ff */
[----:B--2---:R-:W-:Y:S01]  /*1980*/  @P3 FMUL.FTZ R80, R80, R49 ;  /* 0x0000003150503220 */ /* 0x004fe20000410000 */
[----:B------:R-:W-:-:S03]  /*1990*/  @P3 IMAD.U32 R49, R57, 0x10000, RZ ;  /* 0x0001000039313824 */ /* 0x000fc600078e00ff */
[----:B------:R-:W-:Y:S01]  /*19a0*/  @P3 FMUL.FTZ R78, R80, R51 ;  /* 0x00000033504e3220 */ /* 0x000fe20000410000 */
[----:B------:R-:W-:Y:S02]  /*19b0*/  F2FP.BF16.F32.PACK_AB R51, RZ, R75 ;  /* 0x0000004bff33723e */ /* 0x000fe400000010ff */
[----:B------:R-:W-:Y:S01]  /*19c0*/  F2FP.BF16.F32.PACK_AB R80, RZ, R76 ;  /* 0x0000004cff50723e */ /* 0x000fe200000010ff */
[----:B---3--:R-:W-:Y:S01]  /*19d0*/  @P3 FMUL.FTZ R50, R77, R50 ;  /* 0x000000324d323220 */ /* 0x008fe20000410000 */
[----:B------:R-:W-:Y:S01]  /*19e0*/  MOV R77, RZ ;  /* 0x000000ff004d7202 */ /* 0x000fe20000000f00 */
[----:B------:R-:W-:Y:S01]  /*19f0*/  @P3 FMUL.FTZ R77, R49, R48 ;  /* 0x00000030314d3220 */ /* 0x000fe20000410000 */
[----:B------:R-:W-:Y:S01]  /*1a00*/  F2FP.BF16.F32.PACK_AB R48, RZ, R72 ;  /* 0x00000048ff30723e */ /* 0x000fe200000010ff */
[----:B------:R-:W-:Y:S01]  /*1a10*/  @P3 FMUL.FTZ R79, R81, R50 ;  /* 0x00000032514f3220 */ /* 0x000fe20000410000 */
[----:B------:R-:W-:Y:S02]  /*1a20*/  F2FP.BF16.F32.PACK_AB R49, RZ, R73 ;  /* 0x00000049ff31723e */ /* 0x000fe400000010ff */
[----:B------:R-:W-:-:S02]  /*1a30*/  F2FP.BF16.F32.PACK_AB R50, RZ, R74 ;  /* 0x0000004aff32723e */ /* 0x000fc400000010ff */
[----:B------:R-:W-:Y:S02]  /*1a40*/  F2FP.BF16.F32.PACK_AB R81, RZ, R77 ;  /* 0x0000004dff51723e */ /* 0x000fe400000010ff */
[----:B------:R-:W-:Y:S02]  /*1a50*/  F2FP.BF16.F32.PACK_AB R85, RZ, R78 ;  /* 0x0000004eff55723e */ /* 0x000fe400000010ff */
[----:B------:R-:W-:Y:S02]  /*1a60*/  F2FP.BF16.F32.PACK_AB R86, RZ, R79 ;  /* 0x0000004fff56723e */ /* 0x000fe400000010ff */
[----:B------:R-:W-:Y:S02]  /*1a70*/  PRMT R48, R48, 0x5410, R49 ;  /* 0x0000541030307816 */ /* 0x000fe40000000031 */
[----:B------:R-:W-:Y:S02]  /*1a80*/  PRMT R49, R50, 0x5410, R51 ;  /* 0x0000541032317816 */ /* 0x000fe40000000033 */
[----:B------:R-:W-:-:S02]  /*1a90*/  PRMT R50, R80, 0x5410, R81 ;  /* 0x0000541050327816 */ /* 0x000fc40000000051 */
[----:B------:R-:W-:-:S07]  /*1aa0*/  PRMT R51, R85, 0x5410, R86 ;  /* 0x0000541055337816 */ /* 0x000fce0000000056 */
.L_x_196:
[----:B------:R-:W0:Y:S02]  /*1ab0*/  LDC.64 R80, c[0x0][0x3a8] ;  /* 0x0000ea00ff507b82 */ /* 0x000e240000000a00 */
[----:B0-----:R-:W-:-:S05]  /*1ac0*/  IMAD.WIDE.U32 R80, R83, 0x10, R80 ;  /* 0x0000001053507825 */ /* 0x001fca00078e0050 */
[----:B------:R1:W-:Y:S02]  /*1ad0*/  STG.E.128 desc[UR6][R80.64], R48 ;  /* 0x0000003050007986 */ /* 0x0003e4000c101d06 */
.L_x_194:
[----:B------:R-:W-:Y:S05]  /*1ae0*/  BSYNC.RECONVERGENT B0 ;  /* 0x0000000000007941 */ /* 0x000fea0003800200 */
.L_x_193:
        /* <DEDUP_REMOVED lines=38> */
[--C-:B------:R-:W-:Y:S01]  /*1d50*/  FADD.FTZ R50, R73, -R81.reuse ;  /* 0x8000005149327221 */ /* 0x100fe20000010000 */
[--C-:B------:R-:W-:Y:S02]  /*1d60*/  FADD.FTZ R80, R74, -R81.reuse ;  /* 0x800000514a507221 */ /* 0x100fe40000010000 */
[----:B------:R-:W-:Y:S01]  /*1d70*/  FFMA.FTZ R48, R51, R51, R48 ;  /* 0x0000003333307223 */ /* 0x000fe20000010030 */
[----:B------:R-:W-:-:S03]  /*1d80*/  FADD.FTZ R51, R67, -R81 ;  /* 0x8000005143337221 */ /* 0x000fc60000010000 */
[----:B------:R-:W-:-:S04]  /*1d90*/  FFMA.FTZ R48, R87, R87, R48 ;  /* 0x0000005757307223 */ /* 0x000fc80000010030 */
        /* <DEDUP_REMOVED lines=32> */
.L_x_214:
[----:B01----:R-:W-:Y:S01]  /*1fa0*/  FADD.FTZ R80, R80, R85 ;  /* 0x0000005550507221 */ /* 0x003fe20000010000 */
[----:B------:R-:W-:Y:S01]  /*1fb0*/  FMUL.FTZ R83, R81, R81 ;  /* 0x0000005151537220 */ /* 0x000fe20000410000 */
[----:B------:R-:W-:Y:S01]  /*1fc0*/  ISETP.NE.AND P3, PT, RZ, UR8, PT ;  /* 0x00000008ff007c0c */ /* 0x000fe2000bf65270 */
[----:B------:R-:W0:Y:S01]  /*1fd0*/  @!P0 LDC.64 R50, c[0x0][0x3c0] ;  /* 0x0000f000ff328b82 */ /* 0x000e220000000a00 */
[----:B------:R-:W-:Y:S01]  /*1fe0*/  FFMA.FTZ R80, R80, R49, UR9 ;  /* 0x0000000950507e23 */ /* 0x000fe20008010031 */
[----:B------:R-:W-:Y:S01]  /*1ff0*/  BSSY.RECONVERGENT B0, `(.L_x_198) ;  /* 0x0000074000007945 */ /* 0x000fe20003800200 */
[----:B------:R-:W-:-:S05]  /*2000*/  FSEL R83, R83, RZ, P3 ;  /* 0x000000ff53537208 */ /* 0x000fca0001800000 */
[----:B------:R-:W1:Y:S01]  /*2010*/  @!P0 LDC.64 R48, c[0x0][0x3c8] ;  /* 0x0000f200ff308b82 */ /* 0x000e620000000a00 */
[----:B------:R-:W-:-:S06]  /*2020*/  FADD.FTZ R83, R80, R83 ;  /* 0x0000005350537221 */ /* 0x000fcc0000010000 */
[----:B------:R-:W2:Y:S01]  /*2030*/  MUFU.RSQ R83, R83 ;  /* 0x0000005300537308 */ /* 0x000ea20000001400 */
[----:B0-----:R-:W-:-:S05]  /*2040*/  @!P0 IMAD.WIDE R50, R3, 0x4, R50 ;  /* 0x0000000403328825 */ /* 0x001fca00078e0232 */
[----:B------:R0:W-:Y:S01]  /*2050*/  @!P0 STG.E desc[UR6][R50.64], R81 ;  /* 0x0000005132008986 */ /* 0x0001e2000c101906 */
[----:B-1----:R-:W-:-:S05]  /*2060*/  @!P0 IMAD.WIDE R48, R3, 0x4, R48 ;  /* 0x0000000403308825 */ /* 0x002fca00078e0230 */
[----:B--2---:R0:W-:Y:S01]  /*2070*/  @!P0 STG.E desc[UR6][R48.64], R83 ;  /* 0x0000005330008986 */ /* 0x0041e2000c101906 */
[----:B-----5:R-:W-:-:S13]  /*2080*/  ISETP.GE.AND P0, PT, R82, 0x1, PT ;  /* 0x000000015200780c */ /* 0x020fda0003f06270 */
[----:B0-----:R-:W-:Y:S05]  /*2090*/  @!P0 BRA `(.L_x_199) ;  /* 0x0000000400a48947 */ /* 0x001fea0003800000 */
[----:B------:R-:W-:Y:S01]  /*20a0*/  IADD3 R49, PT, PT, R82, -0x1, RZ ;  /* 0xffffffff52317810 */ /* 0x000fe20007ffe0ff */
[----:B------:R-:W-:Y:S01]  /*20b0*/  BSSY.RECONVERGENT B1, `(.L_x_200) ;  /* 0x0000037000017945 */ /* 0x000fe20003800200 */
[----:B------:R-:W-:-:S03]  /*20c0*/  FSEL R82, R81, RZ, !P3 ;  /* 0x000000ff51527208 */ /* 0x000fc60005800000 */
[----:B------:R-:W-:-:S05]  /*20d0*/  IMAD R49, R49, R84, RZ ;  /* 0x0000005431317224 */ /* 0x000fca00078e02ff */
[----:B------:R-:W-:-:S04]  /*20e0*/  SHF.R.S32.HI R48, RZ, 0x1f, R49 ;  /* 0x0000001fff307819 */ /* 0x000fc80000011431 */
[----:B------:R-:W-:-:S04]  /*20f0*/  LEA.HI R49, R48, R49, RZ, 0x3 ;  /* 0x0000003130317211 */ /* 0x000fc800078f18ff */
[----:B------:R-:W-:Y:S01]  /*2100*/  LEA.HI.SX32 R85, R49, R2, 0x1d ;  /* 0x0000000231557211 */ /* 0x000fe200078feaff */
[----:B------:R-:W-:Y:S06]  /*2110*/  @!P2 BRA `(.L_x_201) ;  /* 0x0000000000c0a947 */ /* 0x000fec0003800000 */
[--C-:B------:R-:W-:Y:S01]  /*2120*/  FADD.FTZ R48, R64, -R82.reuse ;  /* 0x8000005240307221 */ /* 0x100fe20000010000 */
[--C-:B------:R-:W-:Y:S01]  /*2130*/  FADD.FTZ R50, R65, -R82.reuse ;  /* 0x8000005241327221 */ /* 0x100fe20000010000 */
[----:B------:R-:W-:Y:S01]  /*2140*/  SHF.L.U32 R51, R40, 0x10, RZ ;  /* 0x0000001028337819 */ /* 0x000fe200000006ff */
[----:B------:R-:W-:Y:S02]  /*2150*/  IMAD.U32 R49, R44, 0x10000, RZ ;  /* 0x000100002c317824 */ /* 0x000fe400078e00ff */
[----:B------:R-:W-:Y:S01]  /*2160*/  FMUL.FTZ R48, R83, R48 ;  /* 0x0000003053307220 */ /* 0x000fe20000410000 */
[----:B------:R-:W-:Y:S01]  /*2170*/  SHF.L.U32 R87, R55, 0x10, RZ ;  /* 0x0000001037577819 */ /* 0x000fe200000006ff */
[--C-:B------:R-:W-:Y:S01]  /*2180*/  FADD.FTZ R80, R66, -R82.reuse ;  /* 0x8000005242507221 */ /* 0x100fe20000010000 */
[----:B------:R-:W-:Y:S01]  /*2190*/  SHF.L.U32 R81, R54, 0x10, RZ ;  /* 0x0000001036517819 */ /* 0x000fe200000006ff */
[C---:B------:R-:W-:Y:S01]  /*21a0*/  FMUL.FTZ R50, R83.reuse, R50 ;  /* 0x0000003253327220 */ /* 0x040fe20000410000 */
[----:B------:R-:W-:Y:S01]  /*21b0*/  FFMA.FTZ R48, R48, R49, R51 ;  /* 0x0000003130307223 */ /* 0x000fe20000010033 */
[----:B------:R-:W-:Y:S01]  /*21c0*/  FMUL.FTZ R49, R83, R80 ;  /* 0x0000005053317220 */ /* 0x000fe20000410000 */
[----:B------:R-:W-:Y:S01]  /*21d0*/  SHF.L.U32 R84, R41, 0x10, RZ ;  /* 0x0000001029547819 */ /* 0x000fe200000006ff */
[----:B------:R-:W-:Y:S01]  /*21e0*/  FFMA.FTZ R87, R50, R87, R81 ;  /* 0x0000005732577223 */ /* 0x000fe20000010051 */
[----:B------:R-:W-:Y:S01]  /*21f0*/  FADD.FTZ R80, R67, -R82 ;  /* 0x8000005243507221 */ /* 0x000fe20000010000 */
[----:B------:R-:W-:Y:S01]  /*2200*/  IMAD.U32 R50, R45, 0x10000, RZ ;  /* 0x000100002d327824 */ /* 0x000fe200078e00ff */
[----:B------:R-:W-:-:S02]  /*2210*/  SHF.L.U32 R51, R53, 0x10, RZ ;  /* 0x0000001035337819 */ /* 0x000fc400000006ff */
[----:B------:R-:W-:Y:S01]  /*2220*/  SHF.L.U32 R81, R52, 0x10, RZ ;  /* 0x0000001034517819 */ /* 0x000fe200000006ff */
[----:B------:R-:W-:Y:S01]  /*2230*/  FMUL.FTZ R80, R83, R80 ;  /* 0x0000005053507220 */ /* 0x000fe20000410000 */
[----:B------:R-:W-:Y:S01]  /*2240*/  FFMA.FTZ R49, R49, R50, R84 ;  /* 0x0000003231317223 */ /* 0x000fe20000010054 */
[--C-:B------:R-:W-:Y:S01]  /*2250*/  FADD.FTZ R50, R68, -R82.reuse ;  /* 0x8000005244327221 */ /* 0x100fe20000010000 */
[----:B------:R-:W-:Y:S01]  /*2260*/  SHF.L.U32 R89, R15, 0x10, RZ ;  /* 0x000000100f597819 */ /* 0x000fe200000006ff */
[----:B------:R-:W-:Y:S01]  /*2270*/  FFMA.FTZ R84, R80, R51, R81 ;  /* 0x0000003350547223 */ /* 0x000fe20000010051 */
[----:B------:R-:W-:Y:S01]  /*2280*/  SHF.L.U32 R81, R42, 0x10, RZ ;  /* 0x000000102a517819 */ /* 0x000fe200000006ff */
[----:B------:R-:W-:Y:S01]  /*2290*/  FMUL.FTZ R50, R83, R50 ;  /* 0x0000003253327220 */ /* 0x000fe20000410000 */
[----:B------:R-:W-:Y:S02]  /*22a0*/  IMAD.U32 R51, R46, 0x10000, RZ ;  /* 0x000100002e337824 */ /* 0x000fe400078e00ff */
[----:B------:R-:W-:Y:S01]  /*22b0*/  FADD.FTZ R80, R69, -R82 ;  /* 0x8000005245507221 */ /* 0x000fe20000010000 */
[----:B------:R-:W-:Y:S01]  /*22c0*/  SHF.L.U32 R91, R12, 0x10, RZ ;  /* 0x000000100c5b7819 */ /* 0x000fe200000006ff */
[----:B------:R-:W-:Y:S01]  /*22d0*/  FFMA.FTZ R50, R50, R51, R81 ;  /* 0x0000003332327223 */ /* 0x000fe20000010051 */
[----:B------:R-:W-:Y:S01]  /*22e0*/  SHF.L.U32 R51, R14, 0x10, RZ ;  /* 0x000000100e337819 */ /* 0x000fe200000006ff */
[----:B------:R-:W-:Y:S01]  /*22f0*/  FMUL.FTZ R80, R83, R80 ;  /* 0x0000005053507220 */ /* 0x000fe20000410000 */
[----:B------:R-:W-:-:S02]  /*2300*/  SHF.L.U32 R81, R43, 0x10, RZ ;  /* 0x000000102b517819 */ /* 0x000fc400000006ff */
[----:B------:R-:W-:Y:S01]  /*2310*/  F2FP.BF16.F32.PACK_AB R49, R84, R49 ;  /* 0x000000315431723e */ /* 0x000fe200000010ff */
[----:B------:R-:W-:Y:S01]  /*2320*/  FFMA.FTZ R89, R80, R89, R51 ;  /* 0x0000005950597223 */ /* 0x000fe20000010033 */
[----:B------:R-:W-:Y:S01]  /*2330*/  FADD.FTZ R80, R70, -R82 ;  /* 0x8000005246507221 */ /* 0x000fe20000010000 */
[----:B------:R-:W-:Y:S01]  /*2340*/  IMAD.U32 R51, R47, 0x10000, RZ ;  /* 0x000100002f337824 */ /* 0x000fe200078e00ff */
[----:B------:R-:W-:Y:S02]  /*2350*/  F2FP.BF16.F32.PACK_AB R48, R87, R48 ;  /* 0x000000305730723e */ /* 0x000fe400000010ff */
[----:B------:R-:W-:Y:S01]  /*2360*/  FMUL.FTZ R80, R83, R80 ;  /* 0x0000005053507220 */ /* 0x000fe20000410000 */
[----:B------:R-:W-:-:S03]  /*2370*/  F2FP.BF16.F32.PACK_AB R50, R89, R50 ;  /* 0x000000325932723e */ /* 0x000fc600000010ff */
[----:B------:R-:W-:Y:S01]  /*2380*/  FFMA.FTZ R51, R80, R51, R81 ;  /* 0x0000003350337223 */ /* 0x000fe20000010051 */
[----:B------:R-:W-:Y:S01]  /*2390*/  FADD.FTZ R80, R71, -R82 ;  /* 0x8000005247507221 */ /* 0x000fe20000010000 */
[----:B------:R-:W-:-:S03]  /*23a0*/  SHF.L.U32 R81, R13, 0x10, RZ ;  /* 0x000000100d517819 */ /* 0x000fc600000006ff */
[----:B------:R-:W-:-:S04]  /*23b0*/  FMUL.FTZ R80, R83, R80 ;  /* 0x0000005053507220 */ /* 0x000fc80000410000 */
[----:B------:R-:W-:Y:S02]  /*23c0*/  FFMA.FTZ R86, R80, R81, R91 ;  /* 0x0000005150567223 */ /* 0x000fe4000001005b */
[----:B------:R-:W0:Y:S03]  /*23d0*/  LDC.64 R80, c[0x0][0x428] ;  /* 0x00010a00ff507b82 */ /* 0x000e260000000a00 */
[----:B------:R-:W-:Y:S01]  /*23e0*/  F2FP.BF16.F32.PACK_AB R51, R86, R51 ;  /* 0x000000335633723e */ /* 0x000fe200000010ff */
[----:B0-----:R-:W-:-:S04]  /*23f0*/  IMAD.WIDE.U32 R80, R85, 0x10, R80 ;  /* 0x0000001055507825 */ /* 0x001fc800078e0050 */
[----:B------:R-:W-:Y:S01]  /*2400*/  VIADD R85, R85, 0x20 ;  /* 0x0000002055557836 */ /* 0x000fe20000000000 */
[----:B------:R0:W-:Y:S06]  /*2410*/  STG.E.128 desc[UR6][R80.64], R48 ;  /* 0x0000003050007986 */ /* 0x0001ec000c101d06 */
.L_x_201:
[----:B------:R-:W-:Y:S05]  /*2420*/  BSYNC.RECONVERGENT B1 ;  /* 0x0000000000017941 */ /* 0x000fea0003800200 */
.L_x_200:
[----:B------:R-:W-:Y:S05]  /*2430*/  @!P1 BRA `(.L_x_199) ;  /* 0x0000000000bc9947 */ /* 0x000fea0003800000 */
[--C-:B0-----:R-:W-:Y:S01]  /*2440*/  FADD.FTZ R48, R72, -R82.reuse ;  /* 0x8000005248307221 */ /* 0x101fe20000010000 */
[----:B------:R-:W-:Y:S01]  /*2450*/  SHF.L.U32 R49, R32, 0x10, RZ ;  /* 0x0000001020317819 */ /* 0x000fe200000006ff */
[--C-:B------:R-:W-:Y:S01]  /*2460*/  FADD.FTZ R50, R74, -R82.reuse ;  /* 0x800000524a327221 */ /* 0x100fe20000010000 */
[----:B------:R-:W-:Y:S01]  /*2470*/  SHF.L.U32 R51, R28, 0x10, RZ ;  /* 0x000000101c337819 */ /* 0x000fe200000006ff */
[----:B------:R-:W-:Y:S01]  /*2480*/  FMUL.FTZ R48, R83, R48 ;  /* 0x0000003053307220 */ /* 0x000fe20000410000 */
[----:B------:R-:W-:Y:S01]  /*2490*/  SHF.L.U32 R87, R33, 0x10, RZ ;  /* 0x0000001021577819 */ /* 0x000fe200000006ff */
[----:B------:R-:W-:Y:S02]  /*24a0*/  IMAD.U32 R81, R29, 0x10000, RZ ;  /* 0x000100001d517824 */ /* 0x000fe400078e00ff */
[----:B------:R-:W-:Y:S01]  /*24b0*/  FMUL.FTZ R50, R83, R50 ;  /* 0x0000003253327220 */ /* 0x000fe20000410000 */
[----:B------:R-:W-:Y:S01]  /*24c0*/  FFMA.FTZ R84, R48, R49, R51 ;  /* 0x0000003130547223 */ /* 0x000fe20000010033 */
[--C-:B------:R-:W-:Y:S01]  /*24d0*/  FADD.FTZ R48, R75, -R82.reuse ;  /* 0x800000524b307221 */ /* 0x100fe20000010000 */
[----:B------:R-:W-:Y:S01]  /*24e0*/  SHF.L.U32 R49, R9, 0x10, RZ ;  /* 0x0000001009317819 */ /* 0x000fe200000006ff */
[----:B------:R-:W-:Y:S01]  /*24f0*/  FFMA.FTZ R87, R50, R87, R81 ;  /* 0x0000005732577223 */ /* 0x000fe20000010051 */
[----:B------:R-:W-:Y:S01]  /*2500*/  SHF.L.U32 R51, R8, 0x10, RZ ;  /* 0x0000001008337819 */ /* 0x000fe200000006ff */
[----:B------:R-:W-:Y:S01]  /*2510*/  FMUL.FTZ R48, R83, R48 ;  /* 0x0000003053307220 */ /* 0x000fe20000410000 */
[----:B------:R-:W-:Y:S01]  /*2520*/  FADD.FTZ R50, R76, -R82 ;  /* 0x800000524c327221 */ /* 0x000fe20000010000 */
[----:B------:R-:W-:-:S02]  /*2530*/  SHF.L.U32 R81, R7, 0x10, RZ ;  /* 0x0000001007517819 */ /* 0x000fc400000006ff */
[----:B------:R-:W-:Y:S01]  /*2540*/  FFMA.FTZ R86, R48, R49, R51 ;  /* 0x0000003130567223 */ /* 0x000fe20000010033 */
[----:B------:R-:W-:Y:S01]  /*2550*/  SHF.L.U32 R49, R34, 0x10, RZ ;  /* 0x0000001022317819 */ /* 0x000fe200000006ff */
[----:B------:R-:W-:Y:S02]  /*2560*/  IMAD.U32 R51, R30, 0x10000, RZ ;  /* 0x000100001e337824 */ /* 0x000fe400078e00ff */
[----:B------:R-:W-:Y:S01]  /*2570*/  FMUL.FTZ R50, R83, R50 ;  /* 0x0000003253327220 */ /* 0x000fe20000410000 */
[----:B------:R-:W-:Y:S01]  /*2580*/  FADD.FTZ R48, R77, -R82 ;  /* 0x800000524d307221 */ /* 0x000fe20000010000 */
[----:B------:R-:W-:Y:S02]  /*2590*/  SHF.L.U32 R89, R5, 0x10, RZ ;  /* 0x0000001005597819 */ /* 0x000fe400000006ff */
[----:B------:R-:W-:Y:S01]  /*25a0*/  FFMA.FTZ R50, R50, R49, R51 ;  /* 0x0000003132327223 */ /* 0x000fe20000010033 */
[----:B------:R-:W-:Y:S01]  /*25b0*/  SHF.L.U32 R49, R6, 0x10, RZ ;  /* 0x0000001006317819 */ /* 0x000fe200000006ff */
[----:B------:R-:W-:Y:S01]  /*25c0*/  FMUL.FTZ R48, R83, R48 ;  /* 0x0000003053307220 */ /* 0x000fe20000410000 */
[----:B------:R-:W-:-:S02]  /*25d0*/  SHF.L.U32 R51, R35, 0x10, RZ ;  /* 0x0000001023337819 */ /* 0x000fc400000006ff */
[----:B------:R-:W-:Y:S01]  /*25e0*/  SHF.L.U32 R91, R4, 0x10, RZ ;  /* 0x00000010045b7819 */ /* 0x000fe200000006ff */
[----:B------:R-:W-:Y:S01]  /*25f0*/  FFMA.FTZ R81, R48, R81, R49 ;  /* 0x0000005130517223 */ /* 0x000fe20000010031 */
[----:B------:R-:W-:Y:S01]  /*2600*/  FADD.FTZ R48, R78, -R82 ;  /* 0x800000524e307221 */ /* 0x000fe20000010000 */
[----:B------:R-:W-:-:S03]  /*2610*/  IMAD.U32 R49, R31, 0x10000, RZ ;  /* 0x000100001f317824 */ /* 0x000fc600078e00ff */
[----:B------:R-:W-:Y:S01]  /*2620*/  FMUL.FTZ R48, R83, R48 ;  /* 0x0000003053307220 */ /* 0x000fe20000410000 */
[----:B------:R-:W-:-:S03]  /*2630*/  F2FP.BF16.F32.PACK_AB R50, R81, R50 ;  /* 0x000000325132723e */ /* 0x000fc600000010ff */
[----:B------:R-:W-:Y:S01]  /*2640*/  FFMA.FTZ R51, R48, R51, R49 ;  /* 0x0000003330337223 */ /* 0x000fe20000010031 */
[--C-:B------:R-:W-:Y:S01]  /*2650*/  FADD.FTZ R48, R79, -R82.reuse ;  /* 0x800000524f307221 */ /* 0x100fe20000010000 */
[----:B------:R-:W-:-:S03]  /*2660*/  FADD.FTZ R82, R73, -R82 ;  /* 0x8000005249527221 */ /* 0x000fc60000010000 */
[C---:B------:R-:W-:Y:S01]  /*2670*/  FMUL.FTZ R80, R83.reuse, R48 ;  /* 0x0000003053507220 */ /* 0x040fe20000410000 */
[----:B------:R-:W-:Y:S01]  /*2680*/  FMUL.FTZ R82, R83, R82 ;  /* 0x0000005253527220 */ /* 0x000fe20000410000 */
[----:B------:R-:W0:Y:S01]  /*2690*/  LDC.64 R48, c[0x0][0x428] ;  /* 0x00010a00ff307b82 */ /* 0x000e220000000a00 */
[----:B------:R-:W-:Y:S01]  /*26a0*/  SHF.L.U32 R83, R11, 0x10, RZ ;  /* 0x000000100b537819 */ /* 0x000fe200000006ff */
[----:B------:R-:W-:Y:S01]  /*26b0*/  FFMA.FTZ R80, R80, R89, R91 ;  /* 0x0000005950507223 */ /* 0x000fe2000001005b */
[----:B------:R-:W-:-:S04]  /*26c0*/  IMAD.U32 R89, R10, 0x10000, RZ ;  /* 0x000100000a597824 */ /* 0x000fc800078e00ff */
[----:B------:R-:W-:Y:S01]  /*26d0*/  FFMA.FTZ R83, R82, R83, R89 ;  /* 0x0000005352537223 */ /* 0x000fe20000010059 */
[----:B------:R-:W-:Y:S01]  /*26e0*/  F2FP.BF16.F32.PACK_AB R51, R80, R51 ;  /* 0x000000335033723e */ /* 0x000fe200000010ff */
[----:B0-----:R-:W-:Y:S01]  /*26f0*/  IMAD.WIDE.U32 R80, R85, 0x10, R48 ;  /* 0x0000001055507825 */ /* 0x001fe200078e0030 */
[----:B------:R-:W-:Y:S02]  /*2700*/  F2FP.BF16.F32.PACK_AB R49, R86, R87 ;  /* 0x000000575631723e */ /* 0x000fe400000010ff */
[----:B------:R-:W-:-:S05]  /*2710*/  F2FP.BF16.F32.PACK_AB R48, R83, R84 ;  /* 0x000000545330723e */ /* 0x000fca00000010ff */
[----:B------:R1:W-:Y:S02]  /*2720*/  STG.E.128 desc[UR6][R80.64], R48 ;  /* 0x0000003050007986 */ /* 0x0003e4000c101d06 */
.L_x_199:
[----:B------:R-:W-:Y:S05]  /*2730*/  BSYNC.RECONVERGENT B0 ;  /* 0x0000000000007941 */ /* 0x000fea0003800200 */
.L_x_198:
[----:B01----:R-:W0:Y:S02]  /*2740*/  LDC.64 R48, c[0x0][0x380] ;  /* 0x0000e000ff307b82 */ /* 0x003e240000000a00 */
[----:B0-----:R-:W-:-:S04]  /*2750*/  LEA R3, R48, R3, 0x2 ;  /* 0x0000000330037211 */ /* 0x001fc800078e10ff */
[----:B------:R-:W-:-:S13]  /*2760*/  ISETP.GE.AND P0, PT, R3, R49, PT ;  /* 0x000000310300720c */ /* 0x000fda0003f06270 */
[----:B------:R-:W-:Y:S05]  /*2770*/  @!P0 BRA `(.L_x_202) ;  /* 0xffffffdc00a48947 */ /* 0x000fea000383ffff */
[----:B------:R-:W-:Y:S05]  /*2780*/  EXIT ;  /* 0x000000000000794d */ /* 0x000fea0003800000 */
.L_x_197:
[----:B------:R-:W-:Y:S01]  /*2790*/  HFMA2 R88, -RZ, RZ, 0, 5.9604644775390625e-08 ;  /* 0x00000001ff587431 */ /* 0x000fe200000001ff */
[----:B------:R-:W-:Y:S01]  /*27a0*/  BSSY B0, `(.L_x_203) ;  /* 0x0000007000007945 */ /* 0x000fe20003800000 */
[----:B------:R-:W-:Y:S01]  /*27b0*/  MOV R89, R51 ;  /* 0x0000003300597202 */ /* 0x000fe20000000f00 */
[----:B------:R-:W-:Y:S01]  /*27c0*/  IMAD.MOV.U32 R91, RZ, RZ, 0x1f ;  /* 0x0000001fff5b7424 */ /* 0x000fe200078e00ff */
[----:B------:R-:W-:-:S07]  /*27d0*/  MOV R86, 0xffffffff ;  /* 0xffffffff00567802 */ /* 0x000fce0000000f00 */
[----:B-----5:R-:W-:Y:S05]  /*27e0*/  WARPSYNC.COLLECTIVE R86, `(.L_x_204) ;  /* 0x0000000056087348 */ /* 0x020fea0003c00000 */
[----:B------:R0:W1:Y:S02]  /*27f0*/  SHFL.BFLY P4, R87, R89, R88, R91 ;  /* 0x0c00005859577389 */ /* 0x000064000008005b */
[----:B01---5:R-:W-:Y:S05]  /*2800*/  ENDCOLLECTIVE ;  /* 0x000000000000791b */ /* 0x023fea0003800000 */
.L_x_204:
[----:B------:R-:W-:Y:S05]  /*2810*/  BSYNC B0 ;  /* 0x0000000000007941 */ /* 0x000fea0003800000 */
.L_x_203:
        /* <DEDUP_REMOVED lines=9> */
.L_x_205:
[----:B------:R-:W-:Y:S01]  /*28b0*/  HFMA2 R88, -RZ, RZ, 0, 2.384185791015625e-07 ;  /* 0x00000004ff587431 */ /* 0x000fe200000001ff */
[----:B------:R-:W-:-:S05]  /*28c0*/  MOV R49, R87 ;  /* 0x0000005700317202 */ /* 0x000fca0000000f00 */
[----:B------:R-:W-:-:S04]  /*28d0*/  FADD.FTZ R80, R50, R49 ;  /* 0x0000003132507221 */ /* 0x000fc80000010000 */
[----:B------:R-:W-:-:S07]  /*28e0*/  IMAD.MOV.U32 R89, RZ, RZ, R80 ;  /* 0x000000ffff597224 */ /* 0x000fce00078e0050 */
[----:B------:R-:W-:Y:S05]  /*28f0*/  WARPSYNC.COLLECTIVE R86, `(.L_x_206) ;  /* 0x0000000056087348 */ /* 0x000fea0003c00000 */
[----:B------:R0:W1:Y:S02]  /*2900*/  SHFL.BFLY P4, R87, R89, R88, R91 ;  /* 0x0c00005859577389 */ /* 0x000064000008005b */
[----:B01----:R-:W-:Y:S05]  /*2910*/  ENDCOLLECTIVE ;  /* 0x000000000000791b */ /* 0x003fea0003800000 */
.L_x_206:
        /* <DEDUP_REMOVED lines=8> */
.L_x_207:
[----:B------:R-:W-:Y:S01]  /*29a0*/  HFMA2 R88, -RZ, RZ, 0, 9.5367431640625e-07 ;  /* 0x00000010ff587431 */ /* 0x000fe200000001ff */
[----:B------:R-:W-:-:S05]  /*29b0*/  MOV R48, R87 ;  /* 0x0000005700307202 */ /* 0x000fca0000000f00 */
[----:B------:R-:W-:-:S05]  /*29c0*/  FADD.FTZ R85, R83, R48 ;  /* 0x0000003053557221 */ /* 0x000fca0000010000 */
[----:B------:R-:W-:-:S07]  /*29d0*/  MOV R89, R85 ;  /* 0x0000005500597202 */ /* 0x000fce0000000f00 */
[----:B------:R-:W-:Y:S05]  /*29e0*/  WARPSYNC.COLLECTIVE R86, `(.L_x_208) ;  /* 0x0000000056087348 */ /* 0x000fea0003c00000 */
[----:B------:R0:W1:Y:S02]  /*29f0*/  SHFL.BFLY P4, R87, R89, R88, R91 ;  /* 0x0c00005859577389 */ /* 0x000064000008005b */
[----:B01----:R-:W-:Y:S05]  /*2a00*/  ENDCOLLECTIVE ;  /* 0x000000000000791b */ /* 0x003fea0003800000 */
.L_x_208:
[----:B------:R-:W-:Y:S02]  /*2a10*/  HFMA2 R88, -RZ, RZ, 0, 5.9604644775390625e-08 ;  /* 0x00000001ff587431 */ /* 0x000fe400000001ff */
[----:B------:R-:W-:-:S04]  /*2a20*/  IMAD.MOV.U32 R48, RZ, RZ, R87 ;  /* 0x000000ffff307224 */ /* 0x000fc800078e0057 */
        /* <DEDUP_REMOVED lines=39> */
.L_x_209:
[----:B------:R-:W-:Y:S01]  /*2ca0*/  HFMA2 R88, -RZ, RZ, 0, 1.1920928955078125e-07 ;  /* 0x00000002ff587431 */ /* 0x000fe200000001ff */
[----:B------:R-:W-:-:S05]  /*2cb0*/  MOV R51, R87 ;  /* 0x0000005700337202 */ /* 0x000fca0000000f00 */
[----:B------:R-:W-:-:S04]  /*2cc0*/  FADD.FTZ R51, R48, R51 ;  /* 0x0000003330337221 */ /* 0x000fc80000010000 */
[----:B------:R-:W-:-:S07]  /*2cd0*/  IMAD.MOV.U32 R89, RZ, RZ, R51 ;  /* 0x000000ffff597224 */ /* 0x000fce00078e0033 */
[----:B------:R-:W-:Y:S05]  /*2ce0*/  WARPSYNC.COLLECTIVE R86, `(.L_x_210) ;  /* 0x0000000056087348 */ /* 0x000fea0003c00000 */
[----:B------:R0:W1:Y:S02]  /*2cf0*/  SHFL.BFLY P4, R87, R89, R88, R91 ;  /* 0x0c00005859577389 */ /* 0x000064000008005b */
[----:B01----:R-:W-:Y:S05]  /*2d00*/  ENDCOLLECTIVE ;  /* 0x000000000000791b */ /* 0x003fea0003800000 */
.L_x_210:
[----:B------:R-:W-:Y:S01]  /*2d10*/  IMAD.MOV.U32 R88, RZ, RZ, 0x4 ;  /* 0x00000004ff587424 */ /* 0x000fe200078e00ff */
[----:B------:R-:W-:-:S05]  /*2d20*/  MOV R50, R87 ;  /* 0x0000005700327202 */ /* 0x000fca0000000f00 */
[----:B------:R-:W-:-:S05]  /*2d30*/  FADD.FTZ R50, R51, R50 ;  /* 0x0000003233327221 */ /* 0x000fca0000010000 */
[----:B------:R-:W-:-:S07]  /*2d40*/  MOV R89, R50 ;  /* 0x0000003200597202 */ /* 0x000fce0000000f00 */
[----:B------:R-:W-:Y:S05]  /*2d50*/  WARPSYNC.COLLECTIVE R86, `(.L_x_211) ;  /* 0x0000000056087348 */ /* 0x000fea0003c00000 */
[----:B------:R0:W1:Y:S02]  /*2d60*/  SHFL.BFLY P4, R87, R89, R88, R91 ;  /* 0x0c00005859577389 */ /* 0x000064000008005b */
[----:B01----:R-:W-:Y:S05]  /*2d70*/  ENDCOLLECTIVE ;  /* 0x000000000000791b */ /* 0x003fea0003800000 */
.L_x_211:
[----:B------:R-:W-:Y:S01]  /*2d80*/  HFMA2 R88, -RZ, RZ, 0, 4.76837158203125e-07 ;  /* 0x00000008ff587431 */ /* 0x000fe200000001ff */
[----:B------:R-:W-:-:S05]  /*2d90*/  MOV R83, R87 ;  /* 0x0000005700537202 */ /* 0x000fca0000000f00 */
[----:B------:R-:W-:-:S05]  /*2da0*/  FADD.FTZ R83, R50, R83 ;  /* 0x0000005332537221 */ /* 0x000fca0000010000 */
[----:B------:R-:W-:-:S07]  /*2db0*/  MOV R89, R83 ;  /* 0x0000005300597202 */ /* 0x000fce0000000f00 */
[----:B------:R-:W-:Y:S05]  /*2dc0*/  WARPSYNC.COLLECTIVE R86, `(.L_x_212) ;  /* 0x0000000056087348 */ /* 0x000fea0003c00000 */
[----:B------:R0:W1:Y:S02]  /*2dd0*/  SHFL.BFLY P4, R87, R89, R88, R91 ;  /* 0x0c00005859577389 */ /* 0x000064000008005b */
[----:B01----:R-:W-:Y:S05]  /*2de0*/  ENDCOLLECTIVE ;  /* 0x000000000000791b */ /* 0x003fea0003800000 */
.L_x_212:
[----:B------:R-:W-:Y:S02]  /*2df0*/  HFMA2 R88, -RZ, RZ, 0, 9.5367431640625e-07 ;  /* 0x00000010ff587431 */ /* 0x000fe400000001ff */
[----:B------:R-:W-:-:S04]  /*2e00*/  IMAD.MOV.U32 R80, RZ, RZ, R87 ;  /* 0x000000ffff507224 */ /* 0x000fc800078e0057 */
[----:B------:R-:W-:-:S05]  /*2e10*/  FADD.FTZ R80, R83, R80 ;  /* 0x0000005053507221 */ /* 0x000fca0000010000 */
[----:B------:R-:W-:-:S07]  /*2e20*/  MOV R89, R80 ;  /* 0x0000005000597202 */ /* 0x000fce0000000f00 */
[----:B------:R-:W-:Y:S05]  /*2e30*/  WARPSYNC.COLLECTIVE R86, `(.L_x_213) ;  /* 0x0000000056087348 */ /* 0x000fea0003c00000 */
[----:B------:R0:W1:Y:S02]  /*2e40*/  SHFL.BFLY P4, R87, R89, R88, R91 ;  /* 0x0c00005859577389 */ /* 0x000064000008005b */
[----:B01----:R-:W-:Y:S05]  /*2e50*/  ENDCOLLECTIVE ;  /* 0x000000000000791b */ /* 0x003fea0003800000 */
.L_x_213:
[----:B------:R-:W-:Y:S01]  /*2e60*/  MOV R85, R87 ;  /* 0x0000005700557202 */ /* 0x000fe20000000f00 */
[----:B------:R-:W-:Y:S06]  /*2e70*/  BRA `(.L_x_214) ;  /* 0xfffffff000487947 */ /* 0x000fec000383ffff */
.L_x_215:
        /* <DEDUP_REMOVED lines=16> */
.L_x_20227:


//--------------------- .text._ZN10layer_norm13ln_fwd_kernelINS_13Kernel_traitsI13__nv_bfloat16S2_S2_S2_fjLj512ELj1ELj4ELj1ELj16ENS_18Kernel_traits_baseILj512ES2_S2_S2_S2_fjLj128EEEEELb0ELb1ELb1ELb1EEEvNS_9FwdParamsE --------------------------
	.section	.text._ZN10layer_norm13ln_fwd_kernelINS_13Kernel_traitsI13__nv_bfloat16S2_S2_S2_fjLj512ELj1ELj4ELj1ELj16ENS_18Kernel_traits_baseILj512ES2_S2_S2_S2_fjLj128EEEEELb0ELb1ELb1ELb1EEEvNS_9FwdParamsE,"ax",@progbits
	.align	128
        .global         _ZN10layer_norm13ln_fwd_kernelINS_13Kernel_traitsI13__nv_bfloat16S2_S2_S2_fjLj512ELj1ELj4ELj1ELj16ENS_18Kernel_traits_baseILj512ES2_S2_S2_S2_fjLj128EEEEELb0ELb1ELb1ELb1EEEvNS_9FwdParamsE
        .type           _ZN10layer_norm13ln_fwd_kernelINS_13Kernel_traitsI13__nv_bfloat16S2_S2_S2_fjLj512ELj1ELj4ELj1ELj16ENS_18Kernel_traits_baseILj512ES2_S2_S2_S2_fjLj128EEEEELb0ELb1ELb1ELb1EEEvNS_9FwdParamsE,@function
        .size           _ZN10layer_norm13ln_fwd_kernelINS_13Kernel_traitsI13__nv_bfloat16S2_S2_S2_fjLj512ELj1ELj4ELj1ELj16ENS_18Kernel_traits_baseILj512ES2_S2_S2_S2_fjLj128EEEEELb0ELb1ELb1ELb1EEEvNS_9FwdParamsE,(.L_x_20228 - _ZN10layer_norm13ln_fwd_kernelINS_13Kernel_traitsI13__nv_bfloat16S2_S2_S2_fjLj512ELj1ELj4ELj1ELj16ENS_18Kernel_traits_baseILj512ES2_S2_S2_S2_fjLj128EEEEELb0ELb1ELb1ELb1EEEvNS_9FwdParamsE)
        .other          _ZN10layer_norm13ln_fwd_kernelINS_13Kernel_traitsI13__nv_bfloat16S2_S2_S2_fjLj512ELj1ELj4ELj1ELj16ENS_18Kernel_traits_baseILj512ES2_S2_S2_S2_fjLj128EEEEELb0ELb1ELb1ELb1EEEvNS_9FwdParamsE,@"STO_CUDA_ENTRY STV_DEFAULT"
_ZN10layer_norm13ln_fwd_kernelINS_13Kernel_traitsI13__nv_bfloat16S2_S2_S2_fjLj512ELj1ELj4ELj1ELj16ENS_18Kernel_traits_baseILj512ES2_S2_S2_S2_fjLj128EEEEELb0ELb1ELb1ELb1EEEvNS_9FwdParamsE:
.text._ZN10layer_norm13ln_fwd_kernelINS_13Kernel_traitsI13__nv_bfloat16S2_S2_S2_fjLj512ELj1ELj4ELj1ELj16ENS_18Kernel_traits_baseILj512ES2_S2_S2_S2_fjLj128EEEEELb0ELb1ELb1ELb1EEEvNS_9FwdParamsE:
[----:B------:R-:W-:Y:S01]  /*0000*/  LDC R1, c[0x0][0x37c] ;  /* 0x0000df00ff017b82 */ /* 0x000fe20000000800 */
[----:B------:R-:W0:Y:S01]  /*0010*/  LDCU.64 UR4, c[0x0][0x438] ;  /* 0x00008700ff0477ac */ /* 0x000e220008000a00 */
[----:B------:R-:W1:Y:S06]  /*0020*/  S2R R52, SR_TID.X ;  /* 0x0000000000347919 */ /* 0x000e6c0000002100 */
[----:B------:R-:W2:Y:S01]  /*0030*/  LDC.64 R2, c[0x0][0x3d0] ;  /* 0x0000f400ff027b82 */ /* 0x000ea20000000a00 */
[----:B------:R-:W3:Y:S07]  /*0040*/  LDCU.64 UR6, c[0x0][0x358] ;  /* 0x00006b00ff0677ac */ /* 0x000eee0008000a00 */
[----:B------:R-:W4:Y:S01]  /*0050*/  LDC.64 R14, c[0x0][0x3e8] ;  /* 0x0000fa00ff0e7b82 */ /* 0x000f220000000a00 */
[----:B0-----:R-:W-:-:S04]  /*0060*/  ISETP.NE.U32.AND P0, PT, RZ, UR4, PT ;  /* 0x00000004ff007c0c */ /* 0x001fc8000bf05070 */
[----:B------:R-:W-:Y:S02]  /*0070*/  ISETP.NE.AND.EX P0, PT, RZ, UR5, PT, P0 ;  /* 0x00000005ff007c0c */ /* 0x000fe4000bf05300 */
[----:B-1----:R-:W-:Y:S01]  /*0080*/  LOP3.LUT R70, R52, 0x1f, RZ, 0xc0, !PT ;  /* 0x0000001f34467812 */ /* 0x002fe200078ec0ff */
[----:B------:R-:W0:Y:S01]  /*0090*/  S2UR UR4, SR_CTAID.X ;  /* 0x00000000000479c3 */ /* 0x000e220000002500 */
[----:B------:R-:W1:Y:S03]  /*00a0*/  LDCU UR5, c[0x0][0x384] ;  /* 0x00007080ff0577ac */ /* 0x000e660008000800 */
[----:B--2---:R-:W-:-:S06]  /*00b0*/  IMAD.WIDE.U32 R2, R70, 0x10, R2 ;  /* 0x0000001046027825 */ /* 0x004fcc00078e0002 */
[----:B------:R-:W2:Y:S01]  /*00c0*/  @P0 LDC.64 R12, c[0x0][0x438] ;  /* 0x00010e00ff0c0b82 */ /* 0x000ea20000000a00 */
[C---:B----4-:R-:W-:Y:S01]  /*00d0*/  IMAD.WIDE.U32 R14, R70.reuse, 0x10, R14 ;  /* 0x00000010460e7825 */ /* 0x050fe200078e000e */
[----:B---3--:R-:W3:Y:S04]  /*00e0*/  LDG.E.128 R16, desc[UR6][R2.64] ;  /* 0x0000000602107981 */ /* 0x008ee8000c1e1d00 */
[----:B------:R-:W4:Y:S04]  /*00f0*/  LDG.E.128 R28, desc[UR6][R14.64] ;  /* 0x000000060e1c7981 */ /* 0x000f28000c1e1d00 */
[----:B------:R-:W4:Y:S04]  /*0100*/  LDG.E.128 R8, desc[UR6][R2.64+0x200] ;  /* 0x0002000602087981 */ /* 0x000f28000c1e1d00 */
[----:B------:R-:W4:Y:S01]  /*0110*/  LDG.E.128 R4, desc[UR6][R14.64+0x200] ;  /* 0x000200060e047981 */ /* 0x000f22000c1e1d00 */
[----:B--2---:R-:W-:-:S05]  /*0120*/  @P0 IMAD.WIDE.U32 R12, R70, 0x10, R12 ;  /* 0x00000010460c0825 */ /* 0x004fca00078e000c */
[----:B------:R2:W5:Y:S04]  /*0130*/  @P0 LDG.E.128 R20, desc[UR6][R12.64] ;  /* 0x000000060c140981 */ /* 0x000568000c1e1d00 */
[----:B------:R2:W5:Y:S01]  /*0140*/  @P0 LDG.E.128 R24, desc[UR6][R12.64+0x200] ;  /* 0x000200060c180981 */ /* 0x000562000c1e1d00 */
[----:B0-----:R-:W-:Y:S01]  /*0150*/  USHF.L.U32 UR4, UR4, 0x2, URZ ;  /* 0x0000000204047899 */ /* 0x001fe200080006ff */
[----:B------:R-:W-:-:S05]  /*0160*/  SHF.R.U32.HI R52, RZ, 0x5, R52 ;  /* 0x00000005ff347819 */ /* 0x000fca0000011634 */
[----:B------:R-:W-:-:S04]  /*0170*/  LOP3.LUT R52, R52, UR4, RZ, 0xfc, !PT ;  /* 0x0000000434347c12 */ /* 0x000fc8000f8efcff */
[----:B-1----:R-:W-:Y:S02]  /*0180*/  ISETP.GE.AND P1, PT, R52, UR5, PT ;  /* 0x0000000534007c0c */ /* 0x002fe4000bf26270 */
[----:B---3--:R-:W-:Y:S01]  /*0190*/  @P0 MOV R69, R16 ;  /* 0x0000001000450202 */ /* 0x008fe20000000f00 */
[----:B------:R-:W-:Y:S01]  /*01a0*/  @P0 IMAD.MOV.U32 R66, RZ, RZ, R19 ;  /* 0x000000ffff420224 */ /* 0x000fe200078e0013 */
[----:B------:R-:W-:Y:S01]  /*01b0*/  @P0 MOV R68, R17 ;  /* 0x0000001100440202 */ /* 0x000fe20000000f00 */
[----:B------:R-:W-:Y:S01]  /*01c0*/  @!P0 IMAD.MOV.U32 R69, RZ, RZ, R16 ;  /* 0x000000ffff458224 */ /* 0x000fe200078e0010 */
[----:B------:R-:W-:Y:S01]  /*01d0*/  @P0 MOV R67, R18 ;  /* 0x0000001200430202 */ /* 0x000fe20000000f00 */
[----:B------:R-:W-:Y:S01]  /*01e0*/  @!P0 IMAD.MOV.U32 R67, RZ, RZ, R18 ;  /* 0x000000ffff438224 */ /* 0x000fe200078e0012 */
[----:B----4-:R-:W-:Y:S02]  /*01f0*/  @P0 MOV R65, R28 ;  /* 0x0000001c00410202 */ /* 0x010fe40000000f00 */
[----:B------:R-:W-:Y:S01]  /*0200*/  @P0 MOV R64, R29 ;  /* 0x0000001d00400202 */ /* 0x000fe20000000f00 */
[----:B------:R-:W-:Y:S01]  /*0210*/  @P0 IMAD.MOV.U32 R57, RZ, RZ, R8 ;  /* 0x000000ffff390224 */ /* 0x000fe200078e0008 */
[----:B------:R-:W-:Y:S01]  /*0220*/  @P0 MOV R63, R30 ;  /* 0x0000001e003f0202 */ /* 0x000fe20000000f00 */
[--C-:B------:R-:W-:Y:S01]  /*0230*/  @P0 IMAD.MOV.U32 R55, RZ, RZ, R10.reuse ;  /* 0x000000ffff370224 */ /* 0x100fe200078e000a */
[----:B------:R-:W-:Y:S01]  /*0240*/  @P0 MOV R62, R31 ;  /* 0x0000001f003e0202 */ /* 0x000fe20000000f00 */
[----:B------:R-:W-:Y:S01]  /*0250*/  @P0 IMAD.MOV.U32 R51, RZ, RZ, R5 ;  /* 0x000000ffff330224 */ /* 0x000fe200078e0005 */
[----:B------:R-:W-:Y:S01]  /*0260*/  @P0 MOV R56, R9 ;  /* 0x0000000900380202 */ /* 0x000fe20000000f00 */
[----:B------:R-:W-:Y:S01]  /*0270*/  @!P0 IMAD.MOV.U32 R64, RZ, RZ, R29 ;  /* 0x000000ffff408224 */ /* 0x000fe200078e001d */
[----:B------:R-:W-:Y:S01]  /*0280*/  @P0 MOV R54, R11 ;  /* 0x0000000b00360202 */ /* 0x000fe20000000f00 */
[----:B------:R-:W-:Y:S01]  /*0290*/  @!P0 IMAD.MOV.U32 R62, RZ, RZ, R31 ;  /* 0x000000ffff3e8224 */ /* 0x000fe200078e001f */
[----:B------:R-:W-:Y:S01]  /*02a0*/  @P0 MOV R53, R4 ;  /* 0x0000000400350202 */ /* 0x000fe20000000f00 */
[----:B------:R-:W-:Y:S01]  /*02b0*/  @!P0 IMAD.MOV.U32 R55, RZ, RZ, R10 ;  /* 0x000000ffff378224 */ /* 0x000fe200078e000a */
[----:B------:R-:W-:Y:S01]  /*02c0*/  @P0 MOV R50, R6 ;  /* 0x0000000600320202 */ /* 0x000fe20000000f00 */
[----:B------:R-:W-:Y:S01]  /*02d0*/  @!P0 IMAD.MOV.U32 R51, RZ, RZ, R5 ;  /* 0x000000ffff338224 */ /* 0x000fe200078e0005 */
[----:B------:R-:W-:-:S02]  /*02e0*/  @P0 MOV R49, R7 ;  /* 0x0000000700310202 */ /* 0x000fc40000000f00 */
[----:B------:R-:W-:Y:S02]  /*02f0*/  @!P0 MOV R68, R17 ;  /* 0x0000001100448202 */ /* 0x000fe40000000f00 */
[----:B------:R-:W-:Y:S02]  /*0300*/  @!P0 MOV R66, R19 ;  /* 0x0000001300428202 */ /* 0x000fe40000000f00 */
[----:B------:R-:W-:Y:S02]  /*0310*/  @!P0 CS2R R22, SRZ ;  /* 0x0000000000168805 */ /* 0x000fe4000001ff00 */
[----:B------:R-:W-:Y:S02]  /*0320*/  @!P0 MOV R65, R28 ;  /* 0x0000001c00418202 */ /* 0x000fe40000000f00 */
[----:B------:R-:W-:Y:S02]  /*0330*/  @!P0 CS2R R20, SRZ ;  /* 0x0000000000148805 */ /* 0x000fe4000001ff00 */
[----:B------:R-:W-:Y:S01]  /*0340*/  @!P0 MOV R63, R30 ;  /* 0x0000001e003f8202 */ /* 0x000fe20000000f00 */
[----:B------:R-:W-:Y:S01]  /*0350*/  @!P0 IMAD.MOV.U32 R27, RZ, RZ, RZ ;  /* 0x000000ffff1b8224 */ /* 0x000fe200078e00ff */
[----:B------:R-:W-:-:S02]  /*0360*/  @!P0 MOV R57, R8 ;  /* 0x0000000800398202 */ /* 0x000fc40000000f00 */
[----:B------:R-:W-:Y:S02]  /*0370*/  @!P0 MOV R56, R9 ;  /* 0x0000000900388202 */ /* 0x000fe40000000f00 */
[----:B------:R-:W-:Y:S02]  /*0380*/  @!P0 MOV R54, R11 ;  /* 0x0000000b00368202 */ /* 0x000fe40000000f00 */
[----:B------:R-:W-:Y:S02]  /*0390*/  @!P0 MOV R53, R4 ;  /* 0x0000000400358202 */ /* 0x000fe40000000f00 */
[----:B------:R-:W-:Y:S02]  /*03a0*/  @!P0 MOV R50, R6 ;  /* 0x0000000600328202 */ /* 0x000fe40000000f00 */
[----:B------:R-:W-:Y:S01]  /*03b0*/  @!P0 MOV R49, R7 ;  /* 0x0000000700318202 */ /* 0x000fe20000000f00 */
[----:B--2---:R-:W-:Y:S06]  /*03c0*/  @P1 EXIT ;  /* 0x000000000000194d */ /* 0x004fec0003800000 */
[----:B------:R-:W0:Y:S01]  /*03d0*/  LDCU.U8 UR4, c[0x0][0x410] ;  /* 0x00008200ff0477ac */ /* 0x000e220008000000 */
[----:B-----5:R-:W-:Y:S02]  /*03e0*/  @!P0 CS2R R24, SRZ ;  /* 0x0000000000188805 */ /* 0x020fe4000001ff00 */
[----:B------:R-:W-:Y:S02]  /*03f0*/  @!P0 MOV R26, RZ ;  /* 0x000000ff001a8202 */ /* 0x000fe40000000f00 */
        /* <DEDUP_REMOVED lines=20> */
[----:B0-----:R-:W-:Y:S02]  /*0540*/  ISETP.NE.AND P1, PT, RZ, UR4, PT ;  /* 0x00000004ff007c0c */ /* 0x001fe4000bf25270 */
[----:B------:R-:W-:Y:S02]  /*0550*/  PRMT R6, R51, 0x7632, R6 ;  /* 0x0000763233067816 */ /* 0x000fe40000000006 */
[----:B------:R-:W-:Y:S02]  /*0560*/  PRMT R5, R53, 0x7632, R5 ;  /* 0x0000763235057816 */ /* 0x000fe40000000005 */
[----:B------:R-:W-:-:S02]  /*0570*/  PRMT R4, R62, 0x7632, R4 ;  /* 0x000076323e047816 */ /* 0x000fc40000000004 */
[----:B------:R-:W-:Y:S02]  /*0580*/  PRMT R3, R63, 0x7632, R3 ;  /* 0x000076323f037816 */ /* 0x000fe40000000003 */
[----:B------:R-:W-:Y:S02]  /*0590*/  PRMT R2, R64, 0x7632, R2 ;  /* 0x0000763240027816 */ /* 0x000fe40000000002 */
[----:B-12---:R-:W-:-:S07]  /*05a0*/  PRMT R0, R65, 0x7632, R0 ;  /* 0x0000763241007816 */ /* 0x006fce0000000000 */
.L_x_223:
[----:B------:R-:W0:Y:S08]  /*05b0*/  LDC.64 R36, c[0x0][0x3f0] ;  /* 0x0000fc00ff247b82 */ /* 0x000e300000000a00 */
[----:B------:R-:W1:Y:S08]  /*05c0*/  LDC R71, c[0x0][0x388] ;  /* 0x0000e200ff477b82 */ /* 0x000e700000000800 */
[----:B------:R-:W2:Y:S01]  /*05d0*/  LDC.64 R72, c[0x0][0x3f8] ;  /* 0x0000fe00ff487b82 */ /* 0x000ea20000000a00 */
[----:B0-----:R-:W-:-:S05]  /*05e0*/  IMAD.WIDE R38, R52, 0x4, R36 ;  /* 0x0000000434267825 */ /* 0x001fca00078e0224 */
[----:B------:R-:W3:Y:S01]  /*05f0*/  LDG.E R81, desc[UR6][R38.64] ;  /* 0x0000000626517981 */ /* 0x000ee2000c1e1900 */
[----:B------:R-:W-:Y:S02]  /*0600*/  IMAD.MOV.U32 R59, RZ, RZ, RZ ;  /* 0x000000ffff3b7224 */ /* 0x000fe400078e00ff */
[----:B--2---:R-:W-:-:S06]  /*0610*/  IMAD.WIDE R72, R52, 0x4, R72 ;  /* 0x0000000434487825 */ /* 0x004fcc00078e0248 */
[----:B------:R0:W5:Y:S01]  /*0620*/  LDG.E R72, desc[UR6][R72.64] ;  /* 0x0000000648487981 */ /* 0x000162000c1e1900 */
[----:B---3--:R-:W-:-:S13]  /*0630*/  ISETP.GE.AND P2, PT, R81, 0x1, PT ;  /* 0x000000015100780c */ /* 0x008fda0003f46270 */
[----:B------:R-:W2:Y:S01]  /*0640*/  @P2 LDC.64 R36, c[0x0][0x390] ;  /* 0x0000e400ff242b82 */ /* 0x000ea20000000a00 */
[----:B------:R-:W-:-:S05]  /*0650*/  @P2 IADD3 R40, PT, PT, R81, -0x1, RZ ;  /* 0xffffffff51282810 */ /* 0x000fca0007ffe0ff */
[----:B-1----:R-:W-:-:S05]  /*0660*/  @P2 IMAD R40, R40, R71, RZ ;  /* 0x0000004728282224 */ /* 0x002fca00078e02ff */
[----:B------:R-:W-:-:S04]  /*0670*/  @P2 SHF.R.S32.HI R41, RZ, 0x1f, R40 ;  /* 0x0000001fff292819 */ /* 0x000fc80000011428 */
[----:B------:R-:W-:-:S04]  /*0680*/  @P2 LEA.HI R41, R41, R40, RZ, 0x3 ;  /* 0x0000002829292211 */ /* 0x000fc800078f18ff */
[----:B------:R-:W-:-:S05]  /*0690*/  @P2 LEA.HI.SX32 R59, R41, R70, 0x1d ;  /* 0x00000046293b2211 */ /* 0x000fca00078feaff */
[----:B--2---:R-:W-:-:S05]  /*06a0*/  @P2 IMAD.WIDE.U32 R36, R59, 0x10, R36 ;  /* 0x000000103b242825 */ /* 0x004fca00078e0024 */
[----:B------:R0:W5:Y:S01]  /*06b0*/  @P2 LDG.E.128 R28, desc[UR6][R36.64] ;  /* 0x00000006241c2981 */ /* 0x000162000c1e1d00 */
[----:B------:R-:W-:Y:S01]  /*06c0*/  ISETP.NE.U32.AND P0, PT, RZ, UR8, PT ;  /* 0x00000008ff007c0c */ /* 0x000fe2000bf05070 */
[----:B------:R-:W-:-:S03]  /*06d0*/  IMAD R38, R52, R71, RZ ;  /* 0x0000004734267224 */ /* 0x000fc600078e02ff */
[----:B------:R-:W-:Y:S02]  /*06e0*/  ISETP.NE.AND.EX P0, PT, RZ, UR9, PT, P0 ;  /* 0x00000009ff007c0c */ /* 0x000fe4000bf05300 */
[----:B------:R-:W-:-:S04]  /*06f0*/  SHF.R.S32.HI R39, RZ, 0x1f, R38 ;  /* 0x0000001fff277819 */ /* 0x000fc80000011426 */
[----:B------:R-:W-:-:S04]  /*0700*/  LEA.HI R39, R39, R38, RZ, 0x3 ;  /* 0x0000002627277211 */ /* 0x000fc800078f18ff */
[----:B------:R-:W-:-:S03]  /*0710*/  LEA.HI.SX32 R85, R39, R70, 0x1d ;  /* 0x0000004627557211 */ /* 0x000fc600078feaff */
[----:B0-----:R-:W-:Y:S05]  /*0720*/  @!P0 BRA `(.L_x_216) ;  /* 0x0000000400548947 */ /* 0x001fea0003800000 */
[----:B------:R-:W0:Y:S02]  /*0730*/  LDC.64 R32, c[0x0][0x3a0] ;  /* 0x0000e800ff207b82 */ /* 0x000e240000000a00 */
[----:B0-----:R-:W-:-:S06]  /*0740*/  IMAD.WIDE.U32 R32, R85, 0x10, R32 ;  /* 0x0000001055207825 */ /* 0x001fcc00078e0020 */
[----:B------:R-:W2:Y:S01]  /*0750*/  LDG.E.128 R32, desc[UR6][R32.64] ;  /* 0x0000000620207981 */ /* 0x000ea2000c1e1d00 */
[----:B------:R-:W-:-:S13]  /*0760*/  ISETP.GT.AND P3, PT, R81, RZ, PT ;  /* 0x000000ff5100720c */ /* 0x000fda0003f64270 */
[----:B------:R-:W0:Y:S01]  /*0770*/  @P3 LDC R39, c[0x0][0x40c] ;  /* 0x00010300ff273b82 */ /* 0x000e220000000800 */
[C---:B-----5:R-:W-:Y:S01]  /*0780*/  @P3 SHF.L.U32 R36, R28.reuse, 0x10, RZ ;  /* 0x000000101c243819 */ /* 0x060fe200000006ff */
[----:B------:R-:W-:Y:S01]  /*0790*/  @P3 IMAD.U32 R41, R65, 0x10000, RZ ;  /* 0x0001000041293824 */ /* 0x000fe200078e00ff */
[----:B------:R-:W-:Y:S01]  /*07a0*/  @P3 PRMT R37, R28, 0x7632, R37 ;  /* 0x000076321c253816 */ /* 0x000fe20000000025 */
[----:B------:R-:W-:Y:S01]  /*07b0*/  @P3 IMAD.U32 R60, R31, 0x10000, RZ ;  /* 0x000100001f3c3824 */ /* 0x000fe200078e00ff */
[----:B------:R-:W-:Y:S02]  /*07c0*/  @P3 SHF.L.U32 R43, R0, 0x10, RZ ;  /* 0x00000010002b3819 */ /* 0x000fe400000006ff */
[----:B------:R-:W-:Y:S01]  /*07d0*/  @P3 SHF.L.U32 R37, R37, 0x10, RZ ;  /* 0x0000001025253819 */ /* 0x000fe200000006ff */
[----:B------:R-:W1:Y:S01]  /*07e0*/  @P3 LDC R40, c[0x0][0x40c] ;  /* 0x00010300ff283b82 */ /* 0x000e620000000800 */
[C---:B------:R-:W-:Y:S02]  /*07f0*/  @P3 PRMT R58, R29.reuse, 0x7632, R58 ;  /* 0x000076321d3a3816 */ /* 0x040fe4000000003a */
[----:B------:R-:W-:-:S02]  /*0800*/  @P3 SHF.L.U32 R42, R29, 0x10, RZ ;  /* 0x000000101d2a3819 */ /* 0x000fc400000006ff */
[----:B------:R-:W-:Y:S02]  /*0810*/  @P3 SHF.L.U32 R58, R58, 0x10, RZ ;  /* 0x000000103a3a3819 */ /* 0x000fe400000006ff */
[----:B------:R-:W-:Y:S01]  /*0820*/  @P3 SHF.L.U32 R83, R4, 0x10, RZ ;  /* 0x0000001004533819 */ /* 0x000fe200000006ff */
[----:B------:R-:W3:Y:S08]  /*0830*/  @P3 LDC R79, c[0x0][0x40c] ;  /* 0x00010300ff4f3b82 */ /* 0x000ef00000000800 */
[----:B------:R-:W4:Y:S01]  /*0840*/  @P3 LDC R77, c[0x0][0x40c] ;  /* 0x00010300ff4d3b82 */ /* 0x000f220000000800 */
[----:B0-----:R-:W-:Y:S01]  /*0850*/  @P3 FMUL.FTZ R36, R36, R39 ;  /* 0x0000002724243220 */ /* 0x001fe20000410000 */
[----:B-1----:R-:W-:-:S06]  /*0860*/  @P3 FMUL.FTZ R40, R37, R40 ;  /* 0x0000002825283220 */ /* 0x002fcc0000410000 */
[----:B------:R-:W0:Y:S01]  /*0870*/  @P3 LDC R38, c[0x0][0x40c] ;  /* 0x00010300ff263b82 */ /* 0x000e220000000800 */
[----:B---3--:R-:W-:-:S07]  /*0880*/  @P3 FMUL.FTZ R58, R58, R79 ;  /* 0x0000004f3a3a3220 */ /* 0x008fce0000410000 */
[----:B------:R-:W1:Y:S01]  /*0890*/  @P3 LDC R37, c[0x0][0x40c] ;  /* 0x00010300ff253b82 */ /* 0x000e620000000800 */
[----:B----4-:R-:W-:Y:S01]  /*08a0*/  @P3 FMUL.FTZ R42, R42, R77 ;  /* 0x0000004d2a2a3220 */ /* 0x010fe20000410000 */
[----:B------:R-:W-:-:S05]  /*08b0*/  @P3 SHF.L.U32 R77, R30, 0x10, RZ ;  /* 0x000000101e4d3819 */ /* 0x000fca00000006ff */
[----:B0-----:R-:W-:Y:S01]  /*08c0*/  @P3 FMUL.FTZ R38, R77, R38 ;  /* 0x000000264d263220 */ /* 0x001fe20000410000 */
[C---:B--2---:R-:W-:Y:S01]  /*08d0*/  @P3 SHF.L.U32 R75, R32.reuse, 0x10, RZ ;  /* 0x00000010204b3819 */ /* 0x044fe200000006ff */
[C---:B------:R-:W-:Y:S01]  /*08e0*/  @!P3 IMAD.U32 R73, R32.reuse, 0x10000, RZ ;  /* 0x000100002049b824 */ /* 0x040fe200078e00ff */
[C---:B------:R-:W-:Y:S01]  /*08f0*/  @P3 PRMT R39, R32.reuse, 0x7632, R39 ;  /* 0x0000763220273816 */ /* 0x040fe20000000027 */
[C---:B------:R-:W-:Y:S01]  /*0900*/  @P3 IMAD.U32 R79, R33.reuse, 0x10000, RZ ;  /* 0x00010000214f3824 */ /* 0x040fe200078e00ff */
[----:B------:R-:W-:Y:S01]  /*0910*/  @!P3 PRMT R74, R32, 0x7632, R74 ;  /* 0x00007632204ab816 */ /* 0x000fe2000000004a */
[----:B------:R-:W-:Y:S01]  /*0920*/  @P3 FFMA.FTZ R73, R36, R41, R75 ;  /* 0x0000002924493223 */ /* 0x000fe2000001004b */
[----:B------:R-:W-:Y:S01]  /*0930*/  @P3 PRMT R36, R33, 0x7632, R36 ;  /* 0x0000763221243816 */ /* 0x000fe20000000024 */
[----:B------:R-:W-:Y:S01]  /*0940*/  @P3 IMAD.U32 R61, R39, 0x10000, RZ ;  /* 0x00010000273d3824 */ /* 0x000fe200078e00ff */
[----:B------:R-:W-:Y:S01]  /*0950*/  @!P3 SHF.L.U32 R74, R74, 0x10, RZ ;  /* 0x000000104a4ab819 */ /* 0x000fe200000006ff */
[----:B------:R-:W0:Y:S01]  /*0960*/  @P3 LDC R39, c[0x0][0x40c] ;  /* 0x00010300ff273b82 */ /* 0x000e220000000800 */
[----:B------:R-:W-:Y:S01]  /*0970*/  @P3 SHF.L.U32 R41, R64, 0x10, RZ ;  /* 0x0000001040293819 */ /* 0x000fe200000006ff */
[----:B------:R-:W-:Y:S01]  /*0980*/  @P3 FFMA.FTZ R74, R40, R43, R61 ;  /* 0x0000002b284a3223 */ /* 0x000fe2000001003d */
[----:B------:R-:W-:Y:S01]  /*0990*/  @P3 SHF.L.U32 R61, R36, 0x10, RZ ;  /* 0x00000010243d3819 */ /* 0x000fe200000006ff */
[----:B------:R-:W-:Y:S01]  /*09a0*/  @P3 IMAD.U32 R43, R2, 0x10000, RZ ;  /* 0x00010000022b3824 */ /* 0x000fe200078e00ff */
[C---:B------:R-:W-:Y:S01]  /*09b0*/  @!P3 PRMT R76, R33.reuse, 0x7632, R76 ;  /* 0x00007632214cb816 */ /* 0x040fe2000000004c */
[----:B------:R-:W-:Y:S01]  /*09c0*/  @P3 IMAD.U32 R89, R34, 0x10000, RZ ;  /* 0x0001000022593824 */ /* 0x000fe200078e00ff */
[----:B------:R-:W-:Y:S01]  /*09d0*/  @!P3 SHF.L.U32 R75, R33, 0x10, RZ ;  /* 0x00000010214bb819 */ /* 0x000fe200000006ff */
[----:B------:R-:W2:Y:S01]  /*09e0*/  @P3 LDC R36, c[0x0][0x40c] ;  /* 0x00010300ff243b82 */ /* 0x000ea20000000800 */
[----:B------:R-:W-:Y:S01]  /*09f0*/  @P3 PRMT R40, R30, 0x7632, R40 ;  /* 0x000076321e283816 */ /* 0x000fe20000000028 */
[----:B------:R-:W-:Y:S01]  /*0a00*/  @P3 FFMA.FTZ R75, R42, R41, R79 ;  /* 0x000000292a4b3223 */ /* 0x000fe2000001004f */
[----:B------:R-:W-:-:S02]  /*0a10*/  @P3 PRMT R41, R31, 0x7632, R41 ;  /* 0x000076321f293816 */ /* 0x000fc40000000029 */
[----:B------:R-:W-:Y:S01]  /*0a20*/  @!P3 SHF.L.U32 R76, R76, 0x10, RZ ;  /* 0x000000104c4cb819 */ /* 0x000fe200000006ff */
[----:B------:R-:W-:Y:S01]  /*0a30*/  @P3 FFMA.FTZ R76, R58, R43, R61 ;  /* 0x0000002b3a4c3223 */ /* 0x000fe2000001003d */
[----:B------:R-:W-:Y:S02]  /*0a40*/  @P3 SHF.L.U32 R40, R40, 0x10, RZ ;  /* 0x0000001028283819 */ /* 0x000fe400000006ff */
[----:B------:R-:W-:Y:S02]  /*0a50*/  @P3 SHF.L.U32 R61, R41, 0x10, RZ ;  /* 0x00000010293d3819 */ /* 0x000fe400000006ff */
[----:B------:R-:W-:Y:S01]  /*0a60*/  @P3 PRMT R41, R34, 0x7632, R41 ;  /* 0x0000763222293816 */ /* 0x000fe20000000029 */
[----:B-1----:R-:W-:Y:S01]  /*0a70*/  @P3 FMUL.FTZ R40, R40, R37 ;  /* 0x0000002528283220 */ /* 0x002fe20000410000 */
[----:B------:R-:W-:Y:S02]  /*0a80*/  @P3 PRMT R42, R35, 0x7632, R42 ;  /* 0x00007632232a3816 */ /* 0x000fe4000000002a */
[----:B------:R-:W-:Y:S01]  /*0a90*/  @P3 SHF.L.U32 R37, R63, 0x10, RZ ;  /* 0x000000103f253819 */ /* 0x000fe200000006ff */
[----:B0-----:R-:W-:Y:S01]  /*0aa0*/  @P3 FMUL.FTZ R60, R60, R39 ;  /* 0x000000273c3c3220 */ /* 0x001fe20000410000 */
[----:B------:R-:W-:Y:S01]  /*0ab0*/  @P3 SHF.L.U32 R43, R62, 0x10, RZ ;  /* 0x000000103e2b3819 */ /* 0x000fe200000006ff */
[----:B------:R-:W-:Y:S01]  /*0ac0*/  @P3 IMAD.U32 R39, R3, 0x10000, RZ ;  /* 0x0001000003273824 */ /* 0x000fe200078e00ff */
[----:B------:R-:W-:Y:S01]  /*0ad0*/  @!P3 PRMT R79, R34, 0x7632, R79 ;  /* 0x00007632224fb816 */ /* 0x000fe2000000004f */
[----:B------:R-:W-:Y:S01]  /*0ae0*/  @P3 IMAD.U32 R41, R41, 0x10000, RZ ;  /* 0x0001000029293824 */ /* 0x000fe200078e00ff */
[----:B------:R-:W-:-:S02]  /*0af0*/  @P3 SHF.L.U32 R91, R35, 0x10, RZ ;  /* 0x00000010235b3819 */ /* 0x000fc400000006ff */
[----:B------:R-:W-:Y:S01]  /*0b00*/  @!P3 PRMT R80, R35, 0x7632, R80 ;  /* 0x000076322350b816 */ /* 0x000fe20000000050 */
[----:B--2---:R-:W-:Y:S01]  /*0b10*/  @P3 FMUL.FTZ R36, R61, R36 ;  /* 0x000000243d243220 */ /* 0x004fe20000410000 */
[----:B------:R-:W-:Y:S02]  /*0b20*/  @P3 SHF.L.U32 R87, R42, 0x10, RZ ;  /* 0x000000102a573819 */ /* 0x000fe400000006ff */
[----:B------:R-:W-:Y:S01]  /*0b30*/  @!P3 SHF.L.U32 R77, R34, 0x10, RZ ;  /* 0x00000010224db819 */ /* 0x000fe200000006ff */
[----:B------:R-:W-:Y:S01]  /*0b40*/  @P3 FFMA.FTZ R77, R38, R37, R89 ;  /* 0x00000025264d3223 */ /* 0x000fe20000010059 */
[----:B------:R-:W-:Y:S01]  /*0b50*/  @!P3 SHF.L.U32 R78, R35, 0x10, RZ ;  /* 0x00000010234eb819 */ /* 0x000fe200000006ff */
[----:B------:R-:W-:Y:S01]  /*0b60*/  @P3 FFMA.FTZ R78, R60, R43, R91 ;  /* 0x0000002b3c4e3223 */ /* 0x000fe2000001005b */
[----:B------:R-:W-:Y:S01]  /*0b70*/  @!P3 SHF.L.U32 R79, R79, 0x10, RZ ;  /* 0x000000104f4fb819 */ /* 0x000fe200000006ff */
[----:B------:R-:W-:Y:S01]  /*0b80*/  @P3 FFMA.FTZ R79, R40, R39, R41 ;  /* 0x00000027284f3223 */ /* 0x000fe20000010029 */
[----:B------:R-:W-:Y:S01]  /*0b90*/  @!P3 SHF.L.U32 R80, R80, 0x10, RZ ;  /* 0x000000105050b819 */ /* 0x000fe200000006ff */
[----:B------:R-:W-:Y:S01]  /*0ba0*/  @P3 FFMA.FTZ R80, R36, R83, R87 ;  /* 0x0000005324503223 */ /* 0x000fe20000010057 */
[----:B------:R-:W-:-:S02]  /*0bb0*/  F2FP.BF16.F32.PACK_AB R36, RZ, R73 ;  /* 0x00000049ff24723e */ /* 0x000fc400000010ff */
[----:B------:R-:W-:Y:S02]  /*0bc0*/  F2FP.BF16.F32.PACK_AB R37, RZ, R74 ;  /* 0x0000004aff25723e */ /* 0x000fe400000010ff */
        /* <DEDUP_REMOVED lines=9> */
[----:B------:R-:W-:Y:S01]  /*0c60*/  PRMT R39, R43, 0x5410, R39 ;  /* 0x000054102b277816 */ /* 0x000fe20000000027 */
[----:B------:R-:W-:Y:S06]  /*0c70*/  BRA `(.L_x_217) ;  /* 0x0000000000f87947 */ /* 0x000fec0003800000 */
.L_x_216:
[----:B------:R-:W0:Y:S01]  /*0c80*/  @P2 LDC R38, c[0x0][0x40c] ;  /* 0x00010300ff262b82 */ /* 0x000e220000000800 */
[C---:B-----5:R-:W-:Y:S01]  /*0c90*/  @P2 PRMT R36, R28.reuse, 0x7632, R36 ;  /* 0x000076321c242816 */ /* 0x060fe20000000024 */
[----:B------:R-:W-:Y:S02]  /*0ca0*/  @P2 IMAD.U32 R37, R28, 0x10000, RZ ;  /* 0x000100001c252824 */ /* 0x000fe400078e00ff */
[----:B------:R-:W-:Y:S02]  /*0cb0*/  HFMA2 R73, -RZ, RZ, 0, 0 ;  /* 0x00000000ff497431 */ /* 0x000fe400000001ff */
[----:B------:R-:W-:Y:S01]  /*0cc0*/  @P2 IMAD.U32 R41, R0, 0x10000, RZ ;  /* 0x0001000000292824 */ /* 0x000fe200078e00ff */
[----:B------:R-:W-:Y:S02]  /*0cd0*/  @P2 SHF.L.U32 R36, R36, 0x10, RZ ;  /* 0x0000001024242819 */ /* 0x000fe400000006ff */
[----:B------:R-:W-:Y:S02]  /*0ce0*/  CS2R R74, SRZ ;  /* 0x00000000004a7805 */ /* 0x000fe4000001ff00 */
[----:B------:R-:W-:Y:S01]  /*0cf0*/  @P2 SHF.L.U32 R40, R29, 0x10, RZ ;  /* 0x000000101d282819 */ /* 0x000fe200000006ff */
[----:B------:R-:W1:Y:S01]  /*0d00*/  @P2 LDC R39, c[0x0][0x40c] ;  /* 0x00010300ff272b82 */ /* 0x000e620000000800 */
[----:B------:R-:W-:Y:S01]  /*0d10*/  IMAD.MOV.U32 R76, RZ, RZ, RZ ;  /* 0x000000ffff4c7224 */ /* 0x000fe200078e00ff */
[----:B------:R-:W-:Y:S01]  /*0d20*/  CS2R R78, SRZ ;  /* 0x00000000004e7805 */ /* 0x000fe2000001ff00 */
[----:B------:R-:W-:-:S05]  /*0d30*/  HFMA2 R80, -RZ, RZ, 0, 0 ;  /* 0x00000000ff507431 */ /* 0x000fca00000001ff */
[----:B------:R-:W2:Y:S08]  /*0d40*/  @P2 LDC R42, c[0x0][0x40c] ;  /* 0x00010300ff2a2b82 */ /* 0x000eb00000000800 */
[----:B------:R-:W3:Y:S01]  /*0d50*/  @P2 LDC R43, c[0x0][0x40c] ;  /* 0x00010300ff2b2b82 */ /* 0x000ee20000000800 */
[----:B0-----:R-:W-:Y:S01]  /*0d60*/  @P2 FMUL.FTZ R38, R37, R38 ;  /* 0x0000002625262220 */ /* 0x001fe20000410000 */
[----:B------:R-:W-:-:S04]  /*0d70*/  @P2 PRMT R37, R29, 0x7632, R37 ;  /* 0x000076321d252816 */ /* 0x000fc80000000025 */
[----:B------:R-:W-:Y:S02]  /*0d80*/  @P2 SHF.L.U32 R37, R37, 0x10, RZ ;  /* 0x0000001025252819 */ /* 0x000fe400000006ff */
[----:B------:R-:W0:Y:S01]  /*0d90*/  @P2 LDC R58, c[0x0][0x40c] ;  /* 0x00010300ff3a2b82 */ /* 0x000e220000000800 */
[----:B-1----:R-:W-:Y:S01]  /*0da0*/  @P2 FMUL.FTZ R36, R36, R39 ;  /* 0x0000002724242220 */ /* 0x002fe20000410000 */
[----:B------:R-:W-:-:S03]  /*0db0*/  @P2 SHF.L.U32 R39, R65, 0x10, RZ ;  /* 0x0000001041272819 */ /* 0x000fc600000006ff */
[----:B------:R-:W-:Y:S01]  /*0dc0*/  @P2 FMUL.FTZ R74, R36, R41 ;  /* 0x00000029244a2220 */ /* 0x000fe20000410000 */
[----:B------:R-:W-:Y:S01]  /*0dd0*/  @P2 PRMT R36, R30, 0x7632, R36 ;  /* 0x000076321e242816 */ /* 0x000fe20000000024 */
[----:B------:R-:W-:Y:S01]  /*0de0*/  @P2 FMUL.FTZ R73, R38, R39 ;  /* 0x0000002726492220 */ /* 0x000fe20000410000 */
[----:B------:R-:W1:Y:S01]  /*0df0*/  @P2 LDC R61, c[0x0][0x40c] ;  /* 0x00010300ff3d2b82 */ /* 0x000e620000000800 */
[----:B------:R-:W-:Y:S01]  /*0e00*/  @P2 SHF.L.U32 R38, R2, 0x10, RZ ;  /* 0x0000001002262819 */ /* 0x000fe200000006ff */
[----:B--2---:R-:W-:Y:S01]  /*0e10*/  @P2 FMUL.FTZ R37, R37, R42 ;  /* 0x0000002a25252220 */ /* 0x004fe20000410000 */
[----:B------:R-:W-:Y:S01]  /*0e20*/  @P2 SHF.L.U32 R39, R64, 0x10, RZ ;  /* 0x0000001040272819 */ /* 0x000fe200000006ff */
[----:B------:R-:W-:Y:S01]  /*0e30*/  @P2 IMAD.U32 R42, R31, 0x10000, RZ ;  /* 0x000100001f2a2824 */ /* 0x000fe200078e00ff */
[----:B------:R-:W-:Y:S01]  /*0e40*/  @P2 SHF.L.U32 R41, R30, 0x10, RZ ;  /* 0x000000101e292819 */ /* 0x000fe200000006ff */
[----:B------:R-:W-:Y:S01]  /*0e50*/  @P2 FMUL.FTZ R76, R37, R38 ;  /* 0x00000026254c2220 */ /* 0x000fe20000410000 */
[----:B------:R-:W-:Y:S01]  /*0e60*/  @P2 PRMT R37, R31, 0x7632, R37 ;  /* 0x000076321f252816 */ /* 0x000fe20000000025 */
[----:B------:R-:W2:Y:S01]  /*0e70*/  @P2 LDC R77, c[0x0][0x40c] ;  /* 0x00010300ff4d2b82 */ /* 0x000ea20000000800 */
[----:B---3--:R-:W-:Y:S01]  /*0e80*/  @P2 FMUL.FTZ R40, R40, R43 ;  /* 0x0000002b28282220 */ /* 0x008fe20000410000 */
[----:B------:R-:W-:-:S02]  /*0e90*/  @P2 SHF.L.U32 R36, R36, 0x10, RZ ;  /* 0x0000001024242819 */ /* 0x000fc400000006ff */
[----:B------:R-:W-:Y:S02]  /*0ea0*/  @P2 IMAD.U32 R37, R37, 0x10000, RZ ;  /* 0x0001000025252824 */ /* 0x000fe400078e00ff */
[----:B------:R-:W-:Y:S01]  /*0eb0*/  @P2 FMUL.FTZ R75, R40, R39 ;  /* 0x00000027284b2220 */ /* 0x000fe20000410000 */
[----:B------:R-:W-:Y:S01]  /*0ec0*/  @P2 SHF.L.U32 R38, R63, 0x10, RZ ;  /* 0x000000103f262819 */ /* 0x000fe200000006ff */
[----:B------:R-:W3:Y:S01]  /*0ed0*/  @P2 LDC R60, c[0x0][0x40c] ;  /* 0x00010300ff3c2b82 */ /* 0x000ee20000000800 */
[----:B------:R-:W-:Y:S01]  /*0ee0*/  @P2 SHF.L.U32 R39, R3, 0x10, RZ ;  /* 0x0000001003272819 */ /* 0x000fe200000006ff */
[----:B0-----:R-:W-:Y:S01]  /*0ef0*/  @P2 FMUL.FTZ R41, R41, R58 ;  /* 0x0000003a29292220 */ /* 0x001fe20000410000 */
[----:B------:R-:W-:Y:S02]  /*0f00*/  @P2 SHF.L.U32 R43, R62, 0x10, RZ ;  /* 0x000000103e2b2819 */ /* 0x000fe400000006ff */
[----:B------:R-:W-:Y:S01]  /*0f10*/  @P2 SHF.L.U32 R40, R4, 0x10, RZ ;  /* 0x0000001004282819 */ /* 0x000fe200000006ff */
[----:B-1----:R-:W-:-:S04]  /*0f20*/  @P2 FMUL.FTZ R36, R36, R61 ;  /* 0x0000003d24242220 */ /* 0x002fc80000410000 */
[----:B------:R-:W-:Y:S01]  /*0f30*/  @P2 FMUL.FTZ R79, R36, R39 ;  /* 0x00000027244f2220 */ /* 0x000fe20000410000 */
[----:B------:R-:W-:Y:S02]  /*0f40*/  F2FP.BF16.F32.PACK_AB R36, RZ, R73 ;  /* 0x00000049ff24723e */ /* 0x000fe400000010ff */
[----:B------:R-:W-:Y:S01]  /*0f50*/  F2FP.BF16.F32.PACK_AB R39, RZ, R76 ;  /* 0x0000004cff27723e */ /* 0x000fe200000010ff */
[----:B--2---:R-:W-:Y:S01]  /*0f60*/  @P2 FMUL.FTZ R42, R42, R77 ;  /* 0x0000004d2a2a2220 */ /* 0x004fe20000410000 */
[----:B------:R-:W-:Y:S01]  /*0f70*/  MOV R77, RZ ;  /* 0x000000ff004d7202 */ /* 0x000fe20000000f00 */
[----:B------:R-:W-:Y:S01]  /*0f80*/  @P2 FMUL.FTZ R77, R41, R38 ;  /* 0x00000026294d2220 */ /* 0x000fe20000410000 */
[----:B------:R-:W-:Y:S01]  /*0f90*/  F2FP.BF16.F32.PACK_AB R38, RZ, R75 ;  /* 0x0000004bff26723e */ /* 0x000fe200000010ff */
[----:B------:R-:W-:Y:S01]  /*0fa0*/  @P2 FMUL.FTZ R78, R42, R43 ;  /* 0x0000002b2a4e2220 */ /* 0x000fe20000410000 */
[----:B------:R-:W-:Y:S01]  /*0fb0*/  F2FP.BF16.F32.PACK_AB R41, RZ, R79 ;  /* 0x0000004fff29723e */ /* 0x000fe200000010ff */
[----:B---3--:R-:W-:-:S03]  /*0fc0*/  @P2 FMUL.FTZ R37, R37, R60 ;  /* 0x0000003c25252220 */ /* 0x008fc60000410000 */
[----:B------:R-:W-:Y:S01]  /*0fd0*/  F2FP.BF16.F32.PACK_AB R42, RZ, R78 ;  /* 0x0000004eff2a723e */ /* 0x000fe200000010ff */
[----:B------:R-:W-:Y:S01]  /*0fe0*/  @P2 FMUL.FTZ R80, R37, R40 ;  /* 0x0000002825502220 */ /* 0x000fe20000410000 */
[----:B------:R-:W-:Y:S02]  /*0ff0*/  F2FP.BF16.F32.PACK_AB R37, RZ, R74 ;  /* 0x0000004aff25723e */ /* 0x000fe400000010ff */
[----:B------:R-:W-:Y:S02]  /*1000*/  F2FP.BF16.F32.PACK_AB R40, RZ, R77 ;  /* 0x0000004dff28723e */ /* 0x000fe400000010ff */
[----:B------:R-:W-:Y:S02]  /*1010*/  F2FP.BF16.F32.PACK_AB R43, RZ, R80 ;  /* 0x00000050ff2b723e */ /* 0x000fe400000010ff */
[----:B------:R-:W-:Y:S02]  /*1020*/  PRMT R36, R36, 0x5410, R37 ;  /* 0x0000541024247816 */ /* 0x000fe40000000025 */
[----:B------:R-:W-:-:S02]  /*1030*/  PRMT R37, R38, 0x5410, R39 ;  /* 0x0000541026257816 */ /* 0x000fc40000000027 */
[----:B------:R-:W-:Y:S02]  /*1040*/  PRMT R38, R40, 0x5410, R41 ;  /* 0x0000541028267816 */ /* 0x000fe40000000029 */
[----:B------:R-:W-:-:S07]  /*1050*/  PRMT R39, R42, 0x5410, R43 ;  /* 0x000054102a277816 */ /* 0x000fce000000002b */
.L_x_217:
[----:B------:R-:W0:Y:S01]  /*1060*/  LDC.64 R40, c[0x0][0x3a8] ;  /* 0x0000ea00ff287b82 */ /* 0x000e220000000a00 */
[----:B------:R-:W-:Y:S01]  /*1070*/  IADD3 R83, PT, PT, R85, 0x20, RZ ;  /* 0x0000002055537810 */ /* 0x000fe20007ffe0ff */
[----:B------:R-:W-:-:S06]  /*1080*/  @P2 VIADD R87, R59, 0x20 ;  /* 0x000000203b572836 */ /* 0x000fcc0000000000 */
[----:B------:R-:W1:Y:S08]  /*1090*/  @P2 LDC.64 R60, c[0x0][0x390] ;  /* 0x0000e400ff3c2b82 */ /* 0x000e700000000a00 */
[----:B------:R-:W2:Y:S01]  /*10a0*/  @P0 LDC.64 R42, c[0x0][0x3a0] ;  /* 0x0000e800ff2a0b82 */ /* 0x000ea20000000a00 */
[----:B0-----:R-:W-:-:S05]  /*10b0*/  IMAD.WIDE.U32 R58, R85, 0x10, R40 ;  /* 0x00000010553a7825 */ /* 0x001fca00078e0028 */
[----:B------:R0:W-:Y:S01]  /*10c0*/  STG.E.128 desc[UR6][R58.64], R36 ;  /* 0x000000243a007986 */ /* 0x0001e2000c101d06 */
[----:B-1----:R-:W-:-:S05]  /*10d0*/  @P2 IMAD.WIDE.U32 R60, R87, 0x10, R60 ;  /* 0x00000010573c2825 */ /* 0x002fca00078e003c */
[----:B------:R0:W5:Y:S01]  /*10e0*/  @P2 LDG.E.128 R28, desc[UR6][R60.64] ;  /* 0x000000063c1c2981 */ /* 0x000162000c1e1d00 */
[----:B--2---:R-:W-:-:S05]  /*10f0*/  @P0 IMAD.WIDE.U32 R42, R83, 0x10, R42 ;  /* 0x00000010532a0825 */ /* 0x004fca00078e002a */
[----:B------:R0:W5:Y:S01]  /*1100*/  @P0 LDG.E.128 R32, desc[UR6][R42.64] ;  /* 0x000000062a200981 */ /* 0x000162000c1e1d00 */
[----:B------:R-:W-:Y:S05]  /*1110*/  @!P0 BRA `(.L_x_218) ;  /* 0x0000000400188947 */ /* 0x000fea0003800000 */
[----:B------:R-:W-:Y:S01]  /*1120*/  ISETP.GT.AND P0, PT, R81, RZ, PT ;  /* 0x000000ff5100720c */ /* 0x000fe20003f04270 */
[----:B0----5:R-:W-:-:S12]  /*1130*/  IMAD.U32 R42, R32, 0x10000, RZ ;  /* 0x00010000202a7824 */ /* 0x021fd800078e00ff */
[----:B------:R-:W0:Y:S01]  /*1140*/  @P0 LDC R58, c[0x0][0x40c] ;  /* 0x00010300ff3a0b82 */ /* 0x000e220000000800 */
[C---:B------:R-:W-:Y:S01]  /*1150*/  @P0 PRMT R36, R28.reuse, 0x7632, R36 ;  /* 0x000076321c240816 */ /* 0x040fe20000000024 */
[----:B------:R-:W-:Y:S01]  /*1160*/  @P0 IMAD.U32 R60, R29, 0x10000, RZ ;  /* 0x000100001d3c0824 */ /* 0x000fe200078e00ff */
[----:B------:R-:W-:Y:S01]  /*1170*/  @P0 SHF.L.U32 R39, R28, 0x10, RZ ;  /* 0x000000101c270819 */ /* 0x000fe200000006ff */
[----:B------:R-:W-:Y:S01]  /*1180*/  @P0 IMAD.U32 R82, R31, 0x10000, RZ ;  /* 0x000100001f520824 */ /* 0x000fe200078e00ff */
[----:B------:R-:W-:Y:S02]  /*1190*/  @P0 SHF.L.U32 R38, R36, 0x10, RZ ;  /* 0x0000001024260819 */ /* 0x000fe400000006ff */
[----:B------:R-:W-:Y:S01]  /*11a0*/  PRMT R36, R32, 0x7632, R36 ;  /* 0x0000763220247816 */ /* 0x000fe20000000024 */
[----:B------:R-:W1:Y:S01]  /*11b0*/  @P0 LDC R43, c[0x0][0x40c] ;  /* 0x00010300ff2b0b82 */ /* 0x000e620000000800 */
[----:B------:R-:W-:-:S04]  /*11c0*/  @P0 PRMT R81, R30, 0x7632, R81 ;  /* 0x000076321e510816 */ /* 0x000fc80000000051 */
[----:B------:R-:W-:-:S03]  /*11d0*/  @P0 SHF.L.U32 R81, R81, 0x10, RZ ;  /* 0x0000001051510819 */ /* 0x000fc600000006ff */
[----:B------:R-:W2:Y:S08]  /*11e0*/  @P0 LDC R61, c[0x0][0x40c] ;  /* 0x00010300ff3d0b82 */ /* 0x000eb00000000800 */
[----:B------:R-:W3:Y:S01]  /*11f0*/  @P0 LDC R37, c[0x0][0x40c] ;  /* 0x00010300ff250b82 */ /* 0x000ee20000000800 */
[----:B0-----:R-:W-:Y:S01]  /*1200*/  @P0 FMUL.FTZ R59, R39, R58 ;  /* 0x0000003a273b0220 */ /* 0x001fe20000410000 */
[----:B------:R-:W-:Y:S01]  /*1210*/  @P0 SHF.L.U32 R39, R5, 0x10, RZ ;  /* 0x0000001005270819 */ /* 0x000fe200000006ff */
[----:B-1----:R-:W-:Y:S01]  /*1220*/  @P0 FMUL.FTZ R58, R38, R43 ;  /* 0x0000002b263a0220 */ /* 0x002fe20000410000 */
[----:B------:R-:W-:-:S04]  /*1230*/  SHF.L.U32 R43, R36, 0x10, RZ ;  /* 0x00000010242b7819 */ /* 0x000fc800000006ff */
[----:B------:R-:W0:Y:S01]  /*1240*/  @P0 LDC R38, c[0x0][0x40c] ;  /* 0x00010300ff260b82 */ /* 0x000e220000000800 */
[----:B------:R-:W-:Y:S01]  /*1250*/  @P0 SHF.L.U32 R36, R53, 0x10, RZ ;  /* 0x0000001035240819 */ /* 0x000fe200000006ff */
[----:B------:R-:W-:Y:S01]  /*1260*/  @P0 FFMA.FTZ R43, R58, R39, R43 ;  /* 0x000000273a2b0223 */ /* 0x000fe2000001002b */
[----:B------:R-:W-:-:S03]  /*1270*/  SHF.L.U32 R58, R33, 0x10, RZ ;  /* 0x00000010213a7819 */ /* 0x000fc600000006ff */
[----:B------:R-:W-:Y:S01]  /*1280*/  @P0 FFMA.FTZ R42, R59, R36, R42 ;  /* 0x000000243b2a0223 */ /* 0x000fe2000001002a */
[----:B------:R-:W-:Y:S01]  /*1290*/  @P0 PRMT R36, R29, 0x7632, R36 ;  /* 0x000076321d240816 */ /* 0x000fe20000000024 */
[----:B--2---:R-:W-:Y:S01]  /*12a0*/  @P0 FMUL.FTZ R61, R60, R61 ;  /* 0x0000003d3c3d0220 */ /* 0x004fe20000410000 */
[----:B------:R-:W-:Y:S02]  /*12b0*/  PRMT R59, R33, 0x7632, R59 ;  /* 0x00007632213b7816 */ /* 0x000fe4000000003b */
[----:B------:R-:W-:Y:S02]  /*12c0*/  @P0 SHF.L.U32 R60, R36, 0x10, RZ ;  /* 0x00000010243c0819 */ /* 0x000fe400000006ff */
[----:B------:R-:W-:Y:S01]  /*12d0*/  @P0 SHF.L.U32 R39, R51, 0x10, RZ ;  /* 0x0000001033270819 */ /* 0x000fe200000006ff */
[----:B------:R-:W1:Y:S01]  /*12e0*/  @P0 LDC R36, c[0x0][0x40c] ;  /* 0x00010300ff240b82 */ /* 0x000e620000000800 */
[----:B------:R-:W-:Y:S02]  /*12f0*/  IMAD.U32 R59, R59, 0x10000, RZ ;  /* 0x000100003b3b7824 */ /* 0x000fe400078e00ff */
[----:B---3--:R-:W-:Y:S01]  /*1300*/  @P0 FMUL.FTZ R60, R60, R37 ;  /* 0x000000253c3c0220 */ /* 0x008fe20000410000 */
[----:B------:R-:W-:Y:S01]  /*1310*/  @P0 SHF.L.U32 R37, R6, 0x10, RZ ;  /* 0x0000001006250819 */ /* 0x000fe200000006ff */
[----:B------:R-:W-:Y:S01]  /*1320*/  @P0 FFMA.FTZ R58, R61, R39, R58 ;  /* 0x000000273d3a0223 */ /* 0x000fe2000001003a */
[----:B------:R-:W-:-:S02]  /*1330*/  @P0 SHF.L.U32 R61, R30, 0x10, RZ ;  /* 0x000000101e3d0819 */ /* 0x000fc400000006ff */
[----:B------:R-:W2:Y:S01]  /*1340*/  @P0 LDC R39, c[0x0][0x40c] ;  /* 0x00010300ff270b82 */ /* 0x000ea20000000800 */
[----:B------:R-:W-:Y:S01]  /*1350*/  @P0 FFMA.FTZ R59, R60, R37, R59 ;  /* 0x000000253c3b0223 */ /* 0x000fe2000001003b */
[C---:B------:R-:W-:Y:S01]  /*1360*/  PRMT R37, R34.reuse, 0x7632, R37 ;  /* 0x0000763222257816 */ /* 0x040fe20000000025 */
[----:B0-----:R-:W-:Y:S01]  /*1370*/  @P0 FMUL.FTZ R85, R61, R38 ;  /* 0x000000263d550220 */ /* 0x001fe20000410000 */
[----:B------:R-:W-:Y:S01]  /*1380*/  SHF.L.U32 R60, R34, 0x10, RZ ;  /* 0x00000010223c7819 */ /* 0x000fe200000006ff */
[----:B------:R-:W-:Y:S01]  /*1390*/  @P0 IMAD.U32 R38, R50, 0x10000, RZ ;  /* 0x0001000032260824 */ /* 0x000fe200078e00ff */
[----:B------:R-:W-:Y:S02]  /*13a0*/  SHF.L.U32 R61, R37, 0x10, RZ ;  /* 0x00000010253d7819 */ /* 0x000fe400000006ff */
[----:B------:R-:W0:Y:S01]  /*13b0*/  @P0 LDC R37, c[0x0][0x40c] ;  /* 0x00010300ff250b82 */ /* 0x000e220000000800 */
[----:B------:R-:W-:Y:S01]  /*13c0*/  @P0 FFMA.FTZ R60, R85, R38, R60 ;  /* 0x00000026553c0223 */ /* 0x000fe2000001003c */
[----:B------:R-:W-:-:S04]  /*13d0*/  @P0 SHF.L.U32 R38, R7, 0x10, RZ ;  /* 0x0000001007260819 */ /* 0x000fc800000006ff */
[----:B------:R-:W-:Y:S01]  /*13e0*/  F2FP.BF16.F32.PACK_AB R85, RZ, R60 ;  /* 0x0000003cff55723e */ /* 0x000fe200000010ff */
[----:B-1----:R-:W-:Y:S01]  /*13f0*/  @P0 FMUL.FTZ R36, R81, R36 ;  /* 0x0000002451240220 */ /* 0x002fe20000410000 */
[----:B------:R-:W-:-:S03]  /*1400*/  SHF.L.U32 R81, R35, 0x10, RZ ;  /* 0x0000001023517819 */ /* 0x000fc600000006ff */
[----:B------:R-:W-:Y:S01]  /*1410*/  @P0 FFMA.FTZ R61, R36, R38, R61 ;  /* 0x00000026243d0223 */ /* 0x000fe2000001003d */
[----:B------:R-:W-:Y:S02]  /*1420*/  PRMT R38, R35, 0x7632, R38 ;  /* 0x0000763223267816 */ /* 0x000fe40000000026 */
[----:B------:R-:W-:Y:S01]  /*1430*/  @P0 SHF.L.U32 R36, R49, 0x10, RZ ;  /* 0x0000001031240819 */ /* 0x000fe200000006ff */
[----:B--2---:R-:W-:Y:S01]  /*1440*/  @P0 FMUL.FTZ R84, R82, R39 ;  /* 0x0000002752540220 */ /* 0x004fe20000410000 */
[----:B------:R-:W-:Y:S02]  /*1450*/  @P0 PRMT R39, R31, 0x7632, R39 ;  /* 0x000076321f270816 */ /* 0x000fe40000000027 */
[----:B------:R-:W-:Y:S01]  /*1460*/  SHF.L.U32 R82, R38, 0x10, RZ ;  /* 0x0000001026527819 */ /* 0x000fe200000006ff */
[----:B------:R-:W-:Y:S01]  /*1470*/  @P0 FFMA.FTZ R81, R84, R36, R81 ;  /* 0x0000002454510223 */ /* 0x000fe20000010051 */
[----:B------:R-:W-:Y:S01]  /*1480*/  @P0 SHF.L.U32 R36, R8, 0x10, RZ ;  /* 0x0000001008240819 */ /* 0x000fe200000006ff */
[----:B------:R-:W-:Y:S01]  /*1490*/  @P0 IMAD.U32 R38, R39, 0x10000, RZ ;  /* 0x0001000027260824 */ /* 0x000fe200078e00ff */
[----:B------:R-:W-:-:S02]  /*14a0*/  F2FP.BF16.F32.PACK_AB R84, RZ, R59 ;  /* 0x0000003bff54723e */ /* 0x000fc400000010ff */
[----:B------:R-:W-:Y:S01]  /*14b0*/  F2FP.BF16.F32.PACK_AB R86, RZ, R61 ;  /* 0x0000003dff56723e */ /* 0x000fe200000010ff */
[----:B0-----:R-:W-:Y:S01]  /*14c0*/  @P0 FMUL.FTZ R37, R38, R37 ;  /* 0x0000002526250220 */ /* 0x001fe20000410000 */
        /* <DEDUP_REMOVED lines=11> */
.L_x_218:
[----:B0-----:R-:W0:Y:S01]  /*1580*/  @P2 LDC R42, c[0x0][0x40c] ;  /* 0x00010300ff2a2b82 */ /* 0x001e220000000800 */
[C---:B-----5:R-:W-:Y:S01]  /*1590*/  @P2 PRMT R37, R28.reuse, 0x7632, R37 ;  /* 0x000076321c252816 */ /* 0x060fe20000000025 */
[----:B------:R-:W-:Y:S01]  /*15a0*/  @P2 IMAD.U32 R59, R53, 0x10000, RZ ;  /* 0x00010000353b2824 */ /* 0x000fe200078e00ff */
[----:B------:R-:W-:Y:S02]  /*15b0*/  @P2 SHF.L.U32 R39, R28, 0x10, RZ ;  /* 0x000000101c272819 */ /* 0x000fe400000006ff */
[----:B------:R-:W-:Y:S02]  /*15c0*/  @P2 SHF.L.U32 R37, R37, 0x10, RZ ;  /* 0x0000001025252819 */ /* 0x000fe400000006ff */
[----:B------:R-:W-:Y:S01]  /*15d0*/  @P2 SHF.L.U32 R82, R5, 0x10, RZ ;  /* 0x0000001005522819 */ /* 0x000fe200000006ff */
[----:B------:R-:W1:Y:S01]  /*15e0*/  @P2 LDC R60, c[0x0][0x40c] ;  /* 0x00010300ff3c2b82 */ /* 0x000e620000000800 */
[----:B------:R-:W-:Y:S02]  /*15f0*/  @P2 SHF.L.U32 R81, R30, 0x10, RZ ;  /* 0x000000101e512819 */ /* 0x000fe400000006ff */
[----:B------:R-:W-:-:S05]  /*1600*/  @P2 SHF.L.U32 R85, R50, 0x10, RZ ;  /* 0x0000001032552819 */ /* 0x000fca00000006ff */
[----:B------:R-:W2:Y:S08]  /*1610*/  @P2 LDC R61, c[0x0][0x40c] ;  /* 0x00010300ff3d2b82 */ /* 0x000eb00000000800 */
[----:B------:R-:W3:Y:S01]  /*1620*/  @P2 LDC R36, c[0x0][0x40c] ;  /* 0x00010300ff242b82 */ /* 0x000ee20000000800 */
[----:B0-----:R-:W-:Y:S01]  /*1630*/  @P2 FMUL.FTZ R58, R39, R42 ;  /* 0x0000002a273a2220 */ /* 0x001fe20000410000 */
[----:B------:R-:W-:-:S03]  /*1640*/  CS2R R42, SRZ ;  /* 0x00000000002a7805 */ /* 0x000fc6000001ff00 */
[----:B------:R-:W-:Y:S01]  /*1650*/  @P2 FMUL.FTZ R42, R58, R59 ;  /* 0x0000003b3a2a2220 */ /* 0x000fe20000410000 */
[----:B------:R-:W-:Y:S02]  /*1660*/  MOV R58, RZ ;  /* 0x000000ff003a7202 */ /* 0x000fe40000000f00 */
[----:B------:R-:W0:Y:S01]  /*1670*/  @P2 LDC R38, c[0x0][0x40c] ;  /* 0x00010300ff262b82 */ /* 0x000e220000000800 */
[----:B-1----:R-:W-:Y:S01]  /*1680*/  @P2 FMUL.FTZ R39, R37, R60 ;  /* 0x0000003c25272220 */ /* 0x002fe20000410000 */
[----:B------:R-:W-:-:S03]  /*1690*/  @P2 SHF.L.U32 R60, R29, 0x10, RZ ;  /* 0x000000101d3c2819 */ /* 0x000fc600000006ff */
[----:B------:R-:W-:Y:S01]  /*16a0*/  @P2 FMUL.FTZ R43, R82, R39 ;  /* 0x00000027522b2220 */ /* 0x000fe20000410000 */
[----:B------:R-:W-:Y:S02]  /*16b0*/  @P2 PRMT R39, R29, 0x7632, R39 ;  /* 0x000076321d272816 */ /* 0x000fe40000000027 */
[----:B------:R-:W1:Y:S01]  /*16c0*/  @P2 LDC R37, c[0x0][0x40c] ;  /* 0x00010300ff252b82 */ /* 0x000e620000000800 */
[----:B--2---:R-:W-:Y:S01]  /*16d0*/  @P2 FMUL.FTZ R60, R60, R61 ;  /* 0x0000003d3c3c2220 */ /* 0x004fe20000410000 */
[----:B------:R-:W-:Y:S01]  /*16e0*/  @P2 IMAD.U32 R61, R51, 0x10000, RZ ;  /* 0x00010000333d2824 */ /* 0x000fe200078e00ff */
[----:B------:R-:W-:-:S03]  /*16f0*/  @P2 SHF.L.U32 R59, R39, 0x10, RZ ;  /* 0x00000010273b2819 */ /* 0x000fc600000006ff */
[----:B------:R-:W-:Y:S01]  /*1700*/  @P2 FMUL.FTZ R58, R60, R61 ;  /* 0x0000003d3c3a2220 */ /* 0x000fe20000410000 */
[----:B------:R-:W-:Y:S01]  /*1710*/  @P2 PRMT R61, R30, 0x7632, R61 ;  /* 0x000076321e3d2816 */ /* 0x000fe2000000003d */
[----:B---3--:R-:W-:Y:S01]  /*1720*/  @P2 FMUL.FTZ R84, R81, R36 ;  /* 0x0000002451542220 */ /* 0x008fe20000410000 */
[----:B------:R-:W2:Y:S01]  /*1730*/  @P2 LDC R39, c[0x0][0x40c] ;  /* 0x00010300ff272b82 */ /* 0x000ea20000000800 */
[----:B------:R-:W-:Y:S01]  /*1740*/  @P2 IMAD.U32 R81, R6, 0x10000, RZ ;  /* 0x0001000006512824 */ /* 0x000fe200078e00ff */
[----:B------:R-:W-:Y:S01]  /*1750*/  @P2 SHF.L.U32 R82, R61, 0x10, RZ ;  /* 0x000000103d522819 */ /* 0x000fe200000006ff */
[----:B------:R-:W-:Y:S01]  /*1760*/  IMAD.MOV.U32 R61, RZ, RZ, RZ ;  /* 0x000000ffff3d7224 */ /* 0x000fe200078e00ff */
[----:B------:R-:W-:Y:S01]  /*1770*/  MOV R60, RZ ;  /* 0x000000ff003c7202 */ /* 0x000fe20000000f00 */
[----:B------:R-:W-:Y:S01]  /*1780*/  @P2 FMUL.FTZ R60, R84, R85 ;  /* 0x00000055543c2220 */ /* 0x000fe20000410000 */
[----:B------:R-:W-:Y:S01]  /*1790*/  @P2 SHF.L.U32 R84, R31, 0x10, RZ ;  /* 0x000000101f542819 */ /* 0x000fe200000006ff */
[----:B0-----:R-:W-:Y:S01]  /*17a0*/  @P2 FMUL.FTZ R38, R59, R38 ;  /* 0x000000263b262220 */ /* 0x001fe20000410000 */
[----:B------:R-:W0:Y:S01]  /*17b0*/  @P2 LDC R36, c[0x0][0x40c] ;  /* 0x00010300ff242b82 */ /* 0x000e220000000800 */
[----:B------:R-:W-:Y:S01]  /*17c0*/  HFMA2 R59, -RZ, RZ, 0, 0 ;  /* 0x00000000ff3b7431 */ /* 0x000fe200000001ff */
[----:B------:R-:W-:Y:S01]  /*17d0*/  @P2 SHF.L.U32 R85, R8, 0x10, RZ ;  /* 0x0000001008552819 */ /* 0x000fe200000006ff */
[----:B------:R-:W-:Y:S01]  /*17e0*/  @P2 FMUL.FTZ R59, R81, R38 ;  /* 0x00000026513b2220 */ /* 0x000fe20000410000 */
[----:B------:R-:W-:Y:S01]  /*17f0*/  @P2 PRMT R38, R31, 0x7632, R38 ;  /* 0x000076321f262816 */ /* 0x000fe20000000026 */
[----:B------:R-:W-:-:S02]  /*1800*/  IMAD.MOV.U32 R81, RZ, RZ, RZ ;  /* 0x000000ffff517224 */ /* 0x000fc400078e00ff */
[----:B-1----:R-:W-:Y:S01]  /*1810*/  @P2 FMUL.FTZ R37, R82, R37 ;  /* 0x0000002552252220 */ /* 0x002fe20000410000 */
[----:B------:R-:W-:-:S05]  /*1820*/  @P2 SHF.L.U32 R82, R7, 0x10, RZ ;  /* 0x0000001007522819 */ /* 0x000fca00000006ff */
[----:B------:R-:W-:Y:S01]  /*1830*/  @P2 FMUL.FTZ R61, R82, R37 ;  /* 0x00000025523d2220 */ /* 0x000fe20000410000 */
[----:B------:R-:W-:Y:S01]  /*1840*/  @P2 SHF.L.U32 R37, R38, 0x10, RZ ;  /* 0x0000001026252819 */ /* 0x000fe200000006ff */
[----:B------:R-:W-:Y:S01]  /*1850*/  HFMA2 R82, -RZ, RZ, 0, 0 ;  /* 0x00000000ff527431 */ /* 0x000fe200000001ff */
[----:B------:R-:W-:Y:S01]  /*1860*/  @P2 SHF.L.U32 R38, R49, 0x10, RZ ;  /* 0x0000001031262819 */ /* 0x000fe200000006ff */
[----:B--2---:R-:W-:Y:S01]  /*1870*/  @P2 FMUL.FTZ R39, R84, R39 ;  /* 0x0000002754272220 */ /* 0x004fe20000410000 */
[----:B------:R-:W-:-:S03]  /*1880*/  F2FP.BF16.F32.PACK_AB R84, RZ, R60 ;  /* 0x0000003cff54723e */ /* 0x000fc600000010ff */
[----:B------:R-:W-:Y:S01]  /*1890*/  @P2 FMUL.FTZ R81, R39, R38 ;  /* 0x0000002627512220 */ /* 0x000fe20000410000 */
[----:B------:R-:W-:Y:S01]  /*18a0*/  F2FP.BF16.F32.PACK_AB R38, RZ, R58 ;  /* 0x0000003aff26723e */ /* 0x000fe200000010ff */
[----:B0-----:R-:W-:Y:S01]  /*18b0*/  @P2 FMUL.FTZ R36, R37, R36 ;  /* 0x0000002425242220 */ /* 0x001fe20000410000 */
[----:B------:R-:W-:Y:S02]  /*18c0*/  F2FP.BF16.F32.PACK_AB R37, RZ, R43 ;  /* 0x0000002bff25723e */ /* 0x000fe400000010ff */
[----:B------:R-:W-:Y:S01]  /*18d0*/  F2FP.BF16.F32.PACK_AB R39, RZ, R59 ;  /* 0x0000003bff27723e */ /* 0x000fe200000010ff */
[----:B------:R-:W-:Y:S01]  /*18e0*/  @P2 FMUL.FTZ R82, R85, R36 ;  /* 0x0000002455522220 */ /* 0x000fe20000410000 */
        /* <DEDUP_REMOVED lines=8> */
.L_x_219:
        /* <DEDUP_REMOVED lines=33> */
[C---:B------:R-:W-:Y:S01]  /*1b80*/  FADD.FTZ R36, -R83.reuse, R73 ;  /* 0x0000004953247221 */ /* 0x040fe20000010100 */
[C---:B------:R-:W-:Y:S01]  /*1b90*/  FADD.FTZ R85, -R83.reuse, R74 ;  /* 0x0000004a53557221 */ /* 0x040fe20000010100 */
[C---:B------:R-:W-:Y:S01]  /*1ba0*/  FADD.FTZ R39, -R83.reuse, R75 ;  /* 0x0000004b53277221 */ /* 0x040fe20000010100 */
[----:B------:R-:W-:Y:S01]  /*1bb0*/  FADD.FTZ R41, -R83, R79 ;  /* 0x0000004f53297221 */ /* 0x000fe20000010100 */
[----:B------:R-:W-:-:S04]  /*1bc0*/  FFMA.FTZ R36, R36, R36, RZ ;  /* 0x0000002424247223 */ /* 0x000fc800000100ff */
[----:B------:R-:W-:Y:S01]  /*1bd0*/  FFMA.FTZ R36, R85, R85, R36 ;  /* 0x0000005555247223 */ /* 0x000fe20000010024 */
[----:B------:R-:W-:-:S03]  /*1be0*/  FADD.FTZ R85, -R83, R76 ;  /* 0x0000004c53557221 */ /* 0x000fc60000010100 */
[----:B------:R-:W-:Y:S01]  /*1bf0*/  FFMA.FTZ R36, R39, R39, R36 ;  /* 0x0000002727247223 */ /* 0x000fe20000010024 */
[----:B------:R-:W-:-:S03]  /*1c00*/  FADD.FTZ R39, -R83, R77 ;  /* 0x0000004d53277221 */ /* 0x000fc60000010100 */
[----:B------:R-:W-:-:S04]  /*1c10*/  FFMA.FTZ R36, R85, R85, R36 ;  /* 0x0000005555247223 */ /* 0x000fc80000010024 */
        /* <DEDUP_REMOVED lines=31> */
.L_x_235:
[----:B01----:R-:W-:Y:S01]  /*1e10*/  FADD.FTZ R40, R40, R85 ;  /* 0x0000005528287221 */ /* 0x003fe20000010000 */
[----:B------:R-:W-:Y:S01]  /*1e20*/  FMUL.FTZ R41, R83, R83 ;  /* 0x0000005353297220 */ /* 0x000fe20000410000 */
[----:B------:R-:W0:Y:S01]  /*1e30*/  @!P0 LDC.64 R38, c[0x0][0x3c0] ;  /* 0x0000f000ff268b82 */ /* 0x000e220000000a00 */
[----:B------:R-:W-:Y:S01]  /*1e40*/  BSSY.RECONVERGENT B0, `(.L_x_221) ;  /* 0x0000070000007945 */ /* 0x000fe20003800200 */
[----:B------:R-:W-:Y:S02]  /*1e50*/  FFMA.FTZ R40, R40, R37, UR5 ;  /* 0x0000000528287e23 */ /* 0x000fe40008010025 */
        /* <DEDUP_REMOVED lines=8> */
[----:B------:R-:W-:-:S13]  /*1ee0*/  ISETP.GE.AND P0, PT, R72, 0x1, PT ;  /* 0x000000014800780c */ /* 0x000fda0003f06270 */
[----:B0-----:R-:W-:Y:S05]  /*1ef0*/  @!P0 BRA `(.L_x_222) ;  /* 0x0000000400908947 */ /* 0x001fea0003800000 */
[----:B------:R-:W-:Y:S01]  /*1f00*/  FSEL R83, R83, RZ, !P1 ;  /* 0x000000ff53537208 */ /* 0x000fe20004800000 */
[----:B------:R-:W-:Y:S01]  /*1f10*/  VIADD R72, R72, 0xffffffff ;  /* 0xffffffff48487836 */ /* 0x000fe20000000000 */
[----:B------:R-:W-:Y:S01]  /*1f20*/  SHF.L.U32 R37, R69, 0x10, RZ ;  /* 0x0000001045257819 */ /* 0x000fe200000006ff */
[----:B------:R-:W-:Y:S01]  /*1f30*/  IMAD.U32 R87, R10, 0x10000, RZ ;  /* 0x000100000a577824 */ /* 0x000fe200078e00ff */
[----:B------:R-:W-:Y:S01]  /*1f40*/  SHF.L.U32 R85, R20, 0x10, RZ ;  /* 0x0000001014557819 */ /* 0x000fe200000006ff */
[C---:B------:R-:W-:Y:S01]  /*1f50*/  FADD.FTZ R36, -R83.reuse, R73 ;  /* 0x0000004953247221 */ /* 0x040fe20000010100 */
[----:B------:R-:W-:Y:S01]  /*1f60*/  FADD.FTZ R74, -R83, R74 ;  /* 0x0000004a534a7221 */ /* 0x000fe20000010100 */
[----:B------:R-:W-:Y:S01]  /*1f70*/  SHF.L.U32 R73, R9, 0x10, RZ ;  /* 0x0000001009497819 */ /* 0x000fe200000006ff */
[----:B------:R-:W-:Y:S02]  /*1f80*/  IMAD R39, R72, R71, RZ ;  /* 0x0000004748277224 */ /* 0x000fe400078e02ff */
[C---:B------:R-:W-:Y:S01]  /*1f90*/  FMUL.FTZ R36, R41.reuse, R36 ;  /* 0x0000002429247220 */ /* 0x040fe20000410000 */
[----:B------:R-:W-:Y:S01]  /*1fa0*/  FMUL.FTZ R74, R41, R74 ;  /* 0x0000004a294a7220 */ /* 0x000fe20000410000 */
[C---:B------:R-:W-:Y:S01]  /*1fb0*/  FADD.FTZ R38, -R83.reuse, R75 ;  /* 0x0000004b53267221 */ /* 0x040fe20000010100 */
[----:B------:R-:W-:Y:S01]  /*1fc0*/  FADD.FTZ R40, -R83, R77 ;  /* 0x0000004d53287221 */ /* 0x000fe20000010100 */
[----:B------:R-:W-:Y:S01]  /*1fd0*/  FFMA.FTZ R71, R36, R37, R85 ;  /* 0x0000002524477223 */ /* 0x000fe20000010055 */
[----:B------:R-:W-:Y:S01]  /*1fe0*/  FFMA.FTZ R36, R74, R73, R87 ;  /* 0x000000494a247223 */ /* 0x000fe20000010057 */
[----:B------:R-:W-:Y:S01]  /*1ff0*/  SHF.L.U32 R37, R68, 0x10, RZ ;  /* 0x0000001044257819 */ /* 0x000fe200000006ff */
[----:B------:R-:W-:Y:S01]  /*2000*/  FMUL.FTZ R38, R41, R38 ;  /* 0x0000002629267220 */ /* 0x000fe20000410000 */
[----:B------:R-:W-:Y:S01]  /*2010*/  SHF.L.U32 R73, R21, 0x10, RZ ;  /* 0x0000001015497819 */ /* 0x000fe200000006ff */
[----:B------:R-:W-:Y:S01]  /*2020*/  FADD.FTZ R76, -R83, R76 ;  /* 0x0000004c534c7221 */ /* 0x000fe20000010100 */
[----:B------:R-:W-:Y:S01]  /*2030*/  SHF.L.U32 R89, R67, 0x10, RZ ;  /* 0x0000001043597819 */ /* 0x000fe200000006ff */
[----:B------:R-:W-:Y:S01]  /*2040*/  FMUL.FTZ R72, R41, R40 ;  /* 0x0000002829487220 */ /* 0x000fe20000410000 */
[----:B------:R-:W-:Y:S01]  /*2050*/  SHF.L.U32 R75, R22, 0x10, RZ ;  /* 0x00000010164b7819 */ /* 0x000fe200000006ff */
[----:B------:R-:W-:Y:S01]  /*2060*/  FFMA.FTZ R40, R38, R37, R73 ;  /* 0x0000002526287223 */ /* 0x000fe20000010049 */
[----:B------:R-:W-:Y:S01]  /*2070*/  SHF.L.U32 R85, R11, 0x10, RZ ;  /* 0x000000100b557819 */ /* 0x000fe200000006ff */
[----:B------:R-:W-:-:S02]  /*2080*/  IMAD.U32 R87, R12, 0x10000, RZ ;  /* 0x000100000c577824 */ /* 0x000fc400078e00ff */
[----:B------:R-:W-:Y:S01]  /*2090*/  FMUL.FTZ R76, R41, R76 ;  /* 0x0000004c294c7220 */ /* 0x000fe20000410000 */
[----:B------:R-:W-:Y:S01]  /*20a0*/  FFMA.FTZ R38, R72, R89, R75 ;  /* 0x0000005948267223 */ /* 0x000fe2000001004b */
[C---:B------:R-:W-:Y:S01]  /*20b0*/  FADD.FTZ R72, -R83.reuse, R79 ;  /* 0x0000004f53487221 */ /* 0x040fe20000010100 */
[----:B------:R-:W-:Y:S01]  /*20c0*/  FADD.FTZ R80, -R83, R80 ;  /* 0x0000005053507221 */ /* 0x000fe20000010100 */
[----:B------:R-:W-:Y:S01]  /*20d0*/  FFMA.FTZ R37, R76, R85, R87 ;  /* 0x000000554c257223 */ /* 0x000fe20000010057 */
[----:B------:R-:W-:Y:S01]  /*20e0*/  SHF.L.U32 R73, R13, 0x10, RZ ;  /* 0x000000100d497819 */ /* 0x000fe200000006ff */
[----:B------:R-:W-:Y:S01]  /*20f0*/  IMAD.U32 R75, R14, 0x10000, RZ ;  /* 0x000100000e4b7824 */ /* 0x000fe200078e00ff */
[----:B------:R-:W-:Y:S01]  /*2100*/  SHF.L.U32 R87, R15, 0x10, RZ ;  /* 0x000000100f577819 */ /* 0x000fe200000006ff */
[C---:B------:R-:W-:Y:S01]  /*2110*/  FMUL.FTZ R72, R41.reuse, R72 ;  /* 0x0000004829487220 */ /* 0x040fe20000410000 */
[----:B------:R-:W-:Y:S02]  /*2120*/  IMAD.U32 R79, R16, 0x10000, RZ ;  /* 0x00010000104f7824 */ /* 0x000fe400078e00ff */
[----:B------:R-:W-:Y:S01]  /*2130*/  FMUL.FTZ R80, R41, R80 ;  /* 0x0000005029507220 */ /* 0x000fe20000410000 */
[C---:B------:R-:W-:Y:S01]  /*2140*/  FADD.FTZ R58, -R83.reuse, R58 ;  /* 0x0000003a533a7221 */ /* 0x040fe20000010100 */
[C---:B------:R-:W-:Y:S01]  /*2150*/  FADD.FTZ R78, -R83.reuse, R78 ;  /* 0x0000004e534e7221 */ /* 0x040fe20000010100 */
[----:B------:R-:W-:Y:S01]  /*2160*/  FFMA.FTZ R73, R72, R73, R75 ;  /* 0x0000004948497223 */ /* 0x000fe2000001004b */
[C---:B------:R-:W-:Y:S01]  /*2170*/  FADD.FTZ R86, -R83.reuse, R42 ;  /* 0x0000002a53567221 */ /* 0x040fe20000010100 */
[----:B------:R-:W-:Y:S01]  /*2180*/  FFMA.FTZ R72, R80, R87, R79 ;  /* 0x0000005750487223 */ /* 0x000fe2000001004f */
[----:B------:R-:W-:Y:S01]  /*2190*/  FADD.FTZ R42, -R83, R59 ;  /* 0x0000003b532a7221 */ /* 0x000fe20000010100 */
[----:B------:R-:W-:Y:S01]  /*21a0*/  SHF.L.U32 R79, R56, 0x10, RZ ;  /* 0x00000010384f7819 */ /* 0x000fe200000006ff */
[----:B------:R-:W-:Y:S01]  /*21b0*/  FMUL.FTZ R59, R41, R58 ;  /* 0x0000003a293b7220 */ /* 0x000fe20000410000 */
[----:B------:R-:W-:Y:S01]  /*21c0*/  SHF.L.U32 R76, R25, 0x10, RZ ;  /* 0x00000010194c7819 */ /* 0x000fe200000006ff */
[----:B------:R-:W-:Y:S01]  /*21d0*/  FMUL.FTZ R78, R41, R78 ;  /* 0x0000004e294e7220 */ /* 0x000fe20000410000 */
[----:B------:R-:W-:Y:S01]  /*21e0*/  SHF.L.U32 R77, R66, 0x10, RZ ;  /* 0x00000010424d7819 */ /* 0x000fe200000006ff */
[----:B------:R-:W-:Y:S01]  /*21f0*/  FADD.FTZ R88, -R83, R43 ;  /* 0x0000002b53587221 */ /* 0x000fe20000010100 */
[----:B------:R-:W-:Y:S01]  /*2200*/  SHF.L.U32 R85, R23, 0x10, RZ ;  /* 0x0000001017557819 */ /* 0x000fe200000006ff */
[----:B------:R-:W-:Y:S01]  /*2210*/  FFMA.FTZ R76, R59, R79, R76 ;  /* 0x0000004f3b4c7223 */ /* 0x000fe2000001004c */
[----:B------:R-:W-:Y:S01]  /*2220*/  SHF.L.U32 R74, R24, 0x10, RZ ;  /* 0x00000010184a7819 */ /* 0x000fe200000006ff */
[----:B------:R-:W0:Y:S01]  /*2230*/  LDC.64 R58, c[0x0][0x428] ;  /* 0x00010a00ff3a7b82 */ /* 0x000e220000000a00 */
[----:B------:R-:W-:Y:S01]  /*2240*/  FMUL.FTZ R88, R41, R88 ;  /* 0x0000005829587220 */ /* 0x000fe20000410000 */
[----:B------:R-:W-:Y:S01]  /*2250*/  FFMA.FTZ R75, R78, R77, R85 ;  /* 0x0000004d4e4b7223 */ /* 0x000fe20000010055 */
[----:B------:R-:W-:Y:S01]  /*2260*/  SHF.L.U32 R78, R17, 0x10, RZ ;  /* 0x00000010114e7819 */ /* 0x000fe200000006ff */
[----:B------:R-:W-:Y:S01]  /*2270*/  IMAD.U32 R77, R18, 0x10000, RZ ;  /* 0x00010000124d7824 */ /* 0x000fe200078e00ff */
[----:B------:R-:W-:Y:S01]  /*2280*/  SHF.L.U32 R85, R57, 0x10, RZ ;  /* 0x0000001039557819 */ /* 0x000fe200000006ff */
[----:B------:R-:W-:Y:S01]  /*2290*/  FADD.FTZ R60, -R83, R60 ;  /* 0x0000003c533c7221 */ /* 0x000fe20000010100 */
[----:B------:R-:W-:Y:S01]  /*22a0*/  FMUL.FTZ R43, R41, R86 ;  /* 0x00000056292b7220 */ /* 0x000fe20000410000 */
[----:B------:R-:W-:Y:S01]  /*22b0*/  FFMA.FTZ R77, R88, R78, R77 ;  /* 0x0000004e584d7223 */ /* 0x000fe2000001004d */
[----:B------:R-:W-:Y:S01]  /*22c0*/  FADD.FTZ R84, -R83, R61 ;  /* 0x0000003d53547221 */ /* 0x000fe20000010100 */
[----:B------:R-:W-:Y:S01]  /*22d0*/  FMUL.FTZ R78, R41, R60 ;  /* 0x0000003c294e7220 */ /* 0x000fe20000410000 */
[----:B------:R-:W-:Y:S01]  /*22e0*/  FFMA.FTZ R74, R43, R85, R74 ;  /* 0x000000552b4a7223 */ /* 0x000fe2000001004a */
[----:B------:R-:W-:Y:S01]  /*22f0*/  SHF.R.S32.HI R60, RZ, 0x1f, R39 ;  /* 0x0000001fff3c7819 */ /* 0x000fe20000011427 */
[C---:B------:R-:W-:Y:S01]  /*2300*/  FADD.FTZ R80, -R83.reuse, R81 ;  /* 0x0000005153507221 */ /* 0x040fe20000010100 */
[----:B------:R-:W-:Y:S01]  /*2310*/  FADD.FTZ R82, -R83, R82 ;  /* 0x0000005253527221 */ /* 0x000fe20000010100 */
[----:B------:R-:W-:Y:S01]  /*2320*/  SHF.L.U32 R43, R19, 0x10, RZ ;  /* 0x00000010132b7819 */ /* 0x000fe200000006ff */
[----:B------:R-:W-:Y:S01]  /*2330*/  IMAD.U32 R61, R44, 0x10000, RZ ;  /* 0x000100002c3d7824 */ /* 0x000fe200078e00ff */
[----:B------:R-:W-:Y:S01]  /*2340*/  SHF.L.U32 R79, R55, 0x10, RZ ;  /* 0x00000010374f7819 */ /* 0x000fe200000006ff */
[C---:B------:R-:W-:Y:S01]  /*2350*/  FMUL.FTZ R42, R41.reuse, R42 ;  /* 0x0000002a292a7220 */ /* 0x040fe20000410000 */
[----:B------:R-:W-:Y:S01]  /*2360*/  SHF.L.U32 R81, R26, 0x10, RZ ;  /* 0x000000101a517819 */ /* 0x000fe200000006ff */
[C---:B------:R-:W-:Y:S01]  /*2370*/  FMUL.FTZ R84, R41.reuse, R84 ;  /* 0x0000005429547220 */ /* 0x040fe20000410000 */
[----:B------:R-:W-:Y:S01]  /*2380*/  LEA.HI R39, R60, R39, RZ, 0x3 ;  /* 0x000000273c277211 */ /* 0x000fe200078f18ff */
[C---:B------:R-:W-:Y:S01]  /*2390*/  FMUL.FTZ R80, R41.reuse, R80 ;  /* 0x0000005029507220 */ /* 0x040fe20000410000 */
[----:B------:R-:W-:Y:S01]  /*23a0*/  FMUL.FTZ R82, R41, R82 ;  /* 0x0000005229527220 */ /* 0x000fe20000410000 */
[----:B------:R-:W-:Y:S01]  /*23b0*/  FFMA.FTZ R41, R42, R43, R61 ;  /* 0x0000002b2a297223 */ /* 0x000fe2000001003d */
[----:B------:R-:W-:Y:S01]  /*23c0*/  FFMA.FTZ R42, R78, R79, R81 ;  /* 0x0000004f4e2a7223 */ /* 0x000fe20000010051 */
[----:B------:R-:W-:Y:S01]  /*23d0*/  SHF.L.U32 R61, R45, 0x10, RZ ;  /* 0x000000102d3d7819 */ /* 0x000fe200000006ff */
[----:B------:R-:W-:Y:S01]  /*23e0*/  IMAD.U32 R79, R46, 0x10000, RZ ;  /* 0x000100002e4f7824 */ /* 0x000fe200078e00ff */
[----:B------:R-:W-:Y:S01]  /*23f0*/  SHF.L.U32 R81, R54, 0x10, RZ ;  /* 0x0000001036517819 */ /* 0x000fe200000006ff */
[----:B------:R-:W-:Y:S01]  /*2400*/  IMAD.U32 R87, R48, 0x10000, RZ ;  /* 0x0001000030577824 */ /* 0x000fe200078e00ff */
[----:B------:R-:W-:Y:S01]  /*2410*/  SHF.L.U32 R83, R27, 0x10, RZ ;  /* 0x000000101b537819 */ /* 0x000fe200000006ff */
[----:B------:R-:W-:Y:S01]  /*2420*/  FFMA.FTZ R79, R84, R61, R79 ;  /* 0x0000003d544f7223 */ /* 0x000fe2000001004f */
[----:B------:R-:W-:-:S02]  /*2430*/  LEA.HI.SX32 R39, R39, R70, 0x1d ;  /* 0x0000004627277211 */ /* 0x000fc400078feaff */
[----:B------:R-:W-:Y:S01]  /*2440*/  SHF.L.U32 R85, R47, 0x10, RZ ;  /* 0x000000102f557819 */ /* 0x000fe200000006ff */
[----:B------:R-:W-:Y:S01]  /*2450*/  FFMA.FTZ R80, R80, R81, R83 ;  /* 0x0000005150507223 */ /* 0x000fe20000010053 */
[C---:B------:R-:W-:Y:S01]  /*2460*/  IADD3 R43, PT, PT, R39.reuse, 0x20, RZ ;  /* 0x00000020272b7810 */ /* 0x040fe20007ffe0ff */
[----:B0-----:R-:W-:Y:S01]  /*2470*/  IMAD.WIDE.U32 R60, R39, 0x10, R58 ;  /* 0x00000010273c7825 */ /* 0x001fe200078e003a */
[----:B------:R-:W-:-:S03]  /*2480*/  F2FP.BF16.F32.PACK_AB R39, R72, R75 ;  /* 0x0000004b4827723e */ /* 0x000fc600000010ff */
[----:B------:R-:W-:Y:S01]  /*2490*/  FFMA.FTZ R85, R82, R85, R87 ;  /* 0x0000005552557223 */ /* 0x000fe20000010057 */
[----:B------:R-:W-:Y:S01]  /*24a0*/  F2FP.BF16.F32.PACK_AB R38, R73, R38 ;  /* 0x000000264926723e */ /* 0x000fe200000010ff */
[----:B------:R-:W-:Y:S01]  /*24b0*/  IMAD.WIDE.U32 R58, R43, 0x10, R58 ;  /* 0x000000102b3a7825 */ /* 0x000fe200078e003a */
[----:B------:R-:W-:Y:S02]  /*24c0*/  F2FP.BF16.F32.PACK_AB R37, R37, R40 ;  /* 0x000000282525723e */ /* 0x000fe400000010ff */
[----:B------:R-:W-:Y:S02]  /*24d0*/  F2FP.BF16.F32.PACK_AB R36, R36, R71 ;  /* 0x000000472424723e */ /* 0x000fe400000010ff */
[----:B------:R-:W-:Y:S02]  /*24e0*/  F2FP.BF16.F32.PACK_AB R43, R85, R80 ;  /* 0x00000050552b723e */ /* 0x000fe400000010ff */
[----:B------:R-:W-:Y:S01]  /*24f0*/  F2FP.BF16.F32.PACK_AB R42, R79, R42 ;  /* 0x0000002a4f2a723e */ /* 0x000fe200000010ff */
[----:B------:R0:W-:Y:S01]  /*2500*/  STG.E.128 desc[UR6][R60.64], R36 ;  /* 0x000000243c007986 */ /* 0x0001e2000c101d06 */
[----:B------:R-:W-:-:S02]  /*2510*/  F2FP.BF16.F32.PACK_AB R41, R41, R76 ;  /* 0x0000004c2929723e */ /* 0x000fc400000010ff */
[----:B------:R-:W-:-:S05]  /*2520*/  F2FP.BF16.F32.PACK_AB R40, R77, R74 ;  /* 0x0000004a4d28723e */ /* 0x000fca00000010ff */
[----:B------:R0:W-:Y:S02]  /*2530*/  STG.E.128 desc[UR6][R58.64], R40 ;  /* 0x000000283a007986 */ /* 0x0001e4000c101d06 */
.L_x_222:
[----:B------:R-:W-:Y:S05]  /*2540*/  BSYNC.RECONVERGENT B0 ;  /* 0x0000000000007941 */ /* 0x000fea0003800200 */
.L_x_221:
[----:B0-----:R-:W0:Y:S02]  /*2550*/  LDC.64 R36, c[0x0][0x380] ;  /* 0x0000e000ff247b82 */ /* 0x001e240000000a00 */
[----:B0-----:R-:W-:-:S04]  /*2560*/  LEA R52, R36, R52, 0x2 ;  /* 0x0000003424347211 */ /* 0x001fc800078e10ff */
[----:B------:R-:W-:-:S13]  /*2570*/  ISETP.GE.AND P0, PT, R52, R37, PT ;  /* 0x000000253400720c */ /* 0x000fda0003f06270 */
[----:B------:R-:W-:Y:S05]  /*2580*/  @!P0 BRA `(.L_x_223) ;  /* 0xffffffe000088947 */ /* 0x000fea000383ffff */
[----:B------:R-:W-:Y:S05]  /*2590*/  EXIT ;  /* 0x000000000000794d */ /* 0x000fea0003800000 */
.L_x_220:
[----:B------:R-:W-:Y:S01]  /*25a0*/  HFMA2 R89, -RZ, RZ, 0, 1.847743988037109375e-06 ;  /* 0x0000001fff597431 */ /* 0x000fe200000001ff */
[----:B------:R-:W-:Y:S01]  /*25b0*/  BSSY B0, `(.L_x_224) ;  /* 0x0000007000007945 */ /* 0x000fe20003800000 */
[----:B------:R-:W-:Y:S01]  /*25c0*/  MOV R87, R83 ;  /* 0x0000005300577202 */ /* 0x000fe20000000f00 */
[----:B------:R-:W-:Y:S01]  /*25d0*/  IMAD.MOV.U32 R86, RZ, RZ, 0x1 ;  /* 0x00000001ff567424 */ /* 0x000fe200078e00ff */
[----:B------:R-:W-:-:S07]  /*25e0*/  MOV R84, 0xffffffff ;  /* 0xffffffff00547802 */ /* 0x000fce0000000f00 */
[----:B------:R-:W-:Y:S05]  /*25f0*/  WARPSYNC.COLLECTIVE R84, `(.L_x_225) ;  /* 0x0000000054087348 */ /* 0x000fea0003c00000 */
[----:B------:R0:W1:Y:S02]  /*2600*/  SHFL.BFLY P2, R85, R87, R86, R89 ;  /* 0x0c00005657557389 */ /* 0x0000640000040059 */
[----:B01----:R-:W-:Y:S05]  /*2610*/  ENDCOLLECTIVE ;  /* 0x000000000000791b */ /* 0x003fea0003800000 */
.L_x_225:
[----:B------:R-:W-:Y:S05]  /*2620*/  BSYNC B0 ;  /* 0x0000000000007941 */ /* 0x000fea0003800000 */
.L_x_224:
[----:B------:R-:W-:Y:S01]  /*2630*/  MOV R36, R85 ;  /* 0x0000005500247202 */ /* 0x000fe20000000f00 */
[----:B------:R-:W-:Y:S01]  /*2640*/  HFMA2 R86, -RZ, RZ, 0, 1.1920928955078125e-07 ;  /* 0x00000002ff567431 */ /* 0x000fe200000001ff */
[----:B------:R-:W-:Y:S02]  /*2650*/  MOV R89, 0x1f ;  /* 0x0000001f00597802 */ /* 0x000fe40000000f00 */
[----:B------:R-:W-:Y:S01]  /*2660*/  MOV R84, 0xffffffff ;  /* 0xffffffff00547802 */ /* 0x000fe20000000f00 */
[----:B------:R-:W-:-:S04]  /*2670*/  FADD.FTZ R38, R83, R36 ;  /* 0x0000002453267221 */ /* 0x000fc80000010000 */
[----:B------:R-:W-:-:S07]  /*2680*/  IMAD.MOV.U32 R87, RZ, RZ, R38 ;  /* 0x000000ffff577224 */ /* 0x000fce00078e0026 */
[----:B------:R-:W-:Y:S05]  /*2690*/  WARPSYNC.COLLECTIVE R84, `(.L_x_226) ;  /* 0x0000000054087348 */ /* 0x000fea0003c00000 */
[----:B------:R0:W1:Y:S02]  /*26a0*/  SHFL.BFLY P2, R85, R87, R86, R89 ;  /* 0x0c00005657557389 */ /* 0x0000640000040059 */
[----:B01----:R-:W-:Y:S05]  /*26b0*/  ENDCOLLECTIVE ;  /* 0x000000000000791b */ /* 0x003fea0003800000 */
.L_x_226:
[----:B------:R-:W-:Y:S02]  /*26c0*/  HFMA2 R86, -RZ, RZ, 0, 2.384185791015625e-07 ;  /* 0x00000004ff567431 */ /* 0x000fe400000001ff */
[----:B------:R-:W-:-:S04]  /*26d0*/  IMAD.MOV.U32 R37, RZ, RZ, R85 ;  /* 0x000000ffff257224 */ /* 0x000fc800078e0055 */
[----:B------:R-:W-:-:S05]  /*26e0*/  FADD.FTZ R39, R38, R37 ;  /* 0x0000002526277221 */ /* 0x000fca0000010000 */
[----:B------:R-:W-:-:S07]  /*26f0*/  MOV R87, R39 ;  /* 0x0000002700577202 */ /* 0x000fce0000000f00 */
[----:B------:R-:W-:Y:S05]  /*2700*/  WARPSYNC.COLLECTIVE R84, `(.L_x_227) ;  /* 0x0000000054087348 */ /* 0x000fea0003c00000 */
[----:B------:R0:W1:Y:S02]  /*2710*/  SHFL.BFLY P2, R85, R87, R86, R89 ;  /* 0x0c00005657557389 */ /* 0x0000640000040059 */
[----:B01----:R-:W-:Y:S05]  /*2720*/  ENDCOLLECTIVE ;  /* 0x000000000000791b */ /* 0x003fea0003800000 */
.L_x_227:
[----:B------:R-:W-:Y:S01]  /*2730*/  HFMA2 R86, -RZ, RZ, 0, 4.76837158203125e-07 ;  /* 0x00000008ff567431 */ /* 0x000fe200000001ff */
[----:B------:R-:W-:-:S05]  /*2740*/  MOV R36, R85 ;  /* 0x0000005500247202 */ /* 0x000fca0000000f00 */
[----:B------:R-:W-:-:S04]  /*2750*/  FADD.FTZ R40, R39, R36 ;  /* 0x0000002427287221 */ /* 0x000fc80000010000 */
[----:B------:R-:W-:-:S07]  /*2760*/  IMAD.MOV.U32 R87, RZ, RZ, R40 ;  /* 0x000000ffff577224 */ /* 0x000fce00078e0028 */
[----:B------:R-:W-:Y:S05]  /*2770*/  WARPSYNC.COLLECTIVE R84, `(.L_x_228) ;  /* 0x0000000054087348 */ /* 0x000fea0003c00000 */
[----:B------:R0:W1:Y:S02]  /*2780*/  SHFL.BFLY P2, R85, R87, R86, R89 ;  /* 0x0c00005657557389 */ /* 0x0000640000040059 */
[----:B01----:R-:W-:Y:S05]  /*2790*/  ENDCOLLECTIVE ;  /* 0x000000000000791b */ /* 0x003fea0003800000 */
.L_x_228:
        /* <DEDUP_REMOVED lines=8> */
.L_x_229:
[----:B------:R-:W-:Y:S01]  /*2820*/  HFMA2 R86, -RZ, RZ, 0, 5.9604644775390625e-08 ;  /* 0x00000001ff567431 */ /* 0x000fe200000001ff */
[----:B------:R-:W-:-:S05]  /*2830*/  MOV R36, R85 ;  /* 0x0000005500247202 */ /* 0x000fca0000000f00 */
[----:B------:R-:W-:-:S04]  /*2840*/  FADD.FTZ R36, R41, R36 ;  /* 0x0000002429247221 */ /* 0x000fc80000010000 */
[----:B------:R-:W-:-:S04]  /*2850*/  FMUL.FTZ R83, R36, R37 ;  /* 0x0000002524537220 */ /* 0x000fc80000410000 */
        /* <DEDUP_REMOVED lines=32> */
[----:B------:R-:W-:-:S07]  /*2a60*/  MOV R87, R36 ;  /* 0x0000002400577202 */ /* 0x000fce0000000f00 */
[----:B------:R-:W-:Y:S05]  /*2a70*/  WARPSYNC.COLLECTIVE R84, `(.L_x_230) ;  /* 0x0000000054087348 */ /* 0x000fea0003c00000 */
[----:B------:R0:W1:Y:S02]  /*2a80*/  SHFL.BFLY P2, R85, R87, R86, R89 ;  /* 0x0c00005657557389 */ /* 0x0000640000040059 */
[----:B01----:R-:W-:Y:S05]  /*2a90*/  ENDCOLLECTIVE ;  /* 0x000000000000791b */ /* 0x003fea0003800000 */
.L_x_230:
[----:B------:R-:W-:Y:S02]  /*2aa0*/  HFMA2 R86, -RZ, RZ, 0, 1.1920928955078125e-07 ;  /* 0x00000002ff567431 */ /* 0x000fe400000001ff */
[----:B------:R-:W-:-:S04]  /*2ab0*/  IMAD.MOV.U32 R39, RZ, RZ, R85 ;  /* 0x000000ffff277224 */ /* 0x000fc800078e0055 */
[----:B------:R-:W-:-:S05]  /*2ac0*/  FADD.FTZ R39, R36, R39 ;  /* 0x0000002724277221 */ /* 0x000fca0000010000 */
[----:B------:R-:W-:-:S07]  /*2ad0*/  MOV R87, R39 ;  /* 0x0000002700577202 */ /* 0x000fce0000000f00 */
[----:B------:R-:W-:Y:S05]  /*2ae0*/  WARPSYNC.COLLECTIVE R84, `(.L_x_231) ;  /* 0x0000000054087348 */ /* 0x000fea0003c00000 */
[----:B------:R0:W1:Y:S02]  /*2af0*/  SHFL.BFLY P2, R85, R87, R86, R89 ;  /* 0x0c00005657557389 */ /* 0x0000640000040059 */
[----:B01----:R-:W-:Y:S05]  /*2b00*/  ENDCOLLECTIVE ;  /* 0x000000000000791b */ /* 0x003fea0003800000 */
.L_x_231:
[----:B------:R-:W-:Y:S01]  /*2b10*/  HFMA2 R86, -RZ, RZ, 0, 2.384185791015625e-07 ;  /* 0x00000004ff567431 */ /* 0x000fe200000001ff */
[----:B------:R-:W-:-:S05]  /*2b20*/  MOV R38, R85 ;  /* 0x0000005500267202 */ /* 0x000fca0000000f00 */
[----:B------:R-:W-:-:S04]  /*2b30*/  FADD.FTZ R38, R39, R38 ;  /* 0x0000002627267221 */ /* 0x000fc80000010000 */
[----:B------:R-:W-:-:S07]  /*2b40*/  IMAD.MOV.U32 R87, RZ, RZ, R38 ;  /* 0x000000ffff577224 */ /* 0x000fce00078e0026 */
[----:B------:R-:W-:Y:S05]  /*2b50*/  WARPSYNC.COLLECTIVE R84, `(.L_x_232) ;  /* 0x0000000054087348 */ /* 0x000fea0003c00000 */
[----:B------:R0:W1:Y:S02]  /*2b60*/  SHFL.BFLY P2, R85, R87, R86, R89 ;  /* 0x0c00005657557389 */ /* 0x0000640000040059 */
[----:B01----:R-:W-:Y:S05]  /*2b70*/  ENDCOLLECTIVE ;  /* 0x000000000000791b */ /* 0x003fea0003800000 */
.L_x_232:
[----:B------:R-:W-:Y:S01]  /*2b80*/  IMAD.MOV.U32 R86, RZ, RZ, 0x8 ;  /* 0x00000008ff567424 */ /* 0x000fe200078e00ff */
[----:B------:R-:W-:-:S05]  /*2b90*/  MOV R41, R85 ;  /* 0x0000005500297202 */ /* 0x000fca0000000f00 */
[----:B------:R-:W-:-:S05]  /*2ba0*/  FADD.FTZ R41, R38, R41 ;  /* 0x0000002926297221 */ /* 0x000fca0000010000 */
[----:B------:R-:W-:-:S07]  /*2bb0*/  MOV R87, R41 ;  /* 0x0000002900577202 */ /* 0x000fce0000000f00 */
[----:B------:R-:W-:Y:S05]  /*2bc0*/  WARPSYNC.COLLECTIVE R84, `(.L_x_233) ;  /* 0x0000000054087348 */ /* 0x000fea0003c00000 */
[----:B------:R0:W1:Y:S02]  /*2bd0*/  SHFL.BFLY P2, R85, R87, R86, R89 ;  /* 0x0c00005657557389 */ /* 0x0000640000040059 */
[----:B01----:R-:W-:Y:S05]  /*2be0*/  ENDCOLLECTIVE ;  /* 0x000000000000791b */ /* 0x003fea0003800000 */
.L_x_233:
[----:B------:R-:W-:Y:S01]  /*2bf0*/  HFMA2 R86, -RZ, RZ, 0, 9.5367431640625e-07 ;  /* 0x00000010ff567431 */ /* 0x000fe200000001ff */
[----:B------:R-:W-:-:S05]  /*2c00*/  MOV R40, R85 ;  /* 0x0000005500287202 */ /* 0x000fca0000000f00 */
[----:B------:R-:W-:-:S05]  /*2c10*/  FADD.FTZ R40, R41, R40 ;  /* 0x0000002829287221 */ /* 0x000fca0000010000 */
[----:B------:R-:W-:-:S07]  /*2c20*/  MOV R87, R40 ;  /* 0x0000002800577202 */ /* 0x000fce0000000f00 */
[----:B------:R-:W-:Y:S05]  /*2c30*/  WARPSYNC.COLLECTIVE R84, `(.L_x_234) ;  /* 0x0000000054087348 */ /* 0x000fea0003c00000 */
[----:B------:R0:W1:Y:S02]  /*2c40*/  SHFL.BFLY P2, R85, R87, R86, R89 ;  /* 0x0c00005657557389 */ /* 0x0000640000040059 */
[----:B01----:R-:W-:Y:S05]  /*2c50*/  ENDCOLLECTIVE ;  /* 0x000000000000791b */ /* 0x003fea0003800000 */
.L_x_234:
[----:B------:R-:W-:Y:S05]  /*2c60*/  BRA `(.L_x_235) ;  /* 0xfffffff000687947 */ /* 0x000fea000383ffff */
.L_x_236:
        /* <DEDUP_REMOVED lines=9> */
.L_x_20228:


//--------------------- .text._ZN10layer_norm13ln_fwd_kernelINS_13Kernel_traitsI13__nv_bfloat16S2_S2_S2_fjLj512ELj1ELj4ELj1ELj16ENS_18Kernel_traits_baseILj512ES2_S2_S2_S2_fjLj128EEEEELb1ELb0ELb0ELb0EEEvNS_9FwdParamsE --------------------------
	.section	.text._ZN10layer_norm13ln_fwd_kernelINS_13Kernel_traitsI13__nv_bfloat16S2_S2_S2_fjLj512ELj1ELj4ELj1ELj16ENS_18Kernel_traits_baseILj512ES2_S2_S2_S2_fjLj128EEEEELb1ELb0ELb0ELb0EEEvNS_9FwdParamsE,"ax",@progbits
	.align	128
        .global         _ZN10layer_norm13ln_fwd_kernelINS_13Kernel_traitsI13__nv_bfloat16S2_S2_S2_fjLj512ELj1ELj4ELj1ELj16ENS_18Kernel_traits_baseILj512ES2_S2_S2_S2_fjLj128EEEEELb1ELb0ELb0ELb0EEEvNS_9FwdParamsE
        .type           _ZN10layer_norm13ln_fwd_kernelINS_13Kernel_traitsI13__nv_bfloat16S2_S2_S2_fjLj512ELj1ELj4ELj1ELj16ENS_18Kernel_traits_baseILj512ES2_S2_S2_S2_fjLj128EEEEELb1ELb0ELb0ELb0EEEvNS_9FwdParamsE,@function
        .size           _ZN10layer_norm13ln_fwd_kernelINS_13Kernel_traitsI13__nv_bfloat16S2_S2_S2_fjLj512ELj1ELj4ELj1ELj16ENS_18Kernel_traits_baseILj512ES2_S2_S2_S2_fjLj128EEEEELb1ELb0ELb0ELb0EEEvNS_9FwdParamsE,(.L_x_20229 - _ZN10layer_norm13ln_fwd_kernelINS_13Kernel_traitsI13__nv_bfloat16S2_S2_S2_fjLj512ELj1ELj4ELj1ELj16ENS_18Kernel_traits_baseILj512ES2_S2_S2_S2_fjLj128EEEEELb1ELb0ELb0ELb0EEEvNS_9FwdParamsE)
        .other          _ZN10layer_norm13ln_fwd_kernelINS_13Kernel_traitsI13__nv_bfloat16S2_S2_S2_fjLj512ELj1ELj4ELj1ELj16ENS_18Kernel_traits_baseILj512ES2_S2_S2_S2_fjLj128EEEEELb1ELb0ELb0ELb0EEEvNS_9FwdParamsE,@"STO_CUDA_ENTRY STV_DEFAULT"
_ZN10layer_norm13ln_fwd_kernelINS_13Kernel_traitsI13__nv_bfloat16S2_S2_S2_fjLj512ELj1ELj4ELj1ELj16ENS_18Kernel_traits_baseILj512ES2_S2_S2_S2_fjLj128EEEEELb1ELb0ELb0ELb0EEEvNS_9FwdParamsE:
.text._ZN10layer_norm13ln_fwd_kernelINS_13Kernel_traitsI13__nv_bfloat16S2_S2_S2_fjLj512ELj1ELj4ELj1ELj16ENS_18Kernel_traits_baseILj512ES2_S2_S2_S2_fjLj128EEEEELb1ELb0ELb0ELb0EEEvNS_9FwdParamsE:
[----:B------:R-:W-:Y:S01]  /*0000*/  LDC R1, c[0x0][0x37c] ;  /* 0x0000df00ff017b82 */ /* 0x000fe20000000800 */
[----:B------:R-:W0:Y:S07]  /*0010*/  LDCU.U8 UR4, c[0x0][0x464] ;  /* 0x00008c80ff0477ac */ /* 0x000e2e0008000000 */
[----:B------:R-:W1:Y:S01]  /*0020*/  LDC R0, c[0x0][0x458] ;  /* 0x00011600ff007b82 */ /* 0x000e620000000800 */
[----:B------:R-:W2:Y:S01]  /*0030*/  LDCU.64 UR6, c[0x0][0x450] ;  /* 0x00008a00ff0677ac */ /* 0x000ea20008000a00 */
[----:B------:R-:W3:Y:S06]  /*0040*/  LDCU.64 UR8, c[0x0][0x358] ;  /* 0x00006b00ff0877ac */ /* 0x000eec0008000a00 */
[----:B------:R-:W4:Y:S01]  /*0050*/  LDC R7, c[0x0][0x45c] ;  /* 0x00011700ff077b82 */ /* 0x000f220000000800 */
[----:B------:R-:W5:Y:S01]  /*0060*/  S2R R39, SR_TID.X ;  /* 0x0000000000277919 */ /* 0x000f620000002100 */
[----:B------:R-:W4:Y:S06]  /*0070*/  LDCU.64 UR10, c[0x0][0x438] ;  /* 0x00008700ff0a77ac */ /* 0x000f2c0008000a00 */
[----:B------:R-:W5:Y:S01]  /*0080*/  LDC R11, c[0x0][0x388] ;  /* 0x0000e200ff0b7b82 */ /* 0x000f620000000800 */
[----:B0-----:R-:W-:Y:S01]  /*0090*/  ISETP.NE.AND P0, PT, RZ, UR4, PT ;  /* 0x00000004ff007c0c */ /* 0x001fe2000bf05270 */
[----:B--2---:R-:W-:-:S02]  /*00a0*/  IMAD.U32 R2, RZ, RZ, UR6 ;  /* 0x00000006ff027e24 */ /* 0x004fc4000f8e00ff */
[----:B------:R-:W-:-:S10]  /*00b0*/  IMAD.U32 R3, RZ, RZ, UR7 ;  /* 0x00000007ff037e24 */ /* 0x000fd4000f8e00ff */
[----:B-1----:R-:W-:Y:S01]  /*00c0*/  @P0 MOV R4, R0 ;  /* 0x0000000000040202 */ /* 0x002fe20000000f00 */
[----:B---3--:R-:W2:Y:S01]  /*00d0*/  @P0 LDG.E.64 R2, desc[UR8][R2.64] ;  /* 0x0000000802020981 */ /* 0x008ea2000c1e1b00 */
[----:B----4-:R-:W-:Y:S01]  /*00e0*/  @P0 IMAD.MOV.U32 R5, RZ, RZ, R7 ;  /* 0x000000ffff050224 */ /* 0x010fe200078e0007 */
[----:B------:R-:W0:Y:S05]  /*00f0*/  @P0 LDC R9, c[0x0][0x460] ;  /* 0x00011800ff090b82 */ /* 0x000e2a0000000800 */
[----:B------:R-:W0:Y:S01]  /*0100*/  @P0 LDG.E.64 R4, desc[UR8][R4.64] ;  /* 0x0000000804040981 */ /* 0x000e22000c1e1b00 */
[----:B------:R-:W-:Y:S01]  /*0110*/  UISETP.NE.U32.AND UP0, UPT, UR10, URZ, UPT ;  /* 0x000000ff0a00728c */ /* 0x000fe2000bf05070 */
[----:B------:R-:W-:Y:S01]  /*0120*/  BSSY.RECONVERGENT B0, `(.L_x_237) ;  /* 0x000004a000007945 */ /* 0x000fe20003800200 */
[----:B------:R-:W1:Y:S01]  /*0130*/  S2UR UR5, SR_CTAID.X ;  /* 0x00000000000579c3 */ /* 0x000e620000002500 */
[----:B-----5:R-:W-:Y:S01]  /*0140*/  LOP3.LUT R41, R39, 0x1f, RZ, 0xc, !PT ;  /* 0x0000001f27297812 */ /* 0x020fe200078e0cff */
[----:B------:R-:W-:Y:S01]  /*0150*/  UISETP.NE.AND.EX UP0, UPT, UR11, URZ, UPT, UP0 ;  /* 0x000000ff0b00728c */ /* 0x000fe2000bf05300 */
[----:B------:R-:W-:-:S05]  /*0160*/  SHF.R.U32.HI R38, RZ, 0x5, R39 ;  /* 0x00000005ff267819 */ /* 0x000fca0000011627 */
[----:B------:R-:W3:Y:S01]  /*0170*/  LDC R40, c[0x0][0x360] ;  /* 0x0000d800ff287b82 */ /* 0x000ee20000000800 */
[----:B-1----:R-:W-:-:S06]  /*0180*/  USHF.L.U32 UR4, UR5, 0x2, URZ ;  /* 0x0000000205047899 */ /* 0x002fcc00080006ff */
[----:B------:R-:W-:Y:S01]  /*0190*/  LOP3.LUT R38, R38, UR4, RZ, 0xfc, !PT ;  /* 0x0000000426267c12 */ /* 0x000fe2000f8efcff */
[----:B---3--:R-:W-:Y:S01]  /*01a0*/  IMAD R40, R40, UR5, R39 ;  /* 0x0000000528287c24 */ /* 0x008fe2000f8e0227 */
[----:B------:R-:W-:Y:S02]  /*01b0*/  LOP3.LUT R39, R39, 0x1f, RZ, 0xc0, !PT ;  /* 0x0000001f27277812 */ /* 0x000fe400078ec0ff */
[----:B--2---:R-:W-:Y:S02]  /*01c0*/  @P0 R2UR UR6, R2 ;  /* 0x00000000020602ca */ /* 0x004fe400000e0000 */
[----:B------:R-:W-:Y:S02]  /*01d0*/  @P0 R2UR UR7, R3 ;  /* 0x00000000030702ca */ /* 0x000fe400000e0000 */
[----:B------:R-:W-:Y:S02]  /*01e0*/  SHF.R.S32.HI R2, RZ, 0x1f, R11 ;  /* 0x0000001fff027819 */ /* 0x000fe4000001140b */
[----:B0-----:R-:W-:-:S02]  /*01f0*/  @P0 IADD3 R0, P1, PT, R4, R9, RZ ;  /* 0x0000000904000210 */ /* 0x001fc40007f3e0ff */
[----:B------:R-:W-:-:S03]  /*0200*/  LEA.HI R2, R2, R11, RZ, 0x3 ;  /* 0x0000000b02027211 */ /* 0x000fc600078f18ff */
[----:B------:R-:W-:Y:S01]  /*0210*/  @P0 IMAD.X R7, RZ, RZ, R5, P1 ;  /* 0x000000ffff070224 */ /* 0x000fe200008e0605 */
[----:B------:R-:W-:Y:S01]  /*0220*/  LEA.HI.SX32 R41, R2, R41, 0x1d ;  /* 0x0000002902297211 */ /* 0x000fe200078feaff */
[----:B------:R-:W-:Y:S02]  /*0230*/  UIADD3 UR14, UPT, UPT, UR6, -0x61c88647, URZ ;  /* 0x9e3779b9060e7890 */ /* 0x000fe4000fffe0ff */
[----:B------:R-:W-:Y:S01]  /*0240*/  UIADD3 UR15, UPT, UPT, UR7, -0x4498517b, URZ ;  /* 0xbb67ae85070f7890 */ /* 0x000fe2000fffe0ff */
[--C-:B------:R-:W-:Y:S01]  /*0250*/  SHF.R.U64 R37, R0, 0x2, R7.reuse ;  /* 0x0000000200257819 */ /* 0x100fe20000001207 */
[----:B------:R-:W-:Y:S01]  /*0260*/  UIADD3 UR16, UPT, UPT, UR6, 0x3c6ef372, URZ ;  /* 0x3c6ef37206107890 */ /* 0x000fe2000fffe0ff */
[----:B------:R-:W-:Y:S01]  /*0270*/  SHF.R.U32.HI R36, RZ, 0x2, R7 ;  /* 0x00000002ff247819 */ /* 0x000fe20000011607 */
[----:B------:R-:W-:Y:S02]  /*0280*/  UIADD3 UR17, UPT, UPT, UR7, 0x76cf5d0a, URZ ;  /* 0x76cf5d0a07117890 */ /* 0x000fe4000fffe0ff */
[----:B------:R-:W-:-:S02]  /*0290*/  UIADD3 UR18, UPT, UPT, UR6, -0x255992d5, URZ ;  /* 0xdaa66d2b06127890 */ /* 0x000fc4000fffe0ff */
[----:B------:R-:W-:Y:S02]  /*02a0*/  UIADD3 UR19, UPT, UPT, UR7, 0x32370b8f, URZ ;  /* 0x32370b8f07137890 */ /* 0x000fe4000fffe0ff */
[----:B------:R-:W-:Y:S02]  /*02b0*/  UIADD3 UR20, UPT, UPT, UR6, 0x78dde6e4, URZ ;  /* 0x78dde6e406147890 */ /* 0x000fe4000fffe0ff */
[----:B------:R-:W-:Y:S02]  /*02c0*/  UIADD3 UR21, UPT, UPT, UR7, -0x126145ec, URZ ;  /* 0xed9eba1407157890 */ /* 0x000fe4000fffe0ff */
[----:B------:R-:W-:Y:S02]  /*02d0*/  UIADD3 UR22, UPT, UPT, UR6, 0x1715609d, URZ ;  /* 0x1715609d06167890 */ /* 0x000fe4000fffe0ff */
[----:B------:R-:W-:Y:S02]  /*02e0*/  UIADD3 UR23, UPT, UPT, UR7, -0x56f99767, URZ ;  /* 0xa906689907177890 */ /* 0x000fe4000fffe0ff */
[----:B------:R-:W-:-:S02]  /*02f0*/  UIADD3 UR24, UPT, UPT, UR6, -0x4ab325aa, URZ ;  /* 0xb54cda5606187890 */ /* 0x000fc4000fffe0ff */
[----:B------:R-:W-:Y:S02]  /*0300*/  UIADD3 UR25, UPT, UPT, UR7, 0x646e171e, URZ ;  /* 0x646e171e07197890 */ /* 0x000fe4000fffe0ff */
[----:B------:R-:W-:Y:S02]  /*0310*/  UIADD3 UR26, UPT, UPT, UR6, 0x5384540f, URZ ;  /* 0x5384540f061a7890 */ /* 0x000fe4000fffe0ff */
[----:B------:R-:W-:Y:S02]  /*0320*/  UIADD3 UR27, UPT, UPT, UR7, 0x1fd5c5a3, URZ ;  /* 0x1fd5c5a3071b7890 */ /* 0x000fe4000fffe0ff */
[----:B------:R-:W-:Y:S02]  /*0330*/  UIADD3 UR28, UPT, UPT, UR6, -0xe443238, URZ ;  /* 0xf1bbcdc8061c7890 */ /* 0x000fe4000fffe0ff */
[----:B------:R-:W-:Y:S02]  /*0340*/  UIADD3 UR29, UPT, UPT, UR7, -0x24c28bd8, URZ ;  /* 0xdb3d7428071d7890 */ /* 0x000fe4000fffe0ff */
[----:B------:R-:W-:-:S02]  /*0350*/  UIADD3 UR30, UPT, UPT, UR6, -0x700cb87f, URZ ;  /* 0x8ff34781061e7890 */ /* 0x000fc4000fffe0ff */
[----:B------:R-:W-:Y:S01]  /*0360*/  UIADD3 UR31, UPT, UPT, UR7, -0x695add53, URZ ;  /* 0x96a522ad071f7890 */ /* 0x000fe2000fffe0ff */
[----:B------:R-:W-:Y:S11]  /*0370*/  BRA.U !UP0, `(.L_x_238) ;  /* 0x0000000108547547 */ /* 0x000ff6000b800000 */
        /* <DEDUP_REMOVED lines=12> */
.L_x_240:
[----:B------:R-:W-:Y:S05]  /*0440*/  BSYNC.RECONVERGENT B1 ;  /* 0x0000000000017941 */ /* 0x000fea0003800200 */
.L_x_239:
        /* <DEDUP_REMOVED lines=8> */
.L_x_238:
[C---:B------:R-:W-:Y:S01]  /*04d0*/  ISETP.GE.U32.AND P1, PT, R41.reuse, 0x40, PT ;  /* 0x000000402900780c */ /* 0x040fe20003f26070 */
[----:B------:R-:W-:Y:S01]  /*04e0*/  IMAD.MOV.U32 R7, RZ, RZ, R39 ;  /* 0x000000ffff077224 */ /* 0x000fe200078e0027 */
[----:B------:R-:W-:-:S11]  /*04f0*/  ISETP.GE.U32.AND P0, PT, R41, 0x20, PT ;  /* 0x000000202900780c */ /* 0x000fd60003f06070 */
        /* <DEDUP_REMOVED lines=12> */
.L_x_241:
[----:B------:R-:W-:Y:S05]  /*05c0*/  BSYNC.RECONVERGENT B0 ;  /* 0x0000000000007941 */ /* 0x000fea0003800200 */
.L_x_237:
[----:B------:R-:W1:Y:S02]  /*05d0*/  LDCU UR4, c[0x0][0x384] ;  /* 0x00007080ff0477ac */ /* 0x000e640008000800 */
[----:B-1----:R-:W-:-:S13]  /*05e0*/  ISETP.GE.AND P0, PT, R38, UR4, PT ;  /* 0x0000000426007c0c */ /* 0x002fda000bf06270 */
[----:B------:R-:W-:Y:S05]  /*05f0*/  @P0 EXIT ;  /* 0x000000000000094d */ /* 0x000fea0003800000 */
[----:B0-----:R-:W-:Y:S01]  /*0600*/  IMAD.HI.U32 R3, R40, -0x326172a9, RZ ;  /* 0xcd9e8d5728037827 */ /* 0x001fe200078e00ff */
[----:B------:R-:W0:Y:S01]  /*0610*/  LDCU.64 UR4, c[0x0][0x3e0] ;  /* 0x00007c00ff0477ac */ /* 0x000e220008000a00 */
[----:B------:R-:W-:Y:S01]  /*0620*/  BSSY B0, `(.L_x_242) ;  /* 0x0000bba000007945 */ /* 0x000fe20003800000 */
[----:B------:R-:W-:Y:S01]  /*0630*/  LOP3.LUT R9, R0, 0x3, RZ, 0xc0, !PT ;  /* 0x0000000300097812 */ /* 0x000fe200078ec0ff */
[C---:B------:R-:W-:Y:S01]  /*0640*/  IMAD.HI.U32 R2, R37.reuse, -0x2daee0ad, RZ ;  /* 0xd2511f5325027827 */ /* 0x040fe200078e00ff */
[----:B------:R-:W-:Y:S01]  /*0650*/  LOP3.LUT R3, R36, UR6, R3, 0x96, !PT ;  /* 0x0000000624037c12 */ /* 0x000fe2000f8e9603 */
[----:B------:R-:W1:Y:S02]  /*0660*/  LDCU UR32, c[0x0][0x388] ;  /* 0x00007100ff2077ac */ /* 0x000e640008000800 */
[----:B------:R-:W-:Y:S01]  /*0670*/  IMAD R7, R37, -0x2daee0ad, RZ ;  /* 0xd2511f5325077824 */ /* 0x000fe200078e02ff */
[----:B------:R-:W-:Y:S01]  /*0680*/  LOP3.LUT R2, R2, UR7, RZ, 0x3c, !PT ;  /* 0x0000000702027c12 */ /* 0x000fe2000f8e3cff */
[----:B------:R-:W-:Y:S01]  /*0690*/  IMAD.HI.U32 R6, R3, -0x2daee0ad, RZ ;  /* 0xd2511f5303067827 */ /* 0x000fe200078e00ff */
[----:B------:R-:W2:Y:S03]  /*06a0*/  LDCU.U8 UR12, c[0x0][0x410] ;  /* 0x00008200ff0c77ac */ /* 0x000ea60008000000 */
[----:B------:R-:W-:Y:S01]  /*06b0*/  IMAD R5, R40, -0x326172a9, RZ ;  /* 0xcd9e8d5728057824 */ /* 0x000fe200078e02ff */
[----:B------:R-:W-:Y:S01]  /*06c0*/  LOP3.LUT R6, R7, UR15, R6, 0x96, !PT ;  /* 0x0000000f07067c12 */ /* 0x000fe2000f8e9606 */
[C---:B------:R-:W-:Y:S01]  /*06d0*/  IMAD.HI.U32 R4, R2.reuse, -0x326172a9, RZ ;  /* 0xcd9e8d5702047827 */ /* 0x040fe200078e00ff */
[----:B------:R-:W3:Y:S03]  /*06e0*/  LDCU UR13, c[0x0][0x448] ;  /* 0x00008900ff0d77ac */ /* 0x000ee60008000800 */
[----:B------:R-:W-:Y:S01]  /*06f0*/  IMAD R8, R3, -0x2daee0ad, RZ ;  /* 0xd2511f5303087824 */ /* 0x000fe200078e02ff */
[----:B------:R-:W-:Y:S01]  /*0700*/  LOP3.LUT R4, R5, UR14, R4, 0x96, !PT ;  /* 0x0000000e05047c12 */ /* 0x000fe2000f8e9604 */
[----:B------:R-:W-:Y:S01]  /*0710*/  IMAD R5, R2, -0x326172a9, RZ ;  /* 0xcd9e8d5702057824 */ /* 0x000fe200078e02ff */
[----:B0-----:R-:W-:Y:S01]  /*0720*/  UISETP.NE.U32.AND UP0, UPT, UR4, URZ, UPT ;  /* 0x000000ff0400728c */ /* 0x001fe2000bf05070 */
[----:B------:R-:W-:Y:S01]  /*0730*/  IMAD.HI.U32 R2, R6, -0x326172a9, RZ ;  /* 0xcd9e8d5706027827 */ /* 0x000fe200078e00ff */
[----:B------:R-:W0:Y:S03]  /*0740*/  LDCU.64 UR10, c[0x0][0x3a0] ;  /* 0x00007400ff0a77ac */ /* 0x000e260008000a00 */
[----:B------:R-:W-:Y:S01]  /*0750*/  IMAD.HI.U32 R3, R4, -0x2daee0ad, RZ ;  /* 0xd2511f5304037827 */ /* 0x000fe200078e00ff */
[----:B------:R-:W-:Y:S01]  /*0760*/  LOP3.LUT R2, R5, UR16, R2, 0x96, !PT ;  /* 0x0000001005027c12 */ /* 0x000fe2000f8e9602 */
[----:B------:R-:W-:-:S02]  /*0770*/  UISETP.NE.AND.EX UP0, UPT, UR5, URZ, UPT, UP0 ;  /* 0x000000ff0500728c */ /* 0x000fc4000bf05300 */
[----:B------:R-:W-:Y:S01]  /*0780*/  IMAD R5, R6, -0x326172a9, RZ ;  /* 0xcd9e8d5706057824 */ /* 0x000fe200078e02ff */
[----:B------:R-:W-:Y:S01]  /*0790*/  LOP3.LUT R3, R8, UR17, R3, 0x96, !PT ;  /* 0x0000001108037c12 */ /* 0x000fe2000f8e9603 */
[----:B------:R-:W-:Y:S02]  /*07a0*/  IMAD R8, R4, -0x2daee0ad, RZ ;  /* 0xd2511f5304087824 */ /* 0x000fe400078e02ff */
[----:B------:R-:W-:-:S04]  /*07b0*/  IMAD.HI.U32 R7, R2, -0x2daee0ad, RZ ;  /* 0xd2511f5302077827 */ /* 0x000fc800078e00ff */
[----:B------:R-:W-:Y:S01]  /*07c0*/  IMAD.HI.U32 R4, R3, -0x326172a9, RZ ;  /* 0xcd9e8d5703047827 */ /* 0x000fe200078e00ff */
[----:B------:R-:W-:-:S03]  /*07d0*/  LOP3.LUT R7, R8, UR19, R7, 0x96, !PT ;  /* 0x0000001308077c12 */ /* 0x000fc6000f8e9607 */
        /* <DEDUP_REMOVED lines=8> */
[----:B------:R-:W-:-:S04]  /*0860*/  IMAD.HI.U32 R5, R3, -0x2daee0ad, RZ ;  /* 0xd2511f5303057827 */ /* 0x000fc800078e00ff */
[----:B------:R-:W-:Y:S01]  /*0870*/  IMAD R7, R7, -0x326172a9, RZ ;  /* 0xcd9e8d5707077824 */ /* 0x000fe200078e02ff */
[----:B------:R-:W-:Y:S01]  /*0880*/  LOP3.LUT R5, R6, UR23, R5, 0x96, !PT ;  /* 0x0000001706057c12 */ /* 0x000fe2000f8e9605 */
[----:B------:R-:W-:-:S04]  /*0890*/  IMAD.HI.U32 R4, R2, -0x326172a9, RZ ;  /* 0xcd9e8d5702047827 */ /* 0x000fc800078e00ff */
        /* <DEDUP_REMOVED lines=11> */
[----:B------:R-:W-:Y:S01]  /*0950*/  IMAD.HI.U32 R4, R3, -0x326172a9, RZ ;  /* 0xcd9e8d5703047827 */ /* 0x000fe200078e00ff */
[----:B-----5:R-:W-:-:S03]  /*0960*/  PRMT R7, R26, 0x7632, R7 ;  /* 0x000076321a077816 */ /* 0x020fc60000000007 */
[----:B------:R-:W-:Y:S01]  /*0970*/  IMAD R8, R3, -0x326172a9, RZ ;  /* 0xcd9e8d5703087824 */ /* 0x000fe200078e02ff */
[----:B------:R-:W-:Y:S01]  /*0980*/  LOP3.LUT R4, R5, UR26, R4, 0x96, !PT ;  /* 0x0000001a05047c12 */ /* 0x000fe2000f8e9604 */
[----:B------:R-:W-:Y:S02]  /*0990*/  IMAD R5, R2, -0x2daee0ad, RZ ;  /* 0xd2511f5302057824 */ /* 0x000fe400078e02ff */
[----:B------:R-:W-:-:S04]  /*09a0*/  IMAD.HI.U32 R3, R6, -0x326172a9, RZ ;  /* 0xcd9e8d5706037827 */ /* 0x000fc800078e00ff */
[----:B------:R-:W-:Y:S01]  /*09b0*/  IMAD.HI.U32 R2, R4, -0x2daee0ad, RZ ;  /* 0xd2511f5304027827 */ /* 0x000fe200078e00ff */
[----:B------:R-:W-:Y:S02]  /*09c0*/  LOP3.LUT R59, R8, UR28, R3, 0x96, !PT ;  /* 0x0000001c083b7c12 */ /* 0x000fe4000f8e9603 */
[----:B------:R-:W-:Y:S01]  /*09d0*/  PRMT R8, R22, 0x7632, R8 ;  /* 0x0000763216087816 */ /* 0x000fe20000000008 */
[----:B------:R-:W-:Y:S01]  /*09e0*/  IMAD R4, R4, -0x2daee0ad, RZ ;  /* 0xd2511f5304047824 */ /* 0x000fe200078e02ff */
[----:B------:R-:W-:Y:S01]  /*09f0*/  LOP3.LUT R28, R5, UR29, R2, 0x96, !PT ;  /* 0x0000001d051c7c12 */ /* 0x000fe2000f8e9602 */
[----:B------:R-:W-:Y:S01]  /*0a00*/  IMAD.HI.U32 R11, R59, -0x2daee0ad, RZ ;  /* 0xd2511f533b0b7827 */ /* 0x000fe200078e00ff */
[----:B------:R-:W-:-:S03]  /*0a10*/  PRMT R5, R25, 0x7632, R5 ;  /* 0x0000763219057816 */ /* 0x000fc60000000005 */
[----:B------:R-:W-:Y:S01]  /*0a20*/  IMAD R3, R6, -0x326172a9, RZ ;  /* 0xcd9e8d5706037824 */ /* 0x000fe200078e02ff */
[----:B------:R-:W-:Y:S01]  /*0a30*/  LOP3.LUT R11, R4, UR31, R11, 0x96, !PT ;  /* 0x0000001f040b7c12 */ /* 0x000fe2000f8e960b */
[----:B------:R-:W-:Y:S01]  /*0a40*/  IMAD.HI.U32 R10, R28, -0x326172a9, RZ ;  /* 0xcd9e8d571c0a7827 */ /* 0x000fe200078e00ff */
[----:B------:R-:W-:Y:S02]  /*0a50*/  PRMT R6, R21, 0x7632, R6 ;  /* 0x0000763215067816 */ /* 0x000fe40000000006 */
[----:B------:R-:W-:Y:S01]  /*0a60*/  PRMT R4, R20, 0x7632, R4 ;  /* 0x0000763214047816 */ /* 0x000fe20000000004 */
[----:B------:R-:W-:Y:S01]  /*0a70*/  IMAD.MOV.U32 R2, RZ, RZ, RZ ;  /* 0x000000ffff027224 */ /* 0x000fe200078e00ff */
[----:B------:R-:W-:Y:S01]  /*0a80*/  LOP3.LUT R10, R3, UR30, R10, 0x96, !PT ;  /* 0x0000001e030a7c12 */ /* 0x000fe2000f8e960a */
[----:B------:R-:W-:Y:S01]  /*0a90*/  IMAD R59, R59, -0x2daee0ad, RZ ;  /* 0xd2511f533b3b7824 */ /* 0x000fe200078e02ff */
[----:B------:R-:W-:Y:S01]  /*0aa0*/  PRMT R3, R24, 0x7632, R3 ;  /* 0x0000763218037816 */ /* 0x000fe20000000003 */
[----:B0123--:R-:W-:-:S07]  /*0ab0*/  IMAD R0, R28, -0x326172a9, RZ ;  /* 0xcd9e8d571c007824 */ /* 0x00ffce00078e02ff */
.L_x_415:
[----:B------:R-:W0:Y:S01]  /*0ac0*/  @UP0 LDCU.64 UR4, c[0x0][0x3e0] ;  /* 0x00007c00ff0407ac */ /* 0x000e220008000a00 */
[----:B------:R-:W-:Y:S01]  /*0ad0*/  PLOP3.LUT P0, PT, PT, PT, UP0, 0x80, 0x8 ;  /* 0x000000000008781c */ /* 0x000fe20003f0f008 */
[----:B------:R-:W-:Y:S01]  /*0ae0*/  IMAD.MOV.U32 R29, RZ, RZ, 0x2 ;  /* 0x00000002ff1d7424 */ /* 0x000fe200078e00ff */
[----:B------:R-:W-:-:S11]  /*0af0*/  PLOP3.LUT P1, PT, PT, PT, UP0, 0x80, 0x8 ;  /* 0x000000000008781c */ /* 0x000fd60003f2f008 */
[----:B0-----:R-:W-:-:S06]  /*0b00*/  @P0 IMAD.WIDE R28, R38, R29, UR4 ;  /* 0x00000004261c0e25 */ /* 0x001fcc000f8e021d */
[----:B------:R-:W2:Y:S01]  /*0b10*/  @P1 LDG.E.U16 R28, desc[UR8][R28.64] ;  /* 0x000000081c1c1981 */ /* 0x000ea2000c1e1500 */
[----:B------:R-:W-:Y:S01]  /*0b20*/  IMAD R30, R38, UR32, RZ ;  /* 0x00000020261e7c24 */ /* 0x000fe2000f8e02ff */
[----:B------:R-:W-:Y:S01]  /*0b30*/  ISETP.GE.U32.AND P2, PT, R41, 0x20, PT ;  /* 0x000000202900780c */ /* 0x000fe20003f46070 */
[----:B------:R-:W-:Y:S01]  /*0b40*/  BSSY.RECONVERGENT B1, `(.L_x_243) ;  /* 0x0000551000017945 */ /* 0x000fe20003800200 */
[----:B------:R-:W-:Y:S01]  /*0b50*/  PLOP3.LUT P0, PT, PT, PT, UP0, 0x80, 0x8 ;  /* 0x000000000008781c */ /* 0x000fe20003f0f008 */
[----:B------:R-:W-:Y:S01]  /*0b60*/  HFMA2 R60, -RZ, RZ, 1.875, 0 ;  /* 0x3f800000ff3c7431 */ /* 0x000fe200000001ff */
[----:B------:R-:W-:-:S04]  /*0b70*/  SHF.R.S32.HI R31, RZ, 0x1f, R30 ;  /* 0x0000001fff1f7819 */ /* 0x000fc8000001141e */
[----:B------:R-:W-:-:S04]  /*0b80*/  LEA.HI R30, R31, R30, RZ, 0x3 ;  /* 0x0000001e1f1e7211 */ /* 0x000fc800078f18ff */
[----:B------:R-:W-:-:S05]  /*0b90*/  LEA.HI.SX32 R54, R30, R39, 0x1d ;  /* 0x000000271e367211 */ /* 0x000fca00078feaff */
[----:B------:R-:W-:Y:S02]  /*0ba0*/  IMAD.MOV.U32 R61, RZ, RZ, R54 ;  /* 0x000000ffff3d7224 */ /* 0x000fe400078e0036 */
[----:B--2---:R-:W-:Y:S01]  /*0bb0*/  @P0 IMAD.U32 R60, R28, 0x10000, RZ ;  /* 0x000100001c3c0824 */ /* 0x004fe200078e00ff */
[----:B------:R-:W-:Y:S01]  /*0bc0*/  P2R R28, PR, RZ, 0x4 ;  /* 0x00000004ff1c7803 */ /* 0x000fe20000000000 */
[----:B------:R-:W-:Y:S06]  /*0bd0*/  @!P2 BRA `(.L_x_244) ;  /* 0x00000054001ca947 */ /* 0x000fec0003800000 */
[----:B------:R-:W0:Y:S02]  /*0be0*/  LDC.64 R28, c[0x0][0x390] ;  /* 0x0000e400ff1c7b82 */ /* 0x000e240000000a00 */
[----:B0-----:R-:W-:-:S06]  /*0bf0*/  IMAD.WIDE.U32 R28, R54, 0x10, R28 ;  /* 0x00000010361c7825 */ /* 0x001fcc00078e001c */
[----:B------:R-:W5:Y:S01]  /*0c00*/  LDG.E.128 R28, desc[UR8][R28.64] ;  /* 0x000000081c1c7981 */ /* 0x000f62000c1e1d00 */
[----:B------:R-:W-:-:S04]  /*0c10*/  UISETP.NE.U32.AND UP1, UPT, UR10, URZ, UPT ;  /* 0x000000ff0a00728c */ /* 0x000fc8000bf25070 */
[----:B------:R-:W-:-:S09]  /*0c20*/  UISETP.NE.AND.EX UP1, UPT, UR11, URZ, UPT, UP1 ;  /* 0x000000ff0b00728c */ /* 0x000fd2000bf25310 */
[----:B------:R-:W-:Y:S05]  /*0c30*/  BRA.U !UP1, `(.L_x_245) ;  /* 0x0000002909907547 */ /* 0x000fea000b800000 */
[----:B------:R-:W0:Y:S02]  /*0c40*/  LDC.64 R32, c[0x0][0x3a0] ;  /* 0x0000e800ff207b82 */ /* 0x000e240000000a00 */
[----:B0-----:R-:W-:-:S06]  /*0c50*/  IMAD.WIDE.U32 R32, R54, 0x10, R32 ;  /* 0x0000001036207825 */ /* 0x001fcc00078e0020 */
[----:B------:R-:W5:Y:S01]  /*0c60*/  LDG.E.128 R32, desc[UR8][R32.64] ;  /* 0x0000000820207981 */ /* 0x000f62000c1e1d00 */
[----:B------:R-:W-:Y:S01]  /*0c70*/  ISETP.NE.AND P0, PT, R9, 0x1, PT ;  /* 0x000000010900780c */ /* 0x000fe20003f05270 */
[----:B------:R-:W-:Y:S01]  /*0c80*/  BSSY.RECONVERGENT B2, `(.L_x_246) ;  /* 0x000004b000027945 */ /* 0x000fe20003800200 */
[----:B------:R-:W-:Y:S01]  /*0c90*/  MOV R44, 0x2 ;  /* 0x00000002002c7802 */ /* 0x000fe20000000f00 */
[----:B------:R-:W-:Y:S02]  /*0ca0*/  IMAD.MOV.U32 R45, RZ, RZ, R0 ;  /* 0x000000ffff2d7224 */ /* 0x000fe400078e0000 */
[----:B------:R-:W-:-:S08]  /*0cb0*/  IMAD.MOV.U32 R62, RZ, RZ, R59 ;  /* 0x000000ffff3e7224 */ /* 0x000fd000078e003b */
[----:B------:R-:W-:Y:S05]  /*0cc0*/  @!P0 BRA `(.L_x_247) ;  /* 0x0000000400188947 */ /* 0x000fea0003800000 */
[----:B------:R-:W-:-:S05]  /*0cd0*/  HFMA2 R44, -RZ, RZ, 0, 1.1920928955078125e-07 ;  /* 0x00000002ff2c7431 */ /* 0x000fca00000001ff */
[----:B------:R-:W-:-:S05]  /*0ce0*/  VIADDMNMX.U32 R44, R9, 0xfffffffe, R44, PT ;  /* 0xfffffffe092c7846 */ /* 0x000fca000380002c */
[----:B------:R-:W-:-:S04]  /*0cf0*/  IMAD.SHL.U32 R46, R44, 0x4, RZ ;  /* 0x000000042c2e7824 */ /* 0x000fc800078e00ff */
[----:B------:R-:W0:Y:S02]  /*0d00*/  LDC R44, c[0x2][R46] ;  /* 0x008000002e2c7b82 */ /* 0x000e240000000800 */
[----:B0-----:R-:W-:-:S04]  /*0d10*/  SHF.R.S32.HI R45, RZ, 0x1f, R44 ;  /* 0x0000001fff2d7819 */ /* 0x001fc8000001142c */
.L_x_20061:
[----:B------:R-:W-:Y:S05]  /*0d20*/  BRX R44 -0xd30                                     (*"BRANCH_TARGETS .L_x_20062,.L_x_20063,.L_x_20064"*) ;  /* 0xfffffff02cb47949 */ /* 0x000fea000383ffff */
.L_x_20064:
[----:B------:R-:W-:Y:S01]  /*0d30*/  VIADD R44, R9, 0x1 ;  /* 0x00000001092c7836 */ /* 0x000fe20000000000 */
[----:B------:R-:W-:Y:S01]  /*0d40*/  MOV R62, R59 ;  /* 0x0000003b003e7202 */ /* 0x000fe20000000f00 */
[----:B------:R-:W-:Y:S01]  /*0d50*/  IMAD.MOV.U32 R45, RZ, RZ, R10 ;  /* 0x000000ffff2d7224 */ /* 0x000fe200078e000a */
[----:B------:R-:W-:Y:S06]  /*0d60*/  BRA `(.L_x_247) ;  /* 0x0000000000f07947 */ /* 0x000fec0003800000 */
.L_x_20062:
[----:B------:R-:W-:Y:S01]  /*0d70*/  IMAD.MOV.U32 R62, RZ, RZ, R59 ;  /* 0x000000ffff3e7224 */ /* 0x000fe200078e003b */
[----:B------:R-:W-:Y:S01]  /*0d80*/  MOV R44, 0x3 ;  /* 0x00000003002c7802 */ /* 0x000fe20000000f00 */
[----:B------:R-:W-:Y:S01]  /*0d90*/  IMAD.MOV.U32 R45, RZ, RZ, R11 ;  /* 0x000000ffff2d7224 */ /* 0x000fe200078e000b */
[----:B------:R-:W-:Y:S06]  /*0da0*/  BRA `(.L_x_247) ;  /* 0x0000000000e07947 */ /* 0x000fec0003800000 */
.L_x_20063:
[----:B------:R-:W-:Y:S01]  /*0db0*/  VIADD R37, R37, 0x1 ;  /* 0x0000000125257836 */ /* 0x000fe20000000000 */
[----:B------:R-:W-:Y:S03]  /*0dc0*/  BSSY.RECONVERGENT B3, `(.L_x_248) ;  /* 0x000000c000037945 */ /* 0x000fe60003800200 */
[C---:B------:R-:W-:Y:S01]  /*0dd0*/  IMAD.WIDE.U32 R44, R37.reuse, -0x2daee0ad, RZ ;  /* 0xd2511f53252c7825 */ /* 0x040fe200078e00ff */
[----:B------:R-:W-:-:S13]  /*0de0*/  ISETP.NE.AND P0, PT, R37, RZ, PT ;  /* 0x000000ff2500720c */ /* 0x000fda0003f05270 */
[----:B------:R-:W-:Y:S05]  /*0df0*/  @P0 BRA `(.L_x_249) ;  /* 0x0000000000200947 */ /* 0x000fea0003800000 */
[----:B------:R-:W-:-:S04]  /*0e00*/  IADD3 R36, PT, PT, R36, 0x1, RZ ;  /* 0x0000000124247810 */ /* 0x000fc80007ffe0ff */
[----:B------:R-:W-:-:S13]  /*0e10*/  ISETP.NE.AND P0, PT, R36, RZ, PT ;  /* 0x000000ff2400720c */ /* 0x000fda0003f05270 */
[----:B------:R-:W-:Y:S02]  /*0e20*/  @!P0 VIADD R40, R40, 0x1 ;  /* 0x0000000128288836 */ /* 0x000fe40000000000 */
[----:B------:R-:W-:Y:S02]  /*0e30*/  @!P0 VIADD R0, R2, 0x1 ;  /* 0x0000000102008836 */ /* 0x000fe40000000000 */
[----:B------:R-:W-:Y:S01]  /*0e40*/  @!P0 IMAD.MOV.U32 R36, RZ, RZ, RZ ;  /* 0x000000ffff248224 */ /* 0x000fe200078e00ff */
[----:B------:R-:W-:-:S13]  /*0e50*/  ISETP.NE.AND P1, PT, R40, RZ, !P0 ;  /* 0x000000ff2800720c */ /* 0x000fda0004725270 */
[----:B------:R-:W-:-:S05]  /*0e60*/  @P1 IADD3 R0, PT, PT, R2, RZ, RZ ;  /* 0x000000ff02001210 */ /* 0x000fca0007ffe0ff */
[----:B------:R-:W-:-:S07]  /*0e70*/  @!P0 IMAD.MOV.U32 R2, RZ, RZ, R0 ;  /* 0x000000ffff028224 */ /* 0x000fce00078e0000 */
.L_x_249:
[----:B------:R-:W-:Y:S05]  /*0e80*/  BSYNC.RECONVERGENT B3 ;  /* 0x0000000000037941 */ /* 0x000fea0003800200 */
.L_x_248:
[----:B------:R-:W-:Y:S01]  /*0e90*/  IMAD.WIDE.U32 R10, R40, -0x326172a9, RZ ;  /* 0xcd9e8d57280a7825 */ /* 0x000fe200078e00ff */
[----:B------:R-:W-:-:S04]  /*0ea0*/  LOP3.LUT R46, R2, UR7, R45, 0x96, !PT ;  /* 0x00000007022e7c12 */ /* 0x000fc8000f8e962d */
[----:B------:R-:W-:Y:S01]  /*0eb0*/  LOP3.LUT R50, R36, UR6, R11, 0x96, !PT ;  /* 0x0000000624327c12 */ /* 0x000fe2000f8e960b */
[----:B------:R-:W-:-:S04]  /*0ec0*/  IMAD.WIDE.U32 R46, R46, -0x326172a9, RZ ;  /* 0xcd9e8d572e2e7825 */ /* 0x000fc800078e00ff */
        /* <DEDUP_REMOVED lines=29> */
[----:B------:R-:W-:-:S03]  /*10a0*/  LOP3.LUT R47, R50, UR29, R45, 0x96, !PT ;  /* 0x0000001d322f7c12 */ /* 0x000fc6000f8e962d */
[----:B------:R-:W-:Y:S01]  /*10b0*/  IMAD.MOV.U32 R45, RZ, RZ, R59 ;  /* 0x000000ffff2d7224 */ /* 0x000fe200078e003b */
[----:B------:R-:W-:Y:S01]  /*10c0*/  LOP3.LUT R62, R46, UR28, R11, 0x96, !PT ;  /* 0x0000001c2e3e7c12 */ /* 0x000fe2000f8e960b */
[----:B------:R-:W-:-:S04]  /*10d0*/  IMAD.WIDE.U32 R46, R47, -0x326172a9, RZ ;  /* 0xcd9e8d572f2e7825 */ /* 0x000fc800078e00ff */
[----:B------:R-:W-:Y:S01]  /*10e0*/  IMAD.WIDE.U32 R62, R62, -0x2daee0ad, RZ ;  /* 0xd2511f533e3e7825 */ /* 0x000fe200078e00ff */
[----:B------:R-:W-:Y:S02]  /*10f0*/  LOP3.LUT R10, R10, UR30, R47, 0x96, !PT ;  /* 0x0000001e0a0a7c12 */ /* 0x000fe4000f8e962f */
[----:B------:R-:W-:Y:S02]  /*1100*/  MOV R0, R46 ;  /* 0x0000002e00007202 */ /* 0x000fe40000000f00 */
[----:B------:R-:W-:Y:S01]  /*1110*/  LOP3.LUT R11, R44, UR31, R63, 0x96, !PT ;  /* 0x0000001f2c0b7c12 */ /* 0x000fe2000f8e963f */
[----:B------:R-:W-:-:S07]  /*1120*/  IMAD.MOV.U32 R44, RZ, RZ, RZ ;  /* 0x000000ffff2c7224 */ /* 0x000fce00078e00ff */
.L_x_247:
[----:B------:R-:W-:Y:S05]  /*1130*/  BSYNC.RECONVERGENT B2 ;  /* 0x0000000000027941 */ /* 0x000fea0003800200 */
.L_x_246:
[----:B------:R-:W0:Y:S01]  /*1140*/  LDC R63, c[0x0][0x408] ;  /* 0x00010200ff3f7b82 */ /* 0x000e220000000800 */
[----:B------:R-:W-:Y:S01]  /*1150*/  I2FP.F32.U32 R9, R45 ;  /* 0x0000002d00097245 */ /* 0x000fe20000201000 */
[----:B------:R-:W-:Y:S02]  /*1160*/  HFMA2 R56, -RZ, RZ, 0.1171875, 0 ;  /* 0x2f800000ff387431 */ /* 0x000fe400000001ff */
[----:B-----5:R-:W-:Y:S01]  /*1170*/  IMAD.U32 R45, R28, 0x10000, RZ ;  /* 0x000100001c2d7824 */ /* 0x020fe200078e00ff */
[----:B------:R-:W-:Y:S01]  /*1180*/  ISETP.NE.AND P1, PT, R44, 0x1, PT ;  /* 0x000000012c00780c */ /* 0x000fe20003f25270 */
[----:B------:R-:W-:Y:S01]  /*1190*/  BSSY.RECONVERGENT B2, `(.L_x_250) ;  /* 0x0000051000027945 */ /* 0x000fe20003800200 */
[----:B------:R-:W-:Y:S01]  /*11a0*/  PRMT R28, R28, 0x7632, R28 ;  /* 0x000076321c1c7816 */ /* 0x000fe2000000001c */
[----:B------:R-:W-:Y:S01]  /*11b0*/  FFMA.FTZ R46, R9, R56, 1.1641532182693481445e-10 ;  /* 0x2f000000092e7423 */ /* 0x000fe20000010038 */
[----:B------:R-:W1:Y:S01]  /*11c0*/  LDC R61, c[0x0][0x404] ;  /* 0x00010100ff3d7b82 */ /* 0x000e620000000800 */
[----:B------:R-:W-:Y:S01]  /*11d0*/  FMUL.FTZ R50, R45, R60 ;  /* 0x0000003c2d327220 */ /* 0x000fe20000410000 */
[----:B------:R-:W-:-:S03]  /*11e0*/  IMAD.MOV.U32 R9, RZ, RZ, R0 ;  /* 0x000000ffff097224 */ /* 0x000fc600078e0000 */
[----:B0-----:R-:W-:Y:S01]  /*11f0*/  FMUL.FTZ R50, R50, R63 ;  /* 0x0000003f32327220 */ /* 0x001fe20000410000 */
[----:B-1----:R-:W-:Y:S01]  /*1200*/  FSETP.GTU.FTZ.AND P0, PT, R46, R61, PT ;  /* 0x0000003d2e00720b */ /* 0x002fe20003f1c000 */
[C---:B------:R-:W-:Y:S01]  /*1210*/  IMAD.U32 R46, R32.reuse, 0x10000, RZ ;  /* 0x00010000202e7824 */ /* 0x040fe200078e00ff */
[----:B------:R-:W-:Y:S02]  /*1220*/  PRMT R32, R32, 0x7632, R32 ;  /* 0x0000763220207816 */ /* 0x000fe40000000020 */
[----:B------:R-:W-:Y:S02]  /*1230*/  FSEL R45, R50, RZ, !P0 ;  /* 0x000000ff322d7208 */ /* 0x000fe40004000000 */
[----:B------:R-:W-:-:S03]  /*1240*/  PLOP3.LUT P0, PT, P0, PT, PT, 0x8, 0x80 ;  /* 0x000000000080781c */ /* 0x000fc6000070e170 */
[----:B------:R-:W-:Y:S01]  /*1250*/  FADD.FTZ R45, R45, R46 ;  /* 0x0000002e2d2d7221 */ /* 0x000fe20000010000 */
[----:B------:R-:W-:Y:S01]  /*1260*/  HFMA2 R46, -RZ, RZ, 0, 1.1920928955078125e-07 ;  /* 0x00000002ff2e7431 */ /* 0x000fe200000001ff */
[----:B------:R-:W-:Y:S01]  /*1270*/  P2R R59, PR, RZ, 0x1 ;  /* 0x00000001ff3b7803 */ /* 0x000fe20000000000 */
[----:B------:R-:W-:Y:S07]  /*1280*/  @!P1 BRA `(.L_x_251) ;  /* 0x0000000400049947 */ /* 0x000fee0003800000 */
[----:B------:R-:W-:-:S13]  /*1290*/  ISETP.NE.AND P0, PT, R44, 0x3, PT ;  /* 0x000000032c00780c */ /* 0x000fda0003f05270 */
[----:B------:R-:W-:Y:S05]  /*12a0*/  @!P0 BRA `(.L_x_252) ;  /* 0x0000000000188947 */ /* 0x000fea0003800000 */
[----:B------:R-:W-:-:S13]  /*12b0*/  ISETP.NE.AND P0, PT, R44, 0x2, PT ;  /* 0x000000022c00780c */ /* 0x000fda0003f05270 */
[----:B------:R-:W-:Y:S01]  /*12c0*/  @!P0 IMAD.MOV.U32 R46, RZ, RZ, 0x3 ;  /* 0x00000003ff2e8424 */ /* 0x000fe200078e00ff */
[----:B------:R-:W-:Y:S01]  /*12d0*/  @!P0 MOV R9, R11 ;  /* 0x0000000b00098202 */ /* 0x000fe20000000f00 */
[----:B------:R-:W-:Y:S02]  /*12e0*/  @P0 VIADD R46, R44, 0x1 ;  /* 0x000000012c2e0836 */ /* 0x000fe40000000000 */
[----:B------:R-:W-:Y:S01]  /*12f0*/  @P0 IMAD.MOV.U32 R9, RZ, RZ, R10 ;  /* 0x000000ffff090224 */ /* 0x000fe200078e000a */
[----:B------:R-:W-:Y:S06]  /*1300*/  BRA `(.L_x_251) ;  /* 0x0000000000e47947 */ /* 0x000fec0003800000 */
.L_x_252:
[----:B------:R-:W-:Y:S01]  /*1310*/  IADD3 R37, PT, PT, R37, 0x1, RZ ;  /* 0x0000000125257810 */ /* 0x000fe20007ffe0ff */
[----:B------:R-:W-:Y:S03]  /*1320*/  BSSY.RECONVERGENT B3, `(.L_x_253) ;  /* 0x000000c000037945 */ /* 0x000fe60003800200 */
[C---:B------:R-:W-:Y:S01]  /*1330*/  ISETP.NE.AND P0, PT, R37.reuse, RZ, PT ;  /* 0x000000ff2500720c */ /* 0x040fe20003f05270 */
[----:B------:R-:W-:-:S12]  /*1340*/  IMAD.WIDE.U32 R50, R37, -0x2daee0ad, RZ ;  /* 0xd2511f5325327825 */ /* 0x000fd800078e00ff */
[----:B------:R-:W-:Y:S05]  /*1350*/  @P0 BRA `(.L_x_254) ;  /* 0x0000000000200947 */ /* 0x000fea0003800000 */
[----:B------:R-:W-:-:S05]  /*1360*/  VIADD R36, R36, 0x1 ;  /* 0x0000000124247836 */ /* 0x000fca0000000000 */
[----:B------:R-:W-:-:S13]  /*1370*/  ISETP.NE.AND P0, PT, R36, RZ, PT ;  /* 0x000000ff2400720c */ /* 0x000fda0003f05270 */
[----:B------:R-:W-:Y:S01]  /*1380*/  @!P0 VIADD R40, R40, 0x1 ;  /* 0x0000000128288836 */ /* 0x000fe20000000000 */
[----:B------:R-:W-:Y:S01]  /*1390*/  @!P0 IADD3 R0, PT, PT, R2, 0x1, RZ ;  /* 0x0000000102008810 */ /* 0x000fe20007ffe0ff */
[----:B------:R-:W-:-:S03]  /*13a0*/  @!P0 IMAD.MOV.U32 R36, RZ, RZ, RZ ;  /* 0x000000ffff248224 */ /* 0x000fc600078e00ff */
[----:B------:R-:W-:-:S13]  /*13b0*/  ISETP.NE.AND P1, PT, R40, RZ, !P0 ;  /* 0x000000ff2800720c */ /* 0x000fda0004725270 */
[----:B------:R-:W-:-:S05]  /*13c0*/  @P1 IMAD.MOV R0, RZ, RZ, R2 ;  /* 0x000000ffff001224 */ /* 0x000fca00078e0202 */
[----:B------:R-:W-:-:S07]  /*13d0*/  @!P0 MOV R2, R0 ;  /* 0x0000000000028202 */ /* 0x000fce0000000f00 */
.L_x_254:
[----:B------:R-:W-:Y:S05]  /*13e0*/  BSYNC.RECONVERGENT B3 ;  /* 0x0000000000037941 */ /* 0x000fea0003800200 */
.L_x_253:
[----:B------:R-:W-:Y:S01]  /*13f0*/  IMAD.WIDE.U32 R10, R40, -0x326172a9, RZ ;  /* 0xcd9e8d57280a7825 */ /* 0x000fe200078e00ff */
[----:B------:R-:W-:-:S03]  /*1400*/  LOP3.LUT R46, R2, UR7, R51, 0x96, !PT ;  /* 0x00000007022e7c12 */ /* 0x000fc6000f8e9633 */
[----:B------:R-:W-:Y:S01]  /*1410*/  IMAD.MOV.U32 R9, RZ, RZ, R62 ;  /* 0x000000ffff097224 */ /* 0x000fe200078e003e */
        /* <DEDUP_REMOVED lines=37> */
[----:B------:R-:W-:Y:S01]  /*1670*/  MOV R62, R46 ;  /* 0x0000002e003e7202 */ /* 0x000fe20000000f00 */
[----:B------:R-:W-:Y:S01]  /*1680*/  IMAD.MOV.U32 R46, RZ, RZ, RZ ;  /* 0x000000ffff2e7224 */ /* 0x000fe200078e00ff */
[----:B------:R-:W-:-:S07]  /*1690*/  LOP3.LUT R11, R50, UR31, R47, 0x96, !PT ;  /* 0x0000001f320b7c12 */ /* 0x000fce000f8e962f */
.L_x_251:
[----:B------:R-:W-:Y:S05]  /*16a0*/  BSYNC.RECONVERGENT B2 ;  /* 0x0000000000027941 */ /* 0x000fea0003800200 */
.L_x_250:
[----:B------:R-:W-:Y:S01]  /*16b0*/  I2FP.F32.U32 R9, R9 ;  /* 0x0000000900097245 */ /* 0x000fe20000201000 */
[----:B------:R-:W-:Y:S01]  /*16c0*/  IMAD.U32 R47, R28, 0x10000, RZ ;  /* 0x000100001c2f7824 */ /* 0x000fe200078e00ff */
[----:B------:R-:W-:Y:S01]  /*16d0*/  ISETP.NE.AND P1, PT, R46, 0x1, PT ;  /* 0x000000012e00780c */ /* 0x000fe20003f25270 */
[----:B------:R-:W-:Y:S01]  /*16e0*/  BSSY.RECONVERGENT B2, `(.L_x_255) ;  /* 0x000004d000027945 */ /* 0x000fe20003800200 */
[----:B------:R-:W-:Y:S02]  /*16f0*/  IMAD.MOV.U32 R50, RZ, RZ, 0x2 ;  /* 0x00000002ff327424 */ /* 0x000fe400078e00ff */
[----:B------:R-:W-:Y:S01]  /*1700*/  FFMA.FTZ R28, R9, R56, 1.1641532182693481445e-10 ;  /* 0x2f000000091c7423 */ /* 0x000fe20000010038 */
[----:B------:R-:W-:Y:S01]  /*1710*/  FMUL.FTZ R44, R47, R60 ;  /* 0x0000003c2f2c7220 */ /* 0x000fe20000410000 */
[----:B------:R-:W-:-:S03]  /*1720*/  SHF.L.U32 R9, R32, 0x10, RZ ;  /* 0x0000001020097819 */ /* 0x000fc600000006ff */
[----:B------:R-:W-:Y:S01]  /*1730*/  FMUL.FTZ R44, R44, R63 ;  /* 0x0000003f2c2c7220 */ /* 0x000fe20000410000 */
[----:B------:R-:W-:-:S04]  /*1740*/  FSETP.GTU.FTZ.AND P0, PT, R28, R61, PT ;  /* 0x0000003d1c00720b */ /* 0x000fc80003f1c000 */
[----:B------:R-:W-:Y:S02]  /*1750*/  FSEL R44, R44, RZ, !P0 ;  /* 0x000000ff2c2c7208 */ /* 0x000fe40004000000 */
[----:B------:R-:W-:-:S03]  /*1760*/  PLOP3.LUT P0, PT, P0, PT, PT, 0x8, 0x80 ;  /* 0x000000000080781c */ /* 0x000fc6000070e170 */
[----:B------:R-:W-:Y:S01]  /*1770*/  FADD.FTZ R44, R44, R9 ;  /* 0x000000092c2c7221 */ /* 0x000fe20000010000 */
[----:B------:R-:W-:Y:S01]  /*1780*/  IMAD.MOV.U32 R9, RZ, RZ, R0 ;  /* 0x000000ffff097224 */ /* 0x000fe200078e0000 */
[----:B------:R-:W-:Y:S08]  /*1790*/  @!P1 BRA `(.L_x_256) ;  /* 0x0000000400049947 */ /* 0x000ff00003800000 */
[----:B------:R-:W-:-:S13]  /*17a0*/  ISETP.NE.AND P1, PT, R46, 0x3, PT ;  /* 0x000000032e00780c */ /* 0x000fda0003f25270 */
[----:B------:R-:W-:Y:S05]  /*17b0*/  @!P1 BRA `(.L_x_257) ;  /* 0x0000000000189947 */ /* 0x000fea0003800000 */
[----:B------:R-:W-:-:S13]  /*17c0*/  ISETP.NE.AND P1, PT, R46, 0x2, PT ;  /* 0x000000022e00780c */ /* 0x000fda0003f25270 */
[----:B------:R-:W-:Y:S01]  /*17d0*/  @!P1 MOV R50, 0x3 ;  /* 0x0000000300329802 */ /* 0x000fe20000000f00 */
[----:B------:R-:W-:Y:S01]  /*17e0*/  @!P1 IMAD.MOV.U32 R9, RZ, RZ, R11 ;  /* 0x000000ffff099224 */ /* 0x000fe200078e000b */
[----:B------:R-:W-:Y:S01]  /*17f0*/  @P1 MOV R9, R10 ;  /* 0x0000000a00091202 */ /* 0x000fe20000000f00 */
[----:B------:R-:W-:Y:S01]  /*1800*/  @P1 VIADD R50, R46, 0x1 ;  /* 0x000000012e321836 */ /* 0x000fe20000000000 */
[----:B------:R-:W-:Y:S06]  /*1810*/  BRA `(.L_x_256) ;  /* 0x0000000000e47947 */ /* 0x000fec0003800000 */
.L_x_257:
[----:B------:R-:W-:Y:S01]  /*1820*/  VIADD R37, R37, 0x1 ;  /* 0x0000000125257836 */ /* 0x000fe20000000000 */
[----:B------:R-:W-:Y:S03]  /*1830*/  BSSY.RECONVERGENT B3, `(.L_x_258) ;  /* 0x000000c000037945 */ /* 0x000fe60003800200 */
[C---:B------:R-:W-:Y:S01]  /*1840*/  IMAD.WIDE.U32 R50, R37.reuse, -0x2daee0ad, RZ ;  /* 0xd2511f5325327825 */ /* 0x040fe200078e00ff */
[----:B------:R-:W-:-:S13]  /*1850*/  ISETP.NE.AND P1, PT, R37, RZ, PT ;  /* 0x000000ff2500720c */ /* 0x000fda0003f25270 */
[----:B------:R-:W-:Y:S05]  /*1860*/  @P1 BRA `(.L_x_259) ;  /* 0x0000000000201947 */ /* 0x000fea0003800000 */
[----:B------:R-:W-:-:S05]  /*1870*/  VIADD R36, R36, 0x1 ;  /* 0x0000000124247836 */ /* 0x000fca0000000000 */
[----:B------:R-:W-:-:S13]  /*1880*/  ISETP.NE.AND P1, PT, R36, RZ, PT ;  /* 0x000000ff2400720c */ /* 0x000fda0003f25270 */
[----:B------:R-:W-:Y:S01]  /*1890*/  @!P1 IADD3 R40, PT, PT, R40, 0x1, RZ ;  /* 0x0000000128289810 */ /* 0x000fe20007ffe0ff */
[----:B------:R-:W-:Y:S01]  /*18a0*/  @!P1 VIADD R0, R2, 0x1 ;  /* 0x0000000102009836 */ /* 0x000fe20000000000 */
[----:B------:R-:W-:Y:S02]  /*18b0*/  @!P1 MOV R36, RZ ;  /* 0x000000ff00249202 */ /* 0x000fe40000000f00 */
[----:B------:R-:W-:-:S13]  /*18c0*/  ISETP.NE.AND P2, PT, R40, RZ, !P1 ;  /* 0x000000ff2800720c */ /* 0x000fda0004f45270 */
[----:B------:R-:W-:-:S04]  /*18d0*/  @P2 IMAD.MOV R0, RZ, RZ, R2 ;  /* 0x000000ffff002224 */ /* 0x000fc800078e0202 */
[----:B------:R-:W-:-:S07]  /*18e0*/  @!P1 IMAD.MOV.U32 R2, RZ, RZ, R0 ;  /* 0x000000ffff029224 */ /* 0x000fce00078e0000 */
.L_x_259:
[----:B------:R-:W-:Y:S05]  /*18f0*/  BSYNC.RECONVERGENT B3 ;  /* 0x0000000000037941 */ /* 0x000fea0003800200 */
.L_x_258:
[----:B------:R-:W-:Y:S01]  /*1900*/  IMAD.WIDE.U32 R10, R40, -0x326172a9, RZ ;  /* 0xcd9e8d57280a7825 */ /* 0x000fe200078e00ff */
[----:B------:R-:W-:Y:S02]  /*1910*/  LOP3.LUT R46, R2, UR7, R51, 0x96, !PT ;  /* 0x00000007022e7c12 */ /* 0x000fe4000f8e9633 */
[----:B------:R-:W-:Y:S02]  /*1920*/  MOV R9, R62 ;  /* 0x0000003e00097202 */ /* 0x000fe40000000f00 */
        /* <DEDUP_REMOVED lines=38> */
[----:B------:R-:W-:Y:S02]  /*1b90*/  IMAD.MOV.U32 R62, RZ, RZ, R46 ;  /* 0x000000ffff3e7224 */ /* 0x000fe400078e002e */
[----:B------:R-:W-:-:S07]  /*1ba0*/  IMAD.MOV.U32 R50, RZ, RZ, RZ ;  /* 0x000000ffff327224 */ /* 0x000fce00078e00ff */
.L_x_256:
[----:B------:R-:W-:Y:S05]  /*1bb0*/  BSYNC.RECONVERGENT B2 ;  /* 0x0000000000027941 */ /* 0x000fea0003800200 */
.L_x_255:
[----:B------:R-:W-:Y:S01]  /*1bc0*/  I2FP.F32.U32 R9, R9 ;  /* 0x0000000900097245 */ /* 0x000fe20000201000 */
[----:B------:R-:W-:Y:S01]  /*1bd0*/  BSSY.RECONVERGENT B2, `(.L_x_260) ;  /* 0x0000051000027945 */ /* 0x000fe20003800200 */
[----:B------:R-:W-:Y:S02]  /*1be0*/  SHF.L.U32 R47, R29, 0x10, RZ ;  /* 0x000000101d2f7819 */ /* 0x000fe400000006ff */
[----:B------:R-:W-:Y:S01]  /*1bf0*/  ISETP.NE.AND P2, PT, R50, 0x1, PT ;  /* 0x000000013200780c */ /* 0x000fe20003f45270 */
[----:B------:R-:W-:Y:S01]  /*1c00*/  FFMA.FTZ R28, R9, R56, 1.1641532182693481445e-10 ;  /* 0x2f000000091c7423 */ /* 0x000fe20000010038 */
[----:B------:R-:W-:Y:S02]  /*1c10*/  IMAD.U32 R9, R33, 0x10000, RZ ;  /* 0x0001000021097824 */ /* 0x000fe400078e00ff */
[----:B------:R-:W-:Y:S01]  /*1c20*/  FMUL.FTZ R32, R47, R60 ;  /* 0x0000003c2f207220 */ /* 0x000fe20000410000 */
[----:B------:R-:W-:Y:S01]  /*1c30*/  PRMT R47, R33, 0x7632, R47 ;  /* 0x00007632212f7816 */ /* 0x000fe2000000002f */
[----:B------:R-:W-:Y:S01]  /*1c40*/  IMAD.MOV.U32 R33, RZ, RZ, 0x2 ;  /* 0x00000002ff217424 */ /* 0x000fe200078e00ff */
[----:B------:R-:W-:Y:S01]  /*1c50*/  FSETP.GTU.FTZ.AND P1, PT, R28, R61, PT ;  /* 0x0000003d1c00720b */ /* 0x000fe20003f3c000 */
[----:B------:R-:W-:-:S05]  /*1c60*/  FMUL.FTZ R32, R32, R63 ;  /* 0x0000003f20207220 */ /* 0x000fca0000410000 */
[----:B------:R-:W-:Y:S02]  /*1c70*/  FSEL R32, R32, RZ, !P1 ;  /* 0x000000ff20207208 */ /* 0x000fe40004800000 */
[----:B------:R-:W-:-:S03]  /*1c80*/  PLOP3.LUT P1, PT, P1, PT, PT, 0x8, 0x80 ;  /* 0x000000000080781c */ /* 0x000fc60000f2e170 */
[--C-:B------:R-:W-:Y:S01]  /*1c90*/  FADD.FTZ R46, R32, R9.reuse ;  /* 0x00000009202e7221 */ /* 0x100fe20000010000 */
[----:B------:R-:W-:Y:S02]  /*1ca0*/  PRMT R9, R29, 0x7632, R9 ;  /* 0x000076321d097816 */ /* 0x000fe40000000009 */
[----:B------:R-:W-:Y:S01]  /*1cb0*/  MOV R29, R0 ;  /* 0x00000000001d7202 */ /* 0x000fe20000000f00 */
[----:B------:R-:W-:Y:S06]  /*1cc0*/  @!P2 BRA `(.L_x_261) ;  /* 0x000000040004a947 */ /* 0x000fec0003800000 */
[----:B------:R-:W-:-:S13]  /*1cd0*/  ISETP.NE.AND P2, PT, R50, 0x3, PT ;  /* 0x000000033200780c */ /* 0x000fda0003f45270 */
[----:B------:R-:W-:Y:S05]  /*1ce0*/  @!P2 BRA `(.L_x_262) ;  /* 0x000000000018a947 */ /* 0x000fea0003800000 */
[----:B------:R-:W-:-:S13]  /*1cf0*/  ISETP.NE.AND P2, PT, R50, 0x2, PT ;  /* 0x000000023200780c */ /* 0x000fda0003f45270 */
[----:B------:R-:W-:Y:S01]  /*1d00*/  @!P2 IMAD.MOV.U32 R33, RZ, RZ, 0x3 ;  /* 0x00000003ff21a424 */ /* 0x000fe200078e00ff */
[----:B------:R-:W-:Y:S01]  /*1d10*/  @P2 IADD3 R33, PT, PT, R50, 0x1, RZ ;  /* 0x0000000132212810 */ /* 0x000fe20007ffe0ff */
[----:B------:R-:W-:Y:S02]  /*1d20*/  @!P2 IMAD.MOV.U32 R29, RZ, RZ, R11 ;  /* 0x000000ffff1da224 */ /* 0x000fe400078e000b */
[----:B------:R-:W-:Y:S01]  /*1d30*/  @P2 IMAD.MOV.U32 R29, RZ, RZ, R10 ;  /* 0x000000ffff1d2224 */ /* 0x000fe200078e000a */
[----:B------:R-:W-:Y:S06]  /*1d40*/  BRA `(.L_x_261) ;  /* 0x0000000000e47947 */ /* 0x000fec0003800000 */
.L_x_262:
        /* <DEDUP_REMOVED lines=13> */
.L_x_264:
[----:B------:R-:W-:Y:S05]  /*1e20*/  BSYNC.RECONVERGENT B3 ;  /* 0x0000000000037941 */ /* 0x000fea0003800200 */
.L_x_263:
[----:B------:R-:W-:Y:S01]  /*1e30*/  LOP3.LUT R28, R2, UR7, R33, 0x96, !PT ;  /* 0x00000007021c7c12 */ /* 0x000fe2000f8e9621 */
[----:B------:R-:W-:-:S04]  /*1e40*/  IMAD.WIDE.U32 R10, R40, -0x326172a9, RZ ;  /* 0xcd9e8d57280a7825 */ /* 0x000fc800078e00ff */
[----:B------:R-:W-:Y:S01]  /*1e50*/  IMAD.WIDE.U32 R28, R28, -0x326172a9, RZ ;  /* 0xcd9e8d571c1c7825 */ /* 0x000fe200078e00ff */
[----:B------:R-:W-:-:S04]  /*1e60*/  LOP3.LUT R11, R36, UR6, R11, 0x96, !PT ;  /* 0x00000006240b7c12 */ /* 0x000fc8000f8e960b */
[----:B------:R-:W-:Y:S01]  /*1e70*/  LOP3.LUT R33, R10, UR14, R29, 0x96, !PT ;  /* 0x0000000e0a217c12 */ /* 0x000fe2000f8e961d */
[----:B------:R-:W-:-:S05]  /*1e80*/  IMAD.WIDE.U32 R10, R11, -0x2daee0ad, RZ ;  /* 0xd2511f530b0a7825 */ /* 0x000fca00078e00ff */
        /* <DEDUP_REMOVED lines=27> */
[----:B------:R-:W-:-:S04]  /*2040*/  IMAD.WIDE.U32 R10, R11, -0x326172a9, RZ ;  /* 0xcd9e8d570b0a7825 */ /* 0x000fc800078e00ff */
[----:B------:R-:W-:Y:S02]  /*2050*/  HFMA2 R33, -RZ, RZ, 0, 0 ;  /* 0x00000000ff217431 */ /* 0x000fe400000001ff */
[----:B------:R-:W-:Y:S01]  /*2060*/  IMAD.WIDE.U32 R50, R50, -0x326172a9, RZ ;  /* 0xcd9e8d5732327825 */ /* 0x000fe200078e00ff */
[----:B------:R-:W-:-:S04]  /*2070*/  LOP3.LUT R28, R28, UR28, R11, 0x96, !PT ;  /* 0x0000001c1c1c7c12 */ /* 0x000fc8000f8e960b */
[----:B------:R-:W-:Y:S01]  /*2080*/  LOP3.LUT R10, R10, UR30, R51, 0x96, !PT ;  /* 0x0000001e0a0a7c12 */ /* 0x000fe2000f8e9633 */
[----:B------:R-:W-:Y:S01]  /*2090*/  IMAD.WIDE.U32 R28, R28, -0x2daee0ad, RZ ;  /* 0xd2511f531c1c7825 */ /* 0x000fe200078e00ff */
[----:B------:R-:W-:-:S04]  /*20a0*/  MOV R0, R50 ;  /* 0x0000003200007202 */ /* 0x000fc80000000f00 */
[----:B------:R-:W-:Y:S01]  /*20b0*/  LOP3.LUT R11, R32, UR31, R29, 0x96, !PT ;  /* 0x0000001f200b7c12 */ /* 0x000fe2000f8e961d */
[----:B------:R-:W-:Y:S02]  /*20c0*/  IMAD.MOV.U32 R29, RZ, RZ, R62 ;  /* 0x000000ffff1d7224 */ /* 0x000fe400078e003e */
[----:B------:R-:W-:-:S07]  /*20d0*/  IMAD.MOV.U32 R62, RZ, RZ, R28 ;  /* 0x000000ffff3e7224 */ /* 0x000fce00078e001c */
.L_x_261:
[----:B------:R-:W-:Y:S05]  /*20e0*/  BSYNC.RECONVERGENT B2 ;  /* 0x0000000000027941 */ /* 0x000fea0003800200 */
.L_x_260:
[----:B------:R-:W-:Y:S01]  /*20f0*/  I2FP.F32.U32 R29, R29 ;  /* 0x0000001d001d7245 */ /* 0x000fe20000201000 */
[----:B------:R-:W-:Y:S01]  /*2100*/  IMAD.U32 R9, R9, 0x10000, RZ ;  /* 0x0001000009097824 */ /* 0x000fe200078e00ff */
[----:B------:R-:W-:Y:S01]  /*2110*/  ISETP.NE.AND P3, PT, R33, 0x1, PT ;  /* 0x000000012100780c */ /* 0x000fe20003f65270 */
[----:B------:R-:W-:Y:S01]  /*2120*/  IMAD.U32 R47, R47, 0x10000, RZ ;  /* 0x000100002f2f7824 */ /* 0x000fe200078e00ff */
[----:B------:R-:W-:Y:S01]  /*2130*/  BSSY.RECONVERGENT B2, `(.L_x_265) ;  /* 0x000004c000027945 */ /* 0x000fe20003800200 */
[----:B------:R-:W-:Y:S01]  /*2140*/  FFMA.FTZ R28, R29, R56, 1.1641532182693481445e-10 ;  /* 0x2f0000001d1c7423 */ /* 0x000fe20000010038 */
[----:B------:R-:W-:Y:S01]  /*2150*/  FMUL.FTZ R32, R9, R60 ;  /* 0x0000003c09207220 */ /* 0x000fe20000410000 */
[----:B------:R-:W-:-:S03]  /*2160*/  IMAD.MOV.U32 R9, RZ, RZ, R0 ;  /* 0x000000ffff097224 */ /* 0x000fc600078e0000 */
[----:B------:R-:W-:Y:S01]  /*2170*/  FMUL.FTZ R32, R32, R63 ;  /* 0x0000003f20207220 */ /* 0x000fe20000410000 */
[----:B------:R-:W-:-:S04]  /*2180*/  FSETP.GTU.FTZ.AND P2, PT, R28, R61, PT ;  /* 0x0000003d1c00720b */ /* 0x000fc80003f5c000 */
[----:B------:R-:W-:Y:S02]  /*2190*/  FSEL R32, R32, RZ, !P2 ;  /* 0x000000ff20207208 */ /* 0x000fe40005000000 */
[----:B------:R-:W-:-:S03]  /*21a0*/  PLOP3.LUT P2, PT, P2, PT, PT, 0x8, 0x80 ;  /* 0x000000000080781c */ /* 0x000fc6000174e170 */
[----:B------:R-:W-:Y:S01]  /*21b0*/  FADD.FTZ R47, R32, R47 ;  /* 0x0000002f202f7221 */ /* 0x000fe20000010000 */
[----:B------:R-:W-:Y:S01]  /*21c0*/  HFMA2 R32, -RZ, RZ, 0, 1.1920928955078125e-07 ;  /* 0x00000002ff207431 */ /* 0x000fe200000001ff */
[----:B------:R-:W-:Y:S08]  /*21d0*/  @!P3 BRA `(.L_x_266) ;  /* 0x000000040004b947 */ /* 0x000ff00003800000 */
        /* <DEDUP_REMOVED lines=8> */
.L_x_267:
        /* <DEDUP_REMOVED lines=13> */
.L_x_269:
[----:B------:R-:W-:Y:S05]  /*2330*/  BSYNC.RECONVERGENT B3 ;  /* 0x0000000000037941 */ /* 0x000fea0003800200 */
.L_x_268:
[----:B------:R-:W-:Y:S01]  /*2340*/  LOP3.LUT R28, R2, UR7, R33, 0x96, !PT ;  /* 0x00000007021c7c12 */ /* 0x000fe2000f8e9621 */
[----:B------:R-:W-:-:S04]  /*2350*/  IMAD.WIDE.U32 R10, R40, -0x326172a9, RZ ;  /* 0xcd9e8d57280a7825 */ /* 0x000fc800078e00ff */
[----:B------:R-:W-:Y:S01]  /*2360*/  IMAD.WIDE.U32 R28, R28, -0x326172a9, RZ ;  /* 0xcd9e8d571c1c7825 */ /* 0x000fe200078e00ff */
[----:B------:R-:W-:-:S03]  /*2370*/  LOP3.LUT R11, R36, UR6, R11, 0x96, !PT ;  /* 0x00000006240b7c12 */ /* 0x000fc6000f8e960b */
[----:B------:R-:W-:Y:S01]  /*2380*/  IMAD.MOV.U32 R9, RZ, RZ, R62 ;  /* 0x000000ffff097224 */ /* 0x000fe200078e003e */
        /* <DEDUP_REMOVED lines=36> */
[----:B------:R-:W-:Y:S01]  /*25d0*/  IMAD.MOV.U32 R32, RZ, RZ, RZ ;  /* 0x000000ffff207224 */ /* 0x000fe200078e00ff */
[----:B------:R-:W-:-:S07]  /*25e0*/  MOV R62, R28 ;  /* 0x0000001c003e7202 */ /* 0x000fce0000000f00 */
.L_x_266:
[----:B------:R-:W-:Y:S05]  /*25f0*/  BSYNC.RECONVERGENT B2 ;  /* 0x0000000000027941 */ /* 0x000fea0003800200 */
.L_x_265:
[----:B------:R-:W-:Y:S01]  /*2600*/  I2FP.F32.U32 R9, R9 ;  /* 0x0000000900097245 */ /* 0x000fe20000201000 */
[----:B------:R-:W-:Y:S01]  /*2610*/  IMAD.U32 R29, R30, 0x10000, RZ ;  /* 0x000100001e1d7824 */ /* 0x000fe200078e00ff */
[----:B------:R-:W-:Y:S01]  /*2620*/  ISETP.NE.AND P4, PT, R32, 0x1, PT ;  /* 0x000000012000780c */ /* 0x000fe20003f85270 */
[----:B------:R-:W-:Y:S01]  /*2630*/  BSSY.RECONVERGENT B2, `(.L_x_270) ;  /* 0x000004f000027945 */ /* 0x000fe20003800200 */
[----:B------:R-:W-:Y:S01]  /*2640*/  PRMT R30, R30, 0x7632, R30 ;  /* 0x000076321e1e7816 */ /* 0x000fe2000000001e */
[----:B------:R-:W-:Y:S01]  /*2650*/  FFMA.FTZ R28, R9, R56, 1.1641532182693481445e-10 ;  /* 0x2f000000091c7423 */ /* 0x000fe20000010038 */
[----:B------:R-:W-:Y:S01]  /*2660*/  FMUL.FTZ R50, R29, R60 ;  /* 0x0000003c1d327220 */ /* 0x000fe20000410000 */
[C---:B------:R-:W-:Y:S01]  /*2670*/  SHF.L.U32 R9, R34.reuse, 0x10, RZ ;  /* 0x0000001022097819 */ /* 0x040fe200000006ff */
[----:B------:R-:W-:Y:S01]  /*2680*/  IMAD.MOV.U32 R33, RZ, RZ, 0x2 ;  /* 0x00000002ff217424 */ /* 0x000fe200078e00ff */
[----:B------:R-:W-:Y:S01]  /*2690*/  PRMT R34, R34, 0x7632, R34 ;  /* 0x0000763222227816 */ /* 0x000fe20000000022 */
        /* <DEDUP_REMOVED lines=15> */
.L_x_272:
        /* <DEDUP_REMOVED lines=8> */
[----:B------:R-:W-:Y:S02]  /*2810*/  @!P4 VIADD R0, R2, 0x1 ;  /* 0x000000010200c836 */ /* 0x000fe40000000000 */
[----:B------:R-:W-:Y:S01]  /*2820*/  @!P4 IMAD.MOV.U32 R36, RZ, RZ, RZ ;  /* 0x000000ffff24c224 */ /* 0x000fe200078e00ff */
[----:B------:R-:W-:-:S13]  /*2830*/  ISETP.NE.AND P5, PT, R40, RZ, !P4 ;  /* 0x000000ff2800720c */ /* 0x000fda00067a5270 */
[----:B------:R-:W-:-:S05]  /*2840*/  @P5 IMAD.MOV R0, RZ, RZ, R2 ;  /* 0x000000ffff005224 */ /* 0x000fca00078e0202 */
[----:B------:R-:W-:-:S07]  /*2850*/  @!P4 MOV R2, R0 ;  /* 0x000000000002c202 */ /* 0x000fce0000000f00 */
.L_x_274:
[----:B------:R-:W-:Y:S05]  /*2860*/  BSYNC.RECONVERGENT B3 ;  /* 0x0000000000037941 */ /* 0x000fea0003800200 */
.L_x_273:
        /* <DEDUP_REMOVED lines=34> */
[----:B------:R-:W-:Y:S01]  /*2a90*/  IMAD.MOV.U32 R33, RZ, RZ, RZ ;  /* 0x000000ffff217224 */ /* 0x000fe200078e00ff */
[----:B------:R-:W-:Y:S01]  /*2aa0*/  LOP3.LUT R9, R28, UR28, R11, 0x96, !PT ;  /* 0x0000001c1c097c12 */ /* 0x000fe2000f8e960b */
[----:B------:R-:W-:-:S04]  /*2ab0*/  IMAD.WIDE.U32 R28, R29, -0x326172a9, RZ ;  /* 0xcd9e8d571d1c7825 */ /* 0x000fc800078e00ff */
[----:B------:R-:W-:Y:S01]  /*2ac0*/  IMAD.MOV.U32 R0, RZ, RZ, R28 ;  /* 0x000000ffff007224 */ /* 0x000fe200078e001c */
[----:B------:R-:W-:Y:S01]  /*2ad0*/  LOP3.LUT R10, R10, UR30, R29, 0x96, !PT ;  /* 0x0000001e0a0a7c12 */ /* 0x000fe2000f8e961d */
[----:B------:R-:W-:Y:S01]  /*2ae0*/  IMAD.WIDE.U32 R28, R9, -0x2daee0ad, RZ ;  /* 0xd2511f53091c7825 */ /* 0x000fe200078e00ff */
[----:B------:R-:W-:-:S03]  /*2af0*/  MOV R9, R62 ;  /* 0x0000003e00097202 */ /* 0x000fc60000000f00 */
[----:B------:R-:W-:Y:S01]  /*2b00*/  IMAD.MOV.U32 R62, RZ, RZ, R28 ;  /* 0x000000ffff3e7224 */ /* 0x000fe200078e001c */
[----:B------:R-:W-:-:S07]  /*2b10*/  LOP3.LUT R11, R32, UR31, R29, 0x96, !PT ;  /* 0x0000001f200b7c12 */ /* 0x000fce000f8e961d */
.L_x_271:
[----:B------:R-:W-:Y:S05]  /*2b20*/  BSYNC.RECONVERGENT B2 ;  /* 0x0000000000027941 */ /* 0x000fea0003800200 */
.L_x_270:
[----:B------:R-:W-:Y:S01]  /*2b30*/  I2FP.F32.U32 R9, R9 ;  /* 0x0000000900097245 */ /* 0x000fe20000201000 */
[----:B------:R-:W-:Y:S01]  /*2b40*/  IMAD.U32 R51, R34, 0x10000, RZ ;  /* 0x0001000022337824 */ /* 0x000fe200078e00ff */
[----:B------:R-:W-:Y:S01]  /*2b50*/  SHF.L.U32 R29, R30, 0x10, RZ ;  /* 0x000000101e1d7819 */ /* 0x000fe200000006ff */
[----:B------:R-:W-:Y:S01]  /*2b60*/  BSSY.RECONVERGENT B2, `(.L_x_275) ;  /* 0x000004d000027945 */ /* 0x000fe20003800200 */
[----:B------:R-:W-:Y:S01]  /*2b70*/  ISETP.NE.AND P5, PT, R33, 0x1, PT ;  /* 0x000000012100780c */ /* 0x000fe20003fa5270 */
[----:B------:R-:W-:Y:S01]  /*2b80*/  FFMA.FTZ R28, R9, R56, 1.1641532182693481445e-10 ;  /* 0x2f000000091c7423 */ /* 0x000fe20000010038 */
[----:B------:R-:W-:Y:S01]  /*2b90*/  MOV R9, R0 ;  /* 0x0000000000097202 */ /* 0x000fe20000000f00 */
[----:B------:R-:W-:-:S03]  /*2ba0*/  FMUL.FTZ R30, R29, R60 ;  /* 0x0000003c1d1e7220 */ /* 0x000fc60000410000 */
[----:B------:R-:W-:Y:S01]  /*2bb0*/  FSETP.GTU.FTZ.AND P4, PT, R28, R61, PT ;  /* 0x0000003d1c00720b */ /* 0x000fe20003f9c000 */
[----:B------:R-:W-:Y:S01]  /*2bc0*/  FMUL.FTZ R30, R30, R63 ;  /* 0x0000003f1e1e7220 */ /* 0x000fe20000410000 */
[----:B------:R-:W-:-:S04]  /*2bd0*/  IMAD.MOV.U32 R28, RZ, RZ, 0x2 ;  /* 0x00000002ff1c7424 */ /* 0x000fc800078e00ff */
[----:B------:R-:W-:Y:S02]  /*2be0*/  FSEL R30, R30, RZ, !P4 ;  /* 0x000000ff1e1e7208 */ /* 0x000fe40006000000 */
[----:B------:R-:W-:-:S03]  /*2bf0*/  PLOP3.LUT P4, PT, P4, PT, PT, 0x8, 0x80 ;  /* 0x000000000080781c */ /* 0x000fc6000278e170 */
[----:B------:R-:W-:Y:S01]  /*2c00*/  FADD.FTZ R51, R30, R51 ;  /* 0x000000331e337221 */ /* 0x000fe20000010000 */
[----:B------:R-:W-:Y:S09]  /*2c10*/  @!P5 BRA `(.L_x_276) ;  /* 0x000000040004d947 */ /* 0x000ff20003800000 */
        /* <DEDUP_REMOVED lines=8> */
.L_x_277:
        /* <DEDUP_REMOVED lines=13> */
.L_x_279:
[----:B------:R-:W-:Y:S05]  /*2d70*/  BSYNC.RECONVERGENT B3 ;  /* 0x0000000000037941 */ /* 0x000fea0003800200 */
.L_x_278:
        /* <DEDUP_REMOVED lines=36> */
[----:B------:R-:W-:Y:S02]  /*2fc0*/  LOP3.LUT R10, R10, UR30, R29, 0x96, !PT ;  /* 0x0000001e0a0a7c12 */ /* 0x000fe4000f8e961d */
[----:B------:R-:W-:Y:S01]  /*2fd0*/  MOV R0, R28 ;  /* 0x0000001c00007202 */ /* 0x000fe20000000f00 */
[----:B------:R-:W-:-:S04]  /*2fe0*/  IMAD.WIDE.U32 R28, R9, -0x2daee0ad, RZ ;  /* 0xd2511f53091c7825 */ /* 0x000fc800078e00ff */
[----:B------:R-:W-:Y:S01]  /*2ff0*/  IMAD.MOV.U32 R9, RZ, RZ, R62 ;  /* 0x000000ffff097224 */ /* 0x000fe200078e003e */
[----:B------:R-:W-:Y:S01]  /*3000*/  LOP3.LUT R11, R32, UR31, R29, 0x96, !PT ;  /* 0x0000001f200b7c12 */ /* 0x000fe2000f8e961d */
[----:B------:R-:W-:Y:S02]  /*3010*/  IMAD.MOV.U32 R62, RZ, RZ, R28 ;  /* 0x000000ffff3e7224 */ /* 0x000fe400078e001c */
[----:B------:R-:W-:-:S07]  /*3020*/  HFMA2 R28, -RZ, RZ, 0, 0 ;  /* 0x00000000ff1c7431 */ /* 0x000fce00000001ff */
.L_x_276:
[----:B------:R-:W-:Y:S05]  /*3030*/  BSYNC.RECONVERGENT B2 ;  /* 0x0000000000027941 */ /* 0x000fea0003800200 */
.L_x_275:
[----:B------:R-:W-:Y:S01]  /*3040*/  I2FP.F32.U32 R9, R9 ;  /* 0x0000000900097245 */ /* 0x000fe20000201000 */
[----:B------:R-:W-:Y:S01]  /*3050*/  IMAD.U32 R29, R31, 0x10000, RZ ;  /* 0x000100001f1d7824 */ /* 0x000fe200078e00ff */
[----:B------:R-:W-:Y:S01]  /*3060*/  ISETP.NE.AND P6, PT, R28, 0x1, PT ;  /* 0x000000011c00780c */ /* 0x000fe20003fc5270 */
[----:B------:R-:W-:Y:S01]  /*3070*/  IMAD.U32 R55, R35, 0x10000, RZ ;  /* 0x0001000023377824 */ /* 0x000fe200078e00ff */
[----:B------:R-:W-:Y:S01]  /*3080*/  BSSY.RECONVERGENT B2, `(.L_x_280) ;  /* 0x0000050000027945 */ /* 0x000fe20003800200 */
[----:B------:R-:W-:Y:S01]  /*3090*/  FFMA.FTZ R30, R9, R56, 1.1641532182693481445e-10 ;  /* 0x2f000000091e7423 */ /* 0x000fe20000010038 */
[----:B------:R-:W-:Y:S01]  /*30a0*/  FMUL.FTZ R32, R29, R60 ;  /* 0x0000003c1d207220 */ /* 0x000fe20000410000 */
[----:B------:R-:W-:Y:S01]  /*30b0*/  HFMA2 R9, -RZ, RZ, 0, 1.1920928955078125e-07 ;  /* 0x00000002ff097431 */ /* 0x000fe200000001ff */
[----:B------:R-:W-:Y:S02]  /*30c0*/  PRMT R31, R31, 0x7632, R31 ;  /* 0x000076321f1f7816 */ /* 0x000fe4000000001f */
[----:B------:R-:W-:Y:S01]  /*30d0*/  FMUL.FTZ R32, R32, R63 ;  /* 0x0000003f20207220 */ /* 0x000fe20000410000 */
[----:B------:R-:W-:Y:S01]  /*30e0*/  FSETP.GTU.FTZ.AND P5, PT, R30, R61, PT ;  /* 0x0000003d1e00720b */ /* 0x000fe20003fbc000 */
[----:B------:R-:W-:Y:S01]  /*30f0*/  IMAD.MOV.U32 R30, RZ, RZ, R0 ;  /* 0x000000ffff1e7224 */ /* 0x000fe200078e0000 */
[----:B------:R-:W-:-:S02]  /*3100*/  PRMT R35, R35, 0x7632, R35 ;  /* 0x0000763223237816 */ /* 0x000fc40000000023 */
        /* <DEDUP_REMOVED lines=12> */
.L_x_282:
[----:B------:R-:W-:Y:S01]  /*31d0*/  IADD3 R37, PT, PT, R37, 0x1, RZ ;  /* 0x0000000125257810 */ /* 0x000fe20007ffe0ff */
[----:B------:R-:W-:Y:S03]  /*31e0*/  BSSY.RECONVERGENT B3, `(.L_x_283) ;  /* 0x000000e000037945 */ /* 0x000fe60003800200 */
[C---:B------:R-:W-:Y:S01]  /*31f0*/  ISETP.NE.AND P6, PT, R37.reuse, RZ, PT ;  /* 0x000000ff2500720c */ /* 0x040fe20003fc5270 */
[----:B------:R-:W-:-:S12]  /*3200*/  IMAD.WIDE.U32 R32, R37, -0x2daee0ad, RZ ;  /* 0xd2511f5325207825 */ /* 0x000fd800078e00ff */
[----:B------:R-:W-:Y:S05]  /*3210*/  @P6 BRA `(.L_x_284) ;  /* 0x0000000000286947 */ /* 0x000fea0003800000 */
[----:B------:R-:W-:Y:S01]  /*3220*/  VIADD R36, R36, 0x1 ;  /* 0x0000000124247836 */ /* 0x000fe20000000000 */
[----:B------:R-:W-:-:S04]  /*3230*/  P2R R0, PR, RZ, 0x1 ;  /* 0x00000001ff007803 */ /* 0x000fc80000000000 */
[----:B------:R-:W-:-:S13]  /*3240*/  ISETP.NE.AND P6, PT, R36, RZ, PT ;  /* 0x000000ff2400720c */ /* 0x000fda0003fc5270 */
[----:B------:R-:W-:Y:S01]  /*3250*/  @!P6 VIADD R40, R40, 0x1 ;  /* 0x000000012828e836 */ /* 0x000fe20000000000 */
[----:B------:R-:W-:Y:S02]  /*3260*/  @!P6 IADD3 R9, PT, PT, R2, 0x1, RZ ;  /* 0x000000010209e810 */ /* 0x000fe40007ffe0ff */
[----:B------:R-:W-:Y:S02]  /*3270*/  @!P6 MOV R36, RZ ;  /* 0x000000ff0024e202 */ /* 0x000fe40000000f00 */
[----:B------:R-:W-:-:S13]  /*3280*/  ISETP.NE.AND P0, PT, R40, RZ, !P6 ;  /* 0x000000ff2800720c */ /* 0x000fda0007705270 */
[----:B------:R-:W-:Y:S01]  /*3290*/  @P0 IMAD.MOV R9, RZ, RZ, R2 ;  /* 0x000000ffff090224 */ /* 0x000fe200078e0202 */
[----:B------:R-:W-:-:S03]  /*32a0*/  ISETP.NE.AND P0, PT, R0, RZ, PT ;  /* 0x000000ff0000720c */ /* 0x000fc60003f05270 */
[----:B------:R-:W-:-:S10]  /*32b0*/  @!P6 IMAD.MOV.U32 R2, RZ, RZ, R9 ;  /* 0x000000ffff02e224 */ /* 0x000fd400078e0009 */
.L_x_284:
[----:B------:R-:W-:Y:S05]  /*32c0*/  BSYNC.RECONVERGENT B3 ;  /* 0x0000000000037941 */ /* 0x000fea0003800200 */
.L_x_283:
[----:B------:R-:W-:Y:S01]  /*32d0*/  LOP3.LUT R28, R2, UR7, R33, 0x96, !PT ;  /* 0x00000007021c7c12 */ /* 0x000fe2000f8e9621 */
[----:B------:R-:W-:-:S04]  /*32e0*/  IMAD.WIDE.U32 R10, R40, -0x326172a9, RZ ;  /* 0xcd9e8d57280a7825 */ /* 0x000fc800078e00ff */
[----:B------:R-:W-:Y:S01]  /*32f0*/  IMAD.WIDE.U32 R28, R28, -0x326172a9, RZ ;  /* 0xcd9e8d571c1c7825 */ /* 0x000fe200078e00ff */
[----:B------:R-:W-:-:S03]  /*3300*/  LOP3.LUT R11, R36, UR6, R11, 0x96, !PT ;  /* 0x00000006240b7c12 */ /* 0x000fc6000f8e960b */
[----:B------:R-:W-:Y:S01]  /*3310*/  IMAD.MOV.U32 R30, RZ, RZ, R62 ;  /* 0x000000ffff1e7224 */ /* 0x000fe200078e003e */
[----:B------:R-:W-:Y:S01]  /*3320*/  LOP3.LUT R33, R10, UR14, R29, 0x96, !PT ;  /* 0x0000000e0a217c12 */ /* 0x000fe2000f8e961d */
[----:B------:R-:W-:-:S04]  /*3330*/  IMAD.WIDE.U32 R10, R11, -0x2daee0ad, RZ ;  /* 0xd2511f530b0a7825 */ /* 0x000fc800078e00ff */
[----:B------:R-:W-:Y:S01]  /*3340*/  IMAD.MOV.U32 R9, RZ, RZ, RZ ;  /* 0x000000ffff097224 */ /* 0x000fe200078e00ff */
[----:B------:R-:W-:Y:S01]  /*3350*/  LOP3.LUT R11, R32, UR15, R11, 0x96, !PT ;  /* 0x0000000f200b7c12 */ /* 0x000fe2000f8e960b */
[----:B------:R-:W-:-:S05]  /*3360*/  IMAD.WIDE.U32 R32, R33, -0x2daee0ad, RZ ;  /* 0xd2511f5321207825 */ /* 0x000fca00078e00ff */
[----:B------:R-:W-:Y:S01]  /*3370*/  LOP3.LUT R33, R10, UR17, R33, 0x96, !PT ;  /* 0x000000110a217c12 */ /* 0x000fe2000f8e9621 */
[----:B------:R-:W-:-:S05]  /*3380*/  IMAD.WIDE.U32 R10, R11, -0x326172a9, RZ ;  /* 0xcd9e8d570b0a7825 */ /* 0x000fca00078e00ff */
[----:B------:R-:W-:-:S05]  /*3390*/  LOP3.LUT R28, R28, UR16, R11, 0x96, !PT ;  /* 0x000000101c1c7c12 */ /* 0x000fca000f8e960b */
        /* <DEDUP_REMOVED lines=24> */
[----:B------:R-:W-:-:S04]  /*3520*/  IMAD.WIDE.U32 R28, R28, -0x2daee0ad, RZ ;  /* 0xd2511f531c1c7825 */ /* 0x000fc800078e00ff */
[----:B------:R-:W-:Y:S01]  /*3530*/  IMAD.MOV.U32 R62, RZ, RZ, R28 ;  /* 0x000000ffff3e7224 */ /* 0x000fe200078e001c */
[----:B------:R-:W-:Y:S01]  /*3540*/  LOP3.LUT R11, R32, UR31, R29, 0x96, !PT ;  /* 0x0000001f200b7c12 */ /* 0x000fe2000f8e961d */
[----:B------:R-:W-:-:S05]  /*3550*/  IMAD.WIDE.U32 R28, R0, -0x326172a9, RZ ;  /* 0xcd9e8d57001c7825 */ /* 0x000fca00078e00ff */
[----:B------:R-:W-:Y:S02]  /*3560*/  LOP3.LUT R10, R10, UR30, R29, 0x96, !PT ;  /* 0x0000001e0a0a7c12 */ /* 0x000fe4000f8e961d */
[----:B------:R-:W-:-:S07]  /*3570*/  MOV R0, R28 ;  /* 0x0000001c00007202 */ /* 0x000fce0000000f00 */
.L_x_281:
[----:B------:R-:W-:Y:S05]  /*3580*/  BSYNC.RECONVERGENT B2 ;  /* 0x0000000000027941 */ /* 0x000fea0003800200 */
.L_x_280:
[----:B------:R-:W-:Y:S01]  /*3590*/  I2FP.F32.U32 R29, R30 ;  /* 0x0000001e001d7245 */ /* 0x000fe20000201000 */
[----:B------:R-:W-:Y:S01]  /*35a0*/  IMAD.U32 R31, R31, 0x10000, RZ ;  /* 0x000100001f1f7824 */ /* 0x000fe200078e00ff */
[----:B------:R-:W-:Y:S02]  /*35b0*/  SHF.L.U32 R35, R35, 0x10, RZ ;  /* 0x0000001023237819 */ /* 0x000fe400000006ff */
[----:B------:R-:W-:Y:S01]  /*35c0*/  F2FP.BF16.F32.PACK_AB R30, R51, R50 ;  /* 0x00000032331e723e */ /* 0x000fe200000010ff */
[----:B------:R-:W-:Y:S01]  /*35d0*/  FFMA.FTZ R56, R29, R56, 1.1641532182693481445e-10 ;  /* 0x2f0000001d387423 */ /* 0x000fe20000010038 */
[----:B------:R-:W-:Y:S01]  /*35e0*/  FMUL.FTZ R28, R31, R60 ;  /* 0x0000003c1f1c7220 */ /* 0x000fe20000410000 */
[----:B------:R-:W-:-:S03]  /*35f0*/  F2FP.BF16.F32.PACK_AB R29, R47, R46 ;  /* 0x0000002e2f1d723e */ /* 0x000fc600000010ff */
[----:B------:R-:W-:Y:S01]  /*3600*/  FMUL.FTZ R28, R28, R63 ;  /* 0x0000003f1c1c7220 */ /* 0x000fe20000410000 */
[----:B------:R-:W-:-:S04]  /*3610*/  FSETP.GTU.FTZ.AND P6, PT, R56, R61, PT ;  /* 0x0000003d3800720b */ /* 0x000fc80003fdc000 */
[----:B------:R-:W-:Y:S02]  /*3620*/  FSEL R28, R28, RZ, !P6 ;  /* 0x000000ff1c1c7208 */ /* 0x000fe40007000000 */
[----:B------:R-:W-:-:S03]  /*3630*/  PLOP3.LUT P6, PT, P6, PT, PT, 0x8, 0x80 ;  /* 0x000000000080781c */ /* 0x000fc600037ce170 */
[----:B------:R-:W-:Y:S01]  /*3640*/  FADD.FTZ R56, R28, R35 ;  /* 0x000000231c387221 */ /* 0x000fe20000010000 */
[----:B------:R-:W-:-:S04]  /*3650*/  F2FP.BF16.F32.PACK_AB R28, R44, R45 ;  /* 0x0000002d2c1c723e */ /* 0x000fc800000010ff */
[----:B------:R-:W-:Y:S01]  /*3660*/  F2FP.BF16.F32.PACK_AB R31, R56, R55 ;  /* 0x00000037381f723e */ /* 0x000fe200000010ff */
[----:B------:R-:W-:Y:S06]  /*3670*/  BRA `(.L_x_285) ;  /* 0x0000002800207947 */ /* 0x000fec0003800000 */
.L_x_245:
[----:B------:R-:W-:Y:S01]  /*3680*/  ISETP.NE.AND P0, PT, R9, 0x1, PT ;  /* 0x000000010900780c */ /* 0x000fe20003f05270 */
[----:B------:R-:W-:Y:S01]  /*3690*/  BSSY.RECONVERGENT B2, `(.L_x_286) ;  /* 0x0000047000027945 */ /* 0x000fe20003800200 */
[----:B------:R-:W-:Y:S01]  /*36a0*/  IMAD.MOV.U32 R46, RZ, RZ, 0x2 ;  /* 0x00000002ff2e7424 */ /* 0x000fe200078e00ff */
[----:B------:R-:W-:Y:S01]  /*36b0*/  MOV R62, R59 ;  /* 0x0000003b003e7202 */ /* 0x000fe20000000f00 */
[----:B------:R-:W-:-:S09]  /*36c0*/  IMAD.MOV.U32 R32, RZ, RZ, R0 ;  /* 0x000000ffff207224 */ /* 0x000fd200078e0000 */
[----:B------:R-:W-:Y:S05]  /*36d0*/  @!P0 BRA `(.L_x_287) ;  /* 0x0000000400088947 */ /* 0x000fea0003800000 */
[----:B------:R-:W-:-:S13]  /*36e0*/  ISETP.NE.AND P0, PT, R9, 0x3, PT ;  /* 0x000000030900780c */ /* 0x000fda0003f05270 */
[----:B------:R-:W-:Y:S05]  /*36f0*/  @!P0 BRA `(.L_x_288) ;  /* 0x0000000000208947 */ /* 0x000fea0003800000 */
[----:B------:R-:W-:-:S13]  /*3700*/  ISETP.NE.AND P0, PT, R9, 0x2, PT ;  /* 0x000000020900780c */ /* 0x000fda0003f05270 */
[----:B------:R-:W-:Y:S01]  /*3710*/  @!P0 IMAD.MOV.U32 R46, RZ, RZ, 0x3 ;  /* 0x00000003ff2e8424 */ /* 0x000fe200078e00ff */
[----:B------:R-:W-:Y:S01]  /*3720*/  @!P0 MOV R32, R11 ;  /* 0x0000000b00208202 */ /* 0x000fe20000000f00 */
[--C-:B------:R-:W-:Y:S01]  /*3730*/  @!P0 IMAD.MOV.U32 R62, RZ, RZ, R59.reuse ;  /* 0x000000ffff3e8224 */ /* 0x100fe200078e003b */
[----:B------:R-:W-:Y:S01]  /*3740*/  @P0 MOV R32, R10 ;  /* 0x0000000a00200202 */ /* 0x000fe20000000f00 */
[----:B------:R-:W-:Y:S02]  /*3750*/  @P0 VIADD R46, R9, 0x1 ;  /* 0x00000001092e0836 */ /* 0x000fe40000000000 */
[----:B------:R-:W-:Y:S01]  /*3760*/  @P0 IMAD.MOV.U32 R62, RZ, RZ, R59 ;  /* 0x000000ffff3e0224 */ /* 0x000fe200078e003b */
[----:B------:R-:W-:Y:S06]  /*3770*/  BRA `(.L_x_287) ;  /* 0x0000000000e07947 */ /* 0x000fec0003800000 */
.L_x_288:
        /* <DEDUP_REMOVED lines=13> */
.L_x_290:
[----:B------:R-:W-:Y:S05]  /*3850*/  BSYNC.RECONVERGENT B3 ;  /* 0x0000000000037941 */ /* 0x000fea0003800200 */
.L_x_289:
[----:B------:R-:W-:Y:S01]  /*3860*/  IMAD.WIDE.U32 R10, R40, -0x326172a9, RZ ;  /* 0xcd9e8d57280a7825 */ /* 0x000fe200078e00ff */
[----:B------:R-:W-:-:S03]  /*3870*/  LOP3.LUT R34, R2, UR7, R33, 0x96, !PT ;  /* 0x0000000702227c12 */ /* 0x000fc6000f8e9621 */
[----:B------:R-:W-:Y:S01]  /*3880*/  IMAD.MOV.U32 R46, RZ, RZ, RZ ;  /* 0x000000ffff2e7224 */ /* 0x000fe200078e00ff */
        /* <DEDUP_REMOVED lines=37> */
[----:B------:R-:W-:Y:S02]  /*3ae0*/  LOP3.LUT R11, R32, UR31, R63, 0x96, !PT ;  /* 0x0000001f200b7c12 */ /* 0x000fe4000f8e963f */
[----:B------:R-:W-:-:S07]  /*3af0*/  MOV R32, R59 ;  /* 0x0000003b00207202 */ /* 0x000fce0000000f00 */
.L_x_287:
[----:B------:R-:W-:Y:S05]  /*3b00*/  BSYNC.RECONVERGENT B2 ;  /* 0x0000000000027941 */ /* 0x000fea0003800200 */
.L_x_286:
[----:B------:R-:W0:Y:S01]  /*3b10*/  LDC R34, c[0x0][0x404] ;  /* 0x00010100ff227b82 */ /* 0x000e220000000800 */
[----:B------:R-:W-:Y:S01]  /*3b20*/  I2FP.F32.U32 R9, R32 ;  /* 0x0000002000097245 */ /* 0x000fe20000201000 */
[----:B------:R-:W-:Y:S01]  /*3b30*/  IMAD.MOV.U32 R32, RZ, RZ, 0x2f800000 ;  /* 0x2f800000ff207424 */ /* 0x000fe200078e00ff */
[----:B------:R-:W-:Y:S01]  /*3b40*/  ISETP.NE.AND P1, PT, R46, 0x1, PT ;  /* 0x000000012e00780c */ /* 0x000fe20003f25270 */
[----:B------:R-:W-:Y:S01]  /*3b50*/  BSSY.RECONVERGENT B2, `(.L_x_291) ;  /* 0x000004f000027945 */ /* 0x000fe20003800200 */
[C---:B-----5:R-:W-:Y:S01]  /*3b60*/  SHF.L.U32 R35, R28.reuse, 0x10, RZ ;  /* 0x000000101c237819 */ /* 0x060fe200000006ff */
[----:B------:R-:W-:Y:S01]  /*3b70*/  FFMA.FTZ R9, R9, R32, 1.1641532182693481445e-10 ;  /* 0x2f00000009097423 */ /* 0x000fe20000010020 */
[----:B------:R-:W-:Y:S01]  /*3b80*/  PRMT R28, R28, 0x7632, R28 ;  /* 0x000076321c1c7816 */ /* 0x000fe2000000001c */
[----:B------:R-:W1:Y:S01]  /*3b90*/  LDC R33, c[0x0][0x408] ;  /* 0x00010200ff217b82 */ /* 0x000e620000000800 */
[----:B------:R-:W-:Y:S02]  /*3ba0*/  IMAD.MOV.U32 R47, RZ, RZ, 0x2 ;  /* 0x00000002ff2f7424 */ /* 0x000fe400078e00ff */
[----:B------:R-:W-:Y:S01]  /*3bb0*/  FMUL.FTZ R44, R35, R60 ;  /* 0x0000003c232c7220 */ /* 0x000fe20000410000 */
[----:B0-----:R-:W-:Y:S01]  /*3bc0*/  FSETP.GTU.FTZ.AND P0, PT, R9, R34, PT ;  /* 0x000000220900720b */ /* 0x001fe20003f1c000 */
[----:B------:R-:W-:-:S03]  /*3bd0*/  IMAD.MOV.U32 R9, RZ, RZ, R0 ;  /* 0x000000ffff097224 */ /* 0x000fc600078e0000 */
[----:B------:R-:W-:Y:S01]  /*3be0*/  PLOP3.LUT P2, PT, P0, PT, PT, 0x8, 0x80 ;  /* 0x000000000080781c */ /* 0x000fe2000074e170 */
[----:B-1----:R-:W-:-:S03]  /*3bf0*/  FMUL.FTZ R44, R44, R33 ;  /* 0x000000212c2c7220 */ /* 0x002fc60000410000 */
[----:B------:R-:W-:Y:S02]  /*3c00*/  P2R R59, PR, RZ, 0x4 ;  /* 0x00000004ff3b7803 */ /* 0x000fe40000000000 */
[----:B------:R-:W-:Y:S01]  /*3c10*/  FSEL R45, R44, RZ, !P0 ;  /* 0x000000ff2c2d7208 */ /* 0x000fe20004000000 */
[----:B------:R-:W-:Y:S06]  /*3c20*/  @!P1 BRA `(.L_x_292) ;  /* 0x0000000400049947 */ /* 0x000fec0003800000 */
        /* <DEDUP_REMOVED lines=8> */
.L_x_293:
        /* <DEDUP_REMOVED lines=13> */
.L_x_295:
[----:B------:R-:W-:Y:S05]  /*3d80*/  BSYNC.RECONVERGENT B3 ;  /* 0x0000000000037941 */ /* 0x000fea0003800200 */
.L_x_294:
        /* <DEDUP_REMOVED lines=43> */
.L_x_292:
[----:B------:R-:W-:Y:S05]  /*4040*/  BSYNC.RECONVERGENT B2 ;  /* 0x0000000000027941 */ /* 0x000fea0003800200 */
.L_x_291:
[----:B------:R-:W-:Y:S01]  /*4050*/  ISETP.NE.AND P2, PT, R47, 0x1, PT ;  /* 0x000000012f00780c */ /* 0x000fe20003f45270 */
[----:B------:R-:W-:Y:S01]  /*4060*/  BSSY.RECONVERGENT B2, `(.L_x_296) ;  /* 0x000004d000027945 */ /* 0x000fe20003800200 */
[----:B------:R-:W-:Y:S01]  /*4070*/  I2FP.F32.U32 R9, R9 ;  /* 0x0000000900097245 */ /* 0x000fe20000201000 */
[----:B------:R-:W-:Y:S01]  /*4080*/  IMAD.MOV.U32 R50, RZ, RZ, 0x2 ;  /* 0x00000002ff327424 */ /* 0x000fe200078e00ff */
[----:B------:R-:W-:-:S03]  /*4090*/  SHF.L.U32 R35, R28, 0x10, RZ ;  /* 0x000000101c237819 */ /* 0x000fc600000006ff */
[----:B------:R-:W-:Y:S02]  /*40a0*/  FFMA.FTZ R9, R9, R32, 1.1641532182693481445e-10 ;  /* 0x2f00000009097423 */ /* 0x000fe40000010020 */
[----:B------:R-:W-:-:S03]  /*40b0*/  FMUL.FTZ R28, R35, R60 ;  /* 0x0000003c231c7220 */ /* 0x000fc60000410000 */
[----:B------:R-:W-:Y:S01]  /*40c0*/  FSETP.GTU.FTZ.AND P1, PT, R9, R34, PT ;  /* 0x000000220900720b */ /* 0x000fe20003f3c000 */
[----:B------:R-:W-:Y:S01]  /*40d0*/  FMUL.FTZ R28, R28, R33 ;  /* 0x000000211c1c7220 */ /* 0x000fe20000410000 */
[----:B------:R-:W-:Y:S02]  /*40e0*/  IMAD.MOV.U32 R9, RZ, RZ, R0 ;  /* 0x000000ffff097224 */ /* 0x000fe400078e0000 */
[----:B------:R-:W-:Y:S02]  /*40f0*/  PLOP3.LUT P0, PT, P1, PT, PT, 0x8, 0x80 ;  /* 0x000000000080781c */ /* 0x000fe40000f0e170 */
[----:B------:R-:W-:Y:S01]  /*4100*/  FSEL R44, R28, RZ, !P1 ;  /* 0x000000ff1c2c7208 */ /* 0x000fe20004800000 */
[----:B------:R-:W-:Y:S10]  /*4110*/  @!P2 BRA `(.L_x_297) ;  /* 0x000000040004a947 */ /* 0x000ff40003800000 */
        /* <DEDUP_REMOVED lines=8> */
.L_x_298:
        /* <DEDUP_REMOVED lines=13> */
.L_x_300:
[----:B------:R-:W-:Y:S05]  /*4270*/  BSYNC.RECONVERGENT B3 ;  /* 0x0000000000037941 */ /* 0x000fea0003800200 */
.L_x_299:
        /* <DEDUP_REMOVED lines=43> */
.L_x_297:
[----:B------:R-:W-:Y:S05]  /*4530*/  BSYNC.RECONVERGENT B2 ;  /* 0x0000000000027941 */ /* 0x000fea0003800200 */
.L_x_296:
[----:B------:R-:W-:Y:S01]  /*4540*/  ISETP.NE.AND P3, PT, R50, 0x1, PT ;  /* 0x000000013200780c */ /* 0x000fe20003f65270 */
[----:B------:R-:W-:Y:S01]  /*4550*/  BSSY.RECONVERGENT B2, `(.L_x_301) ;  /* 0x000004e000027945 */ /* 0x000fe20003800200 */
[----:B------:R-:W-:Y:S02]  /*4560*/  I2FP.F32.U32 R9, R9 ;  /* 0x0000000900097245 */ /* 0x000fe40000201000 */
[----:B------:R-:W-:-:S03]  /*4570*/  SHF.L.U32 R35, R29, 0x10, RZ ;  /* 0x000000101d237819 */ /* 0x000fc600000006ff */
[----:B------:R-:W-:Y:S02]  /*4580*/  FFMA.FTZ R9, R9, R32, 1.1641532182693481445e-10 ;  /* 0x2f00000009097423 */ /* 0x000fe40000010020 */
[----:B------:R-:W-:Y:S01]  /*4590*/  FMUL.FTZ R28, R35, R60 ;  /* 0x0000003c231c7220 */ /* 0x000fe20000410000 */
[----:B------:R-:W-:Y:S02]  /*45a0*/  IMAD.MOV.U32 R35, RZ, RZ, 0x2 ;  /* 0x00000002ff237424 */ /* 0x000fe400078e00ff */
[----:B------:R-:W-:Y:S01]  /*45b0*/  FSETP.GTU.FTZ.AND P2, PT, R9, R34, PT ;  /* 0x000000220900720b */ /* 0x000fe20003f5c000 */
[----:B------:R-:W-:Y:S01]  /*45c0*/  FMUL.FTZ R28, R28, R33 ;  /* 0x000000211c1c7220 */ /* 0x000fe20000410000 */
[----:B------:R-:W-:Y:S01]  /*45d0*/  PRMT R9, R29, 0x7632, R9 ;  /* 0x000076321d097816 */ /* 0x000fe20000000009 */
[----:B------:R-:W-:Y:S01]  /*45e0*/  IMAD.MOV.U32 R29, RZ, RZ, R0 ;  /* 0x000000ffff1d7224 */ /* 0x000fe200078e0000 */
        /* <DEDUP_REMOVED lines=11> */
.L_x_303:
        /* <DEDUP_REMOVED lines=13> */
.L_x_305:
[----:B------:R-:W-:Y:S05]  /*4770*/  BSYNC.RECONVERGENT B3 ;  /* 0x0000000000037941 */ /* 0x000fea0003800200 */
.L_x_304:
        /* <DEDUP_REMOVED lines=41> */
[----:B------:R-:W-:Y:S01]  /*4a10*/  MOV R29, R62 ;  /* 0x0000003e001d7202 */ /* 0x000fe20000000f00 */
[----:B------:R-:W-:-:S07]  /*4a20*/  IMAD.MOV.U32 R62, RZ, RZ, R28 ;  /* 0x000000ffff3e7224 */ /* 0x000fce00078e001c */
.L_x_302:
[----:B------:R-:W-:Y:S05]  /*4a30*/  BSYNC.RECONVERGENT B2 ;  /* 0x0000000000027941 */ /* 0x000fea0003800200 */
.L_x_301:
[----:B------:R-:W-:Y:S01]  /*4a40*/  ISETP.NE.AND P4, PT, R35, 0x1, PT ;  /* 0x000000012300780c */ /* 0x000fe20003f85270 */
[----:B------:R-:W-:Y:S01]  /*4a50*/  BSSY.RECONVERGENT B2, `(.L_x_306) ;  /* 0x000004d000027945 */ /* 0x000fe20003800200 */
[----:B------:R-:W-:Y:S01]  /*4a60*/  I2FP.F32.U32 R29, R29 ;  /* 0x0000001d001d7245 */ /* 0x000fe20000201000 */
[----:B------:R-:W-:Y:S01]  /*4a70*/  IMAD.MOV.U32 R51, RZ, RZ, 0x2 ;  /* 0x00000002ff337424 */ /* 0x000fe200078e00ff */
[----:B------:R-:W-:-:S03]  /*4a80*/  SHF.L.U32 R9, R9, 0x10, RZ ;  /* 0x0000001009097819 */ /* 0x000fc600000006ff */
[----:B------:R-:W-:Y:S02]  /*4a90*/  FFMA.FTZ R29, R29, R32, 1.1641532182693481445e-10 ;  /* 0x2f0000001d1d7423 */ /* 0x000fe40000010020 */
[----:B------:R-:W-:Y:S01]  /*4aa0*/  FMUL.FTZ R28, R9, R60 ;  /* 0x0000003c091c7220 */ /* 0x000fe20000410000 */
[----:B------:R-:W-:Y:S02]  /*4ab0*/  IMAD.MOV.U32 R9, RZ, RZ, R0 ;  /* 0x000000ffff097224 */ /* 0x000fe400078e0000 */
[----:B------:R-:W-:Y:S01]  /*4ac0*/  FSETP.GTU.FTZ.AND P3, PT, R29, R34, PT ;  /* 0x000000221d00720b */ /* 0x000fe20003f7c000 */
[----:B------:R-:W-:-:S03]  /*4ad0*/  FMUL.FTZ R28, R28, R33 ;  /* 0x000000211c1c7220 */ /* 0x000fc60000410000 */
        /* <DEDUP_REMOVED lines=11> */
.L_x_308:
        /* <DEDUP_REMOVED lines=13> */
.L_x_310:
[----:B------:R-:W-:Y:S05]  /*4c60*/  BSYNC.RECONVERGENT B3 ;  /* 0x0000000000037941 */ /* 0x000fea0003800200 */
.L_x_309:
        /* <DEDUP_REMOVED lines=35> */
[----:B------:R-:W-:Y:S01]  /*4ea0*/  IMAD.MOV.U32 R51, RZ, RZ, RZ ;  /* 0x000000ffff337224 */ /* 0x000fe200078e00ff */
[----:B------:R-:W-:Y:S01]  /*4eb0*/  LOP3.LUT R28, R28, UR28, R11, 0x96, !PT ;  /* 0x0000001c1c1c7c12 */ /* 0x000fe2000f8e960b */
[----:B------:R-:W-:-:S04]  /*4ec0*/  IMAD.WIDE.U32 R64, R64, -0x326172a9, RZ ;  /* 0xcd9e8d5740407825 */ /* 0x000fc800078e00ff */
[----:B------:R-:W-:Y:S01]  /*4ed0*/  IMAD.WIDE.U32 R28, R28, -0x2daee0ad, RZ ;  /* 0xd2511f531c1c7825 */ /* 0x000fe200078e00ff */
[----:B------:R-:W-:-:S03]  /*4ee0*/  LOP3.LUT R10, R10, UR30, R65, 0x96, !PT ;  /* 0x0000001e0a0a7c12 */ /* 0x000fc6000f8e9641 */
[----:B------:R-:W-:Y:S01]  /*4ef0*/  IMAD.MOV.U32 R0, RZ, RZ, R64 ;  /* 0x000000ffff007224 */ /* 0x000fe200078e0040 */
[----:B------:R-:W-:Y:S01]  /*4f00*/  LOP3.LUT R11, R50, UR31, R29, 0x96, !PT ;  /* 0x0000001f320b7c12 */ /* 0x000fe2000f8e961d */
[----:B------:R-:W-:-:S07]  /*4f10*/  IMAD.MOV.U32 R62, RZ, RZ, R28 ;  /* 0x000000ffff3e7224 */ /* 0x000fce00078e001c */
.L_x_307:
[----:B------:R-:W-:Y:S05]  /*4f20*/  BSYNC.RECONVERGENT B2 ;  /* 0x0000000000027941 */ /* 0x000fea0003800200 */
.L_x_306:
[----:B------:R-:W-:Y:S01]  /*4f30*/  I2FP.F32.U32 R9, R9 ;  /* 0x0000000900097245 */ /* 0x000fe20000201000 */
[----:B------:R-:W-:Y:S01]  /*4f40*/  BSSY.RECONVERGENT B2, `(.L_x_311) ;  /* 0x000004e000027945 */ /* 0x000fe20003800200 */
[C---:B------:R-:W-:Y:S01]  /*4f50*/  SHF.L.U32 R29, R30.reuse, 0x10, RZ ;  /* 0x000000101e1d7819 */ /* 0x040fe200000006ff */
[----:B------:R-:W-:Y:S01]  /*4f60*/  IMAD.MOV.U32 R35, RZ, RZ, 0x2 ;  /* 0x00000002ff237424 */ /* 0x000fe200078e00ff */
[----:B------:R-:W-:Y:S01]  /*4f70*/  ISETP.NE.AND P4, PT, R51, 0x1, PT ;  /* 0x000000013300780c */ /* 0x000fe20003f85270 */
[----:B------:R-:W-:Y:S01]  /*4f80*/  FFMA.FTZ R9, R9, R32, 1.1641532182693481445e-10 ;  /* 0x2f00000009097423 */ /* 0x000fe20000010020 */
[----:B------:R-:W-:Y:S01]  /*4f90*/  PRMT R30, R30, 0x7632, R30 ;  /* 0x000076321e1e7816 */ /* 0x000fe2000000001e */
[----:B------:R-:W-:-:S03]  /*4fa0*/  FMUL.FTZ R28, R29, R60 ;  /* 0x0000003c1d1c7220 */ /* 0x000fc60000410000 */
[----:B------:R-:W-:Y:S01]  /*4fb0*/  FSETP.GTU.FTZ.AND P3, PT, R9, R34, PT ;  /* 0x000000220900720b */ /* 0x000fe20003f7c000 */
[----:B------:R-:W-:Y:S01]  /*4fc0*/  FMUL.FTZ R28, R28, R33 ;  /* 0x000000211c1c7220 */ /* 0x000fe20000410000 */
[----:B------:R-:W-:-:S04]  /*4fd0*/  IMAD.MOV.U32 R9, RZ, RZ, R0 ;  /* 0x000000ffff097224 */ /* 0x000fc800078e0000 */
[----:B------:R-:W-:Y:S02]  /*4fe0*/  FSEL R50, R28, RZ, !P3 ;  /* 0x000000ff1c327208 */ /* 0x000fe40005800000 */
[----:B------:R-:W-:Y:S01]  /*4ff0*/  PLOP3.LUT P3, PT, P3, PT, PT, 0x8, 0x80 ;  /* 0x000000000080781c */ /* 0x000fe20001f6e170 */
[----:B------:R-:W-:-:S12]  /*5000*/  @!P4 BRA `(.L_x_312) ;  /* 0x000000040004c947 */ /* 0x000fd80003800000 */
        /* <DEDUP_REMOVED lines=8> */
.L_x_313:
        /* <DEDUP_REMOVED lines=13> */
.L_x_315:
[----:B------:R-:W-:Y:S05]  /*5160*/  BSYNC.RECONVERGENT B3 ;  /* 0x0000000000037941 */ /* 0x000fea0003800200 */
.L_x_314:
[----:B------:R-:W-:Y:S01]  /*5170*/  LOP3.LUT R28, R2, UR7, R65, 0x96, !PT ;  /* 0x00000007021c7c12 */ /* 0x000fe2000f8e9641 */
[----:B------:R-:W-:Y:S01]  /*5180*/  IMAD.WIDE.U32 R10, R40, -0x326172a9, RZ ;  /* 0xcd9e8d57280a7825 */ /* 0x000fe200078e00ff */
[----:B------:R-:W-:-:S03]  /*5190*/  MOV R9, R62 ;  /* 0x0000003e00097202 */ /* 0x000fc60000000f00 */
[----:B------:R-:W-:Y:S01]  /*51a0*/  IMAD.WIDE.U32 R28, R28, -0x326172a9, RZ ;  /* 0xcd9e8d571c1c7825 */ /* 0x000fe200078e00ff */
[----:B------:R-:W-:-:S03]  /*51b0*/  LOP3.LUT R11, R36, UR6, R11, 0x96, !PT ;  /* 0x00000006240b7c12 */ /* 0x000fc6000f8e960b */
[----:B------:R-:W-:Y:S01]  /*51c0*/  IMAD.MOV.U32 R35, RZ, RZ, RZ ;  /* 0x000000ffff237224 */ /* 0x000fe200078e00ff */
        /* <DEDUP_REMOVED lines=34> */
[----:B------:R-:W-:-:S04]  /*53f0*/  IMAD.WIDE.U32 R28, R28, -0x2daee0ad, RZ ;  /* 0xd2511f531c1c7825 */ /* 0x000fc800078e00ff */
[----:B------:R-:W-:Y:S01]  /*5400*/  IMAD.MOV.U32 R62, RZ, RZ, R28 ;  /* 0x000000ffff3e7224 */ /* 0x000fe200078e001c */
[----:B------:R-:W-:-:S07]  /*5410*/  LOP3.LUT R11, R64, UR31, R29, 0x96, !PT ;  /* 0x0000001f400b7c12 */ /* 0x000fce000f8e961d */
.L_x_312:
[----:B------:R-:W-:Y:S05]  /*5420*/  BSYNC.RECONVERGENT B2 ;  /* 0x0000000000027941 */ /* 0x000fea0003800200 */
.L_x_311:
[----:B------:R-:W-:Y:S01]  /*5430*/  I2FP.F32.U32 R9, R9 ;  /* 0x0000000900097245 */ /* 0x000fe20000201000 */
[----:B------:R-:W-:Y:S01]  /*5440*/  BSSY.RECONVERGENT B2, `(.L_x_316) ;  /* 0x000004d000027945 */ /* 0x000fe20003800200 */
[----:B------:R-:W-:Y:S02]  /*5450*/  SHF.L.U32 R29, R30, 0x10, RZ ;  /* 0x000000101e1d7819 */ /* 0x000fe400000006ff */
[----:B------:R-:W-:Y:S01]  /*5460*/  ISETP.NE.AND P5, PT, R35, 0x1, PT ;  /* 0x000000012300780c */ /* 0x000fe20003fa5270 */
[----:B------:R-:W-:Y:S02]  /*5470*/  FFMA.FTZ R9, R9, R32, 1.1641532182693481445e-10 ;  /* 0x2f00000009097423 */ /* 0x000fe40000010020 */
[----:B------:R-:W-:-:S03]  /*5480*/  FMUL.FTZ R28, R29, R60 ;  /* 0x0000003c1d1c7220 */ /* 0x000fc60000410000 */
[----:B------:R-:W-:Y:S01]  /*5490*/  FSETP.GTU.FTZ.AND P4, PT, R9, R34, PT ;  /* 0x000000220900720b */ /* 0x000fe20003f9c000 */
[----:B------:R-:W-:Y:S01]  /*54a0*/  FMUL.FTZ R28, R28, R33 ;  /* 0x000000211c1c7220 */ /* 0x000fe20000410000 */
[----:B------:R-:W-:-:S04]  /*54b0*/  IMAD.MOV.U32 R9, RZ, RZ, R0 ;  /* 0x000000ffff097224 */ /* 0x000fc800078e0000 */
[----:B------:R-:W-:Y:S01]  /*54c0*/  FSEL R51, R28, RZ, !P4 ;  /* 0x000000ff1c337208 */ /* 0x000fe20006000000 */
[----:B------:R-:W-:Y:S01]  /*54d0*/  IMAD.MOV.U32 R28, RZ, RZ, 0x2 ;  /* 0x00000002ff1c7424 */ /* 0x000fe200078e00ff */
        /* <DEDUP_REMOVED lines=10> */
.L_x_318:
        /* <DEDUP_REMOVED lines=13> */
.L_x_320:
[----:B------:R-:W-:Y:S05]  /*5650*/  BSYNC.RECONVERGENT B3 ;  /* 0x0000000000037941 */ /* 0x000fea0003800200 */
.L_x_319:
        /* <DEDUP_REMOVED lines=36> */
[----:B------:R-:W-:Y:S01]  /*58a0*/  IMAD.MOV.U32 R0, RZ, RZ, R28 ;  /* 0x000000ffff007224 */ /* 0x000fe200078e001c */
[----:B------:R-:W-:Y:S01]  /*58b0*/  LOP3.LUT R10, R10, UR30, R29, 0x96, !PT ;  /* 0x0000001e0a0a7c12 */ /* 0x000fe2000f8e961d */
[----:B------:R-:W-:Y:S01]  /*58c0*/  IMAD.WIDE.U32 R28, R9, -0x2daee0ad, RZ ;  /* 0xd2511f53091c7825 */ /* 0x000fe200078e00ff */
[----:B------:R-:W-:-:S03]  /*58d0*/  MOV R9, R62 ;  /* 0x0000003e00097202 */ /* 0x000fc60000000f00 */
[----:B------:R-:W-:Y:S01]  /*58e0*/  IMAD.MOV.U32 R62, RZ, RZ, R28 ;  /* 0x000000ffff3e7224 */ /* 0x000fe200078e001c */
[----:B------:R-:W-:Y:S01]  /*58f0*/  LOP3.LUT R11, R64, UR31, R29, 0x96, !PT ;  /* 0x0000001f400b7c12 */ /* 0x000fe2000f8e961d */
[----:B------:R-:W-:-:S07]  /*5900*/  IMAD.MOV.U32 R28, RZ, RZ, RZ ;  /* 0x000000ffff1c7224 */ /* 0x000fce00078e00ff */
.L_x_317:
[----:B------:R-:W-:Y:S05]  /*5910*/  BSYNC.RECONVERGENT B2 ;  /* 0x0000000000027941 */ /* 0x000fea0003800200 */
.L_x_316:
[----:B------:R-:W-:Y:S01]  /*5920*/  I2FP.F32.U32 R9, R9 ;  /* 0x0000000900097245 */ /* 0x000fe20000201000 */
[----:B------:R-:W-:Y:S01]  /*5930*/  BSSY.RECONVERGENT B2, `(.L_x_321) ;  /* 0x0000050000027945 */ /* 0x000fe20003800200 */
[----:B------:R-:W-:Y:S02]  /*5940*/  SHF.L.U32 R29, R31, 0x10, RZ ;  /* 0x000000101f1d7819 */ /* 0x000fe400000006ff */
[----:B------:R-:W-:Y:S01]  /*5950*/  ISETP.NE.AND P6, PT, R28, 0x1, PT ;  /* 0x000000011c00780c */ /* 0x000fe20003fc5270 */
[----:B------:R-:W-:Y:S01]  /*5960*/  FFMA.FTZ R9, R9, R32, 1.1641532182693481445e-10 ;  /* 0x2f00000009097423 */ /* 0x000fe20000010020 */
[----:B------:R-:W-:Y:S01]  /*5970*/  PRMT R35, R31, 0x7632, R35 ;  /* 0x000076321f237816 */ /* 0x000fe20000000023 */
[----:B------:R-:W-:Y:S01]  /*5980*/  FMUL.FTZ R30, R29, R60 ;  /* 0x0000003c1d1e7220 */ /* 0x000fe20000410000 */
[----:B------:R-:W-:Y:S02]  /*5990*/  IMAD.MOV.U32 R29, RZ, RZ, R0 ;  /* 0x000000ffff1d7224 */ /* 0x000fe400078e0000 */
[----:B------:R-:W-:Y:S01]  /*59a0*/  FSETP.GTU.FTZ.AND P5, PT, R9, R34, PT ;  /* 0x000000220900720b */ /* 0x000fe20003fbc000 */
[----:B------:R-:W-:Y:S01]  /*59b0*/  FMUL.FTZ R30, R30, R33 ;  /* 0x000000211e1e7220 */ /* 0x000fe20000410000 */
[----:B------:R-:W-:-:S04]  /*59c0*/  IMAD.MOV.U32 R9, RZ, RZ, 0x2 ;  /* 0x00000002ff097424 */ /* 0x000fc800078e00ff */
        /* <DEDUP_REMOVED lines=11> */
.L_x_323:
[----:B------:R-:W-:Y:S01]  /*5a80*/  VIADD R37, R37, 0x1 ;  /* 0x0000000125257836 */ /* 0x000fe20000000000 */
[----:B------:R-:W-:Y:S03]  /*5a90*/  BSSY.RECONVERGENT B3, `(.L_x_324) ;  /* 0x000000e000037945 */ /* 0x000fe60003800200 */
[C---:B------:R-:W-:Y:S01]  /*5aa0*/  IMAD.WIDE.U32 R30, R37.reuse, -0x2daee0ad, RZ ;  /* 0xd2511f53251e7825 */ /* 0x040fe200078e00ff */
[----:B------:R-:W-:-:S13]  /*5ab0*/  ISETP.NE.AND P6, PT, R37, RZ, PT ;  /* 0x000000ff2500720c */ /* 0x000fda0003fc5270 */
[----:B------:R-:W-:Y:S05]  /*5ac0*/  @P6 BRA `(.L_x_325) ;  /* 0x0000000000286947 */ /* 0x000fea0003800000 */
[----:B------:R-:W-:Y:S01]  /*5ad0*/  VIADD R36, R36, 0x1 ;  /* 0x0000000124247836 */ /* 0x000fe20000000000 */
[----:B------:R-:W-:-:S04]  /*5ae0*/  P2R R0, PR, RZ, 0x1 ;  /* 0x00000001ff007803 */ /* 0x000fc80000000000 */
[----:B------:R-:W-:-:S13]  /*5af0*/  ISETP.NE.AND P6, PT, R36, RZ, PT ;  /* 0x000000ff2400720c */ /* 0x000fda0003fc5270 */
[----:B------:R-:W-:Y:S01]  /*5b00*/  @!P6 IADD3 R40, PT, PT, R40, 0x1, RZ ;  /* 0x000000012828e810 */ /* 0x000fe20007ffe0ff */
[----:B------:R-:W-:Y:S02]  /*5b10*/  @!P6 VIADD R9, R2, 0x1 ;  /* 0x000000010209e836 */ /* 0x000fe40000000000 */
[----:B------:R-:W-:Y:S01]  /*5b20*/  @!P6 IMAD.MOV.U32 R36, RZ, RZ, RZ ;  /* 0x000000ffff24e224 */ /* 0x000fe200078e00ff */
[----:B------:R-:W-:-:S13]  /*5b30*/  ISETP.NE.AND P0, PT, R40, RZ, !P6 ;  /* 0x000000ff2800720c */ /* 0x000fda0007705270 */
[----:B------:R-:W-:Y:S01]  /*5b40*/  @P0 IMAD.MOV R9, RZ, RZ, R2 ;  /* 0x000000ffff090224 */ /* 0x000fe200078e0202 */
[----:B------:R-:W-:-:S04]  /*5b50*/  ISETP.NE.AND P0, PT, R0, RZ, PT ;  /* 0x000000ff0000720c */ /* 0x000fc80003f05270 */
[----:B------:R-:W-:-:S09]  /*5b60*/  @!P6 MOV R2, R9 ;  /* 0x000000090002e202 */ /* 0x000fd20000000f00 */
.L_x_325:
[----:B------:R-:W-:Y:S05]  /*5b70*/  BSYNC.RECONVERGENT B3 ;  /* 0x0000000000037941 */ /* 0x000fea0003800200 */
.L_x_324:
[----:B------:R-:W-:Y:S01]  /*5b80*/  LOP3.LUT R28, R2, UR7, R31, 0x96, !PT ;  /* 0x00000007021c7c12 */ /* 0x000fe2000f8e961f */
[----:B------:R-:W-:-:S04]  /*5b90*/  IMAD.WIDE.U32 R10, R40, -0x326172a9, RZ ;  /* 0xcd9e8d57280a7825 */ /* 0x000fc800078e00ff */
        /* <DEDUP_REMOVED lines=36> */
[----:B------:R-:W-:Y:S01]  /*5de0*/  IMAD.WIDE.U32 R30, R31, -0x326172a9, RZ ;  /* 0xcd9e8d571f1e7825 */ /* 0x000fe200078e00ff */
[----:B------:R-:W-:-:S03]  /*5df0*/  MOV R29, R62 ;  /* 0x0000003e001d7202 */ /* 0x000fc60000000f00 */
[----:B------:R-:W-:Y:S01]  /*5e00*/  IMAD.MOV.U32 R0, RZ, RZ, R30 ;  /* 0x000000ffff007224 */ /* 0x000fe200078e001e */
[----:B------:R-:W-:Y:S01]  /*5e10*/  LOP3.LUT R10, R10, UR30, R31, 0x96, !PT ;  /* 0x0000001e0a0a7c12 */ /* 0x000fe2000f8e961f */
[----:B------:R-:W-:-:S07]  /*5e20*/  IMAD.MOV.U32 R62, RZ, RZ, R28 ;  /* 0x000000ffff3e7224 */ /* 0x000fce00078e001c */
.L_x_322:
[----:B------:R-:W-:Y:S05]  /*5e30*/  BSYNC.RECONVERGENT B2 ;  /* 0x0000000000027941 */ /* 0x000fea0003800200 */
.L_x_321:
[----:B------:R-:W-:Y:S02]  /*5e40*/  I2FP.F32.U32 R29, R29 ;  /* 0x0000001d001d7245 */ /* 0x000fe40000201000 */
[----:B------:R-:W-:Y:S02]  /*5e50*/  SHF.L.U32 R35, R35, 0x10, RZ ;  /* 0x0000001023237819 */ /* 0x000fe400000006ff */
[----:B------:R-:W-:Y:S01]  /*5e60*/  F2FP.BF16.F32.PACK_AB R30, R51, R50 ;  /* 0x00000032331e723e */ /* 0x000fe200000010ff */
[----:B------:R-:W-:Y:S02]  /*5e70*/  FFMA.FTZ R29, R29, R32, 1.1641532182693481445e-10 ;  /* 0x2f0000001d1d7423 */ /* 0x000fe40000010020 */
[----:B------:R-:W-:-:S03]  /*5e80*/  FMUL.FTZ R28, R35, R60 ;  /* 0x0000003c231c7220 */ /* 0x000fc60000410000 */
[----:B------:R-:W-:Y:S01]  /*5e90*/  FSETP.GTU.FTZ.AND P6, PT, R29, R34, PT ;  /* 0x000000221d00720b */ /* 0x000fe20003fdc000 */
[----:B------:R-:W-:Y:S01]  /*5ea0*/  FMUL.FTZ R28, R28, R33 ;  /* 0x000000211c1c7220 */ /* 0x000fe20000410000 */
[----:B------:R-:W-:-:S04]  /*5eb0*/  F2FP.BF16.F32.PACK_AB R29, R47, R46 ;  /* 0x0000002e2f1d723e */ /* 0x000fc800000010ff */
[----:B------:R-:W-:Y:S02]  /*5ec0*/  FSEL R56, R28, RZ, !P6 ;  /* 0x000000ff1c387208 */ /* 0x000fe40007000000 */
[----:B------:R-:W-:Y:S02]  /*5ed0*/  PLOP3.LUT P6, PT, P6, PT, PT, 0x8, 0x80 ;  /* 0x000000000080781c */ /* 0x000fe400037ce170 */
[----:B------:R-:W-:Y:S02]  /*5ee0*/  F2FP.BF16.F32.PACK_AB R28, R44, R45 ;  /* 0x0000002d2c1c723e */ /* 0x000fe400000010ff */
[----:B------:R-:W-:-:S09]  /*5ef0*/  F2FP.BF16.F32.PACK_AB R31, R56, R55 ;  /* 0x00000037381f723e */ /* 0x000fd200000010ff */
.L_x_285:
[----:B------:R-:W0:Y:S01]  /*5f00*/  LDC.64 R34, c[0x0][0x3a8] ;  /* 0x0000ea00ff227b82 */ /* 0x000e220000000a00 */
[----:B------:R-:W-:Y:S02]  /*5f10*/  SEL R65, RZ, 0x1000000, !P6 ;  /* 0x01000000ff417807 */ /* 0x000fe40007000000 */
[----:B------:R-:W-:Y:S02]  /*5f20*/  ISETP.NE.AND P6, PT, R59, RZ, PT ;  /* 0x000000ff3b00720c */ /* 0x000fe40003fc5270 */
[----:B------:R-:W-:Y:S02]  /*5f30*/  SEL R63, RZ, 0x10000, !P5 ;  /* 0x00010000ff3f7807 */ /* 0x000fe40006800000 */
[----:B------:R-:W-:Y:S01]  /*5f40*/  SEL R66, RZ, 0x100, !P4 ;  /* 0x00000100ff427807 */ /* 0x000fe20006000000 */
[----:B------:R-:W1:Y:S01]  /*5f50*/  LDC.64 R32, c[0x0][0x3b0] ;  /* 0x0000ec00ff207b82 */ /* 0x000e620000000a00 */
[----:B------:R-:W-:Y:S02]  /*5f60*/  SEL R61, RZ, 0x1000000, !P2 ;  /* 0x01000000ff3d7807 */ /* 0x000fe40005000000 */
[----:B------:R-:W-:-:S02]  /*5f70*/  SEL R64, RZ, 0x10000, !P1 ;  /* 0x00010000ff407807 */ /* 0x000fc40004800000 */
[----:B------:R-:W-:Y:S02]  /*5f80*/  SEL R59, RZ, 0x100, !P0 ;  /* 0x00000100ff3b7807 */ /* 0x000fe40004000000 */
[----:B------:R-:W-:Y:S02]  /*5f90*/  LOP3.LUT R66, R66, R65, R63, 0xfe, !PT ;  /* 0x0000004142427212 */ /* 0x000fe400078efe3f */
[----:B------:R-:W-:Y:S01]  /*5fa0*/  LOP3.LUT R59, R59, R61, R64, 0xfe, !PT ;  /* 0x0000003d3b3b7212 */ /* 0x000fe200078efe40 */
[----:B------:R-:W-:Y:S01]  /*5fb0*/  VIADD R61, R54, 0x20 ;  /* 0x00000020363d7836 */ /* 0x000fe20000000000 */
[----:B------:R-:W-:Y:S02]  /*5fc0*/  SEL R65, RZ, 0x1, !P3 ;  /* 0x00000001ff417807 */ /* 0x000fe40005800000 */
[----:B------:R-:W-:Y:S02]  /*5fd0*/  SEL R64, RZ, 0x1, !P6 ;  /* 0x00000001ff407807 */ /* 0x000fe40007000000 */
[----:B------:R-:W-:Y:S01]  /*5fe0*/  LOP3.LUT R65, R66, R65, RZ, 0xfc, !PT ;  /* 0x0000004142417212 */ /* 0x000fe200078efcff */
[----:B0-----:R-:W-:Y:S01]  /*5ff0*/  IMAD.WIDE.U32 R34, R54, 0x10, R34 ;  /* 0x0000001036227825 */ /* 0x001fe200078e0022 */
[----:B------:R-:W-:-:S03]  /*6000*/  LOP3.LUT R64, R59, R64, RZ, 0xfc, !PT ;  /* 0x000000403b407212 */ /* 0x000fc600078efcff */
[----:B------:R-:W-:Y:S01]  /*6010*/  IMAD.MOV.U32 R59, RZ, RZ, R62 ;  /* 0x000000ffff3b7224 */ /* 0x000fe200078e003e */
[----:B------:R0:W-:Y:S01]  /*6020*/  STG.E.128 desc[UR8][R34.64], R28 ;  /* 0x0000001c22007986 */ /* 0x0001e2000c101d08 */
[----:B-1----:R-:W-:-:S05]  /*6030*/  IMAD.WIDE.U32 R32, R54, 0x8, R32 ;  /* 0x0000000836207825 */ /* 0x002fca00078e0020 */
[----:B------:R0:W-:Y:S02]  /*6040*/  STG.E.64 desc[UR8][R32.64], R64 ;  /* 0x0000004020007986 */ /* 0x0001e4000c101b08 */
.L_x_244:
[----:B------:R-:W-:Y:S05]  /*6050*/  BSYNC.RECONVERGENT B1 ;  /* 0x0000000000017941 */ /* 0x000fea0003800200 */
.L_x_243:
        /* <DEDUP_REMOVED lines=14> */
[----:B------:R-:W-:Y:S02]  /*6140*/  HFMA2 R42, -RZ, RZ, 0, 1.1920928955078125e-07 ;  /* 0x00000002ff2a7431 */ /* 0x000fe400000001ff */
[----:B------:R-:W-:Y:S02]  /*6150*/  IMAD.MOV.U32 R43, RZ, RZ, R0 ;  /* 0x000000ffff2b7224 */ /* 0x000fe400078e0000 */
[----:B------:R-:W-:-:S07]  /*6160*/  IMAD.MOV.U32 R62, RZ, RZ, R59 ;  /* 0x000000ffff3e7224 */ /* 0x000fce00078e003b */
[----:B------:R-:W-:Y:S05]  /*6170*/  @!P1 BRA `(.L_x_330) ;  /* 0x0000000400089947 */ /* 0x000fea0003800000 */
[----:B------:R-:W-:-:S13]  /*6180*/  ISETP.NE.AND P1, PT, R9, 0x3, PT ;  /* 0x000000030900780c */ /* 0x000fda0003f25270 */
[----:B------:R-:W-:Y:S05]  /*6190*/  @!P1 BRA `(.L_x_331) ;  /* 0x0000000000209947 */ /* 0x000fea0003800000 */
[----:B------:R-:W-:-:S13]  /*61a0*/  ISETP.NE.AND P1, PT, R9, 0x2, PT ;  /* 0x000000020900780c */ /* 0x000fda0003f25270 */
[----:B------:R-:W-:Y:S01]  /*61b0*/  @!P1 MOV R42, 0x3 ;  /* 0x00000003002a9802 */ /* 0x000fe20000000f00 */
[----:B------:R-:W-:Y:S01]  /*61c0*/  @!P1 IMAD.MOV.U32 R62, RZ, RZ, R59 ;  /* 0x000000ffff3e9224 */ /* 0x000fe200078e003b */
[----:B------:R-:W-:Y:S01]  /*61d0*/  @P1 IADD3 R42, PT, PT, R9, 0x1, RZ ;  /* 0x00000001092a1810 */ /* 0x000fe20007ffe0ff */
[----:B------:R-:W-:Y:S02]  /*61e0*/  @!P1 IMAD.MOV.U32 R43, RZ, RZ, R11 ;  /* 0x000000ffff2b9224 */ /* 0x000fe400078e000b */
[----:B------:R-:W-:Y:S02]  /*61f0*/  @P1 IMAD.MOV.U32 R62, RZ, RZ, R59 ;  /* 0x000000ffff3e1224 */ /* 0x000fe400078e003b */
[----:B------:R-:W-:Y:S01]  /*6200*/  @P1 IMAD.MOV.U32 R43, RZ, RZ, R10 ;  /* 0x000000ffff2b1224 */ /* 0x000fe200078e000a */
[----:B------:R-:W-:Y:S06]  /*6210*/  BRA `(.L_x_330) ;  /* 0x0000000000e07947 */ /* 0x000fec0003800000 */
.L_x_331:
        /* <DEDUP_REMOVED lines=13> */
.L_x_333:
[----:B------:R-:W-:Y:S05]  /*62f0*/  BSYNC.RECONVERGENT B3 ;  /* 0x0000000000037941 */ /* 0x000fea0003800200 */
.L_x_332:
        /* <DEDUP_REMOVED lines=38> */
[----:B------:R-:W-:-:S03]  /*6560*/  LOP3.LUT R10, R10, UR30, R49, 0x96, !PT ;  /* 0x0000001e0a0a7c12 */ /* 0x000fc6000f8e9631 */
[----:B------:R-:W-:Y:S01]  /*6570*/  IMAD.MOV.U32 R0, RZ, RZ, R48 ;  /* 0x000000ffff007224 */ /* 0x000fe200078e0030 */
[----:B------:R-:W-:Y:S01]  /*6580*/  LOP3.LUT R11, R42, UR31, R63, 0x96, !PT ;  /* 0x0000001f2a0b7c12 */ /* 0x000fe2000f8e963f */
[----:B------:R-:W-:-:S07]  /*6590*/  HFMA2 R42, -RZ, RZ, 0, 0 ;  /* 0x00000000ff2a7431 */ /* 0x000fce00000001ff */
.L_x_330:
[----:B------:R-:W-:Y:S05]  /*65a0*/  BSYNC.RECONVERGENT B2 ;  /* 0x0000000000027941 */ /* 0x000fea0003800200 */
.L_x_329:
[----:B------:R-:W0:Y:S01]  /*65b0*/  LDC R64, c[0x0][0x408] ;  /* 0x00010200ff407b82 */ /* 0x000e220000000800 */
[----:B------:R-:W-:Y:S01]  /*65c0*/  I2FP.F32.U32 R9, R43 ;  /* 0x0000002b00097245 */ /* 0x000fe20000201000 */
[----:B------:R-:W-:Y:S01]  /*65d0*/  IMAD.MOV.U32 R58, RZ, RZ, 0x2f800000 ;  /* 0x2f800000ff3a7424 */ /* 0x000fe200078e00ff */
[----:B------:R-:W-:Y:S01]  /*65e0*/  ISETP.NE.AND P2, PT, R42, 0x1, PT ;  /* 0x000000012a00780c */ /* 0x000fe20003f45270 */
[C---:B-----5:R-:W-:Y:S01]  /*65f0*/  IMAD.U32 R43, R28.reuse, 0x10000, RZ ;  /* 0x000100001c2b7824 */ /* 0x060fe200078e00ff */
[----:B------:R-:W-:Y:S01]  /*6600*/  BSSY.RECONVERGENT B2, `(.L_x_334) ;  /* 0x0000051000027945 */ /* 0x000fe20003800200 */
[----:B------:R-:W-:Y:S01]  /*6610*/  FFMA.FTZ R48, R9, R58, 1.1641532182693481445e-10 ;  /* 0x2f00000009307423 */ /* 0x000fe2000001003a */
[----:B------:R-:W-:Y:S01]  /*6620*/  PRMT R28, R28, 0x7632, R28 ;  /* 0x000076321c1c7816 */ /* 0x000fe2000000001c */
[----:B------:R-:W1:Y:S01]  /*6630*/  LDC R63, c[0x0][0x404] ;  /* 0x00010100ff3f7b82 */ /* 0x000e620000000800 */
[----:B------:R-:W-:Y:S01]  /*6640*/  FMUL.FTZ R43, R43, R60 ;  /* 0x0000003c2b2b7220 */ /* 0x000fe20000410000 */
[----:B------:R-:W-:-:S03]  /*6650*/  IMAD.MOV.U32 R9, RZ, RZ, R0 ;  /* 0x000000ffff097224 */ /* 0x000fc600078e0000 */
[----:B0-----:R-:W-:Y:S01]  /*6660*/  FMUL.FTZ R43, R43, R64 ;  /* 0x000000402b2b7220 */ /* 0x001fe20000410000 */
[----:B-1----:R-:W-:Y:S02]  /*6670*/  FSETP.GTU.FTZ.AND P1, PT, R48, R63, PT ;  /* 0x0000003f3000720b */ /* 0x002fe40003f3c000 */
[C---:B------:R-:W-:Y:S02]  /*6680*/  SHF.L.U32 R48, R32.reuse, 0x10, RZ ;  /* 0x0000001020307819 */ /* 0x040fe400000006ff */
[----:B------:R-:W-:Y:S02]  /*6690*/  FSEL R43, R43, RZ, !P1 ;  /* 0x000000ff2b2b7208 */ /* 0x000fe40004800000 */
[----:B------:R-:W-:Y:S02]  /*66a0*/  PLOP3.LUT P1, PT, P1, PT, PT, 0x8, 0x80 ;  /* 0x000000000080781c */ /* 0x000fe40000f2e170 */
[----:B------:R-:W-:Y:S01]  /*66b0*/  PRMT R32, R32, 0x7632, R32 ;  /* 0x0000763220207816 */ /* 0x000fe20000000020 */
[----:B------:R-:W-:Y:S01]  /*66c0*/  FADD.FTZ R43, R43, R48 ;  /* 0x000000302b2b7221 */ /* 0x000fe20000010000 */
[----:B------:R-:W-:Y:S01]  /*66d0*/  P2R R59, PR, RZ, 0x2 ;  /* 0x00000002ff3b7803 */ /* 0x000fe20000000000 */
[----:B------:R-:W-:Y:S01]  /*66e0*/  IMAD.MOV.U32 R48, RZ, RZ, 0x2 ;  /* 0x00000002ff307424 */ /* 0x000fe200078e00ff */
[----:B------:R-:W-:Y:S07]  /*66f0*/  @!P2 BRA `(.L_x_335) ;  /* 0x000000040004a947 */ /* 0x000fee0003800000 */
        /* <DEDUP_REMOVED lines=8> */
.L_x_336:
        /* <DEDUP_REMOVED lines=13> */
.L_x_338:
[----:B------:R-:W-:Y:S05]  /*6850*/  BSYNC.RECONVERGENT B3 ;  /* 0x0000000000037941 */ /* 0x000fea0003800200 */
.L_x_337:
        /* <DEDUP_REMOVED lines=43> */
.L_x_335:
[----:B------:R-:W-:Y:S05]  /*6b10*/  BSYNC.RECONVERGENT B2 ;  /* 0x0000000000027941 */ /* 0x000fea0003800200 */
.L_x_334:
[----:B------:R-:W-:Y:S01]  /*6b20*/  I2FP.F32.U32 R9, R9 ;  /* 0x0000000900097245 */ /* 0x000fe20000201000 */
[----:B------:R-:W-:Y:S01]  /*6b30*/  BSSY.RECONVERGENT B2, `(.L_x_339) ;  /* 0x0000050000027945 */ /* 0x000fe20003800200 */
[----:B------:R-:W-:Y:S01]  /*6b40*/  SHF.L.U32 R49, R28, 0x10, RZ ;  /* 0x000000101c317819 */ /* 0x000fe200000006ff */
[----:B------:R-:W-:Y:S01]  /*6b50*/  IMAD.MOV.U32 R52, RZ, RZ, 0x2 ;  /* 0x00000002ff347424 */ /* 0x000fe200078e00ff */
[----:B------:R-:W-:Y:S01]  /*6b60*/  ISETP.NE.AND P2, PT, R48, 0x1, PT ;  /* 0x000000013000780c */ /* 0x000fe20003f45270 */
[----:B------:R-:W-:Y:S01]  /*6b70*/  FFMA.FTZ R28, R9, R58, 1.1641532182693481445e-10 ;  /* 0x2f000000091c7423 */ /* 0x000fe2000001003a */
[----:B------:R-:W-:Y:S02]  /*6b80*/  IMAD.U32 R9, R32, 0x10000, RZ ;  /* 0x0001000020097824 */ /* 0x000fe400078e00ff */
[----:B------:R-:W-:Y:S02]  /*6b90*/  FMUL.FTZ R49, R49, R60 ;  /* 0x0000003c31317220 */ /* 0x000fe40000410000 */
[----:B------:R-:W-:-:S02]  /*6ba0*/  FSETP.GTU.FTZ.AND P1, PT, R28, R63, PT ;  /* 0x0000003f1c00720b */ /* 0x000fc40003f3c000 */
[----:B------:R-:W-:-:S05]  /*6bb0*/  FMUL.FTZ R49, R49, R64 ;  /* 0x0000004031317220 */ /* 0x000fca0000410000 */
[----:B------:R-:W-:Y:S02]  /*6bc0*/  FSEL R42, R49, RZ, !P1 ;  /* 0x000000ff312a7208 */ /* 0x000fe40004800000 */
[----:B------:R-:W-:-:S03]  /*6bd0*/  PLOP3.LUT P1, PT, P1, PT, PT, 0x8, 0x80 ;  /* 0x000000000080781c */ /* 0x000fc60000f2e170 */
[----:B------:R-:W-:Y:S01]  /*6be0*/  FADD.FTZ R42, R42, R9 ;  /* 0x000000092a2a7221 */ /* 0x000fe20000010000 */
[----:B------:R-:W-:Y:S02]  /*6bf0*/  P2R R32, PR, RZ, 0x2 ;  /* 0x00000002ff207803 */ /* 0x000fe40000000000 */
        /* <DEDUP_REMOVED lines=10> */
.L_x_341:
        /* <DEDUP_REMOVED lines=13> */
.L_x_343:
[----:B------:R-:W-:Y:S05]  /*6d70*/  BSYNC.RECONVERGENT B3 ;  /* 0x0000000000037941 */ /* 0x000fea0003800200 */
.L_x_342:
        /* <DEDUP_REMOVED lines=38> */
[----:B------:R-:W-:Y:S02]  /*6fe0*/  LOP3.LUT R10, R10, UR30, R67, 0x96, !PT ;  /* 0x0000001e0a0a7c12 */ /* 0x000fe4000f8e9643 */
[----:B------:R-:W-:Y:S01]  /*6ff0*/  MOV R0, R66 ;  /* 0x0000004200007202 */ /* 0x000fe20000000f00 */
[----:B------:R-:W-:Y:S01]  /*7000*/  IMAD.MOV.U32 R62, RZ, RZ, R48 ;  /* 0x000000ffff3e7224 */ /* 0x000fe200078e0030 */
[----:B------:R-:W-:Y:S01]  /*7010*/  LOP3.LUT R11, R52, UR31, R49, 0x96, !PT ;  /* 0x0000001f340b7c12 */ /* 0x000fe2000f8e9631 */
[----:B------:R-:W-:-:S07]  /*7020*/  HFMA2 R52, -RZ, RZ, 0, 0 ;  /* 0x00000000ff347431 */ /* 0x000fce00000001ff */
.L_x_340:
[----:B------:R-:W-:Y:S05]  /*7030*/  BSYNC.RECONVERGENT B2 ;  /* 0x0000000000027941 */ /* 0x000fea0003800200 */
.L_x_339:
[----:B------:R-:W-:Y:S01]  /*7040*/  I2FP.F32.U32 R9, R9 ;  /* 0x0000000900097245 */ /* 0x000fe20000201000 */
[----:B------:R-:W-:Y:S01]  /*7050*/  IMAD.U32 R49, R29, 0x10000, RZ ;  /* 0x000100001d317824 */ /* 0x000fe200078e00ff */
[----:B------:R-:W-:Y:S01]  /*7060*/  ISETP.NE.AND P2, PT, R52, 0x1, PT ;  /* 0x000000013400780c */ /* 0x000fe20003f45270 */
[----:B------:R-:W-:Y:S01]  /*7070*/  BSSY.RECONVERGENT B2, `(.L_x_344) ;  /* 0x000004f000027945 */ /* 0x000fe20003800200 */
[----:B------:R-:W-:Y:S02]  /*7080*/  HFMA2 R53, -RZ, RZ, 0, 1.1920928955078125e-07 ;  /* 0x00000002ff357431 */ /* 0x000fe400000001ff */
[----:B------:R-:W-:Y:S01]  /*7090*/  FFMA.FTZ R28, R9, R58, 1.1641532182693481445e-10 ;  /* 0x2f000000091c7423 */ /* 0x000fe2000001003a */
[----:B------:R-:W-:Y:S01]  /*70a0*/  FMUL.FTZ R49, R49, R60 ;  /* 0x0000003c31317220 */ /* 0x000fe20000410000 */
[C---:B------:R-:W-:Y:S01]  /*70b0*/  IMAD.U32 R9, R33.reuse, 0x10000, RZ ;  /* 0x0001000021097824 */ /* 0x040fe200078e00ff */
[----:B------:R-:W-:Y:S02]  /*70c0*/  PRMT R33, R33, 0x7632, R33 ;  /* 0x0000763221217816 */ /* 0x000fe40000000021 */
[----:B------:R-:W-:Y:S01]  /*70d0*/  FMUL.FTZ R49, R49, R64 ;  /* 0x0000004031317220 */ /* 0x000fe20000410000 */
[----:B------:R-:W-:-:S04]  /*70e0*/  FSETP.GTU.FTZ.AND P1, PT, R28, R63, PT ;  /* 0x0000003f1c00720b */ /* 0x000fc80003f3c000 */
[----:B------:R-:W-:Y:S02]  /*70f0*/  FSEL R48, R49, RZ, !P1 ;  /* 0x000000ff31307208 */ /* 0x000fe40004800000 */
[----:B------:R-:W-:-:S03]  /*7100*/  PLOP3.LUT P1, PT, P1, PT, PT, 0x8, 0x80 ;  /* 0x000000000080781c */ /* 0x000fc60000f2e170 */
[--C-:B------:R-:W-:Y:S01]  /*7110*/  FADD.FTZ R48, R48, R9.reuse ;  /* 0x0000000930307221 */ /* 0x100fe20000010000 */
[----:B------:R-:W-:Y:S01]  /*7120*/  PRMT R9, R29, 0x7632, R9 ;  /* 0x000076321d097816 */ /* 0x000fe20000000009 */
[----:B------:R-:W-:Y:S01]  /*7130*/  IMAD.MOV.U32 R29, RZ, RZ, R0 ;  /* 0x000000ffff1d7224 */ /* 0x000fe200078e0000 */
[----:B------:R-:W-:Y:S07]  /*7140*/  @!P2 BRA `(.L_x_345) ;  /* 0x000000040004a947 */ /* 0x000fee0003800000 */
        /* <DEDUP_REMOVED lines=8> */
.L_x_346:
        /* <DEDUP_REMOVED lines=13> */
.L_x_348:
[----:B------:R-:W-:Y:S05]  /*72a0*/  BSYNC.RECONVERGENT B3 ;  /* 0x0000000000037941 */ /* 0x000fea0003800200 */
.L_x_347:
        /* <DEDUP_REMOVED lines=39> */
[----:B------:R-:W-:-:S05]  /*7520*/  IMAD.WIDE.U32 R28, R11, -0x2daee0ad, RZ ;  /* 0xd2511f530b1c7825 */ /* 0x000fca00078e00ff */
[----:B------:R-:W-:Y:S01]  /*7530*/  LOP3.LUT R11, R52, UR31, R29, 0x96, !PT ;  /* 0x0000001f340b7c12 */ /* 0x000fe2000f8e961d */
[----:B------:R-:W-:Y:S01]  /*7540*/  IMAD.MOV.U32 R29, RZ, RZ, R62 ;  /* 0x000000ffff1d7224 */ /* 0x000fe200078e003e */
[----:B------:R-:W-:-:S07]  /*7550*/  MOV R62, R28 ;  /* 0x0000001c003e7202 */ /* 0x000fce0000000f00 */
.L_x_345:
[----:B------:R-:W-:Y:S05]  /*7560*/  BSYNC.RECONVERGENT B2 ;  /* 0x0000000000027941 */ /* 0x000fea0003800200 */
.L_x_344:
[----:B------:R-:W-:Y:S01]  /*7570*/  I2FP.F32.U32 R29, R29 ;  /* 0x0000001d001d7245 */ /* 0x000fe20000201000 */
[----:B------:R-:W-:Y:S01]  /*7580*/  IMAD.U32 R9, R9, 0x10000, RZ ;  /* 0x0001000009097824 */ /* 0x000fe200078e00ff */
[----:B------:R-:W-:Y:S01]  /*7590*/  ISETP.NE.AND P3, PT, R53, 0x1, PT ;  /* 0x000000013500780c */ /* 0x000fe20003f65270 */
[----:B------:R-:W-:Y:S02]  /*75a0*/  BSSY.RECONVERGENT B2, `(.L_x_349) ;  /* 0x000004d000027945 */ /* 0x000fe40003800200 */
[----:B------:R-:W-:Y:S01]  /*75b0*/  FFMA.FTZ R28, R29, R58, 1.1641532182693481445e-10 ;  /* 0x2f0000001d1c7423 */ /* 0x000fe2000001003a */
[----:B------:R-:W-:-:S04]  /*75c0*/  FMUL.FTZ R9, R9, R60 ;  /* 0x0000003c09097220 */ /* 0x000fc80000410000 */
[----:B------:R-:W-:Y:S01]  /*75d0*/  FMUL.FTZ R9, R9, R64 ;  /* 0x0000004009097220 */ /* 0x000fe20000410000 */
[----:B------:R-:W-:Y:S02]  /*75e0*/  FSETP.GTU.FTZ.AND P2, PT, R28, R63, PT ;  /* 0x0000003f1c00720b */ /* 0x000fe40003f5c000 */
[----:B------:R-:W-:Y:S02]  /*75f0*/  SHF.L.U32 R28, R33, 0x10, RZ ;  /* 0x00000010211c7819 */ /* 0x000fe400000006ff */
[----:B------:R-:W-:Y:S02]  /*7600*/  FSEL R9, R9, RZ, !P2 ;  /* 0x000000ff09097208 */ /* 0x000fe40005000000 */
[----:B------:R-:W-:-:S03]  /*7610*/  PLOP3.LUT P2, PT, P2, PT, PT, 0x8, 0x80 ;  /* 0x000000000080781c */ /* 0x000fc6000174e170 */
[----:B------:R-:W-:Y:S01]  /*7620*/  FADD.FTZ R49, R9, R28 ;  /* 0x0000001c09317221 */ /* 0x000fe20000010000 */
[----:B------:R-:W-:Y:S02]  /*7630*/  IMAD.MOV.U32 R28, RZ, RZ, 0x2 ;  /* 0x00000002ff1c7424 */ /* 0x000fe400078e00ff */
[----:B------:R-:W-:Y:S01]  /*7640*/  IMAD.MOV.U32 R9, RZ, RZ, R0 ;  /* 0x000000ffff097224 */ /* 0x000fe200078e0000 */
        /* <DEDUP_REMOVED lines=9> */
.L_x_351:
        /* <DEDUP_REMOVED lines=13> */
.L_x_353:
[----:B------:R-:W-:Y:S05]  /*77b0*/  BSYNC.RECONVERGENT B3 ;  /* 0x0000000000037941 */ /* 0x000fea0003800200 */
.L_x_352:
        /* <DEDUP_REMOVED lines=43> */
.L_x_350:
[----:B------:R-:W-:Y:S05]  /*7a70*/  BSYNC.RECONVERGENT B2 ;  /* 0x0000000000027941 */ /* 0x000fea0003800200 */
.L_x_349:
[----:B------:R-:W-:Y:S01]  /*7a80*/  I2FP.F32.U32 R9, R9 ;  /* 0x0000000900097245 */ /* 0x000fe20000201000 */
[----:B------:R-:W-:Y:S01]  /*7a90*/  BSSY.RECONVERGENT B2, `(.L_x_354) ;  /* 0x0000051000027945 */ /* 0x000fe20003800200 */
[----:B------:R-:W-:Y:S02]  /*7aa0*/  SHF.L.U32 R29, R30, 0x10, RZ ;  /* 0x000000101e1d7819 */ /* 0x000fe400000006ff */
[----:B------:R-:W-:Y:S01]  /*7ab0*/  ISETP.NE.AND P4, PT, R28, 0x1, PT ;  /* 0x000000011c00780c */ /* 0x000fe20003f85270 */
[----:B------:R-:W-:Y:S01]  /*7ac0*/  FFMA.FTZ R52, R9, R58, 1.1641532182693481445e-10 ;  /* 0x2f00000009347423 */ /* 0x000fe2000001003a */
[----:B------:R-:W-:Y:S01]  /*7ad0*/  PRMT R30, R30, 0x7632, R30 ;  /* 0x000076321e1e7816 */ /* 0x000fe2000000001e */
[----:B------:R-:W-:Y:S01]  /*7ae0*/  FMUL.FTZ R29, R29, R60 ;  /* 0x0000003c1d1d7220 */ /* 0x000fe20000410000 */
[----:B------:R-:W-:Y:S02]  /*7af0*/  MOV R9, R0 ;  /* 0x0000000000097202 */ /* 0x000fe40000000f00 */
[----:B------:R-:W-:Y:S01]  /*7b00*/  FSETP.GTU.FTZ.AND P3, PT, R52, R63, PT ;  /* 0x0000003f3400720b */ /* 0x000fe20003f7c000 */
[----:B------:R-:W-:Y:S01]  /*7b10*/  FMUL.FTZ R29, R29, R64 ;  /* 0x000000401d1d7220 */ /* 0x000fe20000410000 */
[C---:B------:R-:W-:Y:S01]  /*7b20*/  IMAD.U32 R52, R34.reuse, 0x10000, RZ ;  /* 0x0001000022347824 */ /* 0x040fe200078e00ff */
[----:B------:R-:W-:-:S03]  /*7b30*/  PRMT R34, R34, 0x7632, R34 ;  /* 0x0000763222227816 */ /* 0x000fc60000000022 */
[----:B------:R-:W-:Y:S02]  /*7b40*/  FSEL R29, R29, RZ, !P3 ;  /* 0x000000ff1d1d7208 */ /* 0x000fe40005800000 */
[----:B------:R-:W-:-:S03]  /*7b50*/  PLOP3.LUT P3, PT, P3, PT, PT, 0x8, 0x80 ;  /* 0x000000000080781c */ /* 0x000fc60001f6e170 */
[----:B------:R-:W-:Y:S01]  /*7b60*/  FADD.FTZ R52, R29, R52 ;  /* 0x000000341d347221 */ /* 0x000fe20000010000 */
[----:B------:R-:W-:Y:S01]  /*7b70*/  IMAD.MOV.U32 R29, RZ, RZ, 0x2 ;  /* 0x00000002ff1d7424 */ /* 0x000fe200078e00ff */
        /* <DEDUP_REMOVED lines=9> */
.L_x_356:
        /* <DEDUP_REMOVED lines=13> */
.L_x_358:
[----:B------:R-:W-:Y:S05]  /*7ce0*/  BSYNC.RECONVERGENT B3 ;  /* 0x0000000000037941 */ /* 0x000fea0003800200 */
.L_x_357:
        /* <DEDUP_REMOVED lines=39> */
[----:B------:R-:W-:-:S04]  /*7f60*/  IMAD.WIDE.U32 R66, R67, -0x326172a9, RZ ;  /* 0xcd9e8d5743427825 */ /* 0x000fc800078e00ff */
[----:B------:R-:W-:Y:S01]  /*7f70*/  HFMA2 R29, -RZ, RZ, 0, 0 ;  /* 0x00000000ff1d7431 */ /* 0x000fe200000001ff */
[----:B------:R-:W-:Y:S02]  /*7f80*/  LOP3.LUT R10, R10, UR30, R67, 0x96, !PT ;  /* 0x0000001e0a0a7c12 */ /* 0x000fe4000f8e9643 */
[----:B------:R-:W-:-:S07]  /*7f90*/  MOV R0, R66 ;  /* 0x0000004200007202 */ /* 0x000fce0000000f00 */
.L_x_355:
[----:B------:R-:W-:Y:S05]  /*7fa0*/  BSYNC.RECONVERGENT B2 ;  /* 0x0000000000027941 */ /* 0x000fea0003800200 */
.L_x_354:
        /* <DEDUP_REMOVED lines=9> */
[----:B------:R-:W-:Y:S01]  /*8040*/  FSETP.GTU.FTZ.AND P4, PT, R28, R63, PT ;  /* 0x0000003f1c00720b */ /* 0x000fe20003f9c000 */
[----:B------:R-:W-:-:S03]  /*8050*/  HFMA2 R28, -RZ, RZ, 0, 1.1920928955078125e-07 ;  /* 0x00000002ff1c7431 */ /* 0x000fc600000001ff */
        /* <DEDUP_REMOVED lines=12> */
.L_x_361:
        /* <DEDUP_REMOVED lines=8> */
[----:B------:R-:W-:Y:S02]  /*81a0*/  @!P5 IADD3 R0, PT, PT, R2, 0x1, RZ ;  /* 0x000000010200d810 */ /* 0x000fe40007ffe0ff */
[----:B------:R-:W-:Y:S02]  /*81b0*/  @!P5 MOV R36, RZ ;  /* 0x000000ff0024d202 */ /* 0x000fe40000000f00 */
[----:B------:R-:W-:-:S13]  /*81c0*/  ISETP.NE.AND P6, PT, R40, RZ, !P5 ;  /* 0x000000ff2800720c */ /* 0x000fda0006fc5270 */
[----:B------:R-:W-:-:S04]  /*81d0*/  @P6 IMAD.MOV R0, RZ, RZ, R2 ;  /* 0x000000ffff006224 */ /* 0x000fc800078e0202 */
[----:B------:R-:W-:-:S07]  /*81e0*/  @!P5 IMAD.MOV.U32 R2, RZ, RZ, R0 ;  /* 0x000000ffff02d224 */ /* 0x000fce00078e0000 */
.L_x_363:
[----:B------:R-:W-:Y:S05]  /*81f0*/  BSYNC.RECONVERGENT B3 ;  /* 0x0000000000037941 */ /* 0x000fea0003800200 */
.L_x_362:
        /* <DEDUP_REMOVED lines=42> */
[----:B------:R-:W-:-:S07]  /*84a0*/  IMAD.MOV.U32 R28, RZ, RZ, RZ ;  /* 0x000000ffff1c7224 */ /* 0x000fce00078e00ff */
.L_x_360:
[----:B------:R-:W-:Y:S05]  /*84b0*/  BSYNC.RECONVERGENT B2 ;  /* 0x0000000000027941 */ /* 0x000fea0003800200 */
.L_x_359:
[----:B------:R-:W-:Y:S01]  /*84c0*/  I2FP.F32.U32 R9, R9 ;  /* 0x0000000900097245 */ /* 0x000fe20000201000 */
[C---:B------:R-:W-:Y:S01]  /*84d0*/  IMAD.U32 R29, R31.reuse, 0x10000, RZ ;  /* 0x000100001f1d7824 */ /* 0x040fe200078e00ff */
[----:B------:R-:W-:Y:S01]  /*84e0*/  ISETP.NE.AND P6, PT, R28, 0x1, PT ;  /* 0x000000011c00780c */ /* 0x000fe20003fc5270 */
[----:B------:R-:W-:Y:S01]  /*84f0*/  BSSY.RECONVERGENT B2, `(.L_x_364) ;  /* 0x0000051000027945 */ /* 0x000fe20003800200 */
[----:B------:R-:W-:Y:S01]  /*8500*/  PRMT R31, R31, 0x7632, R31 ;  /* 0x000076321f1f7816 */ /* 0x000fe2000000001f */
[----:B------:R-:W-:Y:S01]  /*8510*/  FFMA.FTZ R30, R9, R58, 1.1641532182693481445e-10 ;  /* 0x2f000000091e7423 */ /* 0x000fe2000001003a */
[----:B------:R-:W-:Y:S01]  /*8520*/  FMUL.FTZ R29, R29, R60 ;  /* 0x0000003c1d1d7220 */ /* 0x000fe20000410000 */
[----:B------:R-:W-:-:S03]  /*8530*/  IMAD.MOV.U32 R9, RZ, RZ, 0x2 ;  /* 0x00000002ff097424 */ /* 0x000fc600078e00ff */
[----:B------:R-:W-:Y:S01]  /*8540*/  FMUL.FTZ R29, R29, R64 ;  /* 0x000000401d1d7220 */ /* 0x000fe20000410000 */
[----:B------:R-:W-:Y:S02]  /*8550*/  FSETP.GTU.FTZ.AND P5, PT, R30, R63, PT ;  /* 0x0000003f1e00720b */ /* 0x000fe40003fbc000 */
[----:B------:R-:W-:Y:S02]  /*8560*/  SHF.L.U32 R30, R35, 0x10, RZ ;  /* 0x00000010231e7819 */ /* 0x000fe400000006ff */
[----:B------:R-:W-:Y:S02]  /*8570*/  FSEL R29, R29, RZ, !P5 ;  /* 0x000000ff1d1d7208 */ /* 0x000fe40006800000 */
[----:B------:R-:W-:Y:S02]  /*8580*/  PRMT R35, R35, 0x7632, R35 ;  /* 0x0000763223237816 */ /* 0x000fe40000000023 */
[----:B------:R-:W-:Y:S01]  /*8590*/  PLOP3.LUT P5, PT, P5, PT, PT, 0x8, 0x80 ;  /* 0x000000000080781c */ /* 0x000fe20002fae170 */
[----:B------:R-:W-:Y:S01]  /*85a0*/  FADD.FTZ R57, R29, R30 ;  /* 0x0000001e1d397221 */ /* 0x000fe20000010000 */
[----:B------:R-:W-:Y:S01]  /*85b0*/  IMAD.MOV.U32 R29, RZ, RZ, R0 ;  /* 0x000000ffff1d7224 */ /* 0x000fe200078e0000 */
        /* <DEDUP_REMOVED lines=9> */
.L_x_366:
        /* <DEDUP_REMOVED lines=15> */
.L_x_368:
[----:B------:R-:W-:Y:S05]  /*8740*/  BSYNC.RECONVERGENT B3 ;  /* 0x0000000000037941 */ /* 0x000fea0003800200 */
.L_x_367:
        /* <DEDUP_REMOVED lines=41> */
[----:B------:R-:W-:Y:S01]  /*89e0*/  IMAD.MOV.U32 R29, RZ, RZ, R62 ;  /* 0x000000ffff1d7224 */ /* 0x000fe200078e003e */
[----:B------:R-:W-:-:S07]  /*89f0*/  MOV R62, R28 ;  /* 0x0000001c003e7202 */ /* 0x000fce0000000f00 */
.L_x_365:
[----:B------:R-:W-:Y:S05]  /*8a00*/  BSYNC.RECONVERGENT B2 ;  /* 0x0000000000027941 */ /* 0x000fea0003800200 */
.L_x_364:
[----:B------:R-:W-:Y:S01]  /*8a10*/  SHF.L.U32 R31, R31, 0x10, RZ ;  /* 0x000000101f1f7819 */ /* 0x000fe200000006ff */
[----:B------:R-:W-:Y:S01]  /*8a20*/  IMAD.U32 R28, R35, 0x10000, RZ ;  /* 0x00010000231c7824 */ /* 0x000fe200078e00ff */
[----:B------:R-:W-:Y:S02]  /*8a30*/  I2FP.F32.U32 R29, R29 ;  /* 0x0000001d001d7245 */ /* 0x000fe40000201000 */
[----:B------:R-:W-:Y:S01]  /*8a40*/  F2FP.BF16.F32.PACK_AB R30, R53, R52 ;  /* 0x00000034351e723e */ /* 0x000fe200000010ff */
[----:B------:R-:W-:Y:S02]  /*8a50*/  FMUL.FTZ R31, R31, R60 ;  /* 0x0000003c1f1f7220 */ /* 0x000fe40000410000 */
[----:B------:R-:W-:Y:S01]  /*8a60*/  FFMA.FTZ R58, R29, R58, 1.1641532182693481445e-10 ;  /* 0x2f0000001d3a7423 */ /* 0x000fe2000001003a */
[----:B------:R-:W-:Y:S01]  /*8a70*/  F2FP.BF16.F32.PACK_AB R29, R49, R48 ;  /* 0x00000030311d723e */ /* 0x000fe200000010ff */
[----:B------:R-:W-:-:S03]  /*8a80*/  FMUL.FTZ R31, R31, R64 ;  /* 0x000000401f1f7220 */ /* 0x000fc60000410000 */
[----:B------:R-:W-:-:S04]  /*8a90*/  FSETP.GTU.FTZ.AND P6, PT, R58, R63, PT ;  /* 0x0000003f3a00720b */ /* 0x000fc80003fdc000 */
[----:B------:R-:W-:Y:S02]  /*8aa0*/  FSEL R31, R31, RZ, !P6 ;  /* 0x000000ff1f1f7208 */ /* 0x000fe40007000000 */
[----:B------:R-:W-:-:S03]  /*8ab0*/  PLOP3.LUT P6, PT, P6, PT, PT, 0x8, 0x80 ;  /* 0x000000000080781c */ /* 0x000fc600037ce170 */
[----:B------:R-:W-:Y:S01]  /*8ac0*/  FADD.FTZ R58, R31, R28 ;  /* 0x0000001c1f3a7221 */ /* 0x000fe20000010000 */
[----:B------:R-:W-:-:S04]  /*8ad0*/  F2FP.BF16.F32.PACK_AB R28, R42, R43 ;  /* 0x0000002b2a1c723e */ /* 0x000fc800000010ff */
[----:B------:R-:W-:Y:S01]  /*8ae0*/  F2FP.BF16.F32.PACK_AB R31, R58, R57 ;  /* 0x000000393a1f723e */ /* 0x000fe200000010ff */
[----:B------:R-:W-:Y:S06]  /*8af0*/  BRA `(.L_x_369) ;  /* 0x0000002800247947 */ /* 0x000fec0003800000 */
.L_x_328:
        /* <DEDUP_REMOVED lines=11> */
[----:B------:R-:W-:Y:S01]  /*8bb0*/  @!P1 IMAD.MOV.U32 R32, RZ, RZ, R11 ;  /* 0x000000ffff209224 */ /* 0x000fe200078e000b */
[----:B------:R-:W-:Y:S01]  /*8bc0*/  @P1 IADD3 R42, PT, PT, R9, 0x1, RZ ;  /* 0x00000001092a1810 */ /* 0x000fe20007ffe0ff */
[----:B------:R-:W-:Y:S01]  /*8bd0*/  @P1 IMAD.MOV.U32 R62, RZ, RZ, R59 ;  /* 0x000000ffff3e1224 */ /* 0x000fe200078e003b */
[----:B------:R-:W-:Y:S01]  /*8be0*/  @P1 MOV R32, R10 ;  /* 0x0000000a00201202 */ /* 0x000fe20000000f00 */
[----:B------:R-:W-:Y:S06]  /*8bf0*/  BRA `(.L_x_371) ;  /* 0x0000000000e07947 */ /* 0x000fec0003800000 */
.L_x_372:
[----:B------:R-:W-:Y:S01]  /*8c00*/  VIADD R37, R37, 0x1 ;  /* 0x0000000125257836 */ /* 0x000fe20000000000 */
[----:B------:R-:W-:Y:S03]  /*8c10*/  BSSY.RECONVERGENT B3, `(.L_x_373) ;  /* 0x000000c000037945 */ /* 0x000fe60003800200 */
[C---:B------:R-:W-:Y:S01]  /*8c20*/  IMAD.WIDE.U32 R32, R37.reuse, -0x2daee0ad, RZ ;  /* 0xd2511f5325207825 */ /* 0x040fe200078e00ff */
[----:B------:R-:W-:-:S13]  /*8c30*/  ISETP.NE.AND P1, PT, R37, RZ, PT ;  /* 0x000000ff2500720c */ /* 0x000fda0003f25270 */
[----:B------:R-:W-:Y:S05]  /*8c40*/  @P1 BRA `(.L_x_374) ;  /* 0x0000000000201947 */ /* 0x000fea0003800000 */
[----:B------:R-:W-:-:S04]  /*8c50*/  IADD3 R36, PT, PT, R36, 0x1, RZ ;  /* 0x0000000124247810 */ /* 0x000fc80007ffe0ff */
[----:B------:R-:W-:-:S13]  /*8c60*/  ISETP.NE.AND P1, PT, R36, RZ, PT ;  /* 0x000000ff2400720c */ /* 0x000fda0003f25270 */
[----:B------:R-:W-:Y:S01]  /*8c70*/  @!P1 VIADD R40, R40, 0x1 ;  /* 0x0000000128289836 */ /* 0x000fe20000000000 */
[----:B------:R-:W-:Y:S02]  /*8c80*/  @!P1 IADD3 R0, PT, PT, R2, 0x1, RZ ;  /* 0x0000000102009810 */ /* 0x000fe40007ffe0ff */
[----:B------:R-:W-:Y:S02]  /*8c90*/  @!P1 MOV R36, RZ ;  /* 0x000000ff00249202 */ /* 0x000fe40000000f00 */
[----:B------:R-:W-:-:S13]  /*8ca0*/  ISETP.NE.AND P2, PT, R40, RZ, !P1 ;  /* 0x000000ff2800720c */ /* 0x000fda0004f45270 */
[----:B------:R-:W-:-:S04]  /*8cb0*/  @P2 IMAD.MOV R0, RZ, RZ, R2 ;  /* 0x000000ffff002224 */ /* 0x000fc800078e0202 */
[----:B------:R-:W-:-:S07]  /*8cc0*/  @!P1 IMAD.MOV.U32 R2, RZ, RZ, R0 ;  /* 0x000000ffff029224 */ /* 0x000fce00078e0000 */
.L_x_374:
[----:B------:R-:W-:Y:S05]  /*8cd0*/  BSYNC.RECONVERGENT B3 ;  /* 0x0000000000037941 */ /* 0x000fea0003800200 */
.L_x_373:
        /* <DEDUP_REMOVED lines=34> */
[----:B------:R-:W-:Y:S01]  /*8f00*/  HFMA2 R42, -RZ, RZ, 0, 0 ;  /* 0x00000000ff2a7431 */ /* 0x000fe200000001ff */
[----:B------:R-:W-:Y:S01]  /*8f10*/  LOP3.LUT R62, R34, UR28, R11, 0x96, !PT ;  /* 0x0000001c223e7c12 */ /* 0x000fe2000f8e960b */
[----:B------:R-:W-:-:S04]  /*8f20*/  IMAD.WIDE.U32 R34, R35, -0x326172a9, RZ ;  /* 0xcd9e8d5723227825 */ /* 0x000fc800078e00ff */
[----:B------:R-:W-:Y:S01]  /*8f30*/  IMAD.WIDE.U32 R62, R62, -0x2daee0ad, RZ ;  /* 0xd2511f533e3e7825 */ /* 0x000fe200078e00ff */
[----:B------:R-:W-:Y:S02]  /*8f40*/  LOP3.LUT R10, R10, UR30, R35, 0x96, !PT ;  /* 0x0000001e0a0a7c12 */ /* 0x000fe4000f8e9623 */
[----:B------:R-:W-:Y:S02]  /*8f50*/  MOV R0, R34 ;  /* 0x0000002200007202 */ /* 0x000fe40000000f00 */
[----:B------:R-:W-:Y:S01]  /*8f60*/  LOP3.LUT R11, R32, UR31, R63, 0x96, !PT ;  /* 0x0000001f200b7c12 */ /* 0x000fe2000f8e963f */
[----:B------:R-:W-:-:S07]  /*8f70*/  IMAD.MOV.U32 R32, RZ, RZ, R59 ;  /* 0x000000ffff207224 */ /* 0x000fce00078e003b */
.L_x_371:
[----:B------:R-:W-:Y:S05]  /*8f80*/  BSYNC.RECONVERGENT B2 ;  /* 0x0000000000027941 */ /* 0x000fea0003800200 */
.L_x_370:
[----:B------:R-:W0:Y:S01]  /*8f90*/  LDC R35, c[0x0][0x404] ;  /* 0x00010100ff237b82 */ /* 0x000e220000000800 */
[----:B------:R-:W-:Y:S01]  /*8fa0*/  I2FP.F32.U32 R32, R32 ;  /* 0x0000002000207245 */ /* 0x000fe20000201000 */
[----:B------:R-:W-:Y:S01]  /*8fb0*/  IMAD.MOV.U32 R33, RZ, RZ, 0x2f800000 ;  /* 0x2f800000ff217424 */ /* 0x000fe200078e00ff */
[----:B-----5:R-:W-:Y:S01]  /*8fc0*/  SHF.L.U32 R9, R28, 0x10, RZ ;  /* 0x000000101c097819 */ /* 0x020fe200000006ff */
[----:B------:R-:W-:Y:S01]  /*8fd0*/  BSSY.RECONVERGENT B2, `(.L_x_375) ;  /* 0x000004f000027945 */ /* 0x000fe20003800200 */
[----:B------:R-:W-:Y:S01]  /*8fe0*/  ISETP.NE.AND P2, PT, R42, 0x1, PT ;  /* 0x000000012a00780c */ /* 0x000fe20003f45270 */
[----:B------:R-:W-:Y:S01]  /*8ff0*/  FFMA.FTZ R32, R32, R33, 1.1641532182693481445e-10 ;  /* 0x2f00000020207423 */ /* 0x000fe20000010021 */
[----:B------:R-:W-:Y:S01]  /*9000*/  PRMT R28, R28, 0x7632, R28 ;  /* 0x000076321c1c7816 */ /* 0x000fe2000000001c */
[----:B------:R-:W1:Y:S01]  /*9010*/  LDC R34, c[0x0][0x408] ;  /* 0x00010200ff227b82 */ /* 0x000e620000000800 */
[----:B------:R-:W-:Y:S01]  /*9020*/  FMUL.FTZ R9, R9, R60 ;  /* 0x0000003c09097220 */ /* 0x000fe20000410000 */
[----:B------:R-:W-:Y:S01]  /*9030*/  IMAD.MOV.U32 R48, RZ, RZ, 0x2 ;  /* 0x00000002ff307424 */ /* 0x000fe200078e00ff */
[----:B0-----:R-:W-:-:S04]  /*9040*/  FSETP.GTU.FTZ.AND P1, PT, R32, R35, PT ;  /* 0x000000232000720b */ /* 0x001fc80003f3c000 */
[----:B------:R-:W-:Y:S01]  /*9050*/  PLOP3.LUT P3, PT, P1, PT, PT, 0x8, 0x80 ;  /* 0x000000000080781c */ /* 0x000fe20000f6e170 */
[----:B-1----:R-:W-:-:S03]  /*9060*/  FMUL.FTZ R9, R9, R34 ;  /* 0x0000002209097220 */ /* 0x002fc60000410000 */
[----:B------:R-:W-:Y:S02]  /*9070*/  P2R R59, PR, RZ, 0x8 ;  /* 0x00000008ff3b7803 */ /* 0x000fe40000000000 */
[----:B------:R-:W-:Y:S02]  /*9080*/  FSEL R43, R9, RZ, !P1 ;  /* 0x000000ff092b7208 */ /* 0x000fe40004800000 */
[----:B------:R-:W-:Y:S01]  /*9090*/  MOV R9, R0 ;  /* 0x0000000000097202 */ /* 0x000fe20000000f00 */
[----:B------:R-:W-:Y:S06]  /*90a0*/  @!P2 BRA `(.L_x_376) ;  /* 0x000000040004a947 */ /* 0x000fec0003800000 */
[----:B------:R-:W-:-:S13]  /*90b0*/  ISETP.NE.AND P1, PT, R42, 0x3, PT ;  /* 0x000000032a00780c */ /* 0x000fda0003f25270 */
[----:B------:R-:W-:Y:S05]  /*90c0*/  @!P1 BRA `(.L_x_377) ;  /* 0x0000000000189947 */ /* 0x000fea0003800000 */
[----:B------:R-:W-:-:S13]  /*90d0*/  ISETP.NE.AND P1, PT, R42, 0x2, PT ;  /* 0x000000022a00780c */ /* 0x000fda0003f25270 */
[----:B------:R-:W-:Y:S01]  /*90e0*/  @!P1 IMAD.MOV.U32 R48, RZ, RZ, 0x3 ;  /* 0x00000003ff309424 */ /* 0x000fe200078e00ff */
[----:B------:R-:W-:Y:S01]  /*90f0*/  @!P1 MOV R9, R11 ;  /* 0x0000000b00099202 */ /* 0x000fe20000000f00 */
[----:B------:R-:W-:Y:S01]  /*9100*/  @P1 VIADD R48, R42, 0x1 ;  /* 0x000000012a301836 */ /* 0x000fe20000000000 */
[----:B------:R-:W-:Y:S01]  /*9110*/  @P1 MOV R9, R10 ;  /* 0x0000000a00091202 */ /* 0x000fe20000000f00 */
[----:B------:R-:W-:Y:S06]  /*9120*/  BRA `(.L_x_376) ;  /* 0x0000000000e47947 */ /* 0x000fec0003800000 */
.L_x_377:
        /* <DEDUP_REMOVED lines=13> */
.L_x_379:
[----:B------:R-:W-:Y:S05]  /*9200*/  BSYNC.RECONVERGENT B3 ;  /* 0x0000000000037941 */ /* 0x000fea0003800200 */
.L_x_378:
        /* <DEDUP_REMOVED lines=39> */
[----:B------:R-:W-:Y:S02]  /*9480*/  MOV R0, R64 ;  /* 0x0000004000007202 */ /* 0x000fe40000000f00 */
[----:B------:R-:W-:Y:S01]  /*9490*/  MOV R62, R48 ;  /* 0x00000030003e7202 */ /* 0x000fe20000000f00 */
[----:B------:R-:W-:Y:S01]  /*94a0*/  IMAD.MOV.U32 R48, RZ, RZ, RZ ;  /* 0x000000ffff307224 */ /* 0x000fe200078e00ff */
[----:B------:R-:W-:-:S07]  /*94b0*/  LOP3.LUT R11, R52, UR31, R49, 0x96, !PT ;  /* 0x0000001f340b7c12 */ /* 0x000fce000f8e9631 */
.L_x_376:
[----:B------:R-:W-:Y:S05]  /*94c0*/  BSYNC.RECONVERGENT B2 ;  /* 0x0000000000027941 */ /* 0x000fea0003800200 */
.L_x_375:
[----:B------:R-:W-:Y:S01]  /*94d0*/  I2FP.F32.U32 R32, R9 ;  /* 0x0000000900207245 */ /* 0x000fe20000201000 */
[----:B------:R-:W-:Y:S01]  /*94e0*/  BSSY.RECONVERGENT B2, `(.L_x_380) ;  /* 0x000004e000027945 */ /* 0x000fe20003800200 */
[----:B------:R-:W-:Y:S01]  /*94f0*/  SHF.L.U32 R9, R28, 0x10, RZ ;  /* 0x000000101c097819 */ /* 0x000fe200000006ff */
[----:B------:R-:W-:Y:S01]  /*9500*/  IMAD.MOV.U32 R49, RZ, RZ, 0x2 ;  /* 0x00000002ff317424 */ /* 0x000fe200078e00ff */
[----:B------:R-:W-:Y:S01]  /*9510*/  ISETP.NE.AND P2, PT, R48, 0x1, PT ;  /* 0x000000013000780c */ /* 0x000fe20003f45270 */
[----:B------:R-:W-:Y:S02]  /*9520*/  FFMA.FTZ R32, R32, R33, 1.1641532182693481445e-10 ;  /* 0x2f00000020207423 */ /* 0x000fe40000010021 */
[----:B------:R-:W-:-:S03]  /*9530*/  FMUL.FTZ R9, R9, R60 ;  /* 0x0000003c09097220 */ /* 0x000fc60000410000 */
[----:B------:R-:W-:Y:S01]  /*9540*/  FSETP.GTU.FTZ.AND P1, PT, R32, R35, PT ;  /* 0x000000232000720b */ /* 0x000fe20003f3c000 */
[----:B------:R-:W-:-:S03]  /*9550*/  FMUL.FTZ R9, R9, R34 ;  /* 0x0000002209097220 */ /* 0x000fc60000410000 */
[----:B------:R-:W-:Y:S02]  /*9560*/  PLOP3.LUT P3, PT, P1, PT, PT, 0x8, 0x80 ;  /* 0x000000000080781c */ /* 0x000fe40000f6e170 */
[----:B------:R-:W-:Y:S02]  /*9570*/  FSEL R42, R9, RZ, !P1 ;  /* 0x000000ff092a7208 */ /* 0x000fe40004800000 */
[----:B------:R-:W-:Y:S02]  /*9580*/  P2R R32, PR, RZ, 0x8 ;  /* 0x00000008ff207803 */ /* 0x000fe40000000000 */
        /* <DEDUP_REMOVED lines=10> */
.L_x_382:
        /* <DEDUP_REMOVED lines=13> */
.L_x_384:
[----:B------:R-:W-:Y:S05]  /*9700*/  BSYNC.RECONVERGENT B3 ;  /* 0x0000000000037941 */ /* 0x000fea0003800200 */
.L_x_383:
        /* <DEDUP_REMOVED lines=40> */
[----:B------:R-:W-:Y:S01]  /*9990*/  LOP3.LUT R11, R52, UR31, R49, 0x96, !PT ;  /* 0x0000001f340b7c12 */ /* 0x000fe2000f8e9631 */
[----:B------:R-:W-:Y:S01]  /*99a0*/  IMAD.MOV.U32 R49, RZ, RZ, RZ ;  /* 0x000000ffff317224 */ /* 0x000fe200078e00ff */
[----:B------:R-:W-:-:S07]  /*99b0*/  MOV R62, R48 ;  /* 0x00000030003e7202 */ /* 0x000fce0000000f00 */
.L_x_381:
[----:B------:R-:W-:Y:S05]  /*99c0*/  BSYNC.RECONVERGENT B2 ;  /* 0x0000000000027941 */ /* 0x000fea0003800200 */
.L_x_380:
        /* <DEDUP_REMOVED lines=11> */
[----:B------:R-:W-:Y:S02]  /*9a80*/  PRMT R9, R29, 0x7632, R9 ;  /* 0x000076321d097816 */ /* 0x000fe40000000009 */
        /* <DEDUP_REMOVED lines=10> */
.L_x_387:
        /* <DEDUP_REMOVED lines=13> */
.L_x_389:
[----:B------:R-:W-:Y:S05]  /*9c00*/  BSYNC.RECONVERGENT B3 ;  /* 0x0000000000037941 */ /* 0x000fea0003800200 */
.L_x_388:
        /* <DEDUP_REMOVED lines=40> */
[----:B------:R-:W-:Y:S01]  /*9e90*/  IMAD.MOV.U32 R29, RZ, RZ, R62 ;  /* 0x000000ffff1d7224 */ /* 0x000fe200078e003e */
[----:B------:R-:W-:Y:S01]  /*9ea0*/  MOV R62, R28 ;  /* 0x0000001c003e7202 */ /* 0x000fe20000000f00 */
[----:B------:R-:W-:-:S07]  /*9eb0*/  IMAD.MOV.U32 R52, RZ, RZ, RZ ;  /* 0x000000ffff347224 */ /* 0x000fce00078e00ff */
.L_x_386:
[----:B------:R-:W-:Y:S05]  /*9ec0*/  BSYNC.RECONVERGENT B2 ;  /* 0x0000000000027941 */ /* 0x000fea0003800200 */
.L_x_385:
        /* <DEDUP_REMOVED lines=8> */
[----:B------:R-:W-:-:S05]  /*9f50*/  FMUL.FTZ R9, R9, R34 ;  /* 0x0000002209097220 */ /* 0x000fca0000410000 */
[----:B------:R-:W-:Y:S02]  /*9f60*/  FSEL R49, R9, RZ, !P2 ;  /* 0x000000ff09317208 */ /* 0x000fe40005000000 */
[----:B------:R-:W-:Y:S02]  /*9f70*/  PLOP3.LUT P2, PT, P2, PT, PT, 0x8, 0x80 ;  /* 0x000000000080781c */ /* 0x000fe4000174e170 */
[----:B------:R-:W-:Y:S01]  /*9f80*/  MOV R9, R0 ;  /* 0x0000000000097202 */ /* 0x000fe20000000f00 */
[----:B------:R-:W-:Y:S10]  /*9f90*/  @!P3 BRA `(.L_x_391) ;  /* 0x000000040004b947 */ /* 0x000ff40003800000 */
        /* <DEDUP_REMOVED lines=8> */
.L_x_392:
        /* <DEDUP_REMOVED lines=8> */
[----:B------:R-:W-:Y:S01]  /*a0a0*/  @!P3 IADD3 R0, PT, PT, R2, 0x1, RZ ;  /* 0x000000010200b810 */ /* 0x000fe20007ffe0ff */
[----:B------:R-:W-:-:S03]  /*a0b0*/  @!P3 IMAD.MOV.U32 R36, RZ, RZ, RZ ;  /* 0x000000ffff24b224 */ /* 0x000fc600078e00ff */
[----:B------:R-:W-:-:S13]  /*a0c0*/  ISETP.NE.AND P4, PT, R40, RZ, !P3 ;  /* 0x000000ff2800720c */ /* 0x000fda0005f85270 */
[----:B------:R-:W-:-:S05]  /*a0d0*/  @P4 IMAD.MOV R0, RZ, RZ, R2 ;  /* 0x000000ffff004224 */ /* 0x000fca00078e0202 */
[----:B------:R-:W-:-:S07]  /*a0e0*/  @!P3 MOV R2, R0 ;  /* 0x000000000002b202 */ /* 0x000fce0000000f00 */
.L_x_394:
[----:B------:R-:W-:Y:S05]  /*a0f0*/  BSYNC.RECONVERGENT B3 ;  /* 0x0000000000037941 */ /* 0x000fea0003800200 */
.L_x_393:
        /* <DEDUP_REMOVED lines=39> */
[----:B------:R-:W-:Y:S02]  /*a370*/  LOP3.LUT R10, R10, UR30, R65, 0x96, !PT ;  /* 0x0000001e0a0a7c12 */ /* 0x000fe4000f8e9641 */
[----:B------:R-:W-:Y:S02]  /*a380*/  MOV R0, R64 ;  /* 0x0000004000007202 */ /* 0x000fe40000000f00 */
[----:B------:R-:W-:Y:S02]  /*a390*/  LOP3.LUT R11, R52, UR31, R29, 0x96, !PT ;  /* 0x0000001f340b7c12 */ /* 0x000fe4000f8e961d */
[----:B------:R-:W-:-:S07]  /*a3a0*/  MOV R62, R28 ;  /* 0x0000001c003e7202 */ /* 0x000fce0000000f00 */
.L_x_391:
[----:B------:R-:W-:Y:S05]  /*a3b0*/  BSYNC.RECONVERGENT B2 ;  /* 0x0000000000027941 */ /* 0x000fea0003800200 */
.L_x_390:
[----:B------:R-:W-:Y:S01]  /*a3c0*/  I2FP.F32.U32 R28, R9 ;  /* 0x00000009001c7245 */ /* 0x000fe20000201000 */
[----:B------:R-:W-:Y:S01]  /*a3d0*/  BSSY.RECONVERGENT B2, `(.L_x_395) ;  /* 0x000004e000027945 */ /* 0x000fe20003800200 */
[----:B------:R-:W-:Y:S01]  /*a3e0*/  SHF.L.U32 R9, R30, 0x10, RZ ;  /* 0x000000101e097819 */ /* 0x000fe200000006ff */
[----:B------:R-:W-:Y:S01]  /*a3f0*/  IMAD.MOV.U32 R29, RZ, RZ, 0x2 ;  /* 0x00000002ff1d7424 */ /* 0x000fe200078e00ff */
[----:B------:R-:W-:Y:S01]  /*a400*/  ISETP.NE.AND P4, PT, R53, 0x1, PT ;  /* 0x000000013500780c */ /* 0x000fe20003f85270 */
[----:B------:R-:W-:Y:S01]  /*a410*/  FFMA.FTZ R28, R28, R33, 1.1641532182693481445e-10 ;  /* 0x2f0000001c1c7423 */ /* 0x000fe20000010021 */
[----:B------:R-:W-:Y:S01]  /*a420*/  PRMT R30, R30, 0x7632, R30 ;  /* 0x000076321e1e7816 */ /* 0x000fe2000000001e */
        /* <DEDUP_REMOVED lines=11> */
[----:B------:R-:W-:Y:S01]  /*a4e0*/  @P4 IADD3 R29, PT, PT, R53, 0x1, RZ ;  /* 0x00000001351d4810 */ /* 0x000fe20007ffe0ff */
[----:B------:R-:W-:Y:S01]  /*a4f0*/  @!P4 IMAD.MOV.U32 R9, RZ, RZ, R11 ;  /* 0x000000ffff09c224 */ /* 0x000fe200078e000b */
[----:B------:R-:W-:Y:S01]  /*a500*/  @P4 MOV R9, R10 ;  /* 0x0000000a00094202 */ /* 0x000fe20000000f00 */
[----:B------:R-:W-:Y:S06]  /*a510*/  BRA `(.L_x_396) ;  /* 0x0000000000e47947 */ /* 0x000fec0003800000 */
.L_x_397:
        /* <DEDUP_REMOVED lines=13> */
.L_x_399:
[----:B------:R-:W-:Y:S05]  /*a5f0*/  BSYNC.RECONVERGENT B3 ;  /* 0x0000000000037941 */ /* 0x000fea0003800200 */
.L_x_398:
        /* <DEDUP_REMOVED lines=41> */
[----:B------:R-:W-:Y:S01]  /*a890*/  IMAD.MOV.U32 R29, RZ, RZ, RZ ;  /* 0x000000ffff1d7224 */ /* 0x000fe200078e00ff */
[----:B------:R-:W-:-:S07]  /*a8a0*/  MOV R62, R28 ;  /* 0x0000001c003e7202 */ /* 0x000fce0000000f00 */
.L_x_396:
[----:B------:R-:W-:Y:S05]  /*a8b0*/  BSYNC.RECONVERGENT B2 ;  /* 0x0000000000027941 */ /* 0x000fea0003800200 */
.L_x_395:
        /* <DEDUP_REMOVED lines=8> */
[----:B------:R-:W-:-:S04]  /*a940*/  IMAD.MOV.U32 R28, RZ, RZ, 0x2 ;  /* 0x00000002ff1c7424 */ /* 0x000fc800078e00ff */
        /* <DEDUP_REMOVED lines=12> */
.L_x_402:
        /* <DEDUP_REMOVED lines=13> */
.L_x_404:
[----:B------:R-:W-:Y:S05]  /*aae0*/  BSYNC.RECONVERGENT B3 ;  /* 0x0000000000037941 */ /* 0x000fea0003800200 */
.L_x_403:
        /* <DEDUP_REMOVED lines=40> */
[----:B------:R-:W-:Y:S01]  /*ad70*/  MOV R62, R28 ;  /* 0x0000001c003e7202 */ /* 0x000fe20000000f00 */
[----:B------:R-:W-:Y:S01]  /*ad80*/  IMAD.MOV.U32 R28, RZ, RZ, RZ ;  /* 0x000000ffff1c7224 */ /* 0x000fe200078e00ff */
[----:B------:R-:W-:-:S07]  /*ad90*/  LOP3.LUT R11, R64, UR31, R29, 0x96, !PT ;  /* 0x0000001f400b7c12 */ /* 0x000fce000f8e961d */
.L_x_401:
[----:B------:R-:W-:Y:S05]  /*ada0*/  BSYNC.RECONVERGENT B2 ;  /* 0x0000000000027941 */ /* 0x000fea0003800200 */
.L_x_400:
[----:B------:R-:W-:Y:S01]  /*adb0*/  I2FP.F32.U32 R30, R9 ;  /* 0x00000009001e7245 */ /* 0x000fe20000201000 */
[----:B------:R-:W-:Y:S01]  /*adc0*/  BSSY.RECONVERGENT B2, `(.L_x_405) ;  /* 0x0000050000027945 */ /* 0x000fe20003800200 */
[C---:B------:R-:W-:Y:S02]  /*add0*/  SHF.L.U32 R9, R31.reuse, 0x10, RZ ;  /* 0x000000101f097819 */ /* 0x040fe400000006ff */
[----:B------:R-:W-:Y:S01]  /*ade0*/  ISETP.NE.AND P6, PT, R28, 0x1, PT ;  /* 0x000000011c00780c */ /* 0x000fe20003fc5270 */
[----:B------:R-:W-:Y:S01]  /*adf0*/  FFMA.FTZ R30, R30, R33, 1.1641532182693481445e-10 ;  /* 0x2f0000001e1e7423 */ /* 0x000fe20000010021 */
[----:B------:R-:W-:Y:S01]  /*ae00*/  PRMT R31, R31, 0x7632, R31 ;  /* 0x000076321f1f7816 */ /* 0x000fe2000000001f */
[----:B------:R-:W-:-:S03]  /*ae10*/  FMUL.FTZ R9, R9, R60 ;  /* 0x0000003c09097220 */ /* 0x000fc60000410000 */
[----:B------:R-:W-:Y:S01]  /*ae20*/  FSETP.GTU.FTZ.AND P5, PT, R30, R35, PT ;  /* 0x000000231e00720b */ /* 0x000fe20003fbc000 */
[----:B------:R-:W-:Y:S01]  /*ae30*/  FMUL.FTZ R9, R9, R34 ;  /* 0x0000002209097220 */ /* 0x000fe20000410000 */
[----:B------:R-:W-:-:S04]  /*ae40*/  MOV R30, R0 ;  /* 0x00000000001e7202 */ /* 0x000fc80000000f00 */
[----:B------:R-:W-:Y:S01]  /*ae50*/  FSEL R57, R9, RZ, !P5 ;  /* 0x000000ff09397208 */ /* 0x000fe20006800000 */
[----:B------:R-:W-:Y:S01]  /*ae60*/  IMAD.MOV.U32 R9, RZ, RZ, 0x2 ;  /* 0x00000002ff097424 */ /* 0x000fe200078e00ff */
[----:B------:R-:W-:Y:S01]  /*ae70*/  PLOP3.LUT P5, PT, P5, PT, PT, 0x8, 0x80 ;  /* 0x000000000080781c */ /* 0x000fe20002fae170 */
[----:B------:R-:W-:-:S12]  /*ae80*/  @!P6 BRA `(.L_x_406) ;  /* 0x00000004000ce947 */ /* 0x000fd80003800000 */
        /* <DEDUP_REMOVED lines=8> */
.L_x_407:
[----:B------:R-:W-:Y:S01]  /*af10*/  VIADD R37, R37, 0x1 ;  /* 0x0000000125257836 */ /* 0x000fe20000000000 */
[----:B------:R-:W-:Y:S03]  /*af20*/  BSSY.RECONVERGENT B3, `(.L_x_408) ;  /* 0x000000e000037945 */ /* 0x000fe60003800200 */
[C---:B------:R-:W-:Y:S01]  /*af30*/  IMAD.WIDE.U32 R64, R37.reuse, -0x2daee0ad, RZ ;  /* 0xd2511f5325407825 */ /* 0x040fe200078e00ff */
[----:B------:R-:W-:-:S13]  /*af40*/  ISETP.NE.AND P6, PT, R37, RZ, PT ;  /* 0x000000ff2500720c */ /* 0x000fda0003fc5270 */
[----:B------:R-:W-:Y:S05]  /*af50*/  @P6 BRA `(.L_x_409) ;  /* 0x0000000000286947 */ /* 0x000fea0003800000 */
[----:B------:R-:W-:Y:S02]  /*af60*/  IADD3 R36, PT, PT, R36, 0x1, RZ ;  /* 0x0000000124247810 */ /* 0x000fe40007ffe0ff */
[----:B------:R-:W-:Y:S02]  /*af70*/  P2R R0, PR, RZ, 0x1 ;  /* 0x00000001ff007803 */ /* 0x000fe40000000000 */
[----:B------:R-:W-:-:S13]  /*af80*/  ISETP.NE.AND P6, PT, R36, RZ, PT ;  /* 0x000000ff2400720c */ /* 0x000fda0003fc5270 */
[----:B------:R-:W-:Y:S01]  /*af90*/  @!P6 VIADD R40, R40, 0x1 ;  /* 0x000000012828e836 */ /* 0x000fe20000000000 */
[----:B------:R-:W-:Y:S01]  /*afa0*/  @!P6 IADD3 R9, PT, PT, R2, 0x1, RZ ;  /* 0x000000010209e810 */ /* 0x000fe20007ffe0ff */
[----:B------:R-:W-:-:S03]  /*afb0*/  @!P6 IMAD.MOV.U32 R36, RZ, RZ, RZ ;  /* 0x000000ffff24e224 */ /* 0x000fc600078e00ff */
[----:B------:R-:W-:-:S13]  /*afc0*/  ISETP.NE.AND P0, PT, R40, RZ, !P6 ;  /* 0x000000ff2800720c */ /* 0x000fda0007705270 */
[----:B------:R-:W-:Y:S01]  /*afd0*/  @P0 IMAD.MOV R9, RZ, RZ, R2 ;  /* 0x000000ffff090224 */ /* 0x000fe200078e0202 */
[----:B------:R-:W-:-:S04]  /*afe0*/  ISETP.NE.AND P0, PT, R0, RZ, PT ;  /* 0x000000ff0000720c */ /* 0x000fc80003f05270 */
[----:B------:R-:W-:-:S09]  /*aff0*/  @!P6 MOV R2, R9 ;  /* 0x000000090002e202 */ /* 0x000fd20000000f00 */
.L_x_409:
[----:B------:R-:W-:Y:S05]  /*b000*/  BSYNC.RECONVERGENT B3 ;  /* 0x0000000000037941 */ /* 0x000fea0003800200 */
.L_x_408:
        /* <DEDUP_REMOVED lines=43> */
.L_x_406:
[----:B------:R-:W-:Y:S05]  /*b2c0*/  BSYNC.RECONVERGENT B2 ;  /* 0x0000000000027941 */ /* 0x000fea0003800200 */
.L_x_405:
[----:B------:R-:W-:Y:S02]  /*b2d0*/  I2FP.F32.U32 R28, R30 ;  /* 0x0000001e001c7245 */ /* 0x000fe40000201000 */
[----:B------:R-:W-:Y:S02]  /*b2e0*/  SHF.L.U32 R31, R31, 0x10, RZ ;  /* 0x000000101f1f7819 */ /* 0x000fe400000006ff */
[----:B------:R-:W-:Y:S01]  /*b2f0*/  F2FP.BF16.F32.PACK_AB R30, R53, R52 ;  /* 0x00000034351e723e */ /* 0x000fe200000010ff */
[----:B------:R-:W-:Y:S01]  /*b300*/  FFMA.FTZ R28, R28, R33, 1.1641532182693481445e-10 ;  /* 0x2f0000001c1c7423 */ /* 0x000fe20000010021 */
[----:B------:R-:W-:Y:S01]  /*b310*/  F2FP.BF16.F32.PACK_AB R29, R49, R48 ;  /* 0x00000030311d723e */ /* 0x000fe200000010ff */
[----:B------:R-:W-:-:S03]  /*b320*/  FMUL.FTZ R31, R31, R60 ;  /* 0x0000003c1f1f7220 */ /* 0x000fc60000410000 */
[----:B------:R-:W-:Y:S01]  /*b330*/  FSETP.GTU.FTZ.AND P6, PT, R28, R35, PT ;  /* 0x000000231c00720b */ /* 0x000fe20003fdc000 */
[----:B------:R-:W-:Y:S01]  /*b340*/  FMUL.FTZ R31, R31, R34 ;  /* 0x000000221f1f7220 */ /* 0x000fe20000410000 */
[----:B------:R-:W-:-:S04]  /*b350*/  F2FP.BF16.F32.PACK_AB R28, R42, R43 ;  /* 0x0000002b2a1c723e */ /* 0x000fc800000010ff */
[----:B------:R-:W-:Y:S02]  /*b360*/  FSEL R58, R31, RZ, !P6 ;  /* 0x000000ff1f3a7208 */ /* 0x000fe40007000000 */
[----:B------:R-:W-:Y:S02]  /*b370*/  PLOP3.LUT P6, PT, P6, PT, PT, 0x8, 0x80 ;  /* 0x000000000080781c */ /* 0x000fe400037ce170 */
[----:B------:R-:W-:-:S11]  /*b380*/  F2FP.BF16.F32.PACK_AB R31, R58, R57 ;  /* 0x000000393a1f723e */ /* 0x000fd600000010ff */
.L_x_369:
[----:B------:R-:W-:Y:S01]  /*b390*/  SEL R33, RZ, 0x1000000, !P6 ;  /* 0x01000000ff217807 */ /* 0x000fe20007000000 */
[----:B------:R-:W0:Y:S01]  /*b3a0*/  LDC.64 R34, c[0x0][0x3a8] ;  /* 0x0000ea00ff227b82 */ /* 0x000e220000000a00 */
[----:B------:R-:W-:Y:S02]  /*b3b0*/  SEL R60, RZ, 0x10000, !P5 ;  /* 0x00010000ff3c7807 */ /* 0x000fe40006800000 */
[----:B------:R-:W-:Y:S02]  /*b3c0*/  SEL R65, RZ, 0x100, !P4 ;  /* 0x00000100ff417807 */ /* 0x000fe40006000000 */
[----:B------:R-:W-:Y:S02]  /*b3d0*/  ISETP.NE.AND P5, PT, R32, RZ, PT ;  /* 0x000000ff2000720c */ /* 0x000fe40003fa5270 */
[----:B------:R-:W-:Y:S02]  /*b3e0*/  LOP3.LUT R65, R65, R33, R60, 0xfe, !PT ;  /* 0x0000002141417212 */ /* 0x000fe400078efe3c */
[----:B------:R-:W1:Y:S01]  /*b3f0*/  LDC.64 R32, c[0x0][0x3b0] ;  /* 0x0000ec00ff207b82 */ /* 0x000e620000000a00 */
[----:B------:R-:W-:-:S02]  /*b400*/  ISETP.NE.AND P6, PT, R59, RZ, PT ;  /* 0x000000ff3b00720c */ /* 0x000fc40003fc5270 */
[----:B------:R-:W-:Y:S02]  /*b410*/  SEL R63, RZ, 0x1000000, !P2 ;  /* 0x01000000ff3f7807 */ /* 0x000fe40005000000 */
[----:B------:R-:W-:Y:S02]  /*b420*/  SEL R60, RZ, 0x10000, !P1 ;  /* 0x00010000ff3c7807 */ /* 0x000fe40004800000 */
[----:B------:R-:W-:Y:S02]  /*b430*/  SEL R59, RZ, 0x100, !P5 ;  /* 0x00000100ff3b7807 */ /* 0x000fe40006800000 */
[----:B------:R-:W-:Y:S02]  /*b440*/  SEL R64, RZ, 0x1, !P3 ;  /* 0x00000001ff407807 */ /* 0x000fe40005800000 */
[----:B------:R-:W-:Y:S02]  /*b450*/  LOP3.LUT R59, R59, R63, R60, 0xfe, !PT ;  /* 0x0000003f3b3b7212 */ /* 0x000fe400078efe3c */
[----:B------:R-:W-:-:S02]  /*b460*/  SEL R60, RZ, 0x1, !P6 ;  /* 0x00000001ff3c7807 */ /* 0x000fc40007000000 */
[----:B------:R-:W-:Y:S01]  /*b470*/  LOP3.LUT R65, R65, R64, RZ, 0xfc, !PT ;  /* 0x0000004041417212 */ /* 0x000fe200078efcff */
[----:B0-----:R-:W-:Y:S01]  /*b480*/  IMAD.WIDE.U32 R34, R61, 0x10, R34 ;  /* 0x000000103d227825 */ /* 0x001fe200078e0022 */
[----:B------:R-:W-:-:S03]  /*b490*/  LOP3.LUT R64, R59, R60, RZ, 0xfc, !PT ;  /* 0x0000003c3b407212 */ /* 0x000fc600078efcff */
[----:B------:R-:W-:Y:S01]  /*b4a0*/  IMAD.MOV.U32 R59, RZ, RZ, R62 ;  /* 0x000000ffff3b7224 */ /* 0x000fe200078e003e */
[----:B------:R2:W-:Y:S01]  /*b4b0*/  STG.E.128 desc[UR8][R34.64], R28 ;  /* 0x0000001c22007986 */ /* 0x0005e2000c101d08 */
[----:B-1----:R-:W-:-:S05]  /*b4c0*/  IMAD.WIDE.U32 R32, R61, 0x8, R32 ;  /* 0x000000083d207825 */ /* 0x002fca00078e0020 */
[----:B------:R2:W-:Y:S02]  /*b4d0*/  STG.E.64 desc[UR8][R32.64], R64 ;  /* 0x0000004020007986 */ /* 0x0005e4000c101b08 */
.L_x_327:
[----:B------:R-:W-:Y:S05]  /*b4e0*/  BSYNC.RECONVERGENT B1 ;  /* 0x0000000000017941 */ /* 0x000fea0003800200 */
.L_x_326:
[----:B0-2---:R-:W-:Y:S01]  /*b4f0*/  FADD.FTZ R29, RZ, R45 ;  /* 0x0000002dff1d7221 */ /* 0x005fe20000010000 */
[C---:B------:R-:W-:Y:S01]  /*b500*/  ISETP.GE.U32.AND P4, PT, R41.reuse, 0x20, PT ;  /* 0x000000202900780c */ /* 0x040fe20003f86070 */
[----:B------:R-:W-:Y:S01]  /*b510*/  UMOV UR4, 0xffffffff ;  /* 0xffffffff00047882 */ /* 0x000fe20000000000 */
[----:B------:R-:W-:Y:S01]  /*b520*/  ISETP.GT.U32.AND P1, PT, R41, 0x3f, PT ;  /* 0x0000003f2900780c */ /* 0x000fe20003f24070 */
[----:B------:R-:W-:Y:S01]  /*b530*/  FADD.FTZ R29, R44, R29 ;  /* 0x0000001d2c1d7221 */ /* 0x000fe20000010000 */
[----:B------:R-:W-:-:S03]  /*b540*/  ISETP.NE.AND P2, PT, R39, RZ, PT ;  /* 0x000000ff2700720c */ /* 0x000fc60003f45270 */
        /* <DEDUP_REMOVED lines=70> */
.L_x_427:
[----:B-1----:R-:W-:Y:S01]  /*b9b0*/  FADD.FTZ R61, R34, R35 ;  /* 0x00000023223d7221 */ /* 0x002fe20000010000 */
[----:B0-----:R-:W-:Y:S01]  /*b9c0*/  FMUL.FTZ R34, R33, R33 ;  /* 0x0000002121227220 */ /* 0x001fe20000410000 */
[----:B------:R-:W-:Y:S01]  /*b9d0*/  ISETP.NE.AND P1, PT, RZ, UR12, PT ;  /* 0x0000000cff007c0c */ /* 0x000fe2000bf25270 */
[----:B------:R-:W0:Y:S01]  /*b9e0*/  @!P2 LDC.64 R30, c[0x0][0x3c0] ;  /* 0x0000f000ff1eab82 */ /* 0x000e220000000a00 */
[----:B------:R-:W-:Y:S01]  /*b9f0*/  FFMA.FTZ R32, R61, R32, UR13 ;  /* 0x0000000d3d207e23 */ /* 0x000fe20008010020 */
[----:B------:R-:W-:Y:S01]  /*ba00*/  BSSY.RECONVERGENT B1, `(.L_x_411) ;  /* 0x000003d000017945 */ /* 0x000fe20003800200 */
[----:B------:R-:W-:Y:S02]  /*ba10*/  FSEL R35, R34, RZ, P1 ;  /* 0x000000ff22237208 */ /* 0x000fe40000800000 */
[----:B------:R-:W-:-:S03]  /*ba20*/  FSEL R34, R33, RZ, !P1 ;  /* 0x000000ff21227208 */ /* 0x000fc60004800000 */
        /* <DEDUP_REMOVED lines=8> */
[--C-:B0-----:R-:W-:Y:S01]  /*bab0*/  FADD.FTZ R28, R45, -R34.reuse ;  /* 0x800000222d1c7221 */ /* 0x101fe20000010000 */
[--C-:B------:R-:W-:Y:S01]  /*bac0*/  FADD.FTZ R30, R46, -R34.reuse ;  /* 0x800000222e1e7221 */ /* 0x100fe20000010000 */
[----:B------:R-:W-:Y:S01]  /*bad0*/  SHF.L.U32 R29, R24, 0x10, RZ ;  /* 0x00000010181d7819 */ /* 0x000fe200000006ff */
[----:B------:R-:W-:Y:S01]  /*bae0*/  IMAD.U32 R31, R20, 0x10000, RZ ;  /* 0x00010000141f7824 */ /* 0x000fe200078e00ff */
[----:B------:R-:W-:Y:S01]  /*baf0*/  SHF.L.U32 R33, R25, 0x10, RZ ;  /* 0x0000001019217819 */ /* 0x000fe200000006ff */
[----:B------:R-:W-:Y:S01]  /*bb00*/  FMUL.FTZ R28, R35, R28 ;  /* 0x0000001c231c7220 */ /* 0x000fe20000410000 */
[----:B------:R-:W-:Y:S02]  /*bb10*/  IMAD.U32 R61, R21, 0x10000, RZ ;  /* 0x00010000153d7824 */ /* 0x000fe400078e00ff */
[----:B------:R-:W-:Y:S01]  /*bb20*/  FMUL.FTZ R30, R35, R30 ;  /* 0x0000001e231e7220 */ /* 0x000fe20000410000 */
[----:B------:R-:W-:Y:S01]  /*bb30*/  FADD.FTZ R32, R47, -R34 ;  /* 0x800000222f207221 */ /* 0x000fe20000010000 */
[----:B------:R-:W-:Y:S01]  /*bb40*/  FFMA.FTZ R28, R28, R29, R31 ;  /* 0x0000001d1c1c7223 */ /* 0x000fe2000001001f */
[----:B------:R-:W-:Y:S01]  /*bb50*/  PRMT R62, R27, 0x7632, R62 ;  /* 0x000076321b3e7816 */ /* 0x000fe2000000003e */
[----:B------:R-:W-:Y:S01]  /*bb60*/  FFMA.FTZ R29, R30, R33, R61 ;  /* 0x000000211e1d7223 */ /* 0x000fe2000001003d */
[----:B------:R-:W-:Y:S01]  /*bb70*/  PRMT R64, R23, 0x7632, R64 ;  /* 0x0000763217407816 */ /* 0x000fe20000000040 */
[----:B------:R-:W-:Y:S01]  /*bb80*/  FADD.FTZ R30, R56, -R34 ;  /* 0x80000022381e7221 */ /* 0x000fe20000010000 */
[----:B------:R-:W-:Y:S01]  /*bb90*/  SHF.L.U32 R31, R5, 0x10, RZ ;  /* 0x00000010051f7819 */ /* 0x000fe200000006ff */
[----:B------:R-:W-:Y:S01]  /*bba0*/  FMUL.FTZ R32, R35, R32 ;  /* 0x0000002023207220 */ /* 0x000fe20000410000 */
[----:B------:R-:W-:Y:S01]  /*bbb0*/  IMAD.U32 R33, R6, 0x10000, RZ ;  /* 0x0001000006217824 */ /* 0x000fe200078e00ff */
[----:B------:R-:W-:Y:S01]  /*bbc0*/  SHF.L.U32 R62, R62, 0x10, RZ ;  /* 0x000000103e3e7819 */ /* 0x000fe200000006ff */
[----:B------:R-:W-:-:S02]  /*bbd0*/  IMAD.U32 R64, R64, 0x10000, RZ ;  /* 0x0001000040407824 */ /* 0x000fc400078e00ff */
[----:B------:R-:W-:Y:S01]  /*bbe0*/  FMUL.FTZ R61, R35, R30 ;  /* 0x0000001e233d7220 */ /* 0x000fe20000410000 */
[----:B------:R-:W-:Y:S01]  /*bbf0*/  FADD.FTZ R30, R50, -R34 ;  /* 0x80000022321e7221 */ /* 0x000fe20000010000 */
[----:B------:R-:W-:Y:S01]  /*bc00*/  FFMA.FTZ R60, R32, R31, R33 ;  /* 0x0000001f203c7223 */ /* 0x000fe20000010021 */
[----:B------:R-:W-:Y:S01]  /*bc10*/  SHF.L.U32 R33, R26, 0x10, RZ ;  /* 0x000000101a217819 */ /* 0x000fe200000006ff */
[----:B------:R-:W-:Y:S01]  /*bc20*/  FFMA.FTZ R31, R61, R62, R64 ;  /* 0x0000003e3d1f7223 */ /* 0x000fe20000010040 */
[----:B------:R-:W-:Y:S02]  /*bc30*/  IMAD.U32 R61, R22, 0x10000, RZ ;  /* 0x00010000163d7824 */ /* 0x000fe400078e00ff */
[----:B------:R-:W-:Y:S01]  /*bc40*/  FMUL.FTZ R30, R35, R30 ;  /* 0x0000001e231e7220 */ /* 0x000fe20000410000 */
[--C-:B------:R-:W-:Y:S01]  /*bc50*/  FADD.FTZ R32, R51, -R34.reuse ;  /* 0x8000002233207221 */ /* 0x100fe20000010000 */
[----:B------:R-:W-:Y:S01]  /*bc60*/  FADD.FTZ R62, R55, -R34 ;  /* 0x80000022373e7221 */ /* 0x000fe20000010000 */
[----:B------:R-:W-:-:S02]  /*bc70*/  IMAD.U32 R63, R23, 0x10000, RZ ;  /* 0x00010000173f7824 */ /* 0x000fc400078e00ff */
[----:B------:R-:W-:Y:S01]  /*bc80*/  FFMA.FTZ R30, R30, R33, R61 ;  /* 0x000000211e1e7223 */ /* 0x000fe2000001003d */
[----:B------:R-:W-:Y:S01]  /*bc90*/  SHF.L.U32 R61, R7, 0x10, RZ ;  /* 0x00000010073d7819 */ /* 0x000fe200000006ff */
[----:B------:R-:W-:Y:S02]  /*bca0*/  IMAD.U32 R33, R8, 0x10000, RZ ;  /* 0x0001000008217824 */ /* 0x000fe400078e00ff */
[C---:B------:R-:W-:Y:S01]  /*bcb0*/  FMUL.FTZ R32, R35.reuse, R32 ;  /* 0x0000002023207220 */ /* 0x040fe20000410000 */
[----:B------:R-:W-:Y:S01]  /*bcc0*/  FMUL.FTZ R62, R35, R62 ;  /* 0x0000003e233e7220 */ /* 0x000fe20000410000 */
[----:B------:R-:W-:Y:S01]  /*bcd0*/  IMAD.U32 R65, R4, 0x10000, RZ ;  /* 0x0001000004417824 */ /* 0x000fe200078e00ff */
[----:B------:R-:W-:Y:S01]  /*bce0*/  F2FP.BF16.F32.PACK_AB R29, R60, R29 ;  /* 0x0000001d3c1d723e */ /* 0x000fe200000010ff */
[----:B------:R-:W-:Y:S01]  /*bcf0*/  FFMA.FTZ R61, R32, R61, R33 ;  /* 0x0000003d203d7223 */ /* 0x000fe20000010021 */
[----:B------:R-:W-:-:S04]  /*bd00*/  SHF.L.U32 R33, R27, 0x10, RZ ;  /* 0x000000101b217819 */ /* 0x000fc800000006ff */
[----:B------:R-:W-:Y:S01]  /*bd10*/  F2FP.BF16.F32.PACK_AB R30, R61, R30 ;  /* 0x0000001e3d1e723e */ /* 0x000fe200000010ff */
[----:B------:R-:W-:Y:S01]  /*bd20*/  FFMA.FTZ R64, R62, R33, R63 ;  /* 0x000000213e407223 */ /* 0x000fe2000001003f */
[----:B------:R-:W-:Y:S01]  /*bd30*/  FADD.FTZ R62, R44, -R34 ;  /* 0x800000222c3e7221 */ /* 0x000fe20000010000 */
[----:B------:R-:W0:Y:S01]  /*bd40*/  LDC.64 R32, c[0x0][0x428] ;  /* 0x00010a00ff207b82 */ /* 0x000e220000000a00 */
[----:B------:R-:W-:Y:S02]  /*bd50*/  SHF.L.U32 R63, R3, 0x10, RZ ;  /* 0x00000010033f7819 */ /* 0x000fe400000006ff */
[----:B------:R-:W-:Y:S01]  /*bd60*/  FMUL.FTZ R62, R35, R62 ;  /* 0x0000003e233e7220 */ /* 0x000fe20000410000 */
[----:B------:R-:W-:-:S03]  /*bd70*/  F2FP.BF16.F32.PACK_AB R31, R31, R64 ;  /* 0x000000401f1f723e */ /* 0x000fc600000010ff */
[----:B------:R-:W-:-:S05]  /*bd80*/  FFMA.FTZ R63, R62, R63, R65 ;  /* 0x0000003f3e3f7223 */ /* 0x000fca0000010041 */
[----:B------:R-:W-:Y:S01]  /*bd90*/  F2FP.BF16.F32.PACK_AB R28, R63, R28 ;  /* 0x0000001c3f1c723e */ /* 0x000fe200000010ff */
[C---:B0-----:R-:W-:Y:S01]  /*bda0*/  IMAD.WIDE.U32 R32, R54.reuse, 0x10, R32 ;  /* 0x0000001036207825 */ /* 0x041fe200078e0020 */
[----:B------:R-:W-:-:S04]  /*bdb0*/  IADD3 R54, PT, PT, R54, 0x20, RZ ;  /* 0x0000002036367810 */ /* 0x000fc80007ffe0ff */
[----:B------:R1:W-:Y:S03]  /*bdc0*/  STG.E.128 desc[UR8][R32.64], R28 ;  /* 0x0000001c20007986 */ /* 0x0003e6000c101d08 */
.L_x_412:
[----:B------:R-:W-:Y:S05]  /*bdd0*/  BSYNC.RECONVERGENT B1 ;  /* 0x0000000000017941 */ /* 0x000fea0003800200 */
.L_x_411:
[----:B------:R-:W-:Y:S04]  /*bde0*/  BSSY.RECONVERGENT B1, `(.L_x_413) ;  /* 0x0000039000017945 */ /* 0x000fe80003800200 */
[----:B------:R-:W-:Y:S05]  /*bdf0*/  @!P0 BRA `(.L_x_414) ;  /* 0x0000000000dc8947 */ /* 0x000fea0003800000 */
[----:B01----:R-:W-:Y:S01]  /*be00*/  PRMT R29, R16, 0x7632, R29 ;  /* 0x00007632101d7816 */ /* 0x003fe2000000001d */
[--C-:B------:R-:W-:Y:S01]  /*be10*/  FADD.FTZ R28, R42, -R34.reuse ;  /* 0x800000222a1c7221 */ /* 0x100fe20000010000 */
[----:B------:R-:W-:Y:S01]  /*be20*/  PRMT R31, R12, 0x7632, R31 ;  /* 0x000076320c1f7816 */ /* 0x000fe2000000001f */
[--C-:B------:R-:W-:Y:S01]  /*be30*/  FADD.FTZ R30, R49, -R34.reuse ;  /* 0x80000022311e7221 */ /* 0x100fe20000010000 */
[----:B------:R-:W-:Y:S01]  /*be40*/  PRMT R61, R17, 0x7632, R61 ;  /* 0x00007632113d7816 */ /* 0x000fe2000000003d */
[----:B------:R-:W-:Y:S01]  /*be50*/  FMUL.FTZ R28, R35, R28 ;  /* 0x0000001c231c7220 */ /* 0x000fe20000410000 */
[----:B------:R-:W-:Y:S01]  /*be60*/  PRMT R33, R13, 0x7632, R33 ;  /* 0x000076320d217816 */ /* 0x000fe20000000021 */
[----:B------:R-:W-:Y:S01]  /*be70*/  IMAD.U32 R29, R29, 0x10000, RZ ;  /* 0x000100001d1d7824 */ /* 0x000fe200078e00ff */
[----:B------:R-:W-:Y:S01]  /*be80*/  SHF.L.U32 R31, R31, 0x10, RZ ;  /* 0x000000101f1f7819 */ /* 0x000fe200000006ff */
[----:B------:R-:W-:Y:S01]  /*be90*/  IMAD.U32 R61, R61, 0x10000, RZ ;  /* 0x000100003d3d7824 */ /* 0x000fe200078e00ff */
[----:B------:R-:W-:Y:S01]  /*bea0*/  SHF.L.U32 R33, R33, 0x10, RZ ;  /* 0x0000001021217819 */ /* 0x000fe200000006ff */
[----:B------:R-:W-:Y:S01]  /*beb0*/  FMUL.FTZ R30, R35, R30 ;  /* 0x0000001e231e7220 */ /* 0x000fe20000410000 */
[----:B------:R-:W-:Y:S01]  /*bec0*/  PRMT R63, R15, 0x7632, R63 ;  /* 0x000076320f3f7816 */ /* 0x000fe2000000003f */
[----:B------:R-:W-:Y:S01]  /*bed0*/  FFMA.FTZ R60, R28, R29, R31 ;  /* 0x0000001d1c3c7223 */ /* 0x000fe2000001001f */
[----:B------:R-:W-:Y:S01]  /*bee0*/  PRMT R29, R18, 0x7632, R29 ;  /* 0x00007632121d7816 */ /* 0x000fe2000000001d */
[--C-:B------:R-:W-:Y:S01]  /*bef0*/  FADD.FTZ R28, R53, -R34.reuse ;  /* 0x80000022351c7221 */ /* 0x100fe20000010000 */
[----:B------:R-:W-:Y:S01]  /*bf00*/  PRMT R31, R14, 0x7632, R31 ;  /* 0x000076320e1f7816 */ /* 0x000fe2000000001f */
[--C-:B------:R-:W-:Y:S01]  /*bf10*/  FFMA.FTZ R61, R30, R61, R33.reuse ;  /* 0x0000003d1e3d7223 */ /* 0x100fe20000010021 */
        /* <DEDUP_REMOVED lines=8> */
[----:B------:R-:W-:Y:S01]  /*bfa0*/  FFMA.FTZ R30, R28, R29, R31 ;  /* 0x0000001d1c1e7223 */ /* 0x000fe2000001001f */
[--C-:B------:R-:W-:Y:S01]  /*bfb0*/  FADD.FTZ R28, R48, -R34.reuse ;  /* 0x80000022301c7221 */ /* 0x100fe20000010000 */
[----:B------:R-:W-:Y:S02]  /*bfc0*/  IMAD.U32 R29, R17, 0x10000, RZ ;  /* 0x00010000111d7824 */ /* 0x000fe400078e00ff */
[----:B------:R-:W-:Y:S01]  /*bfd0*/  FFMA.FTZ R31, R32, R33, R63 ;  /* 0x00000021201f7223 */ /* 0x000fe2000001003f */
[----:B------:R-:W-:Y:S01]  /*bfe0*/  SHF.L.U32 R33, R13, 0x10, RZ ;  /* 0x000000100d217819 */ /* 0x000fe200000006ff */
[----:B------:R-:W-:Y:S01]  /*bff0*/  FMUL.FTZ R28, R35, R28 ;  /* 0x0000001c231c7220 */ /* 0x000fe20000410000 */
[----:B------:R-:W-:Y:S01]  /*c000*/  FADD.FTZ R32, R52, -R34 ;  /* 0x8000002234207221 */ /* 0x000fe20000010000 */
[----:B------:R-:W-:Y:S01]  /*c010*/  IMAD.U32 R63, R18, 0x10000, RZ ;  /* 0x00010000123f7824 */ /* 0x000fe200078e00ff */
[----:B------:R-:W-:Y:S01]  /*c020*/  SHF.L.U32 R65, R15, 0x10, RZ ;  /* 0x000000100f417819 */ /* 0x000fe200000006ff */
[----:B------:R-:W-:Y:S01]  /*c030*/  FFMA.FTZ R62, R28, R29, R33 ;  /* 0x0000001d1c3e7223 */ /* 0x000fe20000010021 */
[----:B------:R-:W-:Y:S01]  /*c040*/  SHF.L.U32 R29, R14, 0x10, RZ ;  /* 0x000000100e1d7819 */ /* 0x000fe200000006ff */
[----:B------:R-:W-:Y:S01]  /*c050*/  FMUL.FTZ R32, R35, R32 ;  /* 0x0000002023207220 */ /* 0x000fe20000410000 */
[----:B------:R-:W-:-:S03]  /*c060*/  IMAD.U32 R33, R19, 0x10000, RZ ;  /* 0x0001000013217824 */ /* 0x000fc600078e00ff */
[----:B------:R-:W-:Y:S01]  /*c070*/  FFMA.FTZ R63, R32, R63, R29 ;  /* 0x0000003f203f7223 */ /* 0x000fe2000001001d */
[--C-:B------:R-:W-:Y:S01]  /*c080*/  FADD.FTZ R32, R57, -R34.reuse ;  /* 0x8000002239207221 */ /* 0x100fe20000010000 */
[----:B------:R-:W0:Y:S01]  /*c090*/  LDC.64 R28, c[0x0][0x428] ;  /* 0x00010a00ff1c7b82 */ /* 0x000e220000000a00 */
[----:B------:R-:W-:Y:S02]  /*c0a0*/  FADD.FTZ R34, R43, -R34 ;  /* 0x800000222b227221 */ /* 0x000fe40000010000 */
[C---:B------:R-:W-:Y:S01]  /*c0b0*/  FMUL.FTZ R32, R35.reuse, R32 ;  /* 0x0000002023207220 */ /* 0x040fe20000410000 */
[----:B------:R-:W-:Y:S01]  /*c0c0*/  F2FP.BF16.F32.PACK_AB R30, R30, R63 ;  /* 0x0000003f1e1e723e */ /* 0x000fe200000010ff */
[----:B------:R-:W-:Y:S01]  /*c0d0*/  FMUL.FTZ R34, R35, R34 ;  /* 0x0000002223227220 */ /* 0x000fe20000410000 */
        /* <DEDUP_REMOVED lines=9> */
.L_x_414:
[----:B------:R-:W-:Y:S05]  /*c170*/  BSYNC.RECONVERGENT B1 ;  /* 0x0000000000017941 */ /* 0x000fea0003800200 */
.L_x_413:
[----:B012---:R-:W0:Y:S02]  /*c180*/  LDC.64 R28, c[0x0][0x380] ;  /* 0x0000e000ff1c7b82 */ /* 0x007e240000000a00 */
[----:B0-----:R-:W-:-:S05]  /*c190*/  IMAD R38, R28, 0x4, R38 ;  /* 0x000000041c267824 */ /* 0x001fca00078e0226 */
[----:B------:R-:W-:-:S13]  /*c1a0*/  ISETP.GE.AND P0, PT, R38, R29, PT ;  /* 0x0000001d2600720c */ /* 0x000fda0003f06270 */
[----:B------:R-:W-:Y:S05]  /*c1b0*/  @!P0 BRA `(.L_x_415) ;  /* 0xffffff4800408947 */ /* 0x000fea000383ffff */
[----:B------:R-:W-:Y:S05]  /*c1c0*/  BSYNC B0 ;  /* 0x0000000000007941 */ /* 0x000fea0003800000 */
.L_x_242:
[----:B------:R-:W-:Y:S05]  /*c1d0*/  EXIT ;  /* 0x000000000000794d */ /* 0x000fea0003800000 */
.L_x_410:
[----:B------:R-:W-:Y:S01]  /*c1e0*/  HFMA2 R63, -RZ, RZ, 0, 1.847743988037109375e-06 ;  /* 0x0000001fff3f7431 */ /* 0x000fe200000001ff */
[----:B------:R-:W-:Y:S01]  /*c1f0*/  BSSY B1, `(.L_x_416) ;  /* 0x0000007000017945 */ /* 0x000fe20003800000 */
[----:B------:R-:W-:Y:S01]  /*c200*/  MOV R61, R28 ;  /* 0x0000001c003d7202 */ /* 0x000fe20000000f00 */
[----:B------:R-:W-:Y:S02]  /*c210*/  IMAD.MOV.U32 R62, RZ, RZ, 0x1 ;  /* 0x00000001ff3e7424 */ /* 0x000fe400078e00ff */
[----:B------:R-:W-:-:S07]  /*c220*/  IMAD.MOV.U32 R60, RZ, RZ, -0x1 ;  /* 0xffffffffff3c7424 */ /* 0x000fce00078e00ff */
[----:B------:R-:W-:Y:S05]  /*c230*/  WARPSYNC.COLLECTIVE R60, `(.L_x_417) ;  /* 0x000000003c087348 */ /* 0x000fea0003c00000 */
[----:B------:R0:W1:Y:S02]  /*c240*/  SHFL.BFLY P3, R35, R61, R62, R63 ;  /* 0x0c00003e3d237389 */ /* 0x000064000006003f */
[----:B01----:R-:W-:Y:S05]  /*c250*/  ENDCOLLECTIVE ;  /* 0x000000000000791b */ /* 0x003fea0003800000 */
.L_x_417:
[----:B------:R-:W-:Y:S05]  /*c260*/  BSYNC B1 ;  /* 0x0000000000017941 */ /* 0x000fea0003800000 */
.L_x_416:
[----:B------:R-:W-:Y:S01]  /*c270*/  MOV R29, R35 ;  /* 0x00000023001d7202 */ /* 0x000fe20000000f00 */
[----:B------:R-:W-:Y:S02]  /*c280*/  HFMA2 R62, -RZ, RZ, 0, 1.1920928955078125e-07 ;  /* 0x00000002ff3e7431 */ /* 0x000fe400000001ff */
[----:B------:R-:W-:Y:S01]  /*c290*/  IMAD.MOV.U32 R63, RZ, RZ, 0x1f ;  /* 0x0000001fff3f7424 */ /* 0x000fe200078e00ff */
[----:B------:R-:W-:Y:S01]  /*c2a0*/  MOV R60, 0xffffffff ;  /* 0xffffffff003c7802 */ /* 0x000fe20000000f00 */
[----:B------:R-:W-:-:S04]  /*c2b0*/  FADD.FTZ R29, R28, R29 ;  /* 0x0000001d1c1d7221 */ /* 0x000fc80000010000 */
[----:B------:R-:W-:-:S07]  /*c2c0*/  IMAD.MOV.U32 R61, RZ, RZ, R29 ;  /* 0x000000ffff3d7224 */ /* 0x000fce00078e001d */
[----:B------:R-:W-:Y:S05]  /*c2d0*/  WARPSYNC.COLLECTIVE R60, `(.L_x_418) ;  /* 0x000000003c087348 */ /* 0x000fea0003c00000 */
[----:B------:R0:W1:Y:S02]  /*c2e0*/  SHFL.BFLY P3, R35, R61, R62, R63 ;  /* 0x0c00003e3d237389 */ /* 0x000064000006003f */
[----:B01----:R-:W-:Y:S05]  /*c2f0*/  ENDCOLLECTIVE ;  /* 0x000000000000791b */ /* 0x003fea0003800000 */
.L_x_418:
[----:B------:R-:W-:Y:S02]  /*c300*/  IMAD.MOV.U32 R62, RZ, RZ, 0x4 ;  /* 0x00000004ff3e7424 */ /* 0x000fe400078e00ff */
[----:B------:R-:W-:-:S04]  /*c310*/  IMAD.MOV.U32 R30, RZ, RZ, R35 ;  /* 0x000000ffff1e7224 */ /* 0x000fc800078e0023 */
[----:B------:R-:W-:-:S05]  /*c320*/  FADD.FTZ R30, R29, R30 ;  /* 0x0000001e1d1e7221 */ /* 0x000fca0000010000 */
[----:B------:R-:W-:-:S07]  /*c330*/  MOV R61, R30 ;  /* 0x0000001e003d7202 */ /* 0x000fce0000000f00 */
[----:B------:R-:W-:Y:S05]  /*c340*/  WARPSYNC.COLLECTIVE R60, `(.L_x_419) ;  /* 0x000000003c087348 */ /* 0x000fea0003c00000 */
[----:B------:R0:W1:Y:S02]  /*c350*/  SHFL.BFLY P3, R35, R61, R62, R63 ;  /* 0x0c00003e3d237389 */ /* 0x000064000006003f */
[----:B01----:R-:W-:Y:S05]  /*c360*/  ENDCOLLECTIVE ;  /* 0x000000000000791b */ /* 0x003fea0003800000 */
.L_x_419:
[----:B------:R-:W-:Y:S01]  /*c370*/  HFMA2 R62, -RZ, RZ, 0, 4.76837158203125e-07 ;  /* 0x00000008ff3e7431 */ /* 0x000fe200000001ff */
[----:B------:R-:W-:-:S05]  /*c380*/  MOV R31, R35 ;  /* 0x00000023001f7202 */ /* 0x000fca0000000f00 */
[----:B------:R-:W-:-:S04]  /*c390*/  FADD.FTZ R31, R30, R31 ;  /* 0x0000001f1e1f7221 */ /* 0x000fc80000010000 */
[----:B------:R-:W-:-:S07]  /*c3a0*/  IMAD.MOV.U32 R61, RZ, RZ, R31 ;  /* 0x000000ffff3d7224 */ /* 0x000fce00078e001f */
[----:B------:R-:W-:Y:S05]  /*c3b0*/  WARPSYNC.COLLECTIVE R60, `(.L_x_420) ;  /* 0x000000003c087348 */ /* 0x000fea0003c00000 */
[----:B------:R0:W1:Y:S02]  /*c3c0*/  SHFL.BFLY P3, R35, R61, R62, R63 ;  /* 0x0c00003e3d237389 */ /* 0x000064000006003f */
[----:B01----:R-:W-:Y:S05]  /*c3d0*/  ENDCOLLECTIVE ;  /* 0x000000000000791b */ /* 0x003fea0003800000 */
.L_x_420:
[----:B------:R-:W-:Y:S02]  /*c3e0*/  IMAD.MOV.U32 R62, RZ, RZ, 0x10 ;  /* 0x00000010ff3e7424 */ /* 0x000fe400078e00ff */
[----:B------:R-:W-:-:S04]  /*c3f0*/  IMAD.MOV.U32 R32, RZ, RZ, R35 ;  /* 0x000000ffff207224 */ /* 0x000fc800078e0023 */
[----:B------:R-:W-:Y:S02]  /*c400*/  FADD.FTZ R34, R31, R32 ;  /* 0x000000201f227221 */ /* 0x000fe40000010000 */
[----:B------:R-:W0:Y:S03]  /*c410*/  LDC R32, c[0x0][0x400] ;  /* 0x00010000ff207b82 */ /* 0x000e260000000800 */
[----:B------:R-:W-:-:S07]  /*c420*/  MOV R61, R34 ;  /* 0x00000022003d7202 */ /* 0x000fce0000000f00 */
[----:B0-----:R-:W-:Y:S05]  /*c430*/  WARPSYNC.COLLECTIVE R60, `(.L_x_421) ;  /* 0x000000003c087348 */ /* 0x001fea0003c00000 */
[----:B------:R1:W2:Y:S02]  /*c440*/  SHFL.BFLY P3, R35, R61, R62, R63 ;  /* 0x0c00003e3d237389 */ /* 0x0002a4000006003f */
[----:B012---:R-:W-:Y:S05]  /*c450*/  ENDCOLLECTIVE ;  /* 0x000000000000791b */ /* 0x007fea0003800000 */
.L_x_421:
        /* <DEDUP_REMOVED lines=36> */
[----:B------:R-:W-:-:S04]  /*c6a0*/  @P1 FFMA.FTZ R28, R30, R30, R29 ;  /* 0x0000001e1e1c1223 */ /* 0x000fc8000001001d */
[----:B------:R-:W-:-:S07]  /*c6b0*/  IMAD.MOV.U32 R61, RZ, RZ, R28 ;  /* 0x000000ffff3d7224 */ /* 0x000fce00078e001c */
[----:B------:R-:W-:Y:S05]  /*c6c0*/  WARPSYNC.COLLECTIVE R60, `(.L_x_422) ;  /* 0x000000003c087348 */ /* 0x000fea0003c00000 */
[----:B------:R0:W1:Y:S02]  /*c6d0*/  SHFL.BFLY P3, R35, R61, R62, R63 ;  /* 0x0c00003e3d237389 */ /* 0x000064000006003f */
[----:B01----:R-:W-:Y:S05]  /*c6e0*/  ENDCOLLECTIVE ;  /* 0x000000000000791b */ /* 0x003fea0003800000 */
.L_x_422:
[----:B------:R-:W-:Y:S02]  /*c6f0*/  IMAD.MOV.U32 R62, RZ, RZ, 0x2 ;  /* 0x00000002ff3e7424 */ /* 0x000fe400078e00ff */
[----:B------:R-:W-:-:S04]  /*c700*/  IMAD.MOV.U32 R29, RZ, RZ, R35 ;  /* 0x000000ffff1d7224 */ /* 0x000fc800078e0023 */
[----:B------:R-:W-:-:S05]  /*c710*/  FADD.FTZ R29, R28, R29 ;  /* 0x0000001d1c1d7221 */ /* 0x000fca0000010000 */
[----:B------:R-:W-:-:S07]  /*c720*/  MOV R61, R29 ;  /* 0x0000001d003d7202 */ /* 0x000fce0000000f00 */
[----:B------:R-:W-:Y:S05]  /*c730*/  WARPSYNC.COLLECTIVE R60, `(.L_x_423) ;  /* 0x000000003c087348 */ /* 0x000fea0003c00000 */
[----:B------:R0:W1:Y:S02]  /*c740*/  SHFL.BFLY P3, R35, R61, R62, R63 ;  /* 0x0c00003e3d237389 */ /* 0x000064000006003f */
[----:B01----:R-:W-:Y:S05]  /*c750*/  ENDCOLLECTIVE ;  /* 0x000000000000791b */ /* 0x003fea0003800000 */
.L_x_423:
[----:B------:R-:W-:Y:S01]  /*c760*/  HFMA2 R62, -RZ, RZ, 0, 2.384185791015625e-07 ;  /* 0x00000004ff3e7431 */ /* 0x000fe200000001ff */
[----:B------:R-:W-:-:S05]  /*c770*/  MOV R30, R35 ;  /* 0x00000023001e7202 */ /* 0x000fca0000000f00 */
[----:B------:R-:W-:-:S04]  /*c780*/  FADD.FTZ R30, R29, R30 ;  /* 0x0000001e1d1e7221 */ /* 0x000fc80000010000 */
[----:B------:R-:W-:-:S07]  /*c790*/  IMAD.MOV.U32 R61, RZ, RZ, R30 ;  /* 0x000000ffff3d7224 */ /* 0x000fce00078e001e */
[----:B------:R-:W-:Y:S05]  /*c7a0*/  WARPSYNC.COLLECTIVE R60, `(.L_x_424) ;  /* 0x000000003c087348 */ /* 0x000fea0003c00000 */
[----:B------:R0:W1:Y:S02]  /*c7b0*/  SHFL.BFLY P3, R35, R61, R62, R63 ;  /* 0x0c00003e3d237389 */ /* 0x000064000006003f */
[----:B01----:R-:W-:Y:S05]  /*c7c0*/  ENDCOLLECTIVE ;  /* 0x000000000000791b */ /* 0x003fea0003800000 */
.L_x_424:
[----:B------:R-:W-:Y:S02]  /*c7d0*/  IMAD.MOV.U32 R62, RZ, RZ, 0x8 ;  /* 0x00000008ff3e7424 */ /* 0x000fe400078e00ff */
[----:B------:R-:W-:-:S04]  /*c7e0*/  IMAD.MOV.U32 R31, RZ, RZ, R35 ;  /* 0x000000ffff1f7224 */ /* 0x000fc800078e0023 */
[----:B------:R-:W-:-:S05]  /*c7f0*/  FADD.FTZ R31, R30, R31 ;  /* 0x0000001f1e1f7221 */ /* 0x000fca0000010000 */
[----:B------:R-:W-:-:S07]  /*c800*/  MOV R61, R31 ;  /* 0x0000001f003d7202 */ /* 0x000fce0000000f00 */
[----:B------:R-:W-:Y:S05]  /*c810*/  WARPSYNC.COLLECTIVE R60, `(.L_x_425) ;  /* 0x000000003c087348 */ /* 0x000fea0003c00000 */
[----:B------:R0:W1:Y:S02]  /*c820*/  SHFL.BFLY P3, R35, R61, R62, R63 ;  /* 0x0c00003e3d237389 */ /* 0x000064000006003f */
[----:B01----:R-:W-:Y:S05]  /*c830*/  ENDCOLLECTIVE ;  /* 0x000000000000791b */ /* 0x003fea0003800000 */
.L_x_425:
[----:B------:R-:W-:Y:S01]  /*c840*/  HFMA2 R62, -RZ, RZ, 0, 9.5367431640625e-07 ;  /* 0x00000010ff3e7431 */ /* 0x000fe200000001ff */
[----:B------:R-:W-:-:S05]  /*c850*/  MOV R34, R35 ;  /* 0x0000002300227202 */ /* 0x000fca0000000f00 */
[----:B------:R-:W-:-:S04]  /*c860*/  FADD.FTZ R34, R31, R34 ;  /* 0x000000221f227221 */ /* 0x000fc80000010000 */
[----:B------:R-:W-:-:S07]  /*c870*/  IMAD.MOV.U32 R61, RZ, RZ, R34 ;  /* 0x000000ffff3d7224 */ /* 0x000fce00078e0022 */
[----:B------:R-:W-:Y:S05]  /*c880*/  WARPSYNC.COLLECTIVE R60, `(.L_x_426) ;  /* 0x000000003c087348 */ /* 0x000fea0003c00000 */
[----:B------:R0:W1:Y:S02]  /*c890*/  SHFL.BFLY P3, R35, R61, R62, R63 ;  /* 0x0c00003e3d237389 */ /* 0x000064000006003f */
[----:B01----:R-:W-:Y:S05]  /*c8a0*/  ENDCOLLECTIVE ;  /* 0x000000000000791b */ /* 0x003fea0003800000 */
.L_x_426:
[----:B------:R-:W-:Y:S05]  /*c8b0*/  BRA `(.L_x_427) ;  /* 0xfffffff0003c7947 */ /* 0x000fea000383ffff */
.L_x_428:
        /* <DEDUP_REMOVED lines=12> */
.L_x_20229:


//--------------------- .text._ZN10layer_norm13ln_fwd_kernelINS_13Kernel_traitsI13__nv_bfloat16S2_S2_S2_fjLj512ELj1ELj4ELj1ELj16ENS_18Kernel_traits_baseILj512ES2_S2_S2_S2_fjLj128EEEEELb1ELb0ELb0ELb1EEEvNS_9FwdParamsE --------------------------
	.section	.text._ZN10layer_norm13ln_fwd_kernelINS_13Kernel_traitsI13__nv_bfloat16S2_S2_S2_fjLj512ELj1ELj4ELj1ELj16ENS_18Kernel_traits_baseILj512ES2_S2_S2_S2_fjLj128EEEEELb1ELb0ELb0ELb1EEEvNS_9FwdParamsE,"ax",@progbits
	.align	128
        .global         _ZN10layer_norm13ln_fwd_kernelINS_13Kernel_traitsI13__nv_bfloat16S2_S2_S2_fjLj512ELj1ELj4ELj1ELj16ENS_18Kernel_traits_baseILj512ES2_S2_S2_S2_fjLj128EEEEELb1ELb0ELb0ELb1EEEvNS_9FwdParamsE
        .type           _ZN10layer_norm13ln_fwd_kernelINS_13Kernel_traitsI13__nv_bfloat16S2_S2_S2_fjLj512ELj1ELj4ELj1ELj16ENS_18Kernel_traits_baseILj512ES2_S2_S2_S2_fjLj128EEEEELb1ELb0ELb0ELb1EEEvNS_9FwdParamsE,@function
        .size           _ZN10layer_norm13ln_fwd_kernelINS_13Kernel_traitsI13__nv_bfloat16S2_S2_S2_fjLj512ELj1ELj4ELj1ELj16ENS_18Kernel_traits_baseILj512ES2_S2_S2_S2_fjLj128EEEEELb1ELb0ELb0ELb1EEEvNS_9FwdParamsE,(.L_x_20230 - _ZN10layer_norm13ln_fwd_kernelINS_13Kernel_traitsI13__nv_bfloat16S2_S2_S2_fjLj512ELj1ELj4ELj1ELj16ENS_18Kernel_traits_baseILj512ES2_S2_S2_S2_fjLj128EEEEELb1ELb0ELb0ELb1EEEvNS_9FwdParamsE)
        .other          _ZN10layer_norm13ln_fwd_kernelINS_13Kernel_traitsI13__nv_bfloat16S2_S2_S2_fjLj512ELj1ELj4ELj1ELj16ENS_18Kernel_traits_baseILj512ES2_S2_S2_S2_fjLj128EEEEELb1ELb0ELb0ELb1EEEvNS_9FwdParamsE,@"STO_CUDA_ENTRY STV_DEFAULT"
_ZN10layer_norm13ln_fwd_kernelINS_13Kernel_traitsI13__nv_bfloat16S2_S2_S2_fjLj512ELj1ELj4ELj1ELj16ENS_18Kernel_traits_baseILj512ES2_S2_S2_S2_fjLj128EEEEELb1ELb0ELb0ELb1EEEvNS_9FwdParamsE:
.text._ZN10layer_norm13ln_fwd_kernelINS_13Kernel_traitsI13__nv_bfloat16S2_S2_S2_fjLj512ELj1ELj4ELj1ELj16ENS_18Kernel_traits_baseILj512ES2_S2_S2_S2_fjLj128EEEEELb1ELb0ELb0ELb1EEEvNS_9FwdParamsE:
[----:B------:R-:W-:Y:S01]  /*0000*/  LDC R1, c[0x0][0x37c] ;  /* 0x0000df00ff017b82 */ /* 0x000fe20000000800 */
[----:B------:R-:W0:Y:S01]  /*0010*/  LDCU.U8 UR4, c[0x0][0x464] ;  /* 0x00008c80ff0477ac */ /* 0x000e220008000000 */
[----:B------:R-:W1:Y:S06]  /*0020*/  S2R R24, SR_TID.X ;  /* 0x0000000000187919 */ /* 0x000e6c0000002100 */
[----:B------:R-:W2:Y:S01]  /*0030*/  LDC R25, c[0x0][0x45c] ;  /* 0x00011700ff197b82 */ /* 0x000ea20000000800 */
[----:B------:R-:W3:Y:S01]  /*0040*/  LDCU.64 UR6, c[0x0][0x450] ;  /* 0x00008a00ff0677ac */ /* 0x000ee20008000a00 */
[----:B------:R-:W4:Y:S06]  /*0050*/  LDCU.64 UR8, c[0x0][0x358] ;  /* 0x00006b00ff0877ac */ /* 0x000f2c0008000a00 */
[----:B------:R-:W1:Y:S01]  /*0060*/  LDC R6, c[0x0][0x458] ;  /* 0x00011600ff067b82 */ /* 0x000e620000000800 */
[----:B------:R-:W1:Y:S01]  /*0070*/  LDCU UR10, c[0x0][0x384] ;  /* 0x00007080ff0a77ac */ /* 0x000e620008000800 */
[----:B0-----:R-:W-:Y:S01]  /*0080*/  ISETP.NE.AND P1, PT, RZ, UR4, PT ;  /* 0x00000004ff007c0c */ /* 0x001fe2000bf25270 */
[----:B------:R-:W0:Y:S05]  /*0090*/  LDCU.64 UR4, c[0x0][0x438] ;  /* 0x00008700ff0477ac */ /* 0x000e2a0008000a00 */
[----:B------:R-:W0:Y:S01]  /*00a0*/  LDC.64 R20, c[0x0][0x3d0] ;  /* 0x0000f400ff147b82 */ /* 0x000e220000000a00 */
[----:B---3--:R-:W-:-:S02]  /*00b0*/  IMAD.U32 R2, RZ, RZ, UR6 ;  /* 0x00000006ff027e24 */ /* 0x008fc4000f8e00ff */
[----:B------:R-:W-:-:S04]  /*00c0*/  IMAD.U32 R3, RZ, RZ, UR7 ;  /* 0x00000007ff037e24 */ /* 0x000fc8000f8e00ff */
[----:B--2---:R-:W-:Y:S02]  /*00d0*/  @P1 MOV R7, R25 ;  /* 0x0000001900071202 */ /* 0x004fe40000000f00 */
[----:B----4-:R-:W2:Y:S01]  /*00e0*/  @P1 LDG.E.64 R2, desc[UR8][R2.64] ;  /* 0x0000000802021981 */ /* 0x010ea2000c1e1b00 */
[----:B-1----:R-:W-:Y:S01]  /*00f0*/  LOP3.LUT R77, R24, 0x1f, RZ, 0xc0, !PT ;  /* 0x0000001f184d7812 */ /* 0x002fe200078ec0ff */
[----:B------:R-:W1:Y:S02]  /*0100*/  @P1 LDC R27, c[0x0][0x460] ;  /* 0x00011800ff1b1b82 */ /* 0x000e640000000800 */
[----:B------:R3:W1:Y:S01]  /*0110*/  @P1 LDG.E.64 R4, desc[UR8][R6.64] ;  /* 0x0000000806041981 */ /* 0x000662000c1e1b00 */
[----:B0-----:R-:W-:-:S04]  /*0120*/  ISETP.NE.U32.AND P0, PT, RZ, UR4, PT ;  /* 0x00000004ff007c0c */ /* 0x001fc8000bf05070 */
[----:B------:R-:W-:-:S13]  /*0130*/  ISETP.NE.AND.EX P0, PT, RZ, UR5, PT, P0 ;  /* 0x00000005ff007c0c */ /* 0x000fda000bf05300 */
[----:B------:R-:W0:Y:S01]  /*0140*/  @P0 LDC.64 R22, c[0x0][0x438] ;  /* 0x00010e00ff160b82 */ /* 0x000e220000000a00 */
[----:B------:R-:W-:-:S05]  /*0150*/  IMAD.WIDE.U32 R20, R77, 0x10, R20 ;  /* 0x000000104d147825 */ /* 0x000fca00078e0014 */
[----:B------:R4:W5:Y:S04]  /*0160*/  LDG.E.128 R16, desc[UR8][R20.64] ;  /* 0x0000000814107981 */ /* 0x000968000c1e1d00 */
[----:B------:R4:W5:Y:S01]  /*0170*/  LDG.E.128 R12, desc[UR8][R20.64+0x200] ;  /* 0x00020008140c7981 */ /* 0x000962000c1e1d00 */
[----:B0-----:R-:W-:-:S05]  /*0180*/  @P0 IMAD.WIDE.U32 R22, R77, 0x10, R22 ;  /* 0x000000104d160825 */ /* 0x001fca00078e0016 */
[----:B------:R4:W5:Y:S04]  /*0190*/  @P0 LDG.E.128 R8, desc[UR8][R22.64+0x200] ;  /* 0x0002000816080981 */ /* 0x000968000c1e1d00 */
[----:B------:R4:W5:Y:S01]  /*01a0*/  @P0 LDG.E.128 R60, desc[UR8][R22.64] ;  /* 0x00000008163c0981 */ /* 0x000962000c1e1d00 */
[----:B------:R-:W0:Y:S01]  /*01b0*/  S2UR UR5, SR_CTAID.X ;  /* 0x00000000000579c3 */ /* 0x000e220000002500 */
[----:B------:R-:W-:-:S07]  /*01c0*/  SHF.R.U32.HI R0, RZ, 0x5, R24 ;  /* 0x00000005ff007819 */ /* 0x000fce0000011618 */
[----:B---3--:R-:W3:Y:S01]  /*01d0*/  LDC R7, c[0x0][0x360] ;  /* 0x0000d800ff077b82 */ /* 0x008ee20000000800 */
[----:B0-----:R-:W-:-:S06]  /*01e0*/  USHF.L.U32 UR4, UR5, 0x2, URZ ;  /* 0x0000000205047899 */ /* 0x001fcc00080006ff */
[----:B------:R-:W-:-:S04]  /*01f0*/  LOP3.LUT R0, R0, UR4, RZ, 0xfc, !PT ;  /* 0x0000000400007c12 */ /* 0x000fc8000f8efcff */
[----:B------:R-:W-:Y:S02]  /*0200*/  ISETP.GE.AND P2, PT, R0, UR10, PT ;  /* 0x0000000a00007c0c */ /* 0x000fe4000bf46270 */
[----:B--2---:R-:W-:Y:S02]  /*0210*/  @P1 R2UR UR6, R2 ;  /* 0x00000000020612ca */ /* 0x004fe400000e0000 */
[----:B------:R-:W-:Y:S02]  /*0220*/  @P1 R2UR UR7, R3 ;  /* 0x00000000030712ca */ /* 0x000fe400000e0000 */
[----:B-1----:R-:W-:Y:S01]  /*0230*/  @P1 IADD3 R6, P3, PT, R4, R27, RZ ;  /* 0x0000001b04061210 */ /* 0x002fe20007f7e0ff */
[----:B---3--:R-:W-:-:S04]  /*0240*/  IMAD R4, R7, UR5, R24 ;  /* 0x0000000507047c24 */ /* 0x008fc8000f8e0218 */
[----:B------:R-:W-:Y:S02]  /*0250*/  @P1 IMAD.X R25, RZ, RZ, R5, P3 ;  /* 0x000000ffff191224 */ /* 0x000fe400018e0605 */
[----:B----4-:R-:W-:Y:S06]  /*0260*/  @P2 EXIT ;  /* 0x000000000000294d */ /* 0x010fec0003800000 */
[----:B------:R-:W-:Y:S01]  /*0270*/  IMAD.MOV.U32 R2, RZ, RZ, R4 ;  /* 0x000000ffff027224 */ /* 0x000fe200078e0004 */
[--C-:B------:R-:W-:Y:S01]  /*0280*/  SHF.R.U64 R3, R6, 0x2, R25.reuse ;  /* 0x0000000206037819 */ /* 0x100fe20000001219 */
[----:B------:R-:W-:Y:S01]  /*0290*/  UIADD3 UR15, UPT, UPT, UR7, -0x4498517b, URZ ;  /* 0xbb67ae85070f7890 */ /* 0x000fe2000fffe0ff */
[----:B------:R-:W-:Y:S01]  /*02a0*/  SHF.R.U32.HI R4, RZ, 0x2, R25 ;  /* 0x00000002ff047819 */ /* 0x000fe20000011619 */
[----:B------:R-:W-:Y:S01]  /*02b0*/  IMAD.HI.U32 R5, R2, -0x326172a9, RZ ;  /* 0xcd9e8d5702057827 */ /* 0x000fe200078e00ff */
[----:B------:R-:W-:Y:S01]  /*02c0*/  UIADD3 UR14, UPT, UPT, UR6, -0x61c88647, URZ ;  /* 0x9e3779b9060e7890 */ /* 0x000fe2000fffe0ff */
[----:B-----5:R-:W-:Y:S01]  /*02d0*/  @!P0 CS2R R10, SRZ ;  /* 0x00000000000a8805 */ /* 0x020fe2000001ff00 */
[----:B------:R-:W-:Y:S01]  /*02e0*/  UIADD3 UR16, UPT, UPT, UR6, 0x3c6ef372, URZ ;  /* 0x3c6ef37206107890 */ /* 0x000fe2000fffe0ff */
[C---:B------:R-:W-:Y:S01]  /*02f0*/  IMAD.HI.U32 R7, R3.reuse, -0x2daee0ad, RZ ;  /* 0xd2511f5303077827 */ /* 0x040fe200078e00ff */
[----:B------:R-:W-:Y:S01]  /*0300*/  LOP3.LUT R5, R4, UR6, R5, 0x96, !PT ;  /* 0x0000000604057c12 */ /* 0x000fe2000f8e9605 */
[----:B------:R-:W-:Y:S01]  /*0310*/  UIADD3 UR17, UPT, UPT, UR7, 0x76cf5d0a, URZ ;  /* 0x76cf5d0a07117890 */ /* 0x000fe2000fffe0ff */
[----:B------:R-:W-:Y:S01]  /*0320*/  @!P0 CS2R R8, SRZ ;  /* 0x0000000000088805 */ /* 0x000fe2000001ff00 */
[----:B------:R-:W-:Y:S01]  /*0330*/  IMAD R23, R3, -0x2daee0ad, RZ ;  /* 0xd2511f5303177824 */ /* 0x000fe200078e02ff */
[----:B------:R-:W-:Y:S01]  /*0340*/  LOP3.LUT R7, R7, UR7, RZ, 0x3c, !PT ;  /* 0x0000000707077c12 */ /* 0x000fe2000f8e3cff */
[----:B------:R-:W-:Y:S01]  /*0350*/  IMAD.HI.U32 R22, R5, -0x2daee0ad, RZ ;  /* 0xd2511f5305167827 */ /* 0x000fe200078e00ff */
[----:B------:R-:W-:Y:S01]  /*0360*/  UIADD3 UR19, UPT, UPT, UR7, 0x32370b8f, URZ ;  /* 0x32370b8f07137890 */ /* 0x000fe2000fffe0ff */
[----:B------:R-:W-:Y:S01]  /*0370*/  PRMT R47, R10, 0x7632, R47 ;  /* 0x000076320a2f7816 */ /* 0x000fe2000000002f */
[----:B------:R-:W-:Y:S01]  /*0380*/  UIADD3 UR18, UPT, UPT, UR6, -0x255992d5, URZ ;  /* 0xdaa66d2b06127890 */ /* 0x000fe2000fffe0ff */
[----:B------:R-:W-:Y:S01]  /*0390*/  IMAD R21, R2, -0x326172a9, RZ ;  /* 0xcd9e8d5702157824 */ /* 0x000fe200078e02ff */
[----:B------:R-:W-:Y:S01]  /*03a0*/  LOP3.LUT R22, R23, UR15, R22, 0x96, !PT ;  /* 0x0000000f17167c12 */ /* 0x000fe2000f8e9616 */
[C---:B------:R-:W-:Y:S01]  /*03b0*/  IMAD.HI.U32 R20, R7.reuse, -0x326172a9, RZ ;  /* 0xcd9e8d5707147827 */ /* 0x040fe200078e00ff */
[----:B------:R-:W-:Y:S01]  /*03c0*/  UIADD3 UR20, UPT, UPT, UR6, 0x78dde6e4, URZ ;  /* 0x78dde6e406147890 */ /* 0x000fe2000fffe0ff */
[----:B------:R-:W-:Y:S01]  /*03d0*/  @!P0 CS2R R62, SRZ ;  /* 0x00000000003e8805 */ /* 0x000fe2000001ff00 */
[----:B------:R-:W-:Y:S01]  /*03e0*/  UIADD3 UR21, UPT, UPT, UR7, -0x126145ec, URZ ;  /* 0xed9eba1407157890 */ /* 0x000fe2000fffe0ff */
[----:B------:R-:W-:Y:S01]  /*03f0*/  IMAD R24, R7, -0x326172a9, RZ ;  /* 0xcd9e8d5707187824 */ /* 0x000fe200078e02ff */
[----:B------:R-:W-:Y:S01]  /*0400*/  LOP3.LUT R20, R21, UR14, R20, 0x96, !PT ;  /* 0x0000000e15147c12 */ /* 0x000fe2000f8e9614 */
[----:B------:R-:W-:Y:S01]  /*0410*/  IMAD.HI.U32 R7, R22, -0x326172a9, RZ ;  /* 0xcd9e8d5716077827 */ /* 0x000fe200078e00ff */
[----:B------:R-:W-:Y:S01]  /*0420*/  UIADD3 UR23, UPT, UPT, UR7, -0x56f99767, URZ ;  /* 0xa906689907177890 */ /* 0x000fe2000fffe0ff */
[----:B------:R-:W-:Y:S01]  /*0430*/  @!P0 CS2R R60, SRZ ;  /* 0x00000000003c8805 */ /* 0x000fe2000001ff00 */
[----:B------:R-:W-:Y:S01]  /*0440*/  UIADD3 UR22, UPT, UPT, UR6, 0x1715609d, URZ ;  /* 0x1715609d06167890 */ /* 0x000fe2000fffe0ff */
[----:B------:R-:W-:Y:S01]  /*0450*/  IMAD R26, R5, -0x2daee0ad, RZ ;  /* 0xd2511f53051a7824 */ /* 0x000fe200078e02ff */
[----:B------:R-:W-:Y:S01]  /*0460*/  LOP3.LUT R7, R24, UR16, R7, 0x96, !PT ;  /* 0x0000001018077c12 */ /* 0x000fe2000f8e9607 */
[C---:B------:R-:W-:Y:S01]  /*0470*/  IMAD.HI.U32 R5, R20.reuse, -0x2daee0ad, RZ ;  /* 0xd2511f5314057827 */ /* 0x040fe200078e00ff */
[----:B------:R-:W-:Y:S01]  /*0480*/  UIADD3 UR24, UPT, UPT, UR6, -0x4ab325aa, URZ ;  /* 0xb54cda5606187890 */ /* 0x000fe2000fffe0ff */
[----:B------:R-:W-:Y:S01]  /*0490*/  PRMT R53, R9, 0x7632, R53 ;  /* 0x0000763209357816 */ /* 0x000fe20000000035 */
[----:B------:R-:W-:Y:S01]  /*04a0*/  UIADD3 UR25, UPT, UPT, UR7, 0x646e171e, URZ ;  /* 0x646e171e07197890 */ /* 0x000fe2000fffe0ff */
[----:B------:R-:W-:Y:S01]  /*04b0*/  IMAD R24, R20, -0x2daee0ad, RZ ;  /* 0xd2511f5314187824 */ /* 0x000fe200078e02ff */
[----:B------:R-:W-:Y:S01]  /*04c0*/  LOP3.LUT R5, R26, UR17, R5, 0x96, !PT ;  /* 0x000000111a057c12 */ /* 0x000fe2000f8e9605 */
[----:B------:R-:W-:Y:S01]  /*04d0*/  IMAD.HI.U32 R23, R7, -0x2daee0ad, RZ ;  /* 0xd2511f5307177827 */ /* 0x000fe200078e00ff */
[----:B------:R-:W-:Y:S01]  /*04e0*/  UIADD3 UR27, UPT, UPT, UR7, 0x1fd5c5a3, URZ ;  /* 0x1fd5c5a3071b7890 */ /* 0x000fe2000fffe0ff */
[----:B------:R-:W-:Y:S01]  /*04f0*/  PRMT R57, R8, 0x7632, R57 ;  /* 0x0000763208397816 */ /* 0x000fe20000000039 */
[----:B------:R-:W-:Y:S01]  /*0500*/  UIADD3 UR26, UPT, UPT, UR6, 0x5384540f, URZ ;  /* 0x5384540f061a7890 */ /* 0x000fe2000fffe0ff */
[----:B------:R-:W-:Y:S01]  /*0510*/  IMAD R21, R22, -0x326172a9, RZ ;  /* 0xcd9e8d5716157824 */ /* 0x000fe200078e02ff */
[----:B------:R-:W-:Y:S01]  /*0520*/  LOP3.LUT R23, R24, UR19, R23, 0x96, !PT ;  /* 0x0000001318177c12 */ /* 0x000fe2000f8e9617 */
[C---:B------:R-:W-:Y:S01]  /*0530*/  IMAD.HI.U32 R20, R5.reuse, -0x326172a9, RZ ;  /* 0xcd9e8d5705147827 */ /* 0x040fe200078e00ff */
[----:B------:R-:W0:Y:S01]  /*0540*/  LDCU.64 UR4, c[0x0][0x3e0] ;  /* 0x00007c00ff0477ac */ /* 0x000e220008000a00 */
[----:B------:R-:W-:Y:S01]  /*0550*/  SHF.L.U32 R59, R8, 0x10, RZ ;  /* 0x00000010083b7819 */ /* 0x000fe200000006ff */
[----:B------:R-:W-:Y:S01]  /*0560*/  BSSY B0, `(.L_x_429) ;  /* 0x0000b73000007945 */ /* 0x000fe20003800000 */
[----:B------:R-:W-:Y:S01]  /*0570*/  IMAD R22, R5, -0x326172a9, RZ ;  /* 0xcd9e8d5705167824 */ /* 0x000fe200078e02ff */
[----:B------:R-:W-:Y:S01]  /*0580*/  LOP3.LUT R20, R21, UR18, R20, 0x96, !PT ;  /* 0x0000001215147c12 */ /* 0x000fe2000f8e9614 */
[----:B------:R-:W-:Y:S01]  /*0590*/  IMAD.HI.U32 R5, R23, -0x326172a9, RZ ;  /* 0xcd9e8d5717057827 */ /* 0x000fe200078e00ff */
[----:B------:R-:W-:Y:S01]  /*05a0*/  UIADD3 UR28, UPT, UPT, UR6, -0xe443238, URZ ;  /* 0xf1bbcdc8061c7890 */ /* 0x000fe2000fffe0ff */
[----:B------:R-:W-:Y:S01]  /*05b0*/  PRMT R65, R62, 0x7632, R65 ;  /* 0x000076323e417816 */ /* 0x000fe20000000041 */
[----:B------:R-:W-:Y:S01]  /*05c0*/  UIADD3 UR29, UPT, UPT, UR7, -0x24c28bd8, URZ ;  /* 0xdb3d7428071d7890 */ /* 0x000fe2000fffe0ff */
[----:B------:R-:W-:Y:S01]  /*05d0*/  IMAD R24, R7, -0x2daee0ad, RZ ;  /* 0xd2511f5307187824 */ /* 0x000fe200078e02ff */
[----:B------:R-:W-:Y:S01]  /*05e0*/  LOP3.LUT R5, R22, UR20, R5, 0x96, !PT ;  /* 0x0000001416057c12 */ /* 0x000fe2000f8e9605 */
[C---:B------:R-:W-:Y:S01]  /*05f0*/  IMAD.HI.U32 R7, R20.reuse, -0x2daee0ad, RZ ;  /* 0xd2511f5314077827 */ /* 0x040fe200078e00ff */
[----:B------:R-:W-:Y:S01]  /*0600*/  UIADD3 UR31, UPT, UPT, UR7, -0x695add53, URZ ;  /* 0x96a522ad071f7890 */ /* 0x000fe2000fffe0ff */
[----:B------:R-:W-:Y:S01]  /*0610*/  PRMT R43, R11, 0x7632, R43 ;  /* 0x000076320b2b7816 */ /* 0x000fe2000000002b */
[----:B------:R-:W-:Y:S01]  /*0620*/  UIADD3 UR30, UPT, UPT, UR6, -0x700cb87f, URZ ;  /* 0x8ff34781061e7890 */ /* 0x000fe2000fffe0ff */
[----:B------:R-:W-:Y:S01]  /*0630*/  IMAD R22, R20, -0x2daee0ad, RZ ;  /* 0xd2511f5314167824 */ /* 0x000fe200078e02ff */
[----:B------:R-:W-:Y:S01]  /*0640*/  LOP3.LUT R7, R24, UR21, R7, 0x96, !PT ;  /* 0x0000001518077c12 */ /* 0x000fe2000f8e9607 */
[----:B------:R-:W-:Y:S01]  /*0650*/  IMAD.HI.U32 R21, R5, -0x2daee0ad, RZ ;  /* 0xd2511f5305157827 */ /* 0x000fe200078e00ff */
[----:B------:R-:W-:Y:S01]  /*0660*/  PRMT R8, R63, 0x7632, R8 ;  /* 0x000076323f087816 */ /* 0x000fe20000000008 */
[----:B0-----:R-:W-:Y:S01]  /*0670*/  UISETP.NE.U32.AND UP0, UPT, UR4, URZ, UPT ;  /* 0x000000ff0400728c */ /* 0x001fe2000bf05070 */
[----:B------:R-:W-:Y:S01]  /*0680*/  PRMT R69, R61, 0x7632, R69 ;  /* 0x000076323d457816 */ /* 0x000fe20000000045 */
[----:B------:R-:W-:Y:S01]  /*0690*/  IMAD R23, R23, -0x326172a9, RZ ;  /* 0xcd9e8d5717177824 */ /* 0x000fe200078e02ff */
[----:B------:R-:W-:Y:S01]  /*06a0*/  LOP3.LUT R21, R22, UR23, R21, 0x96, !PT ;  /* 0x0000001716157c12 */ /* 0x000fe2000f8e9615 */
[----:B------:R-:W-:Y:S01]  /*06b0*/  IMAD.HI.U32 R20, R7, -0x326172a9, RZ ;  /* 0xcd9e8d5707147827 */ /* 0x000fe200078e00ff */
[----:B------:R-:W-:Y:S01]  /*06c0*/  PRMT R73, R60, 0x7632, R73 ;  /* 0x000076323c497816 */ /* 0x000fe20000000049 */
[----:B------:R-:W-:Y:S01]  /*06d0*/  UISETP.NE.AND.EX UP0, UPT, UR5, URZ, UPT, UP0 ;  /* 0x000000ff0500728c */ /* 0x000fe2000bf05300 */
[----:B------:R-:W-:Y:S01]  /*06e0*/  PRMT R48, R14, 0x7632, R48 ;  /* 0x000076320e307816 */ /* 0x000fe20000000030 */
[----:B------:R-:W-:Y:S01]  /*06f0*/  IMAD R24, R5, -0x2daee0ad, RZ ;  /* 0xd2511f5305187824 */ /* 0x000fe200078e02ff */
[----:B------:R-:W-:Y:S01]  /*0700*/  LOP3.LUT R20, R23, UR22, R20, 0x96, !PT ;  /* 0x0000001617147c12 */ /* 0x000fe2000f8e9614 */
[----:B------:R-:W-:Y:S01]  /*0710*/  IMAD R22, R7, -0x326172a9, RZ ;  /* 0xcd9e8d5707167824 */ /* 0x000fe200078e02ff */
[----:B------:R-:W-:Y:S01]  /*0720*/  PRMT R54, R13, 0x7632, R54 ;  /* 0x000076320d367816 */ /* 0x000fe20000000036 */
[----:B------:R-:W-:Y:S01]  /*0730*/  IMAD.HI.U32 R5, R21, -0x326172a9, RZ ;  /* 0xcd9e8d5715057827 */ /* 0x000fe200078e00ff */
[----:B------:R-:W-:Y:S01]  /*0740*/  PRMT R66, R18, 0x7632, R66 ;  /* 0x0000763212427816 */ /* 0x000fe20000000042 */
[----:B------:R-:W0:Y:S01]  /*0750*/  LDCU UR33, c[0x0][0x404] ;  /* 0x00008080ff2177ac */ /* 0x000e220008000800 */
[----:B------:R-:W-:Y:S01]  /*0760*/  PRMT R74, R16, 0x7632, R74 ;  /* 0x00007632104a7816 */ /* 0x000fe2000000004a */
[----:B------:R-:W-:Y:S01]  /*0770*/  IMAD.HI.U32 R7, R20, -0x2daee0ad, RZ ;  /* 0xd2511f5314077827 */ /* 0x000fe200078e00ff */
[----:B------:R-:W-:Y:S01]  /*0780*/  LOP3.LUT R5, R22, UR24, R5, 0x96, !PT ;  /* 0x0000001816057c12 */ /* 0x000fe2000f8e9605 */
[----:B------:R-:W1:Y:S01]  /*0790*/  LDCU UR34, c[0x0][0x408] ;  /* 0x00008100ff2277ac */ /* 0x000e620008000800 */
[----:B------:R-:W-:Y:S01]  /*07a0*/  PRMT R44, R15, 0x7632, R44 ;  /* 0x000076320f2c7816 */ /* 0x000fe2000000002c */
[----:B------:R-:W-:Y:S01]  /*07b0*/  IMAD R23, R20, -0x2daee0ad, RZ ;  /* 0xd2511f5314177824 */ /* 0x000fe200078e02ff */
[----:B------:R-:W-:Y:S01]  /*07c0*/  LOP3.LUT R7, R24, UR25, R7, 0x96, !PT ;  /* 0x0000001918077c12 */ /* 0x000fe2000f8e9607 */
[----:B------:R-:W-:Y:S01]  /*07d0*/  IMAD.HI.U32 R22, R5, -0x2daee0ad, RZ ;  /* 0xd2511f5305167827 */ /* 0x000fe200078e00ff */
[----:B------:R-:W-:Y:S01]  /*07e0*/  PRMT R58, R12, 0x7632, R58 ;  /* 0x000076320c3a7816 */ /* 0x000fe2000000003a */
[----:B------:R-:W2:Y:S01]  /*07f0*/  LDCU UR12, c[0x0][0x388] ;  /* 0x00007100ff0c77ac */ /* 0x000ea20008000800 */
[----:B------:R-:W-:Y:S01]  /*0800*/  PRMT R70, R17, 0x7632, R70 ;  /* 0x0000763211467816 */ /* 0x000fe20000000046 */
[----:B------:R-:W-:Y:S01]  /*0810*/  IMAD R21, R21, -0x326172a9, RZ ;  /* 0xcd9e8d5715157824 */ /* 0x000fe200078e02ff */
[----:B------:R-:W-:Y:S01]  /*0820*/  LOP3.LUT R22, R23, UR27, R22, 0x96, !PT ;  /* 0x0000001b17167c12 */ /* 0x000fe2000f8e9616 */
[----:B------:R-:W-:Y:S01]  /*0830*/  IMAD.HI.U32 R20, R7, -0x326172a9, RZ ;  /* 0xcd9e8d5707147827 */ /* 0x000fe200078e00ff */
[----:B------:R-:W-:Y:S01]  /*0840*/  SHF.L.U32 R71, R61, 0x10, RZ ;  /* 0x000000103d477819 */ /* 0x000fe200000006ff */
[----:B------:R-:W3:Y:S01]  /*0850*/  LDCU.U8 UR32, c[0x0][0x410] ;  /* 0x00008200ff2077ac */ /* 0x000ee20008000000 */
[----:B------:R-:W-:Y:S01]  /*0860*/  SHF.L.U32 R64, R19, 0x10, RZ ;  /* 0x0000001013407819 */ /* 0x000fe200000006ff */
[----:B------:R-:W-:Y:S01]  /*0870*/  IMAD.U32 R49, R10, 0x10000, RZ ;  /* 0x000100000a317824 */ /* 0x000fe200078e00ff */
[----:B------:R-:W-:Y:S01]  /*0880*/  LOP3.LUT R20, R21, UR26, R20, 0x96, !PT ;  /* 0x0000001a15147c12 */ /* 0x000fe2000f8e9614 */
[----:B------:R-:W-:Y:S01]  /*0890*/  IMAD R10, R7, -0x326172a9, RZ ;  /* 0xcd9e8d57070a7824 */ /* 0x000fe200078e02ff */
[----:B------:R-:W-:Y:S01]  /*08a0*/  SHF.L.U32 R45, R11, 0x10, RZ ;  /* 0x000000100b2d7819 */ /* 0x000fe200000006ff */
[----:B------:R-:W-:Y:S01]  /*08b0*/  IMAD.HI.U32 R7, R22, -0x326172a9, RZ ;  /* 0xcd9e8d5716077827 */ /* 0x000fe200078e00ff */
[----:B------:R-:W-:Y:S01]  /*08c0*/  LOP3.LUT R35, R6, 0x3, RZ, 0xc0, !PT ;  /* 0x0000000306237812 */ /* 0x000fe200078ec0ff */
[----:B------:R-:W4:Y:S01]  /*08d0*/  LDCU UR13, c[0x0][0x448] ;  /* 0x00008900ff0d77ac */ /* 0x000f220008000800 */
[----:B------:R-:W-:Y:S01]  /*08e0*/  SHF.L.U32 R52, R14, 0x10, RZ ;  /* 0x000000100e347819 */ /* 0x000fe200000006ff */
[----:B------:R-:W-:Y:S01]  /*08f0*/  IMAD R5, R5, -0x2daee0ad, RZ ;  /* 0xd2511f5305057824 */ /* 0x000fe200078e02ff */
[----:B------:R-:W-:Y:S01]  /*0900*/  LOP3.LUT R7, R10, UR28, R7, 0x96, !PT ;  /* 0x0000001c0a077c12 */ /* 0x000fe2000f8e9607 */
[----:B------:R-:W-:Y:S01]  /*0910*/  IMAD.HI.U32 R38, R20, -0x2daee0ad, RZ ;  /* 0xd2511f5314267827 */ /* 0x000fe200078e00ff */
[----:B------:R-:W-:Y:S01]  /*0920*/  SHF.L.U32 R76, R16, 0x10, RZ ;  /* 0x00000010104c7819 */ /* 0x000fe200000006ff */
[----:B------:R-:W0:Y:S01]  /*0930*/  LDCU.64 UR10, c[0x0][0x3a0] ;  /* 0x00007400ff0a77ac */ /* 0x000e220008000a00 */
[----:B------:R-:W-:Y:S01]  /*0940*/  SHF.L.U32 R44, R44, 0x10, RZ ;  /* 0x000000102c2c7819 */ /* 0x000fe200000006ff */
[----:B------:R-:W-:Y:S01]  /*0950*/  IMAD.U32 R55, R9, 0x10000, RZ ;  /* 0x0001000009377824 */ /* 0x000fe200078e00ff */
[----:B------:R-:W-:Y:S01]  /*0960*/  LOP3.LUT R38, R5, UR29, R38, 0x96, !PT ;  /* 0x0000001d05267c12 */ /* 0x000fe2000f8e9626 */
[----:B------:R-:W-:Y:S01]  /*0970*/  IMAD.U32 R67, R62, 0x10000, RZ ;  /* 0x000100003e437824 */ /* 0x000fe200078e00ff */
[----:B------:R-:W-:Y:S01]  /*0980*/  PRMT R62, R19, 0x7632, R62 ;  /* 0x00007632133e7816 */ /* 0x000fe2000000003e */
[----:B------:R-:W-:Y:S01]  /*0990*/  IMAD R5, R20, -0x2daee0ad, RZ ;  /* 0xd2511f5314057824 */ /* 0x000fe200078e02ff */
[----:B------:R-:W-:Y:S01]  /*09a0*/  SHF.L.U32 R53, R53, 0x10, RZ ;  /* 0x0000001035357819 */ /* 0x000fe200000006ff */
[----:B------:R-:W-:Y:S01]  /*09b0*/  IMAD.HI.U32 R36, R7, -0x2daee0ad, RZ ;  /* 0xd2511f5307247827 */ /* 0x000fe200078e00ff */
[----:B------:R-:W-:-:S02]  /*09c0*/  SHF.L.U32 R58, R58, 0x10, RZ ;  /* 0x000000103a3a7819 */ /* 0x000fc400000006ff */
[----:B------:R-:W-:Y:S01]  /*09d0*/  SHF.L.U32 R65, R65, 0x10, RZ ;  /* 0x0000001041417819 */ /* 0x000fe200000006ff */
[----:B------:R-:W-:Y:S01]  /*09e0*/  IMAD R9, R22, -0x326172a9, RZ ;  /* 0xcd9e8d5716097824 */ /* 0x000fe200078e02ff */
[----:B------:R-:W-:Y:S01]  /*09f0*/  LOP3.LUT R36, R5, UR31, R36, 0x96, !PT ;  /* 0x0000001f05247c12 */ /* 0x000fe2000f8e9624 */
[----:B------:R-:W-:Y:S01]  /*0a00*/  IMAD.HI.U32 R34, R38, -0x326172a9, RZ ;  /* 0xcd9e8d5726227827 */ /* 0x000fe200078e00ff */
[----:B------:R-:W-:-:S03]  /*0a10*/  SHF.L.U32 R70, R70, 0x10, RZ ;  /* 0x0000001046467819 */ /* 0x000fc600000006ff */
[----:B------:R-:W-:Y:S01]  /*0a20*/  IMAD.U32 R75, R60, 0x10000, RZ ;  /* 0x000100003c4b7824 */ /* 0x000fe200078e00ff */
[----:B------:R-:W-:Y:S01]  /*0a30*/  LOP3.LUT R34, R9, UR30, R34, 0x96, !PT ;  /* 0x0000001e09227c12 */ /* 0x000fe2000f8e9622 */
[----:B------:R-:W-:Y:S02]  /*0a40*/  IMAD.U32 R63, R63, 0x10000, RZ ;  /* 0x000100003f3f7824 */ /* 0x000fe400078e00ff */
[----:B------:R-:W-:Y:S02]  /*0a50*/  IMAD.U32 R46, R15, 0x10000, RZ ;  /* 0x000100000f2e7824 */ /* 0x000fe400078e00ff */
[----:B------:R-:W-:Y:S02]  /*0a60*/  IMAD.U32 R56, R13, 0x10000, RZ ;  /* 0x000100000d387824 */ /* 0x000fe400078e00ff */
[----:B------:R-:W-:Y:S02]  /*0a70*/  IMAD.U32 R60, R12, 0x10000, RZ ;  /* 0x000100000c3c7824 */ /* 0x000fe400078e00ff */
[----:B------:R-:W-:-:S02]  /*0a80*/  IMAD.U32 R68, R18, 0x10000, RZ ;  /* 0x0001000012447824 */ /* 0x000fc400078e00ff */
[----:B------:R-:W-:Y:S02]  /*0a90*/  IMAD.U32 R72, R17, 0x10000, RZ ;  /* 0x0001000011487824 */ /* 0x000fe400078e00ff */
[----:B------:R-:W-:Y:S02]  /*0aa0*/  IMAD.MOV.U32 R5, RZ, RZ, RZ ;  /* 0x000000ffff057224 */ /* 0x000fe400078e00ff */
[----:B------:R-:W-:Y:S02]  /*0ab0*/  IMAD.U32 R43, R43, 0x10000, RZ ;  /* 0x000100002b2b7824 */ /* 0x000fe400078e00ff */
[----:B------:R-:W-:Y:S02]  /*0ac0*/  IMAD.U32 R47, R47, 0x10000, RZ ;  /* 0x000100002f2f7824 */ /* 0x000fe400078e00ff */
[----:B------:R-:W-:Y:S02]  /*0ad0*/  IMAD.U32 R48, R48, 0x10000, RZ ;  /* 0x0001000030307824 */ /* 0x000fe400078e00ff */
[----:B------:R-:W-:-:S02]  /*0ae0*/  IMAD.U32 R54, R54, 0x10000, RZ ;  /* 0x0001000036367824 */ /* 0x000fc400078e00ff */
[----:B------:R-:W-:Y:S02]  /*0af0*/  IMAD.U32 R57, R57, 0x10000, RZ ;  /* 0x0001000039397824 */ /* 0x000fe400078e00ff */
[----:B------:R-:W-:Y:S02]  /*0b00*/  IMAD.U32 R61, R8, 0x10000, RZ ;  /* 0x00010000083d7824 */ /* 0x000fe400078e00ff */
[----:B------:R-:W-:Y:S02]  /*0b10*/  IMAD.U32 R62, R62, 0x10000, RZ ;  /* 0x000100003e3e7824 */ /* 0x000fe400078e00ff */
[----:B------:R-:W-:Y:S02]  /*0b20*/  IMAD.U32 R66, R66, 0x10000, RZ ;  /* 0x0001000042427824 */ /* 0x000fe400078e00ff */
[----:B------:R-:W-:Y:S02]  /*0b30*/  IMAD.U32 R69, R69, 0x10000, RZ ;  /* 0x0001000045457824 */ /* 0x000fe400078e00ff */
[----:B------:R-:W-:-:S02]  /*0b40*/  IMAD.U32 R73, R73, 0x10000, RZ ;  /* 0x0001000049497824 */ /* 0x000fc400078e00ff */
[----:B------:R-:W-:Y:S02]  /*0b50*/  IMAD.U32 R74, R74, 0x10000, RZ ;  /* 0x000100004a4a7824 */ /* 0x000fe400078e00ff */
[----:B------:R-:W-:Y:S02]  /*0b60*/  IMAD R19, R7, -0x2daee0ad, RZ ;  /* 0xd2511f5307137824 */ /* 0x000fe400078e02ff */
[----:B01234-:R-:W-:-:S07]  /*0b70*/  IMAD R38, R38, -0x326172a9, RZ ;  /* 0xcd9e8d5726267824 */ /* 0x01ffce00078e02ff */
.L_x_594:
[----:B0-----:R-:W0:Y:S01]  /*0b80*/  @UP0 LDCU.64 UR4, c[0x0][0x3e0] ;  /* 0x00007c00ff0407ac */ /* 0x001e220008000a00 */
[----:B------:R-:W1:Y:S01]  /*0b90*/  LDC.64 R40, c[0x0][0x390] ;  /* 0x0000e400ff287b82 */ /* 0x000e620000000a00 */
[----:B------:R-:W-:Y:S01]  /*0ba0*/  IMAD R6, R0, UR12, RZ ;  /* 0x0000000c00067c24 */ /* 0x000fe2000f8e02ff */
[----:B------:R-:W-:Y:S02]  /*0bb0*/  PLOP3.LUT P0, PT, PT, PT, UP0, 0x80, 0x8 ;  /* 0x000000000008781c */ /* 0x000fe40003f0f008 */
[----:B------:R-:W-:Y:S02]  /*0bc0*/  PLOP3.LUT P1, PT, PT, PT, UP0, 0x80, 0x8 ;  /* 0x000000000008781c */ /* 0x000fe40003f2f008 */
[----:B------:R-:W-:-:S04]  /*0bd0*/  SHF.R.S32.HI R7, RZ, 0x1f, R6 ;  /* 0x0000001fff077819 */ /* 0x000fc80000011406 */
[----:B------:R-:W-:-:S04]  /*0be0*/  LEA.HI R6, R7, R6, RZ, 0x3 ;  /* 0x0000000607067211 */ /* 0x000fc800078f18ff */
[----:B------:R-:W-:Y:S02]  /*0bf0*/  LEA.HI.SX32 R6, R6, R77, 0x1d ;  /* 0x0000004d06067211 */ /* 0x000fe400078feaff */
[----:B0-----:R-:W-:Y:S01]  /*0c00*/  MOV R8, UR4 ;  /* 0x0000000400087c02 */ /* 0x001fe20008000f00 */
[----:B------:R-:W-:-:S04]  /*0c10*/  IMAD.U32 R9, RZ, RZ, UR5 ;  /* 0x00000005ff097e24 */ /* 0x000fc8000f8e00ff */
[----:B------:R-:W-:-:S04]  /*0c20*/  @P0 IMAD.WIDE R8, R0, 0x2, R8 ;  /* 0x0000000200080825 */ /* 0x000fc800078e0208 */
[----:B-1----:R-:W-:Y:S02]  /*0c30*/  IMAD.WIDE.U32 R12, R6, 0x10, R40 ;  /* 0x00000010060c7825 */ /* 0x002fe400078e0028 */
[----:B------:R-:W2:Y:S04]  /*0c40*/  @P1 LDG.E.U16 R8, desc[UR8][R8.64] ;  /* 0x0000000808081981 */ /* 0x000ea8000c1e1500 */
[----:B------:R-:W5:Y:S01]  /*0c50*/  LDG.E.128 R12, desc[UR8][R12.64] ;  /* 0x000000080c0c7981 */ /* 0x000f62000c1e1d00 */
[----:B------:R-:W-:Y:S01]  /*0c60*/  ISETP.NE.U32.AND P0, PT, RZ, UR10, PT ;  /* 0x0000000aff007c0c */ /* 0x000fe2000bf05070 */
[----:B------:R-:W-:Y:S01]  /*0c70*/  IMAD.MOV.U32 R16, RZ, RZ, 0x3f800000 ;  /* 0x3f800000ff107424 */ /* 0x000fe200078e00ff */
[----:B------:R-:W-:Y:S01]  /*0c80*/  PLOP3.LUT P1, PT, PT, PT, UP0, 0x80, 0x8 ;  /* 0x000000000008781c */ /* 0x000fe20003f2f008 */
[----:B------:R-:W-:Y:S01]  /*0c90*/  IMAD.MOV.U32 R50, RZ, RZ, 0x2f800000 ;  /* 0x2f800000ff327424 */ /* 0x000fe200078e00ff */
[----:B------:R-:W-:-:S11]  /*0ca0*/  ISETP.NE.AND.EX P0, PT, RZ, UR11, PT, P0 ;  /* 0x0000000bff007c0c */ /* 0x000fd6000bf05300 */
[----:B--2---:R-:W-:Y:S02]  /*0cb0*/  @P1 SHF.L.U32 R16, R8, 0x10, RZ ;  /* 0x0000001008101819 */ /* 0x004fe400000006ff */
[----:B------:R-:W-:Y:S05]  /*0cc0*/  @!P0 BRA `(.L_x_430) ;  /* 0x0000002800708947 */ /* 0x000fea0003800000 */
[----:B------:R-:W0:Y:S02]  /*0cd0*/  LDC.64 R20, c[0x0][0x3a0] ;  /* 0x0000e800ff147b82 */ /* 0x000e240000000a00 */
[----:B0-----:R-:W-:-:S06]  /*0ce0*/  IMAD.WIDE.U32 R20, R6, 0x10, R20 ;  /* 0x0000001006147825 */ /* 0x001fcc00078e0014 */
[----:B------:R-:W5:Y:S01]  /*0cf0*/  LDG.E.128 R20, desc[UR8][R20.64] ;  /* 0x0000000814147981 */ /* 0x000f62000c1e1d00 */
[----:B------:R-:W-:Y:S01]  /*0d00*/  ISETP.NE.AND P1, PT, R35, 0x1, PT ;  /* 0x000000012300780c */ /* 0x000fe20003f25270 */
[----:B------:R-:W-:Y:S01]  /*0d10*/  BSSY.RECONVERGENT B1, `(.L_x_431) ;  /* 0x000004a000017945 */ /* 0x000fe20003800200 */
[----:B------:R-:W-:Y:S01]  /*0d20*/  IMAD.MOV.U32 R8, RZ, RZ, 0x2 ;  /* 0x00000002ff087424 */ /* 0x000fe200078e00ff */
[----:B------:R-:W-:Y:S01]  /*0d30*/  MOV R7, R38 ;  /* 0x0000002600077202 */ /* 0x000fe20000000f00 */
[----:B------:R-:W-:-:S09]  /*0d40*/  IMAD.MOV.U32 R28, RZ, RZ, R19 ;  /* 0x000000ffff1c7224 */ /* 0x000fd200078e0013 */
[----:B------:R-:W-:Y:S05]  /*0d50*/  @!P1 BRA `(.L_x_432) ;  /* 0x0000000400149947 */ /* 0x000fea0003800000 */
[----:B------:R-:W-:-:S05]  /*0d60*/  IMAD.MOV.U32 R8, RZ, RZ, 0x2 ;  /* 0x00000002ff087424 */ /* 0x000fca00078e00ff */
[----:B------:R-:W-:-:S04]  /*0d70*/  VIADDMNMX.U32 R7, R35, 0xfffffffe, R8, PT ;  /* 0xfffffffe23077846 */ /* 0x000fc80003800008 */
[----:B------:R-:W-:-:S04]  /*0d80*/  SHF.L.U32 R7, R7, 0x2, RZ ;  /* 0x0000000207077819 */ /* 0x000fc800000006ff */
[----:B------:R-:W0:Y:S02]  /*0d90*/  LDC R8, c[0x2][R7] ;  /* 0x0080000007087b82 */ /* 0x000e240000000800 */
[----:B0-----:R-:W-:-:S04]  /*0da0*/  SHF.R.S32.HI R9, RZ, 0x1f, R8 ;  /* 0x0000001fff097819 */ /* 0x001fc80000011408 */
.L_x_20065:
[----:B------:R-:W-:Y:S05]  /*0db0*/  BRX R8 -0xdc0                                      (*"BRANCH_TARGETS .L_x_20066,.L_x_20067,.L_x_20068"*) ;  /* 0xfffffff008907949 */ /* 0x000fea000383ffff */
.L_x_20068:
[----:B------:R-:W-:Y:S01]  /*0dc0*/  VIADD R8, R35, 0x1 ;  /* 0x0000000123087836 */ /* 0x000fe20000000000 */
[----:B------:R-:W-:Y:S01]  /*0dd0*/  MOV R7, R34 ;  /* 0x0000002200077202 */ /* 0x000fe20000000f00 */
[----:B------:R-:W-:Y:S01]  /*0de0*/  IMAD.MOV.U32 R28, RZ, RZ, R19 ;  /* 0x000000ffff1c7224 */ /* 0x000fe200078e0013 */
[----:B------:R-:W-:Y:S06]  /*0df0*/  BRA `(.L_x_432) ;  /* 0x0000000000ec7947 */ /* 0x000fec0003800000 */
.L_x_20066:
[----:B------:R-:W-:Y:S01]  /*0e00*/  IMAD.MOV.U32 R28, RZ, RZ, R19 ;  /* 0x000000ffff1c7224 */ /* 0x000fe200078e0013 */
[----:B------:R-:W-:Y:S01]  /*0e10*/  MOV R7, R36 ;  /* 0x0000002400077202 */ /* 0x000fe20000000f00 */
[----:B------:R-:W-:Y:S01]  /*0e20*/  IMAD.MOV.U32 R8, RZ, RZ, 0x3 ;  /* 0x00000003ff087424 */ /* 0x000fe200078e00ff */
[----:B------:R-:W-:Y:S06]  /*0e30*/  BRA `(.L_x_432) ;  /* 0x0000000000dc7947 */ /* 0x000fec0003800000 */
.L_x_20067:
        /* <DEDUP_REMOVED lines=13> */
.L_x_434:
[----:B------:R-:W-:Y:S05]  /*0f10*/  BSYNC.RECONVERGENT B2 ;  /* 0x0000000000027941 */ /* 0x000fea0003800200 */
.L_x_433:
        /* <DEDUP_REMOVED lines=37> */
[----:B------:R-:W-:Y:S02]  /*1170*/  HFMA2 R8, -RZ, RZ, 0, 0 ;  /* 0x00000000ff087431 */ /* 0x000fe400000001ff */
[----:B------:R-:W-:Y:S01]  /*1180*/  IMAD.WIDE.U32 R28, R28, -0x2daee0ad, RZ ;  /* 0xd2511f531c1c7825 */ /* 0x000fe200078e00ff */
[----:B------:R-:W-:-:S04]  /*1190*/  LOP3.LUT R34, R34, UR30, R39, 0x96, !PT ;  /* 0x0000001e22227c12 */ /* 0x000fc8000f8e9627 */
[----:B------:R-:W-:-:S07]  /*11a0*/  LOP3.LUT R36, R36, UR31, R29, 0x96, !PT ;  /* 0x0000001f24247c12 */ /* 0x000fce000f8e961d */
.L_x_432:
[----:B------:R-:W-:Y:S05]  /*11b0*/  BSYNC.RECONVERGENT B1 ;  /* 0x0000000000017941 */ /* 0x000fea0003800200 */
.L_x_431:
[----:B------:R-:W-:Y:S01]  /*11c0*/  I2FP.F32.U32 R7, R7 ;  /* 0x0000000700077245 */ /* 0x000fe20000201000 */
[----:B-----5:R-:W-:Y:S01]  /*11d0*/  IMAD.U32 R9, R12, 0x10000, RZ ;  /* 0x000100000c097824 */ /* 0x020fe200078e00ff */
[----:B------:R-:W-:Y:S01]  /*11e0*/  ISETP.NE.AND P2, PT, R8, 0x1, PT ;  /* 0x000000010800780c */ /* 0x000fe20003f45270 */
[----:B------:R-:W-:Y:S01]  /*11f0*/  IMAD.U32 R17, RZ, RZ, UR34 ;  /* 0x00000022ff117e24 */ /* 0x000fe2000f8e00ff */
[----:B------:R-:W-:Y:S01]  /*1200*/  MOV R18, UR33 ;  /* 0x0000002100127c02 */ /* 0x000fe20008000f00 */
[----:B------:R-:W-:Y:S01]  /*1210*/  FFMA.FTZ R7, R7, R50, 1.1641532182693481445e-10 ;  /* 0x2f00000007077423 */ /* 0x000fe20000010032 */
[----:B------:R-:W-:Y:S01]  /*1220*/  FMUL.FTZ R10, R9, R16 ;  /* 0x00000010090a7220 */ /* 0x000fe20000410000 */
[----:B------:R-:W-:Y:S01]  /*1230*/  IMAD.U32 R24, R20, 0x10000, RZ ;  /* 0x0001000014187824 */ /* 0x000fe200078e00ff */
[----:B------:R-:W-:Y:S01]  /*1240*/  BSSY.RECONVERGENT B1, `(.L_x_435) ;  /* 0x000004c000017945 */ /* 0x000fe20003800200 */
[----:B------:R-:W-:Y:S01]  /*1250*/  PRMT R12, R12, 0x7632, R12 ;  /* 0x000076320c0c7816 */ /* 0x000fe2000000000c */
[----:B------:R-:W-:Y:S01]  /*1260*/  FMUL.FTZ R10, R10, R17 ;  /* 0x000000110a0a7220 */ /* 0x000fe20000410000 */
[----:B------:R-:W-:-:S02]  /*1270*/  FSETP.GTU.FTZ.AND P1, PT, R7, R18, PT ;  /* 0x000000120700720b */ /* 0x000fc40003f3c000 */
[----:B------:R-:W-:Y:S02]  /*1280*/  PRMT R20, R20, 0x7632, R20 ;  /* 0x0000763214147816 */ /* 0x000fe40000000014 */
[----:B------:R-:W-:Y:S01]  /*1290*/  FSEL R7, R10, RZ, !P1 ;  /* 0x000000ff0a077208 */ /* 0x000fe20004800000 */
[----:B------:R-:W-:Y:S01]  /*12a0*/  IMAD.MOV.U32 R10, RZ, RZ, 0x2 ;  /* 0x00000002ff0a7424 */ /* 0x000fe200078e00ff */
[----:B------:R-:W-:Y:S02]  /*12b0*/  PLOP3.LUT P1, PT, P1, PT, PT, 0x8, 0x80 ;  /* 0x000000000080781c */ /* 0x000fe40000f2e170 */
[----:B------:R-:W-:Y:S01]  /*12c0*/  MOV R9, R38 ;  /* 0x0000002600097202 */ /* 0x000fe20000000f00 */
[----:B------:R-:W-:Y:S01]  /*12d0*/  FADD.FTZ R7, R7, R24 ;  /* 0x0000001807077221 */ /* 0x000fe20000010000 */
[----:B------:R-:W-:Y:S01]  /*12e0*/  P2R R19, PR, RZ, 0x2 ;  /* 0x00000002ff137803 */ /* 0x000fe20000000000 */
[----:B------:R-:W-:Y:S08]  /*12f0*/  @!P2 BRA `(.L_x_436) ;  /* 0x000000040000a947 */ /* 0x000ff00003800000 */
        /* <DEDUP_REMOVED lines=8> */
.L_x_437:
        /* <DEDUP_REMOVED lines=13> */
.L_x_439:
[----:B------:R-:W-:Y:S05]  /*1450*/  BSYNC.RECONVERGENT B2 ;  /* 0x0000000000027941 */ /* 0x000fea0003800200 */
.L_x_438:
        /* <DEDUP_REMOVED lines=38> */
[----:B------:R-:W-:-:S04]  /*16c0*/  LOP3.LUT R34, R34, UR30, R39, 0x96, !PT ;  /* 0x0000001e22227c12 */ /* 0x000fc8000f8e9627 */
[----:B------:R-:W-:Y:S02]  /*16d0*/  LOP3.LUT R36, R36, UR31, R9, 0x96, !PT ;  /* 0x0000001f24247c12 */ /* 0x000fe4000f8e9609 */
[----:B------:R-:W-:Y:S01]  /*16e0*/  MOV R9, R28 ;  /* 0x0000001c00097202 */ /* 0x000fe20000000f00 */
[----:B------:R-:W-:-:S07]  /*16f0*/  IMAD.MOV.U32 R28, RZ, RZ, R8 ;  /* 0x000000ffff1c7224 */ /* 0x000fce00078e0008 */
.L_x_436:
[----:B------:R-:W-:Y:S05]  /*1700*/  BSYNC.RECONVERGENT B1 ;  /* 0x0000000000017941 */ /* 0x000fea0003800200 */
.L_x_435:
        /* <DEDUP_REMOVED lines=8> */
[----:B------:R-:W-:Y:S02]  /*1790*/  IMAD.U32 R9, R20, 0x10000, RZ ;  /* 0x0001000014097824 */ /* 0x000fe400078e00ff */
[----:B------:R-:W-:Y:S02]  /*17a0*/  IMAD.MOV.U32 R20, RZ, RZ, 0x2 ;  /* 0x00000002ff147424 */ /* 0x000fe400078e00ff */
        /* <DEDUP_REMOVED lines=14> */
.L_x_442:
        /* <DEDUP_REMOVED lines=13> */
.L_x_444:
[----:B------:R-:W-:Y:S05]  /*1960*/  BSYNC.RECONVERGENT B2 ;  /* 0x0000000000027941 */ /* 0x000fea0003800200 */
.L_x_443:
[----:B------:R-:W-:Y:S01]  /*1970*/  IMAD.WIDE.U32 R32, R2, -0x326172a9, RZ ;  /* 0xcd9e8d5702207825 */ /* 0x000fe200078e00ff */
[----:B------:R-:W-:Y:S02]  /*1980*/  LOP3.LUT R10, R5, UR7, R31, 0x96, !PT ;  /* 0x00000007050a7c12 */ /* 0x000fe4000f8e961f */
[----:B------:R-:W-:Y:S01]  /*1990*/  MOV R9, R28 ;  /* 0x0000001c00097202 */ /* 0x000fe20000000f00 */
        /* <DEDUP_REMOVED lines=38> */
[----:B------:R-:W-:-:S07]  /*1c00*/  LOP3.LUT R36, R36, UR31, R11, 0x96, !PT ;  /* 0x0000001f24247c12 */ /* 0x000fce000f8e960b */
.L_x_441:
[----:B------:R-:W-:Y:S05]  /*1c10*/  BSYNC.RECONVERGENT B1 ;  /* 0x0000000000017941 */ /* 0x000fea0003800200 */
.L_x_440:
[----:B------:R-:W-:Y:S01]  /*1c20*/  I2FP.F32.U32 R9, R9 ;  /* 0x0000000900097245 */ /* 0x000fe20000201000 */
[----:B------:R-:W-:Y:S01]  /*1c30*/  IMAD.U32 R12, R21, 0x10000, RZ ;  /* 0x00010000150c7824 */ /* 0x000fe200078e00ff */
[----:B------:R-:W-:Y:S01]  /*1c40*/  SHF.L.U32 R11, R13, 0x10, RZ ;  /* 0x000000100d0b7819 */ /* 0x000fe200000006ff */
[----:B------:R-:W-:Y:S01]  /*1c50*/  BSSY.RECONVERGENT B1, `(.L_x_445) ;  /* 0x000004e000017945 */ /* 0x000fe20003800200 */
[----:B------:R-:W-:Y:S01]  /*1c60*/  ISETP.NE.AND P2, PT, R20, 0x1, PT ;  /* 0x000000011400780c */ /* 0x000fe20003f45270 */
[----:B------:R-:W-:Y:S01]  /*1c70*/  FFMA.FTZ R9, R9, R50, 1.1641532182693481445e-10 ;  /* 0x2f00000009097423 */ /* 0x000fe20000010032 */
[----:B------:R-:W-:Y:S01]  /*1c80*/  PRMT R13, R13, 0x7632, R13 ;  /* 0x000076320d0d7816 */ /* 0x000fe2000000000d */
[----:B------:R-:W-:Y:S01]  /*1c90*/  FMUL.FTZ R10, R11, R16 ;  /* 0x000000100b0a7220 */ /* 0x000fe20000410000 */
[----:B------:R-:W-:Y:S02]  /*1ca0*/  PRMT R21, R21, 0x7632, R21 ;  /* 0x0000763215157816 */ /* 0x000fe40000000015 */
[----:B------:R-:W-:Y:S01]  /*1cb0*/  FSETP.GTU.FTZ.AND P1, PT, R9, R18, PT ;  /* 0x000000120900720b */ /* 0x000fe20003f3c000 */
[----:B------:R-:W-:Y:S01]  /*1cc0*/  FMUL.FTZ R10, R10, R17 ;  /* 0x000000110a0a7220 */ /* 0x000fe20000410000 */
[----:B------:R-:W-:-:S04]  /*1cd0*/  MOV R11, R38 ;  /* 0x00000026000b7202 */ /* 0x000fc80000000f00 */
        /* <DEDUP_REMOVED lines=13> */
.L_x_447:
        /* <DEDUP_REMOVED lines=13> */
.L_x_449:
[----:B------:R-:W-:Y:S05]  /*1e80*/  BSYNC.RECONVERGENT B2 ;  /* 0x0000000000027941 */ /* 0x000fea0003800200 */
.L_x_448:
        /* <DEDUP_REMOVED lines=39> */
[----:B------:R-:W-:Y:S02]  /*2100*/  LOP3.LUT R36, R36, UR31, R11, 0x96, !PT ;  /* 0x0000001f24247c12 */ /* 0x000fe4000f8e960b */
[----:B------:R-:W-:Y:S01]  /*2110*/  MOV R11, R28 ;  /* 0x0000001c000b7202 */ /* 0x000fe20000000f00 */
[----:B------:R-:W-:-:S07]  /*2120*/  IMAD.MOV.U32 R28, RZ, RZ, R10 ;  /* 0x000000ffff1c7224 */ /* 0x000fce00078e000a */
.L_x_446:
[----:B------:R-:W-:Y:S05]  /*2130*/  BSYNC.RECONVERGENT B1 ;  /* 0x0000000000017941 */ /* 0x000fea0003800200 */
.L_x_445:
[----:B------:R-:W-:Y:S01]  /*2140*/  I2FP.F32.U32 R11, R11 ;  /* 0x0000000b000b7245 */ /* 0x000fe20000201000 */
[----:B------:R-:W-:Y:S01]  /*2150*/  IMAD.U32 R21, R21, 0x10000, RZ ;  /* 0x0001000015157824 */ /* 0x000fe200078e00ff */
[----:B------:R-:W-:Y:S01]  /*2160*/  SHF.L.U32 R13, R13, 0x10, RZ ;  /* 0x000000100d0d7819 */ /* 0x000fe200000006ff */
[----:B------:R-:W-:Y:S01]  /*2170*/  BSSY.RECONVERGENT B1, `(.L_x_450) ;  /* 0x000004c000017945 */ /* 0x000fe20003800200 */
[----:B------:R-:W-:Y:S01]  /*2180*/  ISETP.NE.AND P3, PT, R12, 0x1, PT ;  /* 0x000000010c00780c */ /* 0x000fe20003f65270 */
[----:B------:R-:W-:Y:S02]  /*2190*/  FFMA.FTZ R11, R11, R50, 1.1641532182693481445e-10 ;  /* 0x2f0000000b0b7423 */ /* 0x000fe40000010032 */
[----:B------:R-:W-:-:S03]  /*21a0*/  FMUL.FTZ R10, R13, R16 ;  /* 0x000000100d0a7220 */ /* 0x000fc60000410000 */
        /* <DEDUP_REMOVED lines=16> */
.L_x_452:
        /* <DEDUP_REMOVED lines=13> */
.L_x_454:
[----:B------:R-:W-:Y:S05]  /*2380*/  BSYNC.RECONVERGENT B2 ;  /* 0x0000000000027941 */ /* 0x000fea0003800200 */
.L_x_453:
        /* <DEDUP_REMOVED lines=41> */
[----:B------:R-:W-:-:S07]  /*2620*/  LOP3.LUT R36, R36, UR31, R13, 0x96, !PT ;  /* 0x0000001f24247c12 */ /* 0x000fce000f8e960d */
.L_x_451:
[----:B------:R-:W-:Y:S05]  /*2630*/  BSYNC.RECONVERGENT B1 ;  /* 0x0000000000017941 */ /* 0x000fea0003800200 */
.L_x_450:
[----:B------:R-:W-:Y:S01]  /*2640*/  I2FP.F32.U32 R11, R11 ;  /* 0x0000000b000b7245 */ /* 0x000fe20000201000 */
[----:B------:R-:W-:Y:S01]  /*2650*/  IMAD.U32 R20, R22, 0x10000, RZ ;  /* 0x0001000016147824 */ /* 0x000fe200078e00ff */
[C---:B------:R-:W-:Y:S01]  /*2660*/  SHF.L.U32 R13, R14.reuse, 0x10, RZ ;  /* 0x000000100e0d7819 */ /* 0x040fe200000006ff */
        /* <DEDUP_REMOVED lines=22> */
.L_x_457:
        /* <DEDUP_REMOVED lines=13> */
.L_x_459:
[----:B------:R-:W-:Y:S05]  /*28a0*/  BSYNC.RECONVERGENT B2 ;  /* 0x0000000000027941 */ /* 0x000fea0003800200 */
.L_x_458:
        /* <DEDUP_REMOVED lines=42> */
.L_x_456:
[----:B------:R-:W-:Y:S05]  /*2b50*/  BSYNC.RECONVERGENT B1 ;  /* 0x0000000000017941 */ /* 0x000fea0003800200 */
.L_x_455:
        /* <DEDUP_REMOVED lines=13> */
[----:B------:R-:W-:Y:S01]  /*2c30*/  MOV R13, R38 ;  /* 0x00000026000d7202 */ /* 0x000fe20000000f00 */
        /* <DEDUP_REMOVED lines=9> */
.L_x_462:
        /* <DEDUP_REMOVED lines=13> */
.L_x_464:
[----:B------:R-:W-:Y:S05]  /*2da0*/  BSYNC.RECONVERGENT B2 ;  /* 0x0000000000027941 */ /* 0x000fea0003800200 */
.L_x_463:
        /* <DEDUP_REMOVED lines=42> */
.L_x_461:
[----:B------:R-:W-:Y:S05]  /*3050*/  BSYNC.RECONVERGENT B1 ;  /* 0x0000000000017941 */ /* 0x000fea0003800200 */
.L_x_460:
        /* <DEDUP_REMOVED lines=8> */
[----:B------:R-:W-:Y:S01]  /*30e0*/  PRMT R23, R23, 0x7632, R23 ;  /* 0x0000763217177816 */ /* 0x000fe20000000017 */
[----:B------:R-:W-:Y:S01]  /*30f0*/  IMAD.MOV.U32 R29, RZ, RZ, 0x2 ;  /* 0x00000002ff1d7424 */ /* 0x000fe200078e00ff */
[----:B------:R-:W-:Y:S01]  /*3100*/  FSETP.GTU.FTZ.AND P5, PT, R13, R18, PT ;  /* 0x000000120d00720b */ /* 0x000fe20003fbc000 */
[----:B------:R-:W-:-:S05]  /*3110*/  FMUL.FTZ R14, R14, R17 ;  /* 0x000000110e0e7220 */ /* 0x000fca0000410000 */
[----:B------:R-:W-:Y:S02]  /*3120*/  FSEL R13, R14, RZ, !P5 ;  /* 0x000000ff0e0d7208 */ /* 0x000fe40006800000 */
[----:B------:R-:W-:Y:S02]  /*3130*/  MOV R14, R38 ;  /* 0x00000026000e7202 */ /* 0x000fe40000000f00 */
[----:B------:R-:W-:Y:S01]  /*3140*/  PLOP3.LUT P5, PT, P5, PT, PT, 0x8, 0x80 ;  /* 0x000000000080781c */ /* 0x000fe20002fae170 */
[----:B------:R-:W-:Y:S01]  /*3150*/  FADD.FTZ R13, R13, R20 ;  /* 0x000000140d0d7221 */ /* 0x000fe20000010000 */
[----:B------:R-:W-:Y:S11]  /*3160*/  @!P6 BRA `(.L_x_466) ;  /* 0x000000040008e947 */ /* 0x000ff60003800000 */
        /* <DEDUP_REMOVED lines=8> */
.L_x_467:
        /* <DEDUP_REMOVED lines=8> */
[----:B------:R-:W-:Y:S02]  /*3270*/  @!P6 VIADD R2, R2, 0x1 ;  /* 0x000000010202e836 */ /* 0x000fe40000000000 */
[----:B------:R-:W-:Y:S02]  /*3280*/  @!P6 VIADD R20, R5, 0x1 ;  /* 0x000000010514e836 */ /* 0x000fe40000000000 */
[----:B------:R-:W-:Y:S01]  /*3290*/  @!P6 IMAD.MOV.U32 R4, RZ, RZ, RZ ;  /* 0x000000ffff04e224 */ /* 0x000fe200078e00ff */
[----:B------:R-:W-:-:S13]  /*32a0*/  ISETP.NE.AND P0, PT, R2, RZ, !P6 ;  /* 0x000000ff0200720c */ /* 0x000fda0007705270 */
[----:B------:R-:W-:Y:S02]  /*32b0*/  @P0 IADD3 R20, PT, PT, R5, RZ, RZ ;  /* 0x000000ff05140210 */ /* 0x000fe40007ffe0ff */
[----:B------:R-:W-:-:S03]  /*32c0*/  ISETP.NE.AND P0, PT, R14, RZ, PT ;  /* 0x000000ff0e00720c */ /* 0x000fc60003f05270 */
[----:B------:R-:W-:-:S10]  /*32d0*/  @!P6 IMAD.MOV.U32 R5, RZ, RZ, R20 ;  /* 0x000000ffff05e224 */ /* 0x000fd400078e0014 */
.L_x_469:
[----:B------:R-:W-:Y:S05]  /*32e0*/  BSYNC.RECONVERGENT B2 ;  /* 0x0000000000027941 */ /* 0x000fea0003800200 */
.L_x_468:
        /* <DEDUP_REMOVED lines=42> */
.L_x_466:
[----:B------:R-:W-:Y:S05]  /*3590*/  BSYNC.RECONVERGENT B1 ;  /* 0x0000000000017941 */ /* 0x000fea0003800200 */
.L_x_465:
[----:B------:R-:W-:Y:S01]  /*35a0*/  I2FP.F32.U32 R21, R14 ;  /* 0x0000000e00157245 */ /* 0x000fe20000201000 */
[----:B------:R-:W-:Y:S01]  /*35b0*/  IMAD.U32 R23, R23, 0x10000, RZ ;  /* 0x0001000017177824 */ /* 0x000fe200078e00ff */
        /* <DEDUP_REMOVED lines=9> */
[----:B------:R-:W-:-:S03]  /*3650*/  PLOP3.LUT P6, PT, P6, PT, PT, 0x8, 0x80 ;  /* 0x000000000080781c */ /* 0x000fc600037ce170 */
[----:B------:R-:W-:-:S05]  /*3660*/  FADD.FTZ R14, R14, R23 ;  /* 0x000000170e0e7221 */ /* 0x000fca0000010000 */
[----:B------:R-:W-:Y:S01]  /*3670*/  F2FP.BF16.F32.PACK_AB R23, R14, R13 ;  /* 0x0000000d0e17723e */ /* 0x000fe200000010ff */
[----:B------:R-:W-:Y:S06]  /*3680*/  BRA `(.L_x_470) ;  /* 0x0000002800007947 */ /* 0x000fec0003800000 */
.L_x_430:
        /* <DEDUP_REMOVED lines=10> */
[-C--:B------:R-:W-:Y:S01]  /*3730*/  @!P1 MOV R28, R19.reuse ;  /* 0x00000013001c9202 */ /* 0x080fe20000000f00 */
[----:B------:R-:W-:Y:S01]  /*3740*/  @!P1 IMAD.MOV.U32 R7, RZ, RZ, R36 ;  /* 0x000000ffff079224 */ /* 0x000fe200078e0024 */
[----:B------:R-:W-:Y:S01]  /*3750*/  @P1 MOV R28, R19 ;  /* 0x00000013001c1202 */ /* 0x000fe20000000f00 */
[----:B------:R-:W-:Y:S02]  /*3760*/  @P1 VIADD R10, R35, 0x1 ;  /* 0x00000001230a1836 */ /* 0x000fe40000000000 */
[----:B------:R-:W-:Y:S01]  /*3770*/  @P1 IMAD.MOV.U32 R7, RZ, RZ, R34 ;  /* 0x000000ffff071224 */ /* 0x000fe200078e0022 */
[----:B------:R-:W-:Y:S06]  /*3780*/  BRA `(.L_x_472) ;  /* 0x0000000000dc7947 */ /* 0x000fec0003800000 */
.L_x_473:
        /* <DEDUP_REMOVED lines=13> */
.L_x_475:
[----:B------:R-:W-:Y:S05]  /*3860*/  BSYNC.RECONVERGENT B2 ;  /* 0x0000000000027941 */ /* 0x000fea0003800200 */
.L_x_474:
        /* <DEDUP_REMOVED lines=40> */
[----:B------:R-:W-:-:S07]  /*3af0*/  LOP3.LUT R36, R36, UR31, R29, 0x96, !PT ;  /* 0x0000001f24247c12 */ /* 0x000fce000f8e961d */
.L_x_472:
[----:B------:R-:W-:Y:S05]  /*3b00*/  BSYNC.RECONVERGENT B1 ;  /* 0x0000000000017941 */ /* 0x000fea0003800200 */
.L_x_471:
[----:B------:R-:W-:Y:S01]  /*3b10*/  I2FP.F32.U32 R7, R7 ;  /* 0x0000000700077245 */ /* 0x000fe20000201000 */
[----:B-----5:R-:W-:Y:S01]  /*3b20*/  IMAD.U32 R9, R12, 0x10000, RZ ;  /* 0x000100000c097824 */ /* 0x020fe200078e00ff */
[----:B------:R-:W-:Y:S01]  /*3b30*/  ISETP.NE.AND P2, PT, R10, 0x1, PT ;  /* 0x000000010a00780c */ /* 0x000fe20003f45270 */
[----:B------:R-:W-:Y:S01]  /*3b40*/  IMAD.U32 R17, RZ, RZ, UR34 ;  /* 0x00000022ff117e24 */ /* 0x000fe2000f8e00ff */
[----:B------:R-:W-:Y:S01]  /*3b50*/  MOV R18, UR33 ;  /* 0x0000002100127c02 */ /* 0x000fe20008000f00 */
[----:B------:R-:W-:Y:S01]  /*3b60*/  FFMA.FTZ R7, R7, R50, 1.1641532182693481445e-10 ;  /* 0x2f00000007077423 */ /* 0x000fe20000010032 */
[----:B------:R-:W-:Y:S01]  /*3b70*/  FMUL.FTZ R8, R9, R16 ;  /* 0x0000001009087220 */ /* 0x000fe20000410000 */
[----:B------:R-:W-:Y:S01]  /*3b80*/  BSSY.RECONVERGENT B1, `(.L_x_476) ;  /* 0x000004a000017945 */ /* 0x000fe20003800200 */
[----:B------:R-:W-:Y:S01]  /*3b90*/  PRMT R12, R12, 0x7632, R12 ;  /* 0x000076320c0c7816 */ /* 0x000fe2000000000c */
[----:B------:R-:W-:Y:S01]  /*3ba0*/  IMAD.MOV.U32 R20, RZ, RZ, 0x2 ;  /* 0x00000002ff147424 */ /* 0x000fe200078e00ff */
[----:B------:R-:W-:Y:S01]  /*3bb0*/  FSETP.GTU.FTZ.AND P1, PT, R7, R18, PT ;  /* 0x000000120700720b */ /* 0x000fe20003f3c000 */
[----:B------:R-:W-:Y:S01]  /*3bc0*/  FMUL.FTZ R7, R8, R17 ;  /* 0x0000001108077220 */ /* 0x000fe20000410000 */
[----:B------:R-:W-:-:S02]  /*3bd0*/  MOV R9, R38 ;  /* 0x0000002600097202 */ /* 0x000fc40000000f00 */
[----:B------:R-:W-:Y:S02]  /*3be0*/  PLOP3.LUT P3, PT, P1, PT, PT, 0x8, 0x80 ;  /* 0x000000000080781c */ /* 0x000fe40000f6e170 */
[----:B------:R-:W-:Y:S02]  /*3bf0*/  FSEL R7, R7, RZ, !P1 ;  /* 0x000000ff07077208 */ /* 0x000fe40004800000 */
        /* <DEDUP_REMOVED lines=10> */
.L_x_478:
        /* <DEDUP_REMOVED lines=13> */
.L_x_480:
[----:B------:R-:W-:Y:S05]  /*3d70*/  BSYNC.RECONVERGENT B2 ;  /* 0x0000000000027941 */ /* 0x000fea0003800200 */
.L_x_479:
        /* <DEDUP_REMOVED lines=42> */
.L_x_477:
[----:B------:R-:W-:Y:S05]  /*4020*/  BSYNC.RECONVERGENT B1 ;  /* 0x0000000000017941 */ /* 0x000fea0003800200 */
.L_x_476:
[----:B------:R-:W-:Y:S01]  /*4030*/  I2FP.F32.U32 R9, R9 ;  /* 0x0000000900097245 */ /* 0x000fe20000201000 */
[----:B------:R-:W-:Y:S01]  /*4040*/  BSSY.RECONVERGENT B1, `(.L_x_481) ;  /* 0x000004d000017945 */ /* 0x000fe20003800200 */
[----:B------:R-:W-:Y:S02]  /*4050*/  ISETP.NE.AND P2, PT, R20, 0x1, PT ;  /* 0x000000011400780c */ /* 0x000fe40003f45270 */
[----:B------:R-:W-:Y:S01]  /*4060*/  SHF.L.U32 R11, R12, 0x10, RZ ;  /* 0x000000100c0b7819 */ /* 0x000fe200000006ff */
[----:B------:R-:W-:Y:S01]  /*4070*/  FFMA.FTZ R9, R9, R50, 1.1641532182693481445e-10 ;  /* 0x2f00000009097423 */ /* 0x000fe20000010032 */
[----:B------:R-:W-:-:S03]  /*4080*/  IMAD.MOV.U32 R12, RZ, RZ, 0x2 ;  /* 0x00000002ff0c7424 */ /* 0x000fc600078e00ff */
[----:B------:R-:W-:Y:S01]  /*4090*/  FMUL.FTZ R8, R11, R16 ;  /* 0x000000100b087220 */ /* 0x000fe20000410000 */
[----:B------:R-:W-:Y:S01]  /*40a0*/  FSETP.GTU.FTZ.AND P1, PT, R9, R18, PT ;  /* 0x000000120900720b */ /* 0x000fe20003f3c000 */
[----:B------:R-:W-:Y:S02]  /*40b0*/  IMAD.MOV.U32 R9, RZ, RZ, R38 ;  /* 0x000000ffff097224 */ /* 0x000fe400078e0026 */
[----:B------:R-:W-:Y:S01]  /*40c0*/  FMUL.FTZ R8, R8, R17 ;  /* 0x0000001108087220 */ /* 0x000fe20000410000 */
[----:B------:R-:W-:-:S04]  /*40d0*/  PLOP3.LUT P3, PT, P1, PT, PT, 0x8, 0x80 ;  /* 0x000000000080781c */ /* 0x000fc80000f6e170 */
[----:B------:R-:W-:Y:S02]  /*40e0*/  FSEL R8, R8, RZ, !P1 ;  /* 0x000000ff08087208 */ /* 0x000fe40004800000 */
[----:B------:R-:W-:Y:S01]  /*40f0*/  P2R R24, PR, RZ, 0x8 ;  /* 0x00000008ff187803 */ /* 0x000fe20000000000 */
        /* <DEDUP_REMOVED lines=9> */
.L_x_483:
        /* <DEDUP_REMOVED lines=13> */
.L_x_485:
[----:B------:R-:W-:Y:S05]  /*4260*/  BSYNC.RECONVERGENT B2 ;  /* 0x0000000000027941 */ /* 0x000fea0003800200 */
.L_x_484:
[----:B------:R-:W-:Y:S01]  /*4270*/  IMAD.WIDE.U32 R26, R2, -0x326172a9, RZ ;  /* 0xcd9e8d57021a7825 */ /* 0x000fe200078e00ff */
[----:B------:R-:W-:-:S03]  /*4280*/  LOP3.LUT R10, R5, UR7, R23, 0x96, !PT ;  /* 0x00000007050a7c12 */ /* 0x000fc6000f8e9617 */
[----:B------:R-:W-:Y:S01]  /*4290*/  IMAD.MOV.U32 R9, RZ, RZ, R28 ;  /* 0x000000ffff097224 */ /* 0x000fe200078e001c */
        /* <DEDUP_REMOVED lines=38> */
[----:B------:R-:W-:-:S07]  /*4500*/  MOV R28, R10 ;  /* 0x0000000a001c7202 */ /* 0x000fce0000000f00 */
.L_x_482:
[----:B------:R-:W-:Y:S05]  /*4510*/  BSYNC.RECONVERGENT B1 ;  /* 0x0000000000017941 */ /* 0x000fea0003800200 */
.L_x_481:
[----:B------:R-:W-:Y:S01]  /*4520*/  I2FP.F32.U32 R9, R9 ;  /* 0x0000000900097245 */ /* 0x000fe20000201000 */
[----:B------:R-:W-:Y:S01]  /*4530*/  IMAD.U32 R11, R13, 0x10000, RZ ;  /* 0x000100000d0b7824 */ /* 0x000fe200078e00ff */
[----:B------:R-:W-:Y:S01]  /*4540*/  ISETP.NE.AND P3, PT, R12, 0x1, PT ;  /* 0x000000010c00780c */ /* 0x000fe20003f65270 */
[----:B------:R-:W-:Y:S01]  /*4550*/  BSSY.RECONVERGENT B1, `(.L_x_486) ;  /* 0x000004b000017945 */ /* 0x000fe20003800200 */
[----:B------:R-:W-:Y:S02]  /*4560*/  HFMA2 R20, -RZ, RZ, 0, 1.1920928955078125e-07 ;  /* 0x00000002ff147431 */ /* 0x000fe400000001ff */
[----:B------:R-:W-:Y:S01]  /*4570*/  FFMA.FTZ R9, R9, R50, 1.1641532182693481445e-10 ;  /* 0x2f00000009097423 */ /* 0x000fe20000010032 */
[----:B------:R-:W-:Y:S01]  /*4580*/  FMUL.FTZ R10, R11, R16 ;  /* 0x000000100b0a7220 */ /* 0x000fe20000410000 */
[----:B------:R-:W-:Y:S01]  /*4590*/  PRMT R13, R13, 0x7632, R13 ;  /* 0x000076320d0d7816 */ /* 0x000fe2000000000d */
        /* <DEDUP_REMOVED lines=14> */
.L_x_488:
        /* <DEDUP_REMOVED lines=13> */
.L_x_490:
[----:B------:R-:W-:Y:S05]  /*4750*/  BSYNC.RECONVERGENT B2 ;  /* 0x0000000000027941 */ /* 0x000fea0003800200 */
.L_x_489:
        /* <DEDUP_REMOVED lines=38> */
[----:B------:R-:W-:-:S04]  /*49c0*/  LOP3.LUT R34, R34, UR30, R39, 0x96, !PT ;  /* 0x0000001e22227c12 */ /* 0x000fc8000f8e9627 */
[----:B------:R-:W-:Y:S01]  /*49d0*/  LOP3.LUT R36, R36, UR31, R11, 0x96, !PT ;  /* 0x0000001f24247c12 */ /* 0x000fe2000f8e960b */
[----:B------:R-:W-:Y:S02]  /*49e0*/  IMAD.MOV.U32 R11, RZ, RZ, R28 ;  /* 0x000000ffff0b7224 */ /* 0x000fe400078e001c */
[----:B------:R-:W-:-:S07]  /*49f0*/  IMAD.MOV.U32 R28, RZ, RZ, R10 ;  /* 0x000000ffff1c7224 */ /* 0x000fce00078e000a */
.L_x_487:
[----:B------:R-:W-:Y:S05]  /*4a00*/  BSYNC.RECONVERGENT B1 ;  /* 0x0000000000017941 */ /* 0x000fea0003800200 */
.L_x_486:
[----:B------:R-:W-:Y:S01]  /*4a10*/  ISETP.NE.AND P4, PT, R20, 0x1, PT ;  /* 0x000000011400780c */ /* 0x000fe20003f85270 */
[----:B------:R-:W-:Y:S01]  /*4a20*/  IMAD.U32 R13, R13, 0x10000, RZ ;  /* 0x000100000d0d7824 */ /* 0x000fe200078e00ff */
[----:B------:R-:W-:Y:S01]  /*4a30*/  I2FP.F32.U32 R11, R11 ;  /* 0x0000000b000b7245 */ /* 0x000fe20000201000 */
[----:B------:R-:W-:Y:S01]  /*4a40*/  BSSY.RECONVERGENT B1, `(.L_x_491) ;  /* 0x000004a000017945 */ /* 0x000fe20003800200 */
[----:B------:R-:W-:Y:S02]  /*4a50*/  IMAD.MOV.U32 R21, RZ, RZ, 0x2 ;  /* 0x00000002ff157424 */ /* 0x000fe400078e00ff */
[----:B------:R-:W-:Y:S01]  /*4a60*/  FMUL.FTZ R10, R13, R16 ;  /* 0x000000100d0a7220 */ /* 0x000fe20000410000 */
[----:B------:R-:W-:-:S03]  /*4a70*/  FFMA.FTZ R11, R11, R50, 1.1641532182693481445e-10 ;  /* 0x2f0000000b0b7423 */ /* 0x000fc60000010032 */
[----:B------:R-:W-:Y:S02]  /*4a80*/  FMUL.FTZ R10, R10, R17 ;  /* 0x000000110a0a7220 */ /* 0x000fe40000410000 */
[----:B------:R-:W-:Y:S02]  /*4a90*/  FSETP.GTU.FTZ.AND P3, PT, R11, R18, PT ;  /* 0x000000120b00720b */ /* 0x000fe40003f7c000 */
[----:B------:R-:W-:Y:S02]  /*4aa0*/  MOV R11, R38 ;  /* 0x00000026000b7202 */ /* 0x000fe40000000f00 */
[----:B------:R-:W-:Y:S02]  /*4ab0*/  PLOP3.LUT P2, PT, P3, PT, PT, 0x8, 0x80 ;  /* 0x000000000080781c */ /* 0x000fe40001f4e170 */
[----:B------:R-:W-:Y:S01]  /*4ac0*/  FSEL R10, R10, RZ, !P3 ;  /* 0x000000ff0a0a7208 */ /* 0x000fe20005800000 */
[----:B------:R-:W-:Y:S10]  /*4ad0*/  @!P4 BRA `(.L_x_492) ;  /* 0x000000040000c947 */ /* 0x000ff40003800000 */
        /* <DEDUP_REMOVED lines=8> */
.L_x_493:
        /* <DEDUP_REMOVED lines=13> */
.L_x_495:
[----:B------:R-:W-:Y:S05]  /*4c30*/  BSYNC.RECONVERGENT B2 ;  /* 0x0000000000027941 */ /* 0x000fea0003800200 */
.L_x_494:
        /* <DEDUP_REMOVED lines=42> */
.L_x_492:
[----:B------:R-:W-:Y:S05]  /*4ee0*/  BSYNC.RECONVERGENT B1 ;  /* 0x0000000000017941 */ /* 0x000fea0003800200 */
.L_x_491:
[----:B------:R-:W-:Y:S01]  /*4ef0*/  I2FP.F32.U32 R11, R11 ;  /* 0x0000000b000b7245 */ /* 0x000fe20000201000 */
[----:B------:R-:W-:Y:S01]  /*4f00*/  BSSY.RECONVERGENT B1, `(.L_x_496) ;  /* 0x000004d000017945 */ /* 0x000fe20003800200 */
[C---:B------:R-:W-:Y:S01]  /*4f10*/  SHF.L.U32 R13, R14.reuse, 0x10, RZ ;  /* 0x000000100e0d7819 */ /* 0x040fe200000006ff */
[----:B------:R-:W-:Y:S01]  /*4f20*/  IMAD.MOV.U32 R20, RZ, RZ, 0x2 ;  /* 0x00000002ff147424 */ /* 0x000fe200078e00ff */
[----:B------:R-:W-:Y:S01]  /*4f30*/  ISETP.NE.AND P4, PT, R21, 0x1, PT ;  /* 0x000000011500780c */ /* 0x000fe20003f85270 */
[----:B------:R-:W-:Y:S01]  /*4f40*/  FFMA.FTZ R11, R11, R50, 1.1641532182693481445e-10 ;  /* 0x2f0000000b0b7423 */ /* 0x000fe20000010032 */
[----:B------:R-:W-:Y:S01]  /*4f50*/  PRMT R14, R14, 0x7632, R14 ;  /* 0x000076320e0e7816 */ /* 0x000fe2000000000e */
[----:B------:R-:W-:Y:S01]  /*4f60*/  FMUL.FTZ R12, R13, R16 ;  /* 0x000000100d0c7220 */ /* 0x000fe20000410000 */
[----:B------:R-:W-:Y:S02]  /*4f70*/  IMAD.MOV.U32 R13, RZ, RZ, R38 ;  /* 0x000000ffff0d7224 */ /* 0x000fe400078e0026 */
[----:B------:R-:W-:Y:S01]  /*4f80*/  FSETP.GTU.FTZ.AND P3, PT, R11, R18, PT ;  /* 0x000000120b00720b */ /* 0x000fe20003f7c000 */
[----:B------:R-:W-:-:S05]  /*4f90*/  FMUL.FTZ R12, R12, R17 ;  /* 0x000000110c0c7220 */ /* 0x000fca0000410000 */
        /* <DEDUP_REMOVED lines=11> */
.L_x_498:
        /* <DEDUP_REMOVED lines=13> */
.L_x_500:
[----:B------:R-:W-:Y:S05]  /*5120*/  BSYNC.RECONVERGENT B2 ;  /* 0x0000000000027941 */ /* 0x000fea0003800200 */
.L_x_499:
        /* <DEDUP_REMOVED lines=40> */
[----:B------:R-:W-:Y:S01]  /*53b0*/  IMAD.MOV.U32 R13, RZ, RZ, R28 ;  /* 0x000000ffff0d7224 */ /* 0x000fe200078e001c */
[----:B------:R-:W-:-:S07]  /*53c0*/  MOV R28, R12 ;  /* 0x0000000c001c7202 */ /* 0x000fce0000000f00 */
.L_x_497:
[----:B------:R-:W-:Y:S05]  /*53d0*/  BSYNC.RECONVERGENT B1 ;  /* 0x0000000000017941 */ /* 0x000fea0003800200 */
.L_x_496:
[----:B------:R-:W-:Y:S01]  /*53e0*/  I2FP.F32.U32 R13, R13 ;  /* 0x0000000d000d7245 */ /* 0x000fe20000201000 */
[----:B------:R-:W-:Y:S01]  /*53f0*/  IMAD.U32 R21, R14, 0x10000, RZ ;  /* 0x000100000e157824 */ /* 0x000fe200078e00ff */
[----:B------:R-:W-:Y:S01]  /*5400*/  ISETP.NE.AND P5, PT, R20, 0x1, PT ;  /* 0x000000011400780c */ /* 0x000fe20003fa5270 */
[----:B------:R-:W-:Y:S01]  /*5410*/  BSSY.RECONVERGENT B1, `(.L_x_501) ;  /* 0x000004a000017945 */ /* 0x000fe20003800200 */
[----:B------:R-:W-:Y:S02]  /*5420*/  HFMA2 R22, -RZ, RZ, 0, 1.1920928955078125e-07 ;  /* 0x00000002ff167431 */ /* 0x000fe400000001ff */
[----:B------:R-:W-:Y:S01]  /*5430*/  FFMA.FTZ R13, R13, R50, 1.1641532182693481445e-10 ;  /* 0x2f0000000d0d7423 */ /* 0x000fe20000010032 */
[----:B------:R-:W-:-:S04]  /*5440*/  FMUL.FTZ R12, R21, R16 ;  /* 0x00000010150c7220 */ /* 0x000fc80000410000 */
[----:B------:R-:W-:Y:S01]  /*5450*/  FMUL.FTZ R12, R12, R17 ;  /* 0x000000110c0c7220 */ /* 0x000fe20000410000 */
[----:B------:R-:W-:Y:S01]  /*5460*/  FSETP.GTU.FTZ.AND P4, PT, R13, R18, PT ;  /* 0x000000120d00720b */ /* 0x000fe20003f9c000 */
[----:B------:R-:W-:-:S03]  /*5470*/  IMAD.MOV.U32 R13, RZ, RZ, R38 ;  /* 0x000000ffff0d7224 */ /* 0x000fc600078e0026 */
[----:B------:R-:W-:Y:S02]  /*5480*/  FSEL R12, R12, RZ, !P4 ;  /* 0x000000ff0c0c7208 */ /* 0x000fe40006000000 */
[----:B------:R-:W-:Y:S01]  /*5490*/  PLOP3.LUT P4, PT, P4, PT, PT, 0x8, 0x80 ;  /* 0x000000000080781c */ /* 0x000fe2000278e170 */
[----:B------:R-:W-:-:S12]  /*54a0*/  @!P5 BRA `(.L_x_502) ;  /* 0x000000040000d947 */ /* 0x000fd80003800000 */
        /* <DEDUP_REMOVED lines=8> */
.L_x_503:
        /* <DEDUP_REMOVED lines=13> */
.L_x_505:
[----:B------:R-:W-:Y:S05]  /*5600*/  BSYNC.RECONVERGENT B2 ;  /* 0x0000000000027941 */ /* 0x000fea0003800200 */
.L_x_504:
        /* <DEDUP_REMOVED lines=39> */
[----:B------:R-:W-:-:S03]  /*5880*/  LOP3.LUT R34, R34, UR30, R39, 0x96, !PT ;  /* 0x0000001e22227c12 */ /* 0x000fc6000f8e9627 */
[----:B------:R-:W-:Y:S01]  /*5890*/  IMAD.MOV.U32 R28, RZ, RZ, R20 ;  /* 0x000000ffff1c7224 */ /* 0x000fe200078e0014 */
[----:B------:R-:W-:-:S07]  /*58a0*/  LOP3.LUT R36, R36, UR31, R21, 0x96, !PT ;  /* 0x0000001f24247c12 */ /* 0x000fce000f8e9615 */
.L_x_502:
[----:B------:R-:W-:Y:S05]  /*58b0*/  BSYNC.RECONVERGENT B1 ;  /* 0x0000000000017941 */ /* 0x000fea0003800200 */
.L_x_501:
        /* <DEDUP_REMOVED lines=9> */
[----:B------:R-:W-:-:S04]  /*5950*/  FSETP.GTU.FTZ.AND P5, PT, R13, R18, PT ;  /* 0x000000120d00720b */ /* 0x000fc80003fbc000 */
[----:B------:R-:W-:Y:S02]  /*5960*/  FSEL R13, R14, RZ, !P5 ;  /* 0x000000ff0e0d7208 */ /* 0x000fe40006800000 */
[----:B------:R-:W-:Y:S02]  /*5970*/  MOV R14, R38 ;  /* 0x00000026000e7202 */ /* 0x000fe40000000f00 */
[----:B------:R-:W-:Y:S01]  /*5980*/  PLOP3.LUT P5, PT, P5, PT, PT, 0x8, 0x80 ;  /* 0x000000000080781c */ /* 0x000fe20002fae170 */
[----:B------:R-:W-:-:S12]  /*5990*/  @!P6 BRA `(.L_x_507) ;  /* 0x000000040008e947 */ /* 0x000fd80003800000 */
        /* <DEDUP_REMOVED lines=8> */
.L_x_508:
        /* <DEDUP_REMOVED lines=15> */
.L_x_510:
[----:B------:R-:W-:Y:S05]  /*5b10*/  BSYNC.RECONVERGENT B2 ;  /* 0x0000000000027941 */ /* 0x000fea0003800200 */
.L_x_509:
        /* <DEDUP_REMOVED lines=42> */
.L_x_507:
[----:B------:R-:W-:Y:S05]  /*5dc0*/  BSYNC.RECONVERGENT B1 ;  /* 0x0000000000017941 */ /* 0x000fea0003800200 */
.L_x_506:
        /* <DEDUP_REMOVED lines=12> */
.L_x_470:
[----:B------:R-:W0:Y:S01]  /*5e90*/  LDC.64 R32, c[0x0][0x3a8] ;  /* 0x0000ea00ff207b82 */ /* 0x000e220000000a00 */
[----:B------:R-:W-:Y:S02]  /*5ea0*/  SEL R25, RZ, 0x10000, !P5 ;  /* 0x00010000ff197807 */ /* 0x000fe40006800000 */
[----:B------:R-:W-:Y:S02]  /*5eb0*/  ISETP.NE.AND P5, PT, R24, RZ, PT ;  /* 0x000000ff1800720c */ /* 0x000fe40003fa5270 */
[----:B------:R-:W-:Y:S02]  /*5ec0*/  SEL R27, RZ, 0x1000000, !P6 ;  /* 0x01000000ff1b7807 */ /* 0x000fe40007000000 */
[----:B------:R-:W-:Y:S01]  /*5ed0*/  SEL R26, RZ, 0x100, !P4 ;  /* 0x00000100ff1a7807 */ /* 0x000fe20006000000 */
[----:B------:R-:W1:Y:S01]  /*5ee0*/  LDC.64 R30, c[0x0][0x3b0] ;  /* 0x0000ec00ff1e7b82 */ /* 0x000e620000000a00 */
[----:B------:R-:W-:Y:S02]  /*5ef0*/  ISETP.NE.AND P6, PT, R19, RZ, PT ;  /* 0x000000ff1300720c */ /* 0x000fe40003fc5270 */
[----:B------:R-:W-:-:S02]  /*5f00*/  SEL R15, RZ, 0x1000000, !P2 ;  /* 0x01000000ff0f7807 */ /* 0x000fc40005000000 */
[----:B------:R-:W-:Y:S02]  /*5f10*/  SEL R24, RZ, 0x10000, !P1 ;  /* 0x00010000ff187807 */ /* 0x000fe40004800000 */
[----:B------:R-:W-:Y:S02]  /*5f20*/  SEL R19, RZ, 0x100, !P5 ;  /* 0x00000100ff137807 */ /* 0x000fe40006800000 */
[----:B------:R-:W-:Y:S02]  /*5f30*/  LOP3.LUT R26, R26, R27, R25, 0xfe, !PT ;  /* 0x0000001b1a1a7212 */ /* 0x000fe400078efe19 */
[----:B------:R-:W-:Y:S02]  /*5f40*/  SEL R25, RZ, 0x1, !P3 ;  /* 0x00000001ff197807 */ /* 0x000fe40005800000 */
[----:B------:R-:W-:Y:S01]  /*5f50*/  LOP3.LUT R19, R19, R15, R24, 0xfe, !PT ;  /* 0x0000000f13137212 */ /* 0x000fe200078efe18 */
[----:B------:R-:W-:Y:S01]  /*5f60*/  VIADD R15, R6, 0x20 ;  /* 0x00000020060f7836 */ /* 0x000fe20000000000 */
[----:B------:R-:W-:-:S02]  /*5f70*/  SEL R24, RZ, 0x1, !P6 ;  /* 0x00000001ff187807 */ /* 0x000fc40007000000 */
[----:B------:R-:W-:Y:S01]  /*5f80*/  LOP3.LUT R25, R26, R25, RZ, 0xfc, !PT ;  /* 0x000000191a197212 */ /* 0x000fe200078efcff */
[----:B0-----:R-:W-:Y:S01]  /*5f90*/  IMAD.WIDE.U32 R26, R6, 0x10, R32 ;  /* 0x00000010061a7825 */ /* 0x001fe200078e0020 */
[----:B------:R-:W-:-:S03]  /*5fa0*/  LOP3.LUT R24, R19, R24, RZ, 0xfc, !PT ;  /* 0x0000001813187212 */ /* 0x000fc600078efcff */
[----:B------:R-:W-:Y:S01]  /*5fb0*/  IMAD.WIDE.U32 R32, R15, 0x10, R40 ;  /* 0x000000100f207825 */ /* 0x000fe200078e0028 */
[----:B------:R0:W-:Y:S03]  /*5fc0*/  STG.E.128 desc[UR8][R26.64], R20 ;  /* 0x000000141a007986 */ /* 0x0001e6000c101d08 */
[----:B-1----:R-:W-:-:S05]  /*5fd0*/  IMAD.WIDE.U32 R30, R6, 0x8, R30 ;  /* 0x00000008061e7825 */ /* 0x002fca00078e001e */
[----:B------:R1:W-:Y:S04]  /*5fe0*/  STG.E.64 desc[UR8][R30.64], R24 ;  /* 0x000000181e007986 */ /* 0x0003e8000c101b08 */
[----:B0-----:R1:W5:Y:S01]  /*5ff0*/  LDG.E.128 R20, desc[UR8][R32.64] ;  /* 0x0000000820147981 */ /* 0x001362000c1e1d00 */
[----:B------:R-:W-:Y:S05]  /*6000*/  @!P0 BRA `(.L_x_511) ;  /* 0x00000028006c8947 */ /* 0x000fea0003800000 */
[----:B-1----:R-:W0:Y:S02]  /*6010*/  LDC.64 R24, c[0x0][0x3a0] ;  /* 0x0000e800ff187b82 */ /* 0x002e240000000a00 */
        /* <DEDUP_REMOVED lines=18> */
.L_x_514:
        /* <DEDUP_REMOVED lines=13> */
.L_x_516:
[----:B------:R-:W-:Y:S05]  /*6210*/  BSYNC.RECONVERGENT B2 ;  /* 0x0000000000027941 */ /* 0x000fea0003800200 */
.L_x_515:
        /* <DEDUP_REMOVED lines=39> */
[----:B------:R-:W-:Y:S01]  /*6490*/  IMAD.MOV.U32 R31, RZ, RZ, R28 ;  /* 0x000000ffff1f7224 */ /* 0x000fe200078e001c */
[----:B------:R-:W-:Y:S01]  /*64a0*/  MOV R19, R30 ;  /* 0x0000001e00137202 */ /* 0x000fe20000000f00 */
[----:B------:R-:W-:-:S07]  /*64b0*/  IMAD.MOV.U32 R30, RZ, RZ, RZ ;  /* 0x000000ffff1e7224 */ /* 0x000fce00078e00ff */
.L_x_513:
[----:B------:R-:W-:Y:S05]  /*64c0*/  BSYNC.RECONVERGENT B1 ;  /* 0x0000000000017941 */ /* 0x000fea0003800200 */
.L_x_512:
[----:B------:R-:W-:Y:S01]  /*64d0*/  I2FP.F32.U32 R29, R31 ;  /* 0x0000001f001d7245 */ /* 0x000fe20000201000 */
[----:B------:R-:W-:Y:S01]  /*64e0*/  BSSY.RECONVERGENT B1, `(.L_x_517) ;  /* 0x0000051000017945 */ /* 0x000fe20003800200 */
[----:B-----5:R-:W-:Y:S01]  /*64f0*/  SHF.L.U32 R31, R20, 0x10, RZ ;  /* 0x00000010141f7819 */ /* 0x020fe200000006ff */
[----:B------:R-:W-:Y:S01]  /*6500*/  IMAD.MOV.U32 R32, RZ, RZ, 0x2 ;  /* 0x00000002ff207424 */ /* 0x000fe200078e00ff */
[----:B------:R-:W-:Y:S01]  /*6510*/  ISETP.NE.AND P1, PT, R30, 0x1, PT ;  /* 0x000000011e00780c */ /* 0x000fe20003f25270 */
[----:B------:R-:W-:Y:S02]  /*6520*/  FFMA.FTZ R29, R29, R50, 1.1641532182693481445e-10 ;  /* 0x2f0000001d1d7423 */ /* 0x000fe40000010032 */
[----:B------:R-:W-:Y:S01]  /*6530*/  FMUL.FTZ R28, R31, R16 ;  /* 0x000000101f1c7220 */ /* 0x000fe20000410000 */
[----:B------:R-:W-:Y:S02]  /*6540*/  MOV R31, R38 ;  /* 0x00000026001f7202 */ /* 0x000fe40000000f00 */
[----:B------:R-:W-:Y:S01]  /*6550*/  FSETP.GTU.FTZ.AND P0, PT, R29, R18, PT ;  /* 0x000000121d00720b */ /* 0x000fe20003f1c000 */
[----:B------:R-:W-:Y:S01]  /*6560*/  FMUL.FTZ R28, R28, R17 ;  /* 0x000000111c1c7220 */ /* 0x000fe20000410000 */
[----:B------:R-:W-:Y:S01]  /*6570*/  IMAD.U32 R29, R24, 0x10000, RZ ;  /* 0x00010000181d7824 */ /* 0x000fe200078e00ff */
[----:B------:R-:W-:-:S03]  /*6580*/  PRMT R24, R20, 0x7632, R24 ;  /* 0x0000763214187816 */ /* 0x000fc60000000018 */
[----:B------:R-:W-:Y:S02]  /*6590*/  FSEL R28, R28, RZ, !P0 ;  /* 0x000000ff1c1c7208 */ /* 0x000fe40004000000 */
[----:B------:R-:W-:-:S03]  /*65a0*/  PLOP3.LUT P0, PT, P0, PT, PT, 0x8, 0x80 ;  /* 0x000000000080781c */ /* 0x000fc6000070e170 */
[--C-:B------:R-:W-:Y:S01]  /*65b0*/  FADD.FTZ R28, R28, R29.reuse ;  /* 0x0000001d1c1c7221 */ /* 0x100fe20000010000 */
[----:B------:R-:W-:Y:S02]  /*65c0*/  P2R R20, PR, RZ, 0x1 ;  /* 0x00000001ff147803 */ /* 0x000fe40000000000 */
[----:B------:R-:W-:Y:S01]  /*65d0*/  PRMT R29, R24, 0x7632, R29 ;  /* 0x00007632181d7816 */ /* 0x000fe2000000001d */
        /* <DEDUP_REMOVED lines=9> */
.L_x_519:
        /* <DEDUP_REMOVED lines=13> */
.L_x_521:
[----:B------:R-:W-:Y:S05]  /*6740*/  BSYNC.RECONVERGENT B2 ;  /* 0x0000000000027941 */ /* 0x000fea0003800200 */
.L_x_520:
        /* <DEDUP_REMOVED lines=42> */
.L_x_518:
[----:B------:R-:W-:Y:S05]  /*69f0*/  BSYNC.RECONVERGENT B1 ;  /* 0x0000000000017941 */ /* 0x000fea0003800200 */
.L_x_517:
[----:B------:R-:W-:Y:S01]  /*6a00*/  I2FP.F32.U32 R31, R31 ;  /* 0x0000001f001f7245 */ /* 0x000fe20000201000 */
[----:B------:R-:W-:Y:S01]  /*6a10*/  IMAD.U32 R29, R29, 0x10000, RZ ;  /* 0x000100001d1d7824 */ /* 0x000fe200078e00ff */
[----:B------:R-:W-:Y:S01]  /*6a20*/  SHF.L.U32 R33, R24, 0x10, RZ ;  /* 0x0000001018217819 */ /* 0x000fe200000006ff */
[----:B------:R-:W-:Y:S01]  /*6a30*/  BSSY.RECONVERGENT B1, `(.L_x_522) ;  /* 0x000004d000017945 */ /* 0x000fe20003800200 */
[----:B------:R-:W-:Y:S01]  /*6a40*/  ISETP.NE.AND P1, PT, R32, 0x1, PT ;  /* 0x000000012000780c */ /* 0x000fe20003f25270 */
[----:B------:R-:W-:Y:S01]  /*6a50*/  FFMA.FTZ R31, R31, R50, 1.1641532182693481445e-10 ;  /* 0x2f0000001f1f7423 */ /* 0x000fe20000010032 */
[----:B------:R-:W-:Y:S02]  /*6a60*/  IMAD.MOV.U32 R35, RZ, RZ, 0x2 ;  /* 0x00000002ff237424 */ /* 0x000fe400078e00ff */
[----:B------:R-:W-:Y:S02]  /*6a70*/  FMUL.FTZ R24, R33, R16 ;  /* 0x0000001021187220 */ /* 0x000fe40000410000 */
[----:B------:R-:W-:-:S02]  /*6a80*/  FSETP.GTU.FTZ.AND P0, PT, R31, R18, PT ;  /* 0x000000121f00720b */ /* 0x000fc40003f1c000 */
[----:B------:R-:W-:Y:S01]  /*6a90*/  FMUL.FTZ R24, R24, R17 ;  /* 0x0000001118187220 */ /* 0x000fe20000410000 */
[----:B------:R-:W-:-:S04]  /*6aa0*/  MOV R31, R38 ;  /* 0x00000026001f7202 */ /* 0x000fc80000000f00 */
[----:B------:R-:W-:Y:S02]  /*6ab0*/  FSEL R24, R24, RZ, !P0 ;  /* 0x000000ff18187208 */ /* 0x000fe40004000000 */
[----:B------:R-:W-:-:S03]  /*6ac0*/  PLOP3.LUT P0, PT, P0, PT, PT, 0x8, 0x80 ;  /* 0x000000000080781c */ /* 0x000fc6000070e170 */
[----:B------:R-:W-:-:S04]  /*6ad0*/  FADD.FTZ R24, R24, R29 ;  /* 0x0000001d18187221 */ /* 0x000fc80000010000 */
[----:B------:R-:W-:Y:S01]  /*6ae0*/  IMAD.MOV.U32 R29, RZ, RZ, R24 ;  /* 0x000000ffff1d7224 */ /* 0x000fe200078e0018 */
[----:B------:R-:W-:Y:S06]  /*6af0*/  @!P1 BRA `(.L_x_523) ;  /* 0x0000000400009947 */ /* 0x000fec0003800000 */
        /* <DEDUP_REMOVED lines=8> */
.L_x_524:
        /* <DEDUP_REMOVED lines=13> */
.L_x_526:
[----:B------:R-:W-:Y:S05]  /*6c50*/  BSYNC.RECONVERGENT B2 ;  /* 0x0000000000027941 */ /* 0x000fea0003800200 */
.L_x_525:
        /* <DEDUP_REMOVED lines=39> */
[----:B------:R-:W-:Y:S01]  /*6ed0*/  LOP3.LUT R36, R36, UR31, R31, 0x96, !PT ;  /* 0x0000001f24247c12 */ /* 0x000fe2000f8e961f */
[----:B------:R-:W-:Y:S02]  /*6ee0*/  IMAD.MOV.U32 R31, RZ, RZ, R19 ;  /* 0x000000ffff1f7224 */ /* 0x000fe400078e0013 */
[----:B------:R-:W-:-:S07]  /*6ef0*/  IMAD.MOV.U32 R19, RZ, RZ, R30 ;  /* 0x000000ffff137224 */ /* 0x000fce00078e001e */
.L_x_523:
[----:B------:R-:W-:Y:S05]  /*6f00*/  BSYNC.RECONVERGENT B1 ;  /* 0x0000000000017941 */ /* 0x000fea0003800200 */
.L_x_522:
[----:B------:R-:W-:Y:S01]  /*6f10*/  I2FP.F32.U32 R31, R31 ;  /* 0x0000001f001f7245 */ /* 0x000fe20000201000 */
[----:B------:R-:W-:Y:S01]  /*6f20*/  IMAD.U32 R33, R21, 0x10000, RZ ;  /* 0x0001000015217824 */ /* 0x000fe200078e00ff */
[----:B------:R-:W-:Y:S01]  /*6f30*/  ISETP.NE.AND P2, PT, R35, 0x1, PT ;  /* 0x000000012300780c */ /* 0x000fe20003f45270 */
[----:B------:R-:W-:Y:S01]  /*6f40*/  BSSY.RECONVERGENT B1, `(.L_x_527) ;  /* 0x000004f000017945 */ /* 0x000fe20003800200 */
[----:B------:R-:W-:Y:S02]  /*6f50*/  HFMA2 R32, -RZ, RZ, 0, 1.1920928955078125e-07 ;  /* 0x00000002ff207431 */ /* 0x000fe400000001ff */
[----:B------:R-:W-:Y:S01]  /*6f60*/  FFMA.FTZ R31, R31, R50, 1.1641532182693481445e-10 ;  /* 0x2f0000001f1f7423 */ /* 0x000fe20000010032 */
[----:B------:R-:W-:Y:S01]  /*6f70*/  FMUL.FTZ R30, R33, R16 ;  /* 0x00000010211e7220 */ /* 0x000fe20000410000 */
[----:B------:R-:W-:-:S03]  /*6f80*/  IMAD.MOV.U32 R33, RZ, RZ, R38 ;  /* 0x000000ffff217224 */ /* 0x000fc600078e0026 */
[----:B------:R-:W-:Y:S01]  /*6f90*/  FMUL.FTZ R30, R30, R17 ;  /* 0x000000111e1e7220 */ /* 0x000fe20000410000 */
[----:B------:R-:W-:Y:S01]  /*6fa0*/  FSETP.GTU.FTZ.AND P1, PT, R31, R18, PT ;  /* 0x000000121f00720b */ /* 0x000fe20003f3c000 */
[----:B------:R-:W-:Y:S01]  /*6fb0*/  IMAD.U32 R31, R25, 0x10000, RZ ;  /* 0x00010000191f7824 */ /* 0x000fe200078e00ff */
[----:B------:R-:W-:Y:S02]  /*6fc0*/  PRMT R25, R21, 0x7632, R25 ;  /* 0x0000763215197816 */ /* 0x000fe40000000019 */
[----:B------:R-:W-:Y:S02]  /*6fd0*/  FSEL R30, R30, RZ, !P1 ;  /* 0x000000ff1e1e7208 */ /* 0x000fe40004800000 */
[----:B------:R-:W-:-:S03]  /*6fe0*/  PLOP3.LUT P1, PT, P1, PT, PT, 0x8, 0x80 ;  /* 0x000000000080781c */ /* 0x000fc60000f2e170 */
[----:B------:R-:W-:Y:S01]  /*6ff0*/  FADD.FTZ R31, R30, R31 ;  /* 0x0000001f1e1f7221 */ /* 0x000fe20000010000 */
[----:B------:R-:W-:-:S03]  /*7000*/  PRMT R30, R25, 0x7632, R30 ;  /* 0x00007632191e7816 */ /* 0x000fc6000000001e */
        /* <DEDUP_REMOVED lines=10> */
.L_x_529:
        /* <DEDUP_REMOVED lines=13> */
.L_x_531:
[----:B------:R-:W-:Y:S05]  /*7180*/  BSYNC.RECONVERGENT B2 ;  /* 0x0000000000027941 */ /* 0x000fea0003800200 */
.L_x_530:
        /* <DEDUP_REMOVED lines=42> */
.L_x_528:
[----:B------:R-:W-:Y:S05]  /*7430*/  BSYNC.RECONVERGENT B1 ;  /* 0x0000000000017941 */ /* 0x000fea0003800200 */
.L_x_527:
[----:B------:R-:W-:Y:S01]  /*7440*/  I2FP.F32.U32 R33, R33 ;  /* 0x0000002100217245 */ /* 0x000fe20000201000 */
[----:B------:R-:W-:Y:S01]  /*7450*/  IMAD.U32 R25, R25, 0x10000, RZ ;  /* 0x0001000019197824 */ /* 0x000fe200078e00ff */
[----:B------:R-:W-:Y:S01]  /*7460*/  ISETP.NE.AND P3, PT, R32, 0x1, PT ;  /* 0x000000012000780c */ /* 0x000fe20003f65270 */
[----:B------:R-:W-:Y:S01]  /*7470*/  BSSY.RECONVERGENT B1, `(.L_x_532) ;  /* 0x000004d000017945 */ /* 0x000fe20003800200 */
[----:B------:R-:W-:Y:S01]  /*7480*/  SHF.L.U32 R30, R30, 0x10, RZ ;  /* 0x000000101e1e7819 */ /* 0x000fe200000006ff */
[----:B------:R-:W-:Y:S01]  /*7490*/  FFMA.FTZ R33, R33, R50, 1.1641532182693481445e-10 ;  /* 0x2f00000021217423 */ /* 0x000fe20000010032 */
[----:B------:R-:W-:Y:S01]  /*74a0*/  FMUL.FTZ R40, R25, R16 ;  /* 0x0000001019287220 */ /* 0x000fe20000410000 */
[----:B------:R-:W-:-:S03]  /*74b0*/  IMAD.MOV.U32 R37, RZ, RZ, 0x2 ;  /* 0x00000002ff257424 */ /* 0x000fc600078e00ff */
[----:B------:R-:W-:Y:S01]  /*74c0*/  FMUL.FTZ R40, R40, R17 ;  /* 0x0000001128287220 */ /* 0x000fe20000410000 */
[----:B------:R-:W-:Y:S01]  /*74d0*/  FSETP.GTU.FTZ.AND P2, PT, R33, R18, PT ;  /* 0x000000122100720b */ /* 0x000fe20003f5c000 */
[----:B------:R-:W-:-:S03]  /*74e0*/  IMAD.MOV.U32 R33, RZ, RZ, R38 ;  /* 0x000000ffff217224 */ /* 0x000fc600078e0026 */
[----:B------:R-:W-:Y:S02]  /*74f0*/  FSEL R25, R40, RZ, !P2 ;  /* 0x000000ff28197208 */ /* 0x000fe40005000000 */
[----:B------:R-:W-:-:S03]  /*7500*/  PLOP3.LUT P2, PT, P2, PT, PT, 0x8, 0x80 ;  /* 0x000000000080781c */ /* 0x000fc6000174e170 */
[----:B------:R-:W-:-:S05]  /*7510*/  FADD.FTZ R25, R25, R30 ;  /* 0x0000001e19197221 */ /* 0x000fca0000010000 */
        /* <DEDUP_REMOVED lines=10> */
.L_x_534:
        /* <DEDUP_REMOVED lines=13> */
.L_x_536:
[----:B------:R-:W-:Y:S05]  /*7690*/  BSYNC.RECONVERGENT B2 ;  /* 0x0000000000027941 */ /* 0x000fea0003800200 */
.L_x_535:
        /* <DEDUP_REMOVED lines=42> */
.L_x_533:
[----:B------:R-:W-:Y:S05]  /*7940*/  BSYNC.RECONVERGENT B1 ;  /* 0x0000000000017941 */ /* 0x000fea0003800200 */
.L_x_532:
[----:B------:R-:W-:Y:S01]  /*7950*/  I2FP.F32.U32 R33, R33 ;  /* 0x0000002100217245 */ /* 0x000fe20000201000 */
[----:B------:R-:W-:Y:S01]  /*7960*/  BSSY.RECONVERGENT B1, `(.L_x_537) ;  /* 0x0000051000017945 */ /* 0x000fe20003800200 */
[----:B------:R-:W-:Y:S02]  /*7970*/  SHF.L.U32 R35, R22, 0x10, RZ ;  /* 0x0000001016237819 */ /* 0x000fe400000006ff */
[----:B------:R-:W-:Y:S01]  /*7980*/  ISETP.NE.AND P4, PT, R37, 0x1, PT ;  /* 0x000000012500780c */ /* 0x000fe20003f85270 */
[----:B------:R-:W-:Y:S01]  /*7990*/  FFMA.FTZ R33, R33, R50, 1.1641532182693481445e-10 ;  /* 0x2f00000021217423 */ /* 0x000fe20000010032 */
[----:B------:R-:W-:Y:S01]  /*79a0*/  MOV R39, R38 ;  /* 0x0000002600277202 */ /* 0x000fe20000000f00 */
[----:B------:R-:W-:Y:S01]  /*79b0*/  FMUL.FTZ R32, R35, R16 ;  /* 0x0000001023207220 */ /* 0x000fe20000410000 */
[----:B------:R-:W-:Y:S02]  /*79c0*/  IMAD.MOV.U32 R35, RZ, RZ, 0x2 ;  /* 0x00000002ff237424 */ /* 0x000fe400078e00ff */
[----:B------:R-:W-:Y:S01]  /*79d0*/  FSETP.GTU.FTZ.AND P3, PT, R33, R18, PT ;  /* 0x000000122100720b */ /* 0x000fe20003f7c000 */
[----:B------:R-:W-:Y:S01]  /*79e0*/  FMUL.FTZ R32, R32, R17 ;  /* 0x0000001120207220 */ /* 0x000fe20000410000 */
[----:B------:R-:W-:Y:S01]  /*79f0*/  IMAD.U32 R33, R26, 0x10000, RZ ;  /* 0x000100001a217824 */ /* 0x000fe200078e00ff */
[----:B------:R-:W-:-:S03]  /*7a00*/  PRMT R26, R22, 0x7632, R26 ;  /* 0x00007632161a7816 */ /* 0x000fc6000000001a */
        /* <DEDUP_REMOVED lines=14> */
.L_x_539:
        /* <DEDUP_REMOVED lines=13> */
.L_x_541:
[----:B------:R-:W-:Y:S05]  /*7bc0*/  BSYNC.RECONVERGENT B2 ;  /* 0x0000000000027941 */ /* 0x000fea0003800200 */
.L_x_540:
        /* <DEDUP_REMOVED lines=38> */
[----:B------:R-:W-:-:S03]  /*7e30*/  LOP3.LUT R34, R34, UR30, R39, 0x96, !PT ;  /* 0x0000001e22227c12 */ /* 0x000fc6000f8e9627 */
[----:B------:R-:W-:Y:S01]  /*7e40*/  IMAD.MOV.U32 R39, RZ, RZ, R19 ;  /* 0x000000ffff277224 */ /* 0x000fe200078e0013 */
[----:B------:R-:W-:Y:S01]  /*7e50*/  LOP3.LUT R36, R36, UR31, R41, 0x96, !PT ;  /* 0x0000001f24247c12 */ /* 0x000fe2000f8e9629 */
[----:B------:R-:W-:-:S07]  /*7e60*/  IMAD.MOV.U32 R19, RZ, RZ, R40 ;  /* 0x000000ffff137224 */ /* 0x000fce00078e0028 */
.L_x_538:
[----:B------:R-:W-:Y:S05]  /*7e70*/  BSYNC.RECONVERGENT B1 ;  /* 0x0000000000017941 */ /* 0x000fea0003800200 */
.L_x_537:
[----:B------:R-:W-:Y:S01]  /*7e80*/  I2FP.F32.U32 R37, R39 ;  /* 0x0000002700257245 */ /* 0x000fe20000201000 */
[----:B------:R-:W-:Y:S01]  /*7e90*/  IMAD.U32 R39, R26, 0x10000, RZ ;  /* 0x000100001a277824 */ /* 0x000fe200078e00ff */
[----:B------:R-:W-:Y:S01]  /*7ea0*/  ISETP.NE.AND P5, PT, R35, 0x1, PT ;  /* 0x000000012300780c */ /* 0x000fe20003fa5270 */
[----:B------:R-:W-:Y:S02]  /*7eb0*/  BSSY.RECONVERGENT B1, `(.L_x_542) ;  /* 0x000004d000017945 */ /* 0x000fe40003800200 */
[----:B------:R-:W-:Y:S01]  /*7ec0*/  FFMA.FTZ R37, R37, R50, 1.1641532182693481445e-10 ;  /* 0x2f00000025257423 */ /* 0x000fe20000010032 */
[----:B------:R-:W-:Y:S01]  /*7ed0*/  FMUL.FTZ R26, R39, R16 ;  /* 0x00000010271a7220 */ /* 0x000fe20000410000 */
[----:B------:R-:W-:-:S03]  /*7ee0*/  IMAD.MOV.U32 R39, RZ, RZ, R38 ;  /* 0x000000ffff277224 */ /* 0x000fc600078e0026 */
[----:B------:R-:W-:Y:S01]  /*7ef0*/  FMUL.FTZ R26, R26, R17 ;  /* 0x000000111a1a7220 */ /* 0x000fe20000410000 */
[----:B------:R-:W-:Y:S01]  /*7f00*/  FSETP.GTU.FTZ.AND P4, PT, R37, R18, PT ;  /* 0x000000122500720b */ /* 0x000fe20003f9c000 */
[----:B------:R-:W-:-:S03]  /*7f10*/  IMAD.U32 R37, R32, 0x10000, RZ ;  /* 0x0001000020257824 */ /* 0x000fc600078e00ff */
[----:B------:R-:W-:Y:S02]  /*7f20*/  FSEL R26, R26, RZ, !P4 ;  /* 0x000000ff1a1a7208 */ /* 0x000fe40006000000 */
[----:B------:R-:W-:-:S03]  /*7f30*/  PLOP3.LUT P4, PT, P4, PT, PT, 0x8, 0x80 ;  /* 0x000000000080781c */ /* 0x000fc6000278e170 */
[----:B------:R-:W-:Y:S01]  /*7f40*/  FADD.FTZ R26, R26, R37 ;  /* 0x000000251a1a7221 */ /* 0x000fe20000010000 */
[----:B------:R-:W-:-:S03]  /*7f50*/  HFMA2 R37, -RZ, RZ, 0, 1.1920928955078125e-07 ;  /* 0x00000002ff257431 */ /* 0x000fc600000001ff */
[----:B------:R-:W-:Y:S01]  /*7f60*/  IMAD.MOV.U32 R32, RZ, RZ, R26 ;  /* 0x000000ffff207224 */ /* 0x000fe200078e001a */
[----:B------:R-:W-:Y:S06]  /*7f70*/  @!P5 BRA `(.L_x_543) ;  /* 0x000000040000d947 */ /* 0x000fec0003800000 */
[----:B------:R-:W-:-:S13]  /*7f80*/  ISETP.NE.AND P5, PT, R35, 0x3, PT ;  /* 0x000000032300780c */ /* 0x000fda0003fa5270 */
[----:B------:R-:W-:Y:S05]  /*7f90*/  @!P5 BRA `(.L_x_544) ;  /* 0x000000000018d947 */ /* 0x000fea0003800000 */
[----:B------:R-:W-:-:S13]  /*7fa0*/  ISETP.NE.AND P5, PT, R35, 0x2, PT ;  /* 0x000000022300780c */ /* 0x000fda0003fa5270 */
[----:B------:R-:W-:Y:S01]  /*7fb0*/  @!P5 MOV R37, 0x3 ;  /* 0x000000030025d802 */ /* 0x000fe20000000f00 */
[----:B------:R-:W-:Y:S01]  /*7fc0*/  @!P5 IMAD.MOV.U32 R39, RZ, RZ, R36 ;  /* 0x000000ffff27d224 */ /* 0x000fe200078e0024 */
[----:B------:R-:W-:Y:S01]  /*7fd0*/  @P5 IADD3 R37, PT, PT, R35, 0x1, RZ ;  /* 0x0000000123255810 */ /* 0x000fe20007ffe0ff */
[----:B------:R-:W-:Y:S01]  /*7fe0*/  @P5 IMAD.MOV.U32 R39, RZ, RZ, R34 ;  /* 0x000000ffff275224 */ /* 0x000fe200078e0022 */
[----:B------:R-:W-:Y:S06]  /*7ff0*/  BRA `(.L_x_543) ;  /* 0x0000000000e07947 */ /* 0x000fec0003800000 */
.L_x_544:
[----:B------:R-:W-:Y:S01]  /*8000*/  IADD3 R3, PT, PT, R3, 0x1, RZ ;  /* 0x0000000103037810 */ /* 0x000fe20007ffe0ff */
[----:B------:R-:W-:Y:S03]  /*8010*/  BSSY.RECONVERGENT B2, `(.L_x_545) ;  /* 0x000000c000027945 */ /* 0x000fe60003800200 */
[C---:B------:R-:W-:Y:S01]  /*8020*/  ISETP.NE.AND P5, PT, R3.reuse, RZ, PT ;  /* 0x000000ff0300720c */ /* 0x040fe20003fa5270 */
[----:B------:R-:W-:-:S12]  /*8030*/  IMAD.WIDE.U32 R34, R3, -0x2daee0ad, RZ ;  /* 0xd2511f5303227825 */ /* 0x000fd800078e00ff */
[----:B------:R-:W-:Y:S05]  /*8040*/  @P5 BRA `(.L_x_546) ;  /* 0x0000000000205947 */ /* 0x000fea0003800000 */
[----:B------:R-:W-:-:S05]  /*8050*/  VIADD R4, R4, 0x1 ;  /* 0x0000000104047836 */ /* 0x000fca0000000000 */
[----:B------:R-:W-:-:S13]  /*8060*/  ISETP.NE.AND P5, PT, R4, RZ, PT ;  /* 0x000000ff0400720c */ /* 0x000fda0003fa5270 */
[----:B------:R-:W-:Y:S01]  /*8070*/  @!P5 IADD3 R2, PT, PT, R2, 0x1, RZ ;  /* 0x000000010202d810 */ /* 0x000fe20007ffe0ff */
[----:B------:R-:W-:Y:S01]  /*8080*/  @!P5 VIADD R36, R5, 0x1 ;  /* 0x000000010524d836 */ /* 0x000fe20000000000 */
[----:B------:R-:W-:Y:S02]  /*8090*/  @!P5 MOV R4, RZ ;  /* 0x000000ff0004d202 */ /* 0x000fe40000000f00 */
[----:B------:R-:W-:-:S13]  /*80a0*/  ISETP.NE.AND P6, PT, R2, RZ, !P5 ;  /* 0x000000ff0200720c */ /* 0x000fda0006fc5270 */
[----:B------:R-:W-:-:S05]  /*80b0*/  @P6 IADD3 R36, PT, PT, R5, RZ, RZ ;  /* 0x000000ff05246210 */ /* 0x000fca0007ffe0ff */
[----:B------:R-:W-:-:S07]  /*80c0*/  @!P5 IMAD.MOV.U32 R5, RZ, RZ, R36 ;  /* 0x000000ffff05d224 */ /* 0x000fce00078e0024 */
.L_x_546:
[----:B------:R-:W-:Y:S05]  /*80d0*/  BSYNC.RECONVERGENT B2 ;  /* 0x0000000000027941 */ /* 0x000fea0003800200 */
.L_x_545:
        /* <DEDUP_REMOVED lines=40> */
[----:B------:R-:W-:Y:S02]  /*8360*/  LOP3.LUT R36, R36, UR31, R41, 0x96, !PT ;  /* 0x0000001f24247c12 */ /* 0x000fe4000f8e9629 */
[----:B------:R-:W-:-:S07]  /*8370*/  MOV R19, R40 ;  /* 0x0000002800137202 */ /* 0x000fce0000000f00 */
.L_x_543:
[----:B------:R-:W-:Y:S05]  /*8380*/  BSYNC.RECONVERGENT B1 ;  /* 0x0000000000017941 */ /* 0x000fea0003800200 */
.L_x_542:
        /* <DEDUP_REMOVED lines=8> */
[----:B------:R-:W-:Y:S01]  /*8410*/  IMAD.U32 R35, R27, 0x10000, RZ ;  /* 0x000100001b237824 */ /* 0x000fe200078e00ff */
[----:B------:R-:W-:-:S03]  /*8420*/  PRMT R27, R23, 0x7632, R27 ;  /* 0x00007632171b7816 */ /* 0x000fc6000000001b */
[----:B------:R-:W-:Y:S02]  /*8430*/  FSEL R39, R39, RZ, !P5 ;  /* 0x000000ff27277208 */ /* 0x000fe40006800000 */
[----:B------:R-:W-:Y:S02]  /*8440*/  PRMT R42, R27, 0x7632, R42 ;  /* 0x000076321b2a7816 */ /* 0x000fe4000000002a */
[----:B------:R-:W-:Y:S01]  /*8450*/  PLOP3.LUT P5, PT, P5, PT, PT, 0x8, 0x80 ;  /* 0x000000000080781c */ /* 0x000fe20002fae170 */
[----:B------:R-:W-:Y:S01]  /*8460*/  FADD.FTZ R23, R39, R35 ;  /* 0x0000002327177221 */ /* 0x000fe20000010000 */
[----:B------:R-:W-:Y:S02]  /*8470*/  HFMA2 R35, -RZ, RZ, 0, 1.1920928955078125e-07 ;  /* 0x00000002ff237431 */ /* 0x000fe400000001ff */
[----:B------:R-:W-:Y:S01]  /*8480*/  IMAD.MOV.U32 R39, RZ, RZ, R38 ;  /* 0x000000ffff277224 */ /* 0x000fe200078e0026 */
[----:B------:R-:W-:Y:S08]  /*8490*/  @!P6 BRA `(.L_x_548) ;  /* 0x000000040008e947 */ /* 0x000ff00003800000 */
        /* <DEDUP_REMOVED lines=8> */
.L_x_549:
        /* <DEDUP_REMOVED lines=12> */
[----:B------:R-:W-:Y:S02]  /*85e0*/  @P0 IADD3 R37, PT, PT, R5, RZ, RZ ;  /* 0x000000ff05250210 */ /* 0x000fe40007ffe0ff */
[----:B------:R-:W-:Y:S02]  /*85f0*/  ISETP.NE.AND P0, PT, R36, RZ, PT ;  /* 0x000000ff2400720c */ /* 0x000fe40003f05270 */
[----:B------:R-:W-:-:S11]  /*8600*/  @!P6 MOV R5, R37 ;  /* 0x000000250005e202 */ /* 0x000fd60000000f00 */
.L_x_551:
[----:B------:R-:W-:Y:S05]  /*8610*/  BSYNC.RECONVERGENT B2 ;  /* 0x0000000000027941 */ /* 0x000fea0003800200 */
.L_x_550:
        /* <DEDUP_REMOVED lines=40> */
[----:B------:R-:W-:Y:S01]  /*88a0*/  IMAD.MOV.U32 R35, RZ, RZ, RZ ;  /* 0x000000ffff237224 */ /* 0x000fe200078e00ff */
[----:B------:R-:W-:-:S07]  /*88b0*/  MOV R19, R40 ;  /* 0x0000002800137202 */ /* 0x000fce0000000f00 */
.L_x_548:
[----:B------:R-:W-:Y:S05]  /*88c0*/  BSYNC.RECONVERGENT B1 ;  /* 0x0000000000017941 */ /* 0x000fea0003800200 */
.L_x_547:
[----:B------:R-:W-:Y:S01]  /*88d0*/  I2FP.F32.U32 R37, R39 ;  /* 0x0000002700257245 */ /* 0x000fe20000201000 */
[----:B------:R-:W-:Y:S01]  /*88e0*/  IMAD.U32 R42, R42, 0x10000, RZ ;  /* 0x000100002a2a7824 */ /* 0x000fe200078e00ff */
[----:B------:R-:W-:Y:S02]  /*88f0*/  SHF.L.U32 R27, R27, 0x10, RZ ;  /* 0x000000101b1b7819 */ /* 0x000fe400000006ff */
[----:B------:R-:W-:Y:S01]  /*8900*/  F2FP.BF16.F32.PACK_AB R26, R26, R33 ;  /* 0x000000211a1a723e */ /* 0x000fe200000010ff */
[----:B------:R-:W-:Y:S01]  /*8910*/  FFMA.FTZ R37, R37, R50, 1.1641532182693481445e-10 ;  /* 0x2f00000025257423 */ /* 0x000fe20000010032 */
[----:B------:R-:W-:Y:S01]  /*8920*/  F2FP.BF16.F32.PACK_AB R25, R25, R31 ;  /* 0x0000001f1919723e */ /* 0x000fe200000010ff */
[----:B------:R-:W-:Y:S01]  /*8930*/  FMUL.FTZ R16, R27, R16 ;  /* 0x000000101b107220 */ /* 0x000fe20000410000 */
[----:B------:R-:W-:Y:S02]  /*8940*/  F2FP.BF16.F32.PACK_AB R24, R24, R28 ;  /* 0x0000001c1818723e */ /* 0x000fe400000010ff */
[----:B------:R-:W-:Y:S01]  /*8950*/  FSETP.GTU.FTZ.AND P6, PT, R37, R18, PT ;  /* 0x000000122500720b */ /* 0x000fe20003fdc000 */
[----:B------:R-:W-:-:S05]  /*8960*/  FMUL.FTZ R16, R16, R17 ;  /* 0x0000001110107220 */ /* 0x000fca0000410000 */
[----:B------:R-:W-:Y:S02]  /*8970*/  FSEL R17, R16, RZ, !P6 ;  /* 0x000000ff10117208 */ /* 0x000fe40007000000 */
[----:B------:R-:W-:-:S03]  /*8980*/  PLOP3.LUT P6, PT, P6, PT, PT, 0x8, 0x80 ;  /* 0x000000000080781c */ /* 0x000fc600037ce170 */
[----:B------:R-:W-:-:S05]  /*8990*/  FADD.FTZ R18, R17, R42 ;  /* 0x0000002a11127221 */ /* 0x000fca0000010000 */
[----:B------:R-:W-:Y:S01]  /*89a0*/  F2FP.BF16.F32.PACK_AB R27, R18, R23 ;  /* 0x00000017121b723e */ /* 0x000fe200000010ff */
[----:B------:R-:W-:Y:S06]  /*89b0*/  BRA `(.L_x_552) ;  /* 0x00000028000c7947 */ /* 0x000fec0003800000 */
.L_x_511:
[----:B------:R-:W-:Y:S01]  /*89c0*/  ISETP.NE.AND P0, PT, R29, 0x1, PT ;  /* 0x000000011d00780c */ /* 0x000fe20003f05270 */
[----:B------:R-:W-:Y:S01]  /*89d0*/  BSSY.RECONVERGENT B1, `(.L_x_553) ;  /* 0x0000047000017945 */ /* 0x000fe20003800200 */
[----:B------:R-:W-:Y:S02]  /*89e0*/  HFMA2 R26, -RZ, RZ, 0, 1.1920928955078125e-07 ;  /* 0x00000002ff1a7431 */ /* 0x000fe400000001ff */
[----:B-1----:R-:W-:Y:S01]  /*89f0*/  IMAD.MOV.U32 R24, RZ, RZ, R38 ;  /* 0x000000ffff187224 */ /* 0x002fe200078e0026 */
[----:B------:R-:W-:-:S08]  /*8a00*/  MOV R19, R28 ;  /* 0x0000001c00137202 */ /* 0x000fd00000000f00 */
        /* <DEDUP_REMOVED lines=11> */
.L_x_555:
        /* <DEDUP_REMOVED lines=13> */
.L_x_557:
[----:B------:R-:W-:Y:S05]  /*8b90*/  BSYNC.RECONVERGENT B2 ;  /* 0x0000000000027941 */ /* 0x000fea0003800200 */
.L_x_556:
        /* <DEDUP_REMOVED lines=39> */
[----:B------:R-:W-:Y:S01]  /*8e10*/  MOV R19, R24 ;  /* 0x0000001800137202 */ /* 0x000fe20000000f00 */
[----:B------:R-:W-:Y:S01]  /*8e20*/  IMAD.MOV.U32 R24, RZ, RZ, R28 ;  /* 0x000000ffff187224 */ /* 0x000fe200078e001c */
[----:B------:R-:W-:-:S07]  /*8e30*/  LOP3.LUT R36, R36, UR31, R25, 0x96, !PT ;  /* 0x0000001f24247c12 */ /* 0x000fce000f8e9619 */
.L_x_554:
[----:B------:R-:W-:Y:S05]  /*8e40*/  BSYNC.RECONVERGENT B1 ;  /* 0x0000000000017941 */ /* 0x000fea0003800200 */
.L_x_553:
[----:B------:R-:W-:Y:S01]  /*8e50*/  I2FP.F32.U32 R25, R24 ;  /* 0x0000001800197245 */ /* 0x000fe20000201000 */
[----:B-----5:R-:W-:Y:S01]  /*8e60*/  IMAD.U32 R27, R20, 0x10000, RZ ;  /* 0x00010000141b7824 */ /* 0x020fe200078e00ff */
[----:B------:R-:W-:Y:S01]  /*8e70*/  ISETP.NE.AND P1, PT, R26, 0x1, PT ;  /* 0x000000011a00780c */ /* 0x000fe20003f25270 */
[----:B------:R-:W-:Y:S01]  /*8e80*/  BSSY.RECONVERGENT B1, `(.L_x_558) ;  /* 0x000004d000017945 */ /* 0x000fe20003800200 */
[----:B------:R-:W-:Y:S02]  /*8e90*/  HFMA2 R30, -RZ, RZ, 0, 1.1920928955078125e-07 ;  /* 0x00000002ff1e7431 */ /* 0x000fe400000001ff */
[----:B------:R-:W-:Y:S01]  /*8ea0*/  FFMA.FTZ R25, R25, R50, 1.1641532182693481445e-10 ;  /* 0x2f00000019197423 */ /* 0x000fe20000010032 */
[----:B------:R-:W-:Y:S01]  /*8eb0*/  FMUL.FTZ R24, R27, R16 ;  /* 0x000000101b187220 */ /* 0x000fe20000410000 */
[----:B------:R-:W-:-:S03]  /*8ec0*/  IMAD.MOV.U32 R27, RZ, RZ, R38 ;  /* 0x000000ffff1b7224 */ /* 0x000fc600078e0026 */
[----:B------:R-:W-:Y:S01]  /*8ed0*/  FMUL.FTZ R24, R24, R17 ;  /* 0x0000001118187220 */ /* 0x000fe20000410000 */
[----:B------:R-:W-:Y:S02]  /*8ee0*/  FSETP.GTU.FTZ.AND P0, PT, R25, R18, PT ;  /* 0x000000121900720b */ /* 0x000fe40003f1c000 */
[----:B------:R-:W-:Y:S02]  /*8ef0*/  PRMT R25, R20, 0x7632, R25 ;  /* 0x0000763214197816 */ /* 0x000fe40000000019 */
        /* <DEDUP_REMOVED lines=13> */
.L_x_560:
        /* <DEDUP_REMOVED lines=13> */
.L_x_562:
[----:B------:R-:W-:Y:S05]  /*90a0*/  BSYNC.RECONVERGENT B2 ;  /* 0x0000000000027941 */ /* 0x000fea0003800200 */
.L_x_561:
        /* <DEDUP_REMOVED lines=39> */
[----:B------:R-:W-:Y:S02]  /*9320*/  LOP3.LUT R36, R36, UR31, R27, 0x96, !PT ;  /* 0x0000001f24247c12 */ /* 0x000fe4000f8e961b */
[----:B------:R-:W-:Y:S01]  /*9330*/  MOV R27, R19 ;  /* 0x00000013001b7202 */ /* 0x000fe20000000f00 */
[----:B------:R-:W-:-:S07]  /*9340*/  IMAD.MOV.U32 R19, RZ, RZ, R26 ;  /* 0x000000ffff137224 */ /* 0x000fce00078e001a */
.L_x_559:
[----:B------:R-:W-:Y:S05]  /*9350*/  BSYNC.RECONVERGENT B1 ;  /* 0x0000000000017941 */ /* 0x000fea0003800200 */
.L_x_558:
        /* <DEDUP_REMOVED lines=9> */
[----:B------:R-:W-:-:S04]  /*93f0*/  FSETP.GTU.FTZ.AND P1, PT, R27, R18, PT ;  /* 0x000000121b00720b */ /* 0x000fc80003f3c000 */
        /* <DEDUP_REMOVED lines=12> */
.L_x_565:
        /* <DEDUP_REMOVED lines=13> */
.L_x_567:
[----:B------:R-:W-:Y:S05]  /*9590*/  BSYNC.RECONVERGENT B2 ;  /* 0x0000000000027941 */ /* 0x000fea0003800200 */
.L_x_566:
        /* <DEDUP_REMOVED lines=42> */
.L_x_564:
[----:B------:R-:W-:Y:S05]  /*9840*/  BSYNC.RECONVERGENT B1 ;  /* 0x0000000000017941 */ /* 0x000fea0003800200 */
.L_x_563:
        /* <DEDUP_REMOVED lines=8> */
[----:B------:R-:W-:Y:S01]  /*98d0*/  FSETP.GTU.FTZ.AND P2, PT, R25, R18, PT ;  /* 0x000000121900720b */ /* 0x000fe20003f5c000 */
[----:B------:R-:W-:Y:S01]  /*98e0*/  FMUL.FTZ R25, R26, R17 ;  /* 0x000000111a197220 */ /* 0x000fe20000410000 */
[----:B------:R-:W-:Y:S02]  /*98f0*/  PRMT R26, R21, 0x7632, R26 ;  /* 0x00007632151a7816 */ /* 0x000fe4000000001a */
[----:B------:R-:W-:Y:S02]  /*9900*/  PLOP3.LUT P1, PT, P2, PT, PT, 0x8, 0x80 ;  /* 0x000000000080781c */ /* 0x000fe4000172e170 */
[----:B------:R-:W-:-:S04]  /*9910*/  FSEL R25, R25, RZ, !P2 ;  /* 0x000000ff19197208 */ /* 0x000fc80005000000 */
        /* <DEDUP_REMOVED lines=10> */
.L_x_570:
        /* <DEDUP_REMOVED lines=13> */
.L_x_572:
[----:B------:R-:W-:Y:S05]  /*9a90*/  BSYNC.RECONVERGENT B2 ;  /* 0x0000000000027941 */ /* 0x000fea0003800200 */
.L_x_571:
        /* <DEDUP_REMOVED lines=42> */
.L_x_569:
[----:B------:R-:W-:Y:S05]  /*9d40*/  BSYNC.RECONVERGENT B1 ;  /* 0x0000000000017941 */ /* 0x000fea0003800200 */
.L_x_568:
        /* <DEDUP_REMOVED lines=8> */
[----:B------:R-:W-:-:S04]  /*9dd0*/  FSETP.GTU.FTZ.AND P3, PT, R31, R18, PT ;  /* 0x000000121f00720b */ /* 0x000fc80003f7c000 */
[----:B------:R-:W-:Y:S01]  /*9de0*/  FSEL R30, R26, RZ, !P3 ;  /* 0x000000ff1a1e7208 */ /* 0x000fe20005800000 */
[----:B------:R-:W-:Y:S01]  /*9df0*/  IMAD.MOV.U32 R26, RZ, RZ, R38 ;  /* 0x000000ffff1a7224 */ /* 0x000fe200078e0026 */
[----:B------:R-:W-:Y:S01]  /*9e00*/  PLOP3.LUT P2, PT, P3, PT, PT, 0x8, 0x80 ;  /* 0x000000000080781c */ /* 0x000fe20001f4e170 */
[----:B------:R-:W-:-:S12]  /*9e10*/  @!P4 BRA `(.L_x_574) ;  /* 0x000000040000c947 */ /* 0x000fd80003800000 */
        /* <DEDUP_REMOVED lines=8> */
.L_x_575:
        /* <DEDUP_REMOVED lines=8> */
[----:B------:R-:W-:Y:S02]  /*9f20*/  @!P3 VIADD R26, R5, 0x1 ;  /* 0x00000001051ab836 */ /* 0x000fe40000000000 */
[----:B------:R-:W-:Y:S01]  /*9f30*/  @!P3 IMAD.MOV.U32 R4, RZ, RZ, RZ ;  /* 0x000000ffff04b224 */ /* 0x000fe200078e00ff */
[----:B------:R-:W-:-:S13]  /*9f40*/  ISETP.NE.AND P4, PT, R2, RZ, !P3 ;  /* 0x000000ff0200720c */ /* 0x000fda0005f85270 */
[----:B------:R-:W-:-:S04]  /*9f50*/  @P4 IADD3 R26, PT, PT, R5, RZ, RZ ;  /* 0x000000ff051a4210 */ /* 0x000fc80007ffe0ff */
[----:B------:R-:W-:-:S07]  /*9f60*/  @!P3 MOV R5, R26 ;  /* 0x0000001a0005b202 */ /* 0x000fce0000000f00 */
.L_x_577:
[----:B------:R-:W-:Y:S05]  /*9f70*/  BSYNC.RECONVERGENT B2 ;  /* 0x0000000000027941 */ /* 0x000fea0003800200 */
.L_x_576:
        /* <DEDUP_REMOVED lines=40> */
[----:B------:R-:W-:Y:S01]  /*a200*/  IMAD.MOV.U32 R32, RZ, RZ, RZ ;  /* 0x000000ffff207224 */ /* 0x000fe200078e00ff */
[----:B------:R-:W-:-:S07]  /*a210*/  LOP3.LUT R36, R36, UR31, R33, 0x96, !PT ;  /* 0x0000001f24247c12 */ /* 0x000fce000f8e9621 */
.L_x_574:
[----:B------:R-:W-:Y:S05]  /*a220*/  BSYNC.RECONVERGENT B1 ;  /* 0x0000000000017941 */ /* 0x000fea0003800200 */
.L_x_573:
[----:B------:R-:W-:Y:S01]  /*a230*/  I2FP.F32.U32 R31, R26 ;  /* 0x0000001a001f7245 */ /* 0x000fe20000201000 */
[----:B------:R-:W-:Y:S01]  /*a240*/  BSSY.RECONVERGENT B1, `(.L_x_578) ;  /* 0x000004e000017945 */ /* 0x000fe20003800200 */
[----:B------:R-:W-:Y:S01]  /*a250*/  SHF.L.U32 R33, R22, 0x10, RZ ;  /* 0x0000001016217819 */ /* 0x000fe200000006ff */
[----:B------:R-:W-:Y:S01]  /*a260*/  IMAD.MOV.U32 R35, RZ, RZ, 0x2 ;  /* 0x00000002ff237424 */ /* 0x000fe200078e00ff */
[----:B------:R-:W-:Y:S01]  /*a270*/  ISETP.NE.AND P5, PT, R32, 0x1, PT ;  /* 0x000000012000780c */ /* 0x000fe20003fa5270 */
[----:B------:R-:W-:Y:S02]  /*a280*/  FFMA.FTZ R31, R31, R50, 1.1641532182693481445e-10 ;  /* 0x2f0000001f1f7423 */ /* 0x000fe40000010032 */
[----:B------:R-:W-:Y:S01]  /*a290*/  FMUL.FTZ R26, R33, R16 ;  /* 0x00000010211a7220 */ /* 0x000fe20000410000 */
[----:B------:R-:W-:Y:S02]  /*a2a0*/  MOV R33, R38 ;  /* 0x0000002600217202 */ /* 0x000fe40000000f00 */
[----:B------:R-:W-:Y:S01]  /*a2b0*/  FSETP.GTU.FTZ.AND P4, PT, R31, R18, PT ;  /* 0x000000121f00720b */ /* 0x000fe20003f9c000 */
[----:B------:R-:W-:Y:S01]  /*a2c0*/  FMUL.FTZ R26, R26, R17 ;  /* 0x000000111a1a7220 */ /* 0x000fe20000410000 */
[----:B------:R-:W-:-:S02]  /*a2d0*/  PRMT R31, R22, 0x7632, R31 ;  /* 0x00007632161f7816 */ /* 0x000fc4000000001f */
[----:B------:R-:W-:Y:S02]  /*a2e0*/  PLOP3.LUT P3, PT, P4, PT, PT, 0x8, 0x80 ;  /* 0x000000000080781c */ /* 0x000fe4000276e170 */
[----:B------:R-:W-:-:S05]  /*a2f0*/  FSEL R26, R26, RZ, !P4 ;  /* 0x000000ff1a1a7208 */ /* 0x000fca0006000000 */
        /* <DEDUP_REMOVED lines=10> */
.L_x_580:
        /* <DEDUP_REMOVED lines=13> */
.L_x_582:
[----:B------:R-:W-:Y:S05]  /*a470*/  BSYNC.RECONVERGENT B2 ;  /* 0x0000000000027941 */ /* 0x000fea0003800200 */
.L_x_581:
        /* <DEDUP_REMOVED lines=40> */
[----:B------:R-:W-:Y:S01]  /*a700*/  IMAD.MOV.U32 R33, RZ, RZ, R19 ;  /* 0x000000ffff217224 */ /* 0x000fe200078e0013 */
[----:B------:R-:W-:-:S07]  /*a710*/  MOV R19, R32 ;  /* 0x0000002000137202 */ /* 0x000fce0000000f00 */
.L_x_579:
[----:B------:R-:W-:Y:S05]  /*a720*/  BSYNC.RECONVERGENT B1 ;  /* 0x0000000000017941 */ /* 0x000fea0003800200 */
.L_x_578:
        /* <DEDUP_REMOVED lines=12> */
[----:B------:R-:W-:Y:S01]  /*a7f0*/  IMAD.MOV.U32 R32, RZ, RZ, R31 ;  /* 0x000000ffff207224 */ /* 0x000fe200078e001f */
[----:B------:R-:W-:Y:S09]  /*a800*/  @!P5 BRA `(.L_x_584) ;  /* 0x000000040000d947 */ /* 0x000ff20003800000 */
        /* <DEDUP_REMOVED lines=8> */
.L_x_585:
        /* <DEDUP_REMOVED lines=13> */
.L_x_587:
[----:B------:R-:W-:Y:S05]  /*a960*/  BSYNC.RECONVERGENT B2 ;  /* 0x0000000000027941 */ /* 0x000fea0003800200 */
.L_x_586:
        /* <DEDUP_REMOVED lines=40> */
[----:B------:R-:W-:Y:S02]  /*abf0*/  LOP3.LUT R36, R36, UR31, R41, 0x96, !PT ;  /* 0x0000001f24247c12 */ /* 0x000fe4000f8e9629 */
[----:B------:R-:W-:-:S07]  /*ac00*/  MOV R19, R40 ;  /* 0x0000002800137202 */ /* 0x000fce0000000f00 */
.L_x_584:
[----:B------:R-:W-:Y:S05]  /*ac10*/  BSYNC.RECONVERGENT B1 ;  /* 0x0000000000017941 */ /* 0x000fea0003800200 */
.L_x_583:
[----:B------:R-:W-:Y:S01]  /*ac20*/  I2FP.F32.U32 R33, R33 ;  /* 0x0000002100217245 */ /* 0x000fe20000201000 */
[----:B------:R-:W-:Y:S01]  /*ac30*/  BSSY.RECONVERGENT B1, `(.L_x_588) ;  /* 0x000004f000017945 */ /* 0x000fe20003800200 */
[----:B------:R-:W-:Y:S02]  /*ac40*/  SHF.L.U32 R35, R23, 0x10, RZ ;  /* 0x0000001017237819 */ /* 0x000fe400000006ff */
[----:B------:R-:W-:Y:S01]  /*ac50*/  ISETP.NE.AND P6, PT, R39, 0x1, PT ;  /* 0x000000012700780c */ /* 0x000fe20003fc5270 */
[----:B------:R-:W-:Y:S01]  /*ac60*/  FFMA.FTZ R33, R33, R50, 1.1641532182693481445e-10 ;  /* 0x2f00000021217423 */ /* 0x000fe20000010032 */
[----:B------:R-:W-:Y:S01]  /*ac70*/  MOV R37, R38 ;  /* 0x0000002600257202 */ /* 0x000fe20000000f00 */
[----:B------:R-:W-:-:S03]  /*ac80*/  FMUL.FTZ R40, R35, R16 ;  /* 0x0000001023287220 */ /* 0x000fc60000410000 */
[----:B------:R-:W-:Y:S01]  /*ac90*/  FSETP.GTU.FTZ.AND P5, PT, R33, R18, PT ;  /* 0x000000122100720b */ /* 0x000fe20003fbc000 */
[----:B------:R-:W-:Y:S01]  /*aca0*/  FMUL.FTZ R35, R40, R17 ;  /* 0x0000001128237220 */ /* 0x000fe20000410000 */
[----:B------:R-:W-:-:S04]  /*acb0*/  PRMT R33, R23, 0x7632, R33 ;  /* 0x0000763217217816 */ /* 0x000fc80000000021 */
        /* <DEDUP_REMOVED lines=12> */
.L_x_590:
        /* <DEDUP_REMOVED lines=15> */
.L_x_592:
[----:B------:R-:W-:Y:S05]  /*ae70*/  BSYNC.RECONVERGENT B2 ;  /* 0x0000000000027941 */ /* 0x000fea0003800200 */
.L_x_591:
        /* <DEDUP_REMOVED lines=36> */
[----:B------:R-:W-:-:S04]  /*b0c0*/  IMAD.WIDE.U32 R38, R39, -0x326172a9, RZ ;  /* 0xcd9e8d5727267825 */ /* 0x000fc800078e00ff */
[----:B------:R-:W-:Y:S02]  /*b0d0*/  HFMA2 R35, -RZ, RZ, 0, 0 ;  /* 0x00000000ff237431 */ /* 0x000fe400000001ff */
[----:B------:R-:W-:Y:S01]  /*b0e0*/  IMAD.WIDE.U32 R40, R40, -0x2daee0ad, RZ ;  /* 0xd2511f5328287825 */ /* 0x000fe200078e00ff */
[----:B------:R-:W-:-:S03]  /*b0f0*/  LOP3.LUT R34, R34, UR30, R39, 0x96, !PT ;  /* 0x0000001e22227c12 */ /* 0x000fc6000f8e9627 */
[----:B------:R-:W-:Y:S01]  /*b100*/  IMAD.MOV.U32 R19, RZ, RZ, R40 ;  /* 0x000000ffff137224 */ /* 0x000fe200078e0028 */
[----:B------:R-:W-:-:S07]  /*b110*/  LOP3.LUT R36, R36, UR31, R41, 0x96, !PT ;  /* 0x0000001f24247c12 */ /* 0x000fce000f8e9629 */
.L_x_589:
[----:B------:R-:W-:Y:S05]  /*b120*/  BSYNC.RECONVERGENT B1 ;  /* 0x0000000000017941 */ /* 0x000fea0003800200 */
.L_x_588:
[----:B------:R-:W-:Y:S01]  /*b130*/  I2FP.F32.U32 R37, R37 ;  /* 0x0000002500257245 */ /* 0x000fe20000201000 */
[----:B------:R-:W-:Y:S01]  /*b140*/  IMAD.U32 R33, R33, 0x10000, RZ ;  /* 0x0001000021217824 */ /* 0x000fe200078e00ff */
[----:B------:R-:W-:Y:S02]  /*b150*/  F2FP.BF16.F32.PACK_AB R24, R27, R24 ;  /* 0x000000181b18723e */ /* 0x000fe400000010ff */
[----:B------:R-:W-:Y:S01]  /*b160*/  F2FP.BF16.F32.PACK_AB R26, R31, R26 ;  /* 0x0000001a1f1a723e */ /* 0x000fe200000010ff */
[----:B------:R-:W-:Y:S01]  /*b170*/  FFMA.FTZ R37, R37, R50, 1.1641532182693481445e-10 ;  /* 0x2f00000025257423 */ /* 0x000fe20000010032 */
[----:B------:R-:W-:Y:S01]  /*b180*/  FMUL.FTZ R16, R33, R16 ;  /* 0x0000001021107220 */ /* 0x000fe20000410000 */
[----:B------:R-:W-:-:S03]  /*b190*/  F2FP.BF16.F32.PACK_AB R25, R30, R25 ;  /* 0x000000191e19723e */ /* 0x000fc600000010ff */
[----:B------:R-:W-:Y:S01]  /*b1a0*/  FMUL.FTZ R16, R16, R17 ;  /* 0x0000001110107220 */ /* 0x000fe20000410000 */
[----:B------:R-:W-:-:S04]  /*b1b0*/  FSETP.GTU.FTZ.AND P6, PT, R37, R18, PT ;  /* 0x000000122500720b */ /* 0x000fc80003fdc000 */
[----:B------:R-:W-:Y:S02]  /*b1c0*/  FSEL R18, R16, RZ, !P6 ;  /* 0x000000ff10127208 */ /* 0x000fe40007000000 */
[----:B------:R-:W-:Y:S02]  /*b1d0*/  PLOP3.LUT P6, PT, P6, PT, PT, 0x8, 0x80 ;  /* 0x000000000080781c */ /* 0x000fe400037ce170 */
[----:B------:R-:W-:-:S11]  /*b1e0*/  F2FP.BF16.F32.PACK_AB R27, R18, R23 ;  /* 0x00000017121b723e */ /* 0x000fd600000010ff */
.L_x_552:
[----:B------:R-:W-:Y:S01]  /*b1f0*/  FADD.FTZ R31, RZ, R7 ;  /* 0x00000007ff1f7221 */ /* 0x000fe20000010000 */
[----:B------:R-:W-:Y:S01]  /*b200*/  SEL R17, RZ, 0x1000000, !P6 ;  /* 0x01000000ff117807 */ /* 0x000fe20007000000 */
[----:B------:R-:W0:Y:S01]  /*b210*/  LDC.64 R50, c[0x0][0x3b0] ;  /* 0x0000ec00ff327b82 */ /* 0x000e220000000a00 */
[----:B------:R-:W-:Y:S01]  /*b220*/  SEL R37, RZ, 0x10000, !P5 ;  /* 0x00010000ff257807 */ /* 0x000fe20006800000 */
[----:B------:R-:W-:Y:S01]  /*b230*/  FADD.FTZ R16, R31, R8 ;  /* 0x000000081f107221 */ /* 0x000fe20000010000 */
[----:B------:R-:W-:Y:S01]  /*b240*/  SEL R40, RZ, 0x100, !P4 ;  /* 0x00000100ff287807 */ /* 0x000fe20006000000 */
[----:B------:R-:W-:Y:S01]  /*b250*/  UMOV UR4, 0xffffffff ;  /* 0xffffffff00047882 */ /* 0x000fe20000000000 */
[----:B------:R-:W-:Y:S01]  /*b260*/  ISETP.NE.AND P6, PT, R20, RZ, PT ;  /* 0x000000ff1400720c */ /* 0x000fe20003fc5270 */
[----:B------:R-:W-:Y:S01]  /*b270*/  FADD.FTZ R31, R16, R9 ;  /* 0x00000009101f7221 */ /* 0x000fe20000010000 */
[----:B------:R-:W-:Y:S02]  /*b280*/  LOP3.LUT R17, R40, R17, R37, 0xfe, !PT ;  /* 0x0000001128117212 */ /* 0x000fe400078efe25 */
[----:B------:R-:W-:Y:S01]  /*b290*/  SEL R40, RZ, 0x1, !P3 ;  /* 0x00000001ff287807 */ /* 0x000fe20005800000 */
[----:B------:R-:W-:Y:S01]  /*b2a0*/  FADD.FTZ R16, R31, R10 ;  /* 0x0000000a1f107221 */ /* 0x000fe20000010000 */
[----:B------:R-:W-:-:S02]  /*b2b0*/  SEL R33, RZ, 0x10000, !P1 ;  /* 0x00010000ff217807 */ /* 0x000fc40004800000 */
[----:B------:R-:W-:Y:S01]  /*b2c0*/  LOP3.LUT R17, R17, R40, RZ, 0xfc, !PT ;  /* 0x0000002811117212 */ /* 0x000fe200078efcff */
[----:B------:R-:W-:Y:S01]  /*b2d0*/  FADD.FTZ R31, R16, R11 ;  /* 0x0000000b101f7221 */ /* 0x000fe20000010000 */
[----:B------:R-:W1:Y:S01]  /*b2e0*/  LDC.64 R40, c[0x0][0x3a8] ;  /* 0x0000ea00ff287b82 */ /* 0x000e620000000a00 */
[----:B------:R-:W-:Y:S02]  /*b2f0*/  SEL R20, RZ, 0x100, !P0 ;  /* 0x00000100ff147807 */ /* 0x000fe40004000000 */
[----:B------:R-:W-:Y:S01]  /*b300*/  FADD.FTZ R16, R31, R12 ;  /* 0x0000000c1f107221 */ /* 0x000fe20000010000 */
[----:B------:R-:W-:-:S03]  /*b310*/  ISETP.NE.AND P0, PT, R77, RZ, PT ;  /* 0x000000ff4d00720c */ /* 0x000fc60003f05270 */
[----:B------:R-:W-:Y:S01]  /*b320*/  FADD.FTZ R31, R16, R13 ;  /* 0x0000000d101f7221 */ /* 0x000fe20000010000 */
[----:B------:R-:W-:Y:S01]  /*b330*/  SEL R16, RZ, 0x1000000, !P2 ;  /* 0x01000000ff107807 */ /* 0x000fe20005000000 */
[----:B0-----:R-:W-:-:S04]  /*b340*/  IMAD.WIDE.U32 R50, R15, 0x8, R50 ;  /* 0x000000080f327825 */ /* 0x001fc800078e0032 */
[----:B------:R-:W-:Y:S01]  /*b350*/  FADD.FTZ R31, R31, R14 ;  /* 0x0000000e1f1f7221 */ /* 0x000fe20000010000 */
[----:B------:R-:W-:-:S03]  /*b360*/  LOP3.LUT R16, R20, R16, R33, 0xfe, !PT ;  /* 0x0000001014107212 */ /* 0x000fc600078efe21 */
[----:B------:R-:W-:Y:S01]  /*b370*/  FADD.FTZ R20, R31, R28 ;  /* 0x0000001c1f147221 */ /* 0x000fe20000010000 */
[----:B------:R-:W-:-:S03]  /*b380*/  SEL R31, RZ, 0x1, !P6 ;  /* 0x00000001ff1f7807 */ /* 0x000fc60007000000 */
[----:B------:R-:W-:Y:S01]  /*b390*/  FADD.FTZ R20, R20, R29 ;  /* 0x0000001d14147221 */ /* 0x000fe20000010000 */
[----:B------:R-:W-:-:S03]  /*b3a0*/  LOP3.LUT R16, R16, R31, RZ, 0xfc, !PT ;  /* 0x0000001f10107212 */ /* 0x000fc600078efcff */
[----:B------:R-:W-:Y:S01]  /*b3b0*/  FADD.FTZ R31, R20, R21 ;  /* 0x00000015141f7221 */ /* 0x000fe20000010000 */
[----:B-1----:R-:W-:-:S04]  /*b3c0*/  IMAD.WIDE.U32 R40, R15, 0x10, R40 ;  /* 0x000000100f287825 */ /* 0x002fc800078e0028 */
[----:B------:R-:W-:Y:S01]  /*b3d0*/  FADD.FTZ R31, R31, R30 ;  /* 0x0000001e1f1f7221 */ /* 0x000fe20000010000 */
[----:B------:R0:W-:Y:S03]  /*b3e0*/  STG.E.128 desc[UR8][R40.64], R24 ;  /* 0x0000001828007986 */ /* 0x0001e6000c101d08 */
[----:B------:R-:W-:Y:S01]  /*b3f0*/  FADD.FTZ R31, R31, R22 ;  /* 0x000000161f1f7221 */ /* 0x000fe20000010000 */
[----:B------:R0:W-:Y:S03]  /*b400*/  STG.E.64 desc[UR8][R50.64], R16 ;  /* 0x0000001032007986 */ /* 0x0001e6000c101b08 */
[----:B------:R-:W-:-:S04]  /*b410*/  FADD.FTZ R20, R31, R32 ;  /* 0x000000201f147221 */ /* 0x000fc80000010000 */
[----:B------:R-:W-:-:S04]  /*b420*/  FADD.FTZ R31, R20, R23 ;  /* 0x00000017141f7221 */ /* 0x000fc80000010000 */
[----:B------:R-:W-:Y:S01]  /*b430*/  FADD.FTZ R31, R31, R18 ;  /* 0x000000121f1f7221 */ /* 0x000fe20000010000 */
[----:B------:R-:W-:Y:S06]  /*b440*/  BRA.DIV UR4, `(.L_x_593) ;  /* 0x0000000a04187947 */ /* 0x000fec000b800000 */
[----:B0-----:R-:W0:Y:S02]  /*b450*/  SHFL.BFLY PT, R16, R31, 0x1, 0x1f ;  /* 0x0c201f001f107f89 */ /* 0x001e2400000e0000 */
        /* <DEDUP_REMOVED lines=11> */
[C---:B------:R-:W-:Y:S01]  /*b510*/  FADD.FTZ R16, -R26.reuse, R7 ;  /* 0x000000071a107221 */ /* 0x040fe20000010100 */
[C---:B------:R-:W-:Y:S01]  /*b520*/  FADD.FTZ R31, -R26.reuse, R8 ;  /* 0x000000081a1f7221 */ /* 0x040fe20000010100 */
[C---:B------:R-:W-:Y:S01]  /*b530*/  FADD.FTZ R33, -R26.reuse, R9 ;  /* 0x000000091a217221 */ /* 0x040fe20000010100 */
[----:B------:R-:W-:Y:S01]  /*b540*/  FADD.FTZ R25, -R26, R10 ;  /* 0x0000000a1a197221 */ /* 0x000fe20000010100 */
[----:B------:R-:W-:Y:S01]  /*b550*/  FFMA.FTZ R16, R16, R16, RZ ;  /* 0x0000001010107223 */ /* 0x000fe200000100ff */
[----:B------:R-:W-:-:S03]  /*b560*/  FADD.FTZ R27, -R26, R11 ;  /* 0x0000000b1a1b7221 */ /* 0x000fc60000010100 */
[----:B------:R-:W-:-:S04]  /*b570*/  FFMA.FTZ R16, R31, R31, R16 ;  /* 0x0000001f1f107223 */ /* 0x000fc80000010010 */
        /* <DEDUP_REMOVED lines=34> */
.L_x_606:
[----:B-1----:R-:W-:Y:S01]  /*b7a0*/  FADD.FTZ R20, R24, R31 ;  /* 0x0000001f18147221 */ /* 0x002fe20000010000 */
[----:B0-----:R-:W-:Y:S01]  /*b7b0*/  FMUL.FTZ R24, R26, R26 ;  /* 0x0000001a1a187220 */ /* 0x001fe20000410000 */
[----:B------:R-:W-:Y:S02]  /*b7c0*/  ISETP.NE.AND P1, PT, RZ, UR32, PT ;  /* 0x00000020ff007c0c */ /* 0x000fe4000bf25270 */
[----:B------:R-:W-:Y:S02]  /*b7d0*/  FFMA.FTZ R20, R20, R17, UR13 ;  /* 0x0000000d14147e23 */ /* 0x000fe40008010011 */
[----:B------:R-:W-:Y:S01]  /*b7e0*/  FSEL R25, R24, RZ, P1 ;  /* 0x000000ff18197208 */ /* 0x000fe20000800000 */
[----:B------:R-:W0:Y:S01]  /*b7f0*/  LDC.64 R16, c[0x0][0x428] ;  /* 0x00010a00ff107b82 */ /* 0x000e220000000a00 */
[----:B------:R-:W-:-:S03]  /*b800*/  FSEL R24, R26, RZ, !P1 ;  /* 0x000000ff1a187208 */ /* 0x000fc60004800000 */
[----:B------:R-:W-:Y:S02]  /*b810*/  FADD.FTZ R25, R20, R25 ;  /* 0x0000001914197221 */ /* 0x000fe40000010000 */
        /* <DEDUP_REMOVED lines=17> */
[----:B------:R-:W2:Y:S01]  /*b930*/  @!P0 LDC.64 R22, c[0x0][0x3c0] ;  /* 0x0000f000ff168b82 */ /* 0x000ea20000000a00 */
[----:B0-----:R-:W-:-:S04]  /*b940*/  IMAD.WIDE.U32 R6, R6, 0x10, R16 ;  /* 0x0000001006067825 */ /* 0x001fc800078e0010 */
[C---:B-1----:R-:W-:Y:S01]  /*b950*/  FMUL.FTZ R42, R27.reuse, R20 ;  /* 0x000000141b2a7220 */ /* 0x042fe20000410000 */
[C---:B------:R-:W-:Y:S01]  /*b960*/  FMUL.FTZ R20, R27.reuse, R9 ;  /* 0x000000091b147220 */ /* 0x040fe20000410000 */
[C---:B------:R-:W-:Y:S01]  /*b970*/  FMUL.FTZ R50, R27.reuse, R8 ;  /* 0x000000081b327220 */ /* 0x040fe20000410000 */
[C---:B------:R-:W-:Y:S01]  /*b980*/  FMUL.FTZ R11, R27.reuse, R11 ;  /* 0x0000000b1b0b7220 */ /* 0x040fe20000410000 */
[C---:B------:R-:W-:Y:S01]  /*b990*/  FMUL.FTZ R21, R27.reuse, R14 ;  /* 0x0000000e1b157220 */ /* 0x040fe20000410000 */
[C---:B------:R-:W-:Y:S01]  /*b9a0*/  FMUL.FTZ R8, R27.reuse, R31 ;  /* 0x0000001f1b087220 */ /* 0x040fe20000410000 */
[----:B------:R-:W-:Y:S01]  /*b9b0*/  FMUL.FTZ R33, R27, R33 ;  /* 0x000000211b217220 */ /* 0x000fe20000410000 */
[----:B------:R-:W0:Y:S01]  /*b9c0*/  @!P0 LDC.64 R24, c[0x0][0x3c8] ;  /* 0x0000f200ff188b82 */ /* 0x000e220000000a00 */
[----:B------:R-:W-:Y:S01]  /*b9d0*/  FFMA.FTZ R9, R20, R72, R71 ;  /* 0x0000004814097223 */ /* 0x000fe20000010047 */
[----:B------:R-:W-:Y:S01]  /*b9e0*/  FFMA.FTZ R14, R11, R68, R67 ;  /* 0x000000440b0e7223 */ /* 0x000fe20000010043 */
[----:B------:R-:W-:Y:S01]  /*b9f0*/  FFMA.FTZ R20, R21, R62, R61 ;  /* 0x0000003e15147223 */ /* 0x000fe2000001003d */
[----:B------:R-:W-:Y:S01]  /*ba00*/  FMUL.FTZ R10, R27, R10 ;  /* 0x0000000a1b0a7220 */ /* 0x000fe20000410000 */
[----:B------:R-:W-:Y:S01]  /*ba10*/  FFMA.FTZ R11, R33, R64, R63 ;  /* 0x00000040210b7223 */ /* 0x000fe2000001003f */
[----:B------:R-:W-:Y:S01]  /*ba20*/  FFMA.FTZ R21, R8, R66, R65 ;  /* 0x0000004208157223 */ /* 0x000fe20000010041 */
[C---:B------:R-:W-:Y:S01]  /*ba30*/  FMUL.FTZ R40, R27.reuse, R40 ;  /* 0x000000281b287220 */ /* 0x040fe20000410000 */
[----:B------:R-:W-:Y:S01]  /*ba40*/  FFMA.FTZ R8, R10, R70, R69 ;  /* 0x000000460a087223 */ /* 0x000fe20000010045 */
[----:B------:R-:W-:Y:S01]  /*ba50*/  FMUL.FTZ R18, R27, R18 ;  /* 0x000000121b127220 */ /* 0x000fe20000410000 */
[----:B------:R-:W-:Y:S01]  /*ba60*/  F2FP.BF16.F32.PACK_AB R11, R20, R11 ;  /* 0x0000000b140b723e */ /* 0x000fe200000010ff */
[----:B------:R-:W-:Y:S01]  /*ba70*/  IMAD.WIDE.U32 R16, R15, 0x10, R16 ;  /* 0x000000100f107825 */ /* 0x000fe200078e0010 */
[----:B------:R-:W-:-:S03]  /*ba80*/  F2FP.BF16.F32.PACK_AB R10, R21, R14 ;  /* 0x0000000e150a723e */ /* 0x000fc600000010ff */
[----:B------:R-:W-:Y:S01]  /*ba90*/  FFMA.FTZ R42, R42, R76, R75 ;  /* 0x0000004c2a2a7223 */ /* 0x000fe2000001004b */
[----:B------:R-:W1:Y:S01]  /*baa0*/  LDC.64 R20, c[0x0][0x380] ;  /* 0x0000e000ff147b82 */ /* 0x000e620000000a00 */
[----:B------:R-:W-:Y:S01]  /*bab0*/  FFMA.FTZ R15, R50, R74, R73 ;  /* 0x0000004a320f7223 */ /* 0x000fe20000010049 */
[----:B------:R-:W-:Y:S01]  /*bac0*/  FFMA.FTZ R40, R40, R46, R45 ;  /* 0x0000002e28287223 */ /* 0x000fe2000001002d */
[----:B------:R-:W-:Y:S01]  /*bad0*/  FFMA.FTZ R31, R18, R44, R43 ;  /* 0x0000002c121f7223 */ /* 0x000fe2000001002b */
[----:B------:R-:W-:Y:S01]  /*bae0*/  F2FP.BF16.F32.PACK_AB R9, R8, R9 ;  /* 0x000000090809723e */ /* 0x000fe200000010ff */
[----:B------:R-:W-:Y:S01]  /*baf0*/  FMUL.FTZ R28, R27, R28 ;  /* 0x0000001c1b1c7220 */ /* 0x000fe20000410000 */
[----:B------:R-:W-:Y:S01]  /*bb00*/  F2FP.BF16.F32.PACK_AB R8, R15, R42 ;  /* 0x0000002a0f08723e */ /* 0x000fe200000010ff */
[----:B------:R-:W-:Y:S01]  /*bb10*/  FMUL.FTZ R14, R27, R29 ;  /* 0x0000001d1b0e7220 */ /* 0x000fe20000410000 */
[----:B------:R-:W-:Y:S01]  /*bb20*/  F2FP.BF16.F32.PACK_AB R15, R31, R40 ;  /* 0x000000281f0f723e */ /* 0x000fe200000010ff */
        /* <DEDUP_REMOVED lines=9> */
[----:B------:R-:W-:Y:S01]  /*bbc0*/  FFMA.FTZ R29, R14, R58, R57 ;  /* 0x0000003a0e1d7223 */ /* 0x000fe20000010039 */
[----:B--2---:R-:W-:Y:S01]  /*bbd0*/  @!P0 IMAD.WIDE R22, R0, 0x4, R22 ;  /* 0x0000000400168825 */ /* 0x004fe200078e0216 */
[----:B------:R-:W-:-:S02]  /*bbe0*/  F2FP.BF16.F32.PACK_AB R14, R31, R40 ;  /* 0x000000281f0e723e */ /* 0x000fc400000010ff */
[----:B------:R-:W-:Y:S01]  /*bbf0*/  F2FP.BF16.F32.PACK_AB R13, R30, R13 ;  /* 0x0000000d1e0d723e */ /* 0x000fe200000010ff */
[----:B0-----:R-:W-:Y:S01]  /*bc00*/  @!P0 IMAD.WIDE R24, R0, 0x4, R24 ;  /* 0x0000000400188825 */ /* 0x001fe200078e0218 */
[----:B------:R-:W-:Y:S01]  /*bc10*/  F2FP.BF16.F32.PACK_AB R12, R29, R12 ;  /* 0x0000000c1d0c723e */ /* 0x000fe200000010ff */
[----:B------:R0:W-:Y:S01]  /*bc20*/  @!P0 STG.E desc[UR8][R22.64], R26 ;  /* 0x0000001a16008986 */ /* 0x0001e2000c101908 */
[----:B-1----:R-:W-:-:S03]  /*bc30*/  LEA R0, R20, R0, 0x2 ;  /* 0x0000000014007211 */ /* 0x002fc600078e10ff */
[----:B------:R0:W-:Y:S01]  /*bc40*/  @!P0 STG.E desc[UR8][R24.64], R27 ;  /* 0x0000001b18008986 */ /* 0x0001e2000c101908 */
[----:B------:R-:W-:-:S03]  /*bc50*/  ISETP.GE.AND P0, PT, R0, R21, PT ;  /* 0x000000150000720c */ /* 0x000fc60003f06270 */
[----:B------:R0:W-:Y:S04]  /*bc60*/  STG.E.128 desc[UR8][R6.64], R8 ;  /* 0x0000000806007986 */ /* 0x0001e8000c101d08 */
[----:B------:R0:W-:Y:S06]  /*bc70*/  STG.E.128 desc[UR8][R16.64], R12 ;  /* 0x0000000c10007986 */ /* 0x0001ec000c101d08 */
[----:B------:R-:W-:Y:S05]  /*bc80*/  @!P0 BRA `(.L_x_594) ;  /* 0xffffff4c00bc8947 */ /* 0x000fea000383ffff */
[----:B------:R-:W-:Y:S05]  /*bc90*/  BSYNC B0 ;  /* 0x0000000000007941 */ /* 0x000fea0003800000 */
.L_x_429:
[----:B------:R-:W-:Y:S05]  /*bca0*/  EXIT ;  /* 0x000000000000794d */ /* 0x000fea0003800000 */
.L_x_593:
[----:B------:R-:W-:Y:S01]  /*bcb0*/  HFMA2 R39, -RZ, RZ, 0, 5.9604644775390625e-08 ;  /* 0x00000001ff277431 */ /* 0x000fe200000001ff */
[----:B------:R-:W-:Y:S01]  /*bcc0*/  BSSY B1, `(.L_x_595) ;  /* 0x0000007000017945 */ /* 0x000fe20003800000 */
[----:B0-----:R-:W-:Y:S01]  /*bcd0*/  IMAD.MOV.U32 R40, RZ, RZ, R31 ;  /* 0x000000ffff287224 */ /* 0x001fe200078e001f */
[----:B------:R-:W-:Y:S01]  /*bce0*/  MOV R33, 0xffffffff ;  /* 0xffffffff00217802 */ /* 0x000fe20000000f00 */
[----:B------:R-:W-:-:S07]  /*bcf0*/  IMAD.MOV.U32 R42, RZ, RZ, 0x1f ;  /* 0x0000001fff2a7424 */ /* 0x000fce00078e00ff */
[----:B------:R-:W-:Y:S05]  /*bd00*/  WARPSYNC.COLLECTIVE R33, `(.L_x_596) ;  /* 0x0000000021087348 */ /* 0x000fea0003c00000 */
[----:B------:R0:W1:Y:S02]  /*bd10*/  SHFL.BFLY P1, R37, R40, R39, R42 ;  /* 0x0c00002728257389 */ /* 0x000064000002002a */
[----:B01----:R-:W-:Y:S05]  /*bd20*/  ENDCOLLECTIVE ;  /* 0x000000000000791b */ /* 0x003fea0003800000 */
.L_x_596:
[----:B------:R-:W-:Y:S05]  /*bd30*/  BSYNC B1 ;  /* 0x0000000000017941 */ /* 0x000fea0003800000 */
.L_x_595:
[----:B------:R-:W-:Y:S02]  /*bd40*/  IMAD.MOV.U32 R16, RZ, RZ, R37 ;  /* 0x000000ffff107224 */ /* 0x000fe400078e0025 */
[----:B------:R-:W-:Y:S02]  /*bd50*/  HFMA2 R42, -RZ, RZ, 0, 1.847743988037109375e-06 ;  /* 0x0000001fff2a7431 */ /* 0x000fe400000001ff */
[----:B------:R-:W-:Y:S02]  /*bd60*/  IMAD.MOV.U32 R39, RZ, RZ, 0x2 ;  /* 0x00000002ff277424 */ /* 0x000fe400078e00ff */
[----:B------:R-:W-:Y:S01]  /*bd70*/  FADD.FTZ R20, R31, R16 ;  /* 0x000000101f147221 */ /* 0x000fe20000010000 */
[----:B------:R-:W-:-:S04]  /*bd80*/  IMAD.MOV.U32 R33, RZ, RZ, -0x1 ;  /* 0xffffffffff217424 */ /* 0x000fc800078e00ff */
[----:B------:R-:W-:-:S07]  /*bd90*/  MOV R40, R20 ;  /* 0x0000001400287202 */ /* 0x000fce0000000f00 */
[----:B------:R-:W-:Y:S05]  /*bda0*/  WARPSYNC.COLLECTIVE R33, `(.L_x_597) ;  /* 0x0000000021087348 */ /* 0x000fea0003c00000 */
[----:B------:R0:W1:Y:S02]  /*bdb0*/  SHFL.BFLY P1, R37, R40, R39, R42 ;  /* 0x0c00002728257389 */ /* 0x000064000002002a */
[----:B01----:R-:W-:Y:S05]  /*bdc0*/  ENDCOLLECTIVE ;  /* 0x000000000000791b */ /* 0x003fea0003800000 */
.L_x_597:
[----:B------:R-:W-:Y:S01]  /*bdd0*/  HFMA2 R39, -RZ, RZ, 0, 2.384185791015625e-07 ;  /* 0x00000004ff277431 */ /* 0x000fe200000001ff */
[----:B------:R-:W-:-:S05]  /*bde0*/  MOV R17, R37 ;  /* 0x0000002500117202 */ /* 0x000fca0000000f00 */
[----:B------:R-:W-:-:S04]  /*bdf0*/  FADD.FTZ R24, R20, R17 ;  /* 0x0000001114187221 */ /* 0x000fc80000010000 */
[----:B------:R-:W-:-:S07]  /*be00*/  IMAD.MOV.U32 R40, RZ, RZ, R24 ;  /* 0x000000ffff287224 */ /* 0x000fce00078e0018 */
[----:B------:R-:W-:Y:S05]  /*be10*/  WARPSYNC.COLLECTIVE R33, `(.L_x_598) ;  /* 0x0000000021087348 */ /* 0x000fea0003c00000 */
[----:B------:R0:W1:Y:S02]  /*be20*/  SHFL.BFLY P1, R37, R40, R39, R42 ;  /* 0x0c00002728257389 */ /* 0x000064000002002a */
[----:B01----:R-:W-:Y:S05]  /*be30*/  ENDCOLLECTIVE ;  /* 0x000000000000791b */ /* 0x003fea0003800000 */
.L_x_598:
        /* <DEDUP_REMOVED lines=8> */
.L_x_599:
[----:B------:R-:W-:Y:S01]  /*bec0*/  HFMA2 R39, -RZ, RZ, 0, 9.5367431640625e-07 ;  /* 0x00000010ff277431 */ /* 0x000fe200000001ff */
[----:B------:R-:W-:-:S05]  /*bed0*/  MOV R16, R37 ;  /* 0x0000002500107202 */ /* 0x000fca0000000f00 */
[----:B------:R-:W-:-:S04]  /*bee0*/  FADD.FTZ R27, R25, R16 ;  /* 0x00000010191b7221 */ /* 0x000fc80000010000 */
[----:B------:R-:W-:-:S07]  /*bef0*/  IMAD.MOV.U32 R40, RZ, RZ, R27 ;  /* 0x000000ffff287224 */ /* 0x000fce00078e001b */
[----:B------:R-:W-:Y:S05]  /*bf00*/  WARPSYNC.COLLECTIVE R33, `(.L_x_600) ;  /* 0x0000000021087348 */ /* 0x000fea0003c00000 */
[----:B------:R0:W1:Y:S02]  /*bf10*/  SHFL.BFLY P1, R37, R40, R39, R42 ;  /* 0x0c00002728257389 */ /* 0x000064000002002a */
[----:B01----:R-:W-:Y:S05]  /*bf20*/  ENDCOLLECTIVE ;  /* 0x000000000000791b */ /* 0x003fea0003800000 */
.L_x_600:
[----:B------:R-:W-:Y:S02]  /*bf30*/  IMAD.MOV.U32 R39, RZ, RZ, 0x1 ;  /* 0x00000001ff277424 */ /* 0x000fe400078e00ff */
        /* <DEDUP_REMOVED lines=35> */
[----:B------:R-:W-:-:S07]  /*c170*/  MOV R40, R16 ;  /* 0x0000001000287202 */ /* 0x000fce0000000f00 */
[----:B------:R-:W-:Y:S05]  /*c180*/  WARPSYNC.COLLECTIVE R33, `(.L_x_601) ;  /* 0x0000000021087348 */ /* 0x000fea0003c00000 */
[----:B------:R0:W1:Y:S02]  /*c190*/  SHFL.BFLY P1, R37, R40, R39, R42 ;  /* 0x0c00002728257389 */ /* 0x000064000002002a */
[----:B01----:R-:W-:Y:S05]  /*c1a0*/  ENDCOLLECTIVE ;  /* 0x000000000000791b */ /* 0x003fea0003800000 */
.L_x_601:
[----:B------:R-:W-:Y:S01]  /*c1b0*/  HFMA2 R39, -RZ, RZ, 0, 1.1920928955078125e-07 ;  /* 0x00000002ff277431 */ /* 0x000fe200000001ff */
[----:B------:R-:W-:-:S05]  /*c1c0*/  MOV R25, R37 ;  /* 0x0000002500197202 */ /* 0x000fca0000000f00 */
[----:B------:R-:W-:-:S04]  /*c1d0*/  FADD.FTZ R25, R16, R25 ;  /* 0x0000001910197221 */ /* 0x000fc80000010000 */
[----:B------:R-:W-:-:S07]  /*c1e0*/  IMAD.MOV.U32 R40, RZ, RZ, R25 ;  /* 0x000000ffff287224 */ /* 0x000fce00078e0019 */
[----:B------:R-:W-:Y:S05]  /*c1f0*/  WARPSYNC.COLLECTIVE R33, `(.L_x_602) ;  /* 0x0000000021087348 */ /* 0x000fea0003c00000 */
[----:B------:R0:W1:Y:S02]  /*c200*/  SHFL.BFLY P1, R37, R40, R39, R42 ;  /* 0x0c00002728257389 */ /* 0x000064000002002a */
[----:B01----:R-:W-:Y:S05]  /*c210*/  ENDCOLLECTIVE ;  /* 0x000000000000791b */ /* 0x003fea0003800000 */
.L_x_602:
[----:B------:R-:W-:Y:S02]  /*c220*/  IMAD.MOV.U32 R39, RZ, RZ, 0x4 ;  /* 0x00000004ff277424 */ /* 0x000fe400078e00ff */
[----:B------:R-:W-:-:S04]  /*c230*/  IMAD.MOV.U32 R20, RZ, RZ, R37 ;  /* 0x000000ffff147224 */ /* 0x000fc800078e0025 */
[----:B------:R-:W-:-:S05]  /*c240*/  FADD.FTZ R20, R25, R20 ;  /* 0x0000001419147221 */ /* 0x000fca0000010000 */
[----:B------:R-:W-:-:S07]  /*c250*/  MOV R40, R20 ;  /* 0x0000001400287202 */ /* 0x000fce0000000f00 */
[----:B------:R-:W-:Y:S05]  /*c260*/  WARPSYNC.COLLECTIVE R33, `(.L_x_603) ;  /* 0x0000000021087348 */ /* 0x000fea0003c00000 */
[----:B------:R0:W1:Y:S02]  /*c270*/  SHFL.BFLY P1, R37, R40, R39, R42 ;  /* 0x0c00002728257389 */ /* 0x000064000002002a */
[----:B01----:R-:W-:Y:S05]  /*c280*/  ENDCOLLECTIVE ;  /* 0x000000000000791b */ /* 0x003fea0003800000 */
.L_x_603:
[----:B------:R-:W-:Y:S01]  /*c290*/  HFMA2 R39, -RZ, RZ, 0, 4.76837158203125e-07 ;  /* 0x00000008ff277431 */ /* 0x000fe200000001ff */
[----:B------:R-:W-:-:S05]  /*c2a0*/  MOV R27, R37 ;  /* 0x00000025001b7202 */ /* 0x000fca0000000f00 */
[----:B------:R-:W-:-:S04]  /*c2b0*/  FADD.FTZ R27, R20, R27 ;  /* 0x0000001b141b7221 */ /* 0x000fc80000010000 */
[----:B------:R-:W-:-:S07]  /*c2c0*/  IMAD.MOV.U32 R40, RZ, RZ, R27 ;  /* 0x000000ffff287224 */ /* 0x000fce00078e001b */
[----:B------:R-:W-:Y:S05]  /*c2d0*/  WARPSYNC.COLLECTIVE R33, `(.L_x_604) ;  /* 0x0000000021087348 */ /* 0x000fea0003c00000 */
[----:B------:R0:W1:Y:S02]  /*c2e0*/  SHFL.BFLY P1, R37, R40, R39, R42 ;  /* 0x0c00002728257389 */ /* 0x000064000002002a */
[----:B01----:R-:W-:Y:S05]  /*c2f0*/  ENDCOLLECTIVE ;  /* 0x000000000000791b */ /* 0x003fea0003800000 */
.L_x_604:
[----:B------:R-:W-:Y:S02]  /*c300*/  IMAD.MOV.U32 R39, RZ, RZ, 0x10 ;  /* 0x00000010ff277424 */ /* 0x000fe400078e00ff */
[----:B------:R-:W-:-:S04]  /*c310*/  IMAD.MOV.U32 R24, RZ, RZ, R37 ;  /* 0x000000ffff187224 */ /* 0x000fc800078e0025 */
[----:B------:R-:W-:-:S05]  /*c320*/  FADD.FTZ R24, R27, R24 ;  /* 0x000000181b187221 */ /* 0x000fca0000010000 */
[----:B------:R-:W-:-:S07]  /*c330*/  MOV R40, R24 ;  /* 0x0000001800287202 */ /* 0x000fce0000000f00 */
[----:B------:R-:W-:Y:S05]  /*c340*/  WARPSYNC.COLLECTIVE R33, `(.L_x_605) ;  /* 0x0000000021087348 */ /* 0x000fea0003c00000 */
[----:B------:R0:W1:Y:S02]  /*c350*/  SHFL.BFLY P1, R37, R40, R39, R42 ;  /* 0x0c00002728257389 */ /* 0x000064000002002a */
[----:B01----:R-:W-:Y:S05]  /*c360*/  ENDCOLLECTIVE ;  /* 0x000000000000791b */ /* 0x003fea0003800000 */
.L_x_605:
[----:B------:R-:W-:Y:S01]  /*c370*/  MOV R31, R37 ;  /* 0x00000025001f7202 */ /* 0x000fe20000000f00 */
[----:B------:R-:W-:Y:S06]  /*c380*/  BRA `(.L_x_606) ;  /* 0xfffffff400047947 */ /* 0x000fec000383ffff */
.L_x_607:
        /* <DEDUP_REMOVED lines=15> */
.L_x_20230:


//--------------------- .text._ZN10layer_norm13ln_fwd_kernelINS_13Kernel_traitsI13__nv_bfloat16S2_S2_S2_fjLj512ELj1ELj4ELj1ELj16ENS_18Kernel_traits_baseILj512ES2_S2_S2_S2_fjLj128EEEEELb1ELb0ELb1ELb0EEEvNS_9FwdParamsE --------------------------
	.section	.text._ZN10layer_norm13ln_fwd_kernelINS_13Kernel_traitsI13__nv_bfloat16S2_S2_S2_fjLj512ELj1ELj4ELj1ELj16ENS_18Kernel_traits_baseILj512ES2_S2_S2_S2_fjLj128EEEEELb1ELb0ELb1ELb0EEEvNS_9FwdParamsE,"ax",@progbits
	.align	128
        .global         _ZN10layer_norm13ln_fwd_kernelINS_13Kernel_traitsI13__nv_bfloat16S2_S2_S2_fjLj512ELj1ELj4ELj1ELj16ENS_18Kernel_traits_baseILj512ES2_S2_S2_S2_fjLj128EEEEELb1ELb0ELb1ELb0EEEvNS_9FwdParamsE
        .type           _ZN10layer_norm13ln_fwd_kernelINS_13Kernel_traitsI13__nv_bfloat16S2_S2_S2_fjLj512ELj1ELj4ELj1ELj16ENS_18Kernel_traits_baseILj512ES2_S2_S2_S2_fjLj128EEEEELb1ELb0ELb1ELb0EEEvNS_9FwdParamsE,@function
        .size           _ZN10layer_norm13ln_fwd_kernelINS_13Kernel_traitsI13__nv_bfloat16S2_S2_S2_fjLj512ELj1ELj4ELj1ELj16ENS_18Kernel_traits_baseILj512ES2_S2_S2_S2_fjLj128EEEEELb1ELb0ELb1ELb0EEEvNS_9FwdParamsE,(.L_x_20231 - _ZN10layer_norm13ln_fwd_kernelINS_13Kernel_traitsI13__nv_bfloat16S2_S2_S2_fjLj512ELj1ELj4ELj1ELj16ENS_18Kernel_traits_baseILj512ES2_S2_S2_S2_fjLj128EEEEELb1ELb0ELb1ELb0EEEvNS_9FwdParamsE)
        .other          _ZN10layer_norm13ln_fwd_kernelINS_13Kernel_traitsI13__nv_bfloat16S2_S2_S2_fjLj512ELj1ELj4ELj1ELj16ENS_18Kernel_traits_baseILj512ES2_S2_S2_S2_fjLj128EEEEELb1ELb0ELb1ELb0EEEvNS_9FwdParamsE,@"STO_CUDA_ENTRY STV_DEFAULT"
_ZN10layer_norm13ln_fwd_kernelINS_13Kernel_traitsI13__nv_bfloat16S2_S2_S2_fjLj512ELj1ELj4ELj1ELj16ENS_18Kernel_traits_baseILj512ES2_S2_S2_S2_fjLj128EEEEELb1ELb0ELb1ELb0EEEvNS_9FwdParamsE:
.text._ZN10layer_norm13ln_fwd_kernelINS_13Kernel_traitsI13__nv_bfloat16S2_S2_S2_fjLj512ELj1ELj4ELj1ELj16ENS_18Kernel_traits_baseILj512ES2_S2_S2_S2_fjLj128EEEEELb1ELb0ELb1ELb0EEEvNS_9FwdParamsE:
        /* <DEDUP_REMOVED lines=68> */
.L_x_611:
[----:B------:R-:W-:Y:S05]  /*0440*/  BSYNC.RECONVERGENT B1 ;  /* 0x0000000000017941 */ /* 0x000fea0003800200 */
.L_x_610:
        /* <DEDUP_REMOVED lines=8> */
.L_x_609:
        /* <DEDUP_REMOVED lines=15> */
.L_x_612:
[----:B------:R-:W-:Y:S05]  /*05c0*/  BSYNC.RECONVERGENT B0 ;  /* 0x0000000000007941 */ /* 0x000fea0003800200 */
.L_x_608:
[----:B------:R-:W1:Y:S02]  /*05d0*/  LDCU UR4, c[0x0][0x384] ;  /* 0x00007080ff0477ac */ /* 0x000e640008000800 */
[----:B-1----:R-:W-:-:S13]  /*05e0*/  ISETP.GE.AND P0, PT, R60, UR4, PT ;  /* 0x000000043c007c0c */ /* 0x002fda000bf06270 */
[----:B------:R-:W-:Y:S05]  /*05f0*/  @P0 EXIT ;  /* 0x000000000000094d */ /* 0x000fea0003800000 */
[----:B0-----:R-:W-:Y:S01]  /*0600*/  IMAD.HI.U32 R3, R62, -0x326172a9, RZ ;  /* 0xcd9e8d573e037827 */ /* 0x001fe200078e00ff */
[----:B------:R-:W0:Y:S01]  /*0610*/  LDCU.U8 UR4, c[0x0][0x410] ;  /* 0x00008200ff0477ac */ /* 0x000e220008000000 */
[----:B------:R-:W-:Y:S01]  /*0620*/  BSSY B0, `(.L_x_613) ;  /* 0x0000cd8000007945 */ /* 0x000fe20003800000 */
[----:B------:R-:W-:Y:S01]  /*0630*/  LOP3.LUT R55, R0, 0x3, RZ, 0xc0, !PT ;  /* 0x0000000300377812 */ /* 0x000fe200078ec0ff */
[----:B------:R-:W-:Y:S01]  /*0640*/  IMAD.HI.U32 R2, R59, -0x2daee0ad, RZ ;  /* 0xd2511f533b027827 */ /* 0x000fe200078e00ff */
[----:B------:R-:W-:Y:S01]  /*0650*/  LOP3.LUT R3, R58, UR6, R3, 0x96, !PT ;  /* 0x000000063a037c12 */ /* 0x000fe2000f8e9603 */
[----:B------:R-:W1:Y:S01]  /*0660*/  LDCU UR5, c[0x0][0x404] ;  /* 0x00008080ff0577ac */ /* 0x000e620008000800 */
[----:B-----5:R-:W-:Y:S01]  /*0670*/  PRMT R54, R27, 0x7632, R54 ;  /* 0x000076321b367816 */ /* 0x020fe20000000036 */
[----:B------:R-:W-:Y:S01]  /*0680*/  IMAD R5, R62, -0x326172a9, RZ ;  /* 0xcd9e8d573e057824 */ /* 0x000fe200078e02ff */
[----:B------:R-:W-:Y:S01]  /*0690*/  LOP3.LUT R2, R2, UR7, RZ, 0x3c, !PT ;  /* 0x0000000702027c12 */ /* 0x000fe2000f8e3cff */
[----:B------:R-:W-:Y:S01]  /*06a0*/  IMAD R7, R59, -0x2daee0ad, RZ ;  /* 0xd2511f533b077824 */ /* 0x000fe200078e02ff */
[----:B------:R-:W-:Y:S01]  /*06b0*/  PRMT R53, R31, 0x7632, R53 ;  /* 0x000076321f357816 */ /* 0x000fe20000000035 */
[----:B------:R-:W-:Y:S01]  /*06c0*/  IMAD.HI.U32 R6, R3, -0x2daee0ad, RZ ;  /* 0xd2511f5303067827 */ /* 0x000fe200078e00ff */
[----:B------:R-:W-:Y:S01]  /*06d0*/  PRMT R52, R26, 0x7632, R52 ;  /* 0x000076321a347816 */ /* 0x000fe20000000034 */
[----:B------:R-:W2:Y:S01]  /*06e0*/  LDCU UR14, c[0x0][0x448] ;  /* 0x00008900ff0e77ac */ /* 0x000ea20008000800 */
[----:B------:R-:W-:Y:S01]  /*06f0*/  PRMT R51, R30, 0x7632, R51 ;  /* 0x000076321e337816 */ /* 0x000fe20000000033 */
[C---:B------:R-:W-:Y:S01]  /*0700*/  IMAD.HI.U32 R4, R2.reuse, -0x326172a9, RZ ;  /* 0xcd9e8d5702047827 */ /* 0x040fe200078e00ff */
[----:B------:R-:W-:Y:S01]  /*0710*/  LOP3.LUT R6, R7, UR16, R6, 0x96, !PT ;  /* 0x0000001007067c12 */ /* 0x000fe2000f8e9606 */
[----:B------:R-:W3:Y:S01]  /*0720*/  LDCU.64 UR12, c[0x0][0x408] ;  /* 0x00008100ff0c77ac */ /* 0x000ee20008000a00 */
[----:B------:R-:W-:Y:S01]  /*0730*/  PRMT R50, R25, 0x7632, R50 ;  /* 0x0000763219327816 */ /* 0x000fe20000000032 */
[----:B------:R-:W-:Y:S01]  /*0740*/  IMAD R8, R3, -0x2daee0ad, RZ ;  /* 0xd2511f5303087824 */ /* 0x000fe200078e02ff */
[----:B------:R-:W-:Y:S01]  /*0750*/  LOP3.LUT R4, R5, UR15, R4, 0x96, !PT ;  /* 0x0000000f05047c12 */ /* 0x000fe2000f8e9604 */
[----:B------:R-:W-:Y:S01]  /*0760*/  IMAD R5, R2, -0x326172a9, RZ ;  /* 0xcd9e8d5702057824 */ /* 0x000fe200078e02ff */
[----:B------:R-:W-:Y:S01]  /*0770*/  PRMT R49, R29, 0x7632, R49 ;  /* 0x000076321d317816 */ /* 0x000fe20000000031 */
[----:B------:R-:W-:Y:S01]  /*0780*/  IMAD.HI.U32 R2, R6, -0x326172a9, RZ ;  /* 0xcd9e8d5706027827 */ /* 0x000fe200078e00ff */
[----:B------:R-:W-:Y:S01]  /*0790*/  PRMT R48, R24, 0x7632, R48 ;  /* 0x0000763218307816 */ /* 0x000fe20000000030 */
[----:B------:R-:W4:Y:S01]  /*07a0*/  LDCU.64 UR10, c[0x0][0x3a0] ;  /* 0x00007400ff0a77ac */ /* 0x000f220008000a00 */
[----:B------:R-:W-:Y:S01]  /*07b0*/  PRMT R47, R28, 0x7632, R47 ;  /* 0x000076321c2f7816 */ /* 0x000fe2000000002f */
[----:B------:R-:W-:Y:S01]  /*07c0*/  IMAD.HI.U32 R3, R4, -0x2daee0ad, RZ ;  /* 0xd2511f5304037827 */ /* 0x000fe200078e00ff */
[----:B------:R-:W-:-:S02]  /*07d0*/  LOP3.LUT R2, R5, UR17, R2, 0x96, !PT ;  /* 0x0000001105027c12 */ /* 0x000fc4000f8e9602 */
[----:B------:R-:W-:Y:S01]  /*07e0*/  PRMT R46, R35, 0x7632, R46 ;  /* 0x00007632232e7816 */ /* 0x000fe2000000002e */
[----:B------:R-:W-:Y:S01]  /*07f0*/  IMAD R5, R6, -0x326172a9, RZ ;  /* 0xcd9e8d5706057824 */ /* 0x000fe200078e02ff */
[----:B------:R-:W-:Y:S01]  /*0800*/  LOP3.LUT R3, R8, UR18, R3, 0x96, !PT ;  /* 0x0000001208037c12 */ /* 0x000fe2000f8e9603 */
[----:B------:R-:W-:Y:S01]  /*0810*/  IMAD R7, R4, -0x2daee0ad, RZ ;  /* 0xd2511f5304077824 */ /* 0x000fe200078e02ff */
[----:B------:R-:W-:Y:S01]  /*0820*/  PRMT R45, R39, 0x7632, R45 ;  /* 0x00007632272d7816 */ /* 0x000fe2000000002d */
[----:B------:R-:W-:Y:S01]  /*0830*/  IMAD.HI.U32 R6, R2, -0x2daee0ad, RZ ;  /* 0xd2511f5302067827 */ /* 0x000fe200078e00ff */
[----:B------:R-:W-:Y:S02]  /*0840*/  PRMT R44, R34, 0x7632, R44 ;  /* 0x00007632222c7816 */ /* 0x000fe4000000002c */
[----:B------:R-:W-:Y:S01]  /*0850*/  PRMT R19, R38, 0x7632, R19 ;  /* 0x0000763226137816 */ /* 0x000fe20000000013 */
[----:B------:R-:W-:Y:S01]  /*0860*/  IMAD.HI.U32 R4, R3, -0x326172a9, RZ ;  /* 0xcd9e8d5703047827 */ /* 0x000fe200078e00ff */
[----:B------:R-:W-:-:S02]  /*0870*/  LOP3.LUT R6, R7, UR20, R6, 0x96, !PT ;  /* 0x0000001407067c12 */ /* 0x000fc4000f8e9606 */
[----:B------:R-:W-:Y:S01]  /*0880*/  PRMT R18, R33, 0x7632, R18 ;  /* 0x0000763221127816 */ /* 0x000fe20000000012 */
[----:B------:R-:W-:Y:S01]  /*0890*/  IMAD R8, R2, -0x2daee0ad, RZ ;  /* 0xd2511f5302087824 */ /* 0x000fe200078e02ff */
[----:B------:R-:W-:Y:S01]  /*08a0*/  LOP3.LUT R4, R5, UR19, R4, 0x96, !PT ;  /* 0x0000001305047c12 */ /* 0x000fe2000f8e9604 */
[----:B------:R-:W-:Y:S01]  /*08b0*/  IMAD R3, R3, -0x326172a9, RZ ;  /* 0xcd9e8d5703037824 */ /* 0x000fe200078e02ff */
[----:B0-----:R-:W-:Y:S01]  /*08c0*/  ISETP.NE.AND P0, PT, RZ, UR4, PT ;  /* 0x00000004ff007c0c */ /* 0x001fe2000bf05270 */
        /* <DEDUP_REMOVED lines=36> */
[----:B------:R-:W-:Y:S01]  /*0b10*/  IMAD.MOV.U32 R13, RZ, RZ, RZ ;  /* 0x000000ffff0d7224 */ /* 0x000fe200078e00ff */
[----:B------:R-:W-:Y:S01]  /*0b20*/  LOP3.LUT R56, R5, UR31, R56, 0x96, !PT ;  /* 0x0000001f05387c12 */ /* 0x000fe2000f8e9638 */
[----:B------:R-:W-:Y:S02]  /*0b30*/  IMAD R76, R2, -0x2daee0ad, RZ ;  /* 0xd2511f53024c7824 */ /* 0x000fe400078e02ff */
[----:B-1234-:R-:W-:-:S07]  /*0b40*/  IMAD R14, R4, -0x326172a9, RZ ;  /* 0xcd9e8d57040e7824 */ /* 0x01efce00078e02ff */
.L_x_857:
[----:B0-----:R-:W0:Y:S08]  /*0b50*/  LDC.64 R40, c[0x0][0x3f0] ;  /* 0x0000fc00ff287b82 */ /* 0x001e300000000a00 */
        /* <DEDUP_REMOVED lines=8> */
[----:B------:R-:W-:Y:S04]  /*0be0*/  BSSY.RECONVERGENT B1, `(.L_x_614) ;  /* 0x00005de000017945 */ /* 0x000fe80003800200 */
[----:B------:R-:W-:-:S04]  /*0bf0*/  SHF.R.S32.HI R83, RZ, 0x1f, R80 ;  /* 0x0000001fff537819 */ /* 0x000fc80000011450 */
[----:B------:R-:W-:-:S04]  /*0c00*/  LEA.HI R80, R83, R80, RZ, 0x3 ;  /* 0x0000005053507211 */ /* 0x000fc800078f18ff */
[----:B------:R-:W-:Y:S02]  /*0c10*/  LEA.HI.SX32 R80, R80, R61, 0x1d ;  /* 0x0000003d50507211 */ /* 0x000fe400078feaff */
[----:B--2---:R-:W-:-:S13]  /*0c20*/  ISETP.GE.AND P2, PT, R81, 0x1, PT ;  /* 0x000000015100780c */ /* 0x004fda0003f46270 */
[----:B------:R-:W-:-:S04]  /*0c30*/  @P2 VIADD R78, R81, 0xffffffff ;  /* 0xffffffff514e2836 */ /* 0x000fc80000000000 */
[----:B------:R-:W-:-:S05]  /*0c40*/  @P2 IMAD R78, R78, R79, RZ ;  /* 0x0000004f4e4e2224 */ /* 0x000fca00078e02ff */
[----:B------:R-:W-:-:S04]  /*0c50*/  @P2 SHF.R.S32.HI R85, RZ, 0x1f, R78 ;  /* 0x0000001fff552819 */ /* 0x000fc8000001144e */
[----:B------:R-:W-:Y:S01]  /*0c60*/  @P2 LEA.HI R42, R85, R78, RZ, 0x3 ;  /* 0x0000004e552a2211 */ /* 0x000fe200078f18ff */
[----:B------:R-:W-:-:S03]  /*0c70*/  HFMA2 R78, -RZ, RZ, 0, 0 ;  /* 0x00000000ff4e7431 */ /* 0x000fc600000001ff */
[----:B------:R-:W-:Y:S01]  /*0c80*/  @P2 LEA.HI.SX32 R78, R42, R61, 0x1d ;  /* 0x0000003d2a4e2211 */ /* 0x000fe200078feaff */
[----:B0-----:R-:W-:Y:S06]  /*0c90*/  @!P1 BRA `(.L_x_615) ;  /* 0x0000005c00489947 */ /* 0x001fec0003800000 */
[----:B------:R-:W-:Y:S04]  /*0ca0*/  BSSY.RECONVERGENT B2, `(.L_x_616) ;  /* 0x0000005000027945 */ /* 0x000fe80003800200 */
[----:B------:R-:W-:Y:S05]  /*0cb0*/  @!P2 BRA `(.L_x_617) ;  /* 0x00000000000ca947 */ /* 0x000fea0003800000 */
[----:B------:R-:W0:Y:S02]  /*0cc0*/  LDC.64 R20, c[0x0][0x390] ;  /* 0x0000e400ff147b82 */ /* 0x000e240000000a00 */
[----:B0-----:R-:W-:-:S06]  /*0cd0*/  IMAD.WIDE.U32 R20, R78, 0x10, R20 ;  /* 0x000000104e147825 */ /* 0x001fcc00078e0014 */
[----:B------:R-:W5:Y:S02]  /*0ce0*/  LDG.E.128 R20, desc[UR8][R20.64] ;  /* 0x0000000814147981 */ /* 0x000f64000c1e1d00 */
.L_x_617:
[----:B------:R-:W-:Y:S05]  /*0cf0*/  BSYNC.RECONVERGENT B2 ;  /* 0x0000000000027941 */ /* 0x000fea0003800200 */
.L_x_616:
[----:B------:R-:W-:Y:S01]  /*0d00*/  UISETP.NE.U32.AND UP0, UPT, UR10, URZ, UPT ;  /* 0x000000ff0a00728c */ /* 0x000fe2000bf05070 */
[----:B-----5:R-:W-:-:S03]  /*0d10*/  PRMT R68, R20, 0x7632, R68 ;  /* 0x0000763214447816 */ /* 0x020fc60000000044 */
[----:B------:R-:W-:-:S09]  /*0d20*/  UISETP.NE.AND.EX UP0, UPT, UR11, URZ, UPT, UP0 ;  /* 0x000000ff0b00728c */ /* 0x000fd2000bf05300 */
[----:B------:R-:W-:Y:S05]  /*0d30*/  BRA.U !UP0, `(.L_x_618) ;  /* 0x0000002d08c47547 */ /* 0x000fea000b800000 */
[----:B------:R-:W0:Y:S02]  /*0d40*/  LDC.64 R40, c[0x0][0x3a0] ;  /* 0x0000e800ff287b82 */ /* 0x000e240000000a00 */
[----:B0-----:R-:W-:-:S06]  /*0d50*/  IMAD.WIDE.U32 R40, R80, 0x10, R40 ;  /* 0x0000001050287825 */ /* 0x001fcc00078e0028 */
[----:B------:R-:W2:Y:S01]  /*0d60*/  LDG.E.128 R40, desc[UR8][R40.64] ;  /* 0x0000000828287981 */ /* 0x000ea2000c1e1d00 */
[----:B------:R-:W-:Y:S01]  /*0d70*/  ISETP.GT.AND P3, PT, R81, RZ, PT ;  /* 0x000000ff5100720c */ /* 0x000fe20003f64270 */
[----:B------:R-:W-:-:S12]  /*0d80*/  BSSY.RECONVERGENT B2, `(.L_x_619) ;  /* 0x0000059000027945 */ /* 0x000fd80003800200 */
[----:B------:R-:W-:Y:S02]  /*0d90*/  @!P3 IMAD.MOV.U32 R84, RZ, RZ, R76 ;  /* 0x000000ffff54b224 */ /* 0x000fe400078e004c */
[----:B------:R-:W-:Y:S01]  /*0da0*/  @!P3 IMAD.MOV.U32 R64, RZ, RZ, R55 ;  /* 0x000000ffff40b224 */ /* 0x000fe200078e0037 */
[----:B--2---:R-:W-:Y:S01]  /*0db0*/  @!P3 SHF.L.U32 R12, R40, 0x10, RZ ;  /* 0x00000010280cb819 */ /* 0x004fe200000006ff */
[----:B------:R-:W-:Y:S06]  /*0dc0*/  @!P3 BRA `(.L_x_620) ;  /* 0x000000040050b947 */ /* 0x000fec0003800000 */
        /* <DEDUP_REMOVED lines=16> */
.L_x_623:
        /* <DEDUP_REMOVED lines=13> */
.L_x_625:
[----:B------:R-:W-:Y:S05]  /*0fa0*/  BSYNC.RECONVERGENT B4 ;  /* 0x0000000000047941 */ /* 0x000fea0003800200 */
.L_x_624:
        /* <DEDUP_REMOVED lines=42> */
.L_x_622:
[----:B------:R-:W-:Y:S05]  /*1250*/  BSYNC.RECONVERGENT B3 ;  /* 0x0000000000037941 */ /* 0x000fea0003800200 */
.L_x_621:
[----:B------:R-:W-:Y:S01]  /*1260*/  I2FP.F32.U32 R10, R10 ;  /* 0x0000000a000a7245 */ /* 0x000fe20000201000 */
[----:B------:R-:W-:Y:S01]  /*1270*/  IMAD.MOV.U32 R55, RZ, RZ, 0x2f800000 ;  /* 0x2f800000ff377424 */ /* 0x000fe200078e00ff */
[----:B------:R-:W-:-:S03]  /*1280*/  SHF.L.U32 R11, R20, 0x10, RZ ;  /* 0x00000010140b7819 */ /* 0x000fc600000006ff */
[----:B------:R-:W-:Y:S01]  /*1290*/  FFMA.FTZ R10, R10, R55, 1.1641532182693481445e-10 ;  /* 0x2f0000000a0a7423 */ /* 0x000fe20000010037 */
[----:B------:R-:W-:Y:S02]  /*12a0*/  IMAD.U32 R55, R40, 0x10000, RZ ;  /* 0x0001000028377824 */ /* 0x000fe400078e00ff */
[----:B------:R-:W-:Y:S02]  /*12b0*/  FMUL.FTZ R11, R11, UR13 ;  /* 0x0000000d0b0b7c20 */ /* 0x000fe40008410000 */
[----:B------:R-:W-:Y:S02]  /*12c0*/  FSETP.GTU.FTZ.AND P4, PT, R10, UR5, PT ;  /* 0x000000050a007c0b */ /* 0x000fe4000bf9c000 */
[----:B------:R-:W-:-:S05]  /*12d0*/  FMUL.FTZ R11, R11, UR12 ;  /* 0x0000000c0b0b7c20 */ /* 0x000fca0008410000 */
[----:B------:R-:W-:Y:S02]  /*12e0*/  FSEL R12, R11, RZ, !P4 ;  /* 0x000000ff0b0c7208 */ /* 0x000fe40006000000 */
[----:B------:R-:W-:-:S03]  /*12f0*/  SEL R11, RZ, 0x1, P4 ;  /* 0x00000001ff0b7807 */ /* 0x000fc60002000000 */
[----:B------:R-:W-:-:S07]  /*1300*/  FADD.FTZ R12, R55, R12 ;  /* 0x0000000c370c7221 */ /* 0x000fce0000010000 */
.L_x_620:
[----:B------:R-:W-:Y:S05]  /*1310*/  BSYNC.RECONVERGENT B2 ;  /* 0x0000000000027941 */ /* 0x000fea0003800200 */
.L_x_619:
[----:B------:R-:W-:Y:S01]  /*1320*/  @!P3 PRMT R10, R40, 0x7632, R10 ;  /* 0x00007632280ab816 */ /* 0x000fe2000000000a */
[----:B------:R-:W-:Y:S01]  /*1330*/  BSSY.RECONVERGENT B2, `(.L_x_626) ;  /* 0x000005d000027945 */ /* 0x000fe20003800200 */
[----:B------:R-:W-:Y:S01]  /*1340*/  F2FP.BF16.F32.PACK_AB R76, RZ, R12 ;  /* 0x0000000cff4c723e */ /* 0x000fe200000010ff */
[----:B------:R-:W-:Y:S01]  /*1350*/  @!P3 IMAD.MOV.U32 R74, RZ, RZ, R84 ;  /* 0x000000ffff4ab224 */ /* 0x000fe200078e0054 */
[----:B------:R-:W-:Y:S01]  /*1360*/  @!P3 MOV R55, R64 ;  /* 0x000000400037b202 */ /* 0x000fe20000000f00 */
[----:B------:R-:W-:Y:S01]  /*1370*/  @!P3 IMAD.U32 R10, R10, 0x10000, RZ ;  /* 0x000100000a0ab824 */ /* 0x000fe200078e00ff */
        /* <DEDUP_REMOVED lines=17> */
.L_x_630:
        /* <DEDUP_REMOVED lines=13> */
.L_x_632:
[----:B------:R-:W-:Y:S05]  /*1560*/  BSYNC.RECONVERGENT B4 ;  /* 0x0000000000047941 */ /* 0x000fea0003800200 */
.L_x_631:
[----:B------:R-:W-:Y:S01]  /*1570*/  IMAD.WIDE.U32 R56, R62, -0x326172a9, RZ ;  /* 0xcd9e8d573e387825 */ /* 0x000fe200078e00ff */
[----:B------:R-:W-:-:S03]  /*1580*/  LOP3.LUT R64, R13, UR7, R69, 0x96, !PT ;  /* 0x000000070d407c12 */ /* 0x000fc6000f8e9645 */
[----:B------:R-:W-:Y:S02]  /*1590*/  HFMA2 R55, -RZ, RZ, 0, 0 ;  /* 0x00000000ff377431 */ /* 0x000fe400000001ff */
        /* <DEDUP_REMOVED lines=39> */
[----:B------:R-:W-:-:S07]  /*1810*/  LOP3.LUT R57, R68, UR32, R65, 0x96, !PT ;  /* 0x0000002044397c12 */ /* 0x000fce000f8e9641 */
.L_x_629:
[----:B------:R-:W-:Y:S05]  /*1820*/  BSYNC.RECONVERGENT B3 ;  /* 0x0000000000037941 */ /* 0x000fea0003800200 */
.L_x_628:
[----:B------:R-:W-:Y:S01]  /*1830*/  PRMT R10, R20, 0x7632, R10 ;  /* 0x00007632140a7816 */ /* 0x000fe2000000000a */
[----:B------:R-:W-:Y:S01]  /*1840*/  IMAD.MOV.U32 R64, RZ, RZ, 0x2f800000 ;  /* 0x2f800000ff407424 */ /* 0x000fe200078e00ff */
[----:B------:R-:W-:Y:S02]  /*1850*/  I2FP.F32.U32 R9, R9 ;  /* 0x0000000900097245 */ /* 0x000fe40000201000 */
[----:B------:R-:W-:Y:S01]  /*1860*/  PRMT R40, R40, 0x7632, R40 ;  /* 0x0000763228287816 */ /* 0x000fe20000000028 */
[----:B------:R-:W-:Y:S02]  /*1870*/  IMAD.U32 R10, R10, 0x10000, RZ ;  /* 0x000100000a0a7824 */ /* 0x000fe400078e00ff */
[----:B------:R-:W-:Y:S01]  /*1880*/  FFMA.FTZ R9, R9, R64, 1.1641532182693481445e-10 ;  /* 0x2f00000009097423 */ /* 0x000fe20000010040 */
[----:B------:R-:W-:Y:S01]  /*1890*/  SHF.L.U32 R65, R40, 0x10, RZ ;  /* 0x0000001028417819 */ /* 0x000fe200000006ff */
[----:B------:R-:W-:-:S03]  /*18a0*/  FMUL.FTZ R10, R10, UR13 ;  /* 0x0000000d0a0a7c20 */ /* 0x000fc60008410000 */
[----:B------:R-:W-:Y:S01]  /*18b0*/  FSETP.GTU.FTZ.AND P4, PT, R9, UR5, PT ;  /* 0x0000000509007c0b */ /* 0x000fe2000bf9c000 */
[----:B------:R-:W-:-:S03]  /*18c0*/  FMUL.FTZ R10, R10, UR12 ;  /* 0x0000000c0a0a7c20 */ /* 0x000fc60008410000 */
[----:B------:R-:W-:Y:S02]  /*18d0*/  SEL R9, RZ, 0x1, P4 ;  /* 0x00000001ff097807 */ /* 0x000fe40002000000 */
[----:B------:R-:W-:-:S05]  /*18e0*/  FSEL R10, R10, RZ, !P4 ;  /* 0x000000ff0a0a7208 */ /* 0x000fca0006000000 */
[----:B------:R-:W-:-:S07]  /*18f0*/  FADD.FTZ R10, R65, R10 ;  /* 0x0000000a410a7221 */ /* 0x000fce0000010000 */
.L_x_627:
[----:B------:R-:W-:Y:S05]  /*1900*/  BSYNC.RECONVERGENT B2 ;  /* 0x0000000000027941 */ /* 0x000fea0003800200 */
.L_x_626:
[----:B------:R-:W-:Y:S01]  /*1910*/  BSSY.RECONVERGENT B2, `(.L_x_633) ;  /* 0x000005b000027945 */ /* 0x000fe20003800200 */
[----:B------:R-:W-:Y:S01]  /*1920*/  F2FP.BF16.F32.PACK_AB R86, RZ, R10 ;  /* 0x0000000aff56723e */ /* 0x000fe200000010ff */
[----:B------:R-:W-:Y:S01]  /*1930*/  @!P3 IMAD.U32 R65, R41, 0x10000, RZ ;  /* 0x000100002941b824 */ /* 0x000fe200078e00ff */
[----:B------:R-:W-:Y:S01]  /*1940*/  @!P3 MOV R68, R55 ;  /* 0x000000370044b202 */ /* 0x000fe20000000f00 */
[----:B------:R-:W-:Y:S01]  /*1950*/  @!P3 IMAD.MOV.U32 R40, RZ, RZ, R74 ;  /* 0x000000ffff28b224 */ /* 0x000fe200078e004a */
        /* <DEDUP_REMOVED lines=17> */
.L_x_637:
        /* <DEDUP_REMOVED lines=13> */
.L_x_639:
[----:B------:R-:W-:Y:S05]  /*1b40*/  BSYNC.RECONVERGENT B4 ;  /* 0x0000000000047941 */ /* 0x000fea0003800200 */
.L_x_638:
        /* <DEDUP_REMOVED lines=43> */
.L_x_636:
[----:B------:R-:W-:Y:S05]  /*1e00*/  BSYNC.RECONVERGENT B3 ;  /* 0x0000000000037941 */ /* 0x000fea0003800200 */
.L_x_635:
[----:B------:R-:W-:Y:S01]  /*1e10*/  I2FP.F32.U32 R8, R8 ;  /* 0x0000000800087245 */ /* 0x000fe20000201000 */
[----:B------:R-:W-:Y:S02]  /*1e20*/  HFMA2 R65, -RZ, RZ, 0.1171875, 0 ;  /* 0x2f800000ff417431 */ /* 0x000fe400000001ff */
[----:B------:R-:W-:Y:S02]  /*1e30*/  IMAD.U32 R55, R21, 0x10000, RZ ;  /* 0x0001000015377824 */ /* 0x000fe400078e00ff */
[----:B------:R-:W-:Y:S02]  /*1e40*/  IMAD.U32 R64, R41, 0x10000, RZ ;  /* 0x0001000029407824 */ /* 0x000fe400078e00ff */
[----:B------:R-:W-:Y:S01]  /*1e50*/  FFMA.FTZ R8, R8, R65, 1.1641532182693481445e-10 ;  /* 0x2f00000008087423 */ /* 0x000fe20000010041 */
[----:B------:R-:W-:-:S04]  /*1e60*/  FMUL.FTZ R55, R55, UR13 ;  /* 0x0000000d37377c20 */ /* 0x000fc80008410000 */
[----:B------:R-:W-:Y:S01]  /*1e70*/  FMUL.FTZ R55, R55, UR12 ;  /* 0x0000000c37377c20 */ /* 0x000fe20008410000 */
[----:B------:R-:W-:-:S04]  /*1e80*/  FSETP.GTU.FTZ.AND P4, PT, R8, UR5, PT ;  /* 0x0000000508007c0b */ /* 0x000fc8000bf9c000 */
[----:B------:R-:W-:Y:S02]  /*1e90*/  FSEL R55, R55, RZ, !P4 ;  /* 0x000000ff37377208 */ /* 0x000fe40006000000 */
[----:B------:R-:W-:-:S03]  /*1ea0*/  SEL R8, RZ, 0x1, P4 ;  /* 0x00000001ff087807 */ /* 0x000fc60002000000 */
[----:B------:R-:W-:-:S07]  /*1eb0*/  FADD.FTZ R65, R64, R55 ;  /* 0x0000003740417221 */ /* 0x000fce0000010000 */
.L_x_634:
[----:B------:R-:W-:Y:S05]  /*1ec0*/  BSYNC.RECONVERGENT B2 ;  /* 0x0000000000027941 */ /* 0x000fea0003800200 */
.L_x_633:
        /* <DEDUP_REMOVED lines=17> */
[--C-:B------:R-:W-:Y:S01]  /*1fe0*/  @!P4 IMAD.MOV.U32 R84, RZ, RZ, R40.reuse ;  /* 0x000000ffff54c224 */ /* 0x100fe200078e0028 */
[----:B------:R-:W-:Y:S01]  /*1ff0*/  @P4 IADD3 R55, PT, PT, R68, 0x1, RZ ;  /* 0x0000000144374810 */ /* 0x000fe20007ffe0ff */
[----:B------:R-:W-:Y:S02]  /*2000*/  @!P4 IMAD.MOV.U32 R7, RZ, RZ, R57 ;  /* 0x000000ffff07c224 */ /* 0x000fe400078e0039 */
[----:B------:R-:W-:Y:S02]  /*2010*/  @P4 IMAD.MOV.U32 R84, RZ, RZ, R40 ;  /* 0x000000ffff544224 */ /* 0x000fe400078e0028 */
[----:B------:R-:W-:Y:S01]  /*2020*/  @P4 IMAD.MOV.U32 R7, RZ, RZ, R56 ;  /* 0x000000ffff074224 */ /* 0x000fe200078e0038 */
[----:B------:R-:W-:Y:S06]  /*2030*/  BRA `(.L_x_643) ;  /* 0x0000000000e07947 */ /* 0x000fec0003800000 */
.L_x_644:
        /* <DEDUP_REMOVED lines=13> */
.L_x_646:
[----:B------:R-:W-:Y:S05]  /*2110*/  BSYNC.RECONVERGENT B4 ;  /* 0x0000000000047941 */ /* 0x000fea0003800200 */
.L_x_645:
        /* <DEDUP_REMOVED lines=42> */
.L_x_643:
[----:B------:R-:W-:Y:S05]  /*23c0*/  BSYNC.RECONVERGENT B3 ;  /* 0x0000000000037941 */ /* 0x000fea0003800200 */
.L_x_642:
        /* <DEDUP_REMOVED lines=13> */
.L_x_641:
[----:B------:R-:W-:Y:S05]  /*24a0*/  BSYNC.RECONVERGENT B2 ;  /* 0x0000000000027941 */ /* 0x000fea0003800200 */
.L_x_640:
        /* <DEDUP_REMOVED lines=22> */
.L_x_651:
        /* <DEDUP_REMOVED lines=13> */
.L_x_653:
[----:B------:R-:W-:Y:S05]  /*26e0*/  BSYNC.RECONVERGENT B4 ;  /* 0x0000000000047941 */ /* 0x000fea0003800200 */
.L_x_652:
        /* <DEDUP_REMOVED lines=43> */
.L_x_650:
[----:B------:R-:W-:Y:S05]  /*29a0*/  BSYNC.RECONVERGENT B3 ;  /* 0x0000000000037941 */ /* 0x000fea0003800200 */
.L_x_649:
        /* <DEDUP_REMOVED lines=11> */
.L_x_648:
[----:B------:R-:W-:Y:S05]  /*2a60*/  BSYNC.RECONVERGENT B2 ;  /* 0x0000000000027941 */ /* 0x000fea0003800200 */
.L_x_647:
        /* <DEDUP_REMOVED lines=23> */
.L_x_658:
        /* <DEDUP_REMOVED lines=13> */
.L_x_660:
[----:B------:R-:W-:Y:S05]  /*2cb0*/  BSYNC.RECONVERGENT B4 ;  /* 0x0000000000047941 */ /* 0x000fea0003800200 */
.L_x_659:
        /* <DEDUP_REMOVED lines=42> */
.L_x_657:
[----:B------:R-:W-:Y:S05]  /*2f60*/  BSYNC.RECONVERGENT B3 ;  /* 0x0000000000037941 */ /* 0x000fea0003800200 */
.L_x_656:
        /* <DEDUP_REMOVED lines=13> */
.L_x_655:
[----:B------:R-:W-:Y:S05]  /*3040*/  BSYNC.RECONVERGENT B2 ;  /* 0x0000000000027941 */ /* 0x000fea0003800200 */
.L_x_654:
        /* <DEDUP_REMOVED lines=22> */
.L_x_665:
        /* <DEDUP_REMOVED lines=13> */
.L_x_667:
[----:B------:R-:W-:Y:S05]  /*3280*/  BSYNC.RECONVERGENT B4 ;  /* 0x0000000000047941 */ /* 0x000fea0003800200 */
.L_x_666:
        /* <DEDUP_REMOVED lines=41> */
[----:B------:R-:W-:-:S07]  /*3520*/  IMAD.MOV.U32 R40, RZ, RZ, RZ ;  /* 0x000000ffff287224 */ /* 0x000fce00078e00ff */
.L_x_664:
[----:B------:R-:W-:Y:S05]  /*3530*/  BSYNC.RECONVERGENT B3 ;  /* 0x0000000000037941 */ /* 0x000fea0003800200 */
.L_x_663:
[----:B------:R-:W-:Y:S01]  /*3540*/  I2FP.F32.U32 R4, R4 ;  /* 0x0000000400047245 */ /* 0x000fe20000201000 */
[----:B------:R-:W-:Y:S01]  /*3550*/  IMAD.MOV.U32 R55, RZ, RZ, 0x2f800000 ;  /* 0x2f800000ff377424 */ /* 0x000fe200078e00ff */
[----:B------:R-:W-:Y:S01]  /*3560*/  SHF.L.U32 R41, R23, 0x10, RZ ;  /* 0x0000001017297819 */ /* 0x000fe200000006ff */
[----:B------:R-:W-:Y:S02]  /*3570*/  IMAD.U32 R74, R43, 0x10000, RZ ;  /* 0x000100002b4a7824 */ /* 0x000fe400078e00ff */
[----:B------:R-:W-:Y:S02]  /*3580*/  FFMA.FTZ R4, R4, R55, 1.1641532182693481445e-10 ;  /* 0x2f00000004047423 */ /* 0x000fe40000010037 */
[----:B------:R-:W-:-:S03]  /*3590*/  FMUL.FTZ R41, R41, UR13 ;  /* 0x0000000d29297c20 */ /* 0x000fc60008410000 */
[----:B------:R-:W-:Y:S01]  /*35a0*/  FSETP.GTU.FTZ.AND P4, PT, R4, UR5, PT ;  /* 0x0000000504007c0b */ /* 0x000fe2000bf9c000 */
[----:B------:R-:W-:-:S03]  /*35b0*/  FMUL.FTZ R41, R41, UR12 ;  /* 0x0000000c29297c20 */ /* 0x000fc60008410000 */
[----:B------:R-:W-:Y:S02]  /*35c0*/  SEL R4, RZ, 0x1, P4 ;  /* 0x00000001ff047807 */ /* 0x000fe40002000000 */
[----:B------:R-:W-:-:S05]  /*35d0*/  FSEL R41, R41, RZ, !P4 ;  /* 0x000000ff29297208 */ /* 0x000fca0006000000 */
[----:B------:R-:W-:-:S07]  /*35e0*/  FADD.FTZ R74, R74, R41 ;  /* 0x000000294a4a7221 */ /* 0x000fce0000010000 */
.L_x_662:
[----:B------:R-:W-:Y:S05]  /*35f0*/  BSYNC.RECONVERGENT B2 ;  /* 0x0000000000027941 */ /* 0x000fea0003800200 */
.L_x_661:
[----:B------:R-:W-:Y:S01]  /*3600*/  @!P3 PRMT R73, R43, 0x7632, R73 ;  /* 0x000076322b49b816 */ /* 0x000fe20000000049 */
[----:B------:R-:W-:Y:S01]  /*3610*/  BSSY.RECONVERGENT B2, `(.L_x_668) ;  /* 0x000005d000027945 */ /* 0x000fe20003800200 */
[----:B------:R-:W-:Y:S01]  /*3620*/  F2FP.BF16.F32.PACK_AB R88, RZ, R74 ;  /* 0x0000004aff58723e */ /* 0x000fe200000010ff */
[----:B------:R-:W-:Y:S01]  /*3630*/  @!P3 IMAD.MOV.U32 R82, RZ, RZ, R92 ;  /* 0x000000ffff52b224 */ /* 0x000fe200078e005c */
[----:B------:R-:W-:Y:S01]  /*3640*/  @!P3 SHF.L.U32 R73, R73, 0x10, RZ ;  /* 0x000000104949b819 */ /* 0x000fe200000006ff */
        /* <DEDUP_REMOVED lines=18> */
.L_x_672:
        /* <DEDUP_REMOVED lines=13> */
.L_x_674:
[----:B------:R-:W-:Y:S05]  /*3840*/  BSYNC.RECONVERGENT B4 ;  /* 0x0000000000047941 */ /* 0x000fea0003800200 */
.L_x_673:
        /* <DEDUP_REMOVED lines=42> */
[----:B------:R-:W-:-:S07]  /*3af0*/  IMAD.MOV.U32 R82, RZ, RZ, R40 ;  /* 0x000000ffff527224 */ /* 0x000fce00078e0028 */
.L_x_671:
[----:B------:R-:W-:Y:S05]  /*3b00*/  BSYNC.RECONVERGENT B3 ;  /* 0x0000000000037941 */ /* 0x000fea0003800200 */
.L_x_670:
        /* <DEDUP_REMOVED lines=13> */
.L_x_669:
[----:B------:R-:W-:Y:S05]  /*3be0*/  BSYNC.RECONVERGENT B2 ;  /* 0x0000000000027941 */ /* 0x000fea0003800200 */
.L_x_668:
[----:B------:R-:W-:Y:S02]  /*3bf0*/  F2FP.BF16.F32.PACK_AB R43, RZ, R73 ;  /* 0x00000049ff2b723e */ /* 0x000fe400000010ff */
[----:B------:R-:W-:Y:S02]  /*3c00*/  PRMT R42, R90, 0x5410, R42 ;  /* 0x000054105a2a7816 */ /* 0x000fe4000000002a */
[----:B------:R-:W-:Y:S02]  /*3c10*/  PRMT R41, R87, 0x5410, R89 ;  /* 0x0000541057297816 */ /* 0x000fe40000000059 */
[----:B------:R-:W-:Y:S02]  /*3c20*/  PRMT R40, R76, 0x5410, R86 ;  /* 0x000054104c287816 */ /* 0x000fe40000000056 */
[----:B------:R-:W-:Y:S01]  /*3c30*/  PRMT R43, R88, 0x5410, R43 ;  /* 0x00005410582b7816 */ /* 0x000fe2000000002b */
[----:B------:R-:W-:Y:S06]  /*3c40*/  BRA `(.L_x_675) ;  /* 0x0000002800e87947 */ /* 0x000fec0003800000 */
.L_x_618:
[----:B------:R-:W-:Y:S01]  /*3c50*/  BSSY.RECONVERGENT B2, `(.L_x_676) ;  /* 0x0000057000027945 */ /* 0x000fe20003800200 */
[----:B------:R-:W-:Y:S01]  /*3c60*/  IMAD.MOV.U32 R12, RZ, RZ, RZ ;  /* 0x000000ffff0c7224 */ /* 0x000fe200078e00ff */
[----:B------:R-:W-:Y:S01]  /*3c70*/  MOV R40, R55 ;  /* 0x0000003700287202 */ /* 0x000fe20000000f00 */
[----:B------:R-:W-:Y:S01]  /*3c80*/  IMAD.MOV.U32 R82, RZ, RZ, R76 ;  /* 0x000000ffff527224 */ /* 0x000fe200078e004c */
        /* <DEDUP_REMOVED lines=17> */
.L_x_680:
        /* <DEDUP_REMOVED lines=13> */
.L_x_682:
[----:B------:R-:W-:Y:S05]  /*3e70*/  BSYNC.RECONVERGENT B4 ;  /* 0x0000000000047941 */ /* 0x000fea0003800200 */
.L_x_681:
        /* <DEDUP_REMOVED lines=42> */
.L_x_679:
[----:B------:R-:W-:Y:S05]  /*4120*/  BSYNC.RECONVERGENT B3 ;  /* 0x0000000000037941 */ /* 0x000fea0003800200 */
.L_x_678:
[----:B------:R-:W-:Y:S01]  /*4130*/  I2FP.F32.U32 R10, R10 ;  /* 0x0000000a000a7245 */ /* 0x000fe20000201000 */
[----:B------:R-:W-:Y:S01]  /*4140*/  IMAD.MOV.U32 R11, RZ, RZ, 0x2f800000 ;  /* 0x2f800000ff0b7424 */ /* 0x000fe200078e00ff */
[----:B------:R-:W-:-:S03]  /*4150*/  SHF.L.U32 R12, R20, 0x10, RZ ;  /* 0x00000010140c7819 */ /* 0x000fc600000006ff */
[----:B------:R-:W-:Y:S02]  /*4160*/  FFMA.FTZ R10, R10, R11, 1.1641532182693481445e-10 ;  /* 0x2f0000000a0a7423 */ /* 0x000fe4000001000b */
[----:B------:R-:W-:-:S03]  /*4170*/  FMUL.FTZ R12, R12, UR13 ;  /* 0x0000000d0c0c7c20 */ /* 0x000fc60008410000 */
[----:B------:R-:W-:Y:S01]  /*4180*/  FSETP.GTU.FTZ.AND P3, PT, R10, UR5, PT ;  /* 0x000000050a007c0b */ /* 0x000fe2000bf7c000 */
[----:B------:R-:W-:-:S03]  /*4190*/  FMUL.FTZ R12, R12, UR12 ;  /* 0x0000000c0c0c7c20 */ /* 0x000fc60008410000 */
[----:B------:R-:W-:Y:S02]  /*41a0*/  SEL R11, RZ, 0x1, P3 ;  /* 0x00000001ff0b7807 */ /* 0x000fe40001800000 */
[----:B------:R-:W-:-:S07]  /*41b0*/  FSEL R12, R12, RZ, !P3 ;  /* 0x000000ff0c0c7208 */ /* 0x000fce0005800000 */
.L_x_677:
[----:B------:R-:W-:Y:S05]  /*41c0*/  BSYNC.RECONVERGENT B2 ;  /* 0x0000000000027941 */ /* 0x000fea0003800200 */
.L_x_676:
[----:B------:R-:W-:Y:S01]  /*41d0*/  BSSY.RECONVERGENT B2, `(.L_x_683) ;  /* 0x0000055000027945 */ /* 0x000fe20003800200 */
[----:B------:R-:W-:Y:S01]  /*41e0*/  F2FP.BF16.F32.PACK_AB R86, RZ, R12 ;  /* 0x0000000cff56723e */ /* 0x000fe200000010ff */
[----:B------:R-:W-:Y:S02]  /*41f0*/  IMAD.MOV.U32 R10, RZ, RZ, RZ ;  /* 0x000000ffff0a7224 */ /* 0x000fe400078e00ff */
[----:B------:R-:W-:Y:S01]  /*4200*/  IMAD.MOV.U32 R41, RZ, RZ, R40 ;  /* 0x000000ffff297224 */ /* 0x000fe200078e0028 */
[----:B------:R-:W-:Y:S06]  /*4210*/  @!P2 BRA `(.L_x_684) ;  /* 0x000000040040a947 */ /* 0x000fec0003800000 */
[----:B------:R-:W-:Y:S01]  /*4220*/  ISETP.NE.AND P3, PT, R40, 0x1, PT ;  /* 0x000000012800780c */ /* 0x000fe20003f65270 */
[----:B------:R-:W-:Y:S01]  /*4230*/  BSSY.RECONVERGENT B3, `(.L_x_685) ;  /* 0x0000045000037945 */ /* 0x000fe20003800200 */
[----:B------:R-:W-:Y:S02]  /*4240*/  HFMA2 R41, -RZ, RZ, 0, 1.1920928955078125e-07 ;  /* 0x00000002ff297431 */ /* 0x000fe400000001ff */
[----:B------:R-:W-:-:S09]  /*4250*/  IMAD.MOV.U32 R9, RZ, RZ, R14 ;  /* 0x000000ffff097224 */ /* 0x000fd200078e000e */
[----:B------:R-:W-:Y:S05]  /*4260*/  @!P3 BRA `(.L_x_686) ;  /* 0x000000040004b947 */ /* 0x000fea0003800000 */
        /* <DEDUP_REMOVED lines=8> */
.L_x_687:
        /* <DEDUP_REMOVED lines=13> */
.L_x_689:
[----:B------:R-:W-:Y:S05]  /*43c0*/  BSYNC.RECONVERGENT B4 ;  /* 0x0000000000047941 */ /* 0x000fea0003800200 */
.L_x_688:
        /* <DEDUP_REMOVED lines=43> */
.L_x_686:
[----:B------:R-:W-:Y:S05]  /*4680*/  BSYNC.RECONVERGENT B3 ;  /* 0x0000000000037941 */ /* 0x000fea0003800200 */
.L_x_685:
        /* <DEDUP_REMOVED lines=9> */
.L_x_684:
[----:B------:R-:W-:Y:S05]  /*4720*/  BSYNC.RECONVERGENT B2 ;  /* 0x0000000000027941 */ /* 0x000fea0003800200 */
.L_x_683:
        /* <DEDUP_REMOVED lines=18> */
.L_x_694:
        /* <DEDUP_REMOVED lines=13> */
.L_x_696:
[----:B------:R-:W-:Y:S05]  /*4920*/  BSYNC.RECONVERGENT B4 ;  /* 0x0000000000047941 */ /* 0x000fea0003800200 */
.L_x_695:
        /* <DEDUP_REMOVED lines=43> */
.L_x_693:
[----:B------:R-:W-:Y:S05]  /*4be0*/  BSYNC.RECONVERGENT B3 ;  /* 0x0000000000037941 */ /* 0x000fea0003800200 */
.L_x_692:
        /* <DEDUP_REMOVED lines=9> */
.L_x_691:
[----:B------:R-:W-:Y:S05]  /*4c80*/  BSYNC.RECONVERGENT B2 ;  /* 0x0000000000027941 */ /* 0x000fea0003800200 */
.L_x_690:
        /* <DEDUP_REMOVED lines=18> */
.L_x_701:
        /* <DEDUP_REMOVED lines=13> */
.L_x_703:
[----:B------:R-:W-:Y:S05]  /*4e80*/  BSYNC.RECONVERGENT B4 ;  /* 0x0000000000047941 */ /* 0x000fea0003800200 */
.L_x_702:
        /* <DEDUP_REMOVED lines=43> */
.L_x_700:
[----:B------:R-:W-:Y:S05]  /*5140*/  BSYNC.RECONVERGENT B3 ;  /* 0x0000000000037941 */ /* 0x000fea0003800200 */
.L_x_699:
[----:B------:R-:W-:Y:S01]  /*5150*/  PRMT R40, R21, 0x7632, R40 ;  /* 0x0000763215287816 */ /* 0x000fe20000000028 */
[----:B------:R-:W-:Y:S01]  /*5160*/  IMAD.MOV.U32 R42, RZ, RZ, 0x2f800000 ;  /* 0x2f800000ff2a7424 */ /* 0x000fe200078e00ff */
[----:B------:R-:W-:Y:S02]  /*5170*/  I2FP.F32.U32 R7, R7 ;  /* 0x0000000700077245 */ /* 0x000fe40000201000 */
[----:B------:R-:W-:-:S03]  /*5180*/  SHF.L.U32 R40, R40, 0x10, RZ ;  /* 0x0000001028287819 */ /* 0x000fc600000006ff */
[----:B------:R-:W-:Y:S02]  /*5190*/  FFMA.FTZ R7, R7, R42, 1.1641532182693481445e-10 ;  /* 0x2f00000007077423 */ /* 0x000fe4000001002a */
[----:B------:R-:W-:-:S03]  /*51a0*/  FMUL.FTZ R40, R40, UR13 ;  /* 0x0000000d28287c20 */ /* 0x000fc60008410000 */
[----:B------:R-:W-:Y:S01]  /*51b0*/  FSETP.GTU.FTZ.AND P3, PT, R7, UR5, PT ;  /* 0x0000000507007c0b */ /* 0x000fe2000bf7c000 */
[----:B------:R-:W-:-:S03]  /*51c0*/  FMUL.FTZ R40, R40, UR12 ;  /* 0x0000000c28287c20 */ /* 0x000fc60008410000 */
[----:B------:R-:W-:Y:S02]  /*51d0*/  SEL R7, RZ, 0x1, P3 ;  /* 0x00000001ff077807 */ /* 0x000fe40001800000 */
[----:B------:R-:W-:-:S07]  /*51e0*/  FSEL R64, R40, RZ, !P3 ;  /* 0x000000ff28407208 */ /* 0x000fce0005800000 */
.L_x_698:
[----:B------:R-:W-:Y:S05]  /*51f0*/  BSYNC.RECONVERGENT B2 ;  /* 0x0000000000027941 */ /* 0x000fea0003800200 */
.L_x_697:
        /* <DEDUP_REMOVED lines=18> */
.L_x_708:
        /* <DEDUP_REMOVED lines=13> */
.L_x_710:
[----:B------:R-:W-:Y:S05]  /*53f0*/  BSYNC.RECONVERGENT B4 ;  /* 0x0000000000047941 */ /* 0x000fea0003800200 */
.L_x_709:
        /* <DEDUP_REMOVED lines=43> */
.L_x_707:
[----:B------:R-:W-:Y:S05]  /*56b0*/  BSYNC.RECONVERGENT B3 ;  /* 0x0000000000037941 */ /* 0x000fea0003800200 */
.L_x_706:
        /* <DEDUP_REMOVED lines=9> */
.L_x_705:
[----:B------:R-:W-:Y:S05]  /*5750*/  BSYNC.RECONVERGENT B2 ;  /* 0x0000000000027941 */ /* 0x000fea0003800200 */
.L_x_704:
        /* <DEDUP_REMOVED lines=18> */
.L_x_715:
        /* <DEDUP_REMOVED lines=13> */
.L_x_717:
[----:B------:R-:W-:Y:S05]  /*5950*/  BSYNC.RECONVERGENT B4 ;  /* 0x0000000000047941 */ /* 0x000fea0003800200 */
.L_x_716:
        /* <DEDUP_REMOVED lines=43> */
.L_x_714:
[----:B------:R-:W-:Y:S05]  /*5c10*/  BSYNC.RECONVERGENT B3 ;  /* 0x0000000000037941 */ /* 0x000fea0003800200 */
.L_x_713:
        /* <DEDUP_REMOVED lines=10> */
.L_x_712:
[----:B------:R-:W-:Y:S05]  /*5cc0*/  BSYNC.RECONVERGENT B2 ;  /* 0x0000000000027941 */ /* 0x000fea0003800200 */
.L_x_711:
        /* <DEDUP_REMOVED lines=18> */
.L_x_722:
        /* <DEDUP_REMOVED lines=13> */
.L_x_724:
[----:B------:R-:W-:Y:S05]  /*5ec0*/  BSYNC.RECONVERGENT B4 ;  /* 0x0000000000047941 */ /* 0x000fea0003800200 */
.L_x_723:
        /* <DEDUP_REMOVED lines=43> */
.L_x_721:
[----:B------:R-:W-:Y:S05]  /*6180*/  BSYNC.RECONVERGENT B3 ;  /* 0x0000000000037941 */ /* 0x000fea0003800200 */
.L_x_720:
        /* <DEDUP_REMOVED lines=9> */
.L_x_719:
[----:B------:R-:W-:Y:S05]  /*6220*/  BSYNC.RECONVERGENT B2 ;  /* 0x0000000000027941 */ /* 0x000fea0003800200 */
.L_x_718:
        /* <DEDUP_REMOVED lines=18> */
.L_x_729:
        /* <DEDUP_REMOVED lines=13> */
.L_x_731:
[----:B------:R-:W-:Y:S05]  /*6420*/  BSYNC.RECONVERGENT B4 ;  /* 0x0000000000047941 */ /* 0x000fea0003800200 */
.L_x_730:
        /* <DEDUP_REMOVED lines=43> */
.L_x_728:
[----:B------:R-:W-:Y:S05]  /*66e0*/  BSYNC.RECONVERGENT B3 ;  /* 0x0000000000037941 */ /* 0x000fea0003800200 */
.L_x_727:
        /* <DEDUP_REMOVED lines=10> */
.L_x_726:
[----:B------:R-:W-:Y:S05]  /*6790*/  BSYNC.RECONVERGENT B2 ;  /* 0x0000000000027941 */ /* 0x000fea0003800200 */
.L_x_725:
[----:B------:R-:W-:Y:S02]  /*67a0*/  F2FP.BF16.F32.PACK_AB R43, RZ, R73 ;  /* 0x00000049ff2b723e */ /* 0x000fe400000010ff */
[----:B------:R-:W-:Y:S02]  /*67b0*/  PRMT R42, R89, 0x5410, R90 ;  /* 0x00005410592a7816 */ /* 0x000fe4000000005a */
[----:B------:R-:W-:Y:S02]  /*67c0*/  PRMT R41, R87, 0x5410, R88 ;  /* 0x0000541057297816 */ /* 0x000fe40000000058 */
[----:B------:R-:W-:Y:S02]  /*67d0*/  PRMT R40, R86, 0x5410, R83 ;  /* 0x0000541056287816 */ /* 0x000fe40000000053 */
[----:B------:R-:W-:-:S07]  /*67e0*/  PRMT R43, R76, 0x5410, R43 ;  /* 0x000054104c2b7816 */ /* 0x000fce000000002b */
.L_x_675:
[----:B------:R-:W0:Y:S01]  /*67f0*/  LDC.64 R84, c[0x0][0x3a8] ;  /* 0x0000ea00ff547b82 */ /* 0x000e220000000a00 */
[----:B------:R-:W-:Y:S01]  /*6800*/  BSSY.RECONVERGENT B2, `(.L_x_732) ;  /* 0x0000019000027945 */ /* 0x000fe20003800200 */
[----:B------:R-:W-:Y:S02]  /*6810*/  IMAD.MOV.U32 R76, RZ, RZ, R82 ;  /* 0x000000ffff4c7224 */ /* 0x000fe400078e0052 */
[----:B0-----:R-:W-:-:S05]  /*6820*/  IMAD.WIDE.U32 R84, R80, 0x10, R84 ;  /* 0x0000001050547825 */ /* 0x001fca00078e0054 */
[----:B------:R0:W-:Y:S01]  /*6830*/  STG.E.128 desc[UR8][R84.64], R40 ;  /* 0x0000002854007986 */ /* 0x0001e2000c101d08 */
[----:B------:R-:W-:Y:S05]  /*6840*/  @!P2 BRA `(.L_x_733) ;  /* 0x000000000050a947 */ /* 0x000fea0003800000 */
[----:B0-----:R-:W-:Y:S01]  /*6850*/  IMAD.U32 R40, R4, 0x10000, RZ ;  /* 0x0001000004287824 */ /* 0x001fe200078e00ff */
[----:B------:R-:W-:Y:S02]  /*6860*/  LOP3.LUT R42, R3, 0xffff, RZ, 0xc0, !PT ;  /* 0x0000ffff032a7812 */ /* 0x000fe400078ec0ff */
[----:B------:R-:W-:Y:S02]  /*6870*/  PRMT R43, R5, 0x7104, RZ ;  /* 0x00007104052b7816 */ /* 0x000fe400000000ff */
[----:B------:R-:W-:Y:S02]  /*6880*/  LOP3.LUT R83, R40, 0xff0000, RZ, 0xc0, !PT ;  /* 0x00ff000028537812 */ /* 0x000fe400078ec0ff */
[----:B------:R-:W0:Y:S01]  /*6890*/  LDC.64 R40, c[0x0][0x3b0] ;  /* 0x0000ec00ff287b82 */ /* 0x000e220000000a00 */
[----:B------:R-:W-:Y:S02]  /*68a0*/  LOP3.LUT R84, R7, 0xff, RZ, 0xc0, !PT ;  /* 0x000000ff07547812 */ /* 0x000fe400078ec0ff */
[----:B------:R-:W-:-:S02]  /*68b0*/  PRMT R42, R83, 0x4210, R42 ;  /* 0x00004210532a7816 */ /* 0x000fc4000000002a */
[----:B------:R-:W-:Y:S01]  /*68c0*/  LOP3.LUT R82, R8, 0xff, RZ, 0xc0, !PT ;  /* 0x000000ff08527812 */ /* 0x000fe200078ec0ff */
[----:B------:R-:W-:Y:S01]  /*68d0*/  IMAD.WIDE.U32 R84, R84, 0x1000000, RZ ;  /* 0x0100000054547825 */ /* 0x000fe200078e00ff */
[----:B------:R-:W-:Y:S02]  /*68e0*/  LOP3.LUT R43, R42, 0xff00, R43, 0xf8, !PT ;  /* 0x0000ff002a2b7812 */ /* 0x000fe400078ef82b */
[----:B------:R-:W-:Y:S01]  /*68f0*/  LOP3.LUT R42, R9, 0xff, RZ, 0xc0, !PT ;  /* 0x000000ff092a7812 */ /* 0x000fe200078ec0ff */
[----:B------:R-:W-:Y:S01]  /*6900*/  IMAD.WIDE.U32 R82, R82, 0x10000, RZ ;  /* 0x0001000052527825 */ /* 0x000fe200078e00ff */
[----:B------:R-:W-:-:S03]  /*6910*/  LOP3.LUT R87, R43, 0xff, R6, 0xf8, !PT ;  /* 0x000000ff2b577812 */ /* 0x000fc600078ef806 */
[----:B------:R-:W-:Y:S01]  /*6920*/  IMAD.WIDE.U32 R42, R42, 0x100, RZ ;  /* 0x000001002a2a7825 */ /* 0x000fe200078e00ff */
[----:B------:R-:W-:Y:S02]  /*6930*/  LOP3.LUT R83, R83, R87, R85, 0xfe, !PT ;  /* 0x0000005753537212 */ /* 0x000fe400078efe55 */
[----:B------:R-:W-:Y:S02]  /*6940*/  LOP3.LUT R42, R42, R84, R82, 0xfe, !PT ;  /* 0x000000542a2a7212 */ /* 0x000fe400078efe52 */
[----:B------:R-:W-:Y:S02]  /*6950*/  LOP3.LUT R43, R83, R43, RZ, 0xfc, !PT ;  /* 0x0000002b532b7212 */ /* 0x000fe400078efcff */
[----:B------:R-:W-:Y:S01]  /*6960*/  LOP3.LUT R42, R42, 0xff, R11, 0xf8, !PT ;  /* 0x000000ff2a2a7812 */ /* 0x000fe200078ef80b */
[----:B0-----:R-:W-:-:S05]  /*6970*/  IMAD.WIDE.U32 R40, R78, 0x8, R40 ;  /* 0x000000084e287825 */ /* 0x001fca00078e0028 */
[----:B------:R1:W-:Y:S02]  /*6980*/  STG.E.64 desc[UR8][R40.64], R42 ;  /* 0x0000002a28007986 */ /* 0x0003e4000c101b08 */
.L_x_733:
[----:B------:R-:W-:Y:S05]  /*6990*/  BSYNC.RECONVERGENT B2 ;  /* 0x0000000000027941 */ /* 0x000fea0003800200 */
.L_x_732:
[----:B------:R-:W-:Y:S01]  /*69a0*/  IADD3 R80, PT, PT, R80, 0x20, RZ ;  /* 0x0000002050507810 */ /* 0x000fe20007ffe0ff */
[----:B------:R-:W-:-:S07]  /*69b0*/  VIADD R78, R78, 0x20 ;  /* 0x000000204e4e7836 */ /* 0x000fce0000000000 */
.L_x_615:
[----:B------:R-:W-:Y:S05]  /*69c0*/  BSYNC.RECONVERGENT B1 ;  /* 0x0000000000017941 */ /* 0x000fea0003800200 */
.L_x_614:
[----:B------:R-:W-:Y:S01]  /*69d0*/  ISETP.GE.U32.AND P3, PT, R63, 0x40, PT ;  /* 0x000000403f00780c */ /* 0x000fe20003f66070 */
[----:B------:R-:W-:-:S12]  /*69e0*/  BSSY.RECONVERGENT B1, `(.L_x_734) ;  /* 0x00005d3000017945 */ /* 0x000fd80003800200 */
[----:B------:R-:W-:Y:S05]  /*69f0*/  @!P3 BRA `(.L_x_735) ;  /* 0x0000005c0044b947 */ /* 0x000fea0003800000 */
[----:B------:R-:W-:Y:S04]  /*6a00*/  BSSY.RECONVERGENT B2, `(.L_x_736) ;  /* 0x0000005000027945 */ /* 0x000fe80003800200 */
[----:B------:R-:W-:Y:S05]  /*6a10*/  @!P2 BRA `(.L_x_737) ;  /* 0x00000000000ca947 */ /* 0x000fea0003800000 */
[----:B------:R-:W2:Y:S02]  /*6a20*/  LDC.64 R20, c[0x0][0x390] ;  /* 0x0000e400ff147b82 */ /* 0x000ea40000000a00 */
[----:B--2---:R-:W-:-:S06]  /*6a30*/  IMAD.WIDE.U32 R20, R78, 0x10, R20 ;  /* 0x000000104e147825 */ /* 0x004fcc00078e0014 */
[----:B------:R-:W5:Y:S02]  /*6a40*/  LDG.E.128 R20, desc[UR8][R20.64] ;  /* 0x0000000814147981 */ /* 0x000f64000c1e1d00 */
.L_x_737:
[----:B------:R-:W-:Y:S05]  /*6a50*/  BSYNC.RECONVERGENT B2 ;  /* 0x0000000000027941 */ /* 0x000fea0003800200 */
.L_x_736:
[----:B------:R-:W-:Y:S01]  /*6a60*/  UISETP.NE.U32.AND UP0, UPT, UR10, URZ, UPT ;  /* 0x000000ff0a00728c */ /* 0x000fe2000bf05070 */
[----:B-----5:R-:W-:-:S03]  /*6a70*/  PRMT R70, R20, 0x7632, R70 ;  /* 0x0000763214467816 */ /* 0x020fc60000000046 */
[----:B------:R-:W-:-:S09]  /*6a80*/  UISETP.NE.AND.EX UP0, UPT, UR11, URZ, UPT, UP0 ;  /* 0x000000ff0b00728c */ /* 0x000fd2000bf05300 */
[----:B------:R-:W-:Y:S05]  /*6a90*/  BRA.U !UP0, `(.L_x_738) ;  /* 0x0000002d08d07547 */ /* 0x000fea000b800000 */
[----:B01----:R-:W0:Y:S02]  /*6aa0*/  LDC.64 R40, c[0x0][0x3a0] ;  /* 0x0000e800ff287b82 */ /* 0x003e240000000a00 */
[----:B0-----:R-:W-:-:S06]  /*6ab0*/  IMAD.WIDE.U32 R40, R80, 0x10, R40 ;  /* 0x0000001050287825 */ /* 0x001fcc00078e0028 */
[----:B------:R-:W2:Y:S01]  /*6ac0*/  LDG.E.128 R40, desc[UR8][R40.64] ;  /* 0x0000000828287981 */ /* 0x000ea2000c1e1d00 */
[----:B------:R-:W-:Y:S01]  /*6ad0*/  ISETP.GT.AND P4, PT, R81, RZ, PT ;  /* 0x000000ff5100720c */ /* 0x000fe20003f84270 */
[----:B------:R-:W-:-:S12]  /*6ae0*/  BSSY.RECONVERGENT B2, `(.L_x_739) ;  /* 0x0000059000027945 */ /* 0x000fd80003800200 */
[----:B------:R-:W-:Y:S01]  /*6af0*/  @!P4 IMAD.MOV.U32 R84, RZ, RZ, R76 ;  /* 0x000000ffff54c224 */ /* 0x000fe200078e004c */
[----:B------:R-:W-:Y:S01]  /*6b00*/  @!P4 MOV R66, R55 ;  /* 0x000000370042c202 */ /* 0x000fe20000000f00 */
[----:B--2---:R-:W-:Y:S01]  /*6b10*/  @!P4 IMAD.U32 R2, R40, 0x10000, RZ ;  /* 0x000100002802c824 */ /* 0x004fe200078e00ff */
        /* <DEDUP_REMOVED lines=17> */
.L_x_743:
        /* <DEDUP_REMOVED lines=13> */
.L_x_745:
[----:B------:R-:W-:Y:S05]  /*6d00*/  BSYNC.RECONVERGENT B4 ;  /* 0x0000000000047941 */ /* 0x000fea0003800200 */
.L_x_744:
        /* <DEDUP_REMOVED lines=41> */
[----:B------:R-:W-:-:S07]  /*6fa0*/  IMAD.MOV.U32 R66, RZ, RZ, RZ ;  /* 0x000000ffff427224 */ /* 0x000fce00078e00ff */
.L_x_742:
[----:B------:R-:W-:Y:S05]  /*6fb0*/  BSYNC.RECONVERGENT B3 ;  /* 0x0000000000037941 */ /* 0x000fea0003800200 */
.L_x_741:
        /* <DEDUP_REMOVED lines=11> */
.L_x_740:
[----:B------:R-:W-:Y:S05]  /*7070*/  BSYNC.RECONVERGENT B2 ;  /* 0x0000000000027941 */ /* 0x000fea0003800200 */
.L_x_739:
        /* <DEDUP_REMOVED lines=23> */
.L_x_750:
        /* <DEDUP_REMOVED lines=13> */
.L_x_752:
[----:B------:R-:W-:Y:S05]  /*72c0*/  BSYNC.RECONVERGENT B4 ;  /* 0x0000000000047941 */ /* 0x000fea0003800200 */
.L_x_751:
        /* <DEDUP_REMOVED lines=42> */
[----:B------:R-:W-:-:S07]  /*7570*/  IMAD.MOV.U32 R72, RZ, RZ, R66 ;  /* 0x000000ffff487224 */ /* 0x000fce00078e0042 */
.L_x_749:
[----:B------:R-:W-:Y:S05]  /*7580*/  BSYNC.RECONVERGENT B3 ;  /* 0x0000000000037941 */ /* 0x000fea0003800200 */
.L_x_748:
[----:B------:R-:W-:Y:S01]  /*7590*/  PRMT R9, R20, 0x7632, R9 ;  /* 0x0000763214097816 */ /* 0x000fe20000000009 */
[----:B------:R-:W-:Y:S01]  /*75a0*/  IMAD.MOV.U32 R67, RZ, RZ, 0x2f800000 ;  /* 0x2f800000ff437424 */ /* 0x000fe200078e00ff */
[----:B------:R-:W-:Y:S02]  /*75b0*/  I2FP.F32.U32 R0, R0 ;  /* 0x0000000000007245 */ /* 0x000fe40000201000 */
[----:B------:R-:W-:Y:S02]  /*75c0*/  SHF.L.U32 R9, R9, 0x10, RZ ;  /* 0x0000001009097819 */ /* 0x000fe400000006ff */
[----:B------:R-:W-:Y:S01]  /*75d0*/  PRMT R40, R40, 0x7632, R40 ;  /* 0x0000763228287816 */ /* 0x000fe20000000028 */
[----:B------:R-:W-:Y:S02]  /*75e0*/  FFMA.FTZ R0, R0, R67, 1.1641532182693481445e-10 ;  /* 0x2f00000000007423 */ /* 0x000fe40000010043 */
[----:B------:R-:W-:Y:S02]  /*75f0*/  FMUL.FTZ R9, R9, UR13 ;  /* 0x0000000d09097c20 */ /* 0x000fe40008410000 */
[----:B------:R-:W-:Y:S01]  /*7600*/  IMAD.U32 R67, R40, 0x10000, RZ ;  /* 0x0001000028437824 */ /* 0x000fe200078e00ff */
[----:B------:R-:W-:Y:S01]  /*7610*/  FSETP.GTU.FTZ.AND P5, PT, R0, UR5, PT ;  /* 0x0000000500007c0b */ /* 0x000fe2000bfbc000 */
[----:B------:R-:W-:-:S03]  /*7620*/  FMUL.FTZ R0, R9, UR12 ;  /* 0x0000000c09007c20 */ /* 0x000fc60008410000 */
[----:B------:R-:W-:Y:S02]  /*7630*/  SEL R9, RZ, 0x1, P5 ;  /* 0x00000001ff097807 */ /* 0x000fe40002800000 */
[----:B------:R-:W-:-:S05]  /*7640*/  FSEL R0, R0, RZ, !P5 ;  /* 0x000000ff00007208 */ /* 0x000fca0006800000 */
[----:B------:R-:W-:-:S07]  /*7650*/  FADD.FTZ R0, R67, R0 ;  /* 0x0000000043007221 */ /* 0x000fce0000010000 */
.L_x_747:
[----:B------:R-:W-:Y:S05]  /*7660*/  BSYNC.RECONVERGENT B2 ;  /* 0x0000000000027941 */ /* 0x000fea0003800200 */
.L_x_746:
        /* <DEDUP_REMOVED lines=22> */
.L_x_757:
        /* <DEDUP_REMOVED lines=13> */
.L_x_759:
[----:B------:R-:W-:Y:S05]  /*78a0*/  BSYNC.RECONVERGENT B4 ;  /* 0x0000000000047941 */ /* 0x000fea0003800200 */
.L_x_758:
        /* <DEDUP_REMOVED lines=43> */
.L_x_756:
[----:B------:R-:W-:Y:S05]  /*7b60*/  BSYNC.RECONVERGENT B3 ;  /* 0x0000000000037941 */ /* 0x000fea0003800200 */
.L_x_755:
[----:B------:R-:W-:Y:S01]  /*7b70*/  I2FP.F32.U32 R8, R8 ;  /* 0x0000000800087245 */ /* 0x000fe20000201000 */
[----:B------:R-:W-:Y:S02]  /*7b80*/  IMAD.MOV.U32 R55, RZ, RZ, 0x2f800000 ;  /* 0x2f800000ff377424 */ /* 0x000fe400078e00ff */
        /* <DEDUP_REMOVED lines=9> */
.L_x_754:
[----:B------:R-:W-:Y:S05]  /*7c20*/  BSYNC.RECONVERGENT B2 ;  /* 0x0000000000027941 */ /* 0x000fea0003800200 */
.L_x_753:
        /* <DEDUP_REMOVED lines=23> */
.L_x_764:
        /* <DEDUP_REMOVED lines=13> */
.L_x_766:
[----:B------:R-:W-:Y:S05]  /*7e70*/  BSYNC.RECONVERGENT B4 ;  /* 0x0000000000047941 */ /* 0x000fea0003800200 */
.L_x_765:
        /* <DEDUP_REMOVED lines=43> */
.L_x_763:
[----:B------:R-:W-:Y:S05]  /*8130*/  BSYNC.RECONVERGENT B3 ;  /* 0x0000000000037941 */ /* 0x000fea0003800200 */
.L_x_762:
[----:B------:R-:W-:Y:S01]  /*8140*/  PRMT R40, R21, 0x7632, R40 ;  /* 0x0000763215287816 */ /* 0x000fe20000000028 */
[----:B------:R-:W-:Y:S01]  /*8150*/  HFMA2 R70, -RZ, RZ, 0.1171875, 0 ;  /* 0x2f800000ff467431 */ /* 0x000fe200000001ff */
[----:B------:R-:W-:Y:S02]  /*8160*/  I2FP.F32.U32 R7, R7 ;  /* 0x0000000700077245 */ /* 0x000fe40000201000 */
[----:B------:R-:W-:Y:S01]  /*8170*/  PRMT R41, R41, 0x7632, R41 ;  /* 0x0000763229297816 */ /* 0x000fe20000000029 */
[----:B------:R-:W-:Y:S02]  /*8180*/  IMAD.U32 R40, R40, 0x10000, RZ ;  /* 0x0001000028287824 */ /* 0x000fe400078e00ff */
[----:B------:R-:W-:Y:S02]  /*8190*/  FFMA.FTZ R7, R7, R70, 1.1641532182693481445e-10 ;  /* 0x2f00000007077423 */ /* 0x000fe40000010046 */
[----:B------:R-:W-:Y:S01]  /*81a0*/  FMUL.FTZ R40, R40, UR13 ;  /* 0x0000000d28287c20 */ /* 0x000fe20008410000 */
[----:B------:R-:W-:-:S02]  /*81b0*/  IMAD.U32 R41, R41, 0x10000, RZ ;  /* 0x0001000029297824 */ /* 0x000fc400078e00ff */
[----:B------:R-:W-:Y:S01]  /*81c0*/  FSETP.GTU.FTZ.AND P5, PT, R7, UR5, PT ;  /* 0x0000000507007c0b */ /* 0x000fe2000bfbc000 */
[----:B------:R-:W-:-:S03]  /*81d0*/  FMUL.FTZ R40, R40, UR12 ;  /* 0x0000000c28287c20 */ /* 0x000fc60008410000 */
[----:B------:R-:W-:Y:S02]  /*81e0*/  SEL R7, RZ, 0x1, P5 ;  /* 0x00000001ff077807 */ /* 0x000fe40002800000 */
[----:B------:R-:W-:-:S05]  /*81f0*/  FSEL R40, R40, RZ, !P5 ;  /* 0x000000ff28287208 */ /* 0x000fca0006800000 */
[----:B------:R-:W-:-:S07]  /*8200*/  FADD.FTZ R67, R41, R40 ;  /* 0x0000002829437221 */ /* 0x000fce0000010000 */
.L_x_761:
[----:B------:R-:W-:Y:S05]  /*8210*/  BSYNC.RECONVERGENT B2 ;  /* 0x0000000000027941 */ /* 0x000fea0003800200 */
.L_x_760:
        /* <DEDUP_REMOVED lines=8> */
[----:B------:R-:W-:Y:S01]  /*82a0*/  MOV R41, 0x2 ;  /* 0x0000000200297802 */ /* 0x000fe20000000f00 */
[----:B------:R-:W-:Y:S02]  /*82b0*/  IMAD.MOV.U32 R6, RZ, RZ, R14 ;  /* 0x000000ffff067224 */ /* 0x000fe400078e000e */
[----:B------:R-:W-:-:S08]  /*82c0*/  IMAD.MOV.U32 R72, RZ, RZ, R76 ;  /* 0x000000ffff487224 */ /* 0x000fd000078e004c */
        /* <DEDUP_REMOVED lines=11> */
.L_x_771:
        /* <DEDUP_REMOVED lines=13> */
.L_x_773:
[----:B------:R-:W-:Y:S05]  /*8450*/  BSYNC.RECONVERGENT B4 ;  /* 0x0000000000047941 */ /* 0x000fea0003800200 */
.L_x_772:
        /* <DEDUP_REMOVED lines=43> */
.L_x_770:
[----:B------:R-:W-:Y:S05]  /*8710*/  BSYNC.RECONVERGENT B3 ;  /* 0x0000000000037941 */ /* 0x000fea0003800200 */
.L_x_769:
[----:B------:R-:W-:Y:S01]  /*8720*/  I2FP.F32.U32 R6, R6 ;  /* 0x0000000600067245 */ /* 0x000fe20000201000 */
[----:B------:R-:W-:Y:S01]  /*8730*/  IMAD.MOV.U32 R55, RZ, RZ, 0x2f800000 ;  /* 0x2f800000ff377424 */ /* 0x000fe200078e00ff */
[----:B------:R-:W-:-:S03]  /*8740*/  SHF.L.U32 R40, R22, 0x10, RZ ;  /* 0x0000001016287819 */ /* 0x000fc600000006ff */
[----:B------:R-:W-:Y:S01]  /*8750*/  FFMA.FTZ R6, R6, R55, 1.1641532182693481445e-10 ;  /* 0x2f00000006067423 */ /* 0x000fe20000010037 */
[----:B------:R-:W-:Y:S02]  /*8760*/  IMAD.U32 R55, R42, 0x10000, RZ ;  /* 0x000100002a377824 */ /* 0x000fe400078e00ff */
[----:B------:R-:W-:Y:S02]  /*8770*/  FMUL.FTZ R40, R40, UR13 ;  /* 0x0000000d28287c20 */ /* 0x000fe40008410000 */
[----:B------:R-:W-:Y:S02]  /*8780*/  FSETP.GTU.FTZ.AND P5, PT, R6, UR5, PT ;  /* 0x0000000506007c0b */ /* 0x000fe4000bfbc000 */
[----:B------:R-:W-:Y:S02]  /*8790*/  FMUL.FTZ R40, R40, UR12 ;  /* 0x0000000c28287c20 */ /* 0x000fe40008410000 */
[----:B------:R-:W-:-:S03]  /*87a0*/  SEL R6, RZ, 0x1, P5 ;  /* 0x00000001ff067807 */ /* 0x000fc60002800000 */
[----:B------:R-:W-:-:S05]  /*87b0*/  FSEL R70, R40, RZ, !P5 ;  /* 0x000000ff28467208 */ /* 0x000fca0006800000 */
[----:B------:R-:W-:-:S07]  /*87c0*/  FADD.FTZ R70, R55, R70 ;  /* 0x0000004637467221 */ /* 0x000fce0000010000 */
.L_x_768:
[----:B------:R-:W-:Y:S05]  /*87d0*/  BSYNC.RECONVERGENT B2 ;  /* 0x0000000000027941 */ /* 0x000fea0003800200 */
.L_x_767:
        /* <DEDUP_REMOVED lines=23> */
.L_x_778:
        /* <DEDUP_REMOVED lines=13> */
.L_x_780:
[----:B------:R-:W-:Y:S05]  /*8a20*/  BSYNC.RECONVERGENT B4 ;  /* 0x0000000000047941 */ /* 0x000fea0003800200 */
.L_x_779:
        /* <DEDUP_REMOVED lines=40> */
[----:B------:R-:W-:Y:S02]  /*8cb0*/  IMAD.MOV.U32 R76, RZ, RZ, R40 ;  /* 0x000000ffff4c7224 */ /* 0x000fe400078e0028 */
[----:B------:R-:W-:Y:S01]  /*8cc0*/  HFMA2 R40, -RZ, RZ, 0, 0 ;  /* 0x00000000ff287431 */ /* 0x000fe200000001ff */
[----:B------:R-:W-:-:S07]  /*8cd0*/  LOP3.LUT R57, R82, UR32, R41, 0x96, !PT ;  /* 0x0000002052397c12 */ /* 0x000fce000f8e9629 */
.L_x_777:
[----:B------:R-:W-:Y:S05]  /*8ce0*/  BSYNC.RECONVERGENT B3 ;  /* 0x0000000000037941 */ /* 0x000fea0003800200 */
.L_x_776:
        /* <DEDUP_REMOVED lines=13> */
.L_x_775:
[----:B------:R-:W-:Y:S05]  /*8dc0*/  BSYNC.RECONVERGENT B2 ;  /* 0x0000000000027941 */ /* 0x000fea0003800200 */
.L_x_774:
        /* <DEDUP_REMOVED lines=8> */
[----:B------:R-:W-:Y:S02]  /*8e50*/  HFMA2 R41, -RZ, RZ, 0, 1.1920928955078125e-07 ;  /* 0x00000002ff297431 */ /* 0x000fe400000001ff */
[----:B------:R-:W-:Y:S01]  /*8e60*/  IMAD.MOV.U32 R4, RZ, RZ, R14 ;  /* 0x000000ffff047224 */ /* 0x000fe200078e000e */
        /* <DEDUP_REMOVED lines=12> */
.L_x_785:
        /* <DEDUP_REMOVED lines=13> */
.L_x_787:
[----:B------:R-:W-:Y:S05]  /*9000*/  BSYNC.RECONVERGENT B4 ;  /* 0x0000000000047941 */ /* 0x000fea0003800200 */
.L_x_786:
        /* <DEDUP_REMOVED lines=42> */
[----:B------:R-:W-:-:S07]  /*92b0*/  IMAD.MOV.U32 R41, RZ, RZ, RZ ;  /* 0x000000ffff297224 */ /* 0x000fce00078e00ff */
.L_x_784:
[----:B------:R-:W-:Y:S05]  /*92c0*/  BSYNC.RECONVERGENT B3 ;  /* 0x0000000000037941 */ /* 0x000fea0003800200 */
.L_x_783:
[----:B------:R-:W-:Y:S01]  /*92d0*/  I2FP.F32.U32 R4, R4 ;  /* 0x0000000400047245 */ /* 0x000fe20000201000 */
[----:B------:R-:W-:Y:S02]  /*92e0*/  HFMA2 R55, -RZ, RZ, 0.1171875, 0 ;  /* 0x2f800000ff377431 */ /* 0x000fe400000001ff */
[----:B------:R-:W-:-:S03]  /*92f0*/  IMAD.U32 R40, R23, 0x10000, RZ ;  /* 0x0001000017287824 */ /* 0x000fc600078e00ff */
[----:B------:R-:W-:Y:S01]  /*9300*/  FFMA.FTZ R4, R4, R55, 1.1641532182693481445e-10 ;  /* 0x2f00000004047423 */ /* 0x000fe20000010037 */
[----:B------:R-:W-:Y:S01]  /*9310*/  FMUL.FTZ R40, R40, UR13 ;  /* 0x0000000d28287c20 */ /* 0x000fe20008410000 */
[----:B------:R-:W-:-:S03]  /*9320*/  SHF.L.U32 R55, R43, 0x10, RZ ;  /* 0x000000102b377819 */ /* 0x000fc600000006ff */
[----:B------:R-:W-:Y:S01]  /*9330*/  FMUL.FTZ R40, R40, UR12 ;  /* 0x0000000c28287c20 */ /* 0x000fe20008410000 */
[----:B------:R-:W-:-:S04]  /*9340*/  FSETP.GTU.FTZ.AND P5, PT, R4, UR5, PT ;  /* 0x0000000504007c0b */ /* 0x000fc8000bfbc000 */
[----:B------:R-:W-:Y:S02]  /*9350*/  FSEL R72, R40, RZ, !P5 ;  /* 0x000000ff28487208 */ /* 0x000fe40006800000 */
[----:B------:R-:W-:-:S03]  /*9360*/  SEL R4, RZ, 0x1, P5 ;  /* 0x00000001ff047807 */ /* 0x000fc60002800000 */
[----:B------:R-:W-:-:S07]  /*9370*/  FADD.FTZ R72, R55, R72 ;  /* 0x0000004837487221 */ /* 0x000fce0000010000 */
.L_x_782:
[----:B------:R-:W-:Y:S05]  /*9380*/  BSYNC.RECONVERGENT B2 ;  /* 0x0000000000027941 */ /* 0x000fea0003800200 */
.L_x_781:
        /* <DEDUP_REMOVED lines=23> */
.L_x_792:
        /* <DEDUP_REMOVED lines=13> */
.L_x_794:
[----:B------:R-:W-:Y:S05]  /*95d0*/  BSYNC.RECONVERGENT B4 ;  /* 0x0000000000047941 */ /* 0x000fea0003800200 */
.L_x_793:
        /* <DEDUP_REMOVED lines=43> */
.L_x_791:
[----:B------:R-:W-:Y:S05]  /*9890*/  BSYNC.RECONVERGENT B3 ;  /* 0x0000000000037941 */ /* 0x000fea0003800200 */
.L_x_790:
[----:B------:R-:W-:Y:S01]  /*98a0*/  PRMT R40, R23, 0x7632, R40 ;  /* 0x0000763217287816 */ /* 0x000fe20000000028 */
[----:B------:R-:W-:Y:S01]  /*98b0*/  HFMA2 R42, -RZ, RZ, 0.1171875, 0 ;  /* 0x2f800000ff2a7431 */ /* 0x000fe200000001ff */
        /* <DEDUP_REMOVED lines=11> */
.L_x_789:
[----:B------:R-:W-:Y:S05]  /*9970*/  BSYNC.RECONVERGENT B2 ;  /* 0x0000000000027941 */ /* 0x000fea0003800200 */
.L_x_788:
[----:B------:R-:W-:Y:S02]  /*9980*/  F2FP.BF16.F32.PACK_AB R43, RZ, R75 ;  /* 0x0000004bff2b723e */ /* 0x000fe400000010ff */
[----:B------:R-:W-:Y:S02]  /*9990*/  PRMT R42, R90, 0x5410, R91 ;  /* 0x000054105a2a7816 */ /* 0x000fe4000000005b */
[----:B------:R-:W-:Y:S02]  /*99a0*/  PRMT R41, R87, 0x5410, R89 ;  /* 0x0000541057297816 */ /* 0x000fe40000000059 */
[----:B------:R-:W-:Y:S02]  /*99b0*/  PRMT R40, R81, 0x5410, R86 ;  /* 0x0000541051287816 */ /* 0x000fe40000000056 */
[----:B------:R-:W-:Y:S01]  /*99c0*/  PRMT R43, R88, 0x5410, R43 ;  /* 0x00005410582b7816 */ /* 0x000fe2000000002b */
[----:B------:R-:W-:Y:S06]  /*99d0*/  BRA `(.L_x_795) ;  /* 0x0000002800ec7947 */ /* 0x000fec0003800000 */
.L_x_738:
[----:B------:R-:W-:Y:S01]  /*99e0*/  BSSY.RECONVERGENT B2, `(.L_x_796) ;  /* 0x0000057000027945 */ /* 0x000fe20003800200 */
[----:B------:R-:W-:Y:S01]  /*99f0*/  IMAD.MOV.U32 R2, RZ, RZ, RZ ;  /* 0x000000ffff027224 */ /* 0x000fe200078e00ff */
[----:B------:R-:W-:Y:S01]  /*9a00*/  MOV R88, R76 ;  /* 0x0000004c00587202 */ /* 0x000fe20000000f00 */
[----:B01----:R-:W-:Y:S01]  /*9a10*/  IMAD.MOV.U32 R40, RZ, RZ, R55 ;  /* 0x000000ffff287224 */ /* 0x003fe200078e0037 */
        /* <DEDUP_REMOVED lines=17> */
.L_x_800:
        /* <DEDUP_REMOVED lines=13> */
.L_x_802:
[----:B------:R-:W-:Y:S05]  /*9c00*/  BSYNC.RECONVERGENT B4 ;  /* 0x0000000000047941 */ /* 0x000fea0003800200 */
.L_x_801:
        /* <DEDUP_REMOVED lines=41> */
[----:B------:R-:W-:-:S07]  /*9ea0*/  HFMA2 R40, -RZ, RZ, 0, 0 ;  /* 0x00000000ff287431 */ /* 0x000fce00000001ff */
.L_x_799:
[----:B------:R-:W-:Y:S05]  /*9eb0*/  BSYNC.RECONVERGENT B3 ;  /* 0x0000000000037941 */ /* 0x000fea0003800200 */
.L_x_798:
        /* <DEDUP_REMOVED lines=9> */
.L_x_797:
[----:B------:R-:W-:Y:S05]  /*9f50*/  BSYNC.RECONVERGENT B2 ;  /* 0x0000000000027941 */ /* 0x000fea0003800200 */
.L_x_796:
[----:B------:R-:W-:Y:S01]  /*9f60*/  BSSY.RECONVERGENT B2, `(.L_x_803) ;  /* 0x0000055000027945 */ /* 0x000fe20003800200 */
[----:B------:R-:W-:Y:S01]  /*9f70*/  F2FP.BF16.F32.PACK_AB R85, RZ, R2 ;  /* 0x00000002ff55723e */ /* 0x000fe200000010ff */
[----:B------:R-:W-:Y:S01]  /*9f80*/  IMAD.MOV.U32 R0, RZ, RZ, RZ ;  /* 0x000000ffff007224 */ /* 0x000fe200078e00ff */
[----:B------:R-:W-:Y:S01]  /*9f90*/  MOV R41, R40 ;  /* 0x0000002800297202 */ /* 0x000fe20000000f00 */
[----:B------:R-:W-:Y:S06]  /*9fa0*/  @!P2 BRA `(.L_x_804) ;  /* 0x000000040040a947 */ /* 0x000fec0003800000 */
[----:B------:R-:W-:Y:S01]  /*9fb0*/  ISETP.NE.AND P4, PT, R40, 0x1, PT ;  /* 0x000000012800780c */ /* 0x000fe20003f85270 */
[----:B------:R-:W-:Y:S01]  /*9fc0*/  BSSY.RECONVERGENT B3, `(.L_x_805) ;  /* 0x0000045000037945 */ /* 0x000fe20003800200 */
[----:B------:R-:W-:Y:S01]  /*9fd0*/  IMAD.MOV.U32 R41, RZ, RZ, 0x2 ;  /* 0x00000002ff297424 */ /* 0x000fe200078e00ff */
[----:B------:R-:W-:-:S10]  /*9fe0*/  MOV R0, R14 ;  /* 0x0000000e00007202 */ /* 0x000fd40000000f00 */
[----:B------:R-:W-:Y:S05]  /*9ff0*/  @!P4 BRA `(.L_x_806) ;  /* 0x000000040004c947 */ /* 0x000fea0003800000 */
        /* <DEDUP_REMOVED lines=8> */
.L_x_807:
        /* <DEDUP_REMOVED lines=13> */
.L_x_809:
[----:B------:R-:W-:Y:S05]  /*a150*/  BSYNC.RECONVERGENT B4 ;  /* 0x0000000000047941 */ /* 0x000fea0003800200 */
.L_x_808:
        /* <DEDUP_REMOVED lines=43> */
.L_x_806:
[----:B------:R-:W-:Y:S05]  /*a410*/  BSYNC.RECONVERGENT B3 ;  /* 0x0000000000037941 */ /* 0x000fea0003800200 */
.L_x_805:
[----:B------:R-:W-:Y:S01]  /*a420*/  I2FP.F32.U32 R0, R0 ;  /* 0x0000000000007245 */ /* 0x000fe20000201000 */
[----:B------:R-:W-:Y:S02]  /*a430*/  HFMA2 R9, -RZ, RZ, 0.1171875, 0 ;  /* 0x2f800000ff097431 */ /* 0x000fe400000001ff */
[----:B------:R-:W-:-:S03]  /*a440*/  IMAD.U32 R70, R70, 0x10000, RZ ;  /* 0x0001000046467824 */ /* 0x000fc600078e00ff */
[----:B------:R-:W-:Y:S01]  /*a450*/  FFMA.FTZ R0, R0, R9, 1.1641532182693481445e-10 ;  /* 0x2f00000000007423 */ /* 0x000fe20000010009 */
[----:B------:R-:W-:-:S04]  /*a460*/  FMUL.FTZ R70, R70, UR13 ;  /* 0x0000000d46467c20 */ /* 0x000fc80008410000 */
[----:B------:R-:W-:Y:S01]  /*a470*/  FMUL.FTZ R70, R70, UR12 ;  /* 0x0000000c46467c20 */ /* 0x000fe20008410000 */
[----:B------:R-:W-:-:S04]  /*a480*/  FSETP.GTU.FTZ.AND P4, PT, R0, UR5, PT ;  /* 0x0000000500007c0b */ /* 0x000fc8000bf9c000 */
[----:B------:R-:W-:Y:S02]  /*a490*/  SEL R9, RZ, 0x1, P4 ;  /* 0x00000001ff097807 */ /* 0x000fe40002000000 */
[----:B------:R-:W-:-:S07]  /*a4a0*/  FSEL R0, R70, RZ, !P4 ;  /* 0x000000ff46007208 */ /* 0x000fce0006000000 */
.L_x_804:
[----:B------:R-:W-:Y:S05]  /*a4b0*/  BSYNC.RECONVERGENT B2 ;  /* 0x0000000000027941 */ /* 0x000fea0003800200 */
.L_x_803:
[----:B------:R-:W-:Y:S01]  /*a4c0*/  BSSY.RECONVERGENT B2, `(.L_x_810) ;  /* 0x0000055000027945 */ /* 0x000fe20003800200 */
[----:B------:R-:W-:Y:S01]  /*a4d0*/  F2FP.BF16.F32.PACK_AB R84, RZ, R0 ;  /* 0x00000000ff54723e */ /* 0x000fe200000010ff */
[----:B------:R-:W-:Y:S01]  /*a4e0*/  IMAD.MOV.U32 R40, RZ, RZ, R41 ;  /* 0x000000ffff287224 */ /* 0x000fe200078e0029 */
[----:B------:R-:W-:Y:S01]  /*a4f0*/  MOV R66, RZ ;  /* 0x000000ff00427202 */ /* 0x000fe20000000f00 */
        /* <DEDUP_REMOVED lines=14> */
.L_x_814:
        /* <DEDUP_REMOVED lines=13> */
.L_x_816:
[----:B------:R-:W-:Y:S05]  /*a6b0*/  BSYNC.RECONVERGENT B4 ;  /* 0x0000000000047941 */ /* 0x000fea0003800200 */
.L_x_815:
        /* <DEDUP_REMOVED lines=39> */
[----:B------:R-:W-:Y:S02]  /*a930*/  IMAD.MOV.U32 R88, RZ, RZ, R40 ;  /* 0x000000ffff587224 */ /* 0x000fe400078e0028 */
[----:B------:R-:W-:Y:S02]  /*a940*/  HFMA2 R40, -RZ, RZ, 0, 0 ;  /* 0x00000000ff287431 */ /* 0x000fe400000001ff */
[----:B------:R-:W-:Y:S01]  /*a950*/  IMAD.MOV.U32 R14, RZ, RZ, R66 ;  /* 0x000000ffff0e7224 */ /* 0x000fe200078e0042 */
[----:B------:R-:W-:-:S07]  /*a960*/  LOP3.LUT R57, R42, UR32, R41, 0x96, !PT ;  /* 0x000000202a397c12 */ /* 0x000fce000f8e9629 */
.L_x_813:
[----:B------:R-:W-:Y:S05]  /*a970*/  BSYNC.RECONVERGENT B3 ;  /* 0x0000000000037941 */ /* 0x000fea0003800200 */
.L_x_812:
        /* <DEDUP_REMOVED lines=9> */
.L_x_811:
[----:B------:R-:W-:Y:S05]  /*aa10*/  BSYNC.RECONVERGENT B2 ;  /* 0x0000000000027941 */ /* 0x000fea0003800200 */
.L_x_810:
        /* <DEDUP_REMOVED lines=18> */
.L_x_821:
        /* <DEDUP_REMOVED lines=13> */
.L_x_823:
[----:B------:R-:W-:Y:S05]  /*ac10*/  BSYNC.RECONVERGENT B4 ;  /* 0x0000000000047941 */ /* 0x000fea0003800200 */
.L_x_822:
        /* <DEDUP_REMOVED lines=43> */
.L_x_820:
[----:B------:R-:W-:Y:S05]  /*aed0*/  BSYNC.RECONVERGENT B3 ;  /* 0x0000000000037941 */ /* 0x000fea0003800200 */
.L_x_819:
[----:B------:R-:W-:Y:S01]  /*aee0*/  PRMT R40, R21, 0x7632, R40 ;  /* 0x0000763215287816 */ /* 0x000fe20000000028 */
[----:B------:R-:W-:Y:S01]  /*aef0*/  HFMA2 R42, -RZ, RZ, 0.1171875, 0 ;  /* 0x2f800000ff2a7431 */ /* 0x000fe200000001ff */
[----:B------:R-:W-:-:S03]  /*af00*/  I2FP.F32.U32 R7, R7 ;  /* 0x0000000700077245 */ /* 0x000fc60000201000 */
[----:B------:R-:W-:Y:S02]  /*af10*/  IMAD.U32 R40, R40, 0x10000, RZ ;  /* 0x0001000028287824 */ /* 0x000fe400078e00ff */
[----:B------:R-:W-:Y:S02]  /*af20*/  FFMA.FTZ R7, R7, R42, 1.1641532182693481445e-10 ;  /* 0x2f00000007077423 */ /* 0x000fe4000001002a */
[----:B------:R-:W-:-:S03]  /*af30*/  FMUL.FTZ R40, R40, UR13 ;  /* 0x0000000d28287c20 */ /* 0x000fc60008410000 */
[----:B------:R-:W-:Y:S01]  /*af40*/  FSETP.GTU.FTZ.AND P4, PT, R7, UR5, PT ;  /* 0x0000000507007c0b */ /* 0x000fe2000bf9c000 */
[----:B------:R-:W-:-:S03]  /*af50*/  FMUL.FTZ R40, R40, UR12 ;  /* 0x0000000c28287c20 */ /* 0x000fc60008410000 */
[----:B------:R-:W-:Y:S02]  /*af60*/  SEL R7, RZ, 0x1, P4 ;  /* 0x00000001ff077807 */ /* 0x000fe40002000000 */
[----:B------:R-:W-:-:S07]  /*af70*/  FSEL R67, R40, RZ, !P4 ;  /* 0x000000ff28437208 */ /* 0x000fce0006000000 */
.L_x_818:
[----:B------:R-:W-:Y:S05]  /*af80*/  BSYNC.RECONVERGENT B2 ;  /* 0x0000000000027941 */ /* 0x000fea0003800200 */
.L_x_817:
        /* <DEDUP_REMOVED lines=18> */
.L_x_828:
        /* <DEDUP_REMOVED lines=13> */
.L_x_830:
[----:B------:R-:W-:Y:S05]  /*b180*/  BSYNC.RECONVERGENT B4 ;  /* 0x0000000000047941 */ /* 0x000fea0003800200 */
.L_x_829:
        /* <DEDUP_REMOVED lines=43> */
.L_x_827:
[----:B------:R-:W-:Y:S05]  /*b440*/  BSYNC.RECONVERGENT B3 ;  /* 0x0000000000037941 */ /* 0x000fea0003800200 */
.L_x_826:
        /* <DEDUP_REMOVED lines=9> */
.L_x_825:
[----:B------:R-:W-:Y:S05]  /*b4e0*/  BSYNC.RECONVERGENT B2 ;  /* 0x0000000000027941 */ /* 0x000fea0003800200 */
.L_x_824:
        /* <DEDUP_REMOVED lines=18> */
.L_x_835:
        /* <DEDUP_REMOVED lines=13> */
.L_x_837:
[----:B------:R-:W-:Y:S05]  /*b6e0*/  BSYNC.RECONVERGENT B4 ;  /* 0x0000000000047941 */ /* 0x000fea0003800200 */
.L_x_836:
        /* <DEDUP_REMOVED lines=43> */
.L_x_834:
[----:B------:R-:W-:Y:S05]  /*b9a0*/  BSYNC.RECONVERGENT B3 ;  /* 0x0000000000037941 */ /* 0x000fea0003800200 */
.L_x_833:
        /* <DEDUP_REMOVED lines=10> */
.L_x_832:
[----:B------:R-:W-:Y:S05]  /*ba50*/  BSYNC.RECONVERGENT B2 ;  /* 0x0000000000027941 */ /* 0x000fea0003800200 */
.L_x_831:
        /* <DEDUP_REMOVED lines=18> */
.L_x_842:
        /* <DEDUP_REMOVED lines=13> */
.L_x_844:
[----:B------:R-:W-:Y:S05]  /*bc50*/  BSYNC.RECONVERGENT B4 ;  /* 0x0000000000047941 */ /* 0x000fea0003800200 */
.L_x_843:
        /* <DEDUP_REMOVED lines=43> */
.L_x_841:
[----:B------:R-:W-:Y:S05]  /*bf10*/  BSYNC.RECONVERGENT B3 ;  /* 0x0000000000037941 */ /* 0x000fea0003800200 */
.L_x_840:
        /* <DEDUP_REMOVED lines=9> */
.L_x_839:
[----:B------:R-:W-:Y:S05]  /*bfb0*/  BSYNC.RECONVERGENT B2 ;  /* 0x0000000000027941 */ /* 0x000fea0003800200 */
.L_x_838:
        /* <DEDUP_REMOVED lines=18> */
.L_x_849:
        /* <DEDUP_REMOVED lines=13> */
.L_x_851:
[----:B------:R-:W-:Y:S05]  /*c1b0*/  BSYNC.RECONVERGENT B4 ;  /* 0x0000000000047941 */ /* 0x000fea0003800200 */
.L_x_850:
        /* <DEDUP_REMOVED lines=41> */
[----:B------:R-:W-:Y:S02]  /*c450*/  LOP3.LUT R57, R42, UR32, R41, 0x96, !PT ;  /* 0x000000202a397c12 */ /* 0x000fe4000f8e9629 */
[----:B------:R-:W-:-:S07]  /*c460*/  MOV R88, R40 ;  /* 0x0000002800587202 */ /* 0x000fce0000000f00 */
.L_x_848:
[----:B------:R-:W-:Y:S05]  /*c470*/  BSYNC.RECONVERGENT B3 ;  /* 0x0000000000037941 */ /* 0x000fea0003800200 */
.L_x_847:
        /* <DEDUP_REMOVED lines=10> */
.L_x_846:
[----:B------:R-:W-:Y:S05]  /*c520*/  BSYNC.RECONVERGENT B2 ;  /* 0x0000000000027941 */ /* 0x000fea0003800200 */
.L_x_845:
[----:B------:R-:W-:Y:S02]  /*c530*/  F2FP.BF16.F32.PACK_AB R43, RZ, R75 ;  /* 0x0000004bff2b723e */ /* 0x000fe400000010ff */
[----:B------:R-:W-:Y:S02]  /*c540*/  MOV R76, R88 ;  /* 0x00000058004c7202 */ /* 0x000fe40000000f00 */
[----:B------:R-:W-:Y:S02]  /*c550*/  PRMT R42, R89, 0x5410, R90 ;  /* 0x00005410592a7816 */ /* 0x000fe4000000005a */
[----:B------:R-:W-:Y:S02]  /*c560*/  PRMT R41, R86, 0x5410, R87 ;  /* 0x0000541056297816 */ /* 0x000fe40000000057 */
[----:B------:R-:W-:Y:S02]  /*c570*/  PRMT R40, R85, 0x5410, R84 ;  /* 0x0000541055287816 */ /* 0x000fe40000000054 */
[----:B------:R-:W-:-:S07]  /*c580*/  PRMT R43, R81, 0x5410, R43 ;  /* 0x00005410512b7816 */ /* 0x000fce000000002b */
.L_x_795:
[----:B------:R-:W0:Y:S02]  /*c590*/  LDC.64 R82, c[0x0][0x3a8] ;  /* 0x0000ea00ff527b82 */ /* 0x000e240000000a00 */
[----:B0-----:R-:W-:-:S05]  /*c5a0*/  IMAD.WIDE.U32 R82, R80, 0x10, R82 ;  /* 0x0000001050527825 */ /* 0x001fca00078e0052 */
[----:B------:R2:W-:Y:S01]  /*c5b0*/  STG.E.128 desc[UR8][R82.64], R40 ;  /* 0x0000002852007986 */ /* 0x0005e2000c101d08 */
[----:B------:R-:W-:Y:S05]  /*c5c0*/  @!P2 BRA `(.L_x_735) ;  /* 0x000000000050a947 */ /* 0x000fea0003800000 */
[----:B--2---:R-:W-:Y:S01]  /*c5d0*/  IMAD.U32 R40, R4, 0x10000, RZ ;  /* 0x0001000004287824 */ /* 0x004fe200078e00ff */
        /* <DEDUP_REMOVED lines=19> */
.L_x_735:
[----:B------:R-:W-:Y:S05]  /*c710*/  BSYNC.RECONVERGENT B1 ;  /* 0x0000000000017941 */ /* 0x000fea0003800200 */
.L_x_734:
[----:B0123--:R-:W-:Y:S01]  /*c720*/  FADD.FTZ R41, RZ, R12 ;  /* 0x0000000cff297221 */ /* 0x00ffe20000010000 */
        /* <DEDUP_REMOVED lines=74> */
.L_x_869:
[----:B------:R-:W-:Y:S01]  /*cbd0*/  FMUL.FTZ R82, R83, R83 ;  /* 0x0000005353527220 */ /* 0x000fe20000410000 */
[----:B-1----:R-:W-:Y:S01]  /*cbe0*/  FADD.FTZ R85, R80, R81 ;  /* 0x0000005150557221 */ /* 0x002fe20000010000 */
[----:B------:R-:W1:Y:S01]  /*cbf0*/  @!P4 LDC.64 R42, c[0x0][0x3c0] ;  /* 0x0000f000ff2acb82 */ /* 0x000e620000000a00 */
[----:B-----5:R-:W-:Y:S01]  /*cc00*/  ISETP.GE.AND P2, PT, R77, 0x1, PT ;  /* 0x000000014d00780c */ /* 0x020fe20003f46270 */
[----:B------:R-:W-:Y:S01]  /*cc10*/  BSSY.RECONVERGENT B1, `(.L_x_853) ;  /* 0x0000074000017945 */ /* 0x000fe20003800200 */
[----:B------:R-:W-:Y:S01]  /*cc20*/  FSEL R81, R82, RZ, P0 ;  /* 0x000000ff52517208 */ /* 0x000fe20000000000 */
[----:B------:R-:W-:-:S04]  /*cc30*/  FFMA.FTZ R78, R85, R78, UR14 ;  /* 0x0000000e554e7e23 */ /* 0x000fc8000801004e */
[----:B------:R-:W2:Y:S01]  /*cc40*/  @!P4 LDC.64 R40, c[0x0][0x3c8] ;  /* 0x0000f200ff28cb82 */ /* 0x000ea20000000a00 */
[----:B------:R-:W-:-:S06]  /*cc50*/  FADD.FTZ R81, R78, R81 ;  /* 0x000000514e517221 */ /* 0x000fcc0000010000 */
[----:B------:R-:W3:Y:S01]  /*cc60*/  MUFU.RSQ R81, R81 ;  /* 0x0000005100517308 */ /* 0x000ee20000001400 */
[----:B-1----:R-:W-:-:S05]  /*cc70*/  @!P4 IMAD.WIDE R42, R60, 0x4, R42 ;  /* 0x000000043c2ac825 */ /* 0x002fca00078e022a */
[----:B------:R1:W-:Y:S01]  /*cc80*/  @!P4 STG.E desc[UR8][R42.64], R83 ;  /* 0x000000532a00c986 */ /* 0x0003e2000c101908 */
[----:B--2---:R-:W-:-:S05]  /*cc90*/  @!P4 IMAD.WIDE R40, R60, 0x4, R40 ;  /* 0x000000043c28c825 */ /* 0x004fca00078e0228 */
[----:B---3--:R1:W-:Y:S01]  /*cca0*/  @!P4 STG.E desc[UR8][R40.64], R81 ;  /* 0x000000512800c986 */ /* 0x0083e2000c101908 */
[----:B------:R-:W-:Y:S05]  /*ccb0*/  @!P2 BRA `(.L_x_854) ;  /* 0x0000000400a4a947 */ /* 0x000fea0003800000 */
[----:B-1----:R-:W-:Y:S01]  /*ccc0*/  IADD3 R40, PT, PT, R77, -0x1, RZ ;  /* 0xffffffff4d287810 */ /* 0x002fe20007ffe0ff */
        /* <DEDUP_REMOVED lines=9> */
[----:B------:R-:W-:Y:S01]  /*cd60*/  FADD.FTZ R78, R64, -R77 ;  /* 0x8000004d404e7221 */ /* 0x000fe20000010000 */
[----:B------:R-:W-:Y:S01]  /*cd70*/  SHF.L.U32 R43, R32, 0x10, RZ ;  /* 0x00000010202b7819 */ /* 0x000fe200000006ff */
[----:B------:R-:W-:Y:S01]  /*cd80*/  IMAD.U32 R41, R36, 0x10000, RZ ;  /* 0x0001000024297824 */ /* 0x000fe200078e00ff */
[----:B------:R-:W-:Y:S01]  /*cd90*/  SHF.L.U32 R85, R33, 0x10, RZ ;  /* 0x0000001021557819 */ /* 0x000fe200000006ff */
[----:B------:R-:W-:Y:S01]  /*cda0*/  FMUL.FTZ R40, R81, R40 ;  /* 0x0000002851287220 */ /* 0x000fe20000410000 */
[----:B------:R-:W-:Y:S02]  /*cdb0*/  IMAD.U32 R79, R37, 0x10000, RZ ;  /* 0x00010000254f7824 */ /* 0x000fe400078e00ff */
[----:B------:R-:W-:Y:S01]  /*cdc0*/  FMUL.FTZ R42, R81, R42 ;  /* 0x0000002a512a7220 */ /* 0x000fe20000410000 */
[----:B------:R-:W-:Y:S01]  /*cdd0*/  SHF.L.U32 R89, R18, 0x10, RZ ;  /* 0x0000001012597819 */ /* 0x000fe200000006ff */
[----:B------:R-:W-:-:S02]  /*cde0*/  IMAD.U32 R87, R17, 0x10000, RZ ;  /* 0x0001000011577824 */ /* 0x000fc400078e00ff */
[----:B------:R-:W-:Y:S01]  /*cdf0*/  FMUL.FTZ R78, R81, R78 ;  /* 0x0000004e514e7220 */ /* 0x000fe20000410000 */
[----:B------:R-:W-:Y:S01]  /*ce00*/  FFMA.FTZ R40, R40, R41, R43 ;  /* 0x0000002928287223 */ /* 0x000fe2000001002b */
[----:B------:R-:W-:Y:S01]  /*ce10*/  FFMA.FTZ R41, R42, R79, R85 ;  /* 0x0000004f2a297223 */ /* 0x000fe20000010055 */
[----:B------:R-:W-:Y:S01]  /*ce20*/  FADD.FTZ R42, R69, -R77 ;  /* 0x8000004d452a7221 */ /* 0x000fe20000010000 */
[----:B0-----:R-:W-:Y:S01]  /*ce30*/  FFMA.FTZ R80, R78, R87, R89 ;  /* 0x000000574e507223 */ /* 0x001fe20000010059 */
[----:B------:R-:W-:Y:S01]  /*ce40*/  FADD.FTZ R78, R68, -R77 ;  /* 0x8000004d444e7221 */ /* 0x000fe20000010000 */
[----:B------:R-:W-:Y:S01]  /*ce50*/  SHF.L.U32 R79, R34, 0x10, RZ ;  /* 0x00000010224f7819 */ /* 0x000fe200000006ff */
[----:B------:R-:W-:Y:S02]  /*ce60*/  IMAD.U32 R43, R38, 0x10000, RZ ;  /* 0x00010000262b7824 */ /* 0x000fe400078e00ff */
[----:B------:R-:W-:Y:S01]  /*ce70*/  FMUL.FTZ R42, R81, R42 ;  /* 0x0000002a512a7220 */ /* 0x000fe20000410000 */
        /* <DEDUP_REMOVED lines=9> */
[----:B------:R-:W-:Y:S01]  /*cf10*/  FADD.FTZ R78, R73, -R77 ;  /* 0x8000004d494e7221 */ /* 0x000fe20000010000 */
[----:B------:R-:W-:Y:S02]  /*cf20*/  SHF.L.U32 R86, R46, 0x10, RZ ;  /* 0x000000102e567819 */ /* 0x000fe400000006ff */
[----:B------:R-:W-:Y:S01]  /*cf30*/  FFMA.FTZ R84, R82, R43, R79 ;  /* 0x0000002b52547223 */ /* 0x000fe2000001004f */
[----:B------:R-:W-:Y:S01]  /*cf40*/  FMUL.FTZ R43, R81, R78 ;  /* 0x0000004e512b7220 */ /* 0x000fe20000410000 */
[----:B------:R-:W-:Y:S01]  /*cf50*/  IMAD.U32 R82, R45, 0x10000, RZ ;  /* 0x000100002d527824 */ /* 0x000fe200078e00ff */
[----:B------:R-:W0:Y:S01]  /*cf60*/  LDC.64 R78, c[0x0][0x428] ;  /* 0x00010a00ff4e7b82 */ /* 0x000e220000000a00 */
[----:B------:R-:W-:-:S02]  /*cf70*/  SHF.L.U32 R87, R16, 0x10, RZ ;  /* 0x0000001010577819 */ /* 0x000fc400000006ff */
[----:B------:R-:W-:Y:S01]  /*cf80*/  FFMA.FTZ R89, R43, R82, R86 ;  /* 0x000000522b597223 */ /* 0x000fe20000010056 */
[----:B------:R-:W-:Y:S01]  /*cf90*/  FADD.FTZ R82, R10, -R77 ;  /* 0x8000004d0a527221 */ /* 0x000fe20000010000 */
[----:B------:R-:W-:Y:S01]  /*cfa0*/  IMAD.U32 R43, R15, 0x10000, RZ ;  /* 0x000100000f2b7824 */ /* 0x000fe200078e00ff */
[----:B------:R-:W-:Y:S02]  /*cfb0*/  F2FP.BF16.F32.PACK_AB R42, R85, R42 ;  /* 0x0000002a552a723e */ /* 0x000fe400000010ff */
[----:B------:R-:W-:Y:S01]  /*cfc0*/  FMUL.FTZ R82, R81, R82 ;  /* 0x0000005251527220 */ /* 0x000fe20000410000 */
[----:B------:R-:W-:-:S03]  /*cfd0*/  F2FP.BF16.F32.PACK_AB R41, R80, R41 ;  /* 0x000000295029723e */ /* 0x000fc600000010ff */
[----:B------:R-:W-:Y:S01]  /*cfe0*/  FFMA.FTZ R87, R82, R43, R87 ;  /* 0x0000002b52577223 */ /* 0x000fe20000010057 */
[----:B------:R-:W-:-:S04]  /*cff0*/  F2FP.BF16.F32.PACK_AB R43, R89, R84 ;  /* 0x00000054592b723e */ /* 0x000fc800000010ff */
[----:B------:R-:W-:Y:S01]  /*d000*/  F2FP.BF16.F32.PACK_AB R40, R87, R40 ;  /* 0x000000285728723e */ /* 0x000fe200000010ff */
[----:B0-----:R-:W-:-:S04]  /*d010*/  IMAD.WIDE.U32 R78, R83, 0x10, R78 ;  /* 0x00000010534e7825 */ /* 0x001fc800078e004e */
[----:B------:R-:W-:Y:S01]  /*d020*/  VIADD R83, R83, 0x20 ;  /* 0x0000002053537836 */ /* 0x000fe20000000000 */
[----:B------:R1:W-:Y:S06]  /*d030*/  STG.E.128 desc[UR8][R78.64], R40 ;  /* 0x000000284e007986 */ /* 0x0003ec000c101d08 */
.L_x_856:
[----:B------:R-:W-:Y:S05]  /*d040*/  BSYNC.RECONVERGENT B2 ;  /* 0x0000000000027941 */ /* 0x000fea0003800200 */
.L_x_855:
[----:B------:R-:W-:Y:S05]  /*d050*/  @!P3 BRA `(.L_x_854) ;  /* 0x0000000000bcb947 */ /* 0x000fea0003800000 */
[--C-:B-1----:R-:W-:Y:S01]  /*d060*/  FADD.FTZ R40, R2, -R77.reuse ;  /* 0x8000004d02287221 */ /* 0x102fe20000010000 */
        /* <DEDUP_REMOVED lines=9> */
[----:B------:R-:W-:Y:S01]  /*d100*/  SHF.L.U32 R43, R49, 0x10, RZ ;  /* 0x00000010312b7819 */ /* 0x000fe200000006ff */
[----:B------:R-:W-:Y:S01]  /*d110*/  FFMA.FTZ R41, R42, R79, R85 ;  /* 0x0000004f2a297223 */ /* 0x000fe20000010055 */
[----:B------:R-:W-:Y:S01]  /*d120*/  FADD.FTZ R42, R70, -R77 ;  /* 0x8000004d462a7221 */ /* 0x000fe20000010000 */
[----:B------:R-:W-:-:S02]  /*d130*/  IMAD.U32 R79, R50, 0x10000, RZ ;  /* 0x00010000324f7824 */ /* 0x000fc400078e00ff */
[C---:B------:R-:W-:Y:S01]  /*d140*/  FMUL.FTZ R78, R81.reuse, R78 ;  /* 0x0000004e514e7220 */ /* 0x040fe20000410000 */
[----:B------:R-:W-:Y:S01]  /*d150*/  SHF.L.U32 R85, R30, 0x10, RZ ;  /* 0x000000101e557819 */ /* 0x000fe200000006ff */
[----:B------:R-:W-:Y:S02]  /*d160*/  IMAD.U32 R87, R26, 0x10000, RZ ;  /* 0x000100001a577824 */ /* 0x000fe400078e00ff */
[----:B------:R-:W-:Y:S01]  /*d170*/  FMUL.FTZ R42, R81, R42 ;  /* 0x0000002a512a7220 */ /* 0x000fe20000410000 */
[----:B0-----:R-:W-:Y:S01]  /*d180*/  FFMA.FTZ R80, R78, R43, R79 ;  /* 0x0000002b4e507223 */ /* 0x001fe2000001004f */
[--C-:B------:R-:W-:Y:S01]  /*d190*/  FADD.FTZ R78, R71, -R77.reuse ;  /* 0x8000004d474e7221 */ /* 0x100fe20000010000 */
[----:B------:R-:W-:Y:S01]  /*d1a0*/  FADD.FTZ R82, R72, -R77 ;  /* 0x8000004d48527221 */ /* 0x000fe20000010000 */
[----:B------:R-:W-:Y:S01]  /*d1b0*/  FFMA.FTZ R42, R42, R85, R87 ;  /* 0x000000552a2a7223 */ /* 0x000fe20000010057 */
[----:B------:R-:W-:Y:S01]  /*d1c0*/  SHF.L.U32 R85, R51, 0x10, RZ ;  /* 0x0000001033557819 */ /* 0x000fe200000006ff */
[----:B------:R-:W-:-:S02]  /*d1d0*/  IMAD.U32 R43, R52, 0x10000, RZ ;  /* 0x00010000342b7824 */ /* 0x000fc400078e00ff */
[----:B------:R-:W-:Y:S01]  /*d1e0*/  FMUL.FTZ R78, R81, R78 ;  /* 0x0000004e514e7220 */ /* 0x000fe20000410000 */
[----:B------:R-:W-:Y:S01]  /*d1f0*/  SHF.L.U32 R79, R31, 0x10, RZ ;  /* 0x000000101f4f7819 */ /* 0x000fe200000006ff */
[----:B------:R-:W-:Y:S01]  /*d200*/  FMUL.FTZ R82, R81, R82 ;  /* 0x0000005251527220 */ /* 0x000fe20000410000 */
[----:B------:R-:W-:Y:S02]  /*d210*/  IMAD.U32 R87, R27, 0x10000, RZ ;  /* 0x000100001b577824 */ /* 0x000fe400078e00ff */
[----:B------:R-:W-:Y:S01]  /*d220*/  FFMA.FTZ R85, R78, R85, R43 ;  /* 0x000000554e557223 */ /* 0x000fe2000001002b */
[----:B------:R-:W-:Y:S01]  /*d230*/  IMAD.U32 R89, R54, 0x10000, RZ ;  /* 0x0001000036597824 */ /* 0x000fe200078e00ff */
[----:B------:R-:W-:Y:S01]  /*d240*/  F2FP.BF16.F32.PACK_AB R41, R80, R41 ;  /* 0x000000295029723e */ /* 0x000fe200000010ff */
[----:B------:R-:W-:Y:S01]  /*d250*/  FFMA.FTZ R43, R82, R79, R87 ;  /* 0x0000004f522b7223 */ /* 0x000fe20000010057 */
[----:B------:R-:W-:Y:S01]  /*d260*/  FADD.FTZ R82, R75, -R77 ;  /* 0x8000004d4b527221 */ /* 0x000fe20000010000 */
[----:B------:R-:W0:Y:S01]  /*d270*/  LDC.64 R78, c[0x0][0x428] ;  /* 0x00010a00ff4e7b82 */ /* 0x000e220000000a00 */
[----:B------:R-:W-:-:S02]  /*d280*/  SHF.L.U32 R87, R53, 0x10, RZ ;  /* 0x0000001035577819 */ /* 0x000fc400000006ff */
[----:B------:R-:W-:Y:S01]  /*d290*/  FMUL.FTZ R82, R81, R82 ;  /* 0x0000005251527220 */ /* 0x000fe20000410000 */
[----:B------:R-:W-:-:S03]  /*d2a0*/  F2FP.BF16.F32.PACK_AB R42, R85, R42 ;  /* 0x0000002a552a723e */ /* 0x000fc600000010ff */
[----:B------:R-:W-:Y:S01]  /*d2b0*/  FFMA.FTZ R84, R82, R87, R89 ;  /* 0x0000005752547223 */ /* 0x000fe20000010059 */
[----:B------:R-:W-:Y:S01]  /*d2c0*/  FADD.FTZ R82, R0, -R77 ;  /* 0x8000004d00527221 */ /* 0x000fe20000010000 */
[----:B------:R-:W-:-:S03]  /*d2d0*/  SHF.L.U32 R77, R47, 0x10, RZ ;  /* 0x000000102f4d7819 */ /* 0x000fc600000006ff */
[----:B------:R-:W-:Y:S01]  /*d2e0*/  FMUL.FTZ R82, R81, R82 ;  /* 0x0000005251527220 */ /* 0x000fe20000410000 */
[----:B------:R-:W-:Y:S01]  /*d2f0*/  IMAD.U32 R81, R48, 0x10000, RZ ;  /* 0x0001000030517824 */ /* 0x000fe200078e00ff */
[----:B------:R-:W-:-:S03]  /*d300*/  F2FP.BF16.F32.PACK_AB R43, R84, R43 ;  /* 0x0000002b542b723e */ /* 0x000fc600000010ff */
[----:B------:R-:W-:-:S05]  /*d310*/  FFMA.FTZ R77, R82, R77, R81 ;  /* 0x0000004d524d7223 */ /* 0x000fca0000010051 */
[----:B------:R-:W-:Y:S01]  /*d320*/  F2FP.BF16.F32.PACK_AB R40, R77, R40 ;  /* 0x000000284d28723e */ /* 0x000fe200000010ff */
[----:B0-----:R-:W-:-:S05]  /*d330*/  IMAD.WIDE.U32 R78, R83, 0x10, R78 ;  /* 0x00000010534e7825 */ /* 0x001fca00078e004e */
[----:B------:R2:W-:Y:S02]  /*d340*/  STG.E.128 desc[UR8][R78.64], R40 ;  /* 0x000000284e007986 */ /* 0x0005e4000c101d08 */
.L_x_854:
[----:B------:R-:W-:Y:S05]  /*d350*/  BSYNC.RECONVERGENT B1 ;  /* 0x0000000000017941 */ /* 0x000fea0003800200 */
.L_x_853:
[----:B-12---:R-:W1:Y:S02]  /*d360*/  LDC.64 R40, c[0x0][0x380] ;  /* 0x0000e000ff287b82 */ /* 0x006e640000000a00 */
[----:B-1----:R-:W-:-:S04]  /*d370*/  LEA R60, R40, R60, 0x2 ;  /* 0x0000003c283c7211 */ /* 0x002fc800078e10ff */
[----:B------:R-:W-:-:S13]  /*d380*/  ISETP.GE.AND P1, PT, R60, R41, PT ;  /* 0x000000293c00720c */ /* 0x000fda0003f26270 */
[----:B------:R-:W-:Y:S05]  /*d390*/  @!P1 BRA `(.L_x_857) ;  /* 0xffffff3400ec9947 */ /* 0x000fea000383ffff */
[----:B------:R-:W-:Y:S05]  /*d3a0*/  BSYNC B0 ;  /* 0x0000000000007941 */ /* 0x000fea0003800000 */
.L_x_613:
[----:B------:R-:W-:Y:S05]  /*d3b0*/  EXIT ;  /* 0x000000000000794d */ /* 0x000fea0003800000 */
.L_x_852:
[----:B------:R-:W-:Y:S01]  /*d3c0*/  HFMA2 R86, -RZ, RZ, 0, 5.9604644775390625e-08 ;  /* 0x00000001ff567431 */ /* 0x000fe200000001ff */
[----:B------:R-:W-:Y:S01]  /*d3d0*/  BSSY B1, `(.L_x_858) ;  /* 0x0000007000017945 */ /* 0x000fe20003800000 */
[----:B------:R-:W-:Y:S01]  /*d3e0*/  IMAD.MOV.U32 R85, RZ, RZ, R41 ;  /* 0x000000ffff557224 */ /* 0x000fe200078e0029 */
[----:B------:R-:W-:Y:S01]  /*d3f0*/  MOV R82, 0xffffffff ;  /* 0xffffffff00527802 */ /* 0x000fe20000000f00 */
[----:B------:R-:W-:-:S07]  /*d400*/  IMAD.MOV.U32 R87, RZ, RZ, 0x1f ;  /* 0x0000001fff577424 */ /* 0x000fce00078e00ff */
[----:B-----5:R-:W-:Y:S05]  /*d410*/  WARPSYNC.COLLECTIVE R82, `(.L_x_859) ;  /* 0x0000000052087348 */ /* 0x020fea0003c00000 */
[----:B------:R0:W1:Y:S02]  /*d420*/  SHFL.BFLY P5, R84, R85, R86, R87 ;  /* 0x0c00005655547389 */ /* 0x00006400000a0057 */
[----:B01---5:R-:W-:Y:S05]  /*d430*/  ENDCOLLECTIVE ;  /* 0x000000000000791b */ /* 0x023fea0003800000 */
.L_x_859:
[----:B------:R-:W-:Y:S05]  /*d440*/  BSYNC B1 ;  /* 0x0000000000017941 */ /* 0x000fea0003800000 */
.L_x_858:
[----:B------:R-:W-:Y:S02]  /*d450*/  IMAD.MOV.U32 R40, RZ, RZ, R84 ;  /* 0x000000ffff287224 */ /* 0x000fe400078e0054 */
[----:B------:R-:W-:Y:S02]  /*d460*/  HFMA2 R87, -RZ, RZ, 0, 1.847743988037109375e-06 ;  /* 0x0000001fff577431 */ /* 0x000fe400000001ff */
[----:B------:R-:W-:Y:S01]  /*d470*/  IMAD.MOV.U32 R86, RZ, RZ, 0x2 ;  /* 0x00000002ff567424 */ /* 0x000fe200078e00ff */
[----:B------:R-:W0:Y:S01]  /*d480*/  LDC R78, c[0x0][0x400] ;  /* 0x00010000ff4e7b82 */ /* 0x000e220000000800 */
[----:B------:R-:W-:Y:S01]  /*d490*/  FADD.FTZ R42, R41, R40 ;  /* 0x00000028292a7221 */ /* 0x000fe20000010000 */
[----:B------:R-:W-:-:S04]  /*d4a0*/  IMAD.MOV.U32 R82, RZ, RZ, -0x1 ;  /* 0xffffffffff527424 */ /* 0x000fc800078e00ff */
[----:B------:R-:W-:-:S07]  /*d4b0*/  MOV R85, R42 ;  /* 0x0000002a00557202 */ /* 0x000fce0000000f00 */
[----:B0-----:R-:W-:Y:S05]  /*d4c0*/  WARPSYNC.COLLECTIVE R82, `(.L_x_860) ;  /* 0x0000000052087348 */ /* 0x001fea0003c00000 */
[----:B------:R1:W2:Y:S02]  /*d4d0*/  SHFL.BFLY P5, R84, R85, R86, R87 ;  /* 0x0c00005655547389 */ /* 0x0002a400000a0057 */
[----:B012---:R-:W-:Y:S05]  /*d4e0*/  ENDCOLLECTIVE ;  /* 0x000000000000791b */ /* 0x007fea0003800000 */
.L_x_860:
[----:B------:R-:W-:Y:S01]  /*d4f0*/  HFMA2 R86, -RZ, RZ, 0, 2.384185791015625e-07 ;  /* 0x00000004ff567431 */ /* 0x000fe200000001ff */
[----:B------:R-:W-:-:S05]  /*d500*/  MOV R43, R84 ;  /* 0x00000054002b7202 */ /* 0x000fca0000000f00 */
[----:B------:R-:W-:-:S04]  /*d510*/  FADD.FTZ R43, R42, R43 ;  /* 0x0000002b2a2b7221 */ /* 0x000fc80000010000 */
[----:B------:R-:W-:-:S07]  /*d520*/  IMAD.MOV.U32 R85, RZ, RZ, R43 ;  /* 0x000000ffff557224 */ /* 0x000fce00078e002b */
[----:B------:R-:W-:Y:S05]  /*d530*/  WARPSYNC.COLLECTIVE R82, `(.L_x_861) ;  /* 0x0000000052087348 */ /* 0x000fea0003c00000 */
[----:B------:R0:W1:Y:S02]  /*d540*/  SHFL.BFLY P5, R84, R85, R86, R87 ;  /* 0x0c00005655547389 */ /* 0x00006400000a0057 */
[----:B01----:R-:W-:Y:S05]  /*d550*/  ENDCOLLECTIVE ;  /* 0x000000000000791b */ /* 0x003fea0003800000 */
.L_x_861:
[----:B------:R-:W-:Y:S02]  /*d560*/  IMAD.MOV.U32 R86, RZ, RZ, 0x8 ;  /* 0x00000008ff567424 */ /* 0x000fe400078e00ff */
[----:B------:R-:W-:-:S04]  /*d570*/  IMAD.MOV.U32 R40, RZ, RZ, R84 ;  /* 0x000000ffff287224 */ /* 0x000fc800078e0054 */
[----:B------:R-:W-:-:S05]  /*d580*/  FADD.FTZ R80, R43, R40 ;  /* 0x000000282b507221 */ /* 0x000fca0000010000 */
[----:B------:R-:W-:-:S07]  /*d590*/  MOV R85, R80 ;  /* 0x0000005000557202 */ /* 0x000fce0000000f00 */
[----:B------:R-:W-:Y:S05]  /*d5a0*/  WARPSYNC.COLLECTIVE R82, `(.L_x_862) ;  /* 0x0000000052087348 */ /* 0x000fea0003c00000 */
[----:B------:R0:W1:Y:S02]  /*d5b0*/  SHFL.BFLY P5, R84, R85, R86, R87 ;  /* 0x0c00005655547389 */ /* 0x00006400000a0057 */
[----:B01----:R-:W-:Y:S05]  /*d5c0*/  ENDCOLLECTIVE ;  /* 0x000000000000791b */ /* 0x003fea0003800000 */
.L_x_862:
[----:B------:R-:W-:Y:S01]  /*d5d0*/  HFMA2 R86, -RZ, RZ, 0, 9.5367431640625e-07 ;  /* 0x00000010ff567431 */ /* 0x000fe200000001ff */
[----:B------:R-:W-:-:S05]  /*d5e0*/  MOV R81, R84 ;  /* 0x0000005400517202 */ /* 0x000fca0000000f00 */
[----:B------:R-:W-:-:S04]  /*d5f0*/  FADD.FTZ R81, R80, R81 ;  /* 0x0000005150517221 */ /* 0x000fc80000010000 */
[----:B------:R-:W-:-:S07]  /*d600*/  IMAD.MOV.U32 R85, RZ, RZ, R81 ;  /* 0x000000ffff557224 */ /* 0x000fce00078e0051 */
[----:B------:R-:W-:Y:S05]  /*d610*/  WARPSYNC.COLLECTIVE R82, `(.L_x_863) ;  /* 0x0000000052087348 */ /* 0x000fea0003c00000 */
[----:B------:R0:W1:Y:S02]  /*d620*/  SHFL.BFLY P5, R84, R85, R86, R87 ;  /* 0x0c00005655547389 */ /* 0x00006400000a0057 */
[----:B01----:R-:W-:Y:S05]  /*d630*/  ENDCOLLECTIVE ;  /* 0x000000000000791b */ /* 0x003fea0003800000 */
.L_x_863:
[----:B------:R-:W-:Y:S02]  /*d640*/  IMAD.MOV.U32 R86, RZ, RZ, 0x1 ;  /* 0x00000001ff567424 */ /* 0x000fe400078e00ff */
        /* <DEDUP_REMOVED lines=40> */
.L_x_864:
[----:B------:R-:W-:Y:S01]  /*d8d0*/  HFMA2 R86, -RZ, RZ, 0, 1.1920928955078125e-07 ;  /* 0x00000002ff567431 */ /* 0x000fe200000001ff */
[----:B------:R-:W-:-:S05]  /*d8e0*/  MOV R41, R84 ;  /* 0x0000005400297202 */ /* 0x000fca0000000f00 */
[----:B------:R-:W-:-:S04]  /*d8f0*/  FADD.FTZ R41, R40, R41 ;  /* 0x0000002928297221 */ /* 0x000fc80000010000 */
[----:B------:R-:W-:-:S07]  /*d900*/  IMAD.MOV.U32 R85, RZ, RZ, R41 ;  /* 0x000000ffff557224 */ /* 0x000fce00078e0029 */
[----:B------:R-:W-:Y:S05]  /*d910*/  WARPSYNC.COLLECTIVE R82, `(.L_x_865) ;  /* 0x0000000052087348 */ /* 0x000fea0003c00000 */
[----:B------:R0:W1:Y:S02]  /*d920*/  SHFL.BFLY P5, R84, R85, R86, R87 ;  /* 0x0c00005655547389 */ /* 0x00006400000a0057 */
[----:B01----:R-:W-:Y:S05]  /*d930*/  ENDCOLLECTIVE ;  /* 0x000000000000791b */ /* 0x003fea0003800000 */
.L_x_865:
[----:B------:R-:W-:Y:S02]  /*d940*/  IMAD.MOV.U32 R86, RZ, RZ, 0x4 ;  /* 0x00000004ff567424 */ /* 0x000fe400078e00ff */
[----:B------:R-:W-:-:S04]  /*d950*/  IMAD.MOV.U32 R42, RZ, RZ, R84 ;  /* 0x000000ffff2a7224 */ /* 0x000fc800078e0054 */
[----:B------:R-:W-:-:S05]  /*d960*/  FADD.FTZ R42, R41, R42 ;  /* 0x0000002a292a7221 */ /* 0x000fca0000010000 */
[----:B------:R-:W-:-:S07]  /*d970*/  MOV R85, R42 ;  /* 0x0000002a00557202 */ /* 0x000fce0000000f00 */
[----:B------:R-:W-:Y:S05]  /*d980*/  WARPSYNC.COLLECTIVE R82, `(.L_x_866) ;  /* 0x0000000052087348 */ /* 0x000fea0003c00000 */
[----:B------:R0:W1:Y:S02]  /*d990*/  SHFL.BFLY P5, R84, R85, R86, R87 ;  /* 0x0c00005655547389 */ /* 0x00006400000a0057 */
[----:B01----:R-:W-:Y:S05]  /*d9a0*/  ENDCOLLECTIVE ;  /* 0x000000000000791b */ /* 0x003fea0003800000 */
.L_x_866:
[----:B------:R-:W-:Y:S01]  /*d9b0*/  HFMA2 R86, -RZ, RZ, 0, 4.76837158203125e-07 ;  /* 0x00000008ff567431 */ /* 0x000fe200000001ff */
[----:B------:R-:W-:-:S05]  /*d9c0*/  MOV R43, R84 ;  /* 0x00000054002b7202 */ /* 0x000fca0000000f00 */
[----:B------:R-:W-:-:S04]  /*d9d0*/  FADD.FTZ R43, R42, R43 ;  /* 0x0000002b2a2b7221 */ /* 0x000fc80000010000 */
[----:B------:R-:W-:-:S07]  /*d9e0*/  IMAD.MOV.U32 R85, RZ, RZ, R43 ;  /* 0x000000ffff557224 */ /* 0x000fce00078e002b */
[----:B------:R-:W-:Y:S05]  /*d9f0*/  WARPSYNC.COLLECTIVE R82, `(.L_x_867) ;  /* 0x0000000052087348 */ /* 0x000fea0003c00000 */
[----:B------:R0:W1:Y:S02]  /*da00*/  SHFL.BFLY P5, R84, R85, R86, R87 ;  /* 0x0c00005655547389 */ /* 0x00006400000a0057 */
[----:B01----:R-:W-:Y:S05]  /*da10*/  ENDCOLLECTIVE ;  /* 0x000000000000791b */ /* 0x003fea0003800000 */
.L_x_867:
[----:B------:R-:W-:Y:S02]  /*da20*/  IMAD.MOV.U32 R86, RZ, RZ, 0x10 ;  /* 0x00000010ff567424 */ /* 0x000fe400078e00ff */
[----:B------:R-:W-:-:S04]  /*da30*/  IMAD.MOV.U32 R80, RZ, RZ, R84 ;  /* 0x000000ffff507224 */ /* 0x000fc800078e0054 */
[----:B------:R-:W-:-:S05]  /*da40*/  FADD.FTZ R80, R43, R80 ;  /* 0x000000502b507221 */ /* 0x000fca0000010000 */
[----:B------:R-:W-:-:S07]  /*da50*/  MOV R85, R80 ;  /* 0x0000005000557202 */ /* 0x000fce0000000f00 */
[----:B------:R-:W-:Y:S05]  /*da60*/  WARPSYNC.COLLECTIVE R82, `(.L_x_868) ;  /* 0x0000000052087348 */ /* 0x000fea0003c00000 */
[----:B------:R0:W1:Y:S02]  /*da70*/  SHFL.BFLY P5, R84, R85, R86, R87 ;  /* 0x0c00005655547389 */ /* 0x00006400000a0057 */
[----:B01----:R-:W-:Y:S05]  /*da80*/  ENDCOLLECTIVE ;  /* 0x000000000000791b */ /* 0x003fea0003800000 */
.L_x_868:
[----:B------:R-:W-:Y:S01]  /*da90*/  MOV R81, R84 ;  /* 0x0000005400517202 */ /* 0x000fe20000000f00 */
[----:B------:R-:W-:Y:S06]  /*daa0*/  BRA `(.L_x_869) ;  /* 0xfffffff000487947 */ /* 0x000fec000383ffff */
.L_x_870:
        /* <DEDUP_REMOVED lines=13> */
.L_x_20231:


//--------------------- .text._ZN10layer_norm13ln_fwd_kernelINS_13Kernel_traitsI13__nv_bfloat16S2_S2_S2_fjLj512ELj1ELj4ELj1ELj16ENS_18Kernel_traits_baseILj512ES2_S2_S2_S2_fjLj128EEEEELb1ELb0ELb1ELb1EEEvNS_9FwdParamsE --------------------------
	.section	.text._ZN10layer_norm13ln_fwd_kernelINS_13Kernel_traitsI13__nv_bfloat16S2_S2_S2_fjLj512ELj1ELj4ELj1ELj16ENS_18Kernel_traits_baseILj512ES2_S2_S2_S2_fjLj128EEEEELb1ELb0ELb1ELb1EEEvNS_9FwdParamsE,"ax",@progbits
	.align	128
        .global         _ZN10layer_norm13ln_fwd_kernelINS_13Kernel_traitsI13__nv_bfloat16S2_S2_S2_fjLj512ELj1ELj4ELj1ELj16ENS_18Kernel_traits_baseILj512ES2_S2_S2_S2_fjLj128EEEEELb1ELb0ELb1ELb1EEEvNS_9FwdParamsE
        .type           _ZN10layer_norm13ln_fwd_kernelINS_13Kernel_traitsI13__nv_bfloat16S2_S2_S2_fjLj512ELj1ELj4ELj1ELj16ENS_18Kernel_traits_baseILj512ES2_S2_S2_S2_fjLj128EEEEELb1ELb0ELb1ELb1EEEvNS_9FwdParamsE,@function
        .size           _ZN10layer_norm13ln_fwd_kernelINS_13Kernel_traitsI13__nv_bfloat16S2_S2_S2_fjLj512ELj1ELj4ELj1ELj16ENS_18Kernel_traits_baseILj512ES2_S2_S2_S2_fjLj128EEEEELb1ELb0ELb1ELb1EEEvNS_9FwdParamsE,(.L_x_20232 - _ZN10layer_norm13ln_fwd_kernelINS_13Kernel_traitsI13__nv_bfloat16S2_S2_S2_fjLj512ELj1ELj4ELj1ELj16ENS_18Kernel_traits_baseILj512ES2_S2_S2_S2_fjLj128EEEEELb1ELb0ELb1ELb1EEEvNS_9FwdParamsE)
        .other          _ZN10layer_norm13ln_fwd_kernelINS_13Kernel_traitsI13__nv_bfloat16S2_S2_S2_fjLj512ELj1ELj4ELj1ELj16ENS_18Kernel_traits_baseILj512ES2_S2_S2_S2_fjLj128EEEEELb1ELb0ELb1ELb1EEEvNS_9FwdParamsE,@"STO_CUDA_ENTRY STV_DEFAULT"
_ZN10layer_norm13ln_fwd_kernelINS_13Kernel_traitsI13__nv_bfloat16S2_S2_S2_fjLj512ELj1ELj4ELj1ELj16ENS_18Kernel_traits_baseILj512ES2_S2_S2_S2_fjLj128EEEEELb1ELb0ELb1ELb1EEEvNS_9FwdParamsE:
.text._ZN10layer_norm13ln_fwd_kernelINS_13Kernel_traitsI13__nv_bfloat16S2_S2_S2_fjLj512ELj1ELj4ELj1ELj16ENS_18Kernel_traits_baseILj512ES2_S2_S2_S2_fjLj128EEEEELb1ELb0ELb1ELb1EEEvNS_9FwdParamsE:
        /* <DEDUP_REMOVED lines=16> */
[----:B------:R-:W-:Y:S01]  /*0100*/  @P1 IMAD.MOV.U32 R5, RZ, RZ, R49 ;  /* 0x000000ffff051224 */ /* 0x000fe200078e0031 */
[----:B------:R-:W1:Y:S01]  /*0110*/  @P1 LDC R19, c[0x0][0x460] ;  /* 0x00011800ff131b82 */ /* 0x000e620000000800 */
[----:B0-----:R-:W-:-:S03]  /*0120*/  ISETP.NE.U32.AND P0, PT, RZ, UR4, PT ;  /* 0x00000004ff007c0c */ /* 0x001fc6000bf05070 */
[----:B------:R-:W1:Y:S01]  /*0130*/  @P1 LDG.E.64 R12, desc[UR8][R4.64] ;  /* 0x00000008040c1981 */ /* 0x000e62000c1e1b00 */
        /* <DEDUP_REMOVED lines=10> */
[----:B------:R-:W4:Y:S01]  /*01e0*/  LDC R18, c[0x0][0x360] ;  /* 0x0000d800ff127b82 */ /* 0x000f220000000800 */
[----:B0-----:R-:W-:-:S06]  /*01f0*/  USHF.L.U32 UR4, UR5, 0x2, URZ ;  /* 0x0000000205047899 */ /* 0x001fcc00080006ff */
[----:B------:R-:W-:-:S04]  /*0200*/  LOP3.LUT R52, R52, UR4, RZ, 0xfc, !PT ;  /* 0x0000000434347c12 */ /* 0x000fc8000f8efcff */
[----:B------:R-:W-:Y:S01]  /*0210*/  ISETP.GE.AND P2, PT, R52, UR10, PT ;  /* 0x0000000a34007c0c */ /* 0x000fe2000bf46270 */
[----:B----4-:R-:W-:Y:S01]  /*0220*/  IMAD R51, R18, UR5, R51 ;  /* 0x0000000512337c24 */ /* 0x010fe2000f8e0233 */
[----:B--2---:R-:W-:Y:S02]  /*0230*/  @P1 R2UR UR6, R2 ;  /* 0x00000000020612ca */ /* 0x004fe400000e0000 */
[----:B------:R-:W-:Y:S02]  /*0240*/  @P1 R2UR UR7, R3 ;  /* 0x00000000030712ca */ /* 0x000fe400000e0000 */
[----:B-1----:R-:W-:-:S05]  /*0250*/  @P1 IADD3 R0, P3, PT, R12, R19, RZ ;  /* 0x000000130c001210 */ /* 0x002fca0007f7e0ff */
[----:B------:R-:W-:Y:S02]  /*0260*/  @P1 IMAD.X R49, RZ, RZ, R13, P3 ;  /* 0x000000ffff311224 */ /* 0x000fe400018e060d */
[----:B---3--:R-:W-:Y:S06]  /*0270*/  @P2 EXIT ;  /* 0x000000000000294d */ /* 0x008fec0003800000 */
[--C-:B------:R-:W-:Y:S01]  /*0280*/  SHF.R.U64 R50, R0, 0x2, R49.reuse ;  /* 0x0000000200327819 */ /* 0x100fe20000001231 */
[----:B------:R-:W-:Y:S01]  /*0290*/  IMAD.HI.U32 R2, R51, -0x326172a9, RZ ;  /* 0xcd9e8d5733027827 */ /* 0x000fe200078e00ff */
[----:B------:R-:W-:Y:S01]  /*02a0*/  SHF.R.U32.HI R49, RZ, 0x2, R49 ;  /* 0x00000002ff317819 */ /* 0x000fe20000011631 */
[----:B------:R-:W-:Y:S01]  /*02b0*/  UIADD3 UR15, UPT, UPT, UR6, -0x61c88647, URZ ;  /* 0x9e3779b9060f7890 */ /* 0x000fe2000fffe0ff */
[----:B-----5:R-:W-:Y:S01]  /*02c0*/  @P0 MOV R48, R8 ;  /* 0x0000000800300202 */ /* 0x020fe20000000f00 */
[C---:B------:R-:W-:Y:S01]  /*02d0*/  IMAD.HI.U32 R3, R50.reuse, -0x2daee0ad, RZ ;  /* 0xd2511f5332037827 */ /* 0x040fe200078e00ff */
[----:B------:R-:W-:Y:S01]  /*02e0*/  LOP3.LUT R2, R49, UR6, R2, 0x96, !PT ;  /* 0x0000000631027c12 */ /* 0x000fe2000f8e9602 */
[----:B------:R-:W-:Y:S01]  /*02f0*/  UIADD3 UR16, UPT, UPT, UR7, -0x4498517b, URZ ;  /* 0xbb67ae8507107890 */ /* 0x000fe2000fffe0ff */
[----:B------:R-:W-:Y:S01]  /*0300*/  @!P0 CS2R R22, SRZ ;  /* 0x0000000000168805 */ /* 0x000fe2000001ff00 */
[----:B------:R-:W-:Y:S01]  /*0310*/  IMAD R15, R50, -0x2daee0ad, RZ ;  /* 0xd2511f53320f7824 */ /* 0x000fe200078e02ff */
[----:B------:R-:W-:Y:S01]  /*0320*/  LOP3.LUT R3, R3, UR7, RZ, 0x3c, !PT ;  /* 0x0000000703037c12 */ /* 0x000fe2000f8e3cff */
[C---:B------:R-:W-:Y:S01]  /*0330*/  IMAD.HI.U32 R14, R2.reuse, -0x2daee0ad, RZ ;  /* 0xd2511f53020e7827 */ /* 0x040fe200078e00ff */
[----:B------:R-:W-:Y:S01]  /*0340*/  UIADD3 UR17, UPT, UPT, UR6, 0x3c6ef372, URZ ;  /* 0x3c6ef37206117890 */ /* 0x000fe2000fffe0ff */
[----:B------:R-:W-:Y:S01]  /*0350*/  @!P0 CS2R R20, SRZ ;  /* 0x0000000000148805 */ /* 0x000fe2000001ff00 */
[----:B------:R-:W-:Y:S01]  /*0360*/  UIADD3 UR18, UPT, UPT, UR7, 0x76cf5d0a, URZ ;  /* 0x76cf5d0a07127890 */ /* 0x000fe2000fffe0ff */
[----:B------:R-:W-:Y:S01]  /*0370*/  IMAD R13, R51, -0x326172a9, RZ ;  /* 0xcd9e8d57330d7824 */ /* 0x000fe200078e02ff */
[----:B------:R-:W-:Y:S01]  /*0380*/  LOP3.LUT R14, R15, UR16, R14, 0x96, !PT ;  /* 0x000000100f0e7c12 */ /* 0x000fe2000f8e960e */
[C---:B------:R-:W-:Y:S01]  /*0390*/  IMAD.HI.U32 R12, R3.reuse, -0x326172a9, RZ ;  /* 0xcd9e8d57030c7827 */ /* 0x040fe200078e00ff */
[----:B------:R-:W-:Y:S01]  /*03a0*/  UIADD3 UR19, UPT, UPT, UR6, -0x255992d5, URZ ;  /* 0xdaa66d2b06137890 */ /* 0x000fe2000fffe0ff */
[----:B------:R-:W-:Y:S01]  /*03b0*/  @!P0 CS2R R26, SRZ ;  /* 0x00000000001a8805 */ /* 0x000fe2000001ff00 */
[----:B------:R-:W-:Y:S01]  /*03c0*/  UIADD3 UR20, UPT, UPT, UR7, 0x32370b8f, URZ ;  /* 0x32370b8f07147890 */ /* 0x000fe2000fffe0ff */
[----:B------:R-:W-:Y:S01]  /*03d0*/  IMAD R16, R3, -0x326172a9, RZ ;  /* 0xcd9e8d5703107824 */ /* 0x000fe200078e02ff */
[----:B------:R-:W-:Y:S01]  /*03e0*/  LOP3.LUT R12, R13, UR15, R12, 0x96, !PT ;  /* 0x0000000f0d0c7c12 */ /* 0x000fe2000f8e960c */
[----:B------:R-:W-:Y:S01]  /*03f0*/  IMAD R13, R2, -0x2daee0ad, RZ ;  /* 0xd2511f53020d7824 */ /* 0x000fe200078e02ff */
[----:B------:R-:W-:Y:S01]  /*0400*/  UIADD3 UR21, UPT, UPT, UR6, 0x78dde6e4, URZ ;  /* 0x78dde6e406157890 */ /* 0x000fe2000fffe0ff */
[----:B------:R-:W-:Y:S01]  /*0410*/  IMAD.HI.U32 R3, R14, -0x326172a9, RZ ;  /* 0xcd9e8d570e037827 */ /* 0x000fe200078e00ff */
[----:B------:R-:W-:Y:S01]  /*0420*/  UIADD3 UR22, UPT, UPT, UR7, -0x126145ec, URZ ;  /* 0xed9eba1407167890 */ /* 0x000fe2000fffe0ff */
[----:B------:R-:W-:Y:S01]  /*0430*/  @!P0 CS2R R24, SRZ ;  /* 0x0000000000188805 */ /* 0x000fe2000001ff00 */
[----:B------:R-:W-:Y:S01]  /*0440*/  UIADD3 UR23, UPT, UPT, UR6, 0x1715609d, URZ ;  /* 0x1715609d06177890 */ /* 0x000fe2000fffe0ff */
[----:B------:R-:W-:Y:S01]  /*0450*/  IMAD.HI.U32 R2, R12, -0x2daee0ad, RZ ;  /* 0xd2511f530c027827 */ /* 0x000fe200078e00ff */
[----:B------:R-:W-:Y:S01]  /*0460*/  LOP3.LUT R3, R16, UR17, R3, 0x96, !PT ;  /* 0x0000001110037c12 */ /* 0x000fe2000f8e9603 */
[----:B------:R-:W-:Y:S01]  /*0470*/  UIADD3 UR24, UPT, UPT, UR7, -0x56f99767, URZ ;  /* 0xa906689907187890 */ /* 0x000fe2000fffe0ff */
[-C--:B------:R-:W-:Y:S01]  /*0480*/  @P0 MOV R44, R4.reuse ;  /* 0x00000004002c0202 */ /* 0x080fe20000000f00 */
[----:B------:R-:W-:Y:S01]  /*0490*/  IMAD R16, R12, -0x2daee0ad, RZ ;  /* 0xd2511f530c107824 */ /* 0x000fe200078e02ff */
[----:B------:R-:W-:Y:S01]  /*04a0*/  LOP3.LUT R2, R13, UR18, R2, 0x96, !PT ;  /* 0x000000120d027c12 */ /* 0x000fe2000f8e9602 */
[C---:B------:R-:W-:Y:S01]  /*04b0*/  IMAD.HI.U32 R15, R3.reuse, -0x2daee0ad, RZ ;  /* 0xd2511f53030f7827 */ /* 0x040fe200078e00ff */
[----:B------:R-:W-:Y:S01]  /*04c0*/  UIADD3 UR25, UPT, UPT, UR6, -0x4ab325aa, URZ ;  /* 0xb54cda5606197890 */ /* 0x000fe2000fffe0ff */
[-C--:B------:R-:W-:Y:S01]  /*04d0*/  @P0 MOV R41, R7.reuse ;  /* 0x0000000700290202 */ /* 0x080fe20000000f00 */
[----:B------:R-:W-:Y:S01]  /*04e0*/  UIADD3 UR26, UPT, UPT, UR7, 0x646e171e, URZ ;  /* 0x646e171e071a7890 */ /* 0x000fe2000fffe0ff */
[----:B------:R-:W-:Y:S01]  /*04f0*/  IMAD R13, R14, -0x326172a9, RZ ;  /* 0xcd9e8d570e0d7824 */ /* 0x000fe200078e02ff */
[----:B------:R-:W-:Y:S01]  /*0500*/  LOP3.LUT R15, R16, UR20, R15, 0x96, !PT ;  /* 0x00000014100f7c12 */ /* 0x000fe2000f8e960f */
[C---:B------:R-:W-:Y:S01]  /*0510*/  IMAD.HI.U32 R12, R2.reuse, -0x326172a9, RZ ;  /* 0xcd9e8d57020c7827 */ /* 0x040fe200078e00ff */
[----:B------:R-:W-:Y:S01]  /*0520*/  UIADD3 UR27, UPT, UPT, UR6, 0x5384540f, URZ ;  /* 0x5384540f061b7890 */ /* 0x000fe2000fffe0ff */
[----:B------:R-:W-:Y:S01]  /*0530*/  @!P0 MOV R44, R4 ;  /* 0x00000004002c8202 */ /* 0x000fe20000000f00 */
[----:B------:R-:W-:Y:S01]  /*0540*/  UIADD3 UR28, UPT, UPT, UR7, 0x1fd5c5a3, URZ ;  /* 0x1fd5c5a3071c7890 */ /* 0x000fe2000fffe0ff */
[----:B------:R-:W-:Y:S01]  /*0550*/  IMAD R14, R3, -0x2daee0ad, RZ ;  /* 0xd2511f53030e7824 */ /* 0x000fe200078e02ff */
[----:B------:R-:W-:Y:S01]  /*0560*/  LOP3.LUT R12, R13, UR19, R12, 0x96, !PT ;  /* 0x000000130d0c7c12 */ /* 0x000fe2000f8e960c */
[----:B------:R-:W-:Y:S01]  /*0570*/  IMAD R13, R2, -0x326172a9, RZ ;  /* 0xcd9e8d57020d7824 */ /* 0x000fe200078e02ff */
[----:B------:R-:W0:Y:S01]  /*0580*/  LDCU.U8 UR4, c[0x0][0x410] ;  /* 0x00008200ff0477ac */ /* 0x000e220008000000 */
[----:B------:R-:W-:Y:S01]  /*0590*/  IMAD.HI.U32 R2, R15, -0x326172a9, RZ ;  /* 0xcd9e8d570f027827 */ /* 0x000fe200078e00ff */
[----:B------:R-:W-:Y:S01]  /*05a0*/  @!P0 MOV R41, R7 ;  /* 0x0000000700298202 */ /* 0x000fe20000000f00 */
[----:B------:R-:W-:Y:S01]  /*05b0*/  BSSY B0, `(.L_x_871) ;  /* 0x0000c95000007945 */ /* 0x000fe20003800000 */
[----:B------:R-:W-:Y:S01]  /*05c0*/  UIADD3 UR29, UPT, UPT, UR6, -0xe443238, URZ ;  /* 0xf1bbcdc8061d7890 */ /* 0x000fe2000fffe0ff */
[----:B------:R-:W-:Y:S01]  /*05d0*/  IMAD.HI.U32 R3, R12, -0x2daee0ad, RZ ;  /* 0xd2511f530c037827 */ /* 0x000fe200078e00ff */
[----:B------:R-:W-:Y:S01]  /*05e0*/  LOP3.LUT R2, R13, UR21, R2, 0x96, !PT ;  /* 0x000000150d027c12 */ /* 0x000fe2000f8e9602 */
[----:B------:R-:W-:Y:S01]  /*05f0*/  UIADD3 UR30, UPT, UPT, UR7, -0x24c28bd8, URZ ;  /* 0xdb3d7428071e7890 */ /* 0x000fe2000fffe0ff */
[----:B------:R-:W-:Y:S01]  /*0600*/  LOP3.LUT R73, R0, 0x3, RZ, 0xc0, !PT ;  /* 0x0000000300497812 */ /* 0x000fe200078ec0ff */
[----:B------:R-:W-:Y:S01]  /*0610*/  IMAD R15, R15, -0x326172a9, RZ ;  /* 0xcd9e8d570f0f7824 */ /* 0x000fe200078e02ff */
[----:B------:R-:W-:Y:S01]  /*0620*/  LOP3.LUT R3, R14, UR22, R3, 0x96, !PT ;  /* 0x000000160e037c12 */ /* 0x000fe2000f8e9603 */
[----:B------:R-:W-:Y:S01]  /*0630*/  IMAD R14, R12, -0x2daee0ad, RZ ;  /* 0xd2511f530c0e7824 */ /* 0x000fe200078e02ff */
[----:B------:R-:W-:Y:S01]  /*0640*/  UIADD3 UR31, UPT, UPT, UR6, -0x700cb87f, URZ ;  /* 0x8ff34781061f7890 */ /* 0x000fe2000fffe0ff */
[----:B------:R-:W-:Y:S01]  /*0650*/  IMAD.HI.U32 R13, R2, -0x2daee0ad, RZ ;  /* 0xd2511f53020d7827 */ /* 0x000fe200078e00ff */
[----:B------:R-:W-:Y:S01]  /*0660*/  UIADD3 UR32, UPT, UPT, UR7, -0x695add53, URZ ;  /* 0x96a522ad07207890 */ /* 0x000fe2000fffe0ff */
[----:B------:R-:W-:Y:S01]  /*0670*/  PRMT R40, R27, 0x7632, R40 ;  /* 0x000076321b287816 */ /* 0x000fe20000000028 */
[----:B------:R-:W1:Y:S01]  /*0680*/  LDCU UR5, c[0x0][0x404] ;  /* 0x00008080ff0577ac */ /* 0x000e620008000800 */
        /* <DEDUP_REMOVED lines=8> */
[----:B------:R-:W-:Y:S01]  /*0710*/  PRMT R16, R25, 0x7632, R16 ;  /* 0x0000763219107816 */ /* 0x000fe20000000010 */
[----:B------:R-:W2:Y:S01]  /*0720*/  LDCU UR14, c[0x0][0x448] ;  /* 0x00008900ff0e77ac */ /* 0x000ea20008000800 */
[----:B0-----:R-:W-:Y:S01]  /*0730*/  ISETP.NE.AND P1, PT, RZ, UR4, PT ;  /* 0x00000004ff007c0c */ /* 0x001fe2000bf25270 */
[----:B------:R-:W-:Y:S01]  /*0740*/  IMAD.HI.U32 R2, R12, -0x2daee0ad, RZ ;  /* 0xd2511f530c027827 */ /* 0x000fe200078e00ff */
[----:B------:R-:W-:Y:S01]  /*0750*/  LOP3.LUT R3, R14, UR25, R3, 0x96, !PT ;  /* 0x000000190e037c12 */ /* 0x000fe2000f8e9603 */
[----:B------:R-:W0:Y:S02]  /*0760*/  LDCU.64 UR12, c[0x0][0x408] ;  /* 0x00008100ff0c77ac */ /* 0x000e240008000a00 */
[----:B------:R-:W-:Y:S01]  /*0770*/  IMAD R13, R13, -0x326172a9, RZ ;  /* 0xcd9e8d570d0d7824 */ /* 0x000fe200078e02ff */
[----:B------:R-:W-:Y:S01]  /*0780*/  LOP3.LUT R2, R15, UR26, R2, 0x96, !PT ;  /* 0x0000001a0f027c12 */ /* 0x000fe2000f8e9602 */
[----:B------:R-:W-:Y:S01]  /*0790*/  IMAD R15, R12, -0x2daee0ad, RZ ;  /* 0xd2511f530c0f7824 */ /* 0x000fe200078e02ff */
[----:B------:R-:W3:Y:S01]  /*07a0*/  LDCU.64 UR10, c[0x0][0x3a0] ;  /* 0x00007400ff0a77ac */ /* 0x000ee20008000a00 */
[----:B------:R-:W-:-:S04]  /*07b0*/  IMAD.HI.U32 R14, R3, -0x2daee0ad, RZ ;  /* 0xd2511f53030e7827 */ /* 0x000fc800078e00ff */
[----:B------:R-:W-:Y:S01]  /*07c0*/  IMAD.HI.U32 R12, R2, -0x326172a9, RZ ;  /* 0xcd9e8d57020c7827 */ /* 0x000fe200078e00ff */
[----:B------:R-:W-:-:S03]  /*07d0*/  LOP3.LUT R14, R15, UR28, R14, 0x96, !PT ;  /* 0x0000001c0f0e7c12 */ /* 0x000fc6000f8e960e */
[----:B------:R-:W-:Y:S01]  /*07e0*/  @P0 IMAD.MOV.U32 R47, RZ, RZ, R9 ;  /* 0x000000ffff2f0224 */ /* 0x000fe200078e0009 */
[----:B------:R-:W-:Y:S01]  /*07f0*/  LOP3.LUT R12, R13, UR27, R12, 0x96, !PT ;  /* 0x0000001b0d0c7c12 */ /* 0x000fe2000f8e960c */
[----:B------:R-:W-:Y:S01]  /*0800*/  @!P0 IMAD.MOV.U32 R48, RZ, RZ, R8 ;  /* 0x000000ffff308224 */ /* 0x000fe200078e0008 */
[----:B------:R-:W-:Y:S01]  /*0810*/  @!P0 MOV R47, R9 ;  /* 0x00000009002f8202 */ /* 0x000fe20000000f00 */
[----:B------:R-:W-:Y:S01]  /*0820*/  IMAD R9, R2, -0x326172a9, RZ ;  /* 0xcd9e8d5702097824 */ /* 0x000fe200078e02ff */
[----:B------:R-:W-:Y:S01]  /*0830*/  PRMT R13, R44, 0x7632, R13 ;  /* 0x000076322c0d7816 */ /* 0x000fe2000000000d */
[----:B------:R-:W-:Y:S01]  /*0840*/  IMAD R8, R3, -0x2daee0ad, RZ ;  /* 0xd2511f5303087824 */ /* 0x000fe200078e02ff */
[----:B------:R-:W-:Y:S01]  /*0850*/  PRMT R7, R47, 0x7632, R7 ;  /* 0x000076322f077816 */ /* 0x000fe20000000007 */
[----:B------:R-:W-:-:S04]  /*0860*/  IMAD.HI.U32 R2, R14, -0x326172a9, RZ ;  /* 0xcd9e8d570e027827 */ /* 0x000fc800078e00ff */
[----:B------:R-:W-:Y:S01]  /*0870*/  IMAD.HI.U32 R3, R12, -0x2daee0ad, RZ ;  /* 0xd2511f530c037827 */ /* 0x000fe200078e00ff */
[----:B------:R-:W-:-:S03]  /*0880*/  LOP3.LUT R2, R9, UR29, R2, 0x96, !PT ;  /* 0x0000001d09027c12 */ /* 0x000fc6000f8e9602 */
[----:B------:R-:W-:Y:S01]  /*0890*/  @P0 IMAD.MOV.U32 R46, RZ, RZ, R10 ;  /* 0x000000ffff2e0224 */ /* 0x000fe200078e000a */
[----:B------:R-:W-:Y:S01]  /*08a0*/  LOP3.LUT R3, R8, UR30, R3, 0x96, !PT ;  /* 0x0000001e08037c12 */ /* 0x000fe2000f8e9603 */
[----:B------:R-:W-:Y:S01]  /*08b0*/  @P0 IMAD.MOV.U32 R45, RZ, RZ, R11 ;  /* 0x000000ffff2d0224 */ /* 0x000fe200078e000b */
[----:B------:R-:W-:Y:S01]  /*08c0*/  PRMT R8, R21, 0x7632, R8 ;  /* 0x0000763215087816 */ /* 0x000fe20000000008 */
[----:B------:R-:W-:Y:S02]  /*08d0*/  @P0 IMAD.MOV.U32 R43, RZ, RZ, R5 ;  /* 0x000000ffff2b0224 */ /* 0x000fe400078e0005 */
[----:B------:R-:W-:Y:S02]  /*08e0*/  @P0 IMAD.MOV.U32 R42, RZ, RZ, R6 ;  /* 0x000000ffff2a0224 */ /* 0x000fe400078e0006 */
[----:B------:R-:W-:Y:S02]  /*08f0*/  IMAD R14, R14, -0x326172a9, RZ ;  /* 0xcd9e8d570e0e7824 */ /* 0x000fe400078e02ff */
[----:B------:R-:W-:-:S02]  /*0900*/  IMAD R12, R12, -0x2daee0ad, RZ ;  /* 0xd2511f530c0c7824 */ /* 0x000fc400078e02ff */
[----:B------:R-:W-:-:S04]  /*0910*/  IMAD.HI.U32 R59, R2, -0x2daee0ad, RZ ;  /* 0xd2511f53023b7827 */ /* 0x000fc800078e00ff */
[----:B------:R-:W-:Y:S01]  /*0920*/  IMAD.HI.U32 R57, R3, -0x326172a9, RZ ;  /* 0xcd9e8d5703397827 */ /* 0x000fe200078e00ff */
[----:B------:R-:W-:Y:S02]  /*0930*/  LOP3.LUT R59, R12, UR32, R59, 0x96, !PT ;  /* 0x000000200c3b7c12 */ /* 0x000fe4000f8e963b */
[----:B------:R-:W-:Y:S01]  /*0940*/  PRMT R12, R23, 0x7632, R12 ;  /* 0x00007632170c7816 */ /* 0x000fe2000000000c */
[----:B------:R-:W-:Y:S01]  /*0950*/  @!P0 IMAD.MOV.U32 R46, RZ, RZ, R10 ;  /* 0x000000ffff2e8224 */ /* 0x000fe200078e000a */
[----:B------:R-:W-:Y:S01]  /*0960*/  LOP3.LUT R57, R14, UR31, R57, 0x96, !PT ;  /* 0x0000001f0e397c12 */ /* 0x000fe2000f8e9639 */
[----:B------:R-:W-:Y:S01]  /*0970*/  @!P0 IMAD.MOV.U32 R45, RZ, RZ, R11 ;  /* 0x000000ffff2d8224 */ /* 0x000fe200078e000b */
[----:B------:R-:W-:Y:S01]  /*0980*/  PRMT R14, R24, 0x7632, R14 ;  /* 0x00007632180e7816 */ /* 0x000fe2000000000e */
[----:B------:R-:W-:Y:S01]  /*0990*/  @!P0 IMAD.MOV.U32 R43, RZ, RZ, R5 ;  /* 0x000000ffff2b8224 */ /* 0x000fe200078e0005 */
[----:B------:R-:W-:Y:S01]  /*09a0*/  PRMT R10, R22, 0x7632, R10 ;  /* 0x00007632160a7816 */ /* 0x000fe2000000000a */
[----:B------:R-:W-:Y:S01]  /*09b0*/  @!P0 IMAD.MOV.U32 R42, RZ, RZ, R6 ;  /* 0x000000ffff2a8224 */ /* 0x000fe200078e0006 */
[----:B------:R-:W-:Y:S01]  /*09c0*/  PRMT R11, R45, 0x7632, R11 ;  /* 0x000076322d0b7816 */ /* 0x000fe2000000000b */
[----:B------:R-:W-:Y:S01]  /*09d0*/  IMAD.MOV.U32 R4, RZ, RZ, RZ ;  /* 0x000000ffff047224 */ /* 0x000fe200078e00ff */
[----:B------:R-:W-:Y:S01]  /*09e0*/  PRMT R15, R43, 0x7632, R15 ;  /* 0x000076322b0f7816 */ /* 0x000fe2000000000f */
[----:B------:R-:W-:Y:S01]  /*09f0*/  IMAD R72, R2, -0x2daee0ad, RZ ;  /* 0xd2511f5302487824 */ /* 0x000fe200078e02ff */
[----:B------:R-:W-:Y:S01]  /*0a00*/  PRMT R17, R42, 0x7632, R17 ;  /* 0x000076322a117816 */ /* 0x000fe20000000011 */
[----:B------:R-:W-:Y:S01]  /*0a10*/  IMAD R56, R3, -0x326172a9, RZ ;  /* 0xcd9e8d5703387824 */ /* 0x000fe200078e02ff */
[----:B------:R-:W-:-:S02]  /*0a20*/  PRMT R9, R46, 0x7632, R9 ;  /* 0x000076322e097816 */ /* 0x000fc40000000009 */
[----:B------:R-:W-:Y:S02]  /*0a30*/  PRMT R6, R20, 0x7632, R6 ;  /* 0x0000763214067816 */ /* 0x000fe40000000006 */
[----:B0123--:R-:W-:-:S07]  /*0a40*/  PRMT R5, R48, 0x7632, R5 ;  /* 0x0000763230057816 */ /* 0x00ffce0000000005 */
.L_x_1109:
[----:B0-----:R-:W0:Y:S08]  /*0a50*/  LDC.64 R32, c[0x0][0x3f0] ;  /* 0x0000fc00ff207b82 */ /* 0x001e300000000a00 */
[----:B------:R-:W1:Y:S01]  /*0a60*/  LDC R65, c[0x0][0x388] ;  /* 0x0000e200ff417b82 */ /* 0x000e620000000800 */
[----:B0-----:R-:W-:-:S05]  /*0a70*/  IMAD.WIDE R36, R52, 0x4, R32 ;  /* 0x0000000434247825 */ /* 0x001fca00078e0220 */
[----:B------:R-:W2:Y:S01]  /*0a80*/  LDG.E R74, desc[UR8][R36.64] ;  /* 0x00000008244a7981 */ /* 0x000ea2000c1e1900 */
[----:B------:R-:W-:Y:S01]  /*0a90*/  HFMA2 R75, -RZ, RZ, 0, 0 ;  /* 0x00000000ff4b7431 */ /* 0x000fe200000001ff */
[----:B--2---:R-:W-:-:S13]  /*0aa0*/  ISETP.GE.AND P2, PT, R74, 0x1, PT ;  /* 0x000000014a00780c */ /* 0x004fda0003f46270 */
[----:B------:R-:W-:Y:S01]  /*0ab0*/  @P2 VIADD R34, R74, 0xffffffff ;  /* 0xffffffff4a222836 */ /* 0x000fe20000000000 */
[----:B------:R-:W0:Y:S03]  /*0ac0*/  @P2 LDC.64 R32, c[0x0][0x390] ;  /* 0x0000e400ff202b82 */ /* 0x000e260000000a00 */
[----:B-1----:R-:W-:-:S05]  /*0ad0*/  @P2 IMAD R38, R34, R65, RZ ;  /* 0x0000004122262224 */ /* 0x002fca00078e02ff */
[----:B------:R-:W1:Y:S01]  /*0ae0*/  LDC.64 R34, c[0x0][0x3f8] ;  /* 0x0000fe00ff227b82 */ /* 0x000e620000000a00 */
[----:B------:R-:W-:-:S04]  /*0af0*/  @P2 SHF.R.S32.HI R39, RZ, 0x1f, R38 ;  /* 0x0000001fff272819 */ /* 0x000fc80000011426 */
[----:B------:R-:W-:-:S04]  /*0b00*/  @P2 LEA.HI R38, R39, R38, RZ, 0x3 ;  /* 0x0000002627262211 */ /* 0x000fc800078f18ff */
[----:B------:R-:W-:-:S05]  /*0b10*/  @P2 LEA.HI.SX32 R75, R38, R53, 0x1d ;  /* 0x00000035264b2211 */ /* 0x000fca00078feaff */
[----:B0-----:R-:W-:-:S05]  /*0b20*/  @P2 IMAD.WIDE.U32 R32, R75, 0x10, R32 ;  /* 0x000000104b202825 */ /* 0x001fca00078e0020 */
[----:B------:R-:W2:Y:S01]  /*0b30*/  @P2 LDG.E.128 R28, desc[UR8][R32.64] ;  /* 0x00000008201c2981 */ /* 0x000ea2000c1e1d00 */
[----:B-1----:R-:W-:-:S05]  /*0b40*/  IMAD.WIDE R34, R52, 0x4, R34 ;  /* 0x0000000434227825 */ /* 0x002fca00078e0222 */
[----:B------:R0:W5:Y:S01]  /*0b50*/  LDG.E R64, desc[UR8][R34.64] ;  /* 0x0000000822407981 */ /* 0x000162000c1e1900 */
[----:B------:R-:W-:Y:S01]  /*0b60*/  ISETP.NE.U32.AND P0, PT, RZ, UR10, PT ;  /* 0x0000000aff007c0c */ /* 0x000fe2000bf05070 */
[----:B------:R-:W-:-:S03]  /*0b70*/  IMAD R36, R52, R65, RZ ;  /* 0x0000004134247224 */ /* 0x000fc600078e02ff */
[----:B------:R-:W-:Y:S02]  /*0b80*/  ISETP.NE.AND.EX P0, PT, RZ, UR11, PT, P0 ;  /* 0x0000000bff007c0c */ /* 0x000fe4000bf05300 */
[----:B------:R-:W-:-:S04]  /*0b90*/  SHF.R.S32.HI R37, RZ, 0x1f, R36 ;  /* 0x0000001fff257819 */ /* 0x000fc80000011424 */
[----:B------:R-:W-:-:S04]  /*0ba0*/  LEA.HI R36, R37, R36, RZ, 0x3 ;  /* 0x0000002425247211 */ /* 0x000fc800078f18ff */
[----:B------:R-:W-:Y:S02]  /*0bb0*/  LEA.HI.SX32 R77, R36, R53, 0x1d ;  /* 0x00000035244d7211 */ /* 0x000fe400078feaff */
[----:B--2---:R-:W-:Y:S02]  /*0bc0*/  PRMT R76, R31, 0x7632, R76 ;  /* 0x000076321f4c7816 */ /* 0x004fe4000000004c */
[----:B------:R-:W-:Y:S02]  /*0bd0*/  PRMT R39, R30, 0x7632, R39 ;  /* 0x000076321e277816 */ /* 0x000fe40000000027 */
[----:B------:R-:W-:Y:S02]  /*0be0*/  PRMT R80, R29, 0x7632, R80 ;  /* 0x000076321d507816 */ /* 0x000fe40000000050 */
[----:B------:R-:W-:Y:S01]  /*0bf0*/  PRMT R70, R28, 0x7632, R70 ;  /* 0x000076321c467816 */ /* 0x000fe20000000046 */
[----:B0-----:R-:W-:Y:S06]  /*0c00*/  @!P0 BRA `(.L_x_872) ;  /* 0x0000002c00948947 */ /* 0x001fec0003800000 */
        /* <DEDUP_REMOVED lines=25> */
.L_x_877:
        /* <DEDUP_REMOVED lines=13> */
.L_x_879:
[----:B------:R-:W-:Y:S05]  /*0e70*/  BSYNC.RECONVERGENT B3 ;  /* 0x0000000000037941 */ /* 0x000fea0003800200 */
.L_x_878:
        /* <DEDUP_REMOVED lines=40> */
[----:B------:R-:W-:-:S07]  /*1100*/  HFMA2 R36, -RZ, RZ, 0, 0 ;  /* 0x00000000ff247431 */ /* 0x000fce00000001ff */
.L_x_876:
[----:B------:R-:W-:Y:S05]  /*1110*/  BSYNC.RECONVERGENT B2 ;  /* 0x0000000000027941 */ /* 0x000fea0003800200 */
.L_x_875:
        /* <DEDUP_REMOVED lines=11> */
.L_x_874:
[----:B------:R-:W-:Y:S05]  /*11d0*/  BSYNC.RECONVERGENT B1 ;  /* 0x0000000000017941 */ /* 0x000fea0003800200 */
.L_x_873:
        /* <DEDUP_REMOVED lines=23> */
.L_x_884:
        /* <DEDUP_REMOVED lines=13> */
.L_x_886:
[----:B------:R-:W-:Y:S05]  /*1420*/  BSYNC.RECONVERGENT B3 ;  /* 0x0000000000037941 */ /* 0x000fea0003800200 */
.L_x_885:
        /* <DEDUP_REMOVED lines=42> */
.L_x_883:
[----:B------:R-:W-:Y:S05]  /*16d0*/  BSYNC.RECONVERGENT B2 ;  /* 0x0000000000027941 */ /* 0x000fea0003800200 */
.L_x_882:
[----:B------:R-:W-:Y:S01]  /*16e0*/  I2FP.F32.U32 R2, R2 ;  /* 0x0000000200027245 */ /* 0x000fe20000201000 */
[----:B------:R-:W-:Y:S01]  /*16f0*/  IMAD.MOV.U32 R67, RZ, RZ, 0x2f800000 ;  /* 0x2f800000ff437424 */ /* 0x000fe200078e00ff */
        /* <DEDUP_REMOVED lines=10> */
.L_x_881:
[----:B------:R-:W-:Y:S05]  /*17a0*/  BSYNC.RECONVERGENT B1 ;  /* 0x0000000000017941 */ /* 0x000fea0003800200 */
.L_x_880:
        /* <DEDUP_REMOVED lines=22> */
.L_x_891:
        /* <DEDUP_REMOVED lines=13> */
.L_x_893:
[----:B------:R-:W-:Y:S05]  /*19e0*/  BSYNC.RECONVERGENT B3 ;  /* 0x0000000000037941 */ /* 0x000fea0003800200 */
.L_x_892:
        /* <DEDUP_REMOVED lines=42> */
.L_x_890:
[----:B------:R-:W-:Y:S05]  /*1c90*/  BSYNC.RECONVERGENT B2 ;  /* 0x0000000000027941 */ /* 0x000fea0003800200 */
.L_x_889:
        /* <DEDUP_REMOVED lines=11> */
.L_x_888:
[----:B------:R-:W-:Y:S05]  /*1d50*/  BSYNC.RECONVERGENT B1 ;  /* 0x0000000000017941 */ /* 0x000fea0003800200 */
.L_x_887:
        /* <DEDUP_REMOVED lines=23> */
.L_x_898:
        /* <DEDUP_REMOVED lines=13> */
.L_x_900:
[----:B------:R-:W-:Y:S05]  /*1fa0*/  BSYNC.RECONVERGENT B3 ;  /* 0x0000000000037941 */ /* 0x000fea0003800200 */
.L_x_899:
        /* <DEDUP_REMOVED lines=41> */
.L_x_897:
[----:B------:R-:W-:Y:S05]  /*2240*/  BSYNC.RECONVERGENT B2 ;  /* 0x0000000000027941 */ /* 0x000fea0003800200 */
.L_x_896:
[----:B------:R-:W-:Y:S01]  /*2250*/  I2FP.F32.U32 R32, R38 ;  /* 0x0000002600207245 */ /* 0x000fe20000201000 */
[----:B------:R-:W-:Y:S02]  /*2260*/  HFMA2 R69, -RZ, RZ, 0.1171875, 0 ;  /* 0x2f800000ff457431 */ /* 0x000fe400000001ff */
[----:B------:R-:W-:Y:S01]  /*2270*/  IMAD.U32 R80, R80, 0x10000, RZ ;  /* 0x0001000050507824 */ /* 0x000fe200078e00ff */
[----:B------:R-:W-:Y:S02]  /*2280*/  PRMT R33, R33, 0x7632, R33 ;  /* 0x0000763221217816 */ /* 0x000fe40000000021 */
[----:B------:R-:W-:Y:S01]  /*2290*/  FFMA.FTZ R32, R32, R69, 1.1641532182693481445e-10 ;  /* 0x2f00000020207423 */ /* 0x000fe20000010045 */
[----:B------:R-:W-:Y:S02]  /*22a0*/  FMUL.FTZ R80, R80, UR13 ;  /* 0x0000000d50507c20 */ /* 0x000fe40008410000 */
[----:B------:R-:W-:Y:S02]  /*22b0*/  IMAD.U32 R33, R33, 0x10000, RZ ;  /* 0x0001000021217824 */ /* 0x000fe400078e00ff */
[----:B------:R-:W-:Y:S01]  /*22c0*/  FMUL.FTZ R80, R80, UR12 ;  /* 0x0000000c50507c20 */ /* 0x000fe20008410000 */
[----:B------:R-:W-:-:S04]  /*22d0*/  FSETP.GTU.FTZ.AND P4, PT, R32, UR5, PT ;  /* 0x0000000520007c0b */ /* 0x000fc8000bf9c000 */
[----:B------:R-:W-:Y:S02]  /*22e0*/  FSEL R80, R80, RZ, !P4 ;  /* 0x000000ff50507208 */ /* 0x000fe40006000000 */
[----:B------:R-:W-:-:S03]  /*22f0*/  SEL R54, RZ, 0x1, P4 ;  /* 0x00000001ff367807 */ /* 0x000fc60002000000 */
[----:B------:R-:W-:-:S07]  /*2300*/  FADD.FTZ R66, R33, R80 ;  /* 0x0000005021427221 */ /* 0x000fce0000010000 */
.L_x_895:
[----:B------:R-:W-:Y:S05]  /*2310*/  BSYNC.RECONVERGENT B1 ;  /* 0x0000000000017941 */ /* 0x000fea0003800200 */
.L_x_894:
        /* <DEDUP_REMOVED lines=22> */
.L_x_905:
        /* <DEDUP_REMOVED lines=13> */
.L_x_907:
[----:B------:R-:W-:Y:S05]  /*2550*/  BSYNC.RECONVERGENT B3 ;  /* 0x0000000000037941 */ /* 0x000fea0003800200 */
.L_x_906:
        /* <DEDUP_REMOVED lines=40> */
[----:B------:R-:W-:Y:S02]  /*27e0*/  HFMA2 R33, -RZ, RZ, 0, 0 ;  /* 0x00000000ff217431 */ /* 0x000fe400000001ff */
[----:B------:R-:W-:-:S07]  /*27f0*/  IMAD.MOV.U32 R32, RZ, RZ, R70 ;  /* 0x000000ffff207224 */ /* 0x000fce00078e0046 */
.L_x_904:
[----:B------:R-:W-:Y:S05]  /*2800*/  BSYNC.RECONVERGENT B2 ;  /* 0x0000000000027941 */ /* 0x000fea0003800200 */
.L_x_903:
        /* <DEDUP_REMOVED lines=11> */
.L_x_902:
[----:B------:R-:W-:Y:S05]  /*28c0*/  BSYNC.RECONVERGENT B1 ;  /* 0x0000000000017941 */ /* 0x000fea0003800200 */
.L_x_901:
        /* <DEDUP_REMOVED lines=23> */
.L_x_912:
        /* <DEDUP_REMOVED lines=13> */
.L_x_914:
[----:B------:R-:W-:Y:S05]  /*2b10*/  BSYNC.RECONVERGENT B3 ;  /* 0x0000000000037941 */ /* 0x000fea0003800200 */
.L_x_913:
        /* <DEDUP_REMOVED lines=40> */
[----:B------:R-:W-:-:S07]  /*2da0*/  HFMA2 R32, -RZ, RZ, 0, 0 ;  /* 0x00000000ff207431 */ /* 0x000fce00000001ff */
.L_x_911:
[----:B------:R-:W-:Y:S05]  /*2db0*/  BSYNC.RECONVERGENT B2 ;  /* 0x0000000000027941 */ /* 0x000fea0003800200 */
.L_x_910:
[----:B------:R-:W-:Y:S01]  /*2dc0*/  I2FP.F32.U32 R33, R36 ;  /* 0x0000002400217245 */ /* 0x000fe20000201000 */
[----:B------:R-:W-:Y:S01]  /*2dd0*/  IMAD.MOV.U32 R36, RZ, RZ, 0x2f800000 ;  /* 0x2f800000ff247424 */ /* 0x000fe200078e00ff */
        /* <DEDUP_REMOVED lines=10> */
.L_x_909:
[----:B------:R-:W-:Y:S05]  /*2e80*/  BSYNC.RECONVERGENT B1 ;  /* 0x0000000000017941 */ /* 0x000fea0003800200 */
.L_x_908:
        /* <DEDUP_REMOVED lines=22> */
.L_x_919:
        /* <DEDUP_REMOVED lines=13> */
.L_x_921:
[----:B------:R-:W-:Y:S05]  /*30c0*/  BSYNC.RECONVERGENT B3 ;  /* 0x0000000000037941 */ /* 0x000fea0003800200 */
.L_x_920:
        /* <DEDUP_REMOVED lines=41> */
.L_x_918:
[----:B------:R-:W-:Y:S05]  /*3360*/  BSYNC.RECONVERGENT B2 ;  /* 0x0000000000027941 */ /* 0x000fea0003800200 */
.L_x_917:
        /* <DEDUP_REMOVED lines=11> */
.L_x_916:
[----:B------:R-:W-:Y:S05]  /*3420*/  BSYNC.RECONVERGENT B1 ;  /* 0x0000000000017941 */ /* 0x000fea0003800200 */
.L_x_915:
        /* <DEDUP_REMOVED lines=23> */
.L_x_926:
        /* <DEDUP_REMOVED lines=13> */
.L_x_928:
[----:B------:R-:W-:Y:S05]  /*3670*/  BSYNC.RECONVERGENT B3 ;  /* 0x0000000000037941 */ /* 0x000fea0003800200 */
.L_x_927:
        /* <DEDUP_REMOVED lines=42> */
.L_x_925:
[----:B------:R-:W-:Y:S05]  /*3920*/  BSYNC.RECONVERGENT B2 ;  /* 0x0000000000027941 */ /* 0x000fea0003800200 */
.L_x_924:
        /* <DEDUP_REMOVED lines=12> */
.L_x_923:
[----:B------:R-:W-:Y:S05]  /*39f0*/  BSYNC.RECONVERGENT B1 ;  /* 0x0000000000017941 */ /* 0x000fea0003800200 */
.L_x_922:
[----:B------:R-:W-:Y:S02]  /*3a00*/  F2FP.BF16.F32.PACK_AB R35, RZ, R70 ;  /* 0x00000046ff23723e */ /* 0x000fe400000010ff */
[----:B------:R-:W-:Y:S02]  /*3a10*/  PRMT R34, R81, 0x5410, R34 ;  /* 0x0000541051227816 */ /* 0x000fe40000000022 */
[----:B------:R-:W-:Y:S02]  /*3a20*/  PRMT R33, R78, 0x5410, R80 ;  /* 0x000054104e217816 */ /* 0x000fe40000000050 */
[----:B------:R-:W-:Y:S02]  /*3a30*/  PRMT R32, R72, 0x5410, R73 ;  /* 0x0000541048207816 */ /* 0x000fe40000000049 */
[----:B------:R-:W-:Y:S01]  /*3a40*/  PRMT R35, R79, 0x5410, R35 ;  /* 0x000054104f237816 */ /* 0x000fe20000000023 */
[----:B------:R-:W-:Y:S06]  /*3a50*/  BRA `(.L_x_929) ;  /* 0x0000002800c07947 */ /* 0x000fec0003800000 */
.L_x_872:
        /* <DEDUP_REMOVED lines=21> */
.L_x_934:
        /* <DEDUP_REMOVED lines=13> */
.L_x_936:
[----:B------:R-:W-:Y:S05]  /*3c80*/  BSYNC.RECONVERGENT B3 ;  /* 0x0000000000037941 */ /* 0x000fea0003800200 */
.L_x_935:
        /* <DEDUP_REMOVED lines=42> */
.L_x_933:
[----:B------:R-:W-:Y:S05]  /*3f30*/  BSYNC.RECONVERGENT B2 ;  /* 0x0000000000027941 */ /* 0x000fea0003800200 */
.L_x_932:
        /* <DEDUP_REMOVED lines=9> */
.L_x_931:
[----:B------:R-:W-:Y:S05]  /*3fd0*/  BSYNC.RECONVERGENT B1 ;  /* 0x0000000000017941 */ /* 0x000fea0003800200 */
.L_x_930:
[----:B------:R-:W-:Y:S01]  /*3fe0*/  BSSY.RECONVERGENT B1, `(.L_x_937) ;  /* 0x0000054000017945 */ /* 0x000fe20003800200 */
[----:B------:R-:W-:Y:S01]  /*3ff0*/  F2FP.BF16.F32.PACK_AB R78, RZ, R63 ;  /* 0x0000003fff4e723e */ /* 0x000fe200000010ff */
[----:B------:R-:W-:Y:S01]  /*4000*/  IMAD.MOV.U32 R62, RZ, RZ, RZ ;  /* 0x000000ffff3e7224 */ /* 0x000fe200078e00ff */
[----:B------:R-:W-:Y:S01]  /*4010*/  MOV R33, R32 ;  /* 0x0000002000217202 */ /* 0x000fe20000000f00 */
[----:B------:R-:W-:Y:S06]  /*4020*/  @!P2 BRA `(.L_x_938) ;  /* 0x00000004003ca947 */ /* 0x000fec0003800000 */
[----:B------:R-:W-:Y:S01]  /*4030*/  ISETP.NE.AND P3, PT, R32, 0x1, PT ;  /* 0x000000012000780c */ /* 0x000fe20003f65270 */
[----:B------:R-:W-:Y:S01]  /*4040*/  BSSY.RECONVERGENT B2, `(.L_x_939) ;  /* 0x0000044000027945 */ /* 0x000fe20003800200 */
[----:B------:R-:W-:Y:S02]  /*4050*/  IMAD.MOV.U32 R33, RZ, RZ, 0x2 ;  /* 0x00000002ff217424 */ /* 0x000fe400078e00ff */
[----:B------:R-:W-:-:S09]  /*4060*/  IMAD.MOV.U32 R2, RZ, RZ, R56 ;  /* 0x000000ffff027224 */ /* 0x000fd200078e0038 */
[----:B------:R-:W-:Y:S05]  /*4070*/  @!P3 BRA `(.L_x_940) ;  /* 0x000000040000b947 */ /* 0x000fea0003800000 */
        /* <DEDUP_REMOVED lines=8> */
.L_x_941:
        /* <DEDUP_REMOVED lines=13> */
.L_x_943:
[----:B------:R-:W-:Y:S05]  /*41d0*/  BSYNC.RECONVERGENT B3 ;  /* 0x0000000000037941 */ /* 0x000fea0003800200 */
.L_x_942:
        /* <DEDUP_REMOVED lines=40> */
[----:B------:R-:W-:Y:S01]  /*4460*/  IMAD.MOV.U32 R33, RZ, RZ, RZ ;  /* 0x000000ffff217224 */ /* 0x000fe200078e00ff */
[----:B------:R-:W-:-:S07]  /*4470*/  MOV R38, R32 ;  /* 0x0000002000267202 */ /* 0x000fce0000000f00 */
.L_x_940:
[----:B------:R-:W-:Y:S05]  /*4480*/  BSYNC.RECONVERGENT B2 ;  /* 0x0000000000027941 */ /* 0x000fea0003800200 */
.L_x_939:
        /* <DEDUP_REMOVED lines=9> */
.L_x_938:
[----:B------:R-:W-:Y:S05]  /*4520*/  BSYNC.RECONVERGENT B1 ;  /* 0x0000000000017941 */ /* 0x000fea0003800200 */
.L_x_937:
        /* <DEDUP_REMOVED lines=18> */
.L_x_948:
        /* <DEDUP_REMOVED lines=13> */
.L_x_950:
[----:B------:R-:W-:Y:S05]  /*4720*/  BSYNC.RECONVERGENT B3 ;  /* 0x0000000000037941 */ /* 0x000fea0003800200 */
.L_x_949:
        /* <DEDUP_REMOVED lines=40> */
[----:B------:R-:W-:Y:S01]  /*49b0*/  HFMA2 R32, -RZ, RZ, 0, 0 ;  /* 0x00000000ff207431 */ /* 0x000fe200000001ff */
[----:B------:R-:W-:-:S07]  /*49c0*/  LOP3.LUT R59, R34, UR32, R33, 0x96, !PT ;  /* 0x00000020223b7c12 */ /* 0x000fce000f8e9621 */
.L_x_947:
[----:B------:R-:W-:Y:S05]  /*49d0*/  BSYNC.RECONVERGENT B2 ;  /* 0x0000000000027941 */ /* 0x000fea0003800200 */
.L_x_946:
[----:B------:R-:W-:Y:S01]  /*49e0*/  I2FP.F32.U32 R0, R0 ;  /* 0x0000000000007245 */ /* 0x000fe20000201000 */
[----:B------:R-:W-:Y:S02]  /*49f0*/  IMAD.MOV.U32 R33, RZ, RZ, 0x2f800000 ;  /* 0x2f800000ff217424 */ /* 0x000fe400078e00ff */
[----:B------:R-:W-:Y:S02]  /*4a00*/  IMAD.U32 R34, R29, 0x10000, RZ ;  /* 0x000100001d227824 */ /* 0x000fe400078e00ff */
[----:B------:R-:W-:Y:S02]  /*4a10*/  FFMA.FTZ R0, R0, R33, 1.1641532182693481445e-10 ;  /* 0x2f00000000007423 */ /* 0x000fe40000010021 */
[----:B------:R-:W-:-:S03]  /*4a20*/  FMUL.FTZ R34, R34, UR13 ;  /* 0x0000000d22227c20 */ /* 0x000fc60008410000 */
[----:B------:R-:W-:Y:S01]  /*4a30*/  FSETP.GTU.FTZ.AND P3, PT, R0, UR5, PT ;  /* 0x0000000500007c0b */ /* 0x000fe2000bf7c000 */
[----:B------:R-:W-:-:S03]  /*4a40*/  FMUL.FTZ R34, R34, UR12 ;  /* 0x0000000c22227c20 */ /* 0x000fc60008410000 */
[----:B------:R-:W-:Y:S02]  /*4a50*/  SEL R0, RZ, 0x1, P3 ;  /* 0x00000001ff007807 */ /* 0x000fe40001800000 */
[----:B------:R-:W-:-:S07]  /*4a60*/  FSEL R67, R34, RZ, !P3 ;  /* 0x000000ff22437208 */ /* 0x000fce0005800000 */
.L_x_945:
[----:B------:R-:W-:Y:S05]  /*4a70*/  BSYNC.RECONVERGENT B1 ;  /* 0x0000000000017941 */ /* 0x000fea0003800200 */
.L_x_944:
[----:B------:R-:W-:Y:S01]  /*4a80*/  BSSY.RECONVERGENT B1, `(.L_x_951) ;  /* 0x0000054000017945 */ /* 0x000fe20003800200 */
[----:B------:R-:W-:Y:S01]  /*4a90*/  F2FP.BF16.F32.PACK_AB R79, RZ, R67 ;  /* 0x00000043ff4f723e */ /* 0x000fe200000010ff */
[----:B------:R-:W-:Y:S01]  /*4aa0*/  IMAD.MOV.U32 R33, RZ, RZ, R32 ;  /* 0x000000ffff217224 */ /* 0x000fe200078e0020 */
[----:B------:R-:W-:Y:S01]  /*4ab0*/  MOV R66, RZ ;  /* 0x000000ff00427202 */ /* 0x000fe20000000f00 */
        /* <DEDUP_REMOVED lines=14> */
.L_x_955:
        /* <DEDUP_REMOVED lines=13> */
.L_x_957:
[----:B------:R-:W-:Y:S05]  /*4c70*/  BSYNC.RECONVERGENT B3 ;  /* 0x0000000000037941 */ /* 0x000fea0003800200 */
.L_x_956:
        /* <DEDUP_REMOVED lines=40> */
[----:B------:R-:W-:Y:S01]  /*4f00*/  MOV R34, R38 ;  /* 0x0000002600227202 */ /* 0x000fe20000000f00 */
[----:B------:R-:W-:-:S07]  /*4f10*/  IMAD.MOV.U32 R38, RZ, RZ, R32 ;  /* 0x000000ffff267224 */ /* 0x000fce00078e0020 */
.L_x_954:
[----:B------:R-:W-:Y:S05]  /*4f20*/  BSYNC.RECONVERGENT B2 ;  /* 0x0000000000027941 */ /* 0x000fea0003800200 */
.L_x_953:
        /* <DEDUP_REMOVED lines=9> */
.L_x_952:
[----:B------:R-:W-:Y:S05]  /*4fc0*/  BSYNC.RECONVERGENT B1 ;  /* 0x0000000000017941 */ /* 0x000fea0003800200 */
.L_x_951:
        /* <DEDUP_REMOVED lines=18> */
.L_x_962:
        /* <DEDUP_REMOVED lines=13> */
.L_x_964:
[----:B------:R-:W-:Y:S05]  /*51c0*/  BSYNC.RECONVERGENT B3 ;  /* 0x0000000000037941 */ /* 0x000fea0003800200 */
.L_x_963:
        /* <DEDUP_REMOVED lines=42> */
.L_x_961:
[----:B------:R-:W-:Y:S05]  /*5470*/  BSYNC.RECONVERGENT B2 ;  /* 0x0000000000027941 */ /* 0x000fea0003800200 */
.L_x_960:
        /* <DEDUP_REMOVED lines=9> */
.L_x_959:
[----:B------:R-:W-:Y:S05]  /*5510*/  BSYNC.RECONVERGENT B1 ;  /* 0x0000000000017941 */ /* 0x000fea0003800200 */
.L_x_958:
        /* <DEDUP_REMOVED lines=18> */
.L_x_969:
        /* <DEDUP_REMOVED lines=13> */
.L_x_971:
[----:B------:R-:W-:Y:S05]  /*5710*/  BSYNC.RECONVERGENT B3 ;  /* 0x0000000000037941 */ /* 0x000fea0003800200 */
.L_x_970:
        /* <DEDUP_REMOVED lines=39> */
[----:B------:R-:W-:Y:S02]  /*5990*/  HFMA2 R33, -RZ, RZ, 0, 0 ;  /* 0x00000000ff217431 */ /* 0x000fe400000001ff */
[----:B------:R-:W-:Y:S02]  /*59a0*/  IMAD.MOV.U32 R34, RZ, RZ, R38 ;  /* 0x000000ffff227224 */ /* 0x000fe400078e0026 */
[----:B------:R-:W-:-:S07]  /*59b0*/  IMAD.MOV.U32 R38, RZ, RZ, R32 ;  /* 0x000000ffff267224 */ /* 0x000fce00078e0020 */
.L_x_968:
[----:B------:R-:W-:Y:S05]  /*59c0*/  BSYNC.RECONVERGENT B2 ;  /* 0x0000000000027941 */ /* 0x000fea0003800200 */
.L_x_967:
        /* <DEDUP_REMOVED lines=9> */
.L_x_966:
[----:B------:R-:W-:Y:S05]  /*5a60*/  BSYNC.RECONVERGENT B1 ;  /* 0x0000000000017941 */ /* 0x000fea0003800200 */
.L_x_965:
        /* <DEDUP_REMOVED lines=18> */
.L_x_976:
        /* <DEDUP_REMOVED lines=13> */
.L_x_978:
[----:B------:R-:W-:Y:S05]  /*5c60*/  BSYNC.RECONVERGENT B3 ;  /* 0x0000000000037941 */ /* 0x000fea0003800200 */
.L_x_977:
        /* <DEDUP_REMOVED lines=40> */
[----:B------:R-:W-:Y:S02]  /*5ef0*/  IMAD.MOV.U32 R38, RZ, RZ, R32 ;  /* 0x000000ffff267224 */ /* 0x000fe400078e0020 */
[----:B------:R-:W-:-:S07]  /*5f00*/  IMAD.MOV.U32 R32, RZ, RZ, RZ ;  /* 0x000000ffff207224 */ /* 0x000fce00078e00ff */
.L_x_975:
[----:B------:R-:W-:Y:S05]  /*5f10*/  BSYNC.RECONVERGENT B2 ;  /* 0x0000000000027941 */ /* 0x000fea0003800200 */
.L_x_974:
        /* <DEDUP_REMOVED lines=9> */
.L_x_973:
[----:B------:R-:W-:Y:S05]  /*5fb0*/  BSYNC.RECONVERGENT B1 ;  /* 0x0000000000017941 */ /* 0x000fea0003800200 */
.L_x_972:
        /* <DEDUP_REMOVED lines=18> */
.L_x_983:
        /* <DEDUP_REMOVED lines=13> */
.L_x_985:
[----:B------:R-:W-:Y:S05]  /*61b0*/  BSYNC.RECONVERGENT B3 ;  /* 0x0000000000037941 */ /* 0x000fea0003800200 */
.L_x_984:
        /* <DEDUP_REMOVED lines=41> */
[----:B------:R-:W-:-:S07]  /*6450*/  MOV R38, R32 ;  /* 0x0000002000267202 */ /* 0x000fce0000000f00 */
.L_x_982:
[----:B------:R-:W-:Y:S05]  /*6460*/  BSYNC.RECONVERGENT B2 ;  /* 0x0000000000027941 */ /* 0x000fea0003800200 */
.L_x_981:
        /* <DEDUP_REMOVED lines=9> */
.L_x_980:
[----:B------:R-:W-:Y:S05]  /*6500*/  BSYNC.RECONVERGENT B1 ;  /* 0x0000000000017941 */ /* 0x000fea0003800200 */
.L_x_979:
[----:B------:R-:W-:Y:S02]  /*6510*/  F2FP.BF16.F32.PACK_AB R36, RZ, R70 ;  /* 0x00000046ff24723e */ /* 0x000fe400000010ff */
[----:B------:R-:W-:Y:S02]  /*6520*/  PRMT R34, R81, 0x5410, R82 ;  /* 0x0000541051227816 */ /* 0x000fe40000000052 */
[----:B------:R-:W-:Y:S02]  /*6530*/  PRMT R33, R79, 0x5410, R80 ;  /* 0x000054104f217816 */ /* 0x000fe40000000050 */
[----:B------:R-:W-:Y:S02]  /*6540*/  PRMT R32, R78, 0x5410, R73 ;  /* 0x000054104e207816 */ /* 0x000fe40000000049 */
[----:B------:R-:W-:-:S07]  /*6550*/  PRMT R35, R72, 0x5410, R36 ;  /* 0x0000541048237816 */ /* 0x000fce0000000024 */
.L_x_929:
[----:B------:R-:W0:Y:S01]  /*6560*/  LDC.64 R36, c[0x0][0x3a8] ;  /* 0x0000ea00ff247b82 */ /* 0x000e220000000a00 */
[----:B------:R-:W-:Y:S01]  /*6570*/  BSSY.RECONVERGENT B1, `(.L_x_986) ;  /* 0x0000019000017945 */ /* 0x000fe20003800200 */
[----:B------:R-:W-:Y:S02]  /*6580*/  VIADD R76, R75, 0x20 ;  /* 0x000000204b4c7836 */ /* 0x000fe40000000000 */
[----:B0-----:R-:W-:-:S05]  /*6590*/  IMAD.WIDE.U32 R72, R77, 0x10, R36 ;  /* 0x000000104d487825 */ /* 0x001fca00078e0024 */
[----:B------:R0:W-:Y:S01]  /*65a0*/  STG.E.128 desc[UR8][R72.64], R32 ;  /* 0x0000002048007986 */ /* 0x0001e2000c101d08 */
[----:B------:R-:W-:Y:S05]  /*65b0*/  @!P2 BRA `(.L_x_987) ;  /* 0x000000000050a947 */ /* 0x000fea0003800000 */
[----:B0-----:R-:W-:Y:S01]  /*65c0*/  IMAD.U32 R35, R61, 0x10000, RZ ;  /* 0x000100003d237824 */ /* 0x001fe200078e00ff */
[----:B------:R-:W0:Y:S01]  /*65d0*/  LDC.64 R32, c[0x0][0x3b0] ;  /* 0x0000ec00ff207b82 */ /* 0x000e220000000a00 */
[----:B------:R-:W-:Y:S02]  /*65e0*/  LOP3.LUT R34, R58, 0xffff, RZ, 0xc0, !PT ;  /* 0x0000ffff3a227812 */ /* 0x000fe400078ec0ff */
[----:B------:R-:W-:Y:S02]  /*65f0*/  LOP3.LUT R78, R54, 0xff, RZ, 0xc0, !PT ;  /* 0x000000ff364e7812 */ /* 0x000fe400078ec0ff */
[----:B------:R-:W-:Y:S02]  /*6600*/  LOP3.LUT R73, R35, 0xff0000, RZ, 0xc0, !PT ;  /* 0x00ff000023497812 */ /* 0x000fe400078ec0ff */
[----:B------:R-:W-:Y:S01]  /*6610*/  PRMT R35, R60, 0x7104, RZ ;  /* 0x000071043c237816 */ /* 0x000fe200000000ff */
[----:B------:R-:W-:Y:S01]  /*6620*/  IMAD.WIDE.U32 R78, R78, 0x1000000, RZ ;  /* 0x010000004e4e7825 */ /* 0x000fe200078e00ff */
[----:B------:R-:W-:-:S02]  /*6630*/  PRMT R80, R73, 0x4210, R34 ;  /* 0x0000421049507816 */ /* 0x000fc40000000022 */
[----:B------:R-:W-:Y:S02]  /*6640*/  LOP3.LUT R72, R0, 0xff, RZ, 0xc0, !PT ;  /* 0x000000ff00487812 */ /* 0x000fe400078ec0ff */
[----:B------:R-:W-:Y:S02]  /*6650*/  LOP3.LUT R34, R2, 0xff, RZ, 0xc0, !PT ;  /* 0x000000ff02227812 */ /* 0x000fe400078ec0ff */
[----:B------:R-:W-:Y:S01]  /*6660*/  LOP3.LUT R80, R80, 0xff00, R35, 0xf8, !PT ;  /* 0x0000ff0050507812 */ /* 0x000fe200078ef823 */
[----:B------:R-:W-:-:S03]  /*6670*/  IMAD.WIDE.U32 R72, R72, 0x10000, RZ ;  /* 0x0001000048487825 */ /* 0x000fc600078e00ff */
[----:B------:R-:W-:Y:S01]  /*6680*/  LOP3.LUT R81, R80, 0xff, R55, 0xf8, !PT ;  /* 0x000000ff50517812 */ /* 0x000fe200078ef837 */
[----:B------:R-:W-:-:S03]  /*6690*/  IMAD.WIDE.U32 R34, R34, 0x100, RZ ;  /* 0x0000010022227825 */ /* 0x000fc600078e00ff */
[----:B------:R-:W-:Y:S01]  /*66a0*/  LOP3.LUT R73, R73, R81, R79, 0xfe, !PT ;  /* 0x0000005149497212 */ /* 0x000fe200078efe4f */
[----:B0-----:R-:W-:Y:S01]  /*66b0*/  IMAD.WIDE.U32 R32, R75, 0x8, R32 ;  /* 0x000000084b207825 */ /* 0x001fe200078e0020 */
[----:B------:R-:W-:Y:S02]  /*66c0*/  LOP3.LUT R34, R34, R78, R72, 0xfe, !PT ;  /* 0x0000004e22227212 */ /* 0x000fe400078efe48 */
[----:B------:R-:W-:Y:S02]  /*66d0*/  LOP3.LUT R35, R73, R35, RZ, 0xfc, !PT ;  /* 0x0000002349237212 */ /* 0x000fe400078efcff */
[----:B------:R-:W-:-:S05]  /*66e0*/  LOP3.LUT R34, R34, 0xff, R3, 0xf8, !PT ;  /* 0x000000ff22227812 */ /* 0x000fca00078ef803 */
[----:B------:R1:W-:Y:S02]  /*66f0*/  STG.E.64 desc[UR8][R32.64], R34 ;  /* 0x0000002220007986 */ /* 0x0003e4000c101b08 */
.L_x_987:
[----:B------:R-:W-:Y:S05]  /*6700*/  BSYNC.RECONVERGENT B1 ;  /* 0x0000000000017941 */ /* 0x000fea0003800200 */
.L_x_986:
[----:B------:R-:W-:Y:S04]  /*6710*/  BSSY.RECONVERGENT B1, `(.L_x_988) ;  /* 0x0000005000017945 */ /* 0x000fe80003800200 */
[----:B------:R-:W-:Y:S05]  /*6720*/  @!P2 BRA `(.L_x_989) ;  /* 0x00000000000ca947 */ /* 0x000fea0003800000 */
[----:B------:R-:W2:Y:S02]  /*6730*/  LDC.64 R28, c[0x0][0x390] ;  /* 0x0000e400ff1c7b82 */ /* 0x000ea40000000a00 */
[----:B--2---:R-:W-:-:S06]  /*6740*/  IMAD.WIDE.U32 R28, R76, 0x10, R28 ;  /* 0x000000104c1c7825 */ /* 0x004fcc00078e001c */
[----:B------:R-:W5:Y:S02]  /*6750*/  LDG.E.128 R28, desc[UR8][R28.64] ;  /* 0x000000081c1c7981 */ /* 0x000f64000c1e1d00 */
.L_x_989:
[----:B------:R-:W-:Y:S05]  /*6760*/  BSYNC.RECONVERGENT B1 ;  /* 0x0000000000017941 */ /* 0x000fea0003800200 */
.L_x_988:
[----:B------:R-:W-:Y:S02]  /*6770*/  IADD3 R77, PT, PT, R77, 0x20, RZ ;  /* 0x000000204d4d7810 */ /* 0x000fe40007ffe0ff */
[----:B0----5:R-:W-:Y:S01]  /*6780*/  PRMT R73, R28, 0x7632, R73 ;  /* 0x000076321c497816 */ /* 0x021fe20000000049 */
[----:B------:R-:W-:Y:S06]  /*6790*/  @!P0 BRA `(.L_x_990) ;  /* 0x0000002c00a88947 */ /* 0x000fec0003800000 */
[----:B-1----:R-:W0:Y:S02]  /*67a0*/  LDC.64 R32, c[0x0][0x3a0] ;  /* 0x0000e800ff207b82 */ /* 0x002e240000000a00 */
        /* <DEDUP_REMOVED lines=24> */
.L_x_995:
        /* <DEDUP_REMOVED lines=13> */
.L_x_997:
[----:B------:R-:W-:Y:S05]  /*6a00*/  BSYNC.RECONVERGENT B3 ;  /* 0x0000000000037941 */ /* 0x000fea0003800200 */
.L_x_996:
        /* <DEDUP_REMOVED lines=41> */
.L_x_994:
[----:B------:R-:W-:Y:S05]  /*6ca0*/  BSYNC.RECONVERGENT B2 ;  /* 0x0000000000027941 */ /* 0x000fea0003800200 */
.L_x_993:
        /* <DEDUP_REMOVED lines=11> */
.L_x_992:
[----:B------:R-:W-:Y:S05]  /*6d60*/  BSYNC.RECONVERGENT B1 ;  /* 0x0000000000017941 */ /* 0x000fea0003800200 */
.L_x_991:
        /* <DEDUP_REMOVED lines=23> */
.L_x_1002:
        /* <DEDUP_REMOVED lines=13> */
.L_x_1004:
[----:B------:R-:W-:Y:S05]  /*6fb0*/  BSYNC.RECONVERGENT B3 ;  /* 0x0000000000037941 */ /* 0x000fea0003800200 */
.L_x_1003:
        /* <DEDUP_REMOVED lines=41> */
.L_x_1001:
[----:B------:R-:W-:Y:S05]  /*7250*/  BSYNC.RECONVERGENT B2 ;  /* 0x0000000000027941 */ /* 0x000fea0003800200 */
.L_x_1000:
[----:B------:R-:W-:Y:S01]  /*7260*/  PRMT R32, R28, 0x7632, R32 ;  /* 0x000076321c207816 */ /* 0x000fe20000000020 */
[----:B------:R-:W-:Y:S01]  /*7270*/  IMAD.MOV.U32 R73, RZ, RZ, 0x2f800000 ;  /* 0x2f800000ff497424 */ /* 0x000fe200078e00ff */
[----:B------:R-:W-:-:S03]  /*7280*/  I2FP.F32.U32 R2, R2 ;  /* 0x0000000200027245 */ /* 0x000fc60000201000 */
[C---:B------:R-:W-:Y:S01]  /*7290*/  IMAD.U32 R39, R32.reuse, 0x10000, RZ ;  /* 0x0001000020277824 */ /* 0x040fe200078e00ff */
[----:B------:R-:W-:Y:S01]  /*72a0*/  PRMT R32, R32, 0x7632, R32 ;  /* 0x0000763220207816 */ /* 0x000fe20000000020 */
[----:B------:R-:W-:Y:S02]  /*72b0*/  FFMA.FTZ R2, R2, R73, 1.1641532182693481445e-10 ;  /* 0x2f00000002027423 */ /* 0x000fe40000010049 */
[----:B------:R-:W-:Y:S01]  /*72c0*/  FMUL.FTZ R39, R39, UR13 ;  /* 0x0000000d27277c20 */ /* 0x000fe20008410000 */
[----:B------:R-:W-:Y:S02]  /*72d0*/  SHF.L.U32 R32, R32, 0x10, RZ ;  /* 0x0000001020207819 */ /* 0x000fe400000006ff */
[----:B------:R-:W-:Y:S01]  /*72e0*/  FSETP.GTU.FTZ.AND P3, PT, R2, UR5, PT ;  /* 0x0000000502007c0b */ /* 0x000fe2000bf7c000 */
[----:B------:R-:W-:-:S03]  /*72f0*/  FMUL.FTZ R39, R39, UR12 ;  /* 0x0000000c27277c20 */ /* 0x000fc60008410000 */
[----:B------:R-:W-:Y:S02]  /*7300*/  SEL R2, RZ, 0x1, P3 ;  /* 0x00000001ff027807 */ /* 0x000fe40001800000 */
[----:B------:R-:W-:-:S05]  /*7310*/  FSEL R39, R39, RZ, !P3 ;  /* 0x000000ff27277208 */ /* 0x000fca0005800000 */
[----:B------:R-:W-:-:S07]  /*7320*/  FADD.FTZ R74, R32, R39 ;  /* 0x00000027204a7221 */ /* 0x000fce0000010000 */
.L_x_999:
[----:B------:R-:W-:Y:S05]  /*7330*/  BSYNC.RECONVERGENT B1 ;  /* 0x0000000000017941 */ /* 0x000fea0003800200 */
.L_x_998:
        /* <DEDUP_REMOVED lines=22> */
.L_x_1009:
        /* <DEDUP_REMOVED lines=13> */
.L_x_1011:
[----:B------:R-:W-:Y:S05]  /*7570*/  BSYNC.RECONVERGENT B3 ;  /* 0x0000000000037941 */ /* 0x000fea0003800200 */
.L_x_1010:
        /* <DEDUP_REMOVED lines=42> */
.L_x_1008:
[----:B------:R-:W-:Y:S05]  /*7820*/  BSYNC.RECONVERGENT B2 ;  /* 0x0000000000027941 */ /* 0x000fea0003800200 */
.L_x_1007:
        /* <DEDUP_REMOVED lines=11> */
.L_x_1006:
[----:B------:R-:W-:Y:S05]  /*78e0*/  BSYNC.RECONVERGENT B1 ;  /* 0x0000000000017941 */ /* 0x000fea0003800200 */
.L_x_1005:
        /* <DEDUP_REMOVED lines=23> */
.L_x_1016:
        /* <DEDUP_REMOVED lines=13> */
.L_x_1018:
[----:B------:R-:W-:Y:S05]  /*7b30*/  BSYNC.RECONVERGENT B3 ;  /* 0x0000000000037941 */ /* 0x000fea0003800200 */
.L_x_1017:
        /* <DEDUP_REMOVED lines=40> */
[----:B------:R-:W-:-:S07]  /*7dc0*/  IMAD.MOV.U32 R38, RZ, RZ, RZ ;  /* 0x000000ffff267224 */ /* 0x000fce00078e00ff */
.L_x_1015:
[----:B------:R-:W-:Y:S05]  /*7dd0*/  BSYNC.RECONVERGENT B2 ;  /* 0x0000000000027941 */ /* 0x000fea0003800200 */
.L_x_1014:
[----:B------:R-:W-:Y:S01]  /*7de0*/  PRMT R33, R29, 0x7632, R33 ;  /* 0x000076321d217816 */ /* 0x000fe20000000021 */
[----:B------:R-:W-:Y:S01]  /*7df0*/  IMAD.MOV.U32 R73, RZ, RZ, 0x2f800000 ;  /* 0x2f800000ff497424 */ /* 0x000fe200078e00ff */
[----:B------:R-:W-:Y:S02]  /*7e00*/  I2FP.F32.U32 R32, R54 ;  /* 0x0000003600207245 */ /* 0x000fe40000201000 */
[C---:B------:R-:W-:Y:S02]  /*7e10*/  SHF.L.U32 R39, R33.reuse, 0x10, RZ ;  /* 0x0000001021277819 */ /* 0x040fe400000006ff */
[----:B------:R-:W-:Y:S01]  /*7e20*/  PRMT R33, R33, 0x7632, R33 ;  /* 0x0000763221217816 */ /* 0x000fe20000000021 */
[----:B------:R-:W-:Y:S02]  /*7e30*/  FFMA.FTZ R32, R32, R73, 1.1641532182693481445e-10 ;  /* 0x2f00000020207423 */ /* 0x000fe40000010049 */
[----:B------:R-:W-:-:S03]  /*7e40*/  FMUL.FTZ R39, R39, UR13 ;  /* 0x0000000d27277c20 */ /* 0x000fc60008410000 */
[----:B------:R-:W-:Y:S01]  /*7e50*/  FSETP.GTU.FTZ.AND P3, PT, R32, UR5, PT ;  /* 0x0000000520007c0b */ /* 0x000fe2000bf7c000 */
[----:B------:R-:W-:Y:S01]  /*7e60*/  FMUL.FTZ R39, R39, UR12 ;  /* 0x0000000c27277c20 */ /* 0x000fe20008410000 */
[----:B------:R-:W-:Y:S02]  /*7e70*/  IMAD.U32 R32, R33, 0x10000, RZ ;  /* 0x0001000021207824 */ /* 0x000fe400078e00ff */
[----:B------:R-:W-:Y:S02]  /*7e80*/  SEL R54, RZ, 0x1, P3 ;  /* 0x00000001ff367807 */ /* 0x000fe40001800000 */
[----:B------:R-:W-:-:S05]  /*7e90*/  FSEL R39, R39, RZ, !P3 ;  /* 0x000000ff27277208 */ /* 0x000fca0005800000 */
[----:B------:R-:W-:-:S07]  /*7ea0*/  FADD.FTZ R79, R32, R39 ;  /* 0x00000027204f7221 */ /* 0x000fce0000010000 */
.L_x_1013:
[----:B------:R-:W-:Y:S05]  /*7eb0*/  BSYNC.RECONVERGENT B1 ;  /* 0x0000000000017941 */ /* 0x000fea0003800200 */
.L_x_1012:
        /* <DEDUP_REMOVED lines=22> */
.L_x_1023:
        /* <DEDUP_REMOVED lines=13> */
.L_x_1025:
[----:B------:R-:W-:Y:S05]  /*80f0*/  BSYNC.RECONVERGENT B3 ;  /* 0x0000000000037941 */ /* 0x000fea0003800200 */
.L_x_1024:
        /* <DEDUP_REMOVED lines=42> */
.L_x_1022:
[----:B------:R-:W-:Y:S05]  /*83a0*/  BSYNC.RECONVERGENT B2 ;  /* 0x0000000000027941 */ /* 0x000fea0003800200 */
.L_x_1021:
[----:B------:R-:W-:Y:S01]  /*83b0*/  I2FP.F32.U32 R32, R32 ;  /* 0x0000002000207245 */ /* 0x000fe20000201000 */
[----:B------:R-:W-:Y:S02]  /*83c0*/  HFMA2 R39, -RZ, RZ, 0.1171875, 0 ;  /* 0x2f800000ff277431 */ /* 0x000fe400000001ff */
[----:B------:R-:W-:-:S03]  /*83d0*/  IMAD.U32 R38, R30, 0x10000, RZ ;  /* 0x000100001e267824 */ /* 0x000fc600078e00ff */
[----:B------:R-:W-:Y:S01]  /*83e0*/  FFMA.FTZ R32, R32, R39, 1.1641532182693481445e-10 ;  /* 0x2f00000020207423 */ /* 0x000fe20000010027 */
[----:B------:R-:W-:-:S04]  /*83f0*/  FMUL.FTZ R38, R38, UR13 ;  /* 0x0000000d26267c20 */ /* 0x000fc80008410000 */
[----:B------:R-:W-:Y:S01]  /*8400*/  FMUL.FTZ R38, R38, UR12 ;  /* 0x0000000c26267c20 */ /* 0x000fe20008410000 */
[----:B------:R-:W-:Y:S01]  /*8410*/  FSETP.GTU.FTZ.AND P3, PT, R32, UR5, PT ;  /* 0x0000000520007c0b */ /* 0x000fe2000bf7c000 */
[----:B------:R-:W-:-:S03]  /*8420*/  IMAD.U32 R32, R34, 0x10000, RZ ;  /* 0x0001000022207824 */ /* 0x000fc600078e00ff */
[----:B------:R-:W-:Y:S02]  /*8430*/  FSEL R81, R38, RZ, !P3 ;  /* 0x000000ff26517208 */ /* 0x000fe40005800000 */
[----:B------:R-:W-:-:S03]  /*8440*/  SEL R55, RZ, 0x1, P3 ;  /* 0x00000001ff377807 */ /* 0x000fc60001800000 */
[----:B------:R-:W-:-:S07]  /*8450*/  FADD.FTZ R81, R32, R81 ;  /* 0x0000005120517221 */ /* 0x000fce0000010000 */
.L_x_1020:
[----:B------:R-:W-:Y:S05]  /*8460*/  BSYNC.RECONVERGENT B1 ;  /* 0x0000000000017941 */ /* 0x000fea0003800200 */
.L_x_1019:
[----:B------:R-:W-:Y:S01]  /*8470*/  @!P0 PRMT R80, R34, 0x7632, R80 ;  /* 0x0000763222508816 */ /* 0x000fe20000000050 */
[----:B------:R-:W-:Y:S01]  /*8480*/  BSSY.RECONVERGENT B1, `(.L_x_1026) ;  /* 0x000005c000017945 */ /* 0x000fe20003800200 */
[----:B------:R-:W-:Y:S01]  /*8490*/  F2FP.BF16.F32.PACK_AB R88, RZ, R81 ;  /* 0x00000051ff58723e */ /* 0x000fe200000010ff */
[----:B------:R-:W-:Y:S01]  /*84a0*/  @!P0 IMAD.MOV.U32 R32, RZ, RZ, R33 ;  /* 0x000000ffff208224 */ /* 0x000fe200078e0021 */
[----:B------:R-:W-:Y:S02]  /*84b0*/  @!P0 MOV R86, R84 ;  /* 0x0000005400568202 */ /* 0x000fe40000000f00 */
[----:B------:R-:W-:Y:S01]  /*84c0*/  @!P0 SHF.L.U32 R80, R80, 0x10, RZ ;  /* 0x0000001050508819 */ /* 0x000fe200000006ff */
        /* <DEDUP_REMOVED lines=10> */
[----:B------:R-:W-:Y:S01]  /*8570*/  @!P3 MOV R32, 0x3 ;  /* 0x000000030020b802 */ /* 0x000fe20000000f00 */
[----:B------:R-:W-:Y:S01]  /*8580*/  @!P3 IMAD.MOV.U32 R86, RZ, RZ, R84 ;  /* 0x000000ffff56b224 */ /* 0x000fe200078e0054 */
[----:B------:R-:W-:Y:S01]  /*8590*/  @!P3 MOV R38, R59 ;  /* 0x0000003b0026b202 */ /* 0x000fe20000000f00 */
[----:B------:R-:W-:Y:S01]  /*85a0*/  @P3 VIADD R32, R33, 0x1 ;  /* 0x0000000121203836 */ /* 0x000fe20000000000 */
[----:B------:R-:W-:Y:S01]  /*85b0*/  @P3 MOV R86, R84 ;  /* 0x0000005400563202 */ /* 0x000fe20000000f00 */
[----:B------:R-:W-:Y:S01]  /*85c0*/  @P3 IMAD.MOV.U32 R38, RZ, RZ, R57 ;  /* 0x000000ffff263224 */ /* 0x000fe200078e0039 */
[----:B------:R-:W-:Y:S06]  /*85d0*/  BRA `(.L_x_1029) ;  /* 0x0000000000e07947 */ /* 0x000fec0003800000 */
.L_x_1030:
        /* <DEDUP_REMOVED lines=13> */
.L_x_1032:
[----:B------:R-:W-:Y:S05]  /*86b0*/  BSYNC.RECONVERGENT B3 ;  /* 0x0000000000037941 */ /* 0x000fea0003800200 */
.L_x_1031:
        /* <DEDUP_REMOVED lines=42> */
.L_x_1029:
[----:B------:R-:W-:Y:S05]  /*8960*/  BSYNC.RECONVERGENT B2 ;  /* 0x0000000000027941 */ /* 0x000fea0003800200 */
.L_x_1028:
[----:B------:R-:W-:Y:S01]  /*8970*/  PRMT R34, R30, 0x7632, R34 ;  /* 0x000076321e227816 */ /* 0x000fe20000000022 */
[----:B------:R-:W-:Y:S01]  /*8980*/  HFMA2 R60, -RZ, RZ, 0.1171875, 0 ;  /* 0x2f800000ff3c7431 */ /* 0x000fe200000001ff */
[----:B------:R-:W-:-:S03]  /*8990*/  I2FP.F32.U32 R33, R38 ;  /* 0x0000002600217245 */ /* 0x000fc60000201000 */
[C---:B------:R-:W-:Y:S01]  /*89a0*/  IMAD.U32 R38, R34.reuse, 0x10000, RZ ;  /* 0x0001000022267824 */ /* 0x040fe200078e00ff */
[----:B------:R-:W-:Y:S01]  /*89b0*/  PRMT R34, R34, 0x7632, R34 ;  /* 0x0000763222227816 */ /* 0x000fe20000000022 */
[----:B------:R-:W-:Y:S02]  /*89c0*/  FFMA.FTZ R33, R33, R60, 1.1641532182693481445e-10 ;  /* 0x2f00000021217423 */ /* 0x000fe4000001003c */
[----:B------:R-:W-:-:S03]  /*89d0*/  FMUL.FTZ R38, R38, UR13 ;  /* 0x0000000d26267c20 */ /* 0x000fc60008410000 */
[----:B------:R-:W-:Y:S01]  /*89e0*/  FSETP.GTU.FTZ.AND P3, PT, R33, UR5, PT ;  /* 0x0000000521007c0b */ /* 0x000fe2000bf7c000 */
[----:B------:R-:W-:Y:S01]  /*89f0*/  FMUL.FTZ R38, R38, UR12 ;  /* 0x0000000c26267c20 */ /* 0x000fe20008410000 */
[----:B------:R-:W-:Y:S02]  /*8a00*/  SHF.L.U32 R33, R34, 0x10, RZ ;  /* 0x0000001022217819 */ /* 0x000fe400000006ff */
[----:B------:R-:W-:Y:S02]  /*8a10*/  SEL R60, RZ, 0x1, P3 ;  /* 0x00000001ff3c7807 */ /* 0x000fe40001800000 */
[----:B------:R-:W-:-:S05]  /*8a20*/  FSEL R38, R38, RZ, !P3 ;  /* 0x000000ff26267208 */ /* 0x000fca0005800000 */
[----:B------:R-:W-:-:S07]  /*8a30*/  FADD.FTZ R80, R33, R38 ;  /* 0x0000002621507221 */ /* 0x000fce0000010000 */
.L_x_1027:
[----:B------:R-:W-:Y:S05]  /*8a40*/  BSYNC.RECONVERGENT B1 ;  /* 0x0000000000017941 */ /* 0x000fea0003800200 */
.L_x_1026:
        /* <DEDUP_REMOVED lines=22> */
.L_x_1037:
        /* <DEDUP_REMOVED lines=13> */
.L_x_1039:
[----:B------:R-:W-:Y:S05]  /*8c80*/  BSYNC.RECONVERGENT B3 ;  /* 0x0000000000037941 */ /* 0x000fea0003800200 */
.L_x_1038:
        /* <DEDUP_REMOVED lines=39> */
[----:B------:R-:W-:Y:S01]  /*8f00*/  HFMA2 R33, -RZ, RZ, 0, 0 ;  /* 0x00000000ff217431 */ /* 0x000fe200000001ff */
[----:B------:R-:W-:Y:S01]  /*8f10*/  MOV R34, R32 ;  /* 0x0000002000227202 */ /* 0x000fe20000000f00 */
[----:B------:R-:W-:-:S07]  /*8f20*/  IMAD.MOV.U32 R38, RZ, RZ, R86 ;  /* 0x000000ffff267224 */ /* 0x000fce00078e0056 */
.L_x_1036:
[----:B------:R-:W-:Y:S05]  /*8f30*/  BSYNC.RECONVERGENT B2 ;  /* 0x0000000000027941 */ /* 0x000fea0003800200 */
.L_x_1035:
        /* <DEDUP_REMOVED lines=11> */
.L_x_1034:
[----:B------:R-:W-:Y:S05]  /*8ff0*/  BSYNC.RECONVERGENT B1 ;  /* 0x0000000000017941 */ /* 0x000fea0003800200 */
.L_x_1033:
[----:B------:R-:W-:Y:S01]  /*9000*/  @!P0 PRMT R38, R35, 0x7632, R38 ;  /* 0x0000763223268816 */ /* 0x000fe20000000026 */
[----:B------:R-:W-:Y:S01]  /*9010*/  BSSY.RECONVERGENT B1, `(.L_x_1040) ;  /* 0x000005c000017945 */ /* 0x000fe20003800200 */
[----:B------:R-:W-:Y:S02]  /*9020*/  F2FP.BF16.F32.PACK_AB R86, RZ, R84 ;  /* 0x00000054ff56723e */ /* 0x000fe400000010ff */
[----:B------:R-:W-:Y:S01]  /*9030*/  @!P0 MOV R72, R34 ;  /* 0x0000002200488202 */ /* 0x000fe20000000f00 */
[----:B------:R-:W-:Y:S01]  /*9040*/  @!P0 IMAD.U32 R38, R38, 0x10000, RZ ;  /* 0x0001000026268824 */ /* 0x000fe200078e00ff */
[----:B------:R-:W-:Y:S01]  /*9050*/  @!P0 MOV R73, R33 ;  /* 0x0000002100498202 */ /* 0x000fe20000000f00 */
        /* <DEDUP_REMOVED lines=17> */
.L_x_1044:
        /* <DEDUP_REMOVED lines=13> */
.L_x_1046:
[----:B------:R-:W-:Y:S05]  /*9240*/  BSYNC.RECONVERGENT B3 ;  /* 0x0000000000037941 */ /* 0x000fea0003800200 */
.L_x_1045:
        /* <DEDUP_REMOVED lines=42> */
.L_x_1043:
[----:B------:R-:W-:Y:S05]  /*94f0*/  BSYNC.RECONVERGENT B2 ;  /* 0x0000000000027941 */ /* 0x000fea0003800200 */
.L_x_1042:
        /* <DEDUP_REMOVED lines=13> */
.L_x_1041:
[----:B------:R-:W-:Y:S05]  /*95d0*/  BSYNC.RECONVERGENT B1 ;  /* 0x0000000000017941 */ /* 0x000fea0003800200 */
.L_x_1040:
[----:B------:R-:W-:Y:S02]  /*95e0*/  F2FP.BF16.F32.PACK_AB R35, RZ, R38 ;  /* 0x00000026ff23723e */ /* 0x000fe400000010ff */
[----:B------:R-:W-:Y:S02]  /*95f0*/  PRMT R34, R88, 0x5410, R89 ;  /* 0x0000541058227816 */ /* 0x000fe40000000059 */
[----:B------:R-:W-:Y:S02]  /*9600*/  PRMT R33, R85, 0x5410, R87 ;  /* 0x0000541055217816 */ /* 0x000fe40000000057 */
[----:B------:R-:W-:Y:S02]  /*9610*/  PRMT R32, R82, 0x5410, R83 ;  /* 0x0000541052207816 */ /* 0x000fe40000000053 */
[----:B------:R-:W-:Y:S01]  /*9620*/  PRMT R35, R86, 0x5410, R35 ;  /* 0x0000541056237816 */ /* 0x000fe20000000023 */
[----:B------:R-:W-:Y:S06]  /*9630*/  BRA `(.L_x_1047) ;  /* 0x0000002800cc7947 */ /* 0x000fec0003800000 */
.L_x_990:
[----:B------:R-:W-:Y:S01]  /*9640*/  BSSY.RECONVERGENT B1, `(.L_x_1048) ;  /* 0x0000057000017945 */ /* 0x000fe20003800200 */
[----:B------:R-:W-:Y:S01]  /*9650*/  IMAD.MOV.U32 R75, RZ, RZ, RZ ;  /* 0x000000ffff4b7224 */ /* 0x000fe200078e00ff */
[----:B------:R-:W-:Y:S01]  /*9660*/  MOV R72, R38 ;  /* 0x0000002600487202 */ /* 0x000fe20000000f00 */
[----:B-1----:R-:W-:Y:S01]  /*9670*/  IMAD.MOV.U32 R32, RZ, RZ, R39 ;  /* 0x000000ffff207224 */ /* 0x002fe200078e0027 */
        /* <DEDUP_REMOVED lines=17> */
.L_x_1052:
        /* <DEDUP_REMOVED lines=13> */
.L_x_1054:
[----:B------:R-:W-:Y:S05]  /*9860*/  BSYNC.RECONVERGENT B3 ;  /* 0x0000000000037941 */ /* 0x000fea0003800200 */
.L_x_1053:
        /* <DEDUP_REMOVED lines=40> */
[----:B------:R-:W-:Y:S01]  /*9af0*/  HFMA2 R32, -RZ, RZ, 0, 0 ;  /* 0x00000000ff207431 */ /* 0x000fe200000001ff */
[----:B------:R-:W-:-:S07]  /*9b00*/  LOP3.LUT R59, R34, UR32, R33, 0x96, !PT ;  /* 0x00000020223b7c12 */ /* 0x000fce000f8e9621 */
.L_x_1051:
[----:B------:R-:W-:Y:S05]  /*9b10*/  BSYNC.RECONVERGENT B2 ;  /* 0x0000000000027941 */ /* 0x000fea0003800200 */
.L_x_1050:
        /* <DEDUP_REMOVED lines=9> */
.L_x_1049:
[----:B------:R-:W-:Y:S05]  /*9bb0*/  BSYNC.RECONVERGENT B1 ;  /* 0x0000000000017941 */ /* 0x000fea0003800200 */
.L_x_1048:
        /* <DEDUP_REMOVED lines=18> */
.L_x_1059:
        /* <DEDUP_REMOVED lines=13> */
.L_x_1061:
[----:B------:R-:W-:Y:S05]  /*9db0*/  BSYNC.RECONVERGENT B3 ;  /* 0x0000000000037941 */ /* 0x000fea0003800200 */
.L_x_1060:
        /* <DEDUP_REMOVED lines=42> */
.L_x_1058:
[----:B------:R-:W-:Y:S05]  /*a060*/  BSYNC.RECONVERGENT B2 ;  /* 0x0000000000027941 */ /* 0x000fea0003800200 */
.L_x_1057:
        /* <DEDUP_REMOVED lines=9> */
.L_x_1056:
[----:B------:R-:W-:Y:S05]  /*a100*/  BSYNC.RECONVERGENT B1 ;  /* 0x0000000000017941 */ /* 0x000fea0003800200 */
.L_x_1055:
        /* <DEDUP_REMOVED lines=18> */
.L_x_1066:
        /* <DEDUP_REMOVED lines=13> */
.L_x_1068:
[----:B------:R-:W-:Y:S05]  /*a300*/  BSYNC.RECONVERGENT B3 ;  /* 0x0000000000037941 */ /* 0x000fea0003800200 */
.L_x_1067:
        /* <DEDUP_REMOVED lines=42> */
.L_x_1065:
[----:B------:R-:W-:Y:S05]  /*a5b0*/  BSYNC.RECONVERGENT B2 ;  /* 0x0000000000027941 */ /* 0x000fea0003800200 */
.L_x_1064:
        /* <DEDUP_REMOVED lines=9> */
.L_x_1063:
[----:B------:R-:W-:Y:S05]  /*a650*/  BSYNC.RECONVERGENT B1 ;  /* 0x0000000000017941 */ /* 0x000fea0003800200 */
.L_x_1062:
        /* <DEDUP_REMOVED lines=18> */
.L_x_1073:
        /* <DEDUP_REMOVED lines=13> */
.L_x_1075:
[----:B------:R-:W-:Y:S05]  /*a850*/  BSYNC.RECONVERGENT B3 ;  /* 0x0000000000037941 */ /* 0x000fea0003800200 */
.L_x_1074:
        /* <DEDUP_REMOVED lines=42> */
.L_x_1072:
[----:B------:R-:W-:Y:S05]  /*ab00*/  BSYNC.RECONVERGENT B2 ;  /* 0x0000000000027941 */ /* 0x000fea0003800200 */
.L_x_1071:
[----:B------:R-:W-:Y:S01]  /*ab10*/  I2FP.F32.U32 R32, R34 ;  /* 0x0000002200207245 */ /* 0x000fe20000201000 */
[----:B------:R-:W-:Y:S01]  /*ab20*/  IMAD.MOV.U32 R35, RZ, RZ, 0x2f800000 ;  /* 0x2f800000ff237424 */ /* 0x000fe200078e00ff */
[----:B------:R-:W-:-:S03]  /*ab30*/  PRMT R34, R29, 0x7632, R34 ;  /* 0x000076321d227816 */ /* 0x000fc60000000022 */
[----:B------:R-:W-:Y:S01]  /*ab40*/  FFMA.FTZ R32, R32, R35, 1.1641532182693481445e-10 ;  /* 0x2f00000020207423 */ /* 0x000fe20000010023 */
[----:B------:R-:W-:-:S04]  /*ab50*/  SHF.L.U32 R34, R34, 0x10, RZ ;  /* 0x0000001022227819 */ /* 0x000fc800000006ff */
[----:B------:R-:W-:Y:S01]  /*ab60*/  FSETP.GTU.FTZ.AND P0, PT, R32, UR5, PT ;  /* 0x0000000520007c0b */ /* 0x000fe2000bf1c000 */
[----:B------:R-:W-:-:S03]  /*ab70*/  FMUL.FTZ R34, R34, UR13 ;  /* 0x0000000d22227c20 */ /* 0x000fc60008410000 */
[----:B------:R-:W-:Y:S01]  /*ab80*/  SEL R54, RZ, 0x1, P0 ;  /* 0x00000001ff367807 */ /* 0x000fe20000000000 */
[----:B------:R-:W-:-:S05]  /*ab90*/  FMUL.FTZ R34, R34, UR12 ;  /* 0x0000000c22227c20 */ /* 0x000fca0008410000 */
[----:B------:R-:W-:-:S07]  /*aba0*/  FSEL R79, R34, RZ, !P0 ;  /* 0x000000ff224f7208 */ /* 0x000fce0004000000 */
.L_x_1070:
[----:B------:R-:W-:Y:S05]  /*abb0*/  BSYNC.RECONVERGENT B1 ;  /* 0x0000000000017941 */ /* 0x000fea0003800200 */
.L_x_1069:
        /* <DEDUP_REMOVED lines=18> */
.L_x_1080:
        /* <DEDUP_REMOVED lines=13> */
.L_x_1082:
[----:B------:R-:W-:Y:S05]  /*adb0*/  BSYNC.RECONVERGENT B3 ;  /* 0x0000000000037941 */ /* 0x000fea0003800200 */
.L_x_1081:
        /* <DEDUP_REMOVED lines=37> */
[----:B------:R-:W-:Y:S01]  /*b010*/  IMAD.WIDE.U32 R32, R32, -0x2daee0ad, RZ ;  /* 0xd2511f5320207825 */ /* 0x000fe200078e00ff */
[----:B------:R-:W-:-:S03]  /*b020*/  LOP3.LUT R57, R38, UR31, R57, 0x96, !PT ;  /* 0x0000001f26397c12 */ /* 0x000fc6000f8e9639 */
[----:B------:R-:W-:Y:S01]  /*b030*/  IMAD.MOV.U32 R72, RZ, RZ, R32 ;  /* 0x000000ffff487224 */ /* 0x000fe200078e0020 */
[----:B------:R-:W-:Y:S01]  /*b040*/  LOP3.LUT R59, R34, UR32, R33, 0x96, !PT ;  /* 0x00000020223b7c12 */ /* 0x000fe2000f8e9621 */
[----:B------:R-:W-:-:S07]  /*b050*/  HFMA2 R34, -RZ, RZ, 0, 0 ;  /* 0x00000000ff227431 */ /* 0x000fce00000001ff */
.L_x_1079:
[----:B------:R-:W-:Y:S05]  /*b060*/  BSYNC.RECONVERGENT B2 ;  /* 0x0000000000027941 */ /* 0x000fea0003800200 */
.L_x_1078:
        /* <DEDUP_REMOVED lines=9> */
.L_x_1077:
[----:B------:R-:W-:Y:S05]  /*b100*/  BSYNC.RECONVERGENT B1 ;  /* 0x0000000000017941 */ /* 0x000fea0003800200 */
.L_x_1076:
        /* <DEDUP_REMOVED lines=18> */
.L_x_1087:
        /* <DEDUP_REMOVED lines=13> */
.L_x_1089:
[----:B------:R-:W-:Y:S05]  /*b300*/  BSYNC.RECONVERGENT B3 ;  /* 0x0000000000037941 */ /* 0x000fea0003800200 */
.L_x_1088:
        /* <DEDUP_REMOVED lines=41> */
[----:B------:R-:W-:-:S07]  /*b5a0*/  HFMA2 R32, -RZ, RZ, 0, 0 ;  /* 0x00000000ff207431 */ /* 0x000fce00000001ff */
.L_x_1086:
[----:B------:R-:W-:Y:S05]  /*b5b0*/  BSYNC.RECONVERGENT B2 ;  /* 0x0000000000027941 */ /* 0x000fea0003800200 */
.L_x_1085:
        /* <DEDUP_REMOVED lines=10> */
.L_x_1084:
[----:B------:R-:W-:Y:S05]  /*b660*/  BSYNC.RECONVERGENT B1 ;  /* 0x0000000000017941 */ /* 0x000fea0003800200 */
.L_x_1083:
        /* <DEDUP_REMOVED lines=18> */
.L_x_1094:
        /* <DEDUP_REMOVED lines=13> */
.L_x_1096:
[----:B------:R-:W-:Y:S05]  /*b860*/  BSYNC.RECONVERGENT B3 ;  /* 0x0000000000037941 */ /* 0x000fea0003800200 */
.L_x_1095:
        /* <DEDUP_REMOVED lines=42> */
.L_x_1093:
[----:B------:R-:W-:Y:S05]  /*bb10*/  BSYNC.RECONVERGENT B2 ;  /* 0x0000000000027941 */ /* 0x000fea0003800200 */
.L_x_1092:
        /* <DEDUP_REMOVED lines=9> */
.L_x_1091:
[----:B------:R-:W-:Y:S05]  /*bbb0*/  BSYNC.RECONVERGENT B1 ;  /* 0x0000000000017941 */ /* 0x000fea0003800200 */
.L_x_1090:
        /* <DEDUP_REMOVED lines=18> */
.L_x_1101:
        /* <DEDUP_REMOVED lines=13> */
.L_x_1103:
[----:B------:R-:W-:Y:S05]  /*bdb0*/  BSYNC.RECONVERGENT B3 ;  /* 0x0000000000037941 */ /* 0x000fea0003800200 */
.L_x_1102:
        /* <DEDUP_REMOVED lines=42> */
.L_x_1100:
[----:B------:R-:W-:Y:S05]  /*c060*/  BSYNC.RECONVERGENT B2 ;  /* 0x0000000000027941 */ /* 0x000fea0003800200 */
.L_x_1099:
        /* <DEDUP_REMOVED lines=10> */
.L_x_1098:
[----:B------:R-:W-:Y:S05]  /*c110*/  BSYNC.RECONVERGENT B1 ;  /* 0x0000000000017941 */ /* 0x000fea0003800200 */
.L_x_1097:
[----:B------:R-:W-:Y:S02]  /*c120*/  F2FP.BF16.F32.PACK_AB R35, RZ, R38 ;  /* 0x00000026ff23723e */ /* 0x000fe400000010ff */
[----:B------:R-:W-:Y:S02]  /*c130*/  PRMT R34, R88, 0x5410, R89 ;  /* 0x0000541058227816 */ /* 0x000fe40000000059 */
[----:B------:R-:W-:Y:S02]  /*c140*/  PRMT R33, R86, 0x5410, R87 ;  /* 0x0000541056217816 */ /* 0x000fe40000000057 */
[----:B------:R-:W-:Y:S02]  /*c150*/  PRMT R32, R85, 0x5410, R83 ;  /* 0x0000541055207816 */ /* 0x000fe40000000053 */
[----:B------:R-:W-:-:S07]  /*c160*/  PRMT R35, R82, 0x5410, R35 ;  /* 0x0000541052237816 */ /* 0x000fce0000000023 */
.L_x_1047:
[----:B------:R-:W-:Y:S01]  /*c170*/  FADD.FTZ R39, RZ, R63 ;  /* 0x0000003fff277221 */ /* 0x000fe20000010000 */
[----:B------:R-:W-:Y:S01]  /*c180*/  IMAD.WIDE.U32 R36, R77, 0x10, R36 ;  /* 0x000000104d247825 */ /* 0x000fe200078e0024 */
[----:B------:R-:W-:Y:S01]  /*c190*/  BSSY.RECONVERGENT B1, `(.L_x_1104) ;  /* 0x0000026000017945 */ /* 0x000fe20003800200 */
        /* <DEDUP_REMOVED lines=16> */
[----:B0-----:R-:W-:Y:S06]  /*c2a0*/  @!P2 BRA `(.L_x_1105) ;  /* 0x000000000050a947 */ /* 0x001fec0003800000 */
[----:B------:R-:W-:Y:S01]  /*c2b0*/  IMAD.U32 R32, R61, 0x10000, RZ ;  /* 0x000100003d207824 */ /* 0x000fe200078e00ff */
        /* <DEDUP_REMOVED lines=19> */
.L_x_1105:
[----:B------:R-:W-:Y:S05]  /*c3f0*/  BSYNC.RECONVERGENT B1 ;  /* 0x0000000000017941 */ /* 0x000fea0003800200 */
.L_x_1104:
[----:B------:R-:W-:Y:S01]  /*c400*/  UMOV UR4, 0xffffffff ;  /* 0xffffffff00047882 */ /* 0x000fe20000000000 */
[----:B------:R-:W-:Y:S02]  /*c410*/  FADD.FTZ R39, R39, R38 ;  /* 0x0000002627277221 */ /* 0x000fe40000010000 */
[----:B------:R-:W-:Y:S05]  /*c420*/  BRA.DIV UR4, `(.L_x_1106) ;  /* 0x0000000a04bc7947 */ /* 0x000fea000b800000 */
[----:B0-----:R-:W0:Y:S01]  /*c430*/  SHFL.BFLY PT, R32, R39, 0x1, 0x1f ;  /* 0x0c201f0027207f89 */ /* 0x001e2200000e0000 */
        /* <DEDUP_REMOVED lines=12> */
[C---:B------:R-:W-:Y:S01]  /*c500*/  FADD.FTZ R33, -R39.reuse, R62 ;  /* 0x0000003e27217221 */ /* 0x040fe20000010100 */
[C---:B------:R-:W-:Y:S01]  /*c510*/  FADD.FTZ R77, -R39.reuse, R67 ;  /* 0x00000043274d7221 */ /* 0x040fe20000010100 */
[----:B------:R-:W-:Y:S01]  /*c520*/  FADD.FTZ R35, -R39, R69 ;  /* 0x0000004527237221 */ /* 0x000fe20000010100 */
[----:B------:R-:W-:-:S04]  /*c530*/  FFMA.FTZ R32, R32, R32, RZ ;  /* 0x0000002020207223 */ /* 0x000fc800000100ff */
        /* <DEDUP_REMOVED lines=36> */
.L_x_1121:
[----:B------:R-:W-:Y:S01]  /*c780*/  FMUL.FTZ R77, R39, R39 ;  /* 0x00000027274d7220 */ /* 0x000fe20000410000 */
[----:B-1----:R-:W-:Y:S01]  /*c790*/  FADD.FTZ R37, R76, R37 ;  /* 0x000000254c257221 */ /* 0x002fe20000010000 */
[----:B------:R-:W1:Y:S01]  /*c7a0*/  @!P0 LDC.64 R34, c[0x0][0x3c0] ;  /* 0x0000f000ff228b82 */ /* 0x000e620000000a00 */
[----:B------:R-:W-:Y:S02]  /*c7b0*/  BSSY.RECONVERGENT B1, `(.L_x_1107) ;  /* 0x0000070000017945 */ /* 0x000fe40003800200 */
[----:B------:R-:W-:Y:S01]  /*c7c0*/  FSEL R77, R77, RZ, P1 ;  /* 0x000000ff4d4d7208 */ /* 0x000fe20000800000 */
[----:B------:R-:W-:-:S04]  /*c7d0*/  FFMA.FTZ R36, R37, R36, UR14 ;  /* 0x0000000e25247e23 */ /* 0x000fc80008010024 */
[----:B------:R-:W2:Y:S01]  /*c7e0*/  @!P0 LDC.64 R32, c[0x0][0x3c8] ;  /* 0x0000f200ff208b82 */ /* 0x000ea20000000a00 */
[----:B------:R-:W-:-:S04]  /*c7f0*/  FADD.FTZ R36, R36, R77 ;  /* 0x0000004d24247221 */ /* 0x000fc80000010000 */
[----:B------:R-:W3:Y:S01]  /*c800*/  MUFU.RSQ R37, R36 ;  /* 0x0000002400257308 */ /* 0x000ee20000001400 */
[----:B-1----:R-:W-:-:S05]  /*c810*/  @!P0 IMAD.WIDE R34, R52, 0x4, R34 ;  /* 0x0000000434228825 */ /* 0x002fca00078e0222 */
[----:B------:R1:W-:Y:S01]  /*c820*/  @!P0 STG.E desc[UR8][R34.64], R39 ;  /* 0x0000002722008986 */ /* 0x0003e2000c101908 */
[----:B--2---:R-:W-:-:S05]  /*c830*/  @!P0 IMAD.WIDE R32, R52, 0x4, R32 ;  /* 0x0000000434208825 */ /* 0x004fca00078e0220 */
[----:B---3--:R1:W-:Y:S01]  /*c840*/  @!P0 STG.E desc[UR8][R32.64], R37 ;  /* 0x0000002520008986 */ /* 0x0083e2000c101908 */
[----:B------:R-:W-:-:S13]  /*c850*/  ISETP.GE.AND P0, PT, R64, 0x1, PT ;  /* 0x000000014000780c */ /* 0x000fda0003f06270 */
[----:B-1----:R-:W-:Y:S05]  /*c860*/  @!P0 BRA `(.L_x_1108) ;  /* 0x0000000400908947 */ /* 0x002fea0003800000 */
[----:B------:R-:W-:Y:S01]  /*c870*/  FSEL R39, R39, RZ, !P1 ;  /* 0x000000ff27277208 */ /* 0x000fe20004800000 */
[----:B------:R-:W-:Y:S01]  /*c880*/  IMAD.U32 R90, R48, 0x10000, RZ ;  /* 0x00010000305a7824 */ /* 0x000fe200078e00ff */
[----:B------:R-:W-:Y:S01]  /*c890*/  IADD3 R64, PT, PT, R64, -0x1, RZ ;  /* 0xffffffff40407810 */ /* 0x000fe20007ffe0ff */
[----:B------:R-:W-:Y:S01]  /*c8a0*/  IMAD.U32 R85, R19, 0x10000, RZ ;  /* 0x0001000013557824 */ /* 0x000fe200078e00ff */
[----:B------:R-:W-:Y:S01]  /*c8b0*/  SHF.L.U32 R33, R21, 0x10, RZ ;  /* 0x0000001015217819 */ /* 0x000fe200000006ff */
[C---:B------:R-:W-:Y:S01]  /*c8c0*/  FADD.FTZ R62, -R39.reuse, R62 ;  /* 0x0000003e273e7221 */ /* 0x040fe20000010100 */
[C---:B------:R-:W-:Y:S01]  /*c8d0*/  FADD.FTZ R34, -R39.reuse, R67 ;  /* 0x0000004327227221 */ /* 0x040fe20000010100 */
[C---:B------:R-:W-:Y:S01]  /*c8e0*/  FADD.FTZ R36, -R39.reuse, R69 ;  /* 0x0000004527247221 */ /* 0x040fe20000010100 */
[C---:B------:R-:W-:Y:S01]  /*c8f0*/  FADD.FTZ R32, -R39.reuse, R63 ;  /* 0x0000003f27207221 */ /* 0x040fe20000010100 */
[----:B------:R-:W-:Y:S02]  /*c900*/  IMAD R65, R64, R65, RZ ;  /* 0x0000004140417224 */ /* 0x000fe400078e02ff */
        /* <DEDUP_REMOVED lines=8> */
[C---:B0-----:R-:W-:Y:S01]  /*c990*/  FADD.FTZ R76, -R39.reuse, R79 ;  /* 0x0000004f274c7221 */ /* 0x041fe20000010100 */
[C---:B------:R-:W-:Y:S01]  /*c9a0*/  FADD.FTZ R86, -R39.reuse, R81 ;  /* 0x0000005127567221 */ /* 0x040fe20000010100 */
[C---:B------:R-:W-:Y:S01]  /*c9b0*/  FADD.FTZ R80, -R39.reuse, R80 ;  /* 0x0000005027507221 */ /* 0x040fe20000010100 */
[----:B------:R-:W-:Y:S01]  /*c9c0*/  FADD.FTZ R88, -R39, R84 ;  /* 0x0000005427587221 */ /* 0x000fe20000010100 */
[----:B------:R-:W-:Y:S01]  /*c9d0*/  SHF.L.U32 R35, R6, 0x10, RZ ;  /* 0x0000001006237819 */ /* 0x000fe200000006ff */
[----:B------:R-:W-:-:S02]  /*c9e0*/  IMAD.U32 R38, R47, 0x10000, RZ ;  /* 0x000100002f267824 */ /* 0x000fc400078e00ff */
[C---:B------:R-:W-:Y:S01]  /*c9f0*/  FMUL.FTZ R62, R37.reuse, R62 ;  /* 0x0000003e253e7220 */ /* 0x040fe20000410000 */
[----:B------:R-:W-:Y:S01]  /*ca00*/  FMUL.FTZ R34, R37, R34 ;  /* 0x0000002225227220 */ /* 0x000fe20000410000 */
[----:B------:R-:W-:Y:S01]  /*ca10*/  IMAD.U32 R63, R46, 0x10000, RZ ;  /* 0x000100002e3f7824 */ /* 0x000fe200078e00ff */
[----:B------:R-:W-:Y:S01]  /*ca20*/  SHF.L.U32 R67, R22, 0x10, RZ ;  /* 0x0000001016437819 */ /* 0x000fe200000006ff */
[----:B------:R-:W-:Y:S01]  /*ca30*/  IMAD.U32 R84, R5, 0x10000, RZ ;  /* 0x0001000005547824 */ /* 0x000fe200078e00ff */
[----:B------:R-:W-:Y:S01]  /*ca40*/  SHF.L.U32 R39, R20, 0x10, RZ ;  /* 0x0000001014277819 */ /* 0x000fe200000006ff */
[C---:B------:R-:W-:Y:S01]  /*ca50*/  FMUL.FTZ R36, R37.reuse, R36 ;  /* 0x0000002425247220 */ /* 0x040fe20000410000 */
        /* <DEDUP_REMOVED lines=17> */
[----:B------:R-:W0:Y:S01]  /*cb70*/  LDC.64 R62, c[0x0][0x428] ;  /* 0x00010a00ff3e7b82 */ /* 0x000e220000000a00 */
[----:B------:R-:W-:Y:S01]  /*cb80*/  SHF.L.U32 R39, R8, 0x10, RZ ;  /* 0x0000001008277819 */ /* 0x000fe200000006ff */
[----:B------:R-:W-:Y:S01]  /*cb90*/  IMAD.U32 R35, R7, 0x10000, RZ ;  /* 0x0001000007237824 */ /* 0x000fe200078e00ff */
[----:B------:R-:W-:Y:S01]  /*cba0*/  SHF.L.U32 R71, R10, 0x10, RZ ;  /* 0x000000100a477819 */ /* 0x000fe200000006ff */
[----:B------:R-:W-:Y:S01]  /*cbb0*/  IMAD.U32 R69, R9, 0x10000, RZ ;  /* 0x0001000009457824 */ /* 0x000fe200078e00ff */
[----:B------:R-:W-:Y:S01]  /*cbc0*/  SHF.L.U32 R77, R23, 0x10, RZ ;  /* 0x00000010174d7819 */ /* 0x000fe200000006ff */
[----:B------:R-:W-:Y:S01]  /*cbd0*/  IMAD.U32 R75, R45, 0x10000, RZ ;  /* 0x000100002d4b7824 */ /* 0x000fe200078e00ff */
[----:B------:R-:W-:Y:S01]  /*cbe0*/  SHF.L.U32 R81, R12, 0x10, RZ ;  /* 0x000000100c517819 */ /* 0x000fe200000006ff */
[----:B------:R-:W-:-:S02]  /*cbf0*/  IMAD.U32 R79, R11, 0x10000, RZ ;  /* 0x000100000b4f7824 */ /* 0x000fc400078e00ff */
[----:B------:R-:W-:Y:S01]  /*cc00*/  FFMA.FTZ R66, R66, R35, R39 ;  /* 0x0000002342427223 */ /* 0x000fe20000010027 */
[----:B------:R-:W-:Y:S01]  /*cc10*/  FFMA.FTZ R39, R68, R69, R71 ;  /* 0x0000004544277223 */ /* 0x000fe20000010047 */
[----:B------:R-:W-:Y:S01]  /*cc20*/  FFMA.FTZ R35, R64, R75, R77 ;  /* 0x0000004b40237223 */ /* 0x000fe2000001004d */
[----:B------:R-:W-:Y:S01]  /*cc30*/  FFMA.FTZ R70, R70, R79, R81 ;  /* 0x0000004f46467223 */ /* 0x000fe20000010051 */
[----:B------:R-:W-:Y:S01]  /*cc40*/  SHF.L.U32 R69, R24, 0x10, RZ ;  /* 0x0000001018457819 */ /* 0x000fe200000006ff */
[----:B------:R-:W-:Y:S01]  /*cc50*/  IMAD.U32 R67, R44, 0x10000, RZ ;  /* 0x000100002c437824 */ /* 0x000fe200078e00ff */
[----:B------:R-:W-:Y:S01]  /*cc60*/  SHF.R.S32.HI R38, RZ, 0x1f, R65 ;  /* 0x0000001fff267819 */ /* 0x000fe20000011441 */
[----:B------:R-:W-:Y:S01]  /*cc70*/  IMAD.U32 R71, R13, 0x10000, RZ ;  /* 0x000100000d477824 */ /* 0x000fe200078e00ff */
[----:B------:R-:W-:Y:S01]  /*cc80*/  SHF.L.U32 R75, R14, 0x10, RZ ;  /* 0x000000100e4b7819 */ /* 0x000fe200000006ff */
[----:B------:R-:W-:Y:S01]  /*cc90*/  IMAD.U32 R77, R43, 0x10000, RZ ;  /* 0x000100002b4d7824 */ /* 0x000fe200078e00ff */
[----:B------:R-:W-:Y:S01]  /*cca0*/  SHF.L.U32 R79, R25, 0x10, RZ ;  /* 0x00000010194f7819 */ /* 0x000fe200000006ff */
[----:B------:R-:W-:Y:S01]  /*ccb0*/  IMAD.U32 R81, R15, 0x10000, RZ ;  /* 0x000100000f517824 */ /* 0x000fe200078e00ff */
[----:B------:R-:W-:Y:S01]  /*ccc0*/  SHF.L.U32 R83, R16, 0x10, RZ ;  /* 0x0000001010537819 */ /* 0x000fe200000006ff */
[----:B------:R-:W-:Y:S01]  /*ccd0*/  FFMA.FTZ R36, R82, R67, R69 ;  /* 0x0000004352247223 */ /* 0x000fe20000010045 */
[----:B------:R-:W-:Y:S01]  /*cce0*/  LEA.HI R38, R38, R65, RZ, 0x3 ;  /* 0x0000004126267211 */ /* 0x000fe200078f18ff */
[----:B------:R-:W-:Y:S01]  /*ccf0*/  FFMA.FTZ R67, R74, R71, R75 ;  /* 0x000000474a437223 */ /* 0x000fe2000001004b */
[----:B------:R-:W-:Y:S01]  /*cd00*/  FFMA.FTZ R78, R78, R77, R79 ;  /* 0x0000004d4e4e7223 */ /* 0x000fe2000001004f */
[----:B------:R-:W-:Y:S01]  /*cd10*/  FFMA.FTZ R69, R76, R81, R83 ;  /* 0x000000514c457223 */ /* 0x000fe20000010053 */
[----:B------:R-:W-:Y:S01]  /*cd20*/  SHF.L.U32 R75, R26, 0x10, RZ ;  /* 0x000000101a4b7819 */ /* 0x000fe200000006ff */
[----:B------:R-:W-:Y:S01]  /*cd30*/  IMAD.U32 R71, R42, 0x10000, RZ ;  /* 0x000100002a477824 */ /* 0x000fe200078e00ff */
[----:B------:R-:W-:Y:S01]  /*cd40*/  SHF.L.U32 R79, R18, 0x10, RZ ;  /* 0x00000010124f7819 */ /* 0x000fe200000006ff */
[----:B------:R-:W-:Y:S01]  /*cd50*/  IMAD.U32 R77, R17, 0x10000, RZ ;  /* 0x00010000114d7824 */ /* 0x000fe200078e00ff */
[----:B------:R-:W-:Y:S01]  /*cd60*/  SHF.L.U32 R83, R27, 0x10, RZ ;  /* 0x000000101b537819 */ /* 0x000fe200000006ff */
[----:B------:R-:W-:Y:S01]  /*cd70*/  IMAD.U32 R81, R41, 0x10000, RZ ;  /* 0x0001000029517824 */ /* 0x000fe200078e00ff */
[----:B------:R-:W-:Y:S01]  /*cd80*/  SHF.L.U32 R87, R40, 0x10, RZ ;  /* 0x0000001028577819 */ /* 0x000fe200000006ff */
[----:B------:R-:W-:Y:S01]  /*cd90*/  FFMA.FTZ R77, R80, R77, R79 ;  /* 0x0000004d504d7223 */ /* 0x000fe2000001004f */
[----:B------:R-:W-:Y:S01]  /*cda0*/  LEA.HI.SX32 R65, R38, R53, 0x1d ;  /* 0x0000003526417211 */ /* 0x000fe200078feaff */
[----:B------:R-:W-:Y:S01]  /*cdb0*/  FFMA.FTZ R38, R86, R71, R75 ;  /* 0x0000004756267223 */ /* 0x000fe2000001004b */
[----:B------:R-:W-:Y:S01]  /*cdc0*/  FFMA.FTZ R81, R88, R81, R83 ;  /* 0x0000005158517223 */ /* 0x000fe20000010053 */
        /* <DEDUP_REMOVED lines=8> */
[----:B------:R-:W-:Y:S02]  /*ce50*/  F2FP.BF16.F32.PACK_AB R39, R92, R81 ;  /* 0x000000515c27723e */ /* 0x000fe400000010ff */
[----:B------:R-:W-:Y:S01]  /*ce60*/  F2FP.BF16.F32.PACK_AB R38, R77, R38 ;  /* 0x000000264d26723e */ /* 0x000fe200000010ff */
[----:B------:R1:W-:Y:S01]  /*ce70*/  STG.E.128 desc[UR8][R64.64], R32 ;  /* 0x0000002040007986 */ /* 0x0003e2000c101d08 */
[----:B------:R-:W-:Y:S02]  /*ce80*/  F2FP.BF16.F32.PACK_AB R37, R69, R78 ;  /* 0x0000004e4525723e */ /* 0x000fe400000010ff */
[----:B------:R-:W-:-:S05]  /*ce90*/  F2FP.BF16.F32.PACK_AB R36, R67, R36 ;  /* 0x000000244324723e */ /* 0x000fca00000010ff */
[----:B------:R1:W-:Y:S02]  /*cea0*/  STG.E.128 desc[UR8][R62.64], R36 ;  /* 0x000000243e007986 */ /* 0x0003e4000c101d08 */
.L_x_1108:
[----:B------:R-:W-:Y:S05]  /*ceb0*/  BSYNC.RECONVERGENT B1 ;  /* 0x0000000000017941 */ /* 0x000fea0003800200 */
.L_x_1107:
[----:B-1----:R-:W1:Y:S02]  /*cec0*/  LDC.64 R32, c[0x0][0x380] ;  /* 0x0000e000ff207b82 */ /* 0x002e640000000a00 */
[----:B-1----:R-:W-:-:S04]  /*ced0*/  LEA R52, R32, R52, 0x2 ;  /* 0x0000003420347211 */ /* 0x002fc800078e10ff */
[----:B------:R-:W-:-:S13]  /*cee0*/  ISETP.GE.AND P0, PT, R52, R33, PT ;  /* 0x000000213400720c */ /* 0x000fda0003f06270 */
[----:B------:R-:W-:Y:S05]  /*cef0*/  @!P0 BRA `(.L_x_1109) ;  /* 0xffffff3800d48947 */ /* 0x000fea000383ffff */
[----:B------:R-:W-:Y:S05]  /*cf00*/  BSYNC B0 ;  /* 0x0000000000007941 */ /* 0x000fea0003800000 */
.L_x_871:
[----:B------:R-:W-:Y:S05]  /*cf10*/  EXIT ;  /* 0x000000000000794d */ /* 0x000fea0003800000 */
.L_x_1106:
[----:B------:R-:W-:Y:S01]  /*cf20*/  HFMA2 R83, -RZ, RZ, 0, 5.9604644775390625e-08 ;  /* 0x00000001ff537431 */ /* 0x000fe200000001ff */
[----:B------:R-:W-:Y:S01]  /*cf30*/  BSSY B1, `(.L_x_1110) ;  /* 0x0000007000017945 */ /* 0x000fe20003800000 */
[----:B------:R-:W-:Y:S01]  /*cf40*/  IMAD.MOV.U32 R86, RZ, RZ, R39 ;  /* 0x000000ffff567224 */ /* 0x000fe200078e0027 */
[----:B------:R-:W-:Y:S01]  /*cf50*/  MOV R77, 0xffffffff ;  /* 0xffffffff004d7802 */ /* 0x000fe20000000f00 */
[----:B------:R-:W-:-:S07]  /*cf60*/  IMAD.MOV.U32 R88, RZ, RZ, 0x1f ;  /* 0x0000001fff587424 */ /* 0x000fce00078e00ff */
[----:B0-----:R-:W-:Y:S05]  /*cf70*/  WARPSYNC.COLLECTIVE R77, `(.L_x_1111) ;  /* 0x000000004d087348 */ /* 0x001fea0003c00000 */
[----:B------:R1:W2:Y:S02]  /*cf80*/  SHFL.BFLY P2, R82, R86, R83, R88 ;  /* 0x0c00005356527389 */ /* 0x0002a40000040058 */
[----:B012---:R-:W-:Y:S05]  /*cf90*/  ENDCOLLECTIVE ;  /* 0x000000000000791b */ /* 0x007fea0003800000 */
.L_x_1111:
[----:B------:R-:W-:Y:S05]  /*cfa0*/  BSYNC B1 ;  /* 0x0000000000017941 */ /* 0x000fea0003800000 */
.L_x_1110:
        /* <DEDUP_REMOVED lines=10> */
.L_x_1112:
[----:B------:R-:W-:Y:S01]  /*d050*/  HFMA2 R83, -RZ, RZ, 0, 2.384185791015625e-07 ;  /* 0x00000004ff537431 */ /* 0x000fe200000001ff */
[----:B------:R-:W-:-:S05]  /*d060*/  MOV R32, R82 ;  /* 0x0000005200207202 */ /* 0x000fca0000000f00 */
[----:B------:R-:W-:-:S04]  /*d070*/  FADD.FTZ R34, R33, R32 ;  /* 0x0000002021227221 */ /* 0x000fc80000010000 */
[----:B------:R-:W-:-:S07]  /*d080*/  IMAD.MOV.U32 R86, RZ, RZ, R34 ;  /* 0x000000ffff567224 */ /* 0x000fce00078e0022 */
[----:B------:R-:W-:Y:S05]  /*d090*/  WARPSYNC.COLLECTIVE R77, `(.L_x_1113) ;  /* 0x000000004d087348 */ /* 0x000fea0003c00000 */
[----:B------:R0:W1:Y:S02]  /*d0a0*/  SHFL.BFLY P2, R82, R86, R83, R88 ;  /* 0x0c00005356527389 */ /* 0x0000640000040058 */
[----:B01----:R-:W-:Y:S05]  /*d0b0*/  ENDCOLLECTIVE ;  /* 0x000000000000791b */ /* 0x003fea0003800000 */
.L_x_1113:
[----:B------:R-:W-:Y:S02]  /*d0c0*/  IMAD.MOV.U32 R83, RZ, RZ, 0x8 ;  /* 0x00000008ff537424 */ /* 0x000fe400078e00ff */
[----:B------:R-:W-:-:S04]  /*d0d0*/  IMAD.MOV.U32 R35, RZ, RZ, R82 ;  /* 0x000000ffff237224 */ /* 0x000fc800078e0052 */
[----:B------:R-:W-:-:S05]  /*d0e0*/  FADD.FTZ R35, R34, R35 ;  /* 0x0000002322237221 */ /* 0x000fca0000010000 */
[----:B------:R-:W-:-:S07]  /*d0f0*/  MOV R86, R35 ;  /* 0x0000002300567202 */ /* 0x000fce0000000f00 */
[----:B------:R-:W-:Y:S05]  /*d100*/  WARPSYNC.COLLECTIVE R77, `(.L_x_1114) ;  /* 0x000000004d087348 */ /* 0x000fea0003c00000 */
[----:B------:R0:W1:Y:S02]  /*d110*/  SHFL.BFLY P2, R82, R86, R83, R88 ;  /* 0x0c00005356527389 */ /* 0x0000640000040058 */
[----:B01----:R-:W-:Y:S05]  /*d120*/  ENDCOLLECTIVE ;  /* 0x000000000000791b */ /* 0x003fea0003800000 */
.L_x_1114:
[----:B------:R-:W-:Y:S01]  /*d130*/  HFMA2 R83, -RZ, RZ, 0, 9.5367431640625e-07 ;  /* 0x00000010ff537431 */ /* 0x000fe200000001ff */
[----:B------:R-:W-:-:S05]  /*d140*/  MOV R32, R82 ;  /* 0x0000005200207202 */ /* 0x000fca0000000f00 */
[----:B------:R-:W-:-:S04]  /*d150*/  FADD.FTZ R37, R35, R32 ;  /* 0x0000002023257221 */ /* 0x000fc80000010000 */
[----:B------:R-:W-:-:S07]  /*d160*/  IMAD.MOV.U32 R86, RZ, RZ, R37 ;  /* 0x000000ffff567224 */ /* 0x000fce00078e0025 */
[----:B------:R-:W-:Y:S05]  /*d170*/  WARPSYNC.COLLECTIVE R77, `(.L_x_1115) ;  /* 0x000000004d087348 */ /* 0x000fea0003c00000 */
[----:B------:R0:W1:Y:S02]  /*d180*/  SHFL.BFLY P2, R82, R86, R83, R88 ;  /* 0x0c00005356527389 */ /* 0x0000640000040058 */
[----:B01----:R-:W-:Y:S05]  /*d190*/  ENDCOLLECTIVE ;  /* 0x000000000000791b */ /* 0x003fea0003800000 */
.L_x_1115:
[----:B------:R-:W-:Y:S02]  /*d1a0*/  IMAD.MOV.U32 R83, RZ, RZ, 0x1 ;  /* 0x00000001ff537424 */ /* 0x000fe400078e00ff */
[----:B------:R-:W-:-:S04]  /*d1b0*/  IMAD.MOV.U32 R32, RZ, RZ, R82 ;  /* 0x000000ffff207224 */ /* 0x000fc800078e0052 */
        /* <DEDUP_REMOVED lines=38> */
.L_x_1116:
[----:B------:R-:W-:Y:S01]  /*d420*/  HFMA2 R83, -RZ, RZ, 0, 1.1920928955078125e-07 ;  /* 0x00000002ff537431 */ /* 0x000fe200000001ff */
[----:B------:R-:W-:-:S05]  /*d430*/  MOV R33, R82 ;  /* 0x0000005200217202 */ /* 0x000fca0000000f00 */
[----:B------:R-:W-:-:S04]  /*d440*/  FADD.FTZ R33, R32, R33 ;  /* 0x0000002120217221 */ /* 0x000fc80000010000 */
[----:B------:R-:W-:-:S07]  /*d450*/  IMAD.MOV.U32 R86, RZ, RZ, R33 ;  /* 0x000000ffff567224 */ /* 0x000fce00078e0021 */
[----:B------:R-:W-:Y:S05]  /*d460*/  WARPSYNC.COLLECTIVE R77, `(.L_x_1117) ;  /* 0x000000004d087348 */ /* 0x000fea0003c00000 */
[----:B------:R0:W1:Y:S02]  /*d470*/  SHFL.BFLY P2, R82, R86, R83, R88 ;  /* 0x0c00005356527389 */ /* 0x0000640000040058 */
[----:B01----:R-:W-:Y:S05]  /*d480*/  ENDCOLLECTIVE ;  /* 0x000000000000791b */ /* 0x003fea0003800000 */
.L_x_1117:
[----:B------:R-:W-:Y:S02]  /*d490*/  IMAD.MOV.U32 R83, RZ, RZ, 0x4 ;  /* 0x00000004ff537424 */ /* 0x000fe400078e00ff */
[----:B------:R-:W-:-:S04]  /*d4a0*/  IMAD.MOV.U32 R34, RZ, RZ, R82 ;  /* 0x000000ffff227224 */ /* 0x000fc800078e0052 */
[----:B------:R-:W-:-:S05]  /*d4b0*/  FADD.FTZ R34, R33, R34 ;  /* 0x0000002221227221 */ /* 0x000fca0000010000 */
[----:B------:R-:W-:-:S07]  /*d4c0*/  MOV R86, R34 ;  /* 0x0000002200567202 */ /* 0x000fce0000000f00 */
[----:B------:R-:W-:Y:S05]  /*d4d0*/  WARPSYNC.COLLECTIVE R77, `(.L_x_1118) ;  /* 0x000000004d087348 */ /* 0x000fea0003c00000 */
[----:B------:R0:W1:Y:S02]  /*d4e0*/  SHFL.BFLY P2, R82, R86, R83, R88 ;  /* 0x0c00005356527389 */ /* 0x0000640000040058 */
[----:B01----:R-:W-:Y:S05]  /*d4f0*/  ENDCOLLECTIVE ;  /* 0x000000000000791b */ /* 0x003fea0003800000 */
.L_x_1118:
[----:B------:R-:W-:Y:S01]  /*d500*/  HFMA2 R83, -RZ, RZ, 0, 4.76837158203125e-07 ;  /* 0x00000008ff537431 */ /* 0x000fe200000001ff */
[----:B------:R-:W-:-:S05]  /*d510*/  MOV R35, R82 ;  /* 0x0000005200237202 */ /* 0x000fca0000000f00 */
[----:B------:R-:W-:-:S04]  /*d520*/  FADD.FTZ R35, R34, R35 ;  /* 0x0000002322237221 */ /* 0x000fc80000010000 */
[----:B------:R-:W-:-:S07]  /*d530*/  IMAD.MOV.U32 R86, RZ, RZ, R35 ;  /* 0x000000ffff567224 */ /* 0x000fce00078e0023 */
[----:B------:R-:W-:Y:S05]  /*d540*/  WARPSYNC.COLLECTIVE R77, `(.L_x_1119) ;  /* 0x000000004d087348 */ /* 0x000fea0003c00000 */
[----:B------:R0:W1:Y:S02]  /*d550*/  SHFL.BFLY P2, R82, R86, R83, R88 ;  /* 0x0c00005356527389 */ /* 0x0000640000040058 */
[----:B01----:R-:W-:Y:S05]  /*d560*/  ENDCOLLECTIVE ;  /* 0x000000000000791b */ /* 0x003fea0003800000 */
.L_x_1119:
[----:B------:R-:W-:Y:S02]  /*d570*/  IMAD.MOV.U32 R83, RZ, RZ, 0x10 ;  /* 0x00000010ff537424 */ /* 0x000fe400078e00ff */
[----:B------:R-:W-:-:S04]  /*d580*/  IMAD.MOV.U32 R76, RZ, RZ, R82 ;  /* 0x000000ffff4c7224 */ /* 0x000fc800078e0052 */
[----:B------:R-:W-:-:S05]  /*d590*/  FADD.FTZ R76, R35, R76 ;  /* 0x0000004c234c7221 */ /* 0x000fca0000010000 */
[----:B------:R-:W-:-:S07]  /*d5a0*/  MOV R86, R76 ;  /* 0x0000004c00567202 */ /* 0x000fce0000000f00 */
[----:B------:R-:W-:Y:S05]  /*d5b0*/  WARPSYNC.COLLECTIVE R77, `(.L_x_1120) ;  /* 0x000000004d087348 */ /* 0x000fea0003c00000 */
[----:B------:R0:W1:Y:S02]  /*d5c0*/  SHFL.BFLY P2, R82, R86, R83, R88 ;  /* 0x0c00005356527389 */ /* 0x0000640000040058 */
[----:B01----:R-:W-:Y:S05]  /*d5d0*/  ENDCOLLECTIVE ;  /* 0x000000000000791b */ /* 0x003fea0003800000 */
.L_x_1120:
[----:B------:R-:W-:Y:S01]  /*d5e0*/  MOV R37, R82 ;  /* 0x0000005200257202 */ /* 0x000fe20000000f00 */
[----:B------:R-:W-:Y:S06]  /*d5f0*/  BRA `(.L_x_1121) ;  /* 0xfffffff000607947 */ /* 0x000fec000383ffff */
.L_x_1122:
        /* <DEDUP_REMOVED lines=16> */
.L_x_20232:


//--------------------- .text._ZN10layer_norm13ln_fwd_kernelINS_13Kernel_traitsI13__nv_bfloat16S2_S2_S2_fjLj512ELj1ELj4ELj1ELj16ENS_18Kernel_traits_baseILj512ES2_S2_S2_S2_fjLj128EEEEELb1ELb1ELb0ELb0EEEvNS_9FwdParamsE --------------------------
	.section	.text._ZN10layer_norm13ln_fwd_kernelINS_13Kernel_traitsI13__nv_bfloat16S2_S2_S2_fjLj512ELj1ELj4ELj1ELj16ENS_18Kernel_traits_baseILj512ES2_S2_S2_S2_fjLj128EEEEELb1ELb1ELb0ELb0EEEvNS_9FwdParamsE,"ax",@progbits
	.align	128
        .global         _ZN10layer_norm13ln_fwd_kernelINS_13Kernel_traitsI13__nv_bfloat16S2_S2_S2_fjLj512ELj1ELj4ELj1ELj16ENS_18Kernel_traits_baseILj512ES2_S2_S2_S2_fjLj128EEEEELb1ELb1ELb0ELb0EEEvNS_9FwdParamsE
        .type           _ZN10layer_norm13ln_fwd_kernelINS_13Kernel_traitsI13__nv_bfloat16S2_S2_S2_fjLj512ELj1ELj4ELj1ELj16ENS_18Kernel_traits_baseILj512ES2_S2_S2_S2_fjLj128EEEEELb1ELb1ELb0ELb0EEEvNS_9FwdParamsE,@function
        .size           _ZN10layer_norm13ln_fwd_kernelINS_13Kernel_traitsI13__nv_bfloat16S2_S2_S2_fjLj512ELj1ELj4ELj1ELj16ENS_18Kernel_traits_baseILj512ES2_S2_S2_S2_fjLj128EEEEELb1ELb1ELb0ELb0EEEvNS_9FwdParamsE,(.L_x_20233 - _ZN10layer_norm13ln_fwd_kernelINS_13Kernel_traitsI13__nv_bfloat16S2_S2_S2_fjLj512ELj1ELj4ELj1ELj16ENS_18Kernel_traits_baseILj512ES2_S2_S2_S2_fjLj128EEEEELb1ELb1ELb0ELb0EEEvNS_9FwdParamsE)
        .other          _ZN10layer_norm13ln_fwd_kernelINS_13Kernel_traitsI13__nv_bfloat16S2_S2_S2_fjLj512ELj1ELj4ELj1ELj16ENS_18Kernel_traits_baseILj512ES2_S2_S2_S2_fjLj128EEEEELb1ELb1ELb0ELb0EEEvNS_9FwdParamsE,@"STO_CUDA_ENTRY STV_DEFAULT"
_ZN10layer_norm13ln_fwd_kernelINS_13Kernel_traitsI13__nv_bfloat16S2_S2_S2_fjLj512ELj1ELj4ELj1ELj16ENS_18Kernel_traits_baseILj512ES2_S2_S2_S2_fjLj128EEEEELb1ELb1ELb0ELb0EEEvNS_9FwdParamsE:
.text._ZN10layer_norm13ln_fwd_kernelINS_13Kernel_traitsI13__nv_bfloat16S2_S2_S2_fjLj512ELj1ELj4ELj1ELj16ENS_18Kernel_traits_baseILj512ES2_S2_S2_S2_fjLj128EEEEELb1ELb1ELb0ELb0EEEvNS_9FwdParamsE:
[----:B------:R-:W-:Y:S01]  /*0000*/  LDC R1, c[0x0][0x37c] ;  /* 0x0000df00ff017b82 */ /* 0x000fe20000000800 */
[----:B------:R-:W0:Y:S01]  /*0010*/  LDCU.U8 UR4, c[0x0][0x464] ;  /* 0x00008c80ff0477ac */ /* 0x000e220008000000 */
[----:B------:R-:W1:Y:S01]  /*0020*/  LDCU.64 UR6, c[0x0][0x450] ;  /* 0x00008a00ff0677ac */ /* 0x000e620008000a00 */
[----:B------:R-:W2:Y:S05]  /*0030*/  LDCU.64 UR8, c[0x0][0x358] ;  /* 0x00006b00ff0877ac */ /* 0x000eaa0008000a00 */
[----:B------:R-:W3:Y:S08]  /*0040*/  LDC R4, c[0x0][0x458] ;  /* 0x00011600ff047b82 */ /* 0x000ef00000000800 */
[----:B------:R-:W3:Y:S01]  /*0050*/  LDC R5, c[0x0][0x45c] ;  /* 0x00011700ff057b82 */ /* 0x000ee20000000800 */
[----:B0-----:R-:W-:Y:S01]  /*0060*/  ISETP.NE.AND P0, PT, RZ, UR4, PT ;  /* 0x00000004ff007c0c */ /* 0x001fe2000bf05270 */
[----:B------:R-:W0:Y:S01]  /*0070*/  LDCU.64 UR10, c[0x0][0x438] ;  /* 0x00008700ff0a77ac */ /* 0x000e220008000a00 */
[----:B-1----:R-:W-:-:S02]  /*0080*/  IMAD.U32 R2, RZ, RZ, UR6 ;  /* 0x00000006ff027e24 */ /* 0x002fc4000f8e00ff */
[----:B------:R-:W-:Y:S01]  /*0090*/  IMAD.U32 R3, RZ, RZ, UR7 ;  /* 0x00000007ff037e24 */ /* 0x000fe2000f8e00ff */
[----:B------:R-:W1:Y:S02]  /*00a0*/  S2R R8, SR_TID.X ;  /* 0x0000000000087919 */ /* 0x000e640000002100 */
[----:B------:R-:W4:Y:S06]  /*00b0*/  LDC R11, c[0x0][0x388] ;  /* 0x0000e200ff0b7b82 */ /* 0x000f2c0000000800 */
[----:B--2---:R-:W2:Y:S02]  /*00c0*/  @P0 LDG.E.64 R2, desc[UR8][R2.64] ;  /* 0x0000000802020981 */ /* 0x004ea4000c1e1b00 */
[----:B------:R-:W5:Y:S02]  /*00d0*/  @P0 LDC R9, c[0x0][0x460] ;  /* 0x00011800ff090b82 */ /* 0x000f640000000800 */
[----:B---3--:R-:W5:Y:S06]  /*00e0*/  @P0 LDG.E.64 R6, desc[UR8][R4.64] ;  /* 0x0000000804060981 */ /* 0x008f6c000c1e1b00 */
[----:B------:R-:W3:Y:S01]  /*00f0*/  S2UR UR5, SR_CTAID.X ;  /* 0x00000000000579c3 */ /* 0x000ee20000002500 */
[----:B0-----:R-:W-:Y:S01]  /*0100*/  UISETP.NE.U32.AND UP0, UPT, UR10, URZ, UPT ;  /* 0x000000ff0a00728c */ /* 0x001fe2000bf05070 */
[----:B------:R-:W-:Y:S03]  /*0110*/  BSSY.RECONVERGENT B0, `(.L_x_1123) ;  /* 0x0000055000007945 */ /* 0x000fe60003800200 */
[----:B------:R-:W-:Y:S01]  /*0120*/  UISETP.NE.AND.EX UP0, UPT, UR11, URZ, UPT, UP0 ;  /* 0x000000ff0b00728c */ /* 0x000fe2000bf05300 */
[----:B----4-:R-:W-:-:S04]  /*0130*/  SHF.R.S32.HI R0, RZ, 0x1f, R11 ;  /* 0x0000001fff007819 */ /* 0x010fc8000001140b */
[----:B------:R-:W-:Y:S02]  /*0140*/  LEA.HI R0, R0, R11, RZ, 0x3 ;  /* 0x0000000b00007211 */ /* 0x000fe400078f18ff */
[C---:B-1----:R-:W-:Y:S02]  /*0150*/  LOP3.LUT R11, R8.reuse, 0x1f, RZ, 0xc, !PT ;  /* 0x0000001f080b7812 */ /* 0x042fe400078e0cff */
[----:B------:R-:W-:Y:S02]  /*0160*/  LOP3.LUT R18, R8, 0x1f, RZ, 0xc0, !PT ;  /* 0x0000001f08127812 */ /* 0x000fe400078ec0ff */
[----:B------:R-:W-:Y:S01]  /*0170*/  LEA.HI.SX32 R11, R0, R11, 0x1d ;  /* 0x0000000b000b7211 */ /* 0x000fe200078feaff */
[----:B---3--:R-:W-:Y:S01]  /*0180*/  USHF.L.U32 UR4, UR5, 0x2, URZ ;  /* 0x0000000205047899 */ /* 0x008fe200080006ff */
[----:B--2---:R-:W-:Y:S02]  /*0190*/  @P0 R2UR UR7, R3 ;  /* 0x00000000030702ca */ /* 0x004fe400000e0000 */
[----:B------:R-:W0:Y:S01]  /*01a0*/  LDC R3, c[0x0][0x360] ;  /* 0x0000d800ff037b82 */ /* 0x000e220000000800 */
[----:B------:R-:W-:-:S02]  /*01b0*/  @P0 R2UR UR6, R2 ;  /* 0x00000000020602ca */ /* 0x000fc400000e0000 */
[----:B-----5:R-:W-:Y:S02]  /*01c0*/  @P0 IADD3 R4, P1, PT, R6, R9, RZ ;  /* 0x0000000906040210 */ /* 0x020fe40007f3e0ff */
[----:B------:R-:W-:-:S06]  /*01d0*/  SHF.R.U32.HI R9, RZ, 0x5, R8 ;  /* 0x00000005ff097819 */ /* 0x000fcc0000011608 */
[----:B------:R-:W-:Y:S01]  /*01e0*/  UIADD3 UR14, UPT, UPT, UR7, -0x4498517b, URZ ;  /* 0xbb67ae85070e7890 */ /* 0x000fe2000fffe0ff */
[----:B------:R-:W-:Y:S01]  /*01f0*/  @P0 IADD3.X R5, PT, PT, RZ, R7, RZ, P1, !PT ;  /* 0x00000007ff050210 */ /* 0x000fe20000ffe4ff */
[----:B------:R-:W-:Y:S01]  /*0200*/  UIADD3 UR16, UPT, UPT, UR7, 0x76cf5d0a, URZ ;  /* 0x76cf5d0a07107890 */ /* 0x000fe2000fffe0ff */
[----:B------:R-:W-:Y:S01]  /*0210*/  LOP3.LUT R9, R9, UR4, RZ, 0xfc, !PT ;  /* 0x0000000409097c12 */ /* 0x000fe2000f8efcff */
[----:B------:R-:W-:Y:S01]  /*0220*/  UIADD3 UR13, UPT, UPT, UR6, -0x61c88647, URZ ;  /* 0x9e3779b9060d7890 */ /* 0x000fe2000fffe0ff */
[----:B------:R-:W-:Y:S01]  /*0230*/  SHF.R.U32.HI R7, RZ, 0x2, R5 ;  /* 0x00000002ff077819 */ /* 0x000fe20000011605 */
[----:B------:R-:W-:Y:S02]  /*0240*/  UIADD3 UR15, UPT, UPT, UR6, 0x3c6ef372, URZ ;  /* 0x3c6ef372060f7890 */ /* 0x000fe4000fffe0ff */
[----:B------:R-:W-:Y:S02]  /*0250*/  UIADD3 UR17, UPT, UPT, UR6, -0x255992d5, URZ ;  /* 0xdaa66d2b06117890 */ /* 0x000fe4000fffe0ff */
[----:B------:R-:W-:-:S02]  /*0260*/  UIADD3 UR18, UPT, UPT, UR7, 0x32370b8f, URZ ;  /* 0x32370b8f07127890 */ /* 0x000fc4000fffe0ff */
[----:B------:R-:W-:Y:S01]  /*0270*/  UIADD3 UR19, UPT, UPT, UR6, 0x78dde6e4, URZ ;  /* 0x78dde6e406137890 */ /* 0x000fe2000fffe0ff */
[----:B0-----:R-:W-:Y:S01]  /*0280*/  IMAD R10, R3, UR5, R8 ;  /* 0x00000005030a7c24 */ /* 0x001fe2000f8e0208 */
[----:B------:R-:W-:Y:S01]  /*0290*/  SHF.R.U64 R8, R4, 0x2, R5 ;  /* 0x0000000204087819 */ /* 0x000fe20000001205 */
[----:B------:R-:W-:Y:S02]  /*02a0*/  UIADD3 UR20, UPT, UPT, UR7, -0x126145ec, URZ ;  /* 0xed9eba1407147890 */ /* 0x000fe4000fffe0ff */
[----:B------:R-:W-:Y:S02]  /*02b0*/  UIADD3 UR21, UPT, UPT, UR6, 0x1715609d, URZ ;  /* 0x1715609d06157890 */ /* 0x000fe4000fffe0ff */
[----:B------:R-:W-:Y:S02]  /*02c0*/  UIADD3 UR22, UPT, UPT, UR7, -0x56f99767, URZ ;  /* 0xa906689907167890 */ /* 0x000fe4000fffe0ff */
[----:B------:R-:W-:Y:S02]  /*02d0*/  UIADD3 UR23, UPT, UPT, UR6, -0x4ab325aa, URZ ;  /* 0xb54cda5606177890 */ /* 0x000fe4000fffe0ff */
[----:B------:R-:W-:-:S02]  /*02e0*/  UIADD3 UR24, UPT, UPT, UR7, 0x646e171e, URZ ;  /* 0x646e171e07187890 */ /* 0x000fc4000fffe0ff */
[----:B------:R-:W-:Y:S02]  /*02f0*/  UIADD3 UR25, UPT, UPT, UR6, 0x5384540f, URZ ;  /* 0x5384540f06197890 */ /* 0x000fe4000fffe0ff */
[----:B------:R-:W-:Y:S02]  /*0300*/  UIADD3 UR26, UPT, UPT, UR7, 0x1fd5c5a3, URZ ;  /* 0x1fd5c5a3071a7890 */ /* 0x000fe4000fffe0ff */
[----:B------:R-:W-:Y:S02]  /*0310*/  UIADD3 UR27, UPT, UPT, UR6, -0xe443238, URZ ;  /* 0xf1bbcdc8061b7890 */ /* 0x000fe4000fffe0ff */
[----:B------:R-:W-:Y:S02]  /*0320*/  UIADD3 UR28, UPT, UPT, UR7, -0x24c28bd8, URZ ;  /* 0xdb3d7428071c7890 */ /* 0x000fe4000fffe0ff */
[----:B------:R-:W-:Y:S02]  /*0330*/  UIADD3 UR29, UPT, UPT, UR6, -0x700cb87f, URZ ;  /* 0x8ff34781061d7890 */ /* 0x000fe4000fffe0ff */
[----:B------:R-:W-:Y:S01]  /*0340*/  UIADD3 UR30, UPT, UPT, UR7, -0x695add53, URZ ;  /* 0x96a522ad071e7890 */ /* 0x000fe2000fffe0ff */
[----:B------:R-:W-:Y:S11]  /*0350*/  BRA.U !UP0, `(.L_x_1124) ;  /* 0x00000001086c7547 */ /* 0x000ff6000b800000 */
[C---:B------:R-:W-:Y:S01]  /*0360*/  ISETP.GE.U32.AND P0, PT, R11.reuse, 0x20, PT ;  /* 0x000000200b00780c */ /* 0x040fe20003f06070 */
[----:B------:R-:W-:Y:S01]  /*0370*/  BSSY.RECONVERGENT B1, `(.L_x_1125) ;  /* 0x000000e000017945 */ /* 0x000fe20003800200 */
[----:B------:R-:W-:Y:S01]  /*0380*/  ISETP.GE.U32.AND P1, PT, R11, 0x40, PT ;  /* 0x000000400b00780c */ /* 0x000fe20003f26070 */
[----:B------:R-:W-:-:S10]  /*0390*/  IMAD.MOV.U32 R3, RZ, RZ, R18 ;  /* 0x000000ffff037224 */ /* 0x000fd400078e0012 */
        /* <DEDUP_REMOVED lines=11> */
.L_x_1126:
[----:B------:R-:W-:Y:S05]  /*0450*/  BSYNC.RECONVERGENT B1 ;  /* 0x0000000000017941 */ /* 0x000fea0003800200 */
.L_x_1125:
        /* <DEDUP_REMOVED lines=11> */
.L_x_1124:
[C---:B------:R-:W-:Y:S01]  /*0510*/  ISETP.GE.U32.AND P1, PT, R11.reuse, 0x40, PT ;  /* 0x000000400b00780c */ /* 0x040fe20003f26070 */
[----:B------:R-:W-:Y:S01]  /*0520*/  IMAD.MOV.U32 R5, RZ, RZ, R18 ;  /* 0x000000ffff057224 */ /* 0x000fe200078e0012 */
[----:B------:R-:W-:-:S11]  /*0530*/  ISETP.GE.U32.AND P0, PT, R11, 0x20, PT ;  /* 0x000000200b00780c */ /* 0x000fd60003f06070 */
        /* <DEDUP_REMOVED lines=16> */
[----:B------:R-:W-:Y:S01]  /*0640*/  @P1 CS2R R28, SRZ ;  /* 0x00000000001c1805 */ /* 0x000fe2000001ff00 */
[----:B------:R-:W-:-:S07]  /*0650*/  @P0 IMAD.MOV.U32 R63, RZ, RZ, RZ ;  /* 0x000000ffff3f0224 */ /* 0x000fce00078e00ff */
.L_x_1127:
[----:B------:R-:W-:Y:S05]  /*0660*/  BSYNC.RECONVERGENT B0 ;  /* 0x0000000000007941 */ /* 0x000fea0003800200 */
.L_x_1123:
[----:B------:R-:W1:Y:S02]  /*0670*/  LDCU UR4, c[0x0][0x384] ;  /* 0x00007080ff0477ac */ /* 0x000e640008000800 */
[----:B-1----:R-:W-:-:S13]  /*0680*/  ISETP.GE.AND P0, PT, R9, UR4, PT ;  /* 0x0000000409007c0c */ /* 0x002fda000bf06270 */
[----:B------:R-:W-:Y:S05]  /*0690*/  @P0 EXIT ;  /* 0x000000000000094d */ /* 0x000fea0003800000 */
[----:B------:R-:W-:Y:S01]  /*06a0*/  IMAD.HI.U32 R0, R10, -0x326172a9, RZ ;  /* 0xcd9e8d570a007827 */ /* 0x000fe200078e00ff */
[----:B------:R-:W1:Y:S01]  /*06b0*/  LDCU.64 UR4, c[0x0][0x3e0] ;  /* 0x00007c00ff0477ac */ /* 0x000e620008000a00 */
[----:B------:R-:W-:Y:S01]  /*06c0*/  BSSY B0, `(.L_x_1128) ;  /* 0x0000c09000007945 */ /* 0x000fe20003800000 */
[----:B------:R-:W-:Y:S01]  /*06d0*/  LOP3.LUT R4, R4, 0x3, RZ, 0xc0, !PT ;  /* 0x0000000304047812 */ /* 0x000fe200078ec0ff */
[----:B0-----:R-:W-:Y:S01]  /*06e0*/  IMAD.HI.U32 R2, R8, -0x2daee0ad, RZ ;  /* 0xd2511f5308027827 */ /* 0x001fe200078e00ff */
[----:B------:R-:W-:Y:S01]  /*06f0*/  LOP3.LUT R0, R7, UR6, R0, 0x96, !PT ;  /* 0x0000000607007c12 */ /* 0x000fe2000f8e9600 */
[----:B------:R-:W0:Y:S01]  /*0700*/  LDCU UR31, c[0x0][0x388] ;  /* 0x00007100ff1f77ac */ /* 0x000e220008000800 */
[----:B-----5:R-:W-:Y:S01]  /*0710*/  PRMT R91, R34, 0x7632, R91 ;  /* 0x00007632225b7816 */ /* 0x020fe2000000005b */
[----:B------:R-:W-:Y:S01]  /*0720*/  IMAD R12, R8, -0x2daee0ad, RZ ;  /* 0xd2511f53080c7824 */ /* 0x000fe200078e02ff */
[----:B------:R-:W-:Y:S01]  /*0730*/  LOP3.LUT R2, R2, UR7, RZ, 0x3c, !PT ;  /* 0x0000000702027c12 */ /* 0x000fe2000f8e3cff */
[----:B------:R-:W-:Y:S01]  /*0740*/  IMAD.HI.U32 R5, R0, -0x2daee0ad, RZ ;  /* 0xd2511f5300057827 */ /* 0x000fe200078e00ff */
[----:B------:R-:W-:Y:S01]  /*0750*/  PRMT R90, R29, 0x7632, R90 ;  /* 0x000076321d5a7816 */ /* 0x000fe2000000005a */
[----:B------:R-:W2:Y:S01]  /*0760*/  LDCU UR12, c[0x0][0x448] ;  /* 0x00008900ff0c77ac */ /* 0x000ea20008000800 */
[----:B------:R-:W-:Y:S01]  /*0770*/  PRMT R89, R33, 0x7632, R89 ;  /* 0x0000763221597816 */ /* 0x000fe20000000059 */
[----:B------:R-:W-:Y:S01]  /*0780*/  IMAD R6, R10, -0x326172a9, RZ ;  /* 0xcd9e8d570a067824 */ /* 0x000fe200078e02ff */
[----:B------:R-:W-:Y:S01]  /*0790*/  LOP3.LUT R5, R12, UR14, R5, 0x96, !PT ;  /* 0x0000000e0c057c12 */ /* 0x000fe2000f8e9605 */
[----:B------:R-:W-:Y:S01]  /*07a0*/  IMAD.HI.U32 R3, R2, -0x326172a9, RZ ;  /* 0xcd9e8d5702037827 */ /* 0x000fe200078e00ff */
[----:B------:R-:W-:Y:S01]  /*07b0*/  PRMT R88, R28, 0x7632, R88 ;  /* 0x000076321c587816 */ /* 0x000fe20000000058 */
[----:B------:R-:W3:Y:S01]  /*07c0*/  LDCU.64 UR10, c[0x0][0x3a0] ;  /* 0x00007400ff0a77ac */ /* 0x000ee20008000a00 */
[----:B------:R-:W-:Y:S01]  /*07d0*/  PRMT R87, R32, 0x7632, R87 ;  /* 0x0000763220577816 */ /* 0x000fe20000000057 */
[----:B------:R-:W-:Y:S01]  /*07e0*/  IMAD R15, R0, -0x2daee0ad, RZ ;  /* 0xd2511f53000f7824 */ /* 0x000fe200078e02ff */
[----:B------:R-:W-:Y:S01]  /*07f0*/  LOP3.LUT R3, R6, UR13, R3, 0x96, !PT ;  /* 0x0000000d06037c12 */ /* 0x000fe2000f8e9603 */
[----:B------:R-:W-:Y:S01]  /*0800*/  IMAD R13, R2, -0x326172a9, RZ ;  /* 0xcd9e8d57020d7824 */ /* 0x000fe200078e02ff */
[----:B-1----:R-:W-:Y:S01]  /*0810*/  UISETP.NE.U32.AND UP0, UPT, UR4, URZ, UPT ;  /* 0x000000ff0400728c */ /* 0x002fe2000bf05070 */
[----:B------:R-:W-:Y:S01]  /*0820*/  IMAD.HI.U32 R0, R5, -0x326172a9, RZ ;  /* 0xcd9e8d5705007827 */ /* 0x000fe200078e00ff */
[----:B------:R-:W1:Y:S01]  /*0830*/  LDCU.U8 UR4, c[0x0][0x410] ;  /* 0x00008200ff0477ac */ /* 0x000e620008000000 */
[----:B------:R-:W-:-:S02]  /*0840*/  PRMT R86, R63, 0x7632, R86 ;  /* 0x000076323f567816 */ /* 0x000fc40000000056 */
[----:B------:R-:W-:Y:S01]  /*0850*/  IMAD.HI.U32 R2, R3, -0x2daee0ad, RZ ;  /* 0xd2511f5303027827 */ /* 0x000fe200078e00ff */
[----:B------:R-:W-:Y:S01]  /*0860*/  LOP3.LUT R0, R13, UR15, R0, 0x96, !PT ;  /* 0x0000000f0d007c12 */ /* 0x000fe2000f8e9600 */
[----:B------:R-:W-:Y:S01]  /*0870*/  UISETP.NE.AND.EX UP0, UPT, UR5, URZ, UPT, UP0 ;  /* 0x000000ff0500728c */ /* 0x000fe2000bf05300 */
        /* <DEDUP_REMOVED lines=17> */
[----:B-1----:R-:W-:Y:S01]  /*0990*/  UISETP.NE.AND UP2, UPT, UR4, URZ, UPT ;  /* 0x000000ff0400728c */ /* 0x002fe2000bf45270 */
        /* <DEDUP_REMOVED lines=19> */
[----:B------:R-:W-:-:S03]  /*0ad0*/  PRMT R67, R36, 0x7632, R67 ;  /* 0x0000763224437816 */ /* 0x000fc60000000043 */
        /* <DEDUP_REMOVED lines=23> */
[----:B0-23--:R-:W-:-:S07]  /*0c50*/  IMAD R2, R2, -0x326172a9, RZ ;  /* 0xcd9e8d5702027824 */ /* 0x00dfce00078e02ff */
.L_x_1301:
[----:B------:R-:W0:Y:S01]  /*0c60*/  @UP0 LDCU.64 UR4, c[0x0][0x3e0] ;  /* 0x00007c00ff0407ac */ /* 0x000e220008000a00 */
[----:B------:R-:W-:Y:S02]  /*0c70*/  PLOP3.LUT P0, PT, PT, PT, UP0, 0x80, 0x8 ;  /* 0x000000000008781c */ /* 0x000fe40003f0f008 */
[----:B------:R-:W-:Y:S02]  /*0c80*/  PLOP3.LUT P1, PT, PT, PT, UP0, 0x80, 0x8 ;  /* 0x000000000008781c */ /* 0x000fe40003f2f008 */
[----:B------:R-:W-:-:S09]  /*0c90*/  MOV R40, 0x2 ;  /* 0x0000000200287802 */ /* 0x000fd20000000f00 */
[----:B0-----:R-:W-:-:S06]  /*0ca0*/  @P0 IMAD.WIDE R40, R9, R40, UR4 ;  /* 0x0000000409280e25 */ /* 0x001fcc000f8e0228 */
[----:B------:R-:W2:Y:S01]  /*0cb0*/  @P1 LDG.E.U16 R40, desc[UR8][R40.64] ;  /* 0x0000000828281981 */ /* 0x000ea2000c1e1500 */
[----:B------:R-:W-:Y:S01]  /*0cc0*/  IMAD R0, R9, UR31, RZ ;  /* 0x0000001f09007c24 */ /* 0x000fe2000f8e02ff */
[----:B------:R-:W-:Y:S01]  /*0cd0*/  ISETP.GE.U32.AND P2, PT, R11, 0x20, PT ;  /* 0x000000200b00780c */ /* 0x000fe20003f46070 */
[----:B------:R-:W-:Y:S01]  /*0ce0*/  BSSY.RECONVERGENT B1, `(.L_x_1129) ;  /* 0x0000572000017945 */ /* 0x000fe20003800200 */
[----:B------:R-:W0:Y:S01]  /*0cf0*/  S2R R42, SR_TID.X ;  /* 0x00000000002a7919 */ /* 0x000e220000002100 */
[----:B------:R-:W-:Y:S01]  /*0d00*/  PLOP3.LUT P0, PT, PT, PT, UP0, 0x80, 0x8 ;  /* 0x000000000008781c */ /* 0x000fe20003f0f008 */
[----:B------:R-:W-:Y:S01]  /*0d10*/  IMAD.MOV.U32 R52, RZ, RZ, 0x3f800000 ;  /* 0x3f800000ff347424 */ /* 0x000fe200078e00ff */
[----:B------:R-:W-:-:S04]  /*0d20*/  SHF.R.S32.HI R43, RZ, 0x1f, R0 ;  /* 0x0000001fff2b7819 */ /* 0x000fc80000011400 */
[----:B------:R-:W-:Y:S02]  /*0d30*/  LEA.HI R0, R43, R0, RZ, 0x3 ;  /* 0x000000002b007211 */ /* 0x000fe400078f18ff */
[----:B0-----:R-:W-:-:S04]  /*0d40*/  LOP3.LUT R42, R42, 0x1f, RZ, 0xc0, !PT ;  /* 0x0000001f2a2a7812 */ /* 0x001fc800078ec0ff */
[----:B------:R-:W-:-:S04]  /*0d50*/  LEA.HI.SX32 R0, R0, R42, 0x1d ;  /* 0x0000002a00007211 */ /* 0x000fc800078feaff */
[----:B------:R-:W-:Y:S01]  /*0d60*/  MOV R54, R0 ;  /* 0x0000000000367202 */ /* 0x000fe20000000f00 */
[----:B--2---:R-:W-:Y:S01]  /*0d70*/  @P0 IMAD.U32 R52, R40, 0x10000, RZ ;  /* 0x0001000028340824 */ /* 0x004fe200078e00ff */
        /* <DEDUP_REMOVED lines=17> */
[----:B------:R-:W-:-:S05]  /*0e90*/  VIADDMNMX.U32 R12, R4, 0xfffffffe, R13, PT ;  /* 0xfffffffe040c7846 */ /* 0x000fca000380000d */
[----:B------:R-:W-:-:S04]  /*0ea0*/  IMAD.SHL.U32 R40, R12, 0x4, RZ ;  /* 0x000000040c287824 */ /* 0x000fc800078e00ff */
[----:B------:R-:W0:Y:S02]  /*0eb0*/  LDC R12, c[0x2][R40] ;  /* 0x00800000280c7b82 */ /* 0x000e240000000800 */
[----:B0-----:R-:W-:-:S04]  /*0ec0*/  SHF.R.S32.HI R13, RZ, 0x1f, R12 ;  /* 0x0000001fff0d7819 */ /* 0x001fc8000001140c */
.L_x_20069:
[----:B------:R-:W-:Y:S05]  /*0ed0*/  BRX R12 -0xee0                                     (*"BRANCH_TARGETS .L_x_20070,.L_x_20071,.L_x_20072"*) ;  /* 0xfffffff00c487949 */ /* 0x000fea000383ffff */
.L_x_20072:
[----:B------:R-:W-:Y:S01]  /*0ee0*/  IADD3 R12, PT, PT, R4, 0x1, RZ ;  /* 0x00000001040c7810 */ /* 0x000fe20007ffe0ff */
[----:B------:R-:W-:Y:S02]  /*0ef0*/  IMAD.MOV.U32 R53, RZ, RZ, R55 ;  /* 0x000000ffff357224 */ /* 0x000fe400078e0037 */
[----:B------:R-:W-:Y:S01]  /*0f00*/  IMAD.MOV.U32 R13, RZ, RZ, R5 ;  /* 0x000000ffff0d7224 */ /* 0x000fe200078e0005 */
[----:B------:R-:W-:Y:S06]  /*0f10*/  BRA `(.L_x_1133) ;  /* 0x0000000000f47947 */ /* 0x000fec0003800000 */
.L_x_20070:
[----:B------:R-:W-:Y:S01]  /*0f20*/  MOV R53, R55 ;  /* 0x0000003700357202 */ /* 0x000fe20000000f00 */
[----:B------:R-:W-:Y:S02]  /*0f30*/  IMAD.MOV.U32 R12, RZ, RZ, 0x3 ;  /* 0x00000003ff0c7424 */ /* 0x000fe400078e00ff */
[----:B------:R-:W-:Y:S01]  /*0f40*/  IMAD.MOV.U32 R13, RZ, RZ, R6 ;  /* 0x000000ffff0d7224 */ /* 0x000fe200078e0006 */
[----:B------:R-:W-:Y:S06]  /*0f50*/  BRA `(.L_x_1133) ;  /* 0x0000000000e47947 */ /* 0x000fec0003800000 */
.L_x_20071:
        /* <DEDUP_REMOVED lines=13> */
.L_x_1135:
[----:B------:R-:W-:Y:S05]  /*1030*/  BSYNC.RECONVERGENT B3 ;  /* 0x0000000000037941 */ /* 0x000fea0003800200 */
.L_x_1134:
        /* <DEDUP_REMOVED lines=41> */
[----:B------:R-:W-:Y:S01]  /*12d0*/  MOV R13, R55 ;  /* 0x00000037000d7202 */ /* 0x000fe20000000f00 */
[----:B------:R-:W-:-:S07]  /*12e0*/  IMAD.MOV.U32 R12, RZ, RZ, RZ ;  /* 0x000000ffff0c7224 */ /* 0x000fce00078e00ff */
.L_x_1133:
[----:B------:R-:W-:Y:S05]  /*12f0*/  BSYNC.RECONVERGENT B2 ;  /* 0x0000000000027941 */ /* 0x000fea0003800200 */
.L_x_1132:
[----:B------:R-:W0:Y:S01]  /*1300*/  LDC R55, c[0x0][0x408] ;  /* 0x00010200ff377b82 */ /* 0x000e220000000800 */
[----:B------:R-:W-:Y:S01]  /*1310*/  I2FP.F32.U32 R4, R13 ;  /* 0x0000000d00047245 */ /* 0x000fe20000201000 */
[----:B------:R-:W-:Y:S01]  /*1320*/  IMAD.MOV.U32 R65, RZ, RZ, 0x2f800000 ;  /* 0x2f800000ff417424 */ /* 0x000fe200078e00ff */
[----:B-----5:R-:W-:Y:S01]  /*1330*/  SHF.L.U32 R41, R16, 0x10, RZ ;  /* 0x0000001010297819 */ /* 0x020fe200000006ff */
[----:B------:R-:W-:Y:S01]  /*1340*/  BSSY.RECONVERGENT B2, `(.L_x_1136) ;  /* 0x0000052000027945 */ /* 0x000fe20003800200 */
[----:B------:R-:W-:Y:S01]  /*1350*/  ISETP.NE.AND P1, PT, R12, 0x1, PT ;  /* 0x000000010c00780c */ /* 0x000fe20003f25270 */
[----:B------:R-:W-:Y:S01]  /*1360*/  FFMA.FTZ R13, R4, R65, 1.1641532182693481445e-10 ;  /* 0x2f000000040d7423 */ /* 0x000fe20000010041 */
[----:B------:R-:W-:Y:S01]  /*1370*/  HFMA2 R40, -RZ, RZ, 0, 1.1920928955078125e-07 ;  /* 0x00000002ff287431 */ /* 0x000fe200000001ff */
[----:B------:R-:W1:Y:S01]  /*1380*/  LDC R64, c[0x0][0x404] ;  /* 0x00010100ff407b82 */ /* 0x000e620000000800 */
[----:B------:R-:W-:Y:S01]  /*1390*/  FMUL.FTZ R4, R41, R52 ;  /* 0x0000003429047220 */ /* 0x000fe20000410000 */
[----:B------:R-:W-:Y:S01]  /*13a0*/  IMAD.U32 R41, R20, 0x10000, RZ ;  /* 0x0001000014297824 */ /* 0x000fe200078e00ff */
[----:B------:R-:W-:-:S02]  /*13b0*/  PRMT R16, R16, 0x7632, R16 ;  /* 0x0000763210107816 */ /* 0x000fc40000000010 */
[----:B0-----:R-:W-:Y:S01]  /*13c0*/  FMUL.FTZ R4, R4, R55 ;  /* 0x0000003704047220 */ /* 0x001fe20000410000 */
[----:B-1----:R-:W-:Y:S01]  /*13d0*/  FSETP.GTU.FTZ.AND P0, PT, R13, R64, PT ;  /* 0x000000400d00720b */ /* 0x002fe20003f1c000 */
[----:B------:R-:W-:-:S03]  /*13e0*/  IMAD.U32 R13, R36, 0x10000, RZ ;  /* 0x00010000240d7824 */ /* 0x000fc600078e00ff */
[----:B------:R-:W-:Y:S02]  /*13f0*/  FSEL R4, R4, RZ, !P0 ;  /* 0x000000ff04047208 */ /* 0x000fe40004000000 */
[----:B------:R-:W-:-:S03]  /*1400*/  PLOP3.LUT P0, PT, P0, PT, PT, 0x8, 0x80 ;  /* 0x000000000080781c */ /* 0x000fc6000070e170 */
[----:B------:R-:W-:Y:S01]  /*1410*/  FFMA.FTZ R13, R4, R13, R41 ;  /* 0x0000000d040d7223 */ /* 0x000fe20000010029 */
[----:B------:R-:W-:Y:S01]  /*1420*/  P2R R54, PR, RZ, 0x1 ;  /* 0x00000001ff367803 */ /* 0x000fe20000000000 */
[----:B------:R-:W-:Y:S01]  /*1430*/  IMAD.MOV.U32 R4, RZ, RZ, R2 ;  /* 0x000000ffff047224 */ /* 0x000fe200078e0002 */
        /* <DEDUP_REMOVED lines=9> */
.L_x_1138:
        /* <DEDUP_REMOVED lines=13> */
.L_x_1140:
[----:B------:R-:W-:Y:S05]  /*15a0*/  BSYNC.RECONVERGENT B3 ;  /* 0x0000000000037941 */ /* 0x000fea0003800200 */
.L_x_1139:
        /* <DEDUP_REMOVED lines=43> */
.L_x_1137:
[----:B------:R-:W-:Y:S05]  /*1860*/  BSYNC.RECONVERGENT B2 ;  /* 0x0000000000027941 */ /* 0x000fea0003800200 */
.L_x_1136:
[----:B------:R-:W-:Y:S01]  /*1870*/  I2FP.F32.U32 R4, R4 ;  /* 0x0000000400047245 */ /* 0x000fe20000201000 */
[----:B------:R-:W-:Y:S01]  /*1880*/  IMAD.U32 R43, R16, 0x10000, RZ ;  /* 0x00010000102b7824 */ /* 0x000fe200078e00ff */
[----:B------:R-:W-:Y:S01]  /*1890*/  ISETP.NE.AND P1, PT, R40, 0x1, PT ;  /* 0x000000012800780c */ /* 0x000fe20003f25270 */
[----:B------:R-:W-:Y:S01]  /*18a0*/  BSSY.RECONVERGENT B2, `(.L_x_1141) ;  /* 0x000004f000027945 */ /* 0x000fe20003800200 */
[----:B------:R-:W-:Y:S01]  /*18b0*/  PRMT R12, R20, 0x7632, R12 ;  /* 0x00007632140c7816 */ /* 0x000fe2000000000c */
[----:B------:R-:W-:Y:S01]  /*18c0*/  FFMA.FTZ R41, R4, R65, 1.1641532182693481445e-10 ;  /* 0x2f00000004297423 */ /* 0x000fe20000010041 */
[----:B------:R-:W-:Y:S01]  /*18d0*/  FMUL.FTZ R4, R43, R52 ;  /* 0x000000342b047220 */ /* 0x000fe20000410000 */
[----:B------:R-:W-:Y:S02]  /*18e0*/  IMAD.MOV.U32 R42, RZ, RZ, 0x2 ;  /* 0x00000002ff2a7424 */ /* 0x000fe400078e00ff */
[----:B------:R-:W-:Y:S02]  /*18f0*/  IMAD.U32 R43, R12, 0x10000, RZ ;  /* 0x000100000c2b7824 */ /* 0x000fe400078e00ff */
[----:B------:R-:W-:Y:S01]  /*1900*/  FMUL.FTZ R4, R4, R55 ;  /* 0x0000003704047220 */ /* 0x000fe20000410000 */
[----:B------:R-:W-:-:S02]  /*1910*/  FSETP.GTU.FTZ.AND P0, PT, R41, R64, PT ;  /* 0x000000402900720b */ /* 0x000fc40003f1c000 */
[----:B------:R-:W-:Y:S02]  /*1920*/  SHF.L.U32 R41, R67, 0x10, RZ ;  /* 0x0000001043297819 */ /* 0x000fe400000006ff */
[----:B------:R-:W-:Y:S02]  /*1930*/  FSEL R4, R4, RZ, !P0 ;  /* 0x000000ff04047208 */ /* 0x000fe40004000000 */
[----:B------:R-:W-:-:S03]  /*1940*/  PLOP3.LUT P0, PT, P0, PT, PT, 0x8, 0x80 ;  /* 0x000000000080781c */ /* 0x000fc6000070e170 */
[----:B------:R-:W-:Y:S01]  /*1950*/  FFMA.FTZ R12, R4, R41, R43 ;  /* 0x00000029040c7223 */ /* 0x000fe2000001002b */
        /* <DEDUP_REMOVED lines=10> */
.L_x_1143:
        /* <DEDUP_REMOVED lines=13> */
.L_x_1145:
[----:B------:R-:W-:Y:S05]  /*1ad0*/  BSYNC.RECONVERGENT B3 ;  /* 0x0000000000037941 */ /* 0x000fea0003800200 */
.L_x_1144:
        /* <DEDUP_REMOVED lines=37> */
[----:B------:R-:W-:-:S03]  /*1d30*/  MOV R2, R42 ;  /* 0x0000002a00027202 */ /* 0x000fc60000000f00 */
[----:B------:R-:W-:Y:S01]  /*1d40*/  HFMA2 R42, -RZ, RZ, 0, 0 ;  /* 0x00000000ff2a7431 */ /* 0x000fe200000001ff */
[----:B------:R-:W-:Y:S02]  /*1d50*/  LOP3.LUT R5, R56, UR29, R43, 0x96, !PT ;  /* 0x0000001d38057c12 */ /* 0x000fe4000f8e962b */
[----:B------:R-:W-:Y:S01]  /*1d60*/  LOP3.LUT R6, R4, UR30, R41, 0x96, !PT ;  /* 0x0000001e04067c12 */ /* 0x000fe2000f8e9629 */
[----:B------:R-:W-:Y:S02]  /*1d70*/  IMAD.MOV.U32 R4, RZ, RZ, R53 ;  /* 0x000000ffff047224 */ /* 0x000fe400078e0035 */
[----:B------:R-:W-:-:S07]  /*1d80*/  IMAD.MOV.U32 R53, RZ, RZ, R40 ;  /* 0x000000ffff357224 */ /* 0x000fce00078e0028 */
.L_x_1142:
[----:B------:R-:W-:Y:S05]  /*1d90*/  BSYNC.RECONVERGENT B2 ;  /* 0x0000000000027941 */ /* 0x000fea0003800200 */
.L_x_1141:
[----:B------:R-:W-:Y:S01]  /*1da0*/  I2FP.F32.U32 R4, R4 ;  /* 0x0000000400047245 */ /* 0x000fe20000201000 */
[C---:B------:R-:W-:Y:S01]  /*1db0*/  IMAD.U32 R43, R17.reuse, 0x10000, RZ ;  /* 0x00010000112b7824 */ /* 0x040fe200078e00ff */
[----:B------:R-:W-:Y:S01]  /*1dc0*/  ISETP.NE.AND P2, PT, R42, 0x1, PT ;  /* 0x000000012a00780c */ /* 0x000fe20003f45270 */
[----:B------:R-:W-:Y:S01]  /*1dd0*/  BSSY.RECONVERGENT B2, `(.L_x_1146) ;  /* 0x0000050000027945 */ /* 0x000fe20003800200 */
[----:B------:R-:W-:Y:S01]  /*1de0*/  PRMT R16, R17, 0x7632, R16 ;  /* 0x0000763211107816 */ /* 0x000fe20000000010 */
[----:B------:R-:W-:Y:S01]  /*1df0*/  FFMA.FTZ R41, R4, R65, 1.1641532182693481445e-10 ;  /* 0x2f00000004297423 */ /* 0x000fe20000010041 */
[----:B------:R-:W-:Y:S01]  /*1e00*/  FMUL.FTZ R4, R43, R52 ;  /* 0x000000342b047220 */ /* 0x000fe20000410000 */
[----:B------:R-:W-:Y:S01]  /*1e10*/  SHF.L.U32 R43, R21, 0x10, RZ ;  /* 0x00000010152b7819 */ /* 0x000fe200000006ff */
[----:B------:R-:W-:Y:S02]  /*1e20*/  IMAD.MOV.U32 R48, RZ, RZ, 0x2 ;  /* 0x00000002ff307424 */ /* 0x000fe400078e00ff */
[----:B------:R-:W-:Y:S01]  /*1e30*/  FMUL.FTZ R4, R4, R55 ;  /* 0x0000003704047220 */ /* 0x000fe20000410000 */
[----:B------:R-:W-:Y:S01]  /*1e40*/  FSETP.GTU.FTZ.AND P1, PT, R41, R64, PT ;  /* 0x000000402900720b */ /* 0x000fe20003f3c000 */
[----:B------:R-:W-:-:S03]  /*1e50*/  IMAD.U32 R41, R37, 0x10000, RZ ;  /* 0x0001000025297824 */ /* 0x000fc600078e00ff */
[----:B------:R-:W-:Y:S02]  /*1e60*/  FSEL R4, R4, RZ, !P1 ;  /* 0x000000ff04047208 */ /* 0x000fe40004800000 */
[----:B------:R-:W-:-:S03]  /*1e70*/  PLOP3.LUT P1, PT, P1, PT, PT, 0x8, 0x80 ;  /* 0x000000000080781c */ /* 0x000fc60000f2e170 */
[----:B------:R-:W-:Y:S01]  /*1e80*/  FFMA.FTZ R40, R4, R41, R43 ;  /* 0x0000002904287223 */ /* 0x000fe2000001002b */
[----:B------:R-:W-:-:S04]  /*1e90*/  IMAD.MOV.U32 R4, RZ, RZ, R2 ;  /* 0x000000ffff047224 */ /* 0x000fc800078e0002 */
[----:B------:R-:W-:Y:S01]  /*1ea0*/  MOV R17, R40 ;  /* 0x0000002800117202 */ /* 0x000fe20000000f00 */
        /* <DEDUP_REMOVED lines=9> */
.L_x_1148:
        /* <DEDUP_REMOVED lines=13> */
.L_x_1150:
[----:B------:R-:W-:Y:S05]  /*2010*/  BSYNC.RECONVERGENT B3 ;  /* 0x0000000000037941 */ /* 0x000fea0003800200 */
.L_x_1149:
[----:B------:R-:W-:Y:S01]  /*2020*/  LOP3.LUT R42, R3, UR7, R5, 0x96, !PT ;  /* 0x00000007032a7c12 */ /* 0x000fe2000f8e9605 */
[----:B------:R-:W-:-:S04]  /*2030*/  IMAD.WIDE.U32 R56, R10, -0x326172a9, RZ ;  /* 0xcd9e8d570a387825 */ /* 0x000fc800078e00ff */
[----:B------:R-:W-:Y:S02]  /*2040*/  HFMA2 R48, -RZ, RZ, 0, 0 ;  /* 0x00000000ff307431 */ /* 0x000fe400000001ff */
        /* <DEDUP_REMOVED lines=36> */
[----:B------:R-:W-:-:S05]  /*2290*/  IMAD.WIDE.U32 R42, R6, -0x2daee0ad, RZ ;  /* 0xd2511f53062a7825 */ /* 0x000fca00078e00ff */
[----:B------:R-:W-:Y:S01]  /*22a0*/  LOP3.LUT R6, R4, UR30, R43, 0x96, !PT ;  /* 0x0000001e04067c12 */ /* 0x000fe2000f8e962b */
[----:B------:R-:W-:Y:S02]  /*22b0*/  IMAD.MOV.U32 R4, RZ, RZ, R53 ;  /* 0x000000ffff047224 */ /* 0x000fe400078e0035 */
[----:B------:R-:W-:-:S07]  /*22c0*/  IMAD.MOV.U32 R53, RZ, RZ, R42 ;  /* 0x000000ffff357224 */ /* 0x000fce00078e002a */
.L_x_1147:
[----:B------:R-:W-:Y:S05]  /*22d0*/  BSYNC.RECONVERGENT B2 ;  /* 0x0000000000027941 */ /* 0x000fea0003800200 */
.L_x_1146:
        /* <DEDUP_REMOVED lines=25> */
.L_x_1153:
        /* <DEDUP_REMOVED lines=13> */
.L_x_1155:
[----:B------:R-:W-:Y:S05]  /*2540*/  BSYNC.RECONVERGENT B3 ;  /* 0x0000000000037941 */ /* 0x000fea0003800200 */
.L_x_1154:
        /* <DEDUP_REMOVED lines=38> */
[----:B------:R-:W-:-:S05]  /*27b0*/  IMAD.WIDE.U32 R42, R6, -0x2daee0ad, RZ ;  /* 0xd2511f53062a7825 */ /* 0x000fca00078e00ff */
[----:B------:R-:W-:Y:S02]  /*27c0*/  LOP3.LUT R6, R4, UR30, R43, 0x96, !PT ;  /* 0x0000001e04067c12 */ /* 0x000fe4000f8e962b */
[----:B------:R-:W-:Y:S01]  /*27d0*/  MOV R4, R53 ;  /* 0x0000003500047202 */ /* 0x000fe20000000f00 */
[----:B------:R-:W-:Y:S02]  /*27e0*/  IMAD.MOV.U32 R53, RZ, RZ, R42 ;  /* 0x000000ffff357224 */ /* 0x000fe400078e002a */
[----:B------:R-:W-:-:S07]  /*27f0*/  IMAD.MOV.U32 R42, RZ, RZ, RZ ;  /* 0x000000ffff2a7224 */ /* 0x000fce00078e00ff */
.L_x_1152:
[----:B------:R-:W-:Y:S05]  /*2800*/  BSYNC.RECONVERGENT B2 ;  /* 0x0000000000027941 */ /* 0x000fea0003800200 */
.L_x_1151:
[----:B------:R-:W-:Y:S01]  /*2810*/  I2FP.F32.U32 R4, R4 ;  /* 0x0000000400047245 */ /* 0x000fe20000201000 */
[----:B------:R-:W-:Y:S01]  /*2820*/  BSSY.RECONVERGENT B2, `(.L_x_1156) ;  /* 0x0000052000027945 */ /* 0x000fe20003800200 */
[----:B------:R-:W-:Y:S01]  /*2830*/  SHF.L.U32 R43, R18, 0x10, RZ ;  /* 0x00000010122b7819 */ /* 0x000fe200000006ff */
[----:B------:R-:W-:Y:S01]  /*2840*/  HFMA2 R50, -RZ, RZ, 0, 1.1920928955078125e-07 ;  /* 0x00000002ff327431 */ /* 0x000fe200000001ff */
[----:B------:R-:W-:Y:S01]  /*2850*/  ISETP.NE.AND P4, PT, R42, 0x1, PT ;  /* 0x000000012a00780c */ /* 0x000fe20003f85270 */
[----:B------:R-:W-:Y:S02]  /*2860*/  FFMA.FTZ R41, R4, R65, 1.1641532182693481445e-10 ;  /* 0x2f00000004297423 */ /* 0x000fe40000010041 */
[----:B------:R-:W-:Y:S01]  /*2870*/  FMUL.FTZ R4, R43, R52 ;  /* 0x000000342b047220 */ /* 0x000fe20000410000 */
[----:B------:R-:W-:Y:S02]  /*2880*/  IMAD.U32 R43, R22, 0x10000, RZ ;  /* 0x00010000162b7824 */ /* 0x000fe400078e00ff */
[----:B------:R-:W-:Y:S01]  /*2890*/  FSETP.GTU.FTZ.AND P3, PT, R41, R64, PT ;  /* 0x000000402900720b */ /* 0x000fe20003f7c000 */
[----:B------:R-:W-:Y:S01]  /*28a0*/  FMUL.FTZ R4, R4, R55 ;  /* 0x0000003704047220 */ /* 0x000fe20000410000 */
[----:B------:R-:W-:-:S04]  /*28b0*/  IMAD.U32 R41, R38, 0x10000, RZ ;  /* 0x0001000026297824 */ /* 0x000fc800078e00ff */
[----:B------:R-:W-:Y:S02]  /*28c0*/  FSEL R4, R4, RZ, !P3 ;  /* 0x000000ff04047208 */ /* 0x000fe40005800000 */
[----:B------:R-:W-:-:S03]  /*28d0*/  PLOP3.LUT P3, PT, P3, PT, PT, 0x8, 0x80 ;  /* 0x000000000080781c */ /* 0x000fc60001f6e170 */
[----:B------:R-:W-:Y:S01]  /*28e0*/  FFMA.FTZ R41, R4, R41, R43 ;  /* 0x0000002904297223 */ /* 0x000fe2000001002b */
[----:B------:R-:W-:Y:S01]  /*28f0*/  PRMT R4, R18, 0x7632, R4 ;  /* 0x0000763212047816 */ /* 0x000fe20000000004 */
[----:B------:R-:W-:Y:S02]  /*2900*/  IMAD.MOV.U32 R18, RZ, RZ, R2 ;  /* 0x000000ffff127224 */ /* 0x000fe400078e0002 */
        /* <DEDUP_REMOVED lines=10> */
.L_x_1158:
        /* <DEDUP_REMOVED lines=13> */
.L_x_1160:
[----:B------:R-:W-:Y:S05]  /*2a80*/  BSYNC.RECONVERGENT B3 ;  /* 0x0000000000037941 */ /* 0x000fea0003800200 */
.L_x_1159:
        /* <DEDUP_REMOVED lines=41> */
[----:B------:R-:W-:Y:S01]  /*2d20*/  IMAD.MOV.U32 R2, RZ, RZ, R56 ;  /* 0x000000ffff027224 */ /* 0x000fe200078e0038 */
[----:B------:R-:W-:-:S07]  /*2d30*/  LOP3.LUT R5, R58, UR29, R57, 0x96, !PT ;  /* 0x0000001d3a057c12 */ /* 0x000fce000f8e9639 */
.L_x_1157:
[----:B------:R-:W-:Y:S05]  /*2d40*/  BSYNC.RECONVERGENT B2 ;  /* 0x0000000000027941 */ /* 0x000fea0003800200 */
.L_x_1156:
[----:B------:R-:W-:Y:S01]  /*2d50*/  I2FP.F32.U32 R18, R18 ;  /* 0x0000001200127245 */ /* 0x000fe20000201000 */
[----:B------:R-:W-:Y:S01]  /*2d60*/  BSSY.RECONVERGENT B2, `(.L_x_1161) ;  /* 0x0000051000027945 */ /* 0x000fe20003800200 */
[----:B------:R-:W-:Y:S01]  /*2d70*/  SHF.L.U32 R57, R4, 0x10, RZ ;  /* 0x0000001004397819 */ /* 0x000fe200000006ff */
[----:B------:R-:W-:Y:S01]  /*2d80*/  HFMA2 R56, -RZ, RZ, 0, 1.1920928955078125e-07 ;  /* 0x00000002ff387431 */ /* 0x000fe200000001ff */
[----:B------:R-:W-:Y:S01]  /*2d90*/  ISETP.NE.AND P5, PT, R50, 0x1, PT ;  /* 0x000000013200780c */ /* 0x000fe20003fa5270 */
[----:B------:R-:W-:Y:S01]  /*2da0*/  FFMA.FTZ R43, R18, R65, 1.1641532182693481445e-10 ;  /* 0x2f000000122b7423 */ /* 0x000fe20000010041 */
[----:B------:R-:W-:Y:S01]  /*2db0*/  PRMT R18, R22, 0x7632, R18 ;  /* 0x0000763216127816 */ /* 0x000fe20000000012 */
[----:B------:R-:W-:-:S03]  /*2dc0*/  FMUL.FTZ R4, R57, R52 ;  /* 0x0000003439047220 */ /* 0x000fc60000410000 */
[----:B------:R-:W-:Y:S01]  /*2dd0*/  FSETP.GTU.FTZ.AND P4, PT, R43, R64, PT ;  /* 0x000000402b00720b */ /* 0x000fe20003f9c000 */
[----:B------:R-:W-:Y:S01]  /*2de0*/  FMUL.FTZ R4, R4, R55 ;  /* 0x0000003704047220 */ /* 0x000fe20000410000 */
[----:B------:R-:W-:Y:S02]  /*2df0*/  IMAD.U32 R57, R18, 0x10000, RZ ;  /* 0x0001000012397824 */ /* 0x000fe400078e00ff */
[----:B------:R-:W-:Y:S02]  /*2e00*/  IMAD.U32 R43, R73, 0x10000, RZ ;  /* 0x00010000492b7824 */ /* 0x000fe400078e00ff */
        /* <DEDUP_REMOVED lines=13> */
.L_x_1163:
        /* <DEDUP_REMOVED lines=13> */
.L_x_1165:
[----:B------:R-:W-:Y:S05]  /*2fb0*/  BSYNC.RECONVERGENT B3 ;  /* 0x0000000000037941 */ /* 0x000fea0003800200 */
.L_x_1164:
        /* <DEDUP_REMOVED lines=34> */
[----:B------:R-:W-:Y:S01]  /*31e0*/  LOP3.LUT R4, R4, UR27, R43, 0x96, !PT ;  /* 0x0000001b04047c12 */ /* 0x000fe2000f8e962b */
[----:B------:R-:W-:-:S04]  /*31f0*/  IMAD.MOV.U32 R43, RZ, RZ, R53 ;  /* 0x000000ffff2b7224 */ /* 0x000fc800078e0035 */
[----:B------:R-:W-:-:S04]  /*3200*/  IMAD.WIDE.U32 R4, R4, -0x2daee0ad, RZ ;  /* 0xd2511f5304047825 */ /* 0x000fc800078e00ff */
[----:B------:R-:W-:Y:S01]  /*3210*/  IMAD.MOV.U32 R53, RZ, RZ, R4 ;  /* 0x000000ffff357224 */ /* 0x000fe200078e0004 */
[----:B------:R-:W-:Y:S01]  /*3220*/  LOP3.LUT R6, R56, UR30, R5, 0x96, !PT ;  /* 0x0000001e38067c12 */ /* 0x000fe2000f8e9605 */
[----:B------:R-:W-:-:S04]  /*3230*/  IMAD.WIDE.U32 R4, R2, -0x326172a9, RZ ;  /* 0xcd9e8d5702047825 */ /* 0x000fc800078e00ff */
[----:B------:R-:W-:Y:S01]  /*3240*/  IMAD.MOV.U32 R56, RZ, RZ, RZ ;  /* 0x000000ffff387224 */ /* 0x000fe200078e00ff */
[----:B------:R-:W-:Y:S02]  /*3250*/  LOP3.LUT R5, R42, UR29, R5, 0x96, !PT ;  /* 0x0000001d2a057c12 */ /* 0x000fe4000f8e9605 */
[----:B------:R-:W-:-:S07]  /*3260*/  MOV R2, R4 ;  /* 0x0000000400027202 */ /* 0x000fce0000000f00 */
.L_x_1162:
[----:B------:R-:W-:Y:S05]  /*3270*/  BSYNC.RECONVERGENT B2 ;  /* 0x0000000000027941 */ /* 0x000fea0003800200 */
.L_x_1161:
[----:B------:R-:W-:Y:S01]  /*3280*/  I2FP.F32.U32 R4, R43 ;  /* 0x0000002b00047245 */ /* 0x000fe20000201000 */
[C---:B------:R-:W-:Y:S01]  /*3290*/  IMAD.U32 R57, R19.reuse, 0x10000, RZ ;  /* 0x0001000013397824 */ /* 0x040fe200078e00ff */
[----:B------:R-:W-:Y:S01]  /*32a0*/  ISETP.NE.AND P6, PT, R56, 0x1, PT ;  /* 0x000000013800780c */ /* 0x000fe20003fc5270 */
[----:B------:R-:W-:Y:S01]  /*32b0*/  BSSY.RECONVERGENT B2, `(.L_x_1166) ;  /* 0x0000052000027945 */ /* 0x000fe20003800200 */
[----:B------:R-:W-:Y:S01]  /*32c0*/  PRMT R19, R19, 0x7632, R19 ;  /* 0x0000763213137816 */ /* 0x000fe20000000013 */
[----:B------:R-:W-:Y:S01]  /*32d0*/  FFMA.FTZ R43, R4, R65, 1.1641532182693481445e-10 ;  /* 0x2f000000042b7423 */ /* 0x000fe20000010041 */
[----:B------:R-:W-:Y:S01]  /*32e0*/  FMUL.FTZ R4, R57, R52 ;  /* 0x0000003439047220 */ /* 0x000fe20000410000 */
[----:B------:R-:W-:Y:S01]  /*32f0*/  IMAD.U32 R57, R23, 0x10000, RZ ;  /* 0x0001000017397824 */ /* 0x000fe200078e00ff */
[----:B------:R-:W-:Y:S02]  /*3300*/  MOV R42, R2 ;  /* 0x00000002002a7202 */ /* 0x000fe40000000f00 */
[----:B------:R-:W-:Y:S01]  /*3310*/  FMUL.FTZ R4, R4, R55 ;  /* 0x0000003704047220 */ /* 0x000fe20000410000 */
[----:B------:R-:W-:-:S02]  /*3320*/  FSETP.GTU.FTZ.AND P5, PT, R43, R64, PT ;  /* 0x000000402b00720b */ /* 0x000fc40003fbc000 */
[----:B------:R-:W-:Y:S02]  /*3330*/  SHF.L.U32 R43, R39, 0x10, RZ ;  /* 0x00000010272b7819 */ /* 0x000fe400000006ff */
[----:B------:R-:W-:Y:S02]  /*3340*/  FSEL R4, R4, RZ, !P5 ;  /* 0x000000ff04047208 */ /* 0x000fe40006800000 */
[----:B------:R-:W-:-:S03]  /*3350*/  PLOP3.LUT P5, PT, P5, PT, PT, 0x8, 0x80 ;  /* 0x000000000080781c */ /* 0x000fc60002fae170 */
[----:B------:R-:W-:Y:S01]  /*3360*/  FFMA.FTZ R43, R4, R43, R57 ;  /* 0x0000002b042b7223 */ /* 0x000fe20000010039 */
[----:B------:R-:W-:-:S03]  /*3370*/  IMAD.MOV.U32 R4, RZ, RZ, 0x2 ;  /* 0x00000002ff047424 */ /* 0x000fc600078e00ff */
[----:B------:R-:W-:Y:S01]  /*3380*/  IMAD.MOV.U32 R50, RZ, RZ, R43 ;  /* 0x000000ffff327224 */ /* 0x000fe200078e002b */
        /* <DEDUP_REMOVED lines=9> */
.L_x_1168:
        /* <DEDUP_REMOVED lines=15> */
.L_x_1170:
[----:B------:R-:W-:Y:S05]  /*3510*/  BSYNC.RECONVERGENT B3 ;  /* 0x0000000000037941 */ /* 0x000fea0003800200 */
.L_x_1169:
        /* <DEDUP_REMOVED lines=39> */
[----:B------:R-:W-:-:S03]  /*3790*/  IMAD.WIDE.U32 R4, R2, -0x326172a9, RZ ;  /* 0xcd9e8d5702047825 */ /* 0x000fc600078e00ff */
[----:B------:R-:W-:Y:S01]  /*37a0*/  MOV R2, R4 ;  /* 0x0000000400027202 */ /* 0x000fe20000000f00 */
[----:B------:R-:W-:Y:S01]  /*37b0*/  IMAD.MOV.U32 R4, RZ, RZ, RZ ;  /* 0x000000ffff047224 */ /* 0x000fe200078e00ff */
[----:B------:R-:W-:-:S07]  /*37c0*/  LOP3.LUT R5, R56, UR29, R5, 0x96, !PT ;  /* 0x0000001d38057c12 */ /* 0x000fce000f8e9605 */
.L_x_1167:
[----:B------:R-:W-:Y:S05]  /*37d0*/  BSYNC.RECONVERGENT B2 ;  /* 0x0000000000027941 */ /* 0x000fea0003800200 */
.L_x_1166:
[----:B------:R-:W-:Y:S01]  /*37e0*/  I2FP.F32.U32 R42, R42 ;  /* 0x0000002a002a7245 */ /* 0x000fe20000201000 */
[----:B------:R-:W-:-:S04]  /*37f0*/  IMAD.U32 R19, R19, 0x10000, RZ ;  /* 0x0001000013137824 */ /* 0x000fc800078e00ff */
[----:B------:R-:W-:Y:S01]  /*3800*/  FFMA.FTZ R65, R42, R65, 1.1641532182693481445e-10 ;  /* 0x2f0000002a417423 */ /* 0x000fe20000010041 */
[----:B------:R-:W-:Y:S01]  /*3810*/  FMUL.FTZ R42, R19, R52 ;  /* 0x00000034132a7220 */ /* 0x000fe20000410000 */
[----:B------:R-:W-:-:S03]  /*3820*/  PRMT R19, R23, 0x7632, R19 ;  /* 0x0000763217137816 */ /* 0x000fc60000000013 */
[----:B------:R-:W-:Y:S01]  /*3830*/  FMUL.FTZ R42, R42, R55 ;  /* 0x000000372a2a7220 */ /* 0x000fe20000410000 */
[----:B------:R-:W-:Y:S02]  /*3840*/  FSETP.GTU.FTZ.AND P6, PT, R65, R64, PT ;  /* 0x000000404100720b */ /* 0x000fe40003fdc000 */
[----:B------:R-:W-:Y:S01]  /*3850*/  SHF.L.U32 R55, R19, 0x10, RZ ;  /* 0x0000001013377819 */ /* 0x000fe200000006ff */
[----:B------:R-:W-:Y:S01]  /*3860*/  IMAD.U32 R19, R74, 0x10000, RZ ;  /* 0x000100004a137824 */ /* 0x000fe200078e00ff */
[----:B------:R-:W-:Y:S02]  /*3870*/  FSEL R42, R42, RZ, !P6 ;  /* 0x000000ff2a2a7208 */ /* 0x000fe40007000000 */
[----:B------:R-:W-:-:S03]  /*3880*/  PLOP3.LUT P6, PT, P6, PT, PT, 0x8, 0x80 ;  /* 0x000000000080781c */ /* 0x000fc600037ce170 */
[----:B------:R-:W-:Y:S01]  /*3890*/  FFMA.FTZ R19, R42, R19, R55 ;  /* 0x000000132a137223 */ /* 0x000fe20000010037 */
[----:B------:R-:W-:Y:S02]  /*38a0*/  F2FP.BF16.F32.PACK_AB R42, R18, R41 ;  /* 0x00000029122a723e */ /* 0x000fe400000010ff */
[----:B------:R-:W-:Y:S02]  /*38b0*/  F2FP.BF16.F32.PACK_AB R41, R16, R40 ;  /* 0x000000281029723e */ /* 0x000fe400000010ff */
[----:B------:R-:W-:Y:S02]  /*38c0*/  F2FP.BF16.F32.PACK_AB R40, R12, R13 ;  /* 0x0000000d0c28723e */ /* 0x000fe400000010ff */
[----:B------:R-:W-:Y:S01]  /*38d0*/  F2FP.BF16.F32.PACK_AB R43, R19, R43 ;  /* 0x0000002b132b723e */ /* 0x000fe200000010ff */
[----:B------:R-:W-:Y:S06]  /*38e0*/  BRA `(.L_x_1171) ;  /* 0x0000002800707947 */ /* 0x000fec0003800000 */
.L_x_1131:
        /* <DEDUP_REMOVED lines=16> */
.L_x_1174:
        /* <DEDUP_REMOVED lines=13> */
.L_x_1176:
[----:B------:R-:W-:Y:S05]  /*3ac0*/  BSYNC.RECONVERGENT B3 ;  /* 0x0000000000037941 */ /* 0x000fea0003800200 */
.L_x_1175:
        /* <DEDUP_REMOVED lines=39> */
[----:B------:R-:W-:Y:S01]  /*3d40*/  LOP3.LUT R5, R42, UR29, R41, 0x96, !PT ;  /* 0x0000001d2a057c12 */ /* 0x000fe2000f8e9629 */
[----:B------:R-:W-:Y:S01]  /*3d50*/  IMAD.MOV.U32 R53, RZ, RZ, R12 ;  /* 0x000000ffff357224 */ /* 0x000fe200078e000c */
[----:B------:R-:W-:Y:S01]  /*3d60*/  LOP3.LUT R6, R4, UR30, R13, 0x96, !PT ;  /* 0x0000001e04067c12 */ /* 0x000fe2000f8e960d */
[----:B------:R-:W-:-:S07]  /*3d70*/  IMAD.MOV.U32 R12, RZ, RZ, R55 ;  /* 0x000000ffff0c7224 */ /* 0x000fce00078e0037 */
.L_x_1173:
[----:B------:R-:W-:Y:S05]  /*3d80*/  BSYNC.RECONVERGENT B2 ;  /* 0x0000000000027941 */ /* 0x000fea0003800200 */
.L_x_1172:
[----:B------:R-:W0:Y:S01]  /*3d90*/  LDC R55, c[0x0][0x408] ;  /* 0x00010200ff377b82 */ /* 0x000e220000000800 */
[----:B------:R-:W-:Y:S01]  /*3da0*/  I2FP.F32.U32 R4, R12 ;  /* 0x0000000c00047245 */ /* 0x000fe20000201000 */
[----:B------:R-:W-:Y:S01]  /*3db0*/  IMAD.MOV.U32 R65, RZ, RZ, 0x2f800000 ;  /* 0x2f800000ff417424 */ /* 0x000fe200078e00ff */
[----:B------:R-:W-:Y:S01]  /*3dc0*/  ISETP.NE.AND P1, PT, R40, 0x1, PT ;  /* 0x000000012800780c */ /* 0x000fe20003f25270 */
[----:B-----5:R-:W-:Y:S01]  /*3dd0*/  IMAD.U32 R41, R16, 0x10000, RZ ;  /* 0x0001000010297824 */ /* 0x020fe200078e00ff */
[----:B------:R-:W-:Y:S01]  /*3de0*/  SHF.L.U32 R12, R36, 0x10, RZ ;  /* 0x00000010240c7819 */ /* 0x000fe200000006ff */
[----:B------:R-:W-:Y:S01]  /*3df0*/  FFMA.FTZ R13, R4, R65, 1.1641532182693481445e-10 ;  /* 0x2f000000040d7423 */ /* 0x000fe20000010041 */
[----:B------:R-:W-:Y:S01]  /*3e00*/  BSSY.RECONVERGENT B2, `(.L_x_1177) ;  /* 0x000004e000027945 */ /* 0x000fe20003800200 */
[----:B------:R-:W1:Y:S01]  /*3e10*/  LDC R64, c[0x0][0x404] ;  /* 0x00010100ff407b82 */ /* 0x000e620000000800 */
[----:B------:R-:W-:Y:S01]  /*3e20*/  FMUL.FTZ R4, R41, R52 ;  /* 0x0000003429047220 */ /* 0x000fe20000410000 */
[----:B------:R-:W-:Y:S01]  /*3e30*/  PRMT R16, R16, 0x7632, R16 ;  /* 0x0000763210107816 */ /* 0x000fe20000000010 */
[----:B------:R-:W-:-:S02]  /*3e40*/  IMAD.MOV.U32 R42, RZ, RZ, 0x2 ;  /* 0x00000002ff2a7424 */ /* 0x000fc400078e00ff */
[----:B0-----:R-:W-:Y:S01]  /*3e50*/  FMUL.FTZ R4, R4, R55 ;  /* 0x0000003704047220 */ /* 0x001fe20000410000 */
[----:B-1----:R-:W-:-:S04]  /*3e60*/  FSETP.GTU.FTZ.AND P0, PT, R13, R64, PT ;  /* 0x000000400d00720b */ /* 0x002fc80003f1c000 */
[----:B------:R-:W-:Y:S01]  /*3e70*/  FSEL R13, R4, RZ, !P0 ;  /* 0x000000ff040d7208 */ /* 0x000fe20004000000 */
[----:B------:R-:W-:Y:S01]  /*3e80*/  IMAD.MOV.U32 R4, RZ, RZ, R2 ;  /* 0x000000ffff047224 */ /* 0x000fe200078e0002 */
[----:B------:R-:W-:-:S03]  /*3e90*/  PLOP3.LUT P0, PT, P0, PT, PT, 0x8, 0x80 ;  /* 0x000000000080781c */ /* 0x000fc6000070e170 */
[----:B------:R-:W-:Y:S01]  /*3ea0*/  FMUL.FTZ R13, R13, R12 ;  /* 0x0000000c0d0d7220 */ /* 0x000fe20000410000 */
[----:B------:R-:W-:Y:S01]  /*3eb0*/  P2R R54, PR, RZ, 0x1 ;  /* 0x00000001ff367803 */ /* 0x000fe20000000000 */
        /* <DEDUP_REMOVED lines=9> */
.L_x_1179:
        /* <DEDUP_REMOVED lines=13> */
.L_x_1181:
[----:B------:R-:W-:Y:S05]  /*4020*/  BSYNC.RECONVERGENT B3 ;  /* 0x0000000000037941 */ /* 0x000fea0003800200 */
.L_x_1180:
        /* <DEDUP_REMOVED lines=41> */
[----:B------:R-:W-:Y:S01]  /*42c0*/  MOV R4, R53 ;  /* 0x0000003500047202 */ /* 0x000fe20000000f00 */
[----:B------:R-:W-:-:S07]  /*42d0*/  IMAD.MOV.U32 R53, RZ, RZ, R40 ;  /* 0x000000ffff357224 */ /* 0x000fce00078e0028 */
.L_x_1178:
[----:B------:R-:W-:Y:S05]  /*42e0*/  BSYNC.RECONVERGENT B2 ;  /* 0x0000000000027941 */ /* 0x000fea0003800200 */
.L_x_1177:
        /* <DEDUP_REMOVED lines=9> */
[----:B------:R-:W-:-:S04]  /*4380*/  IMAD.U32 R41, R67, 0x10000, RZ ;  /* 0x0001000043297824 */ /* 0x000fc800078e00ff */
[----:B------:R-:W-:Y:S02]  /*4390*/  FSEL R4, R4, RZ, !P0 ;  /* 0x000000ff04047208 */ /* 0x000fe40004000000 */
[----:B------:R-:W-:-:S03]  /*43a0*/  PLOP3.LUT P0, PT, P0, PT, PT, 0x8, 0x80 ;  /* 0x000000000080781c */ /* 0x000fc6000070e170 */
[----:B------:R-:W-:Y:S01]  /*43b0*/  FMUL.FTZ R12, R4, R41 ;  /* 0x00000029040c7220 */ /* 0x000fe20000410000 */
        /* <DEDUP_REMOVED lines=10> */
.L_x_1184:
        /* <DEDUP_REMOVED lines=13> */
.L_x_1186:
[----:B------:R-:W-:Y:S05]  /*4530*/  BSYNC.RECONVERGENT B3 ;  /* 0x0000000000037941 */ /* 0x000fea0003800200 */
.L_x_1185:
        /* <DEDUP_REMOVED lines=41> */
[----:B------:R-:W-:Y:S02]  /*47d0*/  IMAD.MOV.U32 R4, RZ, RZ, R53 ;  /* 0x000000ffff047224 */ /* 0x000fe400078e0035 */
[----:B------:R-:W-:-:S07]  /*47e0*/  IMAD.MOV.U32 R53, RZ, RZ, R40 ;  /* 0x000000ffff357224 */ /* 0x000fce00078e0028 */
.L_x_1183:
[----:B------:R-:W-:Y:S05]  /*47f0*/  BSYNC.RECONVERGENT B2 ;  /* 0x0000000000027941 */ /* 0x000fea0003800200 */
.L_x_1182:
[----:B------:R-:W-:Y:S01]  /*4800*/  I2FP.F32.U32 R4, R4 ;  /* 0x0000000400047245 */ /* 0x000fe20000201000 */
[----:B------:R-:W-:Y:S01]  /*4810*/  IMAD.U32 R43, R17, 0x10000, RZ ;  /* 0x00010000112b7824 */ /* 0x000fe200078e00ff */
[----:B------:R-:W-:Y:S01]  /*4820*/  ISETP.NE.AND P2, PT, R48, 0x1, PT ;  /* 0x000000013000780c */ /* 0x000fe20003f45270 */
[----:B------:R-:W-:Y:S01]  /*4830*/  BSSY.RECONVERGENT B2, `(.L_x_1187) ;  /* 0x000004f000027945 */ /* 0x000fe20003800200 */
[----:B------:R-:W-:Y:S02]  /*4840*/  HFMA2 R42, -RZ, RZ, 0, 1.1920928955078125e-07 ;  /* 0x00000002ff2a7431 */ /* 0x000fe400000001ff */
[----:B------:R-:W-:Y:S01]  /*4850*/  FFMA.FTZ R41, R4, R65, 1.1641532182693481445e-10 ;  /* 0x2f00000004297423 */ /* 0x000fe20000010041 */
[----:B------:R-:W-:Y:S01]  /*4860*/  FMUL.FTZ R4, R43, R52 ;  /* 0x000000342b047220 */ /* 0x000fe20000410000 */
[----:B------:R-:W-:-:S03]  /*4870*/  PRMT R16, R17, 0x7632, R16 ;  /* 0x0000763211107816 */ /* 0x000fc60000000010 */
[----:B------:R-:W-:Y:S01]  /*4880*/  FMUL.FTZ R4, R4, R55 ;  /* 0x0000003704047220 */ /* 0x000fe20000410000 */
[----:B------:R-:W-:Y:S01]  /*4890*/  FSETP.GTU.FTZ.AND P1, PT, R41, R64, PT ;  /* 0x000000402900720b */ /* 0x000fe20003f3c000 */
[----:B------:R-:W-:-:S03]  /*48a0*/  IMAD.U32 R41, R37, 0x10000, RZ ;  /* 0x0001000025297824 */ /* 0x000fc600078e00ff */
[----:B------:R-:W-:Y:S01]  /*48b0*/  FSEL R40, R4, RZ, !P1 ;  /* 0x000000ff04287208 */ /* 0x000fe20004800000 */
[----:B------:R-:W-:Y:S01]  /*48c0*/  IMAD.MOV.U32 R4, RZ, RZ, R2 ;  /* 0x000000ffff047224 */ /* 0x000fe200078e0002 */
[----:B------:R-:W-:-:S03]  /*48d0*/  PLOP3.LUT P1, PT, P1, PT, PT, 0x8, 0x80 ;  /* 0x000000000080781c */ /* 0x000fc60000f2e170 */
[----:B------:R-:W-:-:S04]  /*48e0*/  FMUL.FTZ R40, R40, R41 ;  /* 0x0000002928287220 */ /* 0x000fc80000410000 */
        /* <DEDUP_REMOVED lines=10> */
.L_x_1189:
        /* <DEDUP_REMOVED lines=13> */
.L_x_1191:
[----:B------:R-:W-:Y:S05]  /*4a60*/  BSYNC.RECONVERGENT B3 ;  /* 0x0000000000037941 */ /* 0x000fea0003800200 */
.L_x_1190:
        /* <DEDUP_REMOVED lines=43> */
.L_x_1188:
[----:B------:R-:W-:Y:S05]  /*4d20*/  BSYNC.RECONVERGENT B2 ;  /* 0x0000000000027941 */ /* 0x000fea0003800200 */
.L_x_1187:
[----:B------:R-:W-:Y:S01]  /*4d30*/  I2FP.F32.U32 R4, R4 ;  /* 0x0000000400047245 */ /* 0x000fe20000201000 */
[----:B------:R-:W-:Y:S01]  /*4d40*/  BSSY.RECONVERGENT B2, `(.L_x_1192) ;  /* 0x000004f000027945 */ /* 0x000fe20003800200 */
[----:B------:R-:W-:Y:S02]  /*4d50*/  SHF.L.U32 R43, R16, 0x10, RZ ;  /* 0x00000010102b7819 */ /* 0x000fe400000006ff */
[----:B------:R-:W-:Y:S01]  /*4d60*/  ISETP.NE.AND P3, PT, R42, 0x1, PT ;  /* 0x000000012a00780c */ /* 0x000fe20003f65270 */
[----:B------:R-:W-:Y:S02]  /*4d70*/  FFMA.FTZ R41, R4, R65, 1.1641532182693481445e-10 ;  /* 0x2f00000004297423 */ /* 0x000fe40000010041 */
[----:B------:R-:W-:Y:S01]  /*4d80*/  FMUL.FTZ R4, R43, R52 ;  /* 0x000000342b047220 */ /* 0x000fe20000410000 */
[----:B------:R-:W-:Y:S02]  /*4d90*/  IMAD.MOV.U32 R43, RZ, RZ, 0x2 ;  /* 0x00000002ff2b7424 */ /* 0x000fe400078e00ff */
        /* <DEDUP_REMOVED lines=16> */
.L_x_1194:
        /* <DEDUP_REMOVED lines=13> */
.L_x_1196:
[----:B------:R-:W-:Y:S05]  /*4f70*/  BSYNC.RECONVERGENT B3 ;  /* 0x0000000000037941 */ /* 0x000fea0003800200 */
.L_x_1195:
        /* <DEDUP_REMOVED lines=40> */
[----:B------:R-:W-:Y:S02]  /*5200*/  HFMA2 R43, -RZ, RZ, 0, 0 ;  /* 0x00000000ff2b7431 */ /* 0x000fe400000001ff */
[----:B------:R-:W-:Y:S02]  /*5210*/  IMAD.MOV.U32 R4, RZ, RZ, R53 ;  /* 0x000000ffff047224 */ /* 0x000fe400078e0035 */
[----:B------:R-:W-:-:S07]  /*5220*/  IMAD.MOV.U32 R53, RZ, RZ, R42 ;  /* 0x000000ffff357224 */ /* 0x000fce00078e002a */
.L_x_1193:
[----:B------:R-:W-:Y:S05]  /*5230*/  BSYNC.RECONVERGENT B2 ;  /* 0x0000000000027941 */ /* 0x000fea0003800200 */
.L_x_1192:
        /* <DEDUP_REMOVED lines=10> */
[----:B------:R-:W-:Y:S01]  /*52e0*/  IMAD.U32 R4, R38, 0x10000, RZ ;  /* 0x0001000026047824 */ /* 0x000fe200078e00ff */
[----:B------:R-:W-:-:S03]  /*52f0*/  PLOP3.LUT P3, PT, P3, PT, PT, 0x8, 0x80 ;  /* 0x000000000080781c */ /* 0x000fc60001f6e170 */
[----:B------:R-:W-:Y:S01]  /*5300*/  FMUL.FTZ R41, R41, R4 ;  /* 0x0000000429297220 */ /* 0x000fe20000410000 */
        /* <DEDUP_REMOVED lines=12> */
.L_x_1199:
        /* <DEDUP_REMOVED lines=13> */
.L_x_1201:
[----:B------:R-:W-:Y:S05]  /*54a0*/  BSYNC.RECONVERGENT B3 ;  /* 0x0000000000037941 */ /* 0x000fea0003800200 */
.L_x_1200:
[----:B------:R-:W-:Y:S01]  /*54b0*/  LOP3.LUT R42, R3, UR7, R57, 0x96, !PT ;  /* 0x00000007032a7c12 */ /* 0x000fe2000f8e9639 */
[----:B------:R-:W-:Y:S01]  /*54c0*/  IMAD.WIDE.U32 R58, R10, -0x326172a9, RZ ;  /* 0xcd9e8d570a3a7825 */ /* 0x000fe200078e00ff */
[----:B------:R-:W-:-:S03]  /*54d0*/  MOV R18, R53 ;  /* 0x0000003500127202 */ /* 0x000fc60000000f00 */
        /* <DEDUP_REMOVED lines=38> */
[----:B------:R-:W-:Y:S01]  /*5740*/  LOP3.LUT R5, R58, UR29, R57, 0x96, !PT ;  /* 0x0000001d3a057c12 */ /* 0x000fe2000f8e9639 */
[----:B------:R-:W-:-:S07]  /*5750*/  IMAD.MOV.U32 R42, RZ, RZ, RZ ;  /* 0x000000ffff2a7224 */ /* 0x000fce00078e00ff */
.L_x_1198:
[----:B------:R-:W-:Y:S05]  /*5760*/  BSYNC.RECONVERGENT B2 ;  /* 0x0000000000027941 */ /* 0x000fea0003800200 */
.L_x_1197:
        /* <DEDUP_REMOVED lines=23> */
.L_x_1204:
        /* <DEDUP_REMOVED lines=13> */
.L_x_1206:
[----:B------:R-:W-:Y:S05]  /*59b0*/  BSYNC.RECONVERGENT B3 ;  /* 0x0000000000037941 */ /* 0x000fea0003800200 */
.L_x_1205:
        /* <DEDUP_REMOVED lines=34> */
[----:B------:R-:W-:Y:S02]  /*5be0*/  LOP3.LUT R4, R4, UR27, R43, 0x96, !PT ;  /* 0x0000001b04047c12 */ /* 0x000fe4000f8e962b */
[----:B------:R-:W-:-:S03]  /*5bf0*/  MOV R43, R53 ;  /* 0x00000035002b7202 */ /* 0x000fc60000000f00 */
[----:B------:R-:W-:-:S04]  /*5c00*/  IMAD.WIDE.U32 R4, R4, -0x2daee0ad, RZ ;  /* 0xd2511f5304047825 */ /* 0x000fc800078e00ff */
[----:B------:R-:W-:Y:S01]  /*5c10*/  IMAD.MOV.U32 R53, RZ, RZ, R4 ;  /* 0x000000ffff357224 */ /* 0x000fe200078e0004 */
[----:B------:R-:W-:Y:S01]  /*5c20*/  LOP3.LUT R6, R56, UR30, R5, 0x96, !PT ;  /* 0x0000001e38067c12 */ /* 0x000fe2000f8e9605 */
[----:B------:R-:W-:-:S04]  /*5c30*/  IMAD.WIDE.U32 R4, R2, -0x326172a9, RZ ;  /* 0xcd9e8d5702047825 */ /* 0x000fc800078e00ff */
[----:B------:R-:W-:Y:S02]  /*5c40*/  HFMA2 R56, -RZ, RZ, 0, 0 ;  /* 0x00000000ff387431 */ /* 0x000fe400000001ff */
[----:B------:R-:W-:Y:S01]  /*5c50*/  IMAD.MOV.U32 R2, RZ, RZ, R4 ;  /* 0x000000ffff027224 */ /* 0x000fe200078e0004 */
[----:B------:R-:W-:-:S07]  /*5c60*/  LOP3.LUT R5, R42, UR29, R5, 0x96, !PT ;  /* 0x0000001d2a057c12 */ /* 0x000fce000f8e9605 */
.L_x_1203:
[----:B------:R-:W-:Y:S05]  /*5c70*/  BSYNC.RECONVERGENT B2 ;  /* 0x0000000000027941 */ /* 0x000fea0003800200 */
.L_x_1202:
[----:B------:R-:W-:Y:S01]  /*5c80*/  I2FP.F32.U32 R4, R43 ;  /* 0x0000002b00047245 */ /* 0x000fe20000201000 */
[C---:B------:R-:W-:Y:S01]  /*5c90*/  IMAD.U32 R57, R19.reuse, 0x10000, RZ ;  /* 0x0001000013397824 */ /* 0x040fe200078e00ff */
[----:B------:R-:W-:Y:S01]  /*5ca0*/  ISETP.NE.AND P6, PT, R56, 0x1, PT ;  /* 0x000000013800780c */ /* 0x000fe20003fc5270 */
[----:B------:R-:W-:Y:S01]  /*5cb0*/  BSSY.RECONVERGENT B2, `(.L_x_1207) ;  /* 0x0000051000027945 */ /* 0x000fe20003800200 */
[----:B------:R-:W-:Y:S01]  /*5cc0*/  PRMT R19, R19, 0x7632, R19 ;  /* 0x0000763213137816 */ /* 0x000fe20000000013 */
[----:B------:R-:W-:Y:S01]  /*5cd0*/  FFMA.FTZ R43, R4, R65, 1.1641532182693481445e-10 ;  /* 0x2f000000042b7423 */ /* 0x000fe20000010041 */
[----:B------:R-:W-:Y:S01]  /*5ce0*/  FMUL.FTZ R4, R57, R52 ;  /* 0x0000003439047220 */ /* 0x000fe20000410000 */
[----:B------:R-:W-:-:S03]  /*5cf0*/  IMAD.MOV.U32 R42, RZ, RZ, R2 ;  /* 0x000000ffff2a7224 */ /* 0x000fc600078e0002 */
[----:B------:R-:W-:Y:S01]  /*5d00*/  FMUL.FTZ R4, R4, R55 ;  /* 0x0000003704047220 */ /* 0x000fe20000410000 */
[----:B------:R-:W-:-:S04]  /*5d10*/  FSETP.GTU.FTZ.AND P5, PT, R43, R64, PT ;  /* 0x000000402b00720b */ /* 0x000fc80003fbc000 */
[----:B------:R-:W-:Y:S01]  /*5d20*/  FSEL R43, R4, RZ, !P5 ;  /* 0x000000ff042b7208 */ /* 0x000fe20006800000 */
[----:B------:R-:W-:Y:S01]  /*5d30*/  IMAD.U32 R4, R39, 0x10000, RZ ;  /* 0x0001000027047824 */ /* 0x000fe200078e00ff */
[----:B------:R-:W-:-:S03]  /*5d40*/  PLOP3.LUT P5, PT, P5, PT, PT, 0x8, 0x80 ;  /* 0x000000000080781c */ /* 0x000fc60002fae170 */
[----:B------:R-:W-:Y:S01]  /*5d50*/  FMUL.FTZ R43, R43, R4 ;  /* 0x000000042b2b7220 */ /* 0x000fe20000410000 */
        /* <DEDUP_REMOVED lines=11> */
.L_x_1209:
        /* <DEDUP_REMOVED lines=15> */
.L_x_1211:
[----:B------:R-:W-:Y:S05]  /*5f00*/  BSYNC.RECONVERGENT B3 ;  /* 0x0000000000037941 */ /* 0x000fea0003800200 */
.L_x_1210:
        /* <DEDUP_REMOVED lines=37> */
[----:B------:R-:W-:Y:S02]  /*6160*/  LOP3.LUT R6, R58, UR30, R5, 0x96, !PT ;  /* 0x0000001e3a067c12 */ /* 0x000fe4000f8e9605 */
[----:B------:R-:W-:Y:S01]  /*6170*/  MOV R53, R4 ;  /* 0x0000000400357202 */ /* 0x000fe20000000f00 */
[----:B------:R-:W-:-:S04]  /*6180*/  IMAD.WIDE.U32 R4, R2, -0x326172a9, RZ ;  /* 0xcd9e8d5702047825 */ /* 0x000fc800078e00ff */
[----:B------:R-:W-:Y:S01]  /*6190*/  IMAD.MOV.U32 R2, RZ, RZ, R4 ;  /* 0x000000ffff027224 */ /* 0x000fe200078e0004 */
[----:B------:R-:W-:Y:S01]  /*61a0*/  LOP3.LUT R5, R56, UR29, R5, 0x96, !PT ;  /* 0x0000001d38057c12 */ /* 0x000fe2000f8e9605 */
[----:B------:R-:W-:-:S07]  /*61b0*/  IMAD.MOV.U32 R4, RZ, RZ, RZ ;  /* 0x000000ffff047224 */ /* 0x000fce00078e00ff */
.L_x_1208:
[----:B------:R-:W-:Y:S05]  /*61c0*/  BSYNC.RECONVERGENT B2 ;  /* 0x0000000000027941 */ /* 0x000fea0003800200 */
.L_x_1207:
[----:B------:R-:W-:Y:S02]  /*61d0*/  I2FP.F32.U32 R42, R42 ;  /* 0x0000002a002a7245 */ /* 0x000fe40000201000 */
[----:B------:R-:W-:-:S03]  /*61e0*/  SHF.L.U32 R19, R19, 0x10, RZ ;  /* 0x0000001013137819 */ /* 0x000fc600000006ff */
[----:B------:R-:W-:Y:S02]  /*61f0*/  FFMA.FTZ R65, R42, R65, 1.1641532182693481445e-10 ;  /* 0x2f0000002a417423 */ /* 0x000fe40000010041 */
[----:B------:R-:W-:Y:S01]  /*6200*/  FMUL.FTZ R42, R19, R52 ;  /* 0x00000034132a7220 */ /* 0x000fe20000410000 */
[----:B------:R-:W-:Y:S02]  /*6210*/  IMAD.U32 R19, R74, 0x10000, RZ ;  /* 0x000100004a137824 */ /* 0x000fe400078e00ff */
[----:B------:R-:W-:Y:S01]  /*6220*/  FSETP.GTU.FTZ.AND P6, PT, R65, R64, PT ;  /* 0x000000404100720b */ /* 0x000fe20003fdc000 */
[----:B------:R-:W-:-:S05]  /*6230*/  FMUL.FTZ R42, R42, R55 ;  /* 0x000000372a2a7220 */ /* 0x000fca0000410000 */
[----:B------:R-:W-:Y:S02]  /*6240*/  FSEL R42, R42, RZ, !P6 ;  /* 0x000000ff2a2a7208 */ /* 0x000fe40007000000 */
[----:B------:R-:W-:-:S03]  /*6250*/  PLOP3.LUT P6, PT, P6, PT, PT, 0x8, 0x80 ;  /* 0x000000000080781c */ /* 0x000fc600037ce170 */
[----:B------:R-:W-:Y:S01]  /*6260*/  FMUL.FTZ R19, R42, R19 ;  /* 0x000000132a137220 */ /* 0x000fe20000410000 */
[----:B------:R-:W-:Y:S02]  /*6270*/  F2FP.BF16.F32.PACK_AB R42, R18, R41 ;  /* 0x00000029122a723e */ /* 0x000fe400000010ff */
[----:B------:R-:W-:Y:S02]  /*6280*/  F2FP.BF16.F32.PACK_AB R41, R16, R40 ;  /* 0x000000281029723e */ /* 0x000fe400000010ff */
[----:B------:R-:W-:Y:S02]  /*6290*/  F2FP.BF16.F32.PACK_AB R40, R12, R13 ;  /* 0x0000000d0c28723e */ /* 0x000fe400000010ff */
[----:B------:R-:W-:-:S07]  /*62a0*/  F2FP.BF16.F32.PACK_AB R43, R19, R43 ;  /* 0x0000002b132b723e */ /* 0x000fce00000010ff */
.L_x_1171:
[----:B------:R-:W-:Y:S02]  /*62b0*/  SEL R57, RZ, 0x1000000, !P6 ;  /* 0x01000000ff397807 */ /* 0x000fe40007000000 */
[----:B------:R-:W-:Y:S02]  /*62c0*/  ISETP.NE.AND P6, PT, R54, RZ, PT ;  /* 0x000000ff3600720c */ /* 0x000fe40003fc5270 */
[----:B------:R-:W0:Y:S01]  /*62d0*/  LDC.64 R54, c[0x0][0x3a8] ;  /* 0x0000ea00ff367b82 */ /* 0x000e220000000a00 */
[----:B------:R-:W-:Y:S02]  /*62e0*/  SEL R56, RZ, 0x10000, !P5 ;  /* 0x00010000ff387807 */ /* 0x000fe40006800000 */
[----:B------:R-:W-:Y:S02]  /*62f0*/  SEL R59, RZ, 0x100, !P4 ;  /* 0x00000100ff3b7807 */ /* 0x000fe40006000000 */
[----:B------:R-:W-:Y:S02]  /*6300*/  SEL R58, RZ, 0x1000000, !P2 ;  /* 0x01000000ff3a7807 */ /* 0x000fe40005000000 */
[----:B------:R-:W-:-:S02]  /*6310*/  LOP3.LUT R59, R59, R57, R56, 0xfe, !PT ;  /* 0x000000393b3b7212 */ /* 0x000fc400078efe38 */
[----:B------:R-:W-:Y:S02]  /*6320*/  SEL R57, RZ, 0x10000, !P1 ;  /* 0x00010000ff397807 */ /* 0x000fe40004800000 */
[----:B------:R-:W-:-:S04]  /*6330*/  SEL R56, RZ, 0x100, !P0 ;  /* 0x00000100ff387807 */ /* 0x000fc80004000000 */
[----:B------:R-:W-:Y:S02]  /*6340*/  LOP3.LUT R56, R56, R58, R57, 0xfe, !PT ;  /* 0x0000003a38387212 */ /* 0x000fe400078efe39 */
[----:B------:R-:W-:Y:S02]  /*6350*/  SEL R58, RZ, 0x1, !P3 ;  /* 0x00000001ff3a7807 */ /* 0x000fe40005800000 */
[----:B------:R-:W-:Y:S01]  /*6360*/  SEL R57, RZ, 0x1, !P6 ;  /* 0x00000001ff397807 */ /* 0x000fe20007000000 */
[----:B0-----:R-:W-:-:S05]  /*6370*/  IMAD.WIDE.U32 R54, R0, 0x10, R54 ;  /* 0x0000001000367825 */ /* 0x001fca00078e0036 */
[----:B------:R0:W-:Y:S02]  /*6380*/  STG.E.128 desc[UR8][R54.64], R40 ;  /* 0x0000002836007986 */ /* 0x0001e4000c101d08 */
[----:B0-----:R-:W0:Y:S01]  /*6390*/  LDC.64 R42, c[0x0][0x3b0] ;  /* 0x0000ec00ff2a7b82 */ /* 0x001e220000000a00 */
[----:B------:R-:W-:Y:S01]  /*63a0*/  LOP3.LUT R41, R59, R58, RZ, 0xfc, !PT ;  /* 0x0000003a3b297212 */ /* 0x000fe200078efcff */
[----:B------:R-:W-:Y:S01]  /*63b0*/  IMAD.MOV.U32 R55, RZ, RZ, R53 ;  /* 0x000000ffff377224 */ /* 0x000fe200078e0035 */
[----:B------:R-:W-:Y:S02]  /*63c0*/  LOP3.LUT R40, R56, R57, RZ, 0xfc, !PT ;  /* 0x0000003938287212 */ /* 0x000fe400078efcff */
[C---:B------:R-:W-:Y:S01]  /*63d0*/  IADD3 R54, PT, PT, R0.reuse, 0x20, RZ ;  /* 0x0000002000367810 */ /* 0x040fe20007ffe0ff */
[----:B0-----:R-:W-:-:S05]  /*63e0*/  IMAD.WIDE.U32 R42, R0, 0x8, R42 ;  /* 0x00000008002a7825 */ /* 0x001fca00078e002a */
[----:B------:R0:W-:Y:S02]  /*63f0*/  STG.E.64 desc[UR8][R42.64], R40 ;  /* 0x000000282a007986 */ /* 0x0001e4000c101b08 */
.L_x_1130:
[----:B------:R-:W-:Y:S05]  /*6400*/  BSYNC.RECONVERGENT B1 ;  /* 0x0000000000017941 */ /* 0x000fea0003800200 */
.L_x_1129:
[----:B------:R-:W-:Y:S01]  /*6410*/  ISETP.GE.U32.AND P0, PT, R11, 0x40, PT ;  /* 0x000000400b00780c */ /* 0x000fe20003f06070 */
[----:B------:R-:W-:-:S12]  /*6420*/  BSSY.RECONVERGENT B1, `(.L_x_1212) ;  /* 0x0000569000017945 */ /* 0x000fd80003800200 */
[----:B------:R-:W-:Y:S05]  /*6430*/  @!P0 BRA `(.L_x_1213) ;  /* 0x00000054009c8947 */ /* 0x000fea0003800000 */
[----:B------:R-:W-:Y:S01]  /*6440*/  ISETP.NE.U32.AND P1, PT, RZ, UR10, PT ;  /* 0x0000000aff007c0c */ /* 0x000fe2000bf25070 */
[----:B0-----:R-:W0:Y:S03]  /*6450*/  LDC.64 R40, c[0x0][0x390] ;  /* 0x0000e400ff287b82 */ /* 0x001e260000000a00 */
[----:B------:R-:W-:-:S13]  /*6460*/  ISETP.NE.AND.EX P1, PT, RZ, UR11, PT, P1 ;  /* 0x0000000bff007c0c */ /* 0x000fda000bf25310 */
[----:B------:R-:W1:Y:S01]  /*6470*/  @P1 LDC.64 R14, c[0x0][0x3a0] ;  /* 0x0000e800ff0e1b82 */ /* 0x000e620000000a00 */
[----:B0-----:R-:W-:-:S06]  /*6480*/  IMAD.WIDE.U32 R40, R54, 0x10, R40 ;  /* 0x0000001036287825 */ /* 0x001fcc00078e0028 */
[----:B------:R-:W5:Y:S01]  /*6490*/  LDG.E.128 R40, desc[UR8][R40.64] ;  /* 0x0000000828287981 */ /* 0x000f62000c1e1d00 */
[----:B-1----:R-:W-:-:S05]  /*64a0*/  @P1 IMAD.WIDE.U32 R14, R54, 0x10, R14 ;  /* 0x00000010360e1825 */ /* 0x002fca00078e000e */
[----:B------:R0:W5:Y:S01]  /*64b0*/  @P1 LDG.E.128 R20, desc[UR8][R14.64] ;  /* 0x000000080e141981 */ /* 0x000162000c1e1d00 */
[----:B------:R-:W-:Y:S05]  /*64c0*/  @!P1 BRA `(.L_x_1214) ;  /* 0x0000002800ac9947 */ /* 0x000fea0003800000 */
[----:B------:R-:W-:Y:S01]  /*64d0*/  ISETP.NE.AND P1, PT, R4, 0x1, PT ;  /* 0x000000010400780c */ /* 0x000fe20003f25270 */
[----:B------:R-:W-:Y:S01]  /*64e0*/  BSSY.RECONVERGENT B2, `(.L_x_1215) ;  /* 0x0000048000027945 */ /* 0x000fe20003800200 */
[----:B------:R-:W-:Y:S01]  /*64f0*/  IMAD.MOV.U32 R44, RZ, RZ, 0x2 ;  /* 0x00000002ff2c7424 */ /* 0x000fe200078e00ff */
[----:B------:R-:W-:Y:S01]  /*6500*/  MOV R53, R55 ;  /* 0x0000003700357202 */ /* 0x000fe20000000f00 */
[----:B0-----:R-:W-:-:S09]  /*6510*/  IMAD.MOV.U32 R14, RZ, RZ, R2 ;  /* 0x000000ffff0e7224 */ /* 0x001fd200078e0002 */
        /* <DEDUP_REMOVED lines=11> */
.L_x_1217:
        /* <DEDUP_REMOVED lines=13> */
.L_x_1219:
[----:B------:R-:W-:Y:S05]  /*66a0*/  BSYNC.RECONVERGENT B3 ;  /* 0x0000000000037941 */ /* 0x000fea0003800200 */
.L_x_1218:
        /* <DEDUP_REMOVED lines=40> */
[----:B------:R-:W-:Y:S01]  /*6930*/  IMAD.MOV.U32 R14, RZ, RZ, R55 ;  /* 0x000000ffff0e7224 */ /* 0x000fe200078e0037 */
[----:B------:R-:W-:Y:S01]  /*6940*/  LOP3.LUT R6, R4, UR30, R15, 0x96, !PT ;  /* 0x0000001e04067c12 */ /* 0x000fe2000f8e960f */
[----:B------:R-:W-:-:S07]  /*6950*/  IMAD.MOV.U32 R44, RZ, RZ, RZ ;  /* 0x000000ffff2c7224 */ /* 0x000fce00078e00ff */
.L_x_1216:
[----:B------:R-:W-:Y:S05]  /*6960*/  BSYNC.RECONVERGENT B2 ;  /* 0x0000000000027941 */ /* 0x000fea0003800200 */
.L_x_1215:
[----:B------:R-:W0:Y:S01]  /*6970*/  LDC R92, c[0x0][0x408] ;  /* 0x00010200ff5c7b82 */ /* 0x000e220000000800 */
[----:B------:R-:W-:Y:S01]  /*6980*/  I2FP.F32.U32 R4, R14 ;  /* 0x0000000e00047245 */ /* 0x000fe20000201000 */
[----:B------:R-:W-:Y:S02]  /*6990*/  HFMA2 R51, -RZ, RZ, 0.1171875, 0 ;  /* 0x2f800000ff337431 */ /* 0x000fe400000001ff */
[----:B-----5:R-:W-:Y:S01]  /*69a0*/  IMAD.U32 R15, R40, 0x10000, RZ ;  /* 0x00010000280f7824 */ /* 0x020fe200078e00ff */
[----:B------:R-:W-:Y:S01]  /*69b0*/  ISETP.NE.AND P2, PT, R44, 0x1, PT ;  /* 0x000000012c00780c */ /* 0x000fe20003f45270 */
[----:B------:R-:W-:Y:S01]  /*69c0*/  IMAD.U32 R45, R24, 0x10000, RZ ;  /* 0x00010000182d7824 */ /* 0x000fe200078e00ff */
[----:B------:R-:W-:Y:S01]  /*69d0*/  SHF.L.U32 R47, R20, 0x10, RZ ;  /* 0x00000010142f7819 */ /* 0x000fe200000006ff */
[----:B------:R-:W-:Y:S01]  /*69e0*/  FFMA.FTZ R4, R4, R51, 1.1641532182693481445e-10 ;  /* 0x2f00000004047423 */ /* 0x000fe20000010033 */
[----:B------:R-:W1:Y:S01]  /*69f0*/  LDC R93, c[0x0][0x404] ;  /* 0x00010100ff5d7b82 */ /* 0x000e620000000800 */
[----:B------:R-:W-:Y:S01]  /*6a00*/  FMUL.FTZ R15, R15, R52 ;  /* 0x000000340f0f7220 */ /* 0x000fe20000410000 */
[----:B------:R-:W-:Y:S01]  /*6a10*/  BSSY.RECONVERGENT B2, `(.L_x_1220) ;  /* 0x000004c000027945 */ /* 0x000fe20003800200 */
[----:B------:R-:W-:-:S02]  /*6a20*/  PRMT R40, R40, 0x7632, R40 ;  /* 0x0000763228287816 */ /* 0x000fc40000000028 */
[----:B0-----:R-:W-:Y:S01]  /*6a30*/  FMUL.FTZ R15, R15, R92 ;  /* 0x0000005c0f0f7220 */ /* 0x001fe20000410000 */
[----:B-1----:R-:W-:Y:S01]  /*6a40*/  FSETP.GTU.FTZ.AND P1, PT, R4, R93, PT ;  /* 0x0000005d0400720b */ /* 0x002fe20003f3c000 */
[----:B------:R-:W-:-:S03]  /*6a50*/  IMAD.MOV.U32 R4, RZ, RZ, R2 ;  /* 0x000000ffff047224 */ /* 0x000fc600078e0002 */
[----:B------:R-:W-:Y:S02]  /*6a60*/  FSEL R14, R15, RZ, !P1 ;  /* 0x000000ff0f0e7208 */ /* 0x000fe40004800000 */
[----:B------:R-:W-:-:S03]  /*6a70*/  PLOP3.LUT P1, PT, P1, PT, PT, 0x8, 0x80 ;  /* 0x000000000080781c */ /* 0x000fc60000f2e170 */
[----:B------:R-:W-:Y:S01]  /*6a80*/  FFMA.FTZ R14, R14, R45, R47 ;  /* 0x0000002d0e0e7223 */ /* 0x000fe2000001002f */
        /* <DEDUP_REMOVED lines=11> */
.L_x_1222:
        /* <DEDUP_REMOVED lines=13> */
.L_x_1224:
[----:B------:R-:W-:Y:S05]  /*6c10*/  BSYNC.RECONVERGENT B3 ;  /* 0x0000000000037941 */ /* 0x000fea0003800200 */
.L_x_1223:
        /* <DEDUP_REMOVED lines=43> */
.L_x_1221:
[----:B------:R-:W-:Y:S05]  /*6ed0*/  BSYNC.RECONVERGENT B2 ;  /* 0x0000000000027941 */ /* 0x000fea0003800200 */
.L_x_1220:
        /* <DEDUP_REMOVED lines=26> */
.L_x_1227:
        /* <DEDUP_REMOVED lines=13> */
.L_x_1229:
[----:B------:R-:W-:Y:S05]  /*7150*/  BSYNC.RECONVERGENT B3 ;  /* 0x0000000000037941 */ /* 0x000fea0003800200 */
.L_x_1228:
        /* <DEDUP_REMOVED lines=38> */
[----:B------:R-:W-:-:S04]  /*73c0*/  IMAD.WIDE.U32 R44, R45, -0x2daee0ad, RZ ;  /* 0xd2511f532d2c7825 */ /* 0x000fc800078e00ff */
[----:B------:R-:W-:Y:S01]  /*73d0*/  IMAD.MOV.U32 R46, RZ, RZ, RZ ;  /* 0x000000ffff2e7224 */ /* 0x000fe200078e00ff */
[----:B------:R-:W-:Y:S01]  /*73e0*/  LOP3.LUT R6, R4, UR30, R45, 0x96, !PT ;  /* 0x0000001e04067c12 */ /* 0x000fe2000f8e962d */
[----:B------:R-:W-:Y:S01]  /*73f0*/  IMAD.MOV.U32 R4, RZ, RZ, R53 ;  /* 0x000000ffff047224 */ /* 0x000fe200078e0035 */
[----:B------:R-:W-:-:S07]  /*7400*/  MOV R53, R44 ;  /* 0x0000002c00357202 */ /* 0x000fce0000000f00 */
.L_x_1226:
[----:B------:R-:W-:Y:S05]  /*7410*/  BSYNC.RECONVERGENT B2 ;  /* 0x0000000000027941 */ /* 0x000fea0003800200 */
.L_x_1225:
[----:B------:R-:W-:Y:S01]  /*7420*/  I2FP.F32.U32 R4, R4 ;  /* 0x0000000400047245 */ /* 0x000fe20000201000 */
[----:B------:R-:W-:Y:S01]  /*7430*/  IMAD.U32 R45, R41, 0x10000, RZ ;  /* 0x00010000292d7824 */ /* 0x000fe200078e00ff */
[----:B------:R-:W-:Y:S01]  /*7440*/  ISETP.NE.AND P2, PT, R46, 0x1, PT ;  /* 0x000000012e00780c */ /* 0x000fe20003f45270 */
[----:B------:R-:W-:Y:S01]  /*7450*/  IMAD.U32 R47, R21, 0x10000, RZ ;  /* 0x00010000152f7824 */ /* 0x000fe200078e00ff */
[----:B------:R-:W-:Y:S01]  /*7460*/  BSSY.RECONVERGENT B2, `(.L_x_1230) ;  /* 0x000004f000027945 */ /* 0x000fe20003800200 */
[----:B------:R-:W-:Y:S01]  /*7470*/  FFMA.FTZ R4, R4, R51, 1.1641532182693481445e-10 ;  /* 0x2f00000004047423 */ /* 0x000fe20000010033 */
[----:B------:R-:W-:Y:S01]  /*7480*/  FMUL.FTZ R45, R45, R52 ;  /* 0x000000342d2d7220 */ /* 0x000fe20000410000 */
[----:B------:R-:W-:-:S03]  /*7490*/  PRMT R41, R41, 0x7632, R41 ;  /* 0x0000763229297816 */ /* 0x000fc60000000029 */
[----:B------:R-:W-:Y:S01]  /*74a0*/  FMUL.FTZ R45, R45, R92 ;  /* 0x0000005c2d2d7220 */ /* 0x000fe20000410000 */
[----:B------:R-:W-:Y:S02]  /*74b0*/  FSETP.GTU.FTZ.AND P1, PT, R4, R93, PT ;  /* 0x0000005d0400720b */ /* 0x000fe40003f3c000 */
[----:B------:R-:W-:Y:S02]  /*74c0*/  MOV R4, R2 ;  /* 0x0000000200047202 */ /* 0x000fe40000000f00 */
[----:B------:R-:W-:Y:S02]  /*74d0*/  FSEL R40, R45, RZ, !P1 ;  /* 0x000000ff2d287208 */ /* 0x000fe40004800000 */
[----:B------:R-:W-:Y:S02]  /*74e0*/  SHF.L.U32 R45, R25, 0x10, RZ ;  /* 0x00000010192d7819 */ /* 0x000fe400000006ff */
        /* <DEDUP_REMOVED lines=13> */
.L_x_1232:
        /* <DEDUP_REMOVED lines=13> */
.L_x_1234:
[----:B------:R-:W-:Y:S05]  /*7690*/  BSYNC.RECONVERGENT B3 ;  /* 0x0000000000037941 */ /* 0x000fea0003800200 */
.L_x_1233:
        /* <DEDUP_REMOVED lines=39> */
[----:B------:R-:W-:Y:S01]  /*7910*/  LOP3.LUT R6, R4, UR30, R47, 0x96, !PT ;  /* 0x0000001e04067c12 */ /* 0x000fe2000f8e962f */
[----:B------:R-:W-:Y:S01]  /*7920*/  IMAD.MOV.U32 R4, RZ, RZ, R53 ;  /* 0x000000ffff047224 */ /* 0x000fe200078e0035 */
[----:B------:R-:W-:Y:S01]  /*7930*/  MOV R53, R46 ;  /* 0x0000002e00357202 */ /* 0x000fe20000000f00 */
[----:B------:R-:W-:-:S07]  /*7940*/  IMAD.MOV.U32 R47, RZ, RZ, RZ ;  /* 0x000000ffff2f7224 */ /* 0x000fce00078e00ff */
.L_x_1231:
[----:B------:R-:W-:Y:S05]  /*7950*/  BSYNC.RECONVERGENT B2 ;  /* 0x0000000000027941 */ /* 0x000fea0003800200 */
.L_x_1230:
[----:B------:R-:W-:Y:S01]  /*7960*/  I2FP.F32.U32 R4, R4 ;  /* 0x0000000400047245 */ /* 0x000fe20000201000 */
[----:B------:R-:W-:Y:S01]  /*7970*/  IMAD.U32 R41, R41, 0x10000, RZ ;  /* 0x0001000029297824 */ /* 0x000fe200078e00ff */
[----:B------:R-:W-:Y:S01]  /*7980*/  ISETP.NE.AND P3, PT, R47, 0x1, PT ;  /* 0x000000012f00780c */ /* 0x000fe20003f65270 */
[----:B------:R-:W-:Y:S01]  /*7990*/  BSSY.RECONVERGENT B2, `(.L_x_1235) ;  /* 0x0000050000027945 */ /* 0x000fe20003800200 */
[----:B------:R-:W-:Y:S02]  /*79a0*/  IMAD.MOV.U32 R49, RZ, RZ, 0x2 ;  /* 0x00000002ff317424 */ /* 0x000fe400078e00ff */
[----:B------:R-:W-:Y:S01]  /*79b0*/  FFMA.FTZ R4, R4, R51, 1.1641532182693481445e-10 ;  /* 0x2f00000004047423 */ /* 0x000fe20000010033 */
[----:B------:R-:W-:-:S04]  /*79c0*/  FMUL.FTZ R41, R41, R52 ;  /* 0x0000003429297220 */ /* 0x000fc80000410000 */
[----:B------:R-:W-:Y:S01]  /*79d0*/  FSETP.GTU.FTZ.AND P2, PT, R4, R93, PT ;  /* 0x0000005d0400720b */ /* 0x000fe20003f5c000 */
[----:B------:R-:W-:Y:S01]  /*79e0*/  FMUL.FTZ R41, R41, R92 ;  /* 0x0000005c29297220 */ /* 0x000fe20000410000 */
[----:B------:R-:W-:-:S04]  /*79f0*/  PRMT R4, R21, 0x7632, R4 ;  /* 0x0000763215047816 */ /* 0x000fc80000000004 */
[----:B------:R-:W-:Y:S01]  /*7a00*/  SHF.L.U32 R46, R4, 0x10, RZ ;  /* 0x00000010042e7819 */ /* 0x000fe200000006ff */
[----:B------:R-:W-:Y:S01]  /*7a10*/  IMAD.U32 R4, R76, 0x10000, RZ ;  /* 0x000100004c047824 */ /* 0x000fe200078e00ff */
[----:B------:R-:W-:Y:S02]  /*7a20*/  FSEL R41, R41, RZ, !P2 ;  /* 0x000000ff29297208 */ /* 0x000fe40005000000 */
[----:B------:R-:W-:-:S03]  /*7a30*/  PLOP3.LUT P2, PT, P2, PT, PT, 0x8, 0x80 ;  /* 0x000000000080781c */ /* 0x000fc6000174e170 */
[----:B------:R-:W-:Y:S01]  /*7a40*/  FFMA.FTZ R41, R41, R4, R46 ;  /* 0x0000000429297223 */ /* 0x000fe2000001002e */
[----:B------:R-:W-:-:S03]  /*7a50*/  MOV R4, R2 ;  /* 0x0000000200047202 */ /* 0x000fc60000000f00 */
        /* <DEDUP_REMOVED lines=10> */
.L_x_1237:
        /* <DEDUP_REMOVED lines=13> */
.L_x_1239:
[----:B------:R-:W-:Y:S05]  /*7bd0*/  BSYNC.RECONVERGENT B3 ;  /* 0x0000000000037941 */ /* 0x000fea0003800200 */
.L_x_1238:
        /* <DEDUP_REMOVED lines=43> */
.L_x_1236:
[----:B------:R-:W-:Y:S05]  /*7e90*/  BSYNC.RECONVERGENT B2 ;  /* 0x0000000000027941 */ /* 0x000fea0003800200 */
.L_x_1235:
[----:B------:R-:W-:Y:S01]  /*7ea0*/  I2FP.F32.U32 R4, R4 ;  /* 0x0000000400047245 */ /* 0x000fe20000201000 */
[----:B------:R-:W-:Y:S01]  /*7eb0*/  IMAD.U32 R47, R42, 0x10000, RZ ;  /* 0x000100002a2f7824 */ /* 0x000fe200078e00ff */
[----:B------:R-:W-:Y:S01]  /*7ec0*/  ISETP.NE.AND P4, PT, R49, 0x1, PT ;  /* 0x000000013100780c */ /* 0x000fe20003f85270 */
[----:B------:R-:W-:Y:S02]  /*7ed0*/  BSSY.RECONVERGENT B2, `(.L_x_1240) ;  /* 0x000004f000027945 */ /* 0x000fe40003800200 */
[----:B------:R-:W-:Y:S01]  /*7ee0*/  FFMA.FTZ R4, R4, R51, 1.1641532182693481445e-10 ;  /* 0x2f00000004047423 */ /* 0x000fe20000010033 */
[----:B------:R-:W-:Y:S01]  /*7ef0*/  FMUL.FTZ R47, R47, R52 ;  /* 0x000000342f2f7220 */ /* 0x000fe20000410000 */
[----:B------:R-:W-:-:S03]  /*7f00*/  IMAD.U32 R51, R22, 0x10000, RZ ;  /* 0x0001000016337824 */ /* 0x000fc600078e00ff */
[----:B------:R-:W-:Y:S01]  /*7f10*/  FMUL.FTZ R47, R47, R92 ;  /* 0x0000005c2f2f7220 */ /* 0x000fe20000410000 */
[----:B------:R-:W-:Y:S02]  /*7f20*/  FSETP.GTU.FTZ.AND P3, PT, R4, R93, PT ;  /* 0x0000005d0400720b */ /* 0x000fe40003f7c000 */
[----:B------:R-:W-:Y:S02]  /*7f30*/  PRMT R4, R42, 0x7632, R4 ;  /* 0x000076322a047816 */ /* 0x000fe40000000004 */
[----:B------:R-:W-:Y:S02]  /*7f40*/  FSEL R46, R47, RZ, !P3 ;  /* 0x000000ff2f2e7208 */ /* 0x000fe40005800000 */
[----:B------:R-:W-:Y:S02]  /*7f50*/  SHF.L.U32 R47, R26, 0x10, RZ ;  /* 0x000000101a2f7819 */ /* 0x000fe400000006ff */
[----:B------:R-:W-:Y:S02]  /*7f60*/  PLOP3.LUT P3, PT, P3, PT, PT, 0x8, 0x80 ;  /* 0x000000000080781c */ /* 0x000fe40001f6e170 */
[----:B------:R-:W-:Y:S01]  /*7f70*/  MOV R42, R2 ;  /* 0x00000002002a7202 */ /* 0x000fe20000000f00 */
[----:B------:R-:W-:Y:S01]  /*7f80*/  FFMA.FTZ R46, R46, R47, R51 ;  /* 0x0000002f2e2e7223 */ /* 0x000fe20000010033 */
        /* <DEDUP_REMOVED lines=10> */
.L_x_1242:
        /* <DEDUP_REMOVED lines=8> */
[----:B------:R-:W-:Y:S01]  /*80b0*/  @!P4 MOV R7, RZ ;  /* 0x000000ff0007c202 */ /* 0x000fe20000000f00 */
[----:B------:R-:W-:-:S03]  /*80c0*/  @!P4 VIADD R2, R3, 0x1 ;  /* 0x000000010302c836 */ /* 0x000fc60000000000 */
[----:B------:R-:W-:-:S13]  /*80d0*/  ISETP.NE.AND P5, PT, R10, RZ, !P4 ;  /* 0x000000ff0a00720c */ /* 0x000fda00067a5270 */
[----:B------:R-:W-:-:S05]  /*80e0*/  @P5 IADD3 R2, PT, PT, R3, RZ, RZ ;  /* 0x000000ff03025210 */ /* 0x000fca0007ffe0ff */
[----:B------:R-:W-:-:S07]  /*80f0*/  @!P4 IMAD.MOV.U32 R3, RZ, RZ, R2 ;  /* 0x000000ffff03c224 */ /* 0x000fce00078e0002 */
.L_x_1244:
[----:B------:R-:W-:Y:S05]  /*8100*/  BSYNC.RECONVERGENT B3 ;  /* 0x0000000000037941 */ /* 0x000fea0003800200 */
.L_x_1243:
[----:B------:R-:W-:Y:S01]  /*8110*/  LOP3.LUT R56, R3, UR7, R65, 0x96, !PT ;  /* 0x0000000703387c12 */ /* 0x000fe2000f8e9641 */
[----:B------:R-:W-:-:S04]  /*8120*/  IMAD.WIDE.U32 R58, R10, -0x326172a9, RZ ;  /* 0xcd9e8d570a3a7825 */ /* 0x000fc800078e00ff */
[----:B------:R-:W-:Y:S02]  /*8130*/  HFMA2 R51, -RZ, RZ, 0, 0 ;  /* 0x00000000ff337431 */ /* 0x000fe400000001ff */
        /* <DEDUP_REMOVED lines=39> */
[----:B------:R-:W-:-:S07]  /*83b0*/  LOP3.LUT R5, R58, UR29, R57, 0x96, !PT ;  /* 0x0000001d3a057c12 */ /* 0x000fce000f8e9639 */
.L_x_1241:
[----:B------:R-:W-:Y:S05]  /*83c0*/  BSYNC.RECONVERGENT B2 ;  /* 0x0000000000027941 */ /* 0x000fea0003800200 */
.L_x_1240:
[----:B------:R-:W-:Y:S01]  /*83d0*/  I2FP.F32.U32 R42, R42 ;  /* 0x0000002a002a7245 */ /* 0x000fe20000201000 */
[----:B------:R-:W-:Y:S01]  /*83e0*/  IMAD.MOV.U32 R64, RZ, RZ, 0x2f800000 ;  /* 0x2f800000ff407424 */ /* 0x000fe200078e00ff */
[----:B------:R-:W-:Y:S01]  /*83f0*/  SHF.L.U32 R47, R4, 0x10, RZ ;  /* 0x00000010042f7819 */ /* 0x000fe200000006ff */
[----:B------:R-:W-:Y:S01]  /*8400*/  BSSY.RECONVERGENT B2, `(.L_x_1245) ;  /* 0x0000051000027945 */ /* 0x000fe20003800200 */
[----:B------:R-:W-:Y:S01]  /*8410*/  ISETP.NE.AND P5, PT, R51, 0x1, PT ;  /* 0x000000013300780c */ /* 0x000fe20003fa5270 */
[----:B------:R-:W-:Y:S01]  /*8420*/  FFMA.FTZ R4, R42, R64, 1.1641532182693481445e-10 ;  /* 0x2f0000002a047423 */ /* 0x000fe20000010040 */
[----:B------:R-:W-:Y:S01]  /*8430*/  PRMT R42, R22, 0x7632, R42 ;  /* 0x00007632162a7816 */ /* 0x000fe2000000002a */
[----:B------:R-:W-:Y:S01]  /*8440*/  FMUL.FTZ R47, R47, R52 ;  /* 0x000000342f2f7220 */ /* 0x000fe20000410000 */
[----:B------:R-:W-:Y:S01]  /*8450*/  IMAD.MOV.U32 R56, RZ, RZ, 0x2 ;  /* 0x00000002ff387424 */ /* 0x000fe200078e00ff */
[----:B------:R-:W-:Y:S02]  /*8460*/  MOV R49, R2 ;  /* 0x0000000200317202 */ /* 0x000fe40000000f00 */
[----:B------:R-:W-:Y:S01]  /*8470*/  FMUL.FTZ R47, R47, R92 ;  /* 0x0000005c2f2f7220 */ /* 0x000fe20000410000 */
[----:B------:R-:W-:Y:S01]  /*8480*/  FSETP.GTU.FTZ.AND P4, PT, R4, R93, PT ;  /* 0x0000005d0400720b */ /* 0x000fe20003f9c000 */
[----:B------:R-:W-:Y:S01]  /*8490*/  IMAD.U32 R42, R42, 0x10000, RZ ;  /* 0x000100002a2a7824 */ /* 0x000fe200078e00ff */
[----:B------:R-:W-:-:S02]  /*84a0*/  SHF.L.U32 R4, R77, 0x10, RZ ;  /* 0x000000104d047819 */ /* 0x000fc400000006ff */
[----:B------:R-:W-:Y:S02]  /*84b0*/  FSEL R47, R47, RZ, !P4 ;  /* 0x000000ff2f2f7208 */ /* 0x000fe40006000000 */
[----:B------:R-:W-:-:S03]  /*84c0*/  PLOP3.LUT P4, PT, P4, PT, PT, 0x8, 0x80 ;  /* 0x000000000080781c */ /* 0x000fc6000278e170 */
[----:B------:R-:W-:-:S04]  /*84d0*/  FFMA.FTZ R42, R47, R4, R42 ;  /* 0x000000042f2a7223 */ /* 0x000fc8000001002a */
[----:B------:R-:W-:Y:S01]  /*84e0*/  IMAD.MOV.U32 R47, RZ, RZ, R42 ;  /* 0x000000ffff2f7224 */ /* 0x000fe200078e002a */
[----:B------:R-:W-:Y:S06]  /*84f0*/  @!P5 BRA `(.L_x_1246) ;  /* 0x000000040004d947 */ /* 0x000fec0003800000 */
[----:B------:R-:W-:-:S13]  /*8500*/  ISETP.NE.AND P5, PT, R51, 0x3, PT ;  /* 0x000000033300780c */ /* 0x000fda0003fa5270 */
[----:B------:R-:W-:Y:S05]  /*8510*/  @!P5 BRA `(.L_x_1247) ;  /* 0x000000000018d947 */ /* 0x000fea0003800000 */
[----:B------:R-:W-:-:S13]  /*8520*/  ISETP.NE.AND P5, PT, R51, 0x2, PT ;  /* 0x000000023300780c */ /* 0x000fda0003fa5270 */
[----:B------:R-:W-:Y:S01]  /*8530*/  @!P5 MOV R56, 0x3 ;  /* 0x000000030038d802 */ /* 0x000fe20000000f00 */
[----:B------:R-:W-:Y:S01]  /*8540*/  @P5 VIADD R56, R51, 0x1 ;  /* 0x0000000133385836 */ /* 0x000fe20000000000 */
[----:B------:R-:W-:Y:S01]  /*8550*/  @!P5 MOV R49, R6 ;  /* 0x000000060031d202 */ /* 0x000fe20000000f00 */
[----:B------:R-:W-:Y:S01]  /*8560*/  @P5 IMAD.MOV.U32 R49, RZ, RZ, R5 ;  /* 0x000000ffff315224 */ /* 0x000fe200078e0005 */
[----:B------:R-:W-:Y:S06]  /*8570*/  BRA `(.L_x_1246) ;  /* 0x0000000000e47947 */ /* 0x000fec0003800000 */
.L_x_1247:
        /* <DEDUP_REMOVED lines=13> */
.L_x_1249:
[----:B------:R-:W-:Y:S05]  /*8650*/  BSYNC.RECONVERGENT B3 ;  /* 0x0000000000037941 */ /* 0x000fea0003800200 */
.L_x_1248:
        /* <DEDUP_REMOVED lines=42> */
[----:B------:R-:W-:-:S07]  /*8900*/  HFMA2 R56, -RZ, RZ, 0, 0 ;  /* 0x00000000ff387431 */ /* 0x000fce00000001ff */
.L_x_1246:
[----:B------:R-:W-:Y:S05]  /*8910*/  BSYNC.RECONVERGENT B2 ;  /* 0x0000000000027941 */ /* 0x000fea0003800200 */
.L_x_1245:
        /* <DEDUP_REMOVED lines=10> */
[----:B------:R-:W-:Y:S02]  /*89c0*/  SHF.L.U32 R4, R27, 0x10, RZ ;  /* 0x000000101b047819 */ /* 0x000fe400000006ff */
[----:B------:R-:W-:Y:S02]  /*89d0*/  FSEL R49, R49, RZ, !P5 ;  /* 0x000000ff31317208 */ /* 0x000fe40006800000 */
[----:B------:R-:W-:-:S03]  /*89e0*/  PLOP3.LUT P5, PT, P5, PT, PT, 0x8, 0x80 ;  /* 0x000000000080781c */ /* 0x000fc60002fae170 */
[----:B------:R-:W-:Y:S01]  /*89f0*/  FFMA.FTZ R51, R49, R4, R58 ;  /* 0x0000000431337223 */ /* 0x000fe2000001003a */
[----:B------:R-:W-:Y:S02]  /*8a00*/  HFMA2 R4, -RZ, RZ, 0, 1.1920928955078125e-07 ;  /* 0x00000002ff047431 */ /* 0x000fe400000001ff */
        /* <DEDUP_REMOVED lines=10> */
.L_x_1252:
        /* <DEDUP_REMOVED lines=9> */
[----:B------:R-:W-:Y:S01]  /*8b40*/  @!P6 VIADD R4, R3, 0x1 ;  /* 0x000000010304e836 */ /* 0x000fe20000000000 */
[----:B------:R-:W-:Y:S02]  /*8b50*/  @!P6 MOV R7, RZ ;  /* 0x000000ff0007e202 */ /* 0x000fe40000000f00 */
[----:B------:R-:W-:-:S13]  /*8b60*/  ISETP.NE.AND P0, PT, R10, RZ, !P6 ;  /* 0x000000ff0a00720c */ /* 0x000fda0007705270 */
[----:B------:R-:W-:Y:S02]  /*8b70*/  @P0 IADD3 R4, PT, PT, R3, RZ, RZ ;  /* 0x000000ff03040210 */ /* 0x000fe40007ffe0ff */
[----:B------:R-:W-:-:S03]  /*8b80*/  ISETP.NE.AND P0, PT, R2, RZ, PT ;  /* 0x000000ff0200720c */ /* 0x000fc60003f05270 */
[----:B------:R-:W-:-:S10]  /*8b90*/  @!P6 IMAD.MOV.U32 R3, RZ, RZ, R4 ;  /* 0x000000ffff03e224 */ /* 0x000fd400078e0004 */
.L_x_1254:
[----:B------:R-:W-:Y:S05]  /*8ba0*/  BSYNC.RECONVERGENT B3 ;  /* 0x0000000000037941 */ /* 0x000fea0003800200 */
.L_x_1253:
        /* <DEDUP_REMOVED lines=40> */
[----:B------:R-:W-:Y:S02]  /*8e30*/  IMAD.MOV.U32 R2, RZ, RZ, R4 ;  /* 0x000000ffff027224 */ /* 0x000fe400078e0004 */
[----:B------:R-:W-:Y:S01]  /*8e40*/  HFMA2 R4, -RZ, RZ, 0, 0 ;  /* 0x00000000ff047431 */ /* 0x000fe200000001ff */
[----:B------:R-:W-:-:S07]  /*8e50*/  LOP3.LUT R5, R56, UR29, R5, 0x96, !PT ;  /* 0x0000001d38057c12 */ /* 0x000fce000f8e9605 */
.L_x_1251:
[----:B------:R-:W-:Y:S05]  /*8e60*/  BSYNC.RECONVERGENT B2 ;  /* 0x0000000000027941 */ /* 0x000fea0003800200 */
.L_x_1250:
[----:B------:R-:W-:Y:S01]  /*8e70*/  I2FP.F32.U32 R56, R49 ;  /* 0x0000003100387245 */ /* 0x000fe20000201000 */
[----:B------:R-:W-:Y:S01]  /*8e80*/  IMAD.U32 R43, R43, 0x10000, RZ ;  /* 0x000100002b2b7824 */ /* 0x000fe200078e00ff */
[----:B------:R-:W-:Y:S02]  /*8e90*/  PRMT R49, R23, 0x7632, R49 ;  /* 0x0000763217317816 */ /* 0x000fe40000000031 */
[----:B------:R-:W-:Y:S01]  /*8ea0*/  F2FP.BF16.F32.PACK_AB R41, R41, R40 ;  /* 0x000000282929723e */ /* 0x000fe200000010ff */
[----:B------:R-:W-:Y:S01]  /*8eb0*/  FFMA.FTZ R56, R56, R64, 1.1641532182693481445e-10 ;  /* 0x2f00000038387423 */ /* 0x000fe20000010040 */
[----:B------:R-:W-:Y:S01]  /*8ec0*/  FMUL.FTZ R43, R43, R52 ;  /* 0x000000342b2b7220 */ /* 0x000fe20000410000 */
[----:B------:R-:W-:Y:S01]  /*8ed0*/  SHF.L.U32 R58, R49, 0x10, RZ ;  /* 0x00000010313a7819 */ /* 0x000fe200000006ff */
[----:B------:R-:W-:Y:S01]  /*8ee0*/  IMAD.U32 R52, R78, 0x10000, RZ ;  /* 0x000100004e347824 */ /* 0x000fe200078e00ff */
[----:B------:R-:W-:Y:S01]  /*8ef0*/  F2FP.BF16.F32.PACK_AB R42, R42, R46 ;  /* 0x0000002e2a2a723e */ /* 0x000fe200000010ff */
[----:B------:R-:W-:Y:S01]  /*8f00*/  FMUL.FTZ R43, R43, R92 ;  /* 0x0000005c2b2b7220 */ /* 0x000fe20000410000 */
[----:B------:R-:W-:-:S02]  /*8f10*/  FSETP.GTU.FTZ.AND P6, PT, R56, R93, PT ;  /* 0x0000005d3800720b */ /* 0x000fc40003fdc000 */
[----:B------:R-:W-:Y:S02]  /*8f20*/  F2FP.BF16.F32.PACK_AB R40, R15, R14 ;  /* 0x0000000e0f28723e */ /* 0x000fe400000010ff */
[----:B------:R-:W-:Y:S02]  /*8f30*/  FSEL R43, R43, RZ, !P6 ;  /* 0x000000ff2b2b7208 */ /* 0x000fe40007000000 */
[----:B------:R-:W-:-:S03]  /*8f40*/  PLOP3.LUT P6, PT, P6, PT, PT, 0x8, 0x80 ;  /* 0x000000000080781c */ /* 0x000fc600037ce170 */
[----:B------:R-:W-:-:S05]  /*8f50*/  FFMA.FTZ R49, R43, R52, R58 ;  /* 0x000000342b317223 */ /* 0x000fca000001003a */
[----:B------:R-:W-:Y:S01]  /*8f60*/  F2FP.BF16.F32.PACK_AB R43, R49, R51 ;  /* 0x00000033312b723e */ /* 0x000fe200000010ff */
[----:B------:R-:W-:Y:S06]  /*8f70*/  BRA `(.L_x_1255) ;  /* 0x0000002800787947 */ /* 0x000fec0003800000 */
.L_x_1214:
[----:B------:R-:W-:Y:S01]  /*8f80*/  ISETP.NE.AND P1, PT, R4, 0x1, PT ;  /* 0x000000010400780c */ /* 0x000fe20003f25270 */
[----:B------:R-:W-:Y:S01]  /*8f90*/  BSSY.RECONVERGENT B2, `(.L_x_1256) ;  /* 0x0000048000027945 */ /* 0x000fe20003800200 */
[----:B------:R-:W-:Y:S02]  /*8fa0*/  HFMA2 R45, -RZ, RZ, 0, 1.1920928955078125e-07 ;  /* 0x00000002ff2d7431 */ /* 0x000fe400000001ff */
[----:B0-----:R-:W-:Y:S01]  /*8fb0*/  IMAD.MOV.U32 R14, RZ, RZ, R2 ;  /* 0x000000ffff0e7224 */ /* 0x001fe200078e0002 */
        /* <DEDUP_REMOVED lines=12> */
.L_x_1258:
        /* <DEDUP_REMOVED lines=13> */
.L_x_1260:
[----:B------:R-:W-:Y:S05]  /*9150*/  BSYNC.RECONVERGENT B3 ;  /* 0x0000000000037941 */ /* 0x000fea0003800200 */
.L_x_1259:
        /* <DEDUP_REMOVED lines=41> */
[----:B------:R-:W-:Y:S01]  /*93f0*/  IMAD.MOV.U32 R45, RZ, RZ, RZ ;  /* 0x000000ffff2d7224 */ /* 0x000fe200078e00ff */
[----:B------:R-:W-:-:S07]  /*9400*/  MOV R14, R55 ;  /* 0x00000037000e7202 */ /* 0x000fce0000000f00 */
.L_x_1257:
[----:B------:R-:W-:Y:S05]  /*9410*/  BSYNC.RECONVERGENT B2 ;  /* 0x0000000000027941 */ /* 0x000fea0003800200 */
.L_x_1256:
[----:B------:R-:W0:Y:S01]  /*9420*/  LDC R92, c[0x0][0x408] ;  /* 0x00010200ff5c7b82 */ /* 0x000e220000000800 */
[----:B------:R-:W-:Y:S01]  /*9430*/  I2FP.F32.U32 R4, R14 ;  /* 0x0000000e00047245 */ /* 0x000fe20000201000 */
[----:B------:R-:W-:Y:S02]  /*9440*/  HFMA2 R51, -RZ, RZ, 0.1171875, 0 ;  /* 0x2f800000ff337431 */ /* 0x000fe400000001ff */
[C---:B-----5:R-:W-:Y:S01]  /*9450*/  IMAD.U32 R15, R40.reuse, 0x10000, RZ ;  /* 0x00010000280f7824 */ /* 0x060fe200078e00ff */
[----:B------:R-:W-:Y:S01]  /*9460*/  ISETP.NE.AND P2, PT, R45, 0x1, PT ;  /* 0x000000012d00780c */ /* 0x000fe20003f45270 */
[----:B------:R-:W-:Y:S01]  /*9470*/  BSSY.RECONVERGENT B2, `(.L_x_1261) ;  /* 0x0000050000027945 */ /* 0x000fe20003800200 */
[----:B------:R-:W-:Y:S01]  /*9480*/  PRMT R40, R40, 0x7632, R40 ;  /* 0x0000763228287816 */ /* 0x000fe20000000028 */
[----:B------:R-:W-:Y:S01]  /*9490*/  FFMA.FTZ R4, R4, R51, 1.1641532182693481445e-10 ;  /* 0x2f00000004047423 */ /* 0x000fe20000010033 */
[----:B------:R-:W1:Y:S01]  /*94a0*/  LDC R93, c[0x0][0x404] ;  /* 0x00010100ff5d7b82 */ /* 0x000e620000000800 */
[----:B------:R-:W-:Y:S01]  /*94b0*/  FMUL.FTZ R15, R15, R52 ;  /* 0x000000340f0f7220 */ /* 0x000fe20000410000 */
[----:B------:R-:W-:-:S03]  /*94c0*/  IMAD.MOV.U32 R44, RZ, RZ, 0x2 ;  /* 0x00000002ff2c7424 */ /* 0x000fc600078e00ff */
[----:B0-----:R-:W-:Y:S01]  /*94d0*/  FMUL.FTZ R14, R15, R92 ;  /* 0x0000005c0f0e7220 */ /* 0x001fe20000410000 */
[----:B------:R-:W-:Y:S02]  /*94e0*/  SHF.L.U32 R15, R24, 0x10, RZ ;  /* 0x00000010180f7819 */ /* 0x000fe400000006ff */
[----:B-1----:R-:W-:Y:S02]  /*94f0*/  FSETP.GTU.FTZ.AND P1, PT, R4, R93, PT ;  /* 0x0000005d0400720b */ /* 0x002fe40003f3c000 */
[----:B------:R-:W-:Y:S02]  /*9500*/  MOV R4, R2 ;  /* 0x0000000200047202 */ /* 0x000fe40000000f00 */
[----:B------:R-:W-:Y:S02]  /*9510*/  FSEL R14, R14, RZ, !P1 ;  /* 0x000000ff0e0e7208 */ /* 0x000fe40004800000 */
[----:B------:R-:W-:-:S03]  /*9520*/  PLOP3.LUT P1, PT, P1, PT, PT, 0x8, 0x80 ;  /* 0x000000000080781c */ /* 0x000fc60000f2e170 */
[----:B------:R-:W-:Y:S01]  /*9530*/  FMUL.FTZ R14, R15, R14 ;  /* 0x0000000e0f0e7220 */ /* 0x000fe20000410000 */
[----:B------:R-:W-:Y:S01]  /*9540*/  P2R R66, PR, RZ, 0x2 ;  /* 0x00000002ff427803 */ /* 0x000fe20000000000 */
[----:B------:R-:W-:Y:S08]  /*9550*/  @!P2 BRA `(.L_x_1262) ;  /* 0x000000040004a947 */ /* 0x000ff00003800000 */
        /* <DEDUP_REMOVED lines=8> */
.L_x_1263:
        /* <DEDUP_REMOVED lines=13> */
.L_x_1265:
[----:B------:R-:W-:Y:S05]  /*96b0*/  BSYNC.RECONVERGENT B3 ;  /* 0x0000000000037941 */ /* 0x000fea0003800200 */
.L_x_1264:
        /* <DEDUP_REMOVED lines=43> */
.L_x_1262:
[----:B------:R-:W-:Y:S05]  /*9970*/  BSYNC.RECONVERGENT B2 ;  /* 0x0000000000027941 */ /* 0x000fea0003800200 */
.L_x_1261:
[----:B------:R-:W-:Y:S01]  /*9980*/  I2FP.F32.U32 R4, R4 ;  /* 0x0000000400047245 */ /* 0x000fe20000201000 */
[----:B------:R-:W-:Y:S01]  /*9990*/  BSSY.RECONVERGENT B2, `(.L_x_1266) ;  /* 0x0000050000027945 */ /* 0x000fe20003800200 */
[----:B------:R-:W-:Y:S01]  /*99a0*/  SHF.L.U32 R15, R40, 0x10, RZ ;  /* 0x00000010280f7819 */ /* 0x000fe200000006ff */
[----:B------:R-:W-:Y:S01]  /*99b0*/  HFMA2 R45, -RZ, RZ, 0, 1.1920928955078125e-07 ;  /* 0x00000002ff2d7431 */ /* 0x000fe200000001ff */
        /* <DEDUP_REMOVED lines=9> */
[----:B------:R-:W-:Y:S01]  /*9a50*/  P2R R55, PR, RZ, 0x2 ;  /* 0x00000002ff377803 */ /* 0x000fe20000000000 */
[----:B------:R-:W-:Y:S01]  /*9a60*/  IMAD.MOV.U32 R4, RZ, RZ, R2 ;  /* 0x000000ffff047224 */ /* 0x000fe200078e0002 */
[----:B------:R-:W-:Y:S07]  /*9a70*/  @!P2 BRA `(.L_x_1267) ;  /* 0x000000040004a947 */ /* 0x000fee0003800000 */
        /* <DEDUP_REMOVED lines=8> */
.L_x_1268:
        /* <DEDUP_REMOVED lines=13> */
.L_x_1270:
[----:B------:R-:W-:Y:S05]  /*9bd0*/  BSYNC.RECONVERGENT B3 ;  /* 0x0000000000037941 */ /* 0x000fea0003800200 */
.L_x_1269:
        /* <DEDUP_REMOVED lines=40> */
[----:B------:R-:W-:Y:S01]  /*9e60*/  HFMA2 R45, -RZ, RZ, 0, 0 ;  /* 0x00000000ff2d7431 */ /* 0x000fe200000001ff */
[----:B------:R-:W-:Y:S01]  /*9e70*/  MOV R4, R53 ;  /* 0x0000003500047202 */ /* 0x000fe20000000f00 */
[----:B------:R-:W-:-:S07]  /*9e80*/  IMAD.MOV.U32 R53, RZ, RZ, R44 ;  /* 0x000000ffff357224 */ /* 0x000fce00078e002c */
.L_x_1267:
[----:B------:R-:W-:Y:S05]  /*9e90*/  BSYNC.RECONVERGENT B2 ;  /* 0x0000000000027941 */ /* 0x000fea0003800200 */
.L_x_1266:
[----:B------:R-:W-:Y:S01]  /*9ea0*/  I2FP.F32.U32 R4, R4 ;  /* 0x0000000400047245 */ /* 0x000fe20000201000 */
[----:B------:R-:W-:Y:S01]  /*9eb0*/  IMAD.U32 R47, R41, 0x10000, RZ ;  /* 0x00010000292f7824 */ /* 0x000fe200078e00ff */
        /* <DEDUP_REMOVED lines=10> */
[----:B------:R-:W-:Y:S02]  /*9f60*/  PLOP3.LUT P1, PT, P1, PT, PT, 0x8, 0x80 ;  /* 0x000000000080781c */ /* 0x000fe40000f2e170 */
[----:B------:R-:W-:Y:S01]  /*9f70*/  MOV R4, R2 ;  /* 0x0000000200047202 */ /* 0x000fe20000000f00 */
[----:B------:R-:W-:-:S04]  /*9f80*/  FMUL.FTZ R40, R47, R40 ;  /* 0x000000282f287220 */ /* 0x000fc80000410000 */
        /* <DEDUP_REMOVED lines=10> */
.L_x_1273:
        /* <DEDUP_REMOVED lines=13> */
.L_x_1275:
[----:B------:R-:W-:Y:S05]  /*a100*/  BSYNC.RECONVERGENT B3 ;  /* 0x0000000000037941 */ /* 0x000fea0003800200 */
.L_x_1274:
        /* <DEDUP_REMOVED lines=42> */
[----:B------:R-:W-:-:S07]  /*a3b0*/  HFMA2 R46, -RZ, RZ, 0, 0 ;  /* 0x00000000ff2e7431 */ /* 0x000fce00000001ff */
.L_x_1272:
[----:B------:R-:W-:Y:S05]  /*a3c0*/  BSYNC.RECONVERGENT B2 ;  /* 0x0000000000027941 */ /* 0x000fea0003800200 */
.L_x_1271:
[----:B------:R-:W-:Y:S01]  /*a3d0*/  I2FP.F32.U32 R4, R4 ;  /* 0x0000000400047245 */ /* 0x000fe20000201000 */
[----:B------:R-:W-:Y:S01]  /*a3e0*/  IMAD.U32 R41, R41, 0x10000, RZ ;  /* 0x0001000029297824 */ /* 0x000fe200078e00ff */
[----:B------:R-:W-:Y:S01]  /*a3f0*/  ISETP.NE.AND P3, PT, R46, 0x1, PT ;  /* 0x000000012e00780c */ /* 0x000fe20003f65270 */
[----:B------:R-:W-:Y:S01]  /*a400*/  BSSY.RECONVERGENT B2, `(.L_x_1276) ;  /* 0x000004e000027945 */ /* 0x000fe20003800200 */
[----:B------:R-:W-:Y:S02]  /*a410*/  IMAD.MOV.U32 R47, RZ, RZ, 0x2 ;  /* 0x00000002ff2f7424 */ /* 0x000fe400078e00ff */
[----:B------:R-:W-:Y:S01]  /*a420*/  FFMA.FTZ R4, R4, R51, 1.1641532182693481445e-10 ;  /* 0x2f00000004047423 */ /* 0x000fe20000010033 */
[----:B------:R-:W-:-:S04]  /*a430*/  FMUL.FTZ R41, R41, R52 ;  /* 0x0000003429297220 */ /* 0x000fc80000410000 */
[----:B------:R-:W-:Y:S01]  /*a440*/  FMUL.FTZ R41, R41, R92 ;  /* 0x0000005c29297220 */ /* 0x000fe20000410000 */
[----:B------:R-:W-:Y:S02]  /*a450*/  FSETP.GTU.FTZ.AND P2, PT, R4, R93, PT ;  /* 0x0000005d0400720b */ /* 0x000fe40003f5c000 */
[----:B------:R-:W-:Y:S02]  /*a460*/  SHF.L.U32 R4, R76, 0x10, RZ ;  /* 0x000000104c047819 */ /* 0x000fe400000006ff */
[----:B------:R-:W-:Y:S02]  /*a470*/  FSEL R41, R41, RZ, !P2 ;  /* 0x000000ff29297208 */ /* 0x000fe40005000000 */
[----:B------:R-:W-:-:S03]  /*a480*/  PLOP3.LUT P2, PT, P2, PT, PT, 0x8, 0x80 ;  /* 0x000000000080781c */ /* 0x000fc6000174e170 */
[----:B------:R-:W-:Y:S01]  /*a490*/  FMUL.FTZ R41, R4, R41 ;  /* 0x0000002904297220 */ /* 0x000fe20000410000 */
[----:B------:R-:W-:-:S03]  /*a4a0*/  MOV R4, R2 ;  /* 0x0000000200047202 */ /* 0x000fc60000000f00 */
        /* <DEDUP_REMOVED lines=10> */
.L_x_1278:
        /* <DEDUP_REMOVED lines=13> */
.L_x_1280:
[----:B------:R-:W-:Y:S05]  /*a620*/  BSYNC.RECONVERGENT B3 ;  /* 0x0000000000037941 */ /* 0x000fea0003800200 */
.L_x_1279:
        /* <DEDUP_REMOVED lines=43> */
.L_x_1277:
[----:B------:R-:W-:Y:S05]  /*a8e0*/  BSYNC.RECONVERGENT B2 ;  /* 0x0000000000027941 */ /* 0x000fea0003800200 */
.L_x_1276:
[----:B------:R-:W-:Y:S01]  /*a8f0*/  I2FP.F32.U32 R4, R4 ;  /* 0x0000000400047245 */ /* 0x000fe20000201000 */
[----:B------:R-:W-:Y:S01]  /*a900*/  IMAD.U32 R49, R42, 0x10000, RZ ;  /* 0x000100002a317824 */ /* 0x000fe200078e00ff */
[----:B------:R-:W-:Y:S01]  /*a910*/  ISETP.NE.AND P4, PT, R47, 0x1, PT ;  /* 0x000000012f00780c */ /* 0x000fe20003f85270 */
[----:B------:R-:W-:Y:S02]  /*a920*/  BSSY.RECONVERGENT B2, `(.L_x_1281) ;  /* 0x000004e000027945 */ /* 0x000fe40003800200 */
        /* <DEDUP_REMOVED lines=9> */
[----:B------:R-:W-:Y:S01]  /*a9c0*/  FMUL.FTZ R46, R49, R46 ;  /* 0x0000002e312e7220 */ /* 0x000fe20000410000 */
        /* <DEDUP_REMOVED lines=10> */
.L_x_1283:
        /* <DEDUP_REMOVED lines=13> */
.L_x_1285:
[----:B------:R-:W-:Y:S05]  /*ab40*/  BSYNC.RECONVERGENT B3 ;  /* 0x0000000000037941 */ /* 0x000fea0003800200 */
.L_x_1284:
        /* <DEDUP_REMOVED lines=43> */
.L_x_1282:
[----:B------:R-:W-:Y:S05]  /*ae00*/  BSYNC.RECONVERGENT B2 ;  /* 0x0000000000027941 */ /* 0x000fea0003800200 */
.L_x_1281:
[----:B------:R-:W-:Y:S01]  /*ae10*/  HFMA2 R64, -RZ, RZ, 0.1171875, 0 ;  /* 0x2f800000ff407431 */ /* 0x000fe200000001ff */
[----:B------:R-:W-:Y:S01]  /*ae20*/  I2FP.F32.U32 R42, R42 ;  /* 0x0000002a002a7245 */ /* 0x000fe20000201000 */
[----:B------:R-:W-:Y:S01]  /*ae30*/  IMAD.U32 R47, R4, 0x10000, RZ ;  /* 0x00010000042f7824 */ /* 0x000fe200078e00ff */
[----:B------:R-:W-:Y:S01]  /*ae40*/  ISETP.NE.AND P5, PT, R51, 0x1, PT ;  /* 0x000000013300780c */ /* 0x000fe20003fa5270 */
[----:B------:R-:W-:Y:S01]  /*ae50*/  BSSY.RECONVERGENT B2, `(.L_x_1286) ;  /* 0x000004e000027945 */ /* 0x000fe20003800200 */
[----:B------:R-:W-:Y:S02]  /*ae60*/  IMAD.MOV.U32 R56, RZ, RZ, 0x2 ;  /* 0x00000002ff387424 */ /* 0x000fe400078e00ff */
[----:B------:R-:W-:Y:S01]  /*ae70*/  FFMA.FTZ R42, R42, R64, 1.1641532182693481445e-10 ;  /* 0x2f0000002a2a7423 */ /* 0x000fe20000010040 */
[----:B------:R-:W-:Y:S01]  /*ae80*/  FMUL.FTZ R47, R47, R52 ;  /* 0x000000342f2f7220 */ /* 0x000fe20000410000 */
[----:B------:R-:W-:-:S03]  /*ae90*/  MOV R49, R2 ;  /* 0x0000000200317202 */ /* 0x000fc60000000f00 */
[----:B------:R-:W-:Y:S01]  /*aea0*/  FMUL.FTZ R47, R47, R92 ;  /* 0x0000005c2f2f7220 */ /* 0x000fe20000410000 */
[----:B------:R-:W-:-:S04]  /*aeb0*/  FSETP.GTU.FTZ.AND P4, PT, R42, R93, PT ;  /* 0x0000005d2a00720b */ /* 0x000fc80003f9c000 */
[----:B------:R-:W-:Y:S02]  /*aec0*/  FSEL R42, R47, RZ, !P4 ;  /* 0x000000ff2f2a7208 */ /* 0x000fe40006000000 */
[----:B------:R-:W-:Y:S02]  /*aed0*/  SHF.L.U32 R47, R77, 0x10, RZ ;  /* 0x000000104d2f7819 */ /* 0x000fe400000006ff */
        /* <DEDUP_REMOVED lines=12> */
.L_x_1288:
        /* <DEDUP_REMOVED lines=13> */
.L_x_1290:
[----:B------:R-:W-:Y:S05]  /*b070*/  BSYNC.RECONVERGENT B3 ;  /* 0x0000000000037941 */ /* 0x000fea0003800200 */
.L_x_1289:
        /* <DEDUP_REMOVED lines=43> */
.L_x_1287:
[----:B------:R-:W-:Y:S05]  /*b330*/  BSYNC.RECONVERGENT B2 ;  /* 0x0000000000027941 */ /* 0x000fea0003800200 */
.L_x_1286:
[----:B------:R-:W-:Y:S01]  /*b340*/  I2FP.F32.U32 R4, R49 ;  /* 0x0000003100047245 */ /* 0x000fe20000201000 */
[C---:B------:R-:W-:Y:S01]  /*b350*/  IMAD.U32 R49, R43.reuse, 0x10000, RZ ;  /* 0x000100002b317824 */ /* 0x040fe200078e00ff */
[----:B------:R-:W-:Y:S01]  /*b360*/  ISETP.NE.AND P6, PT, R56, 0x1, PT ;  /* 0x000000013800780c */ /* 0x000fe20003fc5270 */
[----:B------:R-:W-:Y:S01]  /*b370*/  BSSY.RECONVERGENT B2, `(.L_x_1291) ;  /* 0x0000050000027945 */ /* 0x000fe20003800200 */
[----:B------:R-:W-:Y:S01]  /*b380*/  PRMT R43, R43, 0x7632, R43 ;  /* 0x000076322b2b7816 */ /* 0x000fe2000000002b */
[----:B------:R-:W-:Y:S01]  /*b390*/  FFMA.FTZ R4, R4, R64, 1.1641532182693481445e-10 ;  /* 0x2f00000004047423 */ /* 0x000fe20000010040 */
[----:B------:R-:W-:-:S04]  /*b3a0*/  FMUL.FTZ R49, R49, R52 ;  /* 0x0000003431317220 */ /* 0x000fc80000410000 */
[----:B------:R-:W-:Y:S01]  /*b3b0*/  FMUL.FTZ R49, R49, R92 ;  /* 0x0000005c31317220 */ /* 0x000fe20000410000 */
[----:B------:R-:W-:Y:S02]  /*b3c0*/  FSETP.GTU.FTZ.AND P5, PT, R4, R93, PT ;  /* 0x0000005d0400720b */ /* 0x000fe40003fbc000 */
[----:B------:R-:W-:Y:S02]  /*b3d0*/  SHF.L.U32 R4, R27, 0x10, RZ ;  /* 0x000000101b047819 */ /* 0x000fe400000006ff */
[----:B------:R-:W-:Y:S02]  /*b3e0*/  FSEL R51, R49, RZ, !P5 ;  /* 0x000000ff31337208 */ /* 0x000fe40006800000 */
[----:B------:R-:W-:Y:S02]  /*b3f0*/  PLOP3.LUT P5, PT, P5, PT, PT, 0x8, 0x80 ;  /* 0x000000000080781c */ /* 0x000fe40002fae170 */
[----:B------:R-:W-:Y:S01]  /*b400*/  MOV R49, R2 ;  /* 0x0000000200317202 */ /* 0x000fe20000000f00 */
[----:B------:R-:W-:Y:S01]  /*b410*/  FMUL.FTZ R51, R4, R51 ;  /* 0x0000003304337220 */ /* 0x000fe20000410000 */
[----:B------:R-:W-:Y:S01]  /*b420*/  IMAD.MOV.U32 R4, RZ, RZ, 0x2 ;  /* 0x00000002ff047424 */ /* 0x000fe200078e00ff */
[----:B------:R-:W-:Y:S08]  /*b430*/  @!P6 BRA `(.L_x_1292) ;  /* 0x00000004000ce947 */ /* 0x000ff00003800000 */
        /* <DEDUP_REMOVED lines=8> */
.L_x_1293:
        /* <DEDUP_REMOVED lines=15> */
.L_x_1295:
[----:B------:R-:W-:Y:S05]  /*b5b0*/  BSYNC.RECONVERGENT B3 ;  /* 0x0000000000037941 */ /* 0x000fea0003800200 */
.L_x_1294:
        /* <DEDUP_REMOVED lines=43> */
.L_x_1292:
[----:B------:R-:W-:Y:S05]  /*b870*/  BSYNC.RECONVERGENT B2 ;  /* 0x0000000000027941 */ /* 0x000fea0003800200 */
.L_x_1291:
[----:B------:R-:W-:Y:S02]  /*b880*/  I2FP.F32.U32 R56, R49 ;  /* 0x0000003100387245 */ /* 0x000fe40000201000 */
[----:B------:R-:W-:Y:S02]  /*b890*/  SHF.L.U32 R43, R43, 0x10, RZ ;  /* 0x000000102b2b7819 */ /* 0x000fe400000006ff */
[----:B------:R-:W-:Y:S01]  /*b8a0*/  F2FP.BF16.F32.PACK_AB R41, R41, R40 ;  /* 0x000000282929723e */ /* 0x000fe200000010ff */
[----:B------:R-:W-:Y:S01]  /*b8b0*/  FFMA.FTZ R56, R56, R64, 1.1641532182693481445e-10 ;  /* 0x2f00000038387423 */ /* 0x000fe20000010040 */
[----:B------:R-:W-:Y:S01]  /*b8c0*/  F2FP.BF16.F32.PACK_AB R42, R42, R46 ;  /* 0x0000002e2a2a723e */ /* 0x000fe200000010ff */
[----:B------:R-:W-:Y:S01]  /*b8d0*/  FMUL.FTZ R43, R43, R52 ;  /* 0x000000342b2b7220 */ /* 0x000fe20000410000 */
[----:B------:R-:W-:Y:S01]  /*b8e0*/  IMAD.U32 R52, R78, 0x10000, RZ ;  /* 0x000100004e347824 */ /* 0x000fe200078e00ff */
[----:B------:R-:W-:Y:S02]  /*b8f0*/  F2FP.BF16.F32.PACK_AB R40, R15, R14 ;  /* 0x0000000e0f28723e */ /* 0x000fe400000010ff */
[----:B------:R-:W-:Y:S01]  /*b900*/  FMUL.FTZ R43, R43, R92 ;  /* 0x0000005c2b2b7220 */ /* 0x000fe20000410000 */
[----:B------:R-:W-:-:S04]  /*b910*/  FSETP.GTU.FTZ.AND P6, PT, R56, R93, PT ;  /* 0x0000005d3800720b */ /* 0x000fc80003fdc000 */
[----:B------:R-:W-:Y:S02]  /*b920*/  FSEL R43, R43, RZ, !P6 ;  /* 0x000000ff2b2b7208 */ /* 0x000fe40007000000 */
[----:B------:R-:W-:-:S03]  /*b930*/  PLOP3.LUT P6, PT, P6, PT, PT, 0x8, 0x80 ;  /* 0x000000000080781c */ /* 0x000fc600037ce170 */
[----:B------:R-:W-:-:S05]  /*b940*/  FMUL.FTZ R49, R52, R43 ;  /* 0x0000002b34317220 */ /* 0x000fca0000410000 */
[----:B------:R-:W-:-:S07]  /*b950*/  F2FP.BF16.F32.PACK_AB R43, R49, R51 ;  /* 0x00000033312b723e */ /* 0x000fce00000010ff */
.L_x_1255:
[----:B------:R-:W0:Y:S01]  /*b960*/  LDC.64 R56, c[0x0][0x3a8] ;  /* 0x0000ea00ff387b82 */ /* 0x000e220000000a00 */
[----:B------:R-:W-:Y:S02]  /*b970*/  SEL R52, RZ, 0x1000000, !P6 ;  /* 0x01000000ff347807 */ /* 0x000fe40007000000 */
[----:B------:R-:W-:Y:S02]  /*b980*/  SEL R58, RZ, 0x10000, !P5 ;  /* 0x00010000ff3a7807 */ /* 0x000fe40006800000 */
[----:B------:R-:W-:Y:S02]  /*b990*/  SEL R59, RZ, 0x100, !P4 ;  /* 0x00000100ff3b7807 */ /* 0x000fe40006000000 */
[----:B------:R-:W-:Y:S02]  /*b9a0*/  ISETP.NE.AND P5, PT, R55, RZ, PT ;  /* 0x000000ff3700720c */ /* 0x000fe40003fa5270 */
[----:B------:R-:W-:Y:S02]  /*b9b0*/  LOP3.LUT R59, R59, R52, R58, 0xfe, !PT ;  /* 0x000000343b3b7212 */ /* 0x000fe400078efe3a */
[----:B------:R-:W-:-:S02]  /*b9c0*/  SEL R58, RZ, 0x1000000, !P2 ;  /* 0x01000000ff3a7807 */ /* 0x000fc40005000000 */
[----:B------:R-:W-:Y:S02]  /*b9d0*/  SEL R55, RZ, 0x10000, !P1 ;  /* 0x00010000ff377807 */ /* 0x000fe40004800000 */
[----:B------:R-:W-:Y:S02]  /*b9e0*/  SEL R52, RZ, 0x100, !P5 ;  /* 0x00000100ff347807 */ /* 0x000fe40006800000 */
[----:B------:R-:W-:Y:S02]  /*b9f0*/  ISETP.NE.AND P6, PT, R66, RZ, PT ;  /* 0x000000ff4200720c */ /* 0x000fe40003fc5270 */
[----:B------:R-:W-:Y:S02]  /*ba00*/  LOP3.LUT R52, R52, R58, R55, 0xfe, !PT ;  /* 0x0000003a34347212 */ /* 0x000fe400078efe37 */
[----:B------:R-:W-:Y:S02]  /*ba10*/  SEL R58, RZ, 0x1, !P3 ;  /* 0x00000001ff3a7807 */ /* 0x000fe40005800000 */
[----:B------:R-:W-:Y:S01]  /*ba20*/  SEL R55, RZ, 0x1, !P6 ;  /* 0x00000001ff377807 */ /* 0x000fe20007000000 */
[----:B0-----:R-:W-:-:S05]  /*ba30*/  IMAD.WIDE.U32 R56, R54, 0x10, R56 ;  /* 0x0000001036387825 */ /* 0x001fca00078e0038 */
[----:B------:R0:W-:Y:S02]  /*ba40*/  STG.E.128 desc[UR8][R56.64], R40 ;  /* 0x0000002838007986 */ /* 0x0001e4000c101d08 */
[----:B0-----:R-:W0:Y:S01]  /*ba50*/  LDC.64 R42, c[0x0][0x3b0] ;  /* 0x0000ec00ff2a7b82 */ /* 0x001e220000000a00 */
[----:B------:R-:W-:Y:S02]  /*ba60*/  LOP3.LUT R41, R59, R58, RZ, 0xfc, !PT ;  /* 0x0000003a3b297212 */ /* 0x000fe400078efcff */
[----:B------:R-:W-:Y:S02]  /*ba70*/  LOP3.LUT R40, R52, R55, RZ, 0xfc, !PT ;  /* 0x0000003734287212 */ /* 0x000fe400078efcff */
[----:B------:R-:W-:Y:S01]  /*ba80*/  MOV R55, R53 ;  /* 0x0000003500377202 */ /* 0x000fe20000000f00 */
[----:B0-----:R-:W-:-:S05]  /*ba90*/  IMAD.WIDE.U32 R42, R54, 0x8, R42 ;  /* 0x00000008362a7825 */ /* 0x001fca00078e002a */
[----:B------:R1:W-:Y:S02]  /*baa0*/  STG.E.64 desc[UR8][R42.64], R40 ;  /* 0x000000282a007986 */ /* 0x0003e4000c101b08 */
.L_x_1213:
[----:B------:R-:W-:Y:S05]  /*bab0*/  BSYNC.RECONVERGENT B1 ;  /* 0x0000000000017941 */ /* 0x000fea0003800200 */
.L_x_1212:
[----:B01----:R-:W-:Y:S01]  /*bac0*/  FADD.FTZ R41, RZ, R13 ;  /* 0x0000000dff297221 */ /* 0x003fe20000010000 */
[C---:B------:R-:W-:Y:S01]  /*bad0*/  ISETP.GE.U32.AND P4, PT, R11.reuse, 0x20, PT ;  /* 0x000000200b00780c */ /* 0x040fe20003f86070 */
[----:B------:R-:W0:Y:S01]  /*bae0*/  S2R R42, SR_TID.X ;  /* 0x00000000002a7919 */ /* 0x000e220000002100 */
[----:B------:R-:W-:Y:S01]  /*baf0*/  ISETP.GT.U32.AND P1, PT, R11, 0x3f, PT ;  /* 0x0000003f0b00780c */ /* 0x000fe20003f24070 */
[----:B------:R-:W-:Y:S01]  /*bb00*/  FADD.FTZ R40, R12, R41 ;  /* 0x000000290c287221 */ /* 0x000fe20000010000 */
[----:B------:R-:W-:-:S03]  /*bb10*/  UMOV UR4, 0xffffffff ;  /* 0xffffffff00047882 */ /* 0x000fc60000000000 */
[----:B------:R-:W-:-:S04]  /*bb20*/  FADD.FTZ R41, R17, R40 ;  /* 0x0000002811297221 */ /* 0x000fc80000010000 */
[----:B------:R-:W-:-:S04]  /*bb30*/  FADD.FTZ R41, R16, R41 ;  /* 0x0000002910297221 */ /* 0x000fc80000010000 */
[----:B------:R-:W-:-:S04]  /*bb40*/  FADD.FTZ R41, R48, R41 ;  /* 0x0000002930297221 */ /* 0x000fc80000010000 */
[----:B------:R-:W-:-:S04]  /*bb50*/  FADD.FTZ R41, R18, R41 ;  /* 0x0000002912297221 */ /* 0x000fc80000010000 */
[----:B------:R-:W-:-:S04]  /*bb60*/  FADD.FTZ R40, R50, R41 ;  /* 0x0000002932287221 */ /* 0x000fc80000010000 */
[----:B------:R-:W-:-:S05]  /*bb70*/  FADD.FTZ R40, R19, R40 ;  /* 0x0000002813287221 */ /* 0x000fca0000010000 */
[----:B------:R-:W-:Y:S02]  /*bb80*/  FSEL R53, R40, RZ, P4 ;  /* 0x000000ff28357208 */ /* 0x000fe40002000000 */
[----:B0-----:R-:W-:-:S03]  /*bb90*/  LOP3.LUT R42, R42, 0x1f, RZ, 0xc0, !PT ;  /* 0x0000001f2a2a7812 */ /* 0x001fc600078ec0ff */
[----:B------:R-:W-:Y:S01]  /*bba0*/  FADD.FTZ R40, R14, R53 ;  /* 0x000000350e287221 */ /* 0x000fe20000010000 */
[----:B------:R-:W-:-:S03]  /*bbb0*/  ISETP.NE.AND P2, PT, R42, RZ, PT ;  /* 0x000000ff2a00720c */ /* 0x000fc60003f45270 */
        /* <DEDUP_REMOVED lines=62> */
.L_x_1313:
[----:B------:R-:W-:Y:S01]  /*bfa0*/  FMUL.FTZ R40, R53, R53 ;  /* 0x0000003535287220 */ /* 0x000fe20000410000 */
[----:B-1----:R-:W-:Y:S01]  /*bfb0*/  FADD.FTZ R52, R56, R65 ;  /* 0x0000004138347221 */ /* 0x002fe20000010000 */
[----:B------:R-:W-:Y:S01]  /*bfc0*/  PLOP3.LUT P1, PT, PT, PT, UP2, 0x40, 0x4 ;  /* 0x000000000004781c */ /* 0x000fe20003f2e828 */
[----:B------:R-:W1:Y:S01]  /*bfd0*/  @!P2 LDC.64 R42, c[0x0][0x3c0] ;  /* 0x0000f000ff2aab82 */ /* 0x000e620000000a00 */
[----:B------:R-:W-:Y:S01]  /*bfe0*/  BSSY.RECONVERGENT B1, `(.L_x_1297) ;  /* 0x000003d000017945 */ /* 0x000fe20003800200 */
[----:B------:R-:W-:Y:S01]  /*bff0*/  FFMA.FTZ R52, R52, R41, UR12 ;  /* 0x0000000c34347e23 */ /* 0x000fe20008010029 */
[----:B------:R-:W-:Y:S02]  /*c000*/  FSEL R57, R40, RZ, !P1 ;  /* 0x000000ff28397208 */ /* 0x000fe40004800000 */
[----:B------:R-:W-:-:S03]  /*c010*/  PLOP3.LUT P1, PT, PT, PT, UP2, 0x40, 0x4 ;  /* 0x000000000004781c */ /* 0x000fc60003f2e828 */
[----:B------:R-:W2:Y:S01]  /*c020*/  @!P2 LDC.64 R40, c[0x0][0x3c8] ;  /* 0x0000f200ff28ab82 */ /* 0x000ea20000000a00 */
[----:B------:R-:W-:Y:S01]  /*c030*/  FADD.FTZ R52, R52, R57 ;  /* 0x0000003934347221 */ /* 0x000fe20000010000 */
[----:B0-----:R-:W-:-:S03]  /*c040*/  FSEL R56, R53, RZ, P1 ;  /* 0x000000ff35387208 */ /* 0x001fc60000800000 */
[----:B------:R-:W0:Y:S01]  /*c050*/  MUFU.RSQ R54, R52 ;  /* 0x0000003400367308 */ /* 0x000e220000001400 */
[----:B-1----:R-:W-:-:S05]  /*c060*/  @!P2 IMAD.WIDE R42, R9, 0x4, R42 ;  /* 0x00000004092aa825 */ /* 0x002fca00078e022a */
[----:B------:R1:W-:Y:S01]  /*c070*/  @!P2 STG.E desc[UR8][R42.64], R53 ;  /* 0x000000352a00a986 */ /* 0x0003e2000c101908 */
[----:B--2---:R-:W-:-:S05]  /*c080*/  @!P2 IMAD.WIDE R40, R9, 0x4, R40 ;  /* 0x000000040928a825 */ /* 0x004fca00078e0228 */
[----:B0-----:R1:W-:Y:S01]  /*c090*/  @!P2 STG.E desc[UR8][R40.64], R54 ;  /* 0x000000362800a986 */ /* 0x0013e2000c101908 */
[----:B------:R-:W-:Y:S05]  /*c0a0*/  @!P4 BRA `(.L_x_1298) ;  /* 0x0000000000c0c947 */ /* 0x000fea0003800000 */
[--C-:B-1----:R-:W-:Y:S01]  /*c0b0*/  FADD.FTZ R41, R13, -R56.reuse ;  /* 0x800000380d297221 */ /* 0x102fe20000010000 */
[----:B------:R-:W-:Y:S01]  /*c0c0*/  SHF.L.U32 R53, R60, 0x10, RZ ;  /* 0x000000103c357819 */ /* 0x000fe200000006ff */
[----:B------:R-:W-:Y:S01]  /*c0d0*/  IMAD.U32 R43, R68, 0x10000, RZ ;  /* 0x00010000442b7824 */ /* 0x000fe200078e00ff */
[----:B------:R-:W-:Y:S01]  /*c0e0*/  SHF.L.U32 R52, R80, 0x10, RZ ;  /* 0x0000001050347819 */ /* 0x000fe200000006ff */
[----:B------:R-:W-:Y:S01]  /*c0f0*/  FMUL.FTZ R40, R54, R41 ;  /* 0x0000002936287220 */ /* 0x000fe20000410000 */
[--C-:B------:R-:W-:Y:S01]  /*c100*/  FADD.FTZ R41, R12, -R56.reuse ;  /* 0x800000380c297221 */ /* 0x100fe20000010000 */
[----:B------:R-:W-:Y:S01]  /*c110*/  IMAD.U32 R42, R79, 0x10000, RZ ;  /* 0x000100004f2a7824 */ /* 0x000fe200078e00ff */
[----:B------:R-:W-:Y:S01]  /*c120*/  SHF.L.U32 R64, R84, 0x10, RZ ;  /* 0x0000001054407819 */ /* 0x000fe200000006ff */
[----:B------:R-:W-:Y:S01]  /*c130*/  FFMA.FTZ R40, R40, R43, R53 ;  /* 0x0000002b28287223 */ /* 0x000fe20000010035 */
[----:B------:R-:W-:Y:S01]  /*c140*/  FMUL.FTZ R41, R54, R41 ;  /* 0x0000002936297220 */ /* 0x000fe20000410000 */
[----:B------:R-:W-:Y:S01]  /*c150*/  FADD.FTZ R43, R17, -R56 ;  /* 0x80000038112b7221 */ /* 0x000fe20000010000 */
[----:B------:R-:W-:Y:S01]  /*c160*/  IMAD.U32 R58, R81, 0x10000, RZ ;  /* 0x00010000513a7824 */ /* 0x000fe200078e00ff */
[----:B------:R-:W-:Y:S01]  /*c170*/  SHF.L.U32 R53, R62, 0x10, RZ ;  /* 0x000000103e357819 */ /* 0x000fe200000006ff */
[----:B------:R-:W-:Y:S01]  /*c180*/  FFMA.FTZ R57, R41, R42, R52 ;  /* 0x0000002a29397223 */ /* 0x000fe20000010034 */
[----:B------:R-:W-:Y:S01]  /*c190*/  SHF.L.U32 R52, R61, 0x10, RZ ;  /* 0x000000103d347819 */ /* 0x000fe200000006ff */
[----:B------:R-:W-:Y:S01]  /*c1a0*/  FMUL.FTZ R41, R54, R43 ;  /* 0x0000002b36297220 */ /* 0x000fe20000410000 */
[----:B------:R-:W-:-:S02]  /*c1b0*/  IMAD.U32 R42, R69, 0x10000, RZ ;  /* 0x00010000452a7824 */ /* 0x000fc400078e00ff */
[----:B------:R-:W-:Y:S01]  /*c1c0*/  FADD.FTZ R43, R16, -R56 ;  /* 0x80000038102b7221 */ /* 0x000fe20000010000 */
[----:B------:R-:W-:Y:S01]  /*c1d0*/  F2FP.BF16.F32.PACK_AB R40, R57, R40 ;  /* 0x000000283928723e */ /* 0x000fe200000010ff */
[----:B------:R-:W-:Y:S01]  /*c1e0*/  FFMA.FTZ R41, R41, R42, R52 ;  /* 0x0000002a29297223 */ /* 0x000fe20000010034 */
[----:B------:R-:W-:Y:S01]  /*c1f0*/  SHF.L.U32 R42, R82, 0x10, RZ ;  /* 0x00000010522a7819 */ /* 0x000fe200000006ff */
[----:B------:R-:W-:Y:S01]  /*c200*/  FMUL.FTZ R43, R54, R43 ;  /* 0x0000002b362b7220 */ /* 0x000fe20000410000 */
[----:B------:R-:W-:-:S03]  /*c210*/  IMAD.U32 R52, R83, 0x10000, RZ ;  /* 0x0001000053347824 */ /* 0x000fc600078e00ff */
[----:B------:R-:W-:Y:S01]  /*c220*/  FFMA.FTZ R58, R43, R58, R42 ;  /* 0x0000003a2b3a7223 */ /* 0x000fe2000001002a */
[----:B------:R-:W-:-:S04]  /*c230*/  FADD.FTZ R43, R48, -R56 ;  /* 0x80000038302b7221 */ /* 0x000fc80000010000 */
[----:B------:R-:W-:Y:S01]  /*c240*/  FMUL.FTZ R42, R54, R43 ;  /* 0x0000002b362a7220 */ /* 0x000fe20000410000 */
[----:B------:R-:W-:Y:S01]  /*c250*/  IMAD.U32 R43, R70, 0x10000, RZ ;  /* 0x00010000462b7824 */ /* 0x000fe200078e00ff */
[----:B------:R-:W-:-:S03]  /*c260*/  F2FP.BF16.F32.PACK_AB R41, R58, R41 ;  /* 0x000000293a29723e */ /* 0x000fc600000010ff */
[----:B------:R-:W-:Y:S01]  /*c270*/  FFMA.FTZ R42, R42, R43, R53 ;  /* 0x0000002b2a2a7223 */ /* 0x000fe20000010035 */
[--C-:B------:R-:W-:Y:S01]  /*c280*/  FADD.FTZ R43, R18, -R56.reuse ;  /* 0x80000038122b7221 */ /* 0x100fe20000010000 */
[----:B------:R-:W-:-:S03]  /*c290*/  FADD.FTZ R53, R19, -R56 ;  /* 0x8000003813357221 */ /* 0x000fc60000010000 */
[C---:B------:R-:W-:Y:S01]  /*c2a0*/  FMUL.FTZ R43, R54.reuse, R43 ;  /* 0x0000002b362b7220 */ /* 0x040fe20000410000 */
[----:B------:R-:W-:-:S03]  /*c2b0*/  FMUL.FTZ R53, R54, R53 ;  /* 0x0000003536357220 */ /* 0x000fc60000410000 */
[----:B------:R-:W-:Y:S01]  /*c2c0*/  FFMA.FTZ R59, R43, R52, R64 ;  /* 0x000000342b3b7223 */ /* 0x000fe20000010040 */
[----:B------:R-:W-:Y:S01]  /*c2d0*/  FADD.FTZ R43, R50, -R56 ;  /* 0x80000038322b7221 */ /* 0x000fe20000010000 */
[----:B------:R-:W-:Y:S01]  /*c2e0*/  SHF.L.U32 R64, R63, 0x10, RZ ;  /* 0x000000103f407819 */ /* 0x000fe200000006ff */
[----:B------:R-:W-:Y:S02]  /*c2f0*/  IMAD.U32 R52, R71, 0x10000, RZ ;  /* 0x0001000047347824 */ /* 0x000fe400078e00ff */
[----:B------:R-:W-:Y:S01]  /*c300*/  FMUL.FTZ R43, R54, R43 ;  /* 0x0000002b362b7220 */ /* 0x000fe20000410000 */
[----:B------:R-:W-:-:S03]  /*c310*/  F2FP.BF16.F32.PACK_AB R42, R59, R42 ;  /* 0x0000002a3b2a723e */ /* 0x000fc600000010ff */
[----:B------:R-:W-:Y:S01]  /*c320*/  FFMA.FTZ R43, R43, R52, R64 ;  /* 0x000000342b2b7223 */ /* 0x000fe20000010040 */
[----:B------:R-:W-:Y:S01]  /*c330*/  SHF.L.U32 R64, R86, 0x10, RZ ;  /* 0x0000001056407819 */ /* 0x000fe200000006ff */
[----:B------:R-:W-:-:S04]  /*c340*/  IMAD.U32 R52, R85, 0x10000, RZ ;  /* 0x0001000055347824 */ /* 0x000fc800078e00ff */
[----:B------:R-:W-:-:S05]  /*c350*/  FFMA.FTZ R52, R53, R52, R64 ;  /* 0x0000003435347223 */ /* 0x000fca0000010040 */
[----:B------:R-:W-:Y:S02]  /*c360*/  F2FP.BF16.F32.PACK_AB R43, R52, R43 ;  /* 0x0000002b342b723e */ /* 0x000fe400000010ff */
[----:B------:R-:W0:Y:S02]  /*c370*/  LDC.64 R52, c[0x0][0x428] ;  /* 0x00010a00ff347b82 */ /* 0x000e240000000a00 */
[----:B0-----:R-:W-:-:S04]  /*c380*/  IMAD.WIDE.U32 R52, R0, 0x10, R52 ;  /* 0x0000001000347825 */ /* 0x001fc800078e0034 */
[----:B------:R-:W-:Y:S01]  /*c390*/  VIADD R0, R0, 0x20 ;  /* 0x0000002000007836 */ /* 0x000fe20000000000 */
[----:B------:R0:W-:Y:S06]  /*c3a0*/  STG.E.128 desc[UR8][R52.64], R40 ;  /* 0x0000002834007986 */ /* 0x0001ec000c101d08 */
.L_x_1298:
[----:B------:R-:W-:Y:S05]  /*c3b0*/  BSYNC.RECONVERGENT B1 ;  /* 0x0000000000017941 */ /* 0x000fea0003800200 */
.L_x_1297:
[----:B------:R-:W-:Y:S04]  /*c3c0*/  BSSY.RECONVERGENT B1, `(.L_x_1299) ;  /* 0x0000034000017945 */ /* 0x000fe80003800200 */
[----:B------:R-:W-:Y:S05]  /*c3d0*/  @!P0 BRA `(.L_x_1300) ;  /* 0x0000000000c88947 */ /* 0x000fea0003800000 */
[--C-:B01----:R-:W-:Y:S01]  /*c3e0*/  FADD.FTZ R41, R14, -R56.reuse ;  /* 0x800000380e297221 */ /* 0x103fe20000010000 */
        /* <DEDUP_REMOVED lines=10> */
[C---:B------:R-:W-:Y:S01]  /*c490*/  IMAD.U32 R53, R30.reuse, 0x10000, RZ ;  /* 0x000100001e357824 */ /* 0x040fe200078e00ff */
[----:B------:R-:W-:Y:S01]  /*c4a0*/  PRMT R64, R30, 0x7632, R64 ;  /* 0x000076321e407816 */ /* 0x000fe20000000040 */
[----:B------:R-:W-:Y:S01]  /*c4b0*/  FFMA.FTZ R57, R41, R42, R52 ;  /* 0x0000002a29397223 */ /* 0x000fe20000010034 */
[----:B------:R-:W-:Y:S01]  /*c4c0*/  SHF.L.U32 R42, R33, 0x10, RZ ;  /* 0x00000010212a7819 */ /* 0x000fe200000006ff */
[----:B------:R-:W-:Y:S01]  /*c4d0*/  FMUL.FTZ R41, R54, R43 ;  /* 0x0000002b36297220 */ /* 0x000fe20000410000 */
[----:B------:R-:W-:-:S02]  /*c4e0*/  IMAD.U32 R52, R29, 0x10000, RZ ;  /* 0x000100001d347824 */ /* 0x000fc400078e00ff */
[----:B------:R-:W-:Y:S01]  /*c4f0*/  FADD.FTZ R43, R45, -R56 ;  /* 0x800000382d2b7221 */ /* 0x000fe20000010000 */
[----:B------:R-:W-:Y:S01]  /*c500*/  SHF.L.U32 R64, R64, 0x10, RZ ;  /* 0x0000001040407819 */ /* 0x000fe200000006ff */
[----:B------:R-:W-:Y:S02]  /*c510*/  FFMA.FTZ R41, R41, R42, R52 ;  /* 0x0000002a29297223 */ /* 0x000fe40000010034 */
[----:B------:R-:W-:Y:S01]  /*c520*/  FMUL.FTZ R43, R54, R43 ;  /* 0x0000002b362b7220 */ /* 0x000fe20000410000 */
[----:B------:R-:W-:Y:S01]  /*c530*/  IMAD.U32 R42, R90, 0x10000, RZ ;  /* 0x000100005a2a7824 */ /* 0x000fe200078e00ff */
[----:B------:R-:W-:Y:S01]  /*c540*/  F2FP.BF16.F32.PACK_AB R40, R57, R40 ;  /* 0x000000283928723e */ /* 0x000fe200000010ff */
[----:B------:R-:W-:Y:S02]  /*c550*/  IMAD.U32 R52, R91, 0x10000, RZ ;  /* 0x000100005b347824 */ /* 0x000fe400078e00ff */
[----:B------:R-:W-:Y:S01]  /*c560*/  FFMA.FTZ R58, R43, R58, R42 ;  /* 0x0000003a2b3a7223 */ /* 0x000fe2000001002a */
[----:B------:R-:W-:-:S04]  /*c570*/  FADD.FTZ R43, R46, -R56 ;  /* 0x800000382e2b7221 */ /* 0x000fc80000010000 */
[----:B------:R-:W-:Y:S01]  /*c580*/  FMUL.FTZ R42, R54, R43 ;  /* 0x0000002b362a7220 */ /* 0x000fe20000410000 */
[----:B------:R-:W-:Y:S02]  /*c590*/  SHF.L.U32 R43, R34, 0x10, RZ ;  /* 0x00000010222b7819 */ /* 0x000fe400000006ff */
        /* <DEDUP_REMOVED lines=9> */
[C---:B------:R-:W-:Y:S02]  /*c630*/  IMAD.U32 R64, R31.reuse, 0x10000, RZ ;  /* 0x000100001f407824 */ /* 0x040fe400078e00ff */
[----:B------:R-:W-:Y:S01]  /*c640*/  FMUL.FTZ R43, R54, R43 ;  /* 0x0000002b362b7220 */ /* 0x000fe20000410000 */
[----:B------:R-:W-:Y:S02]  /*c650*/  PRMT R54, R31, 0x7632, R54 ;  /* 0x000076321f367816 */ /* 0x000fe40000000036 */
[----:B------:R-:W-:Y:S01]  /*c660*/  F2FP.BF16.F32.PACK_AB R42, R59, R42 ;  /* 0x0000002a3b2a723e */ /* 0x000fe200000010ff */
[----:B------:R-:W-:Y:S01]  /*c670*/  FFMA.FTZ R43, R43, R52, R64 ;  /* 0x000000342b2b7223 */ /* 0x000fe20000010040 */
[----:B------:R-:W-:Y:S01]  /*c680*/  PRMT R52, R35, 0x7632, R52 ;  /* 0x0000763223347816 */ /* 0x000fe20000000034 */
[----:B------:R-:W-:-:S03]  /*c690*/  IMAD.U32 R54, R54, 0x10000, RZ ;  /* 0x0001000036367824 */ /* 0x000fc600078e00ff */
[----:B------:R-:W-:-:S05]  /*c6a0*/  SHF.L.U32 R52, R52, 0x10, RZ ;  /* 0x0000001034347819 */ /* 0x000fca00000006ff */
[----:B------:R-:W-:Y:S02]  /*c6b0*/  FFMA.FTZ R54, R53, R52, R54 ;  /* 0x0000003435367223 */ /* 0x000fe40000010036 */
[----:B------:R-:W0:Y:S03]  /*c6c0*/  LDC.64 R52, c[0x0][0x428] ;  /* 0x00010a00ff347b82 */ /* 0x000e260000000a00 */
[----:B------:R-:W-:Y:S01]  /*c6d0*/  F2FP.BF16.F32.PACK_AB R43, R54, R43 ;  /* 0x0000002b362b723e */ /* 0x000fe200000010ff */
[----:B0-----:R-:W-:-:S05]  /*c6e0*/  IMAD.WIDE.U32 R52, R0, 0x10, R52 ;  /* 0x0000001000347825 */ /* 0x001fca00078e0034 */
[----:B------:R2:W-:Y:S02]  /*c6f0*/  STG.E.128 desc[UR8][R52.64], R40 ;  /* 0x0000002834007986 */ /* 0x0005e4000c101d08 */
.L_x_1300:
[----:B------:R-:W-:Y:S05]  /*c700*/  BSYNC.RECONVERGENT B1 ;  /* 0x0000000000017941 */ /* 0x000fea0003800200 */
.L_x_1299:
[----:B012---:R-:W0:Y:S02]  /*c710*/  LDC.64 R40, c[0x0][0x380] ;  /* 0x0000e000ff287b82 */ /* 0x007e240000000a00 */
[----:B0-----:R-:W-:-:S04]  /*c720*/  LEA R9, R40, R9, 0x2 ;  /* 0x0000000928097211 */ /* 0x001fc800078e10ff */
[----:B------:R-:W-:-:S13]  /*c730*/  ISETP.GE.AND P0, PT, R9, R41, PT ;  /* 0x000000290900720c */ /* 0x000fda0003f06270 */
[----:B------:R-:W-:Y:S05]  /*c740*/  @!P0 BRA `(.L_x_1301) ;  /* 0xffffff4400448947 */ /* 0x000fea000383ffff */
[----:B------:R-:W-:Y:S05]  /*c750*/  BSYNC B0 ;  /* 0x0000000000007941 */ /* 0x000fea0003800000 */
.L_x_1128:
[----:B------:R-:W-:Y:S05]  /*c760*/  EXIT ;  /* 0x000000000000794d */ /* 0x000fea0003800000 */
.L_x_1296:
[----:B------:R-:W-:Y:S01]  /*c770*/  HFMA2 R42, -RZ, RZ, 0, 5.9604644775390625e-08 ;  /* 0x00000001ff2a7431 */ /* 0x000fe200000001ff */
[----:B------:R-:W-:Y:S01]  /*c780*/  BSSY B1, `(.L_x_1302) ;  /* 0x0000007000017945 */ /* 0x000fe20003800000 */
[----:B------:R-:W-:Y:S01]  /*c790*/  IMAD.MOV.U32 R93, RZ, RZ, R53 ;  /* 0x000000ffff5d7224 */ /* 0x000fe200078e0035 */
[----:B------:R-:W-:Y:S01]  /*c7a0*/  MOV R52, 0xffffffff ;  /* 0xffffffff00347802 */ /* 0x000fe20000000f00 */
[----:B------:R-:W-:-:S07]  /*c7b0*/  IMAD.MOV.U32 R43, RZ, RZ, 0x1f ;  /* 0x0000001fff2b7424 */ /* 0x000fce00078e00ff */
[----:B------:R-:W-:Y:S05]  /*c7c0*/  WARPSYNC.COLLECTIVE R52, `(.L_x_1303) ;  /* 0x0000000034087348 */ /* 0x000fea0003c00000 */
[----:B------:R0:W1:Y:S02]  /*c7d0*/  SHFL.BFLY P3, R65, R93, R42, R43 ;  /* 0x0c00002a5d417389 */ /* 0x000064000006002b */
[----:B01----:R-:W-:Y:S05]  /*c7e0*/  ENDCOLLECTIVE ;  /* 0x000000000000791b */ /* 0x003fea0003800000 */
.L_x_1303:
[----:B------:R-:W-:Y:S05]  /*c7f0*/  BSYNC B1 ;  /* 0x0000000000017941 */ /* 0x000fea0003800000 */
.L_x_1302:
        /* <DEDUP_REMOVED lines=9> */
.L_x_1304:
[----:B------:R-:W-:Y:S01]  /*c890*/  HFMA2 R42, -RZ, RZ, 0, 2.384185791015625e-07 ;  /* 0x00000004ff2a7431 */ /* 0x000fe200000001ff */
[----:B------:R-:W-:-:S05]  /*c8a0*/  MOV R41, R65 ;  /* 0x0000004100297202 */ /* 0x000fca0000000f00 */
[----:B------:R-:W-:-:S04]  /*c8b0*/  FADD.FTZ R56, R54, R41 ;  /* 0x0000002936387221 */ /* 0x000fc80000010000 */
[----:B------:R-:W-:-:S07]  /*c8c0*/  IMAD.MOV.U32 R93, RZ, RZ, R56 ;  /* 0x000000ffff5d7224 */ /* 0x000fce00078e0038 */
[----:B------:R-:W-:Y:S05]  /*c8d0*/  WARPSYNC.COLLECTIVE R52, `(.L_x_1305) ;  /* 0x0000000034087348 */ /* 0x000fea0003c00000 */
[----:B------:R0:W1:Y:S02]  /*c8e0*/  SHFL.BFLY P3, R65, R93, R42, R43 ;  /* 0x0c00002a5d417389 */ /* 0x000064000006002b */
[----:B01----:R-:W-:Y:S05]  /*c8f0*/  ENDCOLLECTIVE ;  /* 0x000000000000791b */ /* 0x003fea0003800000 */
.L_x_1305:
        /* <DEDUP_REMOVED lines=8> */
.L_x_1306:
[----:B------:R-:W-:Y:S01]  /*c980*/  HFMA2 R42, -RZ, RZ, 0, 9.5367431640625e-07 ;  /* 0x00000010ff2a7431 */ /* 0x000fe200000001ff */
[----:B------:R-:W-:-:S05]  /*c990*/  MOV R40, R65 ;  /* 0x0000004100287202 */ /* 0x000fca0000000f00 */
[----:B------:R-:W-:-:S04]  /*c9a0*/  FADD.FTZ R58, R57, R40 ;  /* 0x00000028393a7221 */ /* 0x000fc80000010000 */
[----:B------:R-:W-:-:S07]  /*c9b0*/  IMAD.MOV.U32 R93, RZ, RZ, R58 ;  /* 0x000000ffff5d7224 */ /* 0x000fce00078e003a */
[----:B------:R-:W-:Y:S05]  /*c9c0*/  WARPSYNC.COLLECTIVE R52, `(.L_x_1307) ;  /* 0x0000000034087348 */ /* 0x000fea0003c00000 */
[----:B------:R0:W1:Y:S02]  /*c9d0*/  SHFL.BFLY P3, R65, R93, R42, R43 ;  /* 0x0c00002a5d417389 */ /* 0x000064000006002b */
[----:B01----:R-:W-:Y:S05]  /*c9e0*/  ENDCOLLECTIVE ;  /* 0x000000000000791b */ /* 0x003fea0003800000 */
.L_x_1307:
[----:B------:R-:W-:-:S04]  /*c9f0*/  IMAD.MOV.U32 R59, RZ, RZ, R65 ;  /* 0x000000ffff3b7224 */ /* 0x000fc800078e0041 */
        /* <DEDUP_REMOVED lines=35> */
[----:B------:R-:W-:Y:S02]  /*cc30*/  IMAD.MOV.U32 R42, RZ, RZ, 0x1 ;  /* 0x00000001ff2a7424 */ /* 0x000fe400078e00ff */
[----:B------:R-:W-:Y:S02]  /*cc40*/  HFMA2 R43, -RZ, RZ, 0, 1.847743988037109375e-06 ;  /* 0x0000001fff2b7431 */ /* 0x000fe400000001ff */
[----:B------:R-:W-:-:S07]  /*cc50*/  MOV R93, R40 ;  /* 0x00000028005d7202 */ /* 0x000fce0000000f00 */
[----:B------:R-:W-:Y:S05]  /*cc60*/  WARPSYNC.COLLECTIVE R52, `(.L_x_1308) ;  /* 0x0000000034087348 */ /* 0x000fea0003c00000 */
[----:B------:R0:W1:Y:S02]  /*cc70*/  SHFL.BFLY P3, R65, R93, R42, R43 ;  /* 0x0c00002a5d417389 */ /* 0x000064000006002b */
[----:B01----:R-:W-:Y:S05]  /*cc80*/  ENDCOLLECTIVE ;  /* 0x000000000000791b */ /* 0x003fea0003800000 */
.L_x_1308:
[----:B------:R-:W-:Y:S02]  /*cc90*/  IMAD.MOV.U32 R42, RZ, RZ, 0x2 ;  /* 0x00000002ff2a7424 */ /* 0x000fe400078e00ff */
[----:B------:R-:W-:-:S04]  /*cca0*/  IMAD.MOV.U32 R57, RZ, RZ, R65 ;  /* 0x000000ffff397224 */ /* 0x000fc800078e0041 */
[----:B------:R-:W-:-:S05]  /*ccb0*/  FADD.FTZ R57, R40, R57 ;  /* 0x0000003928397221 */ /* 0x000fca0000010000 */
[----:B------:R-:W-:-:S07]  /*ccc0*/  MOV R93, R57 ;  /* 0x00000039005d7202 */ /* 0x000fce0000000f00 */
[----:B------:R-:W-:Y:S05]  /*ccd0*/  WARPSYNC.COLLECTIVE R52, `(.L_x_1309) ;  /* 0x0000000034087348 */ /* 0x000fea0003c00000 */
[----:B------:R0:W1:Y:S02]  /*cce0*/  SHFL.BFLY P3, R65, R93, R42, R43 ;  /* 0x0c00002a5d417389 */ /* 0x000064000006002b */
[----:B01----:R-:W-:Y:S05]  /*ccf0*/  ENDCOLLECTIVE ;  /* 0x000000000000791b */ /* 0x003fea0003800000 */
.L_x_1309:
[----:B------:R-:W-:Y:S01]  /*cd00*/  HFMA2 R42, -RZ, RZ, 0, 2.384185791015625e-07 ;  /* 0x00000004ff2a7431 */ /* 0x000fe200000001ff */
[----:B------:R-:W-:-:S05]  /*cd10*/  MOV R54, R65 ;  /* 0x0000004100367202 */ /* 0x000fca0000000f00 */
[----:B------:R-:W-:-:S04]  /*cd20*/  FADD.FTZ R54, R57, R54 ;  /* 0x0000003639367221 */ /* 0x000fc80000010000 */
[----:B------:R-:W-:-:S07]  /*cd30*/  IMAD.MOV.U32 R93, RZ, RZ, R54 ;  /* 0x000000ffff5d7224 */ /* 0x000fce00078e0036 */
[----:B------:R-:W-:Y:S05]  /*cd40*/  WARPSYNC.COLLECTIVE R52, `(.L_x_1310) ;  /* 0x0000000034087348 */ /* 0x000fea0003c00000 */
[----:B------:R0:W1:Y:S02]  /*cd50*/  SHFL.BFLY P3, R65, R93, R42, R43 ;  /* 0x0c00002a5d417389 */ /* 0x000064000006002b */
[----:B01----:R-:W-:Y:S05]  /*cd60*/  ENDCOLLECTIVE ;  /* 0x000000000000791b */ /* 0x003fea0003800000 */
.L_x_1310:
[----:B------:R-:W-:Y:S02]  /*cd70*/  IMAD.MOV.U32 R42, RZ, RZ, 0x8 ;  /* 0x00000008ff2a7424 */ /* 0x000fe400078e00ff */
[----:B------:R-:W-:-:S04]  /*cd80*/  IMAD.MOV.U32 R59, RZ, RZ, R65 ;  /* 0x000000ffff3b7224 */ /* 0x000fc800078e0041 */
[----:B------:R-:W-:-:S05]  /*cd90*/  FADD.FTZ R59, R54, R59 ;  /* 0x0000003b363b7221 */ /* 0x000fca0000010000 */
[----:B------:R-:W-:-:S07]  /*cda0*/  MOV R93, R59 ;  /* 0x0000003b005d7202 */ /* 0x000fce0000000f00 */
[----:B------:R-:W-:Y:S05]  /*cdb0*/  WARPSYNC.COLLECTIVE R52, `(.L_x_1311) ;  /* 0x0000000034087348 */ /* 0x000fea0003c00000 */
[----:B------:R0:W1:Y:S02]  /*cdc0*/  SHFL.BFLY P3, R65, R93, R42, R43 ;  /* 0x0c00002a5d417389 */ /* 0x000064000006002b */
[----:B01----:R-:W-:Y:S05]  /*cdd0*/  ENDCOLLECTIVE ;  /* 0x000000000000791b */ /* 0x003fea0003800000 */
.L_x_1311:
[----:B------:R-:W-:Y:S01]  /*cde0*/  HFMA2 R42, -RZ, RZ, 0, 9.5367431640625e-07 ;  /* 0x00000010ff2a7431 */ /* 0x000fe200000001ff */
[----:B------:R-:W-:-:S05]  /*cdf0*/  MOV R56, R65 ;  /* 0x0000004100387202 */ /* 0x000fca0000000f00 */
[----:B------:R-:W-:-:S04]  /*ce00*/  FADD.FTZ R56, R59, R56 ;  /* 0x000000383b387221 */ /* 0x000fc80000010000 */
[----:B------:R-:W-:-:S07]  /*ce10*/  IMAD.MOV.U32 R93, RZ, RZ, R56 ;  /* 0x000000ffff5d7224 */ /* 0x000fce00078e0038 */
[----:B------:R-:W-:Y:S05]  /*ce20*/  WARPSYNC.COLLECTIVE R52, `(.L_x_1312) ;  /* 0x0000000034087348 */ /* 0x000fea0003c00000 */
[----:B------:R0:W1:Y:S02]  /*ce30*/  SHFL.BFLY P3, R65, R93, R42, R43 ;  /* 0x0c00002a5d417389 */ /* 0x000064000006002b */
[----:B01----:R-:W-:Y:S05]  /*ce40*/  ENDCOLLECTIVE ;  /* 0x000000000000791b */ /* 0x003fea0003800000 */
.L_x_1312:
[----:B------:R-:W-:Y:S05]  /*ce50*/  BRA `(.L_x_1313) ;  /* 0xfffffff000507947 */ /* 0x000fea000383ffff */
.L_x_1314:
        /* <DEDUP_REMOVED lines=10> */
.L_x_20233:


//--------------------- .text._ZN10layer_norm13ln_fwd_kernelINS_13Kernel_traitsI13__nv_bfloat16S2_S2_S2_fjLj512ELj1ELj4ELj1ELj16ENS_18Kernel_traits_baseILj512ES2_S2_S2_S2_fjLj128EEEEELb1ELb1ELb0ELb1EEEvNS_9FwdParamsE --------------------------
	.section	.text._ZN10layer_norm13ln_fwd_kernelINS_13Kernel_traitsI13__nv_bfloat16S2_S2_S2_fjLj512ELj1ELj4ELj1ELj16ENS_18Kernel_traits_baseILj512ES2_S2_S2_S2_fjLj128EEEEELb1ELb1ELb0ELb1EEEvNS_9FwdParamsE,"ax",@progbits
	.align	128
        .global         _ZN10layer_norm13ln_fwd_kernelINS_13Kernel_traitsI13__nv_bfloat16S2_S2_S2_fjLj512ELj1ELj4ELj1ELj16ENS_18Kernel_traits_baseILj512ES2_S2_S2_S2_fjLj128EEEEELb1ELb1ELb0ELb1EEEvNS_9FwdParamsE
        .type           _ZN10layer_norm13ln_fwd_kernelINS_13Kernel_traitsI13__nv_bfloat16S2_S2_S2_fjLj512ELj1ELj4ELj1ELj16ENS_18Kernel_traits_baseILj512ES2_S2_S2_S2_fjLj128EEEEELb1ELb1ELb0ELb1EEEvNS_9FwdParamsE,@function
        .size           _ZN10layer_norm13ln_fwd_kernelINS_13Kernel_traitsI13__nv_bfloat16S2_S2_S2_fjLj512ELj1ELj4ELj1ELj16ENS_18Kernel_traits_baseILj512ES2_S2_S2_S2_fjLj128EEEEELb1ELb1ELb0ELb1EEEvNS_9FwdParamsE,(.L_x_20234 - _ZN10layer_norm13ln_fwd_kernelINS_13Kernel_traitsI13__nv_bfloat16S2_S2_S2_fjLj512ELj1ELj4ELj1ELj16ENS_18Kernel_traits_baseILj512ES2_S2_S2_S2_fjLj128EEEEELb1ELb1ELb0ELb1EEEvNS_9FwdParamsE)
        .other          _ZN10layer_norm13ln_fwd_kernelINS_13Kernel_traitsI13__nv_bfloat16S2_S2_S2_fjLj512ELj1ELj4ELj1ELj16ENS_18Kernel_traits_baseILj512ES2_S2_S2_S2_fjLj128EEEEELb1ELb1ELb0ELb1EEEvNS_9FwdParamsE,@"STO_CUDA_ENTRY STV_DEFAULT"
_ZN10layer_norm13ln_fwd_kernelINS_13Kernel_traitsI13__nv_bfloat16S2_S2_S2_fjLj512ELj1ELj4ELj1ELj16ENS_18Kernel_traits_baseILj512ES2_S2_S2_S2_fjLj128EEEEELb1ELb1ELb0ELb1EEEvNS_9FwdParamsE:
.text._ZN10layer_norm13ln_fwd_kernelINS_13Kernel_traitsI13__nv_bfloat16S2_S2_S2_fjLj512ELj1ELj4ELj1ELj16ENS_18Kernel_traits_baseILj512ES2_S2_S2_S2_fjLj128EEEEELb1ELb1ELb0ELb1EEEvNS_9FwdParamsE:
[----:B------:R-:W-:Y:S01]  /*0000*/  LDC R1, c[0x0][0x37c] ;  /* 0x0000df00ff017b82 */ /* 0x000fe20000000800 */
[----:B------:R-:W0:Y:S01]  /*0010*/  LDCU.U8 UR4, c[0x0][0x464] ;  /* 0x00008c80ff0477ac */ /* 0x000e220008000000 */
[----:B------:R-:W1:Y:S06]  /*0020*/  S2R R24, SR_TID.X ;  /* 0x0000000000187919 */ /* 0x000e6c0000002100 */
[----:B------:R-:W2:Y:S01]  /*0030*/  LDC R44, c[0x0][0x458] ;  /* 0x00011600ff2c7b82 */ /* 0x000ea20000000800 */
[----:B------:R-:W3:Y:S01]  /*0040*/  LDCU.64 UR6, c[0x0][0x450] ;  /* 0x00008a00ff0677ac */ /* 0x000ee20008000a00 */
[----:B------:R-:W4:Y:S06]  /*0050*/  LDCU.64 UR8, c[0x0][0x358] ;  /* 0x00006b00ff0877ac */ /* 0x000f2c0008000a00 */
[----:B------:R-:W2:Y:S01]  /*0060*/  LDC R45, c[0x0][0x45c] ;  /* 0x00011700ff2d7b82 */ /* 0x000ea20000000800 */
[----:B------:R-:W2:Y:S01]  /*0070*/  LDCU UR10, c[0x0][0x384] ;  /* 0x00007080ff0a77ac */ /* 0x000ea20008000800 */
[----:B0-----:R-:W-:Y:S01]  /*0080*/  ISETP.NE.AND P1, PT, RZ, UR4, PT ;  /* 0x00000004ff007c0c */ /* 0x001fe2000bf25270 */
[----:B------:R-:W0:Y:S05]  /*0090*/  LDCU.64 UR4, c[0x0][0x438] ;  /* 0x00008700ff0477ac */ /* 0x000e2a0008000a00 */
[----:B------:R-:W0:Y:S01]  /*00a0*/  LDC.64 R6, c[0x0][0x3d0] ;  /* 0x0000f400ff067b82 */ /* 0x000e220000000a00 */
[----:B---3--:R-:W-:-:S02]  /*00b0*/  IMAD.U32 R2, RZ, RZ, UR6 ;  /* 0x00000006ff027e24 */ /* 0x008fc4000f8e00ff */
[----:B------:R-:W-:-:S05]  /*00c0*/  IMAD.U32 R3, RZ, RZ, UR7 ;  /* 0x00000007ff037e24 */ /* 0x000fca000f8e00ff */
[----:B------:R-:W3:Y:S01]  /*00d0*/  LDC.64 R22, c[0x0][0x3e8] ;  /* 0x0000fa00ff167b82 */ /* 0x000ee20000000a00 */
[----:B----4-:R-:W4:Y:S01]  /*00e0*/  @P1 LDG.E.64 R2, desc[UR8][R2.64] ;  /* 0x0000000802021981 */ /* 0x010f22000c1e1b00 */
[----:B-1----:R-:W-:-:S03]  /*00f0*/  LOP3.LUT R0, R24, 0x1f, RZ, 0xc0, !PT ;  /* 0x0000001f18007812 */ /* 0x002fc600078ec0ff */
[----:B--2---:R-:W2:Y:S03]  /*0100*/  @P1 LDG.E.64 R4, desc[UR8][R44.64] ;  /* 0x000000082c041981 */ /* 0x004ea6000c1e1b00 */
[----:B------:R-:W2:Y:S01]  /*0110*/  @P1 LDC R27, c[0x0][0x460] ;  /* 0x00011800ff1b1b82 */ /* 0x000ea20000000800 */
[----:B0-----:R-:W-:-:S04]  /*0120*/  ISETP.NE.U32.AND P0, PT, RZ, UR4, PT ;  /* 0x00000004ff007c0c */ /* 0x001fc8000bf05070 */
[----:B------:R-:W-:-:S13]  /*0130*/  ISETP.NE.AND.EX P0, PT, RZ, UR5, PT, P0 ;  /* 0x00000005ff007c0c */ /* 0x000fda000bf05300 */
[----:B------:R-:W0:Y:S01]  /*0140*/  @P0 LDC.64 R20, c[0x0][0x438] ;  /* 0x00010e00ff140b82 */ /* 0x000e220000000a00 */
[----:B------:R-:W-:-:S04]  /*0150*/  IMAD.WIDE.U32 R6, R0, 0x10, R6 ;  /* 0x0000001000067825 */ /* 0x000fc800078e0006 */
[C---:B---3--:R-:W-:Y:S01]  /*0160*/  IMAD.WIDE.U32 R22, R0.reuse, 0x10, R22 ;  /* 0x0000001000167825 */ /* 0x048fe200078e0016 */
[----:B------:R1:W5:Y:S04]  /*0170*/  LDG.E.128 R16, desc[UR8][R6.64] ;  /* 0x0000000806107981 */ /* 0x000368000c1e1d00 */
[----:B------:R1:W5:Y:S04]  /*0180*/  LDG.E.128 R52, desc[UR8][R22.64] ;  /* 0x0000000816347981 */ /* 0x000368000c1e1d00 */
[----:B------:R1:W5:Y:S04]  /*0190*/  LDG.E.128 R12, desc[UR8][R6.64+0x200] ;  /* 0x00020008060c7981 */ /* 0x000368000c1e1d00 */
[----:B------:R1:W5:Y:S01]  /*01a0*/  LDG.E.128 R8, desc[UR8][R22.64+0x200] ;  /* 0x0002000816087981 */ /* 0x000362000c1e1d00 */
[----:B0-----:R-:W-:-:S05]  /*01b0*/  @P0 IMAD.WIDE.U32 R20, R0, 0x10, R20 ;  /* 0x0000001000140825 */ /* 0x001fca00078e0014 */
[----:B------:R1:W5:Y:S04]  /*01c0*/  @P0 LDG.E.128 R60, desc[UR8][R20.64+0x200] ;  /* 0x00020008143c0981 */ /* 0x000368000c1e1d00 */
[----:B------:R1:W5:Y:S01]  /*01d0*/  @P0 LDG.E.128 R76, desc[UR8][R20.64] ;  /* 0x00000008144c0981 */ /* 0x000362000c1e1d00 */
[----:B------:R-:W0:Y:S01]  /*01e0*/  S2UR UR5, SR_CTAID.X ;  /* 0x00000000000579c3 */ /* 0x000e220000002500 */
[----:B------:R-:W-:-:S07]  /*01f0*/  SHF.R.U32.HI R0, RZ, 0x5, R24 ;  /* 0x00000005ff007819 */ /* 0x000fce0000011618 */
[----:B------:R-:W3:Y:S01]  /*0200*/  LDC R25, c[0x0][0x360] ;  /* 0x0000d800ff197b82 */ /* 0x000ee20000000800 */
[----:B0-----:R-:W-:-:S06]  /*0210*/  USHF.L.U32 UR4, UR5, 0x2, URZ ;  /* 0x0000000205047899 */ /* 0x001fcc00080006ff */
[----:B------:R-:W-:-:S04]  /*0220*/  LOP3.LUT R0, R0, UR4, RZ, 0xfc, !PT ;  /* 0x0000000400007c12 */ /* 0x000fc8000f8efcff */
[----:B------:R-:W-:Y:S02]  /*0230*/  ISETP.GE.AND P2, PT, R0, UR10, PT ;  /* 0x0000000a00007c0c */ /* 0x000fe4000bf46270 */
[----:B----4-:R-:W-:Y:S02]  /*0240*/  @P1 R2UR UR6, R2 ;  /* 0x00000000020612ca */ /* 0x010fe400000e0000 */
[----:B------:R-:W-:Y:S02]  /*0250*/  @P1 R2UR UR7, R3 ;  /* 0x00000000030712ca */ /* 0x000fe400000e0000 */
[----:B--2---:R-:W-:Y:S01]  /*0260*/  @P1 IADD3 R44, P3, PT, R4, R27, RZ ;  /* 0x0000001b042c1210 */ /* 0x004fe20007f7e0ff */
[----:B---3--:R-:W-:-:S03]  /*0270*/  IMAD R4, R25, UR5, R24 ;  /* 0x0000000519047c24 */ /* 0x008fc6000f8e0218 */
[----:B------:R-:W-:-:S03]  /*0280*/  @P1 IADD3.X R45, PT, PT, RZ, R5, RZ, P3, !PT ;  /* 0x00000005ff2d1210 */ /* 0x000fc60001ffe4ff */
[----:B-1----:R-:W-:Y:S06]  /*0290*/  @P2 EXIT ;  /* 0x000000000000294d */ /* 0x002fec0003800000 */
[--C-:B------:R-:W-:Y:S01]  /*02a0*/  SHF.R.U64 R2, R44, 0x2, R45.reuse ;  /* 0x000000022c027819 */ /* 0x100fe2000000122d */
[----:B------:R-:W-:Y:S01]  /*02b0*/  IMAD.MOV.U32 R3, RZ, RZ, R4 ;  /* 0x000000ffff037224 */ /* 0x000fe200078e0004 */
[----:B------:R-:W-:Y:S01]  /*02c0*/  SHF.R.U32.HI R4, RZ, 0x2, R45 ;  /* 0x00000002ff047819 */ /* 0x000fe2000001162d */
[----:B------:R-:W-:Y:S01]  /*02d0*/  UIADD3 UR14, UPT, UPT, UR6, -0x61c88647, URZ ;  /* 0x9e3779b9060e7890 */ /* 0x000fe2000fffe0ff */
[----:B-----5:R-:W-:Y:S01]  /*02e0*/  @!P0 CS2R R62, SRZ ;  /* 0x00000000003e8805 */ /* 0x020fe2000001ff00 */
[----:B------:R-:W-:Y:S01]  /*02f0*/  IMAD.HI.U32 R6, R2, -0x2daee0ad, RZ ;  /* 0xd2511f5302067827 */ /* 0x000fe200078e00ff */
[----:B------:R-:W-:Y:S01]  /*0300*/  UIADD3 UR15, UPT, UPT, UR7, -0x4498517b, URZ ;  /* 0xbb67ae85070f7890 */ /* 0x000fe2000fffe0ff */
[----:B------:R-:W-:Y:S01]  /*0310*/  @!P0 CS2R R78, SRZ ;  /* 0x00000000004e8805 */ /* 0x000fe2000001ff00 */
[----:B------:R-:W-:Y:S01]  /*0320*/  UIADD3 UR16, UPT, UPT, UR6, 0x3c6ef372, URZ ;  /* 0x3c6ef37206107890 */ /* 0x000fe2000fffe0ff */
[C---:B------:R-:W-:Y:S01]  /*0330*/  IMAD.HI.U32 R5, R3.reuse, -0x326172a9, RZ ;  /* 0xcd9e8d5703057827 */ /* 0x040fe200078e00ff */
[----:B------:R-:W-:Y:S01]  /*0340*/  LOP3.LUT R6, R6, UR7, RZ, 0x3c, !PT ;  /* 0x0000000706067c12 */ /* 0x000fe2000f8e3cff */
[----:B------:R-:W-:Y:S01]  /*0350*/  UIADD3 UR17, UPT, UPT, UR7, 0x76cf5d0a, URZ ;  /* 0x76cf5d0a07117890 */ /* 0x000fe2000fffe0ff */
[----:B------:R-:W-:Y:S01]  /*0360*/  @!P0 CS2R R60, SRZ ;  /* 0x00000000003c8805 */ /* 0x000fe2000001ff00 */
        /* <DEDUP_REMOVED lines=9> */
[----:B------:R-:W-:Y:S01]  /*0400*/  UIADD3 UR20, UPT, UPT, UR6, 0x78dde6e4, URZ ;  /* 0x78dde6e406147890 */ /* 0x000fe2000fffe0ff */
[----:B------:R-:W-:Y:S01]  /*0410*/  PRMT R65, R62, 0x7632, R65 ;  /* 0x000076323e417816 */ /* 0x000fe20000000041 */
[----:B------:R-:W-:Y:S01]  /*0420*/  UIADD3 UR21, UPT, UPT, UR7, -0x126145ec, URZ ;  /* 0xed9eba1407157890 */ /* 0x000fe2000fffe0ff */
[----:B------:R-:W-:Y:S01]  /*0430*/  IMAD R23, R5, -0x2daee0ad, RZ ;  /* 0xd2511f5305177824 */ /* 0x000fe200078e02ff */
[----:B------:R-:W-:Y:S01]  /*0440*/  LOP3.LUT R21, R22, UR15, R21, 0x96, !PT ;  /* 0x0000000f16157c12 */ /* 0x000fe2000f8e9615 */
[----:B------:R-:W-:Y:S01]  /*0450*/  IMAD R6, R6, -0x326172a9, RZ ;  /* 0xcd9e8d5706067824 */ /* 0x000fe200078e02ff */
[----:B------:R-:W-:Y:S01]  /*0460*/  UIADD3 UR22, UPT, UPT, UR6, 0x1715609d, URZ ;  /* 0x1715609d06167890 */ /* 0x000fe2000fffe0ff */
[----:B------:R-:W-:Y:S01]  /*0470*/  IMAD.HI.U32 R22, R7, -0x2daee0ad, RZ ;  /* 0xd2511f5307167827 */ /* 0x000fe200078e00ff */
[----:B------:R-:W-:Y:S01]  /*0480*/  UIADD3 UR23, UPT, UPT, UR7, -0x56f99767, URZ ;  /* 0xa906689907177890 */ /* 0x000fe2000fffe0ff */
[----:B------:R-:W-:Y:S01]  /*0490*/  SHF.L.U32 R67, R62, 0x10, RZ ;  /* 0x000000103e437819 */ /* 0x000fe200000006ff */
[----:B------:R-:W-:Y:S01]  /*04a0*/  UIADD3 UR24, UPT, UPT, UR6, -0x4ab325aa, URZ ;  /* 0xb54cda5606187890 */ /* 0x000fe2000fffe0ff */
[----:B------:R-:W-:Y:S01]  /*04b0*/  IMAD.HI.U32 R5, R21, -0x326172a9, RZ ;  /* 0xcd9e8d5715057827 */ /* 0x000fe200078e00ff */
[----:B------:R-:W-:Y:S01]  /*04c0*/  LOP3.LUT R22, R23, UR17, R22, 0x96, !PT ;  /* 0x0000001117167c12 */ /* 0x000fe2000f8e9616 */
[----:B------:R-:W-:Y:S01]  /*04d0*/  UIADD3 UR25, UPT, UPT, UR7, 0x646e171e, URZ ;  /* 0x646e171e07197890 */ /* 0x000fe2000fffe0ff */
[----:B------:R-:W-:Y:S01]  /*04e0*/  PRMT R81, R78, 0x7632, R81 ;  /* 0x000076324e517816 */ /* 0x000fe20000000051 */
[----:B------:R-:W-:Y:S01]  /*04f0*/  IMAD R24, R7, -0x2daee0ad, RZ ;  /* 0xd2511f5307187824 */ /* 0x000fe200078e02ff */
[----:B------:R-:W-:Y:S01]  /*0500*/  LOP3.LUT R20, R6, UR16, R5, 0x96, !PT ;  /* 0x0000001006147c12 */ /* 0x000fe2000f8e9605 */
[----:B------:R-:W-:Y:S01]  /*0510*/  IMAD R6, R21, -0x326172a9, RZ ;  /* 0xcd9e8d5715067824 */ /* 0x000fe200078e02ff */
[----:B------:R-:W0:Y:S01]  /*0520*/  LDCU.64 UR4, c[0x0][0x3e0] ;  /* 0x00007c00ff0477ac */ /* 0x000e220008000a00 */
[----:B------:R-:W-:Y:S01]  /*0530*/  IMAD.HI.U32 R5, R22, -0x326172a9, RZ ;  /* 0xcd9e8d5716057827 */ /* 0x000fe200078e00ff */
[----:B------:R-:W-:Y:S01]  /*0540*/  PRMT R69, R61, 0x7632, R69 ;  /* 0x000076323d457816 */ /* 0x000fe20000000045 */
[----:B------:R-:W-:Y:S01]  /*0550*/  BSSY B0, `(.L_x_1315) ;  /* 0x0000bba000007945 */ /* 0x000fe20003800000 */
[----:B------:R-:W-:Y:S01]  /*0560*/  UIADD3 UR26, UPT, UPT, UR6, 0x5384540f, URZ ;  /* 0x5384540f061a7890 */ /* 0x000fe2000fffe0ff */
[----:B------:R-:W-:Y:S01]  /*0570*/  IMAD.HI.U32 R7, R20, -0x2daee0ad, RZ ;  /* 0xd2511f5314077827 */ /* 0x000fe200078e00ff */
[----:B------:R-:W-:Y:S01]  /*0580*/  LOP3.LUT R21, R6, UR18, R5, 0x96, !PT ;  /* 0x0000001206157c12 */ /* 0x000fe2000f8e9605 */
[----:B------:R-:W-:Y:S01]  /*0590*/  UIADD3 UR27, UPT, UPT, UR7, 0x1fd5c5a3, URZ ;  /* 0x1fd5c5a3071b7890 */ /* 0x000fe2000fffe0ff */
[----:B------:R-:W-:Y:S01]  /*05a0*/  PRMT R73, R60, 0x7632, R73 ;  /* 0x000076323c497816 */ /* 0x000fe20000000049 */
[----:B------:R-:W-:Y:S01]  /*05b0*/  IMAD R23, R22, -0x326172a9, RZ ;  /* 0xcd9e8d5716177824 */ /* 0x000fe200078e02ff */
[----:B------:R-:W-:Y:S01]  /*05c0*/  LOP3.LUT R24, R24, UR19, R7, 0x96, !PT ;  /* 0x0000001318187c12 */ /* 0x000fe2000f8e9607 */
[----:B------:R-:W-:Y:S01]  /*05d0*/  IMAD R25, R20, -0x2daee0ad, RZ ;  /* 0xd2511f5314197824 */ /* 0x000fe200078e02ff */
[----:B------:R-:W-:Y:S01]  /*05e0*/  UIADD3 UR28, UPT, UPT, UR6, -0xe443238, URZ ;  /* 0xf1bbcdc8061c7890 */ /* 0x000fe2000fffe0ff */
[----:B------:R-:W-:Y:S01]  /*05f0*/  IMAD.HI.U32 R22, R21, -0x2daee0ad, RZ ;  /* 0xd2511f5315167827 */ /* 0x000fe200078e00ff */
[----:B------:R-:W-:Y:S01]  /*0600*/  UIADD3 UR29, UPT, UPT, UR7, -0x24c28bd8, URZ ;  /* 0xdb3d7428071d7890 */ /* 0x000fe2000fffe0ff */
[----:B------:R-:W-:Y:S01]  /*0610*/  PRMT R85, R77, 0x7632, R85 ;  /* 0x000076324d557816 */ /* 0x000fe20000000055 */
[----:B------:R-:W-:Y:S01]  /*0620*/  UIADD3 UR30, UPT, UPT, UR6, -0x700cb87f, URZ ;  /* 0x8ff34781061e7890 */ /* 0x000fe2000fffe0ff */
[C---:B------:R-:W-:Y:S01]  /*0630*/  IMAD.HI.U32 R20, R24.reuse, -0x326172a9, RZ ;  /* 0xcd9e8d5718147827 */ /* 0x040fe200078e00ff */
[----:B------:R-:W-:Y:S01]  /*0640*/  LOP3.LUT R22, R25, UR21, R22, 0x96, !PT ;  /* 0x0000001519167c12 */ /* 0x000fe2000f8e9616 */
[----:B0-----:R-:W-:Y:S01]  /*0650*/  UISETP.NE.U32.AND UP0, UPT, UR4, URZ, UPT ;  /* 0x000000ff0400728c */ /* 0x001fe2000bf05070 */
[----:B------:R-:W-:Y:S01]  /*0660*/  PRMT R62, R15, 0x7632, R62 ;  /* 0x000076320f3e7816 */ /* 0x000fe2000000003e */
[----:B------:R-:W-:Y:S01]  /*0670*/  IMAD R26, R21, -0x2daee0ad, RZ ;  /* 0xd2511f53151a7824 */ /* 0x000fe200078e02ff */
[----:B------:R-:W-:Y:S01]  /*0680*/  LOP3.LUT R20, R23, UR20, R20, 0x96, !PT ;  /* 0x0000001417147c12 */ /* 0x000fe2000f8e9614 */
[----:B------:R-:W-:Y:S01]  /*0690*/  IMAD R24, R24, -0x326172a9, RZ ;  /* 0xcd9e8d5718187824 */ /* 0x000fe200078e02ff */
[----:B------:R-:W0:Y:S01]  /*06a0*/  LDCU.U8 UR4, c[0x0][0x410] ;  /* 0x00008200ff0477ac */ /* 0x000e220008000000 */
[----:B------:R-:W-:Y:S01]  /*06b0*/  IMAD.HI.U32 R21, R22, -0x326172a9, RZ ;  /* 0xcd9e8d5716157827 */ /* 0x000fe200078e00ff */
[----:B------:R-:W-:Y:S01]  /*06c0*/  PRMT R66, R14, 0x7632, R66 ;  /* 0x000076320e427816 */ /* 0x000fe20000000042 */
[----:B------:R-:W-:-:S02]  /*06d0*/  UIADD3 UR31, UPT, UPT, UR7, -0x695add53, URZ ;  /* 0x96a522ad071f7890 */ /* 0x000fc4000fffe0ff */
        /* <DEDUP_REMOVED lines=10> */
[----:B------:R-:W1:Y:S01]  /*0780*/  LDCU UR32, c[0x0][0x404] ;  /* 0x00008080ff2077ac */ /* 0x000e620008000800 */
[C---:B------:R-:W-:Y:S01]  /*0790*/  PRMT R89, R76.reuse, 0x7632, R89 ;  /* 0x000076324c597816 */ /* 0x040fe20000000059 */
[----:B------:R-:W-:Y:S01]  /*07a0*/  IMAD.HI.U32 R20, R23, -0x326172a9, RZ ;  /* 0xcd9e8d5717147827 */ /* 0x000fe200078e00ff */
[----:B------:R-:W-:Y:S01]  /*07b0*/  LOP3.LUT R22, R27, UR25, R22, 0x96, !PT ;  /* 0x000000191b167c12 */ /* 0x000fe2000f8e9616 */
[----:B------:R-:W2:Y:S01]  /*07c0*/  LDCU UR33, c[0x0][0x408] ;  /* 0x00008100ff2177ac */ /* 0x000ea20008000800 */
[----:B------:R-:W-:Y:S01]  /*07d0*/  SHF.L.U32 R91, R76, 0x10, RZ ;  /* 0x000000104c5b7819 */ /* 0x000fe200000006ff */
[----:B------:R-:W-:Y:S01]  /*07e0*/  IMAD R26, R21, -0x2daee0ad, RZ ;  /* 0xd2511f53151a7824 */ /* 0x000fe200078e02ff */
[----:B------:R-:W-:Y:S01]  /*07f0*/  LOP3.LUT R25, R25, UR24, R20, 0x96, !PT ;  /* 0x0000001819197c12 */ /* 0x000fe2000f8e9614 */
[----:B------:R-:W-:Y:S01]  /*0800*/  IMAD R23, R23, -0x326172a9, RZ ;  /* 0xcd9e8d5717177824 */ /* 0x000fe200078e02ff */
[----:B------:R-:W-:Y:S01]  /*0810*/  PRMT R70, R13, 0x7632, R70 ;  /* 0x000076320d467816 */ /* 0x000fe20000000046 */
[----:B------:R-:W-:Y:S01]  /*0820*/  IMAD.HI.U32 R20, R22, -0x326172a9, RZ ;  /* 0xcd9e8d5716147827 */ /* 0x000fe200078e00ff */
[----:B------:R-:W-:Y:S01]  /*0830*/  PRMT R82, R18, 0x7632, R82 ;  /* 0x0000763212527816 */ /* 0x000fe20000000052 */
[----:B------:R-:W3:Y:S01]  /*0840*/  LDCU UR12, c[0x0][0x388] ;  /* 0x00007100ff0c77ac */ /* 0x000ee20008000800 */
[-C--:B------:R-:W-:Y:S01]  /*0850*/  @P0 MOV R6, R54.reuse ;  /* 0x0000003600060202 */ /* 0x080fe20000000f00 */
[----:B------:R-:W-:Y:S01]  /*0860*/  IMAD.HI.U32 R21, R25, -0x2daee0ad, RZ ;  /* 0xd2511f5319157827 */ /* 0x000fe200078e00ff */
[--C-:B------:R-:W-:Y:S01]  /*0870*/  LOP3.LUT R24, R23, UR26, R20.reuse, 0x96, !PT ;  /* 0x0000001a17187c12 */ /* 0x100fe2000f8e9614 */
[----:B------:R-:W4:Y:S01]  /*0880*/  LDCU UR13, c[0x0][0x448] ;  /* 0x00008900ff0d77ac */ /* 0x000f220008000800 */
[----:B------:R-:W-:Y:S01]  /*0890*/  PRMT R20, R63, 0x7632, R20 ;  /* 0x000076323f147816 */ /* 0x000fe20000000014 */
[----:B------:R-:W-:Y:S01]  /*08a0*/  IMAD R22, R22, -0x326172a9, RZ ;  /* 0xcd9e8d5716167824 */ /* 0x000fe200078e02ff */
[----:B------:R-:W-:Y:S01]  /*08b0*/  LOP3.LUT R26, R26, UR27, R21, 0x96, !PT ;  /* 0x0000001b1a1a7c12 */ /* 0x000fe2000f8e9615 */
[----:B------:R-:W-:Y:S01]  /*08c0*/  IMAD R28, R25, -0x2daee0ad, RZ ;  /* 0xd2511f53191c7824 */ /* 0x000fe200078e02ff */
[----:B------:R-:W-:Y:S01]  /*08d0*/  @!P0 MOV R6, R54 ;  /* 0x0000003600068202 */ /* 0x000fe20000000f00 */
[----:B------:R-:W-:Y:S01]  /*08e0*/  IMAD.HI.U32 R21, R24, -0x2daee0ad, RZ ;  /* 0xd2511f5318157827 */ /* 0x000fe200078e00ff */
[----:B------:R-:W-:Y:S01]  /*08f0*/  LOP3.LUT R44, R44, 0x3, RZ, 0xc0, !PT ;  /* 0x000000032c2c7812 */ /* 0x000fe200078ec0ff */
[----:B------:R-:W1:Y:S01]  /*0900*/  LDCU.64 UR10, c[0x0][0x3a0] ;  /* 0x00007400ff0a77ac */ /* 0x000e620008000a00 */
[----:B------:R-:W-:Y:S01]  /*0910*/  SHF.L.U32 R72, R13, 0x10, RZ ;  /* 0x000000100d487819 */ /* 0x000fe200000006ff */
[----:B------:R-:W-:Y:S01]  /*0920*/  IMAD.HI.U32 R23, R26, -0x326172a9, RZ ;  /* 0xcd9e8d571a177827 */ /* 0x000fe200078e00ff */
[--C-:B------:R-:W-:Y:S01]  /*0930*/  LOP3.LUT R28, R28, UR29, R21.reuse, 0x96, !PT ;  /* 0x0000001d1c1c7c12 */ /* 0x100fe2000f8e9615 */
[----:B0-----:R-:W-:Y:S01]  /*0940*/  UISETP.NE.AND UP1, UPT, UR4, URZ, UPT ;  /* 0x000000ff0400728c */ /* 0x001fe2000bf25270 */
[----:B------:R-:W-:Y:S01]  /*0950*/  PRMT R21, R79, 0x7632, R21 ;  /* 0x000076324f157816 */ /* 0x000fe20000000015 */
[----:B------:R-:W-:Y:S01]  /*0960*/  @P0 IMAD.MOV.U32 R5, RZ, RZ, R53 ;  /* 0x000000ffff050224 */ /* 0x000fe200078e0035 */
[----:B------:R-:W-:Y:S01]  /*0970*/  LOP3.LUT R23, R22, UR28, R23, 0x96, !PT ;  /* 0x0000001c16177c12 */ /* 0x000fe2000f8e9617 */
[----:B------:R-:W-:Y:S01]  /*0980*/  IMAD.U32 R83, R78, 0x10000, RZ ;  /* 0x000100004e537824 */ /* 0x000fe200078e00ff */
[----:B------:R-:W-:Y:S01]  /*0990*/  PRMT R78, R19, 0x7632, R78 ;  /* 0x00007632134e7816 */ /* 0x000fe2000000004e */
[----:B------:R-:W-:Y:S01]  /*09a0*/  @!P0 IMAD.MOV.U32 R5, RZ, RZ, R53 ;  /* 0x000000ffff058224 */ /* 0x000fe200078e0035 */
[----:B------:R-:W-:Y:S01]  /*09b0*/  SHF.L.U32 R79, R79, 0x10, RZ ;  /* 0x000000104f4f7819 */ /* 0x000fe200000006ff */
[----:B------:R-:W-:Y:S01]  /*09c0*/  IMAD R26, R26, -0x326172a9, RZ ;  /* 0xcd9e8d571a1a7824 */ /* 0x000fe200078e02ff */
[----:B------:R-:W-:Y:S01]  /*09d0*/  SHF.L.U32 R84, R18, 0x10, RZ ;  /* 0x0000001012547819 */ /* 0x000fe200000006ff */
[----:B------:R-:W-:Y:S01]  /*09e0*/  IMAD R24, R24, -0x2daee0ad, RZ ;  /* 0xd2511f5318187824 */ /* 0x000fe200078e02ff */
[----:B------:R-:W-:Y:S01]  /*09f0*/  PRMT R59, R10, 0x7632, R59 ;  /* 0x000076320a3b7816 */ /* 0x000fe2000000003b */
[----:B------:R-:W-:Y:S01]  /*0a00*/  IMAD.HI.U32 R43, R23, -0x2daee0ad, RZ ;  /* 0xd2511f53172b7827 */ /* 0x000fe200078e00ff */
[----:B------:R-:W-:-:S02]  /*0a10*/  PRMT R58, R9, 0x7632, R58 ;  /* 0x00007632093a7816 */ /* 0x000fc4000000003a */
[----:B------:R-:W-:Y:S01]  /*0a20*/  PRMT R57, R8, 0x7632, R57 ;  /* 0x0000763208397816 */ /* 0x000fe20000000039 */
[----:B------:R-:W-:Y:S01]  /*0a30*/  IMAD.HI.U32 R45, R28, -0x326172a9, RZ ;  /* 0xcd9e8d571c2d7827 */ /* 0x000fe200078e00ff */
[----:B------:R-:W-:Y:S02]  /*0a40*/  LOP3.LUT R43, R24, UR31, R43, 0x96, !PT ;  /* 0x0000001f182b7c12 */ /* 0x000fe4000f8e962b */
[----:B------:R-:W-:Y:S01]  /*0a50*/  PRMT R56, R5, 0x7632, R56 ;  /* 0x0000763205387816 */ /* 0x000fe20000000038 */
[----:B------:R-:W-:Y:S02]  /*0a60*/  IMAD.U32 R76, R12, 0x10000, RZ ;  /* 0x000100000c4c7824 */ /* 0x000fe400078e00ff */
[----:B------:R-:W-:Y:S02]  /*0a70*/  HFMA2 R12, -RZ, RZ, 0, 0 ;  /* 0x00000000ff0c7431 */ /* 0x000fe400000001ff */
[----:B------:R-:W-:Y:S01]  /*0a80*/  @P0 IMAD.MOV.U32 R7, RZ, RZ, R55 ;  /* 0x000000ffff070224 */ /* 0x000fe200078e0037 */
[----:B------:R-:W-:Y:S01]  /*0a90*/  LOP3.LUT R45, R26, UR30, R45, 0x96, !PT ;  /* 0x0000001e1a2d7c12 */ /* 0x000fe2000f8e962d */
[----:B------:R-:W-:Y:S01]  /*0aa0*/  IMAD.U32 R71, R61, 0x10000, RZ ;  /* 0x000100003d477824 */ /* 0x000fe200078e00ff */
[----:B------:R-:W-:Y:S01]  /*0ab0*/  PRMT R53, R52, 0x7632, R53 ;  /* 0x0000763234357816 */ /* 0x000fe20000000035 */
[----:B------:R-:W-:Y:S01]  /*0ac0*/  IMAD.U32 R75, R60, 0x10000, RZ ;  /* 0x000100003c4b7824 */ /* 0x000fe200078e00ff */
[----:B------:R-:W-:Y:S01]  /*0ad0*/  PRMT R60, R11, 0x7632, R60 ;  /* 0x000076320b3c7816 */ /* 0x000fe2000000003c */
[----:B------:R-:W-:Y:S01]  /*0ae0*/  IMAD.U32 R87, R77, 0x10000, RZ ;  /* 0x000100004d577824 */ /* 0x000fe200078e00ff */
[----:B------:R-:W-:Y:S01]  /*0af0*/  SHF.L.U32 R65, R65, 0x10, RZ ;  /* 0x0000001041417819 */ /* 0x000fe200000006ff */
[----:B------:R-:W-:Y:S01]  /*0b00*/  @!P0 IMAD.MOV.U32 R7, RZ, RZ, R55 ;  /* 0x000000ffff078224 */ /* 0x000fe200078e0037 */
        /* <DEDUP_REMOVED lines=22> */
[----:B-1234-:R-:W-:-:S07]  /*0c70*/  IMAD R54, R28, -0x326172a9, RZ ;  /* 0xcd9e8d571c367824 */ /* 0x01efce00078e02ff */
.L_x_1480:
[----:B-1----:R-:W0:Y:S01]  /*0c80*/  S2R R17, SR_TID.X ;  /* 0x0000000000117919 */ /* 0x002e220000002100 */
[----:B------:R-:W1:Y:S01]  /*0c90*/  LDC.64 R50, c[0x0][0x390] ;  /* 0x0000e400ff327b82 */ /* 0x000e620000000a00 */
[----:B------:R-:W2:Y:S01]  /*0ca0*/  @UP0 LDCU.64 UR4, c[0x0][0x3e0] ;  /* 0x00007c00ff0407ac */ /* 0x000ea20008000a00 */
[----:B------:R-:W-:Y:S01]  /*0cb0*/  IMAD R13, R0, UR12, RZ ;  /* 0x0000000c000d7c24 */ /* 0x000fe2000f8e02ff */
[----:B------:R-:W-:Y:S01]  /*0cc0*/  PLOP3.LUT P0, PT, PT, PT, UP0, 0x80, 0x8 ;  /* 0x000000000008781c */ /* 0x000fe20003f0f008 */
[----:B------:R-:W-:Y:S01]  /*0cd0*/  IMAD.MOV.U32 R15, RZ, RZ, 0x2 ;  /* 0x00000002ff0f7424 */ /* 0x000fe200078e00ff */
[----:B------:R-:W-:Y:S02]  /*0ce0*/  PLOP3.LUT P1, PT, PT, PT, UP0, 0x80, 0x8 ;  /* 0x000000000008781c */ /* 0x000fe40003f2f008 */
[----:B------:R-:W-:-:S04]  /*0cf0*/  SHF.R.S32.HI R16, RZ, 0x1f, R13 ;  /* 0x0000001fff107819 */ /* 0x000fc8000001140d */
[----:B------:R-:W-:-:S05]  /*0d00*/  LEA.HI R13, R16, R13, RZ, 0x3 ;  /* 0x0000000d100d7211 */ /* 0x000fca00078f18ff */
[----:B--2---:R-:W-:-:S06]  /*0d10*/  @P0 IMAD.WIDE R14, R0, R15, UR4 ;  /* 0x00000004000e0e25 */ /* 0x004fcc000f8e020f */
[----:B------:R-:W2:Y:S01]  /*0d20*/  @P1 LDG.E.U16 R14, desc[UR8][R14.64] ;  /* 0x000000080e0e1981 */ /* 0x000ea2000c1e1500 */
[----:B0-----:R-:W-:-:S04]  /*0d30*/  LOP3.LUT R17, R17, 0x1f, RZ, 0xc0, !PT ;  /* 0x0000001f11117812 */ /* 0x001fc800078ec0ff */
[----:B------:R-:W-:-:S05]  /*0d40*/  LEA.HI.SX32 R13, R13, R17, 0x1d ;  /* 0x000000110d0d7211 */ /* 0x000fca00078feaff */
[----:B-1----:R-:W-:-:S06]  /*0d50*/  IMAD.WIDE.U32 R28, R13, 0x10, R50 ;  /* 0x000000100d1c7825 */ /* 0x002fcc00078e0032 */
[----:B------:R-:W5:Y:S01]  /*0d60*/  LDG.E.128 R28, desc[UR8][R28.64] ;  /* 0x000000081c1c7981 */ /* 0x000f62000c1e1d00 */
[----:B------:R-:W-:Y:S02]  /*0d70*/  ISETP.NE.U32.AND P0, PT, RZ, UR10, PT ;  /* 0x0000000aff007c0c */ /* 0x000fe4000bf05070 */
[----:B------:R-:W-:Y:S02]  /*0d80*/  PLOP3.LUT P1, PT, PT, PT, UP0, 0x80, 0x8 ;  /* 0x000000000008781c */ /* 0x000fe40003f2f008 */
[----:B------:R-:W-:Y:S01]  /*0d90*/  ISETP.NE.AND.EX P0, PT, RZ, UR11, PT, P0 ;  /* 0x0000000bff007c0c */ /* 0x000fe2000bf05300 */
[----:B------:R-:W-:Y:S01]  /*0da0*/  IMAD.MOV.U32 R93, RZ, RZ, 0x2f800000 ;  /* 0x2f800000ff5d7424 */ /* 0x000fe200078e00ff */
[----:B------:R-:W-:Y:S02]  /*0db0*/  MOV R18, 0x3f800000 ;  /* 0x3f80000000127802 */ /* 0x000fe40000000f00 */
[----:B------:R-:W-:Y:S02]  /*0dc0*/  PRMT R33, R7, 0x7632, R33 ;  /* 0x0000763207217816 */ /* 0x000fe40000000021 */
[----:B------:R-:W-:-:S05]  /*0dd0*/  PRMT R22, R6, 0x7632, R22 ;  /* 0x0000763206167816 */ /* 0x000fca0000000016 */
[----:B--2---:R-:W-:Y:S02]  /*0de0*/  @P1 IMAD.U32 R18, R14, 0x10000, RZ ;  /* 0x000100000e121824 */ /* 0x004fe400078e00ff */
[----:B------:R-:W-:Y:S05]  /*0df0*/  @!P0 BRA `(.L_x_1316) ;  /* 0x0000002800908947 */ /* 0x000fea0003800000 */
        /* <DEDUP_REMOVED lines=14> */
.L_x_20073:
[----:B------:R-:W-:Y:S05]  /*0ee0*/  BRX R14 -0xef0                                     (*"BRANCH_TARGETS .L_x_20074,.L_x_20075,.L_x_20076"*) ;  /* 0xfffffff00e447949 */ /* 0x000fea000383ffff */
.L_x_20076:
[----:B------:R-:W-:Y:S01]  /*0ef0*/  VIADD R16, R44, 0x1 ;  /* 0x000000012c107836 */ /* 0x000fe20000000000 */
[----:B------:R-:W-:Y:S01]  /*0f00*/  MOV R36, R23 ;  /* 0x0000001700247202 */ /* 0x000fe20000000f00 */
[----:B------:R-:W-:Y:S01]  /*0f10*/  IMAD.MOV.U32 R14, RZ, RZ, R45 ;  /* 0x000000ffff0e7224 */ /* 0x000fe200078e002d */
[----:B------:R-:W-:Y:S06]  /*0f20*/  BRA `(.L_x_1318) ;  /* 0x0000000000ec7947 */ /* 0x000fec0003800000 */
.L_x_20074:
[----:B------:R-:W-:Y:S01]  /*0f30*/  IMAD.MOV.U32 R36, RZ, RZ, R23 ;  /* 0x000000ffff247224 */ /* 0x000fe200078e0017 */
[----:B------:R-:W-:Y:S01]  /*0f40*/  MOV R16, 0x3 ;  /* 0x0000000300107802 */ /* 0x000fe20000000f00 */
[----:B------:R-:W-:Y:S01]  /*0f50*/  IMAD.MOV.U32 R14, RZ, RZ, R43 ;  /* 0x000000ffff0e7224 */ /* 0x000fe200078e002b */
[----:B------:R-:W-:Y:S06]  /*0f60*/  BRA `(.L_x_1318) ;  /* 0x0000000000dc7947 */ /* 0x000fec0003800000 */
.L_x_20075:
        /* <DEDUP_REMOVED lines=13> */
.L_x_1320:
[----:B------:R-:W-:Y:S05]  /*1040*/  BSYNC.RECONVERGENT B2 ;  /* 0x0000000000027941 */ /* 0x000fea0003800200 */
.L_x_1319:
        /* <DEDUP_REMOVED lines=41> */
.L_x_1318:
[----:B------:R-:W-:Y:S05]  /*12e0*/  BSYNC.RECONVERGENT B1 ;  /* 0x0000000000017941 */ /* 0x000fea0003800200 */
.L_x_1317:
[----:B------:R-:W-:Y:S01]  /*12f0*/  I2FP.F32.U32 R14, R14 ;  /* 0x0000000e000e7245 */ /* 0x000fe20000201000 */
[----:B-----5:R-:W-:Y:S01]  /*1300*/  IMAD.U32 R17, R28, 0x10000, RZ ;  /* 0x000100001c117824 */ /* 0x020fe200078e00ff */
[----:B------:R-:W-:Y:S01]  /*1310*/  MOV R19, UR33 ;  /* 0x0000002100137c02 */ /* 0x000fe20008000f00 */
[----:B------:R-:W-:Y:S01]  /*1320*/  IMAD.U32 R20, RZ, RZ, UR32 ;  /* 0x00000020ff147e24 */ /* 0x000fe2000f8e00ff */
[----:B------:R-:W-:Y:S01]  /*1330*/  ISETP.NE.AND P2, PT, R16, 0x1, PT ;  /* 0x000000011000780c */ /* 0x000fe20003f45270 */
[----:B------:R-:W-:Y:S01]  /*1340*/  FFMA.FTZ R15, R14, R93, 1.1641532182693481445e-10 ;  /* 0x2f0000000e0f7423 */ /* 0x000fe2000001005d */
[----:B------:R-:W-:Y:S01]  /*1350*/  FMUL.FTZ R14, R17, R18 ;  /* 0x00000012110e7220 */ /* 0x000fe20000410000 */
[----:B------:R-:W-:Y:S01]  /*1360*/  SHF.L.U32 R17, R24, 0x10, RZ ;  /* 0x0000001018117819 */ /* 0x000fe200000006ff */
[----:B------:R-:W-:Y:S01]  /*1370*/  BSSY.RECONVERGENT B1, `(.L_x_1321) ;  /* 0x000004d000017945 */ /* 0x000fe20003800200 */
[----:B------:R-:W-:Y:S01]  /*1380*/  PRMT R28, R28, 0x7632, R28 ;  /* 0x000076321c1c7816 */ /* 0x000fe2000000001c */
[----:B------:R-:W-:Y:S01]  /*1390*/  FMUL.FTZ R14, R14, R19 ;  /* 0x000000130e0e7220 */ /* 0x000fe20000410000 */
[----:B------:R-:W-:Y:S01]  /*13a0*/  FSETP.GTU.FTZ.AND P1, PT, R15, R20, PT ;  /* 0x000000140f00720b */ /* 0x000fe20003f3c000 */
[----:B------:R-:W-:-:S02]  /*13b0*/  IMAD.U32 R15, R52, 0x10000, RZ ;  /* 0x00010000340f7824 */ /* 0x000fc400078e00ff */
[----:B------:R-:W-:Y:S01]  /*13c0*/  IMAD.MOV.U32 R35, RZ, RZ, 0x2 ;  /* 0x00000002ff237424 */ /* 0x000fe200078e00ff */
[----:B------:R-:W-:Y:S02]  /*13d0*/  FSEL R14, R14, RZ, !P1 ;  /* 0x000000ff0e0e7208 */ /* 0x000fe40004800000 */
[----:B------:R-:W-:-:S03]  /*13e0*/  PLOP3.LUT P1, PT, P1, PT, PT, 0x8, 0x80 ;  /* 0x000000000080781c */ /* 0x000fc60000f2e170 */
[----:B------:R-:W-:Y:S01]  /*13f0*/  FFMA.FTZ R14, R14, R15, R17 ;  /* 0x0000000f0e0e7223 */ /* 0x000fe20000010011 */
[----:B------:R-:W-:Y:S01]  /*1400*/  P2R R23, PR, RZ, 0x2 ;  /* 0x00000002ff177803 */ /* 0x000fe20000000000 */
[----:B------:R-:W-:Y:S01]  /*1410*/  IMAD.MOV.U32 R17, RZ, RZ, R54 ;  /* 0x000000ffff117224 */ /* 0x000fe200078e0036 */
[----:B------:R-:W-:Y:S01]  /*1420*/  PRMT R15, R24, 0x7632, R15 ;  /* 0x00007632180f7816 */ /* 0x000fe2000000000f */
        /* <DEDUP_REMOVED lines=9> */
.L_x_1323:
        /* <DEDUP_REMOVED lines=13> */
.L_x_1325:
[----:B------:R-:W-:Y:S05]  /*1590*/  BSYNC.RECONVERGENT B2 ;  /* 0x0000000000027941 */ /* 0x000fea0003800200 */
.L_x_1324:
        /* <DEDUP_REMOVED lines=42> */
.L_x_1322:
[----:B------:R-:W-:Y:S05]  /*1840*/  BSYNC.RECONVERGENT B1 ;  /* 0x0000000000017941 */ /* 0x000fea0003800200 */
.L_x_1321:
[----:B------:R-:W-:Y:S01]  /*1850*/  I2FP.F32.U32 R16, R17 ;  /* 0x0000001100107245 */ /* 0x000fe20000201000 */
[----:B------:R-:W-:Y:S01]  /*1860*/  IMAD.U32 R21, R28, 0x10000, RZ ;  /* 0x000100001c157824 */ /* 0x000fe200078e00ff */
[----:B------:R-:W-:Y:S01]  /*1870*/  ISETP.NE.AND P2, PT, R35, 0x1, PT ;  /* 0x000000012300780c */ /* 0x000fe20003f45270 */
[----:B------:R-:W-:Y:S01]  /*1880*/  IMAD.U32 R28, R53, 0x10000, RZ ;  /* 0x00010000351c7824 */ /* 0x000fe200078e00ff */
[----:B------:R-:W-:Y:S01]  /*1890*/  SHF.L.U32 R32, R15, 0x10, RZ ;  /* 0x000000100f207819 */ /* 0x000fe200000006ff */
[----:B------:R-:W-:Y:S01]  /*18a0*/  FFMA.FTZ R17, R16, R93, 1.1641532182693481445e-10 ;  /* 0x2f00000010117423 */ /* 0x000fe2000001005d */
[----:B------:R-:W-:Y:S01]  /*18b0*/  FMUL.FTZ R16, R21, R18 ;  /* 0x0000001215107220 */ /* 0x000fe20000410000 */
[----:B------:R-:W-:Y:S03]  /*18c0*/  BSSY.RECONVERGENT B1, `(.L_x_1326) ;  /* 0x000004a000017945 */ /* 0x000fe60003800200 */
[----:B------:R-:W-:Y:S01]  /*18d0*/  FMUL.FTZ R16, R16, R19 ;  /* 0x0000001310107220 */ /* 0x000fe20000410000 */
[----:B------:R-:W-:-:S02]  /*18e0*/  FSETP.GTU.FTZ.AND P1, PT, R17, R20, PT ;  /* 0x000000141100720b */ /* 0x000fc40003f3c000 */
[----:B------:R-:W-:Y:S02]  /*18f0*/  MOV R17, R54 ;  /* 0x0000003600117202 */ /* 0x000fe40000000f00 */
[----:B------:R-:W-:Y:S02]  /*1900*/  FSEL R15, R16, RZ, !P1 ;  /* 0x000000ff100f7208 */ /* 0x000fe40004800000 */
[----:B------:R-:W-:-:S03]  /*1910*/  PLOP3.LUT P1, PT, P1, PT, PT, 0x8, 0x80 ;  /* 0x000000000080781c */ /* 0x000fc60000f2e170 */
[----:B------:R-:W-:Y:S01]  /*1920*/  FFMA.FTZ R15, R15, R28, R32 ;  /* 0x0000001c0f0f7223 */ /* 0x000fe20000010020 */
[----:B------:R-:W-:Y:S01]  /*1930*/  IMAD.MOV.U32 R28, RZ, RZ, 0x2 ;  /* 0x00000002ff1c7424 */ /* 0x000fe200078e00ff */
[----:B------:R-:W-:Y:S01]  /*1940*/  P2R R34, PR, RZ, 0x2 ;  /* 0x00000002ff227803 */ /* 0x000fe20000000000 */
        /* <DEDUP_REMOVED lines=9> */
.L_x_1328:
        /* <DEDUP_REMOVED lines=13> */
.L_x_1330:
[----:B------:R-:W-:Y:S05]  /*1ab0*/  BSYNC.RECONVERGENT B2 ;  /* 0x0000000000027941 */ /* 0x000fea0003800200 */
.L_x_1329:
        /* <DEDUP_REMOVED lines=42> */
.L_x_1327:
[----:B------:R-:W-:Y:S05]  /*1d60*/  BSYNC.RECONVERGENT B1 ;  /* 0x0000000000017941 */ /* 0x000fea0003800200 */
.L_x_1326:
        /* <DEDUP_REMOVED lines=15> */
[----:B------:R-:W-:Y:S01]  /*1e60*/  IMAD.MOV.U32 R29, RZ, RZ, R54 ;  /* 0x000000ffff1d7224 */ /* 0x000fe200078e0036 */
[----:B------:R-:W-:Y:S01]  /*1e70*/  PRMT R21, R25, 0x7632, R21 ;  /* 0x0000763219157816 */ /* 0x000fe20000000015 */
        /* <DEDUP_REMOVED lines=9> */
.L_x_1333:
        /* <DEDUP_REMOVED lines=13> */
.L_x_1335:
[----:B------:R-:W-:Y:S05]  /*1fe0*/  BSYNC.RECONVERGENT B2 ;  /* 0x0000000000027941 */ /* 0x000fea0003800200 */
.L_x_1334:
        /* <DEDUP_REMOVED lines=40> */
[----:B------:R-:W-:Y:S02]  /*2270*/  IMAD.MOV.U32 R29, RZ, RZ, R36 ;  /* 0x000000ffff1d7224 */ /* 0x000fe400078e0024 */
[----:B------:R-:W-:-:S07]  /*2280*/  IMAD.MOV.U32 R36, RZ, RZ, R28 ;  /* 0x000000ffff247224 */ /* 0x000fce00078e001c */
.L_x_1332:
[----:B------:R-:W-:Y:S05]  /*2290*/  BSYNC.RECONVERGENT B1 ;  /* 0x0000000000017941 */ /* 0x000fea0003800200 */
.L_x_1331:
[----:B------:R-:W-:Y:S01]  /*22a0*/  I2FP.F32.U32 R28, R29 ;  /* 0x0000001d001c7245 */ /* 0x000fe20000201000 */
[----:B------:R-:W-:Y:S01]  /*22b0*/  IMAD.U32 R29, R17, 0x10000, RZ ;  /* 0x00010000111d7824 */ /* 0x000fe200078e00ff */
[----:B------:R-:W-:Y:S01]  /*22c0*/  ISETP.NE.AND P3, PT, R35, 0x1, PT ;  /* 0x000000012300780c */ /* 0x000fe20003f65270 */
[----:B------:R-:W-:Y:S01]  /*22d0*/  IMAD.U32 R38, R21, 0x10000, RZ ;  /* 0x0001000015267824 */ /* 0x000fe200078e00ff */
[----:B------:R-:W-:Y:S01]  /*22e0*/  SHF.L.U32 R32, R56, 0x10, RZ ;  /* 0x0000001038207819 */ /* 0x000fe200000006ff */
[----:B------:R-:W-:Y:S01]  /*22f0*/  FFMA.FTZ R17, R28, R93, 1.1641532182693481445e-10 ;  /* 0x2f0000001c117423 */ /* 0x000fe2000001005d */
[----:B------:R-:W-:Y:S01]  /*2300*/  FMUL.FTZ R28, R29, R18 ;  /* 0x000000121d1c7220 */ /* 0x000fe20000410000 */
[----:B------:R-:W-:Y:S01]  /*2310*/  BSSY.RECONVERGENT B1, `(.L_x_1336) ;  /* 0x0000049000017945 */ /* 0x000fe20003800200 */
[----:B------:R-:W-:Y:S02]  /*2320*/  IMAD.MOV.U32 R21, RZ, RZ, R54 ;  /* 0x000000ffff157224 */ /* 0x000fe400078e0036 */
[----:B------:R-:W-:Y:S01]  /*2330*/  FMUL.FTZ R28, R28, R19 ;  /* 0x000000131c1c7220 */ /* 0x000fe20000410000 */
[----:B------:R-:W-:-:S04]  /*2340*/  FSETP.GTU.FTZ.AND P2, PT, R17, R20, PT ;  /* 0x000000141100720b */ /* 0x000fc80003f5c000 */
[----:B------:R-:W-:Y:S02]  /*2350*/  FSEL R17, R28, RZ, !P2 ;  /* 0x000000ff1c117208 */ /* 0x000fe40005000000 */
[----:B------:R-:W-:-:S03]  /*2360*/  PLOP3.LUT P2, PT, P2, PT, PT, 0x8, 0x80 ;  /* 0x000000000080781c */ /* 0x000fc6000174e170 */
[----:B------:R-:W-:Y:S01]  /*2370*/  FFMA.FTZ R17, R17, R32, R38 ;  /* 0x0000002011117223 */ /* 0x000fe20000010026 */
[----:B------:R-:W-:Y:S01]  /*2380*/  IMAD.MOV.U32 R32, RZ, RZ, 0x2 ;  /* 0x00000002ff207424 */ /* 0x000fe200078e00ff */
        /* <DEDUP_REMOVED lines=9> */
.L_x_1338:
        /* <DEDUP_REMOVED lines=13> */
.L_x_1340:
[----:B------:R-:W-:Y:S05]  /*24f0*/  BSYNC.RECONVERGENT B2 ;  /* 0x0000000000027941 */ /* 0x000fea0003800200 */
.L_x_1339:
        /* <DEDUP_REMOVED lines=42> */
.L_x_1337:
[----:B------:R-:W-:Y:S05]  /*27a0*/  BSYNC.RECONVERGENT B1 ;  /* 0x0000000000017941 */ /* 0x000fea0003800200 */
.L_x_1336:
        /* <DEDUP_REMOVED lines=8> */
[----:B------:R-:W-:Y:S01]  /*2830*/  PRMT R30, R30, 0x7632, R30 ;  /* 0x000076321e1e7816 */ /* 0x000fe2000000001e */
[----:B------:R-:W-:Y:S02]  /*2840*/  IMAD.MOV.U32 R37, RZ, RZ, 0x2 ;  /* 0x00000002ff257424 */ /* 0x000fe400078e00ff */
[----:B------:R-:W-:Y:S01]  /*2850*/  FMUL.FTZ R28, R28, R19 ;  /* 0x000000131c1c7220 */ /* 0x000fe20000410000 */
[----:B------:R-:W-:-:S02]  /*2860*/  FSETP.GTU.FTZ.AND P3, PT, R21, R20, PT ;  /* 0x000000141500720b */ /* 0x000fc40003f7c000 */
[----:B------:R-:W-:Y:S02]  /*2870*/  MOV R29, R54 ;  /* 0x00000036001d7202 */ /* 0x000fe40000000f00 */
[----:B------:R-:W-:Y:S02]  /*2880*/  FSEL R21, R28, RZ, !P3 ;  /* 0x000000ff1c157208 */ /* 0x000fe40005800000 */
[----:B------:R-:W-:-:S03]  /*2890*/  PLOP3.LUT P3, PT, P3, PT, PT, 0x8, 0x80 ;  /* 0x000000000080781c */ /* 0x000fc60001f6e170 */
[----:B------:R-:W-:Y:S01]  /*28a0*/  FFMA.FTZ R21, R21, R38, R40 ;  /* 0x0000002615157223 */ /* 0x000fe20000010028 */
        /* <DEDUP_REMOVED lines=9> */
.L_x_1343:
        /* <DEDUP_REMOVED lines=13> */
.L_x_1345:
[----:B------:R-:W-:Y:S05]  /*2a10*/  BSYNC.RECONVERGENT B2 ;  /* 0x0000000000027941 */ /* 0x000fea0003800200 */
.L_x_1344:
        /* <DEDUP_REMOVED lines=42> */
.L_x_1342:
[----:B------:R-:W-:Y:S05]  /*2cc0*/  BSYNC.RECONVERGENT B1 ;  /* 0x0000000000017941 */ /* 0x000fea0003800200 */
.L_x_1341:
[----:B------:R-:W-:Y:S01]  /*2cd0*/  I2FP.F32.U32 R28, R29 ;  /* 0x0000001d001c7245 */ /* 0x000fe20000201000 */
[----:B------:R-:W-:Y:S01]  /*2ce0*/  BSSY.RECONVERGENT B1, `(.L_x_1346) ;  /* 0x0000050000017945 */ /* 0x000fe20003800200 */
[----:B------:R-:W-:Y:S02]  /*2cf0*/  SHF.L.U32 R35, R30, 0x10, RZ ;  /* 0x000000101e237819 */ /* 0x000fe400000006ff */
        /* <DEDUP_REMOVED lines=8> */
[----:B------:R-:W-:Y:S01]  /*2d80*/  HFMA2 R30, -RZ, RZ, 0, 1.1920928955078125e-07 ;  /* 0x00000002ff1e7431 */ /* 0x000fe200000001ff */
        /* <DEDUP_REMOVED lines=13> */
.L_x_1348:
        /* <DEDUP_REMOVED lines=13> */
.L_x_1350:
[----:B------:R-:W-:Y:S05]  /*2f30*/  BSYNC.RECONVERGENT B2 ;  /* 0x0000000000027941 */ /* 0x000fea0003800200 */
.L_x_1349:
        /* <DEDUP_REMOVED lines=42> */
.L_x_1347:
[----:B------:R-:W-:Y:S05]  /*31e0*/  BSYNC.RECONVERGENT B1 ;  /* 0x0000000000017941 */ /* 0x000fea0003800200 */
.L_x_1346:
[----:B------:R-:W-:Y:S01]  /*31f0*/  I2FP.F32.U32 R28, R29 ;  /* 0x0000001d001c7245 */ /* 0x000fe20000201000 */
[----:B------:R-:W-:Y:S01]  /*3200*/  IMAD.U32 R35, R31, 0x10000, RZ ;  /* 0x000100001f237824 */ /* 0x000fe200078e00ff */
[----:B------:R-:W-:Y:S01]  /*3210*/  ISETP.NE.AND P6, PT, R30, 0x1, PT ;  /* 0x000000011e00780c */ /* 0x000fe20003fc5270 */
[----:B------:R-:W-:Y:S01]  /*3220*/  BSSY.RECONVERGENT B1, `(.L_x_1351) ;  /* 0x0000050000017945 */ /* 0x000fe20003800200 */
[----:B------:R-:W-:Y:S01]  /*3230*/  SHF.L.U32 R37, R27, 0x10, RZ ;  /* 0x000000101b257819 */ /* 0x000fe200000006ff */
[----:B------:R-:W-:Y:S01]  /*3240*/  FFMA.FTZ R29, R28, R93, 1.1641532182693481445e-10 ;  /* 0x2f0000001c1d7423 */ /* 0x000fe2000001005d */
[----:B------:R-:W-:Y:S01]  /*3250*/  FMUL.FTZ R28, R35, R18 ;  /* 0x00000012231c7220 */ /* 0x000fe20000410000 */
[----:B------:R-:W-:-:S03]  /*3260*/  IMAD.U32 R35, R7, 0x10000, RZ ;  /* 0x0001000007237824 */ /* 0x000fc600078e00ff */
[----:B------:R-:W-:Y:S01]  /*3270*/  FMUL.FTZ R28, R28, R19 ;  /* 0x000000131c1c7220 */ /* 0x000fe20000410000 */
[----:B------:R-:W-:Y:S01]  /*3280*/  FSETP.GTU.FTZ.AND P5, PT, R29, R20, PT ;  /* 0x000000141d00720b */ /* 0x000fe20003fbc000 */
[----:B------:R-:W-:-:S03]  /*3290*/  IMAD.MOV.U32 R29, RZ, RZ, R54 ;  /* 0x000000ffff1d7224 */ /* 0x000fc600078e0036 */
[----:B------:R-:W-:Y:S02]  /*32a0*/  FSEL R28, R28, RZ, !P5 ;  /* 0x000000ff1c1c7208 */ /* 0x000fe40006800000 */
[----:B------:R-:W-:-:S03]  /*32b0*/  PLOP3.LUT P5, PT, P5, PT, PT, 0x8, 0x80 ;  /* 0x000000000080781c */ /* 0x000fc60002fae170 */
[----:B------:R-:W-:Y:S01]  /*32c0*/  FFMA.FTZ R32, R28, R35, R37 ;  /* 0x000000231c207223 */ /* 0x000fe20000010025 */
[----:B------:R-:W-:Y:S01]  /*32d0*/  PRMT R35, R31, 0x7632, R35 ;  /* 0x000076321f237816 */ /* 0x000fe20000000023 */
        /* <DEDUP_REMOVED lines=10> */
.L_x_1353:
        /* <DEDUP_REMOVED lines=12> */
[----:B------:R-:W-:Y:S01]  /*3440*/  @P0 IMAD.MOV R29, RZ, RZ, R12 ;  /* 0x000000ffff1d0224 */ /* 0x000fe200078e020c */
[----:B------:R-:W-:-:S03]  /*3450*/  ISETP.NE.AND P0, PT, R28, RZ, PT ;  /* 0x000000ff1c00720c */ /* 0x000fc60003f05270 */
[----:B------:R-:W-:-:S10]  /*3460*/  @!P6 IMAD.MOV.U32 R12, RZ, RZ, R29 ;  /* 0x000000ffff0ce224 */ /* 0x000fd400078e001d */
.L_x_1355:
[----:B------:R-:W-:Y:S05]  /*3470*/  BSYNC.RECONVERGENT B2 ;  /* 0x0000000000027941 */ /* 0x000fea0003800200 */
.L_x_1354:
        /* <DEDUP_REMOVED lines=42> */
.L_x_1352:
[----:B------:R-:W-:Y:S05]  /*3720*/  BSYNC.RECONVERGENT B1 ;  /* 0x0000000000017941 */ /* 0x000fea0003800200 */
.L_x_1351:
[----:B------:R-:W-:Y:S01]  /*3730*/  I2FP.F32.U32 R28, R29 ;  /* 0x0000001d001c7245 */ /* 0x000fe20000201000 */
[----:B------:R-:W-:Y:S01]  /*3740*/  IMAD.U32 R35, R35, 0x10000, RZ ;  /* 0x0001000023237824 */ /* 0x000fe200078e00ff */
[----:B------:R-:W-:Y:S02]  /*3750*/  PRMT R30, R27, 0x7632, R30 ;  /* 0x000076321b1e7816 */ /* 0x000fe4000000001e */
[----:B------:R-:W-:Y:S01]  /*3760*/  SHF.L.U32 R33, R33, 0x10, RZ ;  /* 0x0000001021217819 */ /* 0x000fe200000006ff */
[----:B------:R-:W-:Y:S01]  /*3770*/  FFMA.FTZ R29, R28, R93, 1.1641532182693481445e-10 ;  /* 0x2f0000001c1d7423 */ /* 0x000fe2000001005d */
[----:B------:R-:W-:Y:S01]  /*3780*/  FMUL.FTZ R28, R35, R18 ;  /* 0x00000012231c7220 */ /* 0x000fe20000410000 */
[----:B------:R-:W-:Y:S01]  /*3790*/  IMAD.U32 R31, R30, 0x10000, RZ ;  /* 0x000100001e1f7824 */ /* 0x000fe200078e00ff */
[----:B------:R-:W-:Y:S02]  /*37a0*/  F2FP.BF16.F32.PACK_AB R30, R22, R21 ;  /* 0x00000015161e723e */ /* 0x000fe400000010ff */
[----:B------:R-:W-:Y:S01]  /*37b0*/  FMUL.FTZ R28, R28, R19 ;  /* 0x000000131c1c7220 */ /* 0x000fe20000410000 */
[----:B------:R-:W-:-:S02]  /*37c0*/  FSETP.GTU.FTZ.AND P6, PT, R29, R20, PT ;  /* 0x000000141d00720b */ /* 0x000fc40003fdc000 */
[----:B------:R-:W-:Y:S02]  /*37d0*/  F2FP.BF16.F32.PACK_AB R29, R17, R16 ;  /* 0x00000010111d723e */ /* 0x000fe400000010ff */
[----:B------:R-:W-:Y:S02]  /*37e0*/  FSEL R28, R28, RZ, !P6 ;  /* 0x000000ff1c1c7208 */ /* 0x000fe40007000000 */
[----:B------:R-:W-:-:S03]  /*37f0*/  PLOP3.LUT P6, PT, P6, PT, PT, 0x8, 0x80 ;  /* 0x000000000080781c */ /* 0x000fc600037ce170 */
[----:B------:R-:W-:Y:S01]  /*3800*/  FFMA.FTZ R33, R28, R33, R31 ;  /* 0x000000211c217223 */ /* 0x000fe2000001001f */
[----:B------:R-:W-:-:S04]  /*3810*/  F2FP.BF16.F32.PACK_AB R28, R15, R14 ;  /* 0x0000000e0f1c723e */ /* 0x000fc800000010ff */
[----:B------:R-:W-:Y:S01]  /*3820*/  F2FP.BF16.F32.PACK_AB R31, R33, R32 ;  /* 0x00000020211f723e */ /* 0x000fe200000010ff */
[----:B------:R-:W-:Y:S06]  /*3830*/  BRA `(.L_x_1356) ;  /* 0x0000002800407947 */ /* 0x000fec0003800000 */
.L_x_1316:
        /* <DEDUP_REMOVED lines=16> */
.L_x_1359:
        /* <DEDUP_REMOVED lines=13> */
.L_x_1361:
[----:B------:R-:W-:Y:S05]  /*3a10*/  BSYNC.RECONVERGENT B2 ;  /* 0x0000000000027941 */ /* 0x000fea0003800200 */
.L_x_1360:
        /* <DEDUP_REMOVED lines=41> */
.L_x_1358:
[----:B------:R-:W-:Y:S05]  /*3cb0*/  BSYNC.RECONVERGENT B1 ;  /* 0x0000000000017941 */ /* 0x000fea0003800200 */
.L_x_1357:
[----:B------:R-:W-:Y:S01]  /*3cc0*/  I2FP.F32.U32 R14, R14 ;  /* 0x0000000e000e7245 */ /* 0x000fe20000201000 */
[----:B-----5:R-:W-:Y:S01]  /*3cd0*/  IMAD.U32 R17, R28, 0x10000, RZ ;  /* 0x000100001c117824 */ /* 0x020fe200078e00ff */
[----:B------:R-:W-:Y:S01]  /*3ce0*/  MOV R19, UR33 ;  /* 0x0000002100137c02 */ /* 0x000fe20008000f00 */
[----:B------:R-:W-:Y:S01]  /*3cf0*/  IMAD.U32 R20, RZ, RZ, UR32 ;  /* 0x00000020ff147e24 */ /* 0x000fe2000f8e00ff */
[----:B------:R-:W-:Y:S01]  /*3d00*/  ISETP.NE.AND P2, PT, R16, 0x1, PT ;  /* 0x000000011000780c */ /* 0x000fe20003f45270 */
[----:B------:R-:W-:Y:S01]  /*3d10*/  FFMA.FTZ R15, R14, R93, 1.1641532182693481445e-10 ;  /* 0x2f0000000e0f7423 */ /* 0x000fe2000001005d */
[----:B------:R-:W-:Y:S01]  /*3d20*/  FMUL.FTZ R14, R17, R18 ;  /* 0x00000012110e7220 */ /* 0x000fe20000410000 */
[----:B------:R-:W-:Y:S01]  /*3d30*/  BSSY.RECONVERGENT B1, `(.L_x_1362) ;  /* 0x000004c000017945 */ /* 0x000fe20003800200 */
[----:B------:R-:W-:Y:S01]  /*3d40*/  HFMA2 R21, -RZ, RZ, 0, 1.1920928955078125e-07 ;  /* 0x00000002ff157431 */ /* 0x000fe200000001ff */
[----:B------:R-:W-:Y:S01]  /*3d50*/  PRMT R28, R28, 0x7632, R28 ;  /* 0x000076321c1c7816 */ /* 0x000fe2000000001c */
[----:B------:R-:W-:Y:S01]  /*3d60*/  FMUL.FTZ R14, R14, R19 ;  /* 0x000000130e0e7220 */ /* 0x000fe20000410000 */
[----:B------:R-:W-:Y:S01]  /*3d70*/  FSETP.GTU.FTZ.AND P1, PT, R15, R20, PT ;  /* 0x000000140f00720b */ /* 0x000fe20003f3c000 */
[----:B------:R-:W-:-:S03]  /*3d80*/  IMAD.U32 R15, R52, 0x10000, RZ ;  /* 0x00010000340f7824 */ /* 0x000fc600078e00ff */
        /* <DEDUP_REMOVED lines=14> */
.L_x_1364:
        /* <DEDUP_REMOVED lines=13> */
.L_x_1366:
[----:B------:R-:W-:Y:S05]  /*3f40*/  BSYNC.RECONVERGENT B2 ;  /* 0x0000000000027941 */ /* 0x000fea0003800200 */
.L_x_1365:
        /* <DEDUP_REMOVED lines=42> */
.L_x_1363:
[----:B------:R-:W-:Y:S05]  /*41f0*/  BSYNC.RECONVERGENT B1 ;  /* 0x0000000000017941 */ /* 0x000fea0003800200 */
.L_x_1362:
        /* <DEDUP_REMOVED lines=12> */
[----:B------:R-:W-:Y:S01]  /*42c0*/  FMUL.FTZ R15, R15, R28 ;  /* 0x0000001c0f0f7220 */ /* 0x000fe20000410000 */
        /* <DEDUP_REMOVED lines=11> */
.L_x_1369:
        /* <DEDUP_REMOVED lines=13> */
.L_x_1371:
[----:B------:R-:W-:Y:S05]  /*4450*/  BSYNC.RECONVERGENT B2 ;  /* 0x0000000000027941 */ /* 0x000fea0003800200 */
.L_x_1370:
        /* <DEDUP_REMOVED lines=42> */
.L_x_1368:
[----:B------:R-:W-:Y:S05]  /*4700*/  BSYNC.RECONVERGENT B1 ;  /* 0x0000000000017941 */ /* 0x000fea0003800200 */
.L_x_1367:
        /* <DEDUP_REMOVED lines=12> */
[----:B------:R-:W-:Y:S01]  /*47d0*/  FMUL.FTZ R16, R16, R17 ;  /* 0x0000001110107220 */ /* 0x000fe20000410000 */
[----:B------:R-:W-:Y:S01]  /*47e0*/  PRMT R17, R29, 0x7632, R17 ;  /* 0x000076321d117816 */ /* 0x000fe20000000011 */
[----:B------:R-:W-:Y:S01]  /*47f0*/  HFMA2 R29, -RZ, RZ, 0, 1.1920928955078125e-07 ;  /* 0x00000002ff1d7431 */ /* 0x000fe200000001ff */
        /* <DEDUP_REMOVED lines=9> */
.L_x_1374:
        /* <DEDUP_REMOVED lines=13> */
.L_x_1376:
[----:B------:R-:W-:Y:S05]  /*4960*/  BSYNC.RECONVERGENT B2 ;  /* 0x0000000000027941 */ /* 0x000fea0003800200 */
.L_x_1375:
        /* <DEDUP_REMOVED lines=42> */
.L_x_1373:
[----:B------:R-:W-:Y:S05]  /*4c10*/  BSYNC.RECONVERGENT B1 ;  /* 0x0000000000017941 */ /* 0x000fea0003800200 */
.L_x_1372:
[----:B------:R-:W-:Y:S01]  /*4c20*/  I2FP.F32.U32 R28, R21 ;  /* 0x00000015001c7245 */ /* 0x000fe20000201000 */
[----:B------:R-:W-:Y:S01]  /*4c30*/  IMAD.U32 R21, R17, 0x10000, RZ ;  /* 0x0001000011157824 */ /* 0x000fe200078e00ff */
[----:B------:R-:W-:Y:S01]  /*4c40*/  ISETP.NE.AND P3, PT, R29, 0x1, PT ;  /* 0x000000011d00780c */ /* 0x000fe20003f65270 */
[----:B------:R-:W-:Y:S01]  /*4c50*/  IMAD.U32 R32, R56, 0x10000, RZ ;  /* 0x0001000038207824 */ /* 0x000fe200078e00ff */
[----:B------:R-:W-:Y:S01]  /*4c60*/  BSSY.RECONVERGENT B1, `(.L_x_1377) ;  /* 0x000004b000017945 */ /* 0x000fe20003800200 */
[----:B------:R-:W-:Y:S01]  /*4c70*/  FFMA.FTZ R17, R28, R93, 1.1641532182693481445e-10 ;  /* 0x2f0000001c117423 */ /* 0x000fe2000001005d */
[----:B------:R-:W-:Y:S01]  /*4c80*/  FMUL.FTZ R28, R21, R18 ;  /* 0x00000012151c7220 */ /* 0x000fe20000410000 */
[----:B------:R-:W-:Y:S02]  /*4c90*/  HFMA2 R35, -RZ, RZ, 0, 1.1920928955078125e-07 ;  /* 0x00000002ff237431 */ /* 0x000fe400000001ff */
[----:B------:R-:W-:Y:S02]  /*4ca0*/  IMAD.MOV.U32 R21, RZ, RZ, R54 ;  /* 0x000000ffff157224 */ /* 0x000fe400078e0036 */
[----:B------:R-:W-:Y:S01]  /*4cb0*/  FMUL.FTZ R28, R28, R19 ;  /* 0x000000131c1c7220 */ /* 0x000fe20000410000 */
[----:B------:R-:W-:-:S04]  /*4cc0*/  FSETP.GTU.FTZ.AND P2, PT, R17, R20, PT ;  /* 0x000000141100720b */ /* 0x000fc80003f5c000 */
[----:B------:R-:W-:Y:S02]  /*4cd0*/  FSEL R17, R28, RZ, !P2 ;  /* 0x000000ff1c117208 */ /* 0x000fe40005000000 */
[----:B------:R-:W-:-:S03]  /*4ce0*/  PLOP3.LUT P2, PT, P2, PT, PT, 0x8, 0x80 ;  /* 0x000000000080781c */ /* 0x000fc6000174e170 */
[----:B------:R-:W-:Y:S01]  /*4cf0*/  FMUL.FTZ R17, R17, R32 ;  /* 0x0000002011117220 */ /* 0x000fe20000410000 */
        /* <DEDUP_REMOVED lines=9> */
.L_x_1379:
        /* <DEDUP_REMOVED lines=13> */
.L_x_1381:
[----:B------:R-:W-:Y:S05]  /*4e60*/  BSYNC.RECONVERGENT B2 ;  /* 0x0000000000027941 */ /* 0x000fea0003800200 */
.L_x_1380:
        /* <DEDUP_REMOVED lines=42> */
.L_x_1378:
[----:B------:R-:W-:Y:S05]  /*5110*/  BSYNC.RECONVERGENT B1 ;  /* 0x0000000000017941 */ /* 0x000fea0003800200 */
.L_x_1377:
[----:B------:R-:W-:Y:S01]  /*5120*/  I2FP.F32.U32 R28, R21 ;  /* 0x00000015001c7245 */ /* 0x000fe20000201000 */
[----:B------:R-:W-:Y:S01]  /*5130*/  IMAD.U32 R29, R30, 0x10000, RZ ;  /* 0x000100001e1d7824 */ /* 0x000fe200078e00ff */
[----:B------:R-:W-:Y:S01]  /*5140*/  ISETP.NE.AND P4, PT, R35, 0x1, PT ;  /* 0x000000012300780c */ /* 0x000fe20003f85270 */
[----:B------:R-:W-:Y:S01]  /*5150*/  IMAD.U32 R32, R6, 0x10000, RZ ;  /* 0x0001000006207824 */ /* 0x000fe200078e00ff */
[----:B------:R-:W-:Y:S01]  /*5160*/  BSSY.RECONVERGENT B1, `(.L_x_1382) ;  /* 0x000004c000017945 */ /* 0x000fe20003800200 */
[----:B------:R-:W-:Y:S01]  /*5170*/  FFMA.FTZ R21, R28, R93, 1.1641532182693481445e-10 ;  /* 0x2f0000001c157423 */ /* 0x000fe2000001005d */
[----:B------:R-:W-:Y:S01]  /*5180*/  FMUL.FTZ R28, R29, R18 ;  /* 0x000000121d1c7220 */ /* 0x000fe20000410000 */
[----:B------:R-:W-:Y:S01]  /*5190*/  PRMT R30, R30, 0x7632, R30 ;  /* 0x000076321e1e7816 */ /* 0x000fe2000000001e */
[----:B------:R-:W-:Y:S02]  /*51a0*/  IMAD.MOV.U32 R29, RZ, RZ, R54 ;  /* 0x000000ffff1d7224 */ /* 0x000fe400078e0036 */
[----:B------:R-:W-:Y:S01]  /*51b0*/  FMUL.FTZ R28, R28, R19 ;  /* 0x000000131c1c7220 */ /* 0x000fe20000410000 */
[----:B------:R-:W-:-:S04]  /*51c0*/  FSETP.GTU.FTZ.AND P3, PT, R21, R20, PT ;  /* 0x000000141500720b */ /* 0x000fc80003f7c000 */
[----:B------:R-:W-:Y:S02]  /*51d0*/  FSEL R21, R28, RZ, !P3 ;  /* 0x000000ff1c157208 */ /* 0x000fe40005800000 */
[----:B------:R-:W-:-:S03]  /*51e0*/  PLOP3.LUT P3, PT, P3, PT, PT, 0x8, 0x80 ;  /* 0x000000000080781c */ /* 0x000fc60001f6e170 */
[----:B------:R-:W-:Y:S01]  /*51f0*/  FMUL.FTZ R21, R21, R32 ;  /* 0x0000002015157220 */ /* 0x000fe20000410000 */
        /* <DEDUP_REMOVED lines=10> */
.L_x_1384:
        /* <DEDUP_REMOVED lines=13> */
.L_x_1386:
[----:B------:R-:W-:Y:S05]  /*5370*/  BSYNC.RECONVERGENT B2 ;  /* 0x0000000000027941 */ /* 0x000fea0003800200 */
.L_x_1385:
        /* <DEDUP_REMOVED lines=42> */
.L_x_1383:
[----:B------:R-:W-:Y:S05]  /*5620*/  BSYNC.RECONVERGENT B1 ;  /* 0x0000000000017941 */ /* 0x000fea0003800200 */
.L_x_1382:
[----:B------:R-:W-:Y:S01]  /*5630*/  I2FP.F32.U32 R28, R29 ;  /* 0x0000001d001c7245 */ /* 0x000fe20000201000 */
[----:B------:R-:W-:Y:S01]  /*5640*/  IMAD.U32 R35, R30, 0x10000, RZ ;  /* 0x000100001e237824 */ /* 0x000fe200078e00ff */
[----:B------:R-:W-:Y:S01]  /*5650*/  ISETP.NE.AND P5, PT, R32, 0x1, PT ;  /* 0x000000012000780c */ /* 0x000fe20003fa5270 */
[----:B------:R-:W-:Y:S01]  /*5660*/  BSSY.RECONVERGENT B1, `(.L_x_1387) ;  /* 0x000004c000017945 */ /* 0x000fe20003800200 */
[----:B------:R-:W-:Y:S01]  /*5670*/  MOV R30, 0x2 ;  /* 0x00000002001e7802 */ /* 0x000fe20000000f00 */
[----:B------:R-:W-:Y:S01]  /*5680*/  FFMA.FTZ R29, R28, R93, 1.1641532182693481445e-10 ;  /* 0x2f0000001c1d7423 */ /* 0x000fe2000001005d */
[----:B------:R-:W-:-:S04]  /*5690*/  FMUL.FTZ R28, R35, R18 ;  /* 0x00000012231c7220 */ /* 0x000fc80000410000 */
[----:B------:R-:W-:Y:S01]  /*56a0*/  FMUL.FTZ R28, R28, R19 ;  /* 0x000000131c1c7220 */ /* 0x000fe20000410000 */
[----:B------:R-:W-:Y:S01]  /*56b0*/  FSETP.GTU.FTZ.AND P4, PT, R29, R20, PT ;  /* 0x000000141d00720b */ /* 0x000fe20003f9c000 */
[----:B------:R-:W-:-:S03]  /*56c0*/  IMAD.U32 R29, R22, 0x10000, RZ ;  /* 0x00010000161d7824 */ /* 0x000fc600078e00ff */
[----:B------:R-:W-:Y:S02]  /*56d0*/  FSEL R22, R28, RZ, !P4 ;  /* 0x000000ff1c167208 */ /* 0x000fe40006000000 */
[----:B------:R-:W-:-:S03]  /*56e0*/  PLOP3.LUT P4, PT, P4, PT, PT, 0x8, 0x80 ;  /* 0x000000000080781c */ /* 0x000fc6000278e170 */
[----:B------:R-:W-:Y:S01]  /*56f0*/  FMUL.FTZ R22, R22, R29 ;  /* 0x0000001d16167220 */ /* 0x000fe20000410000 */
        /* <DEDUP_REMOVED lines=10> */
.L_x_1389:
        /* <DEDUP_REMOVED lines=13> */
.L_x_1391:
[----:B------:R-:W-:Y:S05]  /*5870*/  BSYNC.RECONVERGENT B2 ;  /* 0x0000000000027941 */ /* 0x000fea0003800200 */
.L_x_1390:
        /* <DEDUP_REMOVED lines=42> */
.L_x_1388:
[----:B------:R-:W-:Y:S05]  /*5b20*/  BSYNC.RECONVERGENT B1 ;  /* 0x0000000000017941 */ /* 0x000fea0003800200 */
.L_x_1387:
[----:B------:R-:W-:Y:S01]  /*5b30*/  I2FP.F32.U32 R28, R29 ;  /* 0x0000001d001c7245 */ /* 0x000fe20000201000 */
[----:B------:R-:W-:Y:S01]  /*5b40*/  IMAD.U32 R35, R31, 0x10000, RZ ;  /* 0x000100001f237824 */ /* 0x000fe200078e00ff */
[----:B------:R-:W-:Y:S01]  /*5b50*/  ISETP.NE.AND P6, PT, R30, 0x1, PT ;  /* 0x000000011e00780c */ /* 0x000fe20003fc5270 */
[----:B------:R-:W-:Y:S01]  /*5b60*/  BSSY.RECONVERGENT B1, `(.L_x_1392) ;  /* 0x000004f000017945 */ /* 0x000fe20003800200 */
[----:B------:R-:W-:Y:S01]  /*5b70*/  MOV R37, 0x2 ;  /* 0x0000000200257802 */ /* 0x000fe20000000f00 */
        /* <DEDUP_REMOVED lines=8> */
[----:B------:R-:W-:Y:S01]  /*5c00*/  FMUL.FTZ R32, R32, R35 ;  /* 0x0000002320207220 */ /* 0x000fe20000410000 */
[----:B------:R-:W-:Y:S01]  /*5c10*/  PRMT R35, R31, 0x7632, R35 ;  /* 0x000076321f237816 */ /* 0x000fe20000000023 */
        /* <DEDUP_REMOVED lines=9> */
.L_x_1394:
        /* <DEDUP_REMOVED lines=15> */
.L_x_1396:
[----:B------:R-:W-:Y:S05]  /*5da0*/  BSYNC.RECONVERGENT B2 ;  /* 0x0000000000027941 */ /* 0x000fea0003800200 */
.L_x_1395:
        /* <DEDUP_REMOVED lines=42> */
.L_x_1393:
[----:B------:R-:W-:Y:S05]  /*6050*/  BSYNC.RECONVERGENT B1 ;  /* 0x0000000000017941 */ /* 0x000fea0003800200 */
.L_x_1392:
[----:B------:R-:W-:Y:S01]  /*6060*/  I2FP.F32.U32 R28, R29 ;  /* 0x0000001d001c7245 */ /* 0x000fe20000201000 */
[----:B------:R-:W-:Y:S01]  /*6070*/  IMAD.U32 R35, R35, 0x10000, RZ ;  /* 0x0001000023237824 */ /* 0x000fe200078e00ff */
[----:B------:R-:W-:Y:S01]  /*6080*/  F2FP.BF16.F32.PACK_AB R30, R22, R21 ;  /* 0x00000015161e723e */ /* 0x000fe200000010ff */
[----:B------:R-:W-:Y:S02]  /*6090*/  IMAD.U32 R33, R33, 0x10000, RZ ;  /* 0x0001000021217824 */ /* 0x000fe400078e00ff */
[----:B------:R-:W-:Y:S01]  /*60a0*/  FFMA.FTZ R29, R28, R93, 1.1641532182693481445e-10 ;  /* 0x2f0000001c1d7423 */ /* 0x000fe2000001005d */
[----:B------:R-:W-:-:S04]  /*60b0*/  FMUL.FTZ R28, R35, R18 ;  /* 0x00000012231c7220 */ /* 0x000fc80000410000 */
[----:B------:R-:W-:Y:S01]  /*60c0*/  FMUL.FTZ R28, R28, R19 ;  /* 0x000000131c1c7220 */ /* 0x000fe20000410000 */
[----:B------:R-:W-:Y:S02]  /*60d0*/  FSETP.GTU.FTZ.AND P6, PT, R29, R20, PT ;  /* 0x000000141d00720b */ /* 0x000fe40003fdc000 */
[----:B------:R-:W-:Y:S02]  /*60e0*/  F2FP.BF16.F32.PACK_AB R29, R17, R16 ;  /* 0x00000010111d723e */ /* 0x000fe400000010ff */
[----:B------:R-:W-:Y:S02]  /*60f0*/  FSEL R28, R28, RZ, !P6 ;  /* 0x000000ff1c1c7208 */ /* 0x000fe40007000000 */
[----:B------:R-:W-:-:S03]  /*6100*/  PLOP3.LUT P6, PT, P6, PT, PT, 0x8, 0x80 ;  /* 0x000000000080781c */ /* 0x000fc600037ce170 */
[----:B------:R-:W-:Y:S01]  /*6110*/  FMUL.FTZ R33, R28, R33 ;  /* 0x000000211c217220 */ /* 0x000fe20000410000 */
[----:B------:R-:W-:-:S04]  /*6120*/  F2FP.BF16.F32.PACK_AB R28, R15, R14 ;  /* 0x0000000e0f1c723e */ /* 0x000fc800000010ff */
[----:B------:R-:W-:-:S07]  /*6130*/  F2FP.BF16.F32.PACK_AB R31, R33, R32 ;  /* 0x00000020211f723e */ /* 0x000fce00000010ff */
.L_x_1356:
[----:B------:R-:W-:Y:S01]  /*6140*/  SEL R39, RZ, 0x1000000, !P6 ;  /* 0x01000000ff277807 */ /* 0x000fe20007000000 */
[----:B------:R-:W0:Y:S01]  /*6150*/  LDC.64 R46, c[0x0][0x3b0] ;  /* 0x0000ec00ff2e7b82 */ /* 0x000e220000000a00 */
[----:B------:R-:W-:Y:S02]  /*6160*/  SEL R40, RZ, 0x10000, !P5 ;  /* 0x00010000ff287807 */ /* 0x000fe40006800000 */
[----:B------:R-:W-:Y:S02]  /*6170*/  SEL R38, RZ, 0x100, !P4 ;  /* 0x00000100ff267807 */ /* 0x000fe40006000000 */
[----:B------:R-:W-:Y:S02]  /*6180*/  ISETP.NE.AND P5, PT, R34, RZ, PT ;  /* 0x000000ff2200720c */ /* 0x000fe40003fa5270 */
[----:B------:R-:W-:Y:S01]  /*6190*/  LOP3.LUT R39, R38, R39, R40, 0xfe, !PT ;  /* 0x0000002726277212 */ /* 0x000fe200078efe28 */
[----:B------:R-:W1:Y:S01]  /*61a0*/  @P0 LDC.64 R48, c[0x0][0x3a0] ;  /* 0x0000e800ff300b82 */ /* 0x000e620000000a00 */
[----:B------:R-:W-:-:S02]  /*61b0*/  SEL R40, RZ, 0x1, !P3 ;  /* 0x00000001ff287807 */ /* 0x000fc40005800000 */
[----:B------:R-:W-:Y:S02]  /*61c0*/  ISETP.NE.AND P6, PT, R23, RZ, PT ;  /* 0x000000ff1700720c */ /* 0x000fe40003fc5270 */
[----:B------:R-:W-:Y:S02]  /*61d0*/  LOP3.LUT R39, R39, R40, RZ, 0xfc, !PT ;  /* 0x0000002827277212 */ /* 0x000fe400078efcff */
[----:B------:R-:W-:Y:S01]  /*61e0*/  SEL R23, RZ, 0x1000000, !P2 ;  /* 0x01000000ff177807 */ /* 0x000fe20005000000 */
[----:B------:R-:W2:Y:S01]  /*61f0*/  LDC.64 R40, c[0x0][0x3a8] ;  /* 0x0000ea00ff287b82 */ /* 0x000ea20000000a00 */
[----:B------:R-:W-:Y:S02]  /*6200*/  SEL R34, RZ, 0x10000, !P1 ;  /* 0x00010000ff227807 */ /* 0x000fe40004800000 */
[----:B------:R-:W-:Y:S02]  /*6210*/  SEL R35, RZ, 0x100, !P5 ;  /* 0x00000100ff237807 */ /* 0x000fe40006800000 */
[----:B------:R-:W-:-:S02]  /*6220*/  SEL R38, RZ, 0x1, !P6 ;  /* 0x00000001ff267807 */ /* 0x000fc40007000000 */
[----:B------:R-:W-:Y:S01]  /*6230*/  LOP3.LUT R23, R35, R23, R34, 0xfe, !PT ;  /* 0x0000001723177212 */ /* 0x000fe200078efe22 */
[C---:B0-----:R-:W-:Y:S01]  /*6240*/  IMAD.WIDE.U32 R46, R13.reuse, 0x8, R46 ;  /* 0x000000080d2e7825 */ /* 0x041fe200078e002e */
[----:B------:R-:W-:Y:S02]  /*6250*/  IADD3 R34, PT, PT, R13, 0x20, RZ ;  /* 0x000000200d227810 */ /* 0x000fe40007ffe0ff */
[----:B------:R-:W-:-:S03]  /*6260*/  LOP3.LUT R38, R23, R38, RZ, 0xfc, !PT ;  /* 0x0000002617267212 */ /* 0x000fc600078efcff */
[----:B------:R-:W-:-:S04]  /*6270*/  IMAD.WIDE.U32 R50, R34, 0x10, R50 ;  /* 0x0000001022327825 */ /* 0x000fc800078e0032 */
[----:B-1----:R-:W-:-:S04]  /*6280*/  @P0 IMAD.WIDE.U32 R48, R34, 0x10, R48 ;  /* 0x0000001022300825 */ /* 0x002fc800078e0030 */
[----:B--2---:R-:W-:-:S05]  /*6290*/  IMAD.WIDE.U32 R40, R13, 0x10, R40 ;  /* 0x000000100d287825 */ /* 0x004fca00078e0028 */
[----:B------:R0:W-:Y:S04]  /*62a0*/  STG.E.128 desc[UR8][R40.64], R28 ;  /* 0x0000001c28007986 */ /* 0x0001e8000c101d08 */
[----:B------:R1:W-:Y:S04]  /*62b0*/  STG.E.64 desc[UR8][R46.64], R38 ;  /* 0x000000262e007986 */ /* 0x0003e8000c101b08 */
[----:B------:R1:W5:Y:S04]  /*62c0*/  @P0 LDG.E.128 R24, desc[UR8][R48.64] ;  /* 0x0000000830180981 */ /* 0x000368000c1e1d00 */
[----:B0-----:R1:W5:Y:S01]  /*62d0*/  LDG.E.128 R28, desc[UR8][R50.64] ;  /* 0x00000008321c7981 */ /* 0x001362000c1e1d00 */
[----:B------:R-:W-:Y:S05]  /*62e0*/  @!P0 BRA `(.L_x_1397) ;  /* 0x0000002800808947 */ /* 0x000fea0003800000 */
[----:B------:R-:W-:Y:S01]  /*62f0*/  ISETP.NE.AND P0, PT, R37, 0x1, PT ;  /* 0x000000012500780c */ /* 0x000fe20003f05270 */
[----:B------:R-:W-:Y:S01]  /*6300*/  BSSY.RECONVERGENT B1, `(.L_x_1398) ;  /* 0x0000047000017945 */ /* 0x000fe20003800200 */
[----:B-1----:R-:W-:Y:S01]  /*6310*/  IMAD.MOV.U32 R38, RZ, RZ, 0x2 ;  /* 0x00000002ff267424 */ /* 0x002fe200078e00ff */
        /* <DEDUP_REMOVED lines=13> */
.L_x_1400:
        /* <DEDUP_REMOVED lines=13> */
.L_x_1402:
[----:B------:R-:W-:Y:S05]  /*64c0*/  BSYNC.RECONVERGENT B2 ;  /* 0x0000000000027941 */ /* 0x000fea0003800200 */
.L_x_1401:
        /* <DEDUP_REMOVED lines=42> */
.L_x_1399:
[----:B------:R-:W-:Y:S05]  /*6770*/  BSYNC.RECONVERGENT B1 ;  /* 0x0000000000017941 */ /* 0x000fea0003800200 */
.L_x_1398:
[----:B------:R-:W-:Y:S01]  /*6780*/  I2FP.F32.U32 R36, R35 ;  /* 0x0000002300247245 */ /* 0x000fe20000201000 */
[----:B-----5:R-:W-:Y:S01]  /*6790*/  IMAD.U32 R37, R28, 0x10000, RZ ;  /* 0x000100001c257824 */ /* 0x020fe200078e00ff */
[----:B------:R-:W-:Y:S01]  /*67a0*/  ISETP.NE.AND P1, PT, R38, 0x1, PT ;  /* 0x000000012600780c */ /* 0x000fe20003f25270 */
[----:B------:R-:W-:Y:S01]  /*67b0*/  BSSY.RECONVERGENT B1, `(.L_x_1403) ;  /* 0x000004f000017945 */ /* 0x000fe20003800200 */
[----:B------:R-:W-:Y:S01]  /*67c0*/  PRMT R28, R28, 0x7632, R28 ;  /* 0x000076321c1c7816 */ /* 0x000fe2000000001c */
[----:B------:R-:W-:Y:S01]  /*67d0*/  FFMA.FTZ R35, R36, R93, 1.1641532182693481445e-10 ;  /* 0x2f00000024237423 */ /* 0x000fe2000001005d */
[----:B------:R-:W-:Y:S01]  /*67e0*/  FMUL.FTZ R36, R37, R18 ;  /* 0x0000001225247220 */ /* 0x000fe20000410000 */
[----:B------:R-:W-:Y:S02]  /*67f0*/  IMAD.U32 R37, R24, 0x10000, RZ ;  /* 0x0001000018257824 */ /* 0x000fe400078e00ff */
[----:B------:R-:W-:Y:S02]  /*6800*/  IMAD.MOV.U32 R40, RZ, RZ, 0x2 ;  /* 0x00000002ff287424 */ /* 0x000fe400078e00ff */
[----:B------:R-:W-:Y:S01]  /*6810*/  FMUL.FTZ R36, R36, R19 ;  /* 0x0000001324247220 */ /* 0x000fe20000410000 */
[----:B------:R-:W-:-:S02]  /*6820*/  FSETP.GTU.FTZ.AND P0, PT, R35, R20, PT ;  /* 0x000000142300720b */ /* 0x000fc40003f1c000 */
[----:B------:R-:W-:Y:S02]  /*6830*/  SHF.L.U32 R35, R8, 0x10, RZ ;  /* 0x0000001008237819 */ /* 0x000fe400000006ff */
[----:B------:R-:W-:Y:S02]  /*6840*/  FSEL R36, R36, RZ, !P0 ;  /* 0x000000ff24247208 */ /* 0x000fe40004000000 */
[----:B------:R-:W-:-:S03]  /*6850*/  PLOP3.LUT P0, PT, P0, PT, PT, 0x8, 0x80 ;  /* 0x000000000080781c */ /* 0x000fc6000070e170 */
[----:B------:R-:W-:Y:S01]  /*6860*/  FFMA.FTZ R36, R36, R35, R37 ;  /* 0x0000002324247223 */ /* 0x000fe20000010025 */
        /* <DEDUP_REMOVED lines=11> */
.L_x_1405:
        /* <DEDUP_REMOVED lines=13> */
.L_x_1407:
[----:B------:R-:W-:Y:S05]  /*69f0*/  BSYNC.RECONVERGENT B2 ;  /* 0x0000000000027941 */ /* 0x000fea0003800200 */
.L_x_1406:
        /* <DEDUP_REMOVED lines=42> */
.L_x_1404:
[----:B------:R-:W-:Y:S05]  /*6ca0*/  BSYNC.RECONVERGENT B1 ;  /* 0x0000000000017941 */ /* 0x000fea0003800200 */
.L_x_1403:
        /* <DEDUP_REMOVED lines=15> */
[----:B------:R-:W-:-:S03]  /*6da0*/  IMAD.MOV.U32 R39, RZ, RZ, R54 ;  /* 0x000000ffff277224 */ /* 0x000fc600078e0036 */
        /* <DEDUP_REMOVED lines=10> */
.L_x_1410:
        /* <DEDUP_REMOVED lines=13> */
.L_x_1412:
[----:B------:R-:W-:Y:S05]  /*6f20*/  BSYNC.RECONVERGENT B2 ;  /* 0x0000000000027941 */ /* 0x000fea0003800200 */
.L_x_1411:
        /* <DEDUP_REMOVED lines=42> */
.L_x_1409:
[----:B------:R-:W-:Y:S05]  /*71d0*/  BSYNC.RECONVERGENT B1 ;  /* 0x0000000000017941 */ /* 0x000fea0003800200 */
.L_x_1408:
[----:B------:R-:W-:Y:S01]  /*71e0*/  I2FP.F32.U32 R38, R39 ;  /* 0x0000002700267245 */ /* 0x000fe20000201000 */
[----:B------:R-:W-:Y:S01]  /*71f0*/  IMAD.U32 R47, R29, 0x10000, RZ ;  /* 0x000100001d2f7824 */ /* 0x000fe200078e00ff */
        /* <DEDUP_REMOVED lines=23> */
.L_x_1415:
        /* <DEDUP_REMOVED lines=13> */
.L_x_1417:
[----:B------:R-:W-:Y:S05]  /*7440*/  BSYNC.RECONVERGENT B2 ;  /* 0x0000000000027941 */ /* 0x000fea0003800200 */
.L_x_1416:
        /* <DEDUP_REMOVED lines=42> */
.L_x_1414:
[----:B------:R-:W-:Y:S05]  /*76f0*/  BSYNC.RECONVERGENT B1 ;  /* 0x0000000000017941 */ /* 0x000fea0003800200 */
.L_x_1413:
[----:B------:R-:W-:Y:S01]  /*7700*/  I2FP.F32.U32 R42, R39 ;  /* 0x00000027002a7245 */ /* 0x000fe20000201000 */
[----:B------:R-:W-:Y:S01]  /*7710*/  IMAD.U32 R44, R58, 0x10000, RZ ;  /* 0x000100003a2c7824 */ /* 0x000fe200078e00ff */
[----:B------:R-:W-:Y:S01]  /*7720*/  SHF.L.U32 R39, R29, 0x10, RZ ;  /* 0x000000101d277819 */ /* 0x000fe200000006ff */
[----:B------:R-:W-:Y:S01]  /*7730*/  BSSY.RECONVERGENT B1, `(.L_x_1418) ;  /* 0x000004f000017945 */ /* 0x000fe20003800200 */
[----:B------:R-:W-:Y:S01]  /*7740*/  ISETP.NE.AND P3, PT, R40, 0x1, PT ;  /* 0x000000012800780c */ /* 0x000fe20003f65270 */
[----:B------:R-:W-:Y:S01]  /*7750*/  FFMA.FTZ R29, R42, R93, 1.1641532182693481445e-10 ;  /* 0x2f0000002a1d7423 */ /* 0x000fe2000001005d */
[----:B------:R-:W-:Y:S02]  /*7760*/  IMAD.MOV.U32 R41, RZ, RZ, R54 ;  /* 0x000000ffff297224 */ /* 0x000fe400078e0036 */
[----:B------:R-:W-:Y:S01]  /*7770*/  FMUL.FTZ R42, R39, R18 ;  /* 0x00000012272a7220 */ /* 0x000fe20000410000 */
[----:B------:R-:W-:Y:S02]  /*7780*/  PRMT R39, R25, 0x7632, R39 ;  /* 0x0000763219277816 */ /* 0x000fe40000000027 */
[----:B------:R-:W-:Y:S01]  /*7790*/  FSETP.GTU.FTZ.AND P2, PT, R29, R20, PT ;  /* 0x000000141d00720b */ /* 0x000fe20003f5c000 */
[----:B------:R-:W-:-:S02]  /*77a0*/  FMUL.FTZ R42, R42, R19 ;  /* 0x000000132a2a7220 */ /* 0x000fc40000410000 */
[----:B------:R-:W-:-:S03]  /*77b0*/  IMAD.U32 R46, R39, 0x10000, RZ ;  /* 0x00010000272e7824 */ /* 0x000fc600078e00ff */
[----:B------:R-:W-:Y:S01]  /*77c0*/  FSEL R29, R42, RZ, !P2 ;  /* 0x000000ff2a1d7208 */ /* 0x000fe20005000000 */
[----:B------:R-:W-:Y:S01]  /*77d0*/  HFMA2 R42, -RZ, RZ, 0, 1.1920928955078125e-07 ;  /* 0x00000002ff2a7431 */ /* 0x000fe200000001ff */
        /* <DEDUP_REMOVED lines=12> */
.L_x_1420:
        /* <DEDUP_REMOVED lines=13> */
.L_x_1422:
[----:B------:R-:W-:Y:S05]  /*7970*/  BSYNC.RECONVERGENT B2 ;  /* 0x0000000000027941 */ /* 0x000fea0003800200 */
.L_x_1421:
        /* <DEDUP_REMOVED lines=42> */
.L_x_1419:
[----:B------:R-:W-:Y:S05]  /*7c20*/  BSYNC.RECONVERGENT B1 ;  /* 0x0000000000017941 */ /* 0x000fea0003800200 */
.L_x_1418:
[----:B------:R-:W-:Y:S01]  /*7c30*/  I2FP.F32.U32 R40, R41 ;  /* 0x0000002900287245 */ /* 0x000fe20000201000 */
[----:B------:R-:W-:Y:S01]  /*7c40*/  BSSY.RECONVERGENT B1, `(.L_x_1423) ;  /* 0x0000050000017945 */ /* 0x000fe20003800200 */
[----:B------:R-:W-:Y:S02]  /*7c50*/  SHF.L.U32 R47, R30, 0x10, RZ ;  /* 0x000000101e2f7819 */ /* 0x000fe400000006ff */
[----:B------:R-:W-:Y:S01]  /*7c60*/  ISETP.NE.AND P4, PT, R42, 0x1, PT ;  /* 0x000000012a00780c */ /* 0x000fe20003f85270 */
[----:B------:R-:W-:Y:S01]  /*7c70*/  FFMA.FTZ R41, R40, R93, 1.1641532182693481445e-10 ;  /* 0x2f00000028297423 */ /* 0x000fe2000001005d */
[----:B------:R-:W-:Y:S01]  /*7c80*/  SHF.L.U32 R44, R26, 0x10, RZ ;  /* 0x000000101a2c7819 */ /* 0x000fe200000006ff */
[----:B------:R-:W-:Y:S01]  /*7c90*/  FMUL.FTZ R40, R47, R18 ;  /* 0x000000122f287220 */ /* 0x000fe20000410000 */
[----:B------:R-:W-:Y:S02]  /*7ca0*/  PRMT R30, R30, 0x7632, R30 ;  /* 0x000076321e1e7816 */ /* 0x000fe4000000001e */
[----:B------:R-:W-:Y:S01]  /*7cb0*/  FSETP.GTU.FTZ.AND P3, PT, R41, R20, PT ;  /* 0x000000142900720b */ /* 0x000fe20003f7c000 */
[----:B------:R-:W-:Y:S01]  /*7cc0*/  FMUL.FTZ R40, R40, R19 ;  /* 0x0000001328287220 */ /* 0x000fe20000410000 */
[----:B------:R-:W-:-:S04]  /*7cd0*/  IMAD.U32 R41, R10, 0x10000, RZ ;  /* 0x000100000a297824 */ /* 0x000fc800078e00ff */
[----:B------:R-:W-:Y:S02]  /*7ce0*/  FSEL R47, R40, RZ, !P3 ;  /* 0x000000ff282f7208 */ /* 0x000fe40005800000 */
[----:B------:R-:W-:-:S03]  /*7cf0*/  PLOP3.LUT P3, PT, P3, PT, PT, 0x8, 0x80 ;  /* 0x000000000080781c */ /* 0x000fc60001f6e170 */
[----:B------:R-:W-:Y:S01]  /*7d00*/  FFMA.FTZ R40, R47, R41, R44 ;  /* 0x000000292f287223 */ /* 0x000fe2000001002c */
[----:B------:R-:W-:Y:S01]  /*7d10*/  IMAD.MOV.U32 R44, RZ, RZ, 0x2 ;  /* 0x00000002ff2c7424 */ /* 0x000fe200078e00ff */
[----:B------:R-:W-:Y:S01]  /*7d20*/  MOV R41, R54 ;  /* 0x0000003600297202 */ /* 0x000fe20000000f00 */
[----:B------:R-:W-:Y:S07]  /*7d30*/  @!P4 BRA `(.L_x_1424) ;  /* 0x000000040000c947 */ /* 0x000fee0003800000 */
        /* <DEDUP_REMOVED lines=8> */
.L_x_1425:
        /* <DEDUP_REMOVED lines=13> */
.L_x_1427:
[----:B------:R-:W-:Y:S05]  /*7e90*/  BSYNC.RECONVERGENT B2 ;  /* 0x0000000000027941 */ /* 0x000fea0003800200 */
.L_x_1426:
        /* <DEDUP_REMOVED lines=39> */
[----:B------:R-:W-:Y:S02]  /*8110*/  HFMA2 R44, -RZ, RZ, 0, 0 ;  /* 0x00000000ff2c7431 */ /* 0x000fe400000001ff */
[----:B------:R-:W-:Y:S01]  /*8120*/  IMAD.MOV.U32 R23, RZ, RZ, R46 ;  /* 0x000000ffff177224 */ /* 0x000fe200078e002e */
[----:B------:R-:W-:-:S07]  /*8130*/  LOP3.LUT R43, R42, UR31, R47, 0x96, !PT ;  /* 0x0000001f2a2b7c12 */ /* 0x000fce000f8e962f */
.L_x_1424:
[----:B------:R-:W-:Y:S05]  /*8140*/  BSYNC.RECONVERGENT B1 ;  /* 0x0000000000017941 */ /* 0x000fea0003800200 */
.L_x_1423:
[----:B------:R-:W-:Y:S01]  /*8150*/  I2FP.F32.U32 R41, R41 ;  /* 0x0000002900297245 */ /* 0x000fe20000201000 */
[----:B------:R-:W-:Y:S01]  /*8160*/  IMAD.U32 R30, R30, 0x10000, RZ ;  /* 0x000100001e1e7824 */ /* 0x000fe200078e00ff */
[----:B------:R-:W-:Y:S01]  /*8170*/  ISETP.NE.AND P5, PT, R44, 0x1, PT ;  /* 0x000000012c00780c */ /* 0x000fe20003fa5270 */
[----:B------:R-:W-:Y:S01]  /*8180*/  BSSY.RECONVERGENT B1, `(.L_x_1428) ;  /* 0x0000050000017945 */ /* 0x000fe20003800200 */
[----:B------:R-:W-:Y:S01]  /*8190*/  PRMT R46, R26, 0x7632, R46 ;  /* 0x000076321a2e7816 */ /* 0x000fe2000000002e */
[----:B------:R-:W-:Y:S01]  /*81a0*/  FFMA.FTZ R41, R41, R93, 1.1641532182693481445e-10 ;  /* 0x2f00000029297423 */ /* 0x000fe2000001005d */
[----:B------:R-:W-:Y:S01]  /*81b0*/  FMUL.FTZ R30, R30, R18 ;  /* 0x000000121e1e7220 */ /* 0x000fe20000410000 */
[----:B------:R-:W-:-:S03]  /*81c0*/  HFMA2 R47, -RZ, RZ, 0, 1.1920928955078125e-07 ;  /* 0x00000002ff2f7431 */ /* 0x000fc600000001ff */
[----:B------:R-:W-:Y:S01]  /*81d0*/  FMUL.FTZ R42, R30, R19 ;  /* 0x000000131e2a7220 */ /* 0x000fe20000410000 */
[----:B------:R-:W-:Y:S01]  /*81e0*/  FSETP.GTU.FTZ.AND P4, PT, R41, R20, PT ;  /* 0x000000142900720b */ /* 0x000fe20003f9c000 */
[----:B------:R-:W-:Y:S01]  /*81f0*/  IMAD.U32 R30, R46, 0x10000, RZ ;  /* 0x000100002e1e7824 */ /* 0x000fe200078e00ff */
[----:B------:R-:W-:Y:S02]  /*8200*/  SHF.L.U32 R41, R59, 0x10, RZ ;  /* 0x000000103b297819 */ /* 0x000fe400000006ff */
        /* <DEDUP_REMOVED lines=14> */
.L_x_1430:
        /* <DEDUP_REMOVED lines=13> */
.L_x_1432:
[----:B------:R-:W-:Y:S05]  /*83c0*/  BSYNC.RECONVERGENT B2 ;  /* 0x0000000000027941 */ /* 0x000fea0003800200 */
.L_x_1431:
        /* <DEDUP_REMOVED lines=40> */
[----:B------:R-:W-:Y:S01]  /*8650*/  LOP3.LUT R43, R42, UR31, R49, 0x96, !PT ;  /* 0x0000001f2a2b7c12 */ /* 0x000fe2000f8e9631 */
[----:B------:R-:W-:Y:S01]  /*8660*/  IMAD.MOV.U32 R42, RZ, RZ, R23 ;  /* 0x000000ffff2a7224 */ /* 0x000fe200078e0017 */
[----:B------:R-:W-:-:S07]  /*8670*/  MOV R23, R48 ;  /* 0x0000003000177202 */ /* 0x000fce0000000f00 */
.L_x_1429:
[----:B------:R-:W-:Y:S05]  /*8680*/  BSYNC.RECONVERGENT B1 ;  /* 0x0000000000017941 */ /* 0x000fea0003800200 */
.L_x_1428:
        /* <DEDUP_REMOVED lines=25> */
.L_x_1435:
        /* <DEDUP_REMOVED lines=15> */
.L_x_1437:
[----:B------:R-:W-:Y:S05]  /*8910*/  BSYNC.RECONVERGENT B2 ;  /* 0x0000000000027941 */ /* 0x000fea0003800200 */
.L_x_1436:
        /* <DEDUP_REMOVED lines=43> */
.L_x_1434:
[----:B------:R-:W-:Y:S05]  /*8bd0*/  BSYNC.RECONVERGENT B1 ;  /* 0x0000000000017941 */ /* 0x000fea0003800200 */
.L_x_1433:
[----:B------:R-:W-:Y:S02]  /*8be0*/  SHF.L.U32 R31, R31, 0x10, RZ ;  /* 0x000000101f1f7819 */ /* 0x000fe400000006ff */
[----:B------:R-:W-:Y:S02]  /*8bf0*/  I2FP.F32.U32 R46, R46 ;  /* 0x0000002e002e7245 */ /* 0x000fe40000201000 */
[----:B------:R-:W-:Y:S01]  /*8c00*/  F2FP.BF16.F32.PACK_AB R30, R30, R40 ;  /* 0x000000281e1e723e */ /* 0x000fe200000010ff */
[----:B------:R-:W-:Y:S01]  /*8c10*/  FMUL.FTZ R31, R31, R18 ;  /* 0x000000121f1f7220 */ /* 0x000fe20000410000 */
[----:B------:R-:W-:Y:S01]  /*8c20*/  PRMT R18, R27, 0x7632, R18 ;  /* 0x000076321b127816 */ /* 0x000fe20000000012 */
[----:B------:R-:W-:Y:S01]  /*8c30*/  FFMA.FTZ R46, R46, R93, 1.1641532182693481445e-10 ;  /* 0x2f0000002e2e7423 */ /* 0x000fe2000001005d */
[----:B------:R-:W-:Y:S01]  /*8c40*/  F2FP.BF16.F32.PACK_AB R29, R29, R38 ;  /* 0x000000261d1d723e */ /* 0x000fe200000010ff */
[----:B------:R-:W-:Y:S01]  /*8c50*/  FMUL.FTZ R31, R31, R19 ;  /* 0x000000131f1f7220 */ /* 0x000fe20000410000 */
[----:B------:R-:W-:Y:S01]  /*8c60*/  SHF.L.U32 R18, R18, 0x10, RZ ;  /* 0x0000001012127819 */ /* 0x000fe200000006ff */
[----:B------:R-:W-:Y:S01]  /*8c70*/  IMAD.U32 R19, R60, 0x10000, RZ ;  /* 0x000100003c137824 */ /* 0x000fe200078e00ff */
[----:B------:R-:W-:-:S02]  /*8c80*/  FSETP.GTU.FTZ.AND P6, PT, R46, R20, PT ;  /* 0x000000142e00720b */ /* 0x000fc40003fdc000 */
[----:B------:R-:W-:Y:S02]  /*8c90*/  F2FP.BF16.F32.PACK_AB R28, R28, R36 ;  /* 0x000000241c1c723e */ /* 0x000fe400000010ff */
[----:B------:R-:W-:Y:S02]  /*8ca0*/  FSEL R31, R31, RZ, !P6 ;  /* 0x000000ff1f1f7208 */ /* 0x000fe40007000000 */
[----:B------:R-:W-:-:S03]  /*8cb0*/  PLOP3.LUT P6, PT, P6, PT, PT, 0x8, 0x80 ;  /* 0x000000000080781c */ /* 0x000fc600037ce170 */
[----:B------:R-:W-:-:S05]  /*8cc0*/  FFMA.FTZ R20, R31, R19, R18 ;  /* 0x000000131f147223 */ /* 0x000fca0000010012 */
[----:B------:R-:W-:Y:S01]  /*8cd0*/  F2FP.BF16.F32.PACK_AB R31, R20, R42 ;  /* 0x0000002a141f723e */ /* 0x000fe200000010ff */
[----:B------:R-:W-:Y:S06]  /*8ce0*/  BRA `(.L_x_1438) ;  /* 0x00000028004c7947 */ /* 0x000fec0003800000 */
.L_x_1397:
        /* <DEDUP_REMOVED lines=16> */
.L_x_1441:
        /* <DEDUP_REMOVED lines=13> */
.L_x_1443:
[----:B------:R-:W-:Y:S05]  /*8ec0*/  BSYNC.RECONVERGENT B2 ;  /* 0x0000000000027941 */ /* 0x000fea0003800200 */
.L_x_1442:
        /* <DEDUP_REMOVED lines=42> */
.L_x_1440:
[----:B------:R-:W-:Y:S05]  /*9170*/  BSYNC.RECONVERGENT B1 ;  /* 0x0000000000017941 */ /* 0x000fea0003800200 */
.L_x_1439:
[----:B------:R-:W-:Y:S01]  /*9180*/  I2FP.F32.U32 R36, R35 ;  /* 0x0000002300247245 */ /* 0x000fe20000201000 */
[----:B------:R-:W-:Y:S01]  /*9190*/  BSSY.RECONVERGENT B1, `(.L_x_1444) ;  /* 0x0000050000017945 */ /* 0x000fe20003800200 */
[----:B-----5:R-:W-:Y:S01]  /*91a0*/  SHF.L.U32 R37, R28, 0x10, RZ ;  /* 0x000000101c257819 */ /* 0x020fe200000006ff */
[----:B------:R-:W-:Y:S01]  /*91b0*/  HFMA2 R40, -RZ, RZ, 0, 1.1920928955078125e-07 ;  /* 0x00000002ff287431 */ /* 0x000fe200000001ff */
[----:B------:R-:W-:Y:S01]  /*91c0*/  ISETP.NE.AND P1, PT, R38, 0x1, PT ;  /* 0x000000012600780c */ /* 0x000fe20003f25270 */
[----:B------:R-:W-:Y:S01]  /*91d0*/  FFMA.FTZ R35, R36, R93, 1.1641532182693481445e-10 ;  /* 0x2f00000024237423 */ /* 0x000fe2000001005d */
[----:B------:R-:W-:Y:S01]  /*91e0*/  PRMT R28, R28, 0x7632, R28 ;  /* 0x000076321c1c7816 */ /* 0x000fe2000000001c */
[----:B------:R-:W-:Y:S01]  /*91f0*/  FMUL.FTZ R36, R37, R18 ;  /* 0x0000001225247220 */ /* 0x000fe20000410000 */
[----:B------:R-:W-:Y:S02]  /*9200*/  IMAD.MOV.U32 R37, RZ, RZ, R54 ;  /* 0x000000ffff257224 */ /* 0x000fe400078e0036 */
[----:B------:R-:W-:Y:S01]  /*9210*/  FSETP.GTU.FTZ.AND P0, PT, R35, R20, PT ;  /* 0x000000142300720b */ /* 0x000fe20003f1c000 */
[----:B------:R-:W-:Y:S01]  /*9220*/  FMUL.FTZ R36, R36, R19 ;  /* 0x0000001324247220 */ /* 0x000fe20000410000 */
[----:B------:R-:W-:-:S04]  /*9230*/  IMAD.U32 R35, R8, 0x10000, RZ ;  /* 0x0001000008237824 */ /* 0x000fc800078e00ff */
        /* <DEDUP_REMOVED lines=13> */
.L_x_1446:
        /* <DEDUP_REMOVED lines=13> */
.L_x_1448:
[----:B------:R-:W-:Y:S05]  /*93e0*/  BSYNC.RECONVERGENT B2 ;  /* 0x0000000000027941 */ /* 0x000fea0003800200 */
.L_x_1447:
        /* <DEDUP_REMOVED lines=42> */
.L_x_1445:
[----:B------:R-:W-:Y:S05]  /*9690*/  BSYNC.RECONVERGENT B1 ;  /* 0x0000000000017941 */ /* 0x000fea0003800200 */
.L_x_1444:
[----:B------:R-:W-:Y:S01]  /*96a0*/  I2FP.F32.U32 R38, R37 ;  /* 0x0000002500267245 */ /* 0x000fe20000201000 */
[----:B------:R-:W-:Y:S01]  /*96b0*/  BSSY.RECONVERGENT B1, `(.L_x_1449) ;  /* 0x000004f000017945 */ /* 0x000fe20003800200 */
[----:B------:R-:W-:Y:S01]  /*96c0*/  SHF.L.U32 R39, R28, 0x10, RZ ;  /* 0x000000101c277819 */ /* 0x000fe200000006ff */
[----:B------:R-:W-:Y:S01]  /*96d0*/  HFMA2 R41, -RZ, RZ, 0, 1.1920928955078125e-07 ;  /* 0x00000002ff297431 */ /* 0x000fe200000001ff */
[----:B------:R-:W-:Y:S01]  /*96e0*/  ISETP.NE.AND P1, PT, R40, 0x1, PT ;  /* 0x000000012800780c */ /* 0x000fe20003f25270 */
[----:B------:R-:W-:Y:S02]  /*96f0*/  FFMA.FTZ R37, R38, R93, 1.1641532182693481445e-10 ;  /* 0x2f00000026257423 */ /* 0x000fe4000001005d */
[----:B------:R-:W-:Y:S01]  /*9700*/  FMUL.FTZ R28, R39, R18 ;  /* 0x00000012271c7220 */ /* 0x000fe20000410000 */
[----:B------:R-:W-:Y:S02]  /*9710*/  IMAD.MOV.U32 R39, RZ, RZ, R54 ;  /* 0x000000ffff277224 */ /* 0x000fe400078e0036 */
[----:B------:R-:W-:Y:S01]  /*9720*/  FSETP.GTU.FTZ.AND P0, PT, R37, R20, PT ;  /* 0x000000142500720b */ /* 0x000fe20003f1c000 */
[----:B------:R-:W-:Y:S01]  /*9730*/  FMUL.FTZ R28, R28, R19 ;  /* 0x000000131c1c7220 */ /* 0x000fe20000410000 */
[----:B------:R-:W-:-:S04]  /*9740*/  IMAD.U32 R37, R57, 0x10000, RZ ;  /* 0x0001000039257824 */ /* 0x000fc800078e00ff */
[----:B------:R-:W-:Y:S02]  /*9750*/  FSEL R28, R28, RZ, !P0 ;  /* 0x000000ff1c1c7208 */ /* 0x000fe40004000000 */
[----:B------:R-:W-:-:S03]  /*9760*/  PLOP3.LUT P0, PT, P0, PT, PT, 0x8, 0x80 ;  /* 0x000000000080781c */ /* 0x000fc6000070e170 */
[----:B------:R-:W-:-:S05]  /*9770*/  FMUL.FTZ R28, R37, R28 ;  /* 0x0000001c251c7220 */ /* 0x000fca0000410000 */
        /* <DEDUP_REMOVED lines=10> */
.L_x_1451:
        /* <DEDUP_REMOVED lines=13> */
.L_x_1453:
[----:B------:R-:W-:Y:S05]  /*98f0*/  BSYNC.RECONVERGENT B2 ;  /* 0x0000000000027941 */ /* 0x000fea0003800200 */
.L_x_1452:
        /* <DEDUP_REMOVED lines=42> */
.L_x_1450:
[----:B------:R-:W-:Y:S05]  /*9ba0*/  BSYNC.RECONVERGENT B1 ;  /* 0x0000000000017941 */ /* 0x000fea0003800200 */
.L_x_1449:
        /* <DEDUP_REMOVED lines=24> */
.L_x_1456:
        /* <DEDUP_REMOVED lines=13> */
.L_x_1458:
[----:B------:R-:W-:Y:S05]  /*9e00*/  BSYNC.RECONVERGENT B2 ;  /* 0x0000000000027941 */ /* 0x000fea0003800200 */
.L_x_1457:
        /* <DEDUP_REMOVED lines=42> */
.L_x_1455:
[----:B------:R-:W-:Y:S05]  /*a0b0*/  BSYNC.RECONVERGENT B1 ;  /* 0x0000000000017941 */ /* 0x000fea0003800200 */
.L_x_1454:
[----:B------:R-:W-:Y:S01]  /*a0c0*/  I2FP.F32.U32 R42, R39 ;  /* 0x00000027002a7245 */ /* 0x000fe20000201000 */
[----:B------:R-:W-:Y:S01]  /*a0d0*/  IMAD.U32 R39, R29, 0x10000, RZ ;  /* 0x000100001d277824 */ /* 0x000fe200078e00ff */
[----:B------:R-:W-:Y:S01]  /*a0e0*/  ISETP.NE.AND P3, PT, R40, 0x1, PT ;  /* 0x000000012800780c */ /* 0x000fe20003f65270 */
[----:B------:R-:W-:Y:S01]  /*a0f0*/  BSSY.RECONVERGENT B1, `(.L_x_1459) ;  /* 0x000004d000017945 */ /* 0x000fe20003800200 */
[----:B------:R-:W-:Y:S01]  /*a100*/  SHF.L.U32 R44, R58, 0x10, RZ ;  /* 0x000000103a2c7819 */ /* 0x000fe200000006ff */
[----:B------:R-:W-:Y:S01]  /*a110*/  FFMA.FTZ R29, R42, R93, 1.1641532182693481445e-10 ;  /* 0x2f0000002a1d7423 */ /* 0x000fe2000001005d */
[----:B------:R-:W-:Y:S01]  /*a120*/  FMUL.FTZ R42, R39, R18 ;  /* 0x00000012272a7220 */ /* 0x000fe20000410000 */
[----:B------:R-:W-:-:S03]  /*a130*/  MOV R41, R54 ;  /* 0x0000003600297202 */ /* 0x000fc60000000f00 */
[----:B------:R-:W-:Y:S01]  /*a140*/  FMUL.FTZ R42, R42, R19 ;  /* 0x000000132a2a7220 */ /* 0x000fe20000410000 */
[----:B------:R-:W-:-:S04]  /*a150*/  FSETP.GTU.FTZ.AND P2, PT, R29, R20, PT ;  /* 0x000000141d00720b */ /* 0x000fc80003f5c000 */
[----:B------:R-:W-:Y:S01]  /*a160*/  FSEL R29, R42, RZ, !P2 ;  /* 0x000000ff2a1d7208 */ /* 0x000fe20005000000 */
[----:B------:R-:W-:Y:S01]  /*a170*/  IMAD.MOV.U32 R42, RZ, RZ, 0x2 ;  /* 0x00000002ff2a7424 */ /* 0x000fe200078e00ff */
        /* <DEDUP_REMOVED lines=12> */
.L_x_1461:
        /* <DEDUP_REMOVED lines=13> */
.L_x_1463:
[----:B------:R-:W-:Y:S05]  /*a310*/  BSYNC.RECONVERGENT B2 ;  /* 0x0000000000027941 */ /* 0x000fea0003800200 */
.L_x_1462:
        /* <DEDUP_REMOVED lines=42> */
.L_x_1460:
[----:B------:R-:W-:Y:S05]  /*a5c0*/  BSYNC.RECONVERGENT B1 ;  /* 0x0000000000017941 */ /* 0x000fea0003800200 */
.L_x_1459:
        /* <DEDUP_REMOVED lines=10> */
[----:B------:R-:W-:-:S04]  /*a670*/  IMAD.U32 R41, R10, 0x10000, RZ ;  /* 0x000100000a297824 */ /* 0x000fc800078e00ff */
        /* <DEDUP_REMOVED lines=13> */
.L_x_1466:
        /* <DEDUP_REMOVED lines=13> */
.L_x_1468:
[----:B------:R-:W-:Y:S05]  /*a820*/  BSYNC.RECONVERGENT B2 ;  /* 0x0000000000027941 */ /* 0x000fea0003800200 */
.L_x_1467:
        /* <DEDUP_REMOVED lines=42> */
.L_x_1465:
[----:B------:R-:W-:Y:S05]  /*aad0*/  BSYNC.RECONVERGENT B1 ;  /* 0x0000000000017941 */ /* 0x000fea0003800200 */
.L_x_1464:
[----:B------:R-:W-:Y:S01]  /*aae0*/  I2FP.F32.U32 R42, R41 ;  /* 0x00000029002a7245 */ /* 0x000fe20000201000 */
[----:B------:R-:W-:Y:S01]  /*aaf0*/  BSSY.RECONVERGENT B1, `(.L_x_1469) ;  /* 0x0000050000017945 */ /* 0x000fe20003800200 */
[----:B------:R-:W-:Y:S02]  /*ab00*/  SHF.L.U32 R41, R30, 0x10, RZ ;  /* 0x000000101e297819 */ /* 0x000fe400000006ff */
[----:B------:R-:W-:Y:S01]  /*ab10*/  ISETP.NE.AND P5, PT, R44, 0x1, PT ;  /* 0x000000012c00780c */ /* 0x000fe20003fa5270 */
[----:B------:R-:W-:Y:S01]  /*ab20*/  FFMA.FTZ R47, R42, R93, 1.1641532182693481445e-10 ;  /* 0x2f0000002a2f7423 */ /* 0x000fe2000001005d */
[----:B------:R-:W-:Y:S02]  /*ab30*/  IMAD.MOV.U32 R42, RZ, RZ, R54 ;  /* 0x000000ffff2a7224 */ /* 0x000fe400078e0036 */
[----:B------:R-:W-:Y:S01]  /*ab40*/  FMUL.FTZ R30, R41, R18 ;  /* 0x00000012291e7220 */ /* 0x000fe20000410000 */
[----:B------:R-:W-:Y:S01]  /*ab50*/  IMAD.U32 R41, R59, 0x10000, RZ ;  /* 0x000100003b297824 */ /* 0x000fe200078e00ff */
[----:B------:R-:W-:-:S02]  /*ab60*/  FSETP.GTU.FTZ.AND P4, PT, R47, R20, PT ;  /* 0x000000142f00720b */ /* 0x000fc40003f9c000 */
[----:B------:R-:W-:Y:S01]  /*ab70*/  FMUL.FTZ R30, R30, R19 ;  /* 0x000000131e1e7220 */ /* 0x000fe20000410000 */
[----:B------:R-:W-:-:S04]  /*ab80*/  HFMA2 R47, -RZ, RZ, 0, 1.1920928955078125e-07 ;  /* 0x00000002ff2f7431 */ /* 0x000fc800000001ff */
        /* <DEDUP_REMOVED lines=13> */
.L_x_1471:
        /* <DEDUP_REMOVED lines=13> */
.L_x_1473:
[----:B------:R-:W-:Y:S05]  /*ad30*/  BSYNC.RECONVERGENT B2 ;  /* 0x0000000000027941 */ /* 0x000fea0003800200 */
.L_x_1472:
        /* <DEDUP_REMOVED lines=43> */
.L_x_1470:
[----:B------:R-:W-:Y:S05]  /*aff0*/  BSYNC.RECONVERGENT B1 ;  /* 0x0000000000017941 */ /* 0x000fea0003800200 */
.L_x_1469:
[----:B------:R-:W-:Y:S01]  /*b000*/  I2FP.F32.U32 R42, R42 ;  /* 0x0000002a002a7245 */ /* 0x000fe20000201000 */
[----:B------:R-:W-:Y:S01]  /*b010*/  BSSY.RECONVERGENT B1, `(.L_x_1474) ;  /* 0x0000052000017945 */ /* 0x000fe20003800200 */
[----:B------:R-:W-:Y:S01]  /*b020*/  SHF.L.U32 R44, R31, 0x10, RZ ;  /* 0x000000101f2c7819 */ /* 0x000fe200000006ff */
[----:B------:R-:W-:Y:S01]  /*b030*/  IMAD.MOV.U32 R46, RZ, RZ, R54 ;  /* 0x000000ffff2e7224 */ /* 0x000fe200078e0036 */
        /* <DEDUP_REMOVED lines=20> */
.L_x_1476:
        /* <DEDUP_REMOVED lines=15> */
.L_x_1478:
[----:B------:R-:W-:Y:S05]  /*b270*/  BSYNC.RECONVERGENT B2 ;  /* 0x0000000000027941 */ /* 0x000fea0003800200 */
.L_x_1477:
        /* <DEDUP_REMOVED lines=40> */
[----:B------:R-:W-:Y:S02]  /*b500*/  LOP3.LUT R43, R46, UR31, R51, 0x96, !PT ;  /* 0x0000001f2e2b7c12 */ /* 0x000fe4000f8e9633 */
[----:B------:R-:W-:Y:S01]  /*b510*/  MOV R46, R23 ;  /* 0x00000017002e7202 */ /* 0x000fe20000000f00 */
[----:B------:R-:W-:-:S07]  /*b520*/  IMAD.MOV.U32 R23, RZ, RZ, R50 ;  /* 0x000000ffff177224 */ /* 0x000fce00078e0032 */
.L_x_1475:
[----:B------:R-:W-:Y:S05]  /*b530*/  BSYNC.RECONVERGENT B1 ;  /* 0x0000000000017941 */ /* 0x000fea0003800200 */
.L_x_1474:
[----:B------:R-:W-:Y:S01]  /*b540*/  I2FP.F32.U32 R46, R46 ;  /* 0x0000002e002e7245 */ /* 0x000fe20000201000 */
[----:B------:R-:W-:Y:S01]  /*b550*/  IMAD.U32 R31, R31, 0x10000, RZ ;  /* 0x000100001f1f7824 */ /* 0x000fe200078e00ff */
[----:B------:R-:W-:Y:S02]  /*b560*/  F2FP.BF16.F32.PACK_AB R30, R30, R40 ;  /* 0x000000281e1e723e */ /* 0x000fe400000010ff */
[----:B------:R-:W-:Y:S01]  /*b570*/  F2FP.BF16.F32.PACK_AB R29, R29, R38 ;  /* 0x000000261d1d723e */ /* 0x000fe200000010ff */
[----:B------:R-:W-:Y:S01]  /*b580*/  FFMA.FTZ R46, R46, R93, 1.1641532182693481445e-10 ;  /* 0x2f0000002e2e7423 */ /* 0x000fe2000001005d */
[----:B------:R-:W-:Y:S01]  /*b590*/  FMUL.FTZ R31, R31, R18 ;  /* 0x000000121f1f7220 */ /* 0x000fe20000410000 */
[----:B------:R-:W-:Y:S02]  /*b5a0*/  SHF.L.U32 R18, R60, 0x10, RZ ;  /* 0x000000103c127819 */ /* 0x000fe400000006ff */
[----:B------:R-:W-:Y:S01]  /*b5b0*/  F2FP.BF16.F32.PACK_AB R28, R28, R36 ;  /* 0x000000241c1c723e */ /* 0x000fe200000010ff */
[----:B------:R-:W-:Y:S01]  /*b5c0*/  FMUL.FTZ R31, R31, R19 ;  /* 0x000000131f1f7220 */ /* 0x000fe20000410000 */
[----:B------:R-:W-:-:S04]  /*b5d0*/  FSETP.GTU.FTZ.AND P6, PT, R46, R20, PT ;  /* 0x000000142e00720b */ /* 0x000fc80003fdc000 */
[----:B------:R-:W-:Y:S02]  /*b5e0*/  FSEL R31, R31, RZ, !P6 ;  /* 0x000000ff1f1f7208 */ /* 0x000fe40007000000 */
[----:B------:R-:W-:-:S03]  /*b5f0*/  PLOP3.LUT P6, PT, P6, PT, PT, 0x8, 0x80 ;  /* 0x000000000080781c */ /* 0x000fc600037ce170 */
[----:B------:R-:W-:-:S05]  /*b600*/  FMUL.FTZ R20, R18, R31 ;  /* 0x0000001f12147220 */ /* 0x000fca0000410000 */
[----:B------:R-:W-:-:S07]  /*b610*/  F2FP.BF16.F32.PACK_AB R31, R20, R42 ;  /* 0x0000002a141f723e */ /* 0x000fce00000010ff */
.L_x_1438:
[----:B------:R-:W-:Y:S01]  /*b620*/  FADD.FTZ R18, RZ, R14 ;  /* 0x0000000eff127221 */ /* 0x000fe20000010000 */
[----:B------:R-:W-:Y:S01]  /*b630*/  SEL R46, RZ, 0x1000000, !P6 ;  /* 0x01000000ff2e7807 */ /* 0x000fe20007000000 */
[----:B------:R-:W0:Y:S01]  /*b640*/  LDC.64 R50, c[0x0][0x3b0] ;  /* 0x0000ec00ff327b82 */ /* 0x000e220000000a00 */
[----:B------:R-:W-:Y:S01]  /*b650*/  ISETP.NE.AND P6, PT, R35, RZ, PT ;  /* 0x000000ff2300720c */ /* 0x000fe20003fc5270 */
[----:B------:R-:W-:Y:S01]  /*b660*/  FADD.FTZ R19, R18, R15 ;  /* 0x0000000f12137221 */ /* 0x000fe20000010000 */
[----:B------:R-:W-:Y:S01]  /*b670*/  SEL R47, RZ, 0x1000000, !P2 ;  /* 0x01000000ff2f7807 */ /* 0x000fe20005000000 */
[----:B------:R-:W-:Y:S01]  /*b680*/  UMOV UR4, 0xffffffff ;  /* 0xffffffff00047882 */ /* 0x000fe20000000000 */
[----:B------:R-:W-:Y:S01]  /*b690*/  SEL R48, RZ, 0x10000, !P1 ;  /* 0x00010000ff307807 */ /* 0x000fe20004800000 */
[----:B------:R-:W-:Y:S01]  /*b6a0*/  FADD.FTZ R18, R19, R16 ;  /* 0x0000001013127221 */ /* 0x000fe20000010000 */
[----:B------:R-:W-:-:S03]  /*b6b0*/  SEL R49, RZ, 0x100, !P0 ;  /* 0x00000100ff317807 */ /* 0x000fc60004000000 */
[----:B------:R-:W-:-:S04]  /*b6c0*/  FADD.FTZ R18, R18, R17 ;  /* 0x0000001112127221 */ /* 0x000fc80000010000 */
[----:B------:R-:W-:Y:S01]  /*b6d0*/  FADD.FTZ R19, R18, R21 ;  /* 0x0000001512137221 */ /* 0x000fe20000010000 */
[----:B------:R-:W-:-:S03]  /*b6e0*/  SEL R18, RZ, 0x10000, !P5 ;  /* 0x00010000ff127807 */ /* 0x000fc60006800000 */
[----:B------:R-:W-:Y:S01]  /*b6f0*/  FADD.FTZ R35, R19, R22 ;  /* 0x0000001613237221 */ /* 0x000fe20000010000 */
[----:B------:R-:W-:-:S03]  /*b700*/  SEL R19, RZ, 0x100, !P4 ;  /* 0x00000100ff137807 */ /* 0x000fc60006000000 */
[----:B------:R-:W-:Y:S01]  /*b710*/  FADD.FTZ R35, R35, R32 ;  /* 0x0000002023237221 */ /* 0x000fe20000010000 */
[----:B------:R-:W-:Y:S02]  /*b720*/  LOP3.LUT R19, R19, R46, R18, 0xfe, !PT ;  /* 0x0000002e13137212 */ /* 0x000fe400078efe12 */
[----:B------:R-:W-:Y:S01]  /*b730*/  SEL R46, RZ, 0x1, !P3 ;  /* 0x00000001ff2e7807 */ /* 0x000fe20005800000 */
[----:B------:R-:W-:Y:S01]  /*b740*/  FADD.FTZ R35, R35, R33 ;  /* 0x0000002123237221 */ /* 0x000fe20000010000 */
[----:B------:R-:W-:Y:S02]  /*b750*/  LOP3.LUT R18, R49, R47, R48, 0xfe, !PT ;  /* 0x0000002f31127212 */ /* 0x000fe400078efe30 */
[----:B------:R-:W-:Y:S01]  /*b760*/  LOP3.LUT R19, R19, R46, RZ, 0xfc, !PT ;  /* 0x0000002e13137212 */ /* 0x000fe200078efcff */
[----:B------:R-:W-:Y:S01]  /*b770*/  FADD.FTZ R35, R35, R36 ;  /* 0x0000002423237221 */ /* 0x000fe20000010000 */
[----:B------:R-:W1:Y:S01]  /*b780*/  LDC.64 R46, c[0x0][0x3a8] ;  /* 0x0000ea00ff2e7b82 */ /* 0x000e620000000a00 */
[----:B------:R-:W-:-:S02]  /*b790*/  SEL R48, RZ, 0x1, !P6 ;  /* 0x00000001ff307807 */ /* 0x000fc40007000000 */
[----:B------:R-:W-:Y:S02]  /*b7a0*/  FADD.FTZ R35, R35, R37 ;  /* 0x0000002523237221 */ /* 0x000fe40000010000 */
[----:B------:R-:W-:Y:S01]  /*b7b0*/  LOP3.LUT R18, R18, R48, RZ, 0xfc, !PT ;  /* 0x0000003012127212 */ /* 0x000fe200078efcff */
[----:B0-----:R-:W-:-:S04]  /*b7c0*/  IMAD.WIDE.U32 R48, R34, 0x8, R50 ;  /* 0x0000000822307825 */ /* 0x001fc800078e0032 */
[----:B------:R-:W-:Y:S01]  /*b7d0*/  FADD.FTZ R50, R35, R38 ;  /* 0x0000002623327221 */ /* 0x000fe20000010000 */
[----:B------:R-:W0:Y:S03]  /*b7e0*/  S2R R51, SR_TID.X ;  /* 0x0000000000337919 */ /* 0x000e260000002100 */
[----:B------:R-:W-:-:S04]  /*b7f0*/  FADD.FTZ R35, R50, R39 ;  /* 0x0000002732237221 */ /* 0x000fc80000010000 */
[----:B------:R-:W-:-:S04]  /*b800*/  FADD.FTZ R50, R35, R40 ;  /* 0x0000002823327221 */ /* 0x000fc80000010000 */
[----:B------:R-:W-:-:S04]  /*b810*/  FADD.FTZ R35, R50, R41 ;  /* 0x0000002932237221 */ /* 0x000fc80000010000 */
[----:B------:R-:W-:Y:S01]  /*b820*/  FADD.FTZ R35, R35, R42 ;  /* 0x0000002a23237221 */ /* 0x000fe20000010000 */
[----:B-1----:R-:W-:-:S04]  /*b830*/  IMAD.WIDE.U32 R46, R34, 0x10, R46 ;  /* 0x00000010222e7825 */ /* 0x002fc800078e002e */
[----:B------:R-:W-:Y:S01]  /*b840*/  FADD.FTZ R35, R35, R20 ;  /* 0x0000001423237221 */ /* 0x000fe20000010000 */
[----:B------:R1:W-:Y:S04]  /*b850*/  STG.E.128 desc[UR8][R46.64], R28 ;  /* 0x0000001c2e007986 */ /* 0x0003e8000c101d08 */
[----:B------:R1:W-:Y:S01]  /*b860*/  STG.E.64 desc[UR8][R48.64], R18 ;  /* 0x0000001230007986 */ /* 0x0003e2000c101b08 */
[----:B0-----:R-:W-:-:S04]  /*b870*/  LOP3.LUT R51, R51, 0x1f, RZ, 0xc0, !PT ;  /* 0x0000001f33337812 */ /* 0x001fc800078ec0ff */
[----:B------:R-:W-:Y:S01]  /*b880*/  ISETP.NE.AND P0, PT, R51, RZ, PT ;  /* 0x000000ff3300720c */ /* 0x000fe20003f05270 */
[----:B------:R-:W-:-:S12]  /*b890*/  BRA.DIV UR4, `(.L_x_1479) ;  /* 0x0000000a041c7947 */ /* 0x000fd8000b800000 */
[----:B-1----:R-:W0:Y:S02]  /*b8a0*/  SHFL.BFLY PT, R18, R35, 0x1, 0x1f ;  /* 0x0c201f0023127f89 */ /* 0x002e2400000e0000 */
        /* <DEDUP_REMOVED lines=52> */
.L_x_1492:
[----:B------:R-:W-:Y:S01]  /*bbf0*/  FMUL.FTZ R18, R46, R46 ;  /* 0x0000002e2e127220 */ /* 0x000fe20000410000 */
[----:B------:R-:W-:Y:S01]  /*bc00*/  PLOP3.LUT P1, PT, PT, PT, UP1, 0x40, 0x4 ;  /* 0x000000000004781c */ /* 0x000fe20003f2e818 */
[----:B01----:R-:W-:Y:S01]  /*bc10*/  FADD.FTZ R50, R50, R47 ;  /* 0x0000002f32327221 */ /* 0x003fe20000010000 */
[----:B------:R-:W-:Y:S02]  /*bc20*/  PLOP3.LUT P2, PT, PT, PT, UP1, 0x40, 0x4 ;  /* 0x000000000004781c */ /* 0x000fe40003f4e818 */
[----:B------:R-:W-:Y:S01]  /*bc30*/  FSEL R18, R18, RZ, !P1 ;  /* 0x000000ff12127208 */ /* 0x000fe20004800000 */
[----:B------:R-:W-:Y:S01]  /*bc40*/  FFMA.FTZ R19, R50, R19, UR13 ;  /* 0x0000000d32137e23 */ /* 0x000fe20008010013 */
[----:B------:R-:W-:Y:S01]  /*bc50*/  FSEL R31, R46, RZ, P2 ;  /* 0x000000ff2e1f7208 */ /* 0x000fe20001000000 */
[----:B------:R-:W0:Y:S02]  /*bc60*/  LDC.64 R50, c[0x0][0x428] ;  /* 0x00010a00ff327b82 */ /* 0x000e240000000a00 */
[----:B------:R-:W-:-:S02]  /*bc70*/  FADD.FTZ R47, R19, R18 ;  /* 0x00000012132f7221 */ /* 0x000fc40000010000 */
[C---:B------:R-:W-:Y:S01]  /*bc80*/  FADD.FTZ R42, -R31.reuse, R42 ;  /* 0x0000002a1f2a7221 */ /* 0x040fe20000010100 */
        /* <DEDUP_REMOVED lines=9> */
[----:B------:R-:W2:Y:S01]  /*bd20*/  @!P0 LDC.64 R32, c[0x0][0x3c0] ;  /* 0x0000f000ff208b82 */ /* 0x000ea20000000a00 */
[C---:B------:R-:W-:Y:S01]  /*bd30*/  FADD.FTZ R19, -R31.reuse, R15 ;  /* 0x0000000f1f137221 */ /* 0x040fe20000010100 */
[C---:B------:R-:W-:Y:S01]  /*bd40*/  FADD.FTZ R16, -R31.reuse, R16 ;  /* 0x000000101f107221 */ /* 0x040fe20000010100 */
[C---:B------:R-:W-:Y:S01]  /*bd50*/  FADD.FTZ R17, -R31.reuse, R17 ;  /* 0x000000111f117221 */ /* 0x040fe20000010100 */
[C---:B------:R-:W-:Y:S01]  /*bd60*/  FADD.FTZ R38, -R31.reuse, R38 ;  /* 0x000000261f267221 */ /* 0x040fe20000010100 */
[C---:B------:R-:W-:Y:S01]  /*bd70*/  FADD.FTZ R39, -R31.reuse, R39 ;  /* 0x000000271f277221 */ /* 0x040fe20000010100 */
[C---:B------:R-:W-:Y:S01]  /*bd80*/  FADD.FTZ R40, -R31.reuse, R40 ;  /* 0x000000281f287221 */ /* 0x040fe20000010100 */
[----:B------:R-:W-:Y:S01]  /*bd90*/  FADD.FTZ R41, -R31, R41 ;  /* 0x000000291f297221 */ /* 0x000fe20000010100 */
[----:B------:R-:W3:Y:S01]  /*bda0*/  @!P0 LDC.64 R36, c[0x0][0x3c8] ;  /* 0x0000f200ff248b82 */ /* 0x000ee20000000a00 */
[----:B0-----:R-:W-:-:S04]  /*bdb0*/  IMAD.WIDE.U32 R14, R13, 0x10, R50 ;  /* 0x000000100d0e7825 */ /* 0x001fc800078e0032 */
[C---:B-1----:R-:W-:Y:S01]  /*bdc0*/  FMUL.FTZ R42, R47.reuse, R42 ;  /* 0x0000002a2f2a7220 */ /* 0x042fe20000410000 */
[C---:B------:R-:W-:Y:S01]  /*bdd0*/  FMUL.FTZ R20, R47.reuse, R20 ;  /* 0x000000142f147220 */ /* 0x040fe20000410000 */
[C---:B------:R-:W-:Y:S01]  /*bde0*/  FMUL.FTZ R18, R47.reuse, R18 ;  /* 0x000000122f127220 */ /* 0x040fe20000410000 */
[----:B------:R-:W-:Y:S01]  /*bdf0*/  FMUL.FTZ R21, R47, R21 ;  /* 0x000000152f157220 */ /* 0x000fe20000410000 */
[----:B------:R-:W-:Y:S01]  /*be00*/  FFMA.FTZ R31, R42, R64, R63 ;  /* 0x000000402a1f7223 */ /* 0x000fe2000001003f */
[----:B------:R-:W-:Y:S01]  /*be10*/  FFMA.FTZ R20, R20, R62, R61 ;  /* 0x0000003e14147223 */ /* 0x000fe2000001003d */
[----:B------:R-:W-:Y:S01]  /*be20*/  FFMA.FTZ R13, R18, R92, R91 ;  /* 0x0000005c120d7223 */ /* 0x000fe2000001005b */
[----:B------:R-:W-:Y:S01]  /*be30*/  FFMA.FTZ R18, R21, R84, R83 ;  /* 0x0000005415127223 */ /* 0x000fe20000010053 */
[----:B------:R-:W-:-:S04]  /*be40*/  IMAD.WIDE.U32 R34, R34, 0x10, R50 ;  /* 0x0000001022227825 */ /* 0x000fc800078e0032 */
[C---:B------:R-:W-:Y:S01]  /*be50*/  FMUL.FTZ R16, R47.reuse, R16 ;  /* 0x000000102f107220 */ /* 0x040fe20000410000 */
[----:B------:R-:W-:Y:S01]  /*be60*/  F2FP.BF16.F32.PACK_AB R31, R20, R31 ;  /* 0x0000001f141f723e */ /* 0x000fe200000010ff */
[C---:B------:R-:W-:Y:S01]  /*be70*/  FMUL.FTZ R17, R47.reuse, R17 ;  /* 0x000000112f117220 */ /* 0x040fe20000410000 */
[----:B------:R-:W0:Y:S01]  /*be80*/  LDC.64 R20, c[0x0][0x380] ;  /* 0x0000e000ff147b82 */ /* 0x000e220000000a00 */
[C---:B------:R-:W-:Y:S01]  /*be90*/  FMUL.FTZ R29, R47.reuse, R29 ;  /* 0x0000001d2f1d7220 */ /* 0x040fe20000410000 */
[C---:B------:R-:W-:Y:S01]  /*bea0*/  FMUL.FTZ R50, R47.reuse, R19 ;  /* 0x000000132f327220 */ /* 0x040fe20000410000 */
[----:B------:R-:W-:Y:S01]  /*beb0*/  FMUL.FTZ R30, R47, R30 ;  /* 0x0000001e2f1e7220 */ /* 0x000fe20000410000 */
[----:B------:R-:W-:Y:S01]  /*bec0*/  FFMA.FTZ R16, R16, R88, R87 ;  /* 0x0000005810107223 */ /* 0x000fe20000010057 */
[----:B------:R-:W-:Y:S01]  /*bed0*/  FFMA.FTZ R29, R29, R82, R81 ;  /* 0x000000521d1d7223 */ /* 0x000fe20000010051 */
[----:B------:R-:W-:Y:S01]  /*bee0*/  FFMA.FTZ R17, R17, R86, R85 ;  /* 0x0000005611117223 */ /* 0x000fe20000010055 */
[----:B------:R-:W-:Y:S01]  /*bef0*/  FFMA.FTZ R50, R50, R90, R89 ;  /* 0x0000005a32327223 */ /* 0x000fe20000010059 */
[C---:B------:R-:W-:Y:S01]  /*bf00*/  FMUL.FTZ R48, R47.reuse, R48 ;  /* 0x000000302f307220 */ /* 0x040fe20000410000 */
[----:B------:R-:W-:Y:S01]  /*bf10*/  FFMA.FTZ R19, R30, R80, R79 ;  /* 0x000000501e137223 */ /* 0x000fe2000001004f */
[C---:B------:R-:W-:Y:S01]  /*bf20*/  FMUL.FTZ R38, R47.reuse, R38 ;  /* 0x000000262f267220 */ /* 0x040fe20000410000 */
[C---:B------:R-:W-:Y:S01]  /*bf30*/  FMUL.FTZ R22, R47.reuse, R22 ;  /* 0x000000162f167220 */ /* 0x040fe20000410000 */
[C---:B------:R-:W-:Y:S01]  /*bf40*/  FMUL.FTZ R28, R47.reuse, R28 ;  /* 0x0000001c2f1c7220 */ /* 0x040fe20000410000 */
[C---:B------:R-:W-:Y:S01]  /*bf50*/  FMUL.FTZ R40, R47.reuse, R40 ;  /* 0x000000282f287220 */ /* 0x040fe20000410000 */
[C---:B------:R-:W-:Y:S01]  /*bf60*/  FMUL.FTZ R42, R47.reuse, R41 ;  /* 0x000000292f2a7220 */ /* 0x040fe20000410000 */
[----:B------:R-:W-:Y:S01]  /*bf70*/  FMUL.FTZ R30, R47, R39 ;  /* 0x000000272f1e7220 */ /* 0x000fe20000410000 */
[----:B------:R-:W-:Y:S01]  /*bf80*/  F2FP.BF16.F32.PACK_AB R18, R29, R18 ;  /* 0x000000121d12723e */ /* 0x000fe200000010ff */
[----:B------:R-:W-:Y:S01]  /*bf90*/  FFMA.FTZ R48, R48, R78, R77 ;  /* 0x0000004e30307223 */ /* 0x000fe2000001004d */
[----:B------:R-:W-:Y:S01]  /*bfa0*/  F2FP.BF16.F32.PACK_AB R17, R17, R16 ;  /* 0x000000101111723e */ /* 0x000fe200000010ff */
[----:B------:R-:W-:Y:S01]  /*bfb0*/  FFMA.FTZ R29, R38, R72, R71 ;  /* 0x00000048261d7223 */ /* 0x000fe20000010047 */
[----:B------:R-:W-:Y:S01]  /*bfc0*/  F2FP.BF16.F32.PACK_AB R16, R50, R13 ;  /* 0x0000000d3210723e */ /* 0x000fe200000010ff */
        /* <DEDUP_REMOVED lines=8> */
[----:B---3--:R-:W-:Y:S01]  /*c050*/  @!P0 IMAD.WIDE R36, R0, 0x4, R36 ;  /* 0x0000000400248825 */ /* 0x008fe200078e0224 */
[----:B------:R-:W-:Y:S01]  /*c060*/  F2FP.BF16.F32.PACK_AB R29, R38, R29 ;  /* 0x0000001d261d723e */ /* 0x000fe200000010ff */
[----:B------:R1:W-:Y:S01]  /*c070*/  @!P0 STG.E desc[UR8][R32.64], R46 ;  /* 0x0000002e20008986 */ /* 0x0003e2000c101908 */
[----:B------:R-:W-:Y:S01]  /*c080*/  F2FP.BF16.F32.PACK_AB R28, R13, R22 ;  /* 0x000000160d1c723e */ /* 0x000fe200000010ff */
[----:B0-----:R-:W-:Y:S02]  /*c090*/  IMAD R0, R20, 0x4, R0 ;  /* 0x0000000414007824 */ /* 0x001fe400078e0200 */
[----:B------:R1:W-:Y:S03]  /*c0a0*/  @!P0 STG.E desc[UR8][R36.64], R47 ;  /* 0x0000002f24008986 */ /* 0x0003e6000c101908 */
[----:B------:R-:W-:Y:S01]  /*c0b0*/  ISETP.GE.AND P0, PT, R0, R21, PT ;  /* 0x000000150000720c */ /* 0x000fe20003f06270 */
[----:B------:R1:W-:Y:S04]  /*c0c0*/  STG.E.128 desc[UR8][R14.64], R16 ;  /* 0x000000100e007986 */ /* 0x0003e8000c101d08 */
[----:B------:R1:W-:Y:S08]  /*c0d0*/  STG.E.128 desc[UR8][R34.64], R28 ;  /* 0x0000001c22007986 */ /* 0x0003f0000c101d08 */
[----:B------:R-:W-:Y:S05]  /*c0e0*/  @!P0 BRA `(.L_x_1480) ;  /* 0xffffff4800e48947 */ /* 0x000fea000383ffff */
[----:B------:R-:W-:Y:S05]  /*c0f0*/  BSYNC B0 ;  /* 0x0000000000007941 */ /* 0x000fea0003800000 */
.L_x_1315:
[----:B------:R-:W-:Y:S05]  /*c100*/  EXIT ;  /* 0x000000000000794d */ /* 0x000fea0003800000 */
.L_x_1479:
[----:B-1----:R-:W-:Y:S01]  /*c110*/  HFMA2 R29, -RZ, RZ, 0, 1.847743988037109375e-06 ;  /* 0x0000001fff1d7431 */ /* 0x002fe200000001ff */
[----:B------:R-:W-:Y:S01]  /*c120*/  BSSY B1, `(.L_x_1481) ;  /* 0x0000007000017945 */ /* 0x000fe20003800000 */
[----:B------:R-:W-:Y:S01]  /*c130*/  MOV R55, R35 ;  /* 0x0000002300377202 */ /* 0x000fe20000000f00 */
[----:B------:R-:W-:Y:S02]  /*c140*/  IMAD.MOV.U32 R30, RZ, RZ, 0x1 ;  /* 0x00000001ff1e7424 */ /* 0x000fe400078e00ff */
[----:B------:R-:W-:-:S07]  /*c150*/  IMAD.MOV.U32 R28, RZ, RZ, -0x1 ;  /* 0xffffffffff1c7424 */ /* 0x000fce00078e00ff */
[----:B------:R-:W-:Y:S05]  /*c160*/  WARPSYNC.COLLECTIVE R28, `(.L_x_1482) ;  /* 0x000000001c087348 */ /* 0x000fea0003c00000 */
[----:B------:R0:W1:Y:S02]  /*c170*/  SHFL.BFLY P1, R51, R55, R30, R29 ;  /* 0x0c00001e37337389 */ /* 0x000064000002001d */
[----:B01----:R-:W-:Y:S05]  /*c180*/  ENDCOLLECTIVE ;  /* 0x000000000000791b */ /* 0x003fea0003800000 */
.L_x_1482:
[----:B------:R-:W-:Y:S05]  /*c190*/  BSYNC B1 ;  /* 0x0000000000017941 */ /* 0x000fea0003800000 */
.L_x_1481:
        /* <DEDUP_REMOVED lines=9> */
.L_x_1483:
[----:B------:R-:W-:Y:S02]  /*c230*/  IMAD.MOV.U32 R30, RZ, RZ, 0x4 ;  /* 0x00000004ff1e7424 */ /* 0x000fe400078e00ff */
[----:B------:R-:W-:-:S04]  /*c240*/  IMAD.MOV.U32 R18, RZ, RZ, R51 ;  /* 0x000000ffff127224 */ /* 0x000fc800078e0033 */
[----:B------:R-:W-:-:S05]  /*c250*/  FADD.FTZ R47, R31, R18 ;  /* 0x000000121f2f7221 */ /* 0x000fca0000010000 */
[----:B------:R-:W-:-:S07]  /*c260*/  MOV R55, R47 ;  /* 0x0000002f00377202 */ /* 0x000fce0000000f00 */
[----:B------:R-:W-:Y:S05]  /*c270*/  WARPSYNC.COLLECTIVE R28, `(.L_x_1484) ;  /* 0x000000001c087348 */ /* 0x000fea0003c00000 */
[----:B------:R0:W1:Y:S02]  /*c280*/  SHFL.BFLY P1, R51, R55, R30, R29 ;  /* 0x0c00001e37337389 */ /* 0x000064000002001d */
[----:B01----:R-:W-:Y:S05]  /*c290*/  ENDCOLLECTIVE ;  /* 0x000000000000791b */ /* 0x003fea0003800000 */
.L_x_1484:
[----:B------:R-:W-:Y:S01]  /*c2a0*/  HFMA2 R30, -RZ, RZ, 0, 4.76837158203125e-07 ;  /* 0x00000008ff1e7431 */ /* 0x000fe200000001ff */
[----:B------:R-:W-:-:S05]  /*c2b0*/  MOV R18, R51 ;  /* 0x0000003300127202 */ /* 0x000fca0000000f00 */
[----:B------:R-:W-:-:S04]  /*c2c0*/  FADD.FTZ R48, R47, R18 ;  /* 0x000000122f307221 */ /* 0x000fc80000010000 */
[----:B------:R-:W-:-:S07]  /*c2d0*/  IMAD.MOV.U32 R55, RZ, RZ, R48 ;  /* 0x000000ffff377224 */ /* 0x000fce00078e0030 */
[----:B------:R-:W-:Y:S05]  /*c2e0*/  WARPSYNC.COLLECTIVE R28, `(.L_x_1485) ;  /* 0x000000001c087348 */ /* 0x000fea0003c00000 */
[----:B------:R0:W1:Y:S02]  /*c2f0*/  SHFL.BFLY P1, R51, R55, R30, R29 ;  /* 0x0c00001e37337389 */ /* 0x000064000002001d */
[----:B01----:R-:W-:Y:S05]  /*c300*/  ENDCOLLECTIVE ;  /* 0x000000000000791b */ /* 0x003fea0003800000 */
.L_x_1485:
        /* <DEDUP_REMOVED lines=8> */
.L_x_1486:
[----:B------:R-:W-:Y:S01]  /*c390*/  HFMA2 R30, -RZ, RZ, 0, 5.9604644775390625e-08 ;  /* 0x00000001ff1e7431 */ /* 0x000fe200000001ff */
[----:B------:R-:W-:-:S05]  /*c3a0*/  MOV R18, R51 ;  /* 0x0000003300127202 */ /* 0x000fca0000000f00 */
[----:B------:R-:W-:-:S04]  /*c3b0*/  FADD.FTZ R18, R49, R18 ;  /* 0x0000001231127221 */ /* 0x000fc80000010000 */
[----:B------:R-:W-:-:S04]  /*c3c0*/  FMUL.FTZ R46, R18, R19 ;  /* 0x00000013122e7220 */ /* 0x000fc80000410000 */
        /* <DEDUP_REMOVED lines=31> */
[----:B------:R-:W-:-:S03]  /*c5c0*/  IMAD.MOV.U32 R29, RZ, RZ, 0x1f ;  /* 0x0000001fff1d7424 */ /* 0x000fc600078e00ff */
[----:B------:R-:W-:-:S04]  /*c5d0*/  FFMA.FTZ R18, R31, R31, R18 ;  /* 0x0000001f1f127223 */ /* 0x000fc80000010012 */
[----:B------:R-:W-:-:S07]  /*c5e0*/  IMAD.MOV.U32 R55, RZ, RZ, R18 ;  /* 0x000000ffff377224 */ /* 0x000fce00078e0012 */
[----:B------:R-:W-:Y:S05]  /*c5f0*/  WARPSYNC.COLLECTIVE R28, `(.L_x_1487) ;  /* 0x000000001c087348 */ /* 0x000fea0003c00000 */
[----:B------:R0:W1:Y:S02]  /*c600*/  SHFL.BFLY P1, R51, R55, R30, R29 ;  /* 0x0c00001e37337389 */ /* 0x000064000002001d */
[----:B01----:R-:W-:Y:S05]  /*c610*/  ENDCOLLECTIVE ;  /* 0x000000000000791b */ /* 0x003fea0003800000 */
.L_x_1487:
[----:B------:R-:W-:Y:S01]  /*c620*/  HFMA2 R30, -RZ, RZ, 0, 1.1920928955078125e-07 ;  /* 0x00000002ff1e7431 */ /* 0x000fe200000001ff */
[----:B------:R-:W-:-:S05]  /*c630*/  MOV R31, R51 ;  /* 0x00000033001f7202 */ /* 0x000fca0000000f00 */
[----:B------:R-:W-:-:S04]  /*c640*/  FADD.FTZ R31, R18, R31 ;  /* 0x0000001f121f7221 */ /* 0x000fc80000010000 */
[----:B------:R-:W-:-:S07]  /*c650*/  IMAD.MOV.U32 R55, RZ, RZ, R31 ;  /* 0x000000ffff377224 */ /* 0x000fce00078e001f */
[----:B------:R-:W-:Y:S05]  /*c660*/  WARPSYNC.COLLECTIVE R28, `(.L_x_1488) ;  /* 0x000000001c087348 */ /* 0x000fea0003c00000 */
[----:B------:R0:W1:Y:S02]  /*c670*/  SHFL.BFLY P1, R51, R55, R30, R29 ;  /* 0x0c00001e37337389 */ /* 0x000064000002001d */
[----:B01----:R-:W-:Y:S05]  /*c680*/  ENDCOLLECTIVE ;  /* 0x000000000000791b */ /* 0x003fea0003800000 */
.L_x_1488:
[----:B------:R-:W-:Y:S02]  /*c690*/  IMAD.MOV.U32 R30, RZ, RZ, 0x4 ;  /* 0x00000004ff1e7424 */ /* 0x000fe400078e00ff */
[----:B------:R-:W-:-:S04]  /*c6a0*/  IMAD.MOV.U32 R48, RZ, RZ, R51 ;  /* 0x000000ffff307224 */ /* 0x000fc800078e0033 */
[----:B------:R-:W-:-:S05]  /*c6b0*/  FADD.FTZ R48, R31, R48 ;  /* 0x000000301f307221 */ /* 0x000fca0000010000 */
[----:B------:R-:W-:-:S07]  /*c6c0*/  MOV R55, R48 ;  /* 0x0000003000377202 */ /* 0x000fce0000000f00 */
[----:B------:R-:W-:Y:S05]  /*c6d0*/  WARPSYNC.COLLECTIVE R28, `(.L_x_1489) ;  /* 0x000000001c087348 */ /* 0x000fea0003c00000 */
[----:B------:R0:W1:Y:S02]  /*c6e0*/  SHFL.BFLY P1, R51, R55, R30, R29 ;  /* 0x0c00001e37337389 */ /* 0x000064000002001d */
[----:B01----:R-:W-:Y:S05]  /*c6f0*/  ENDCOLLECTIVE ;  /* 0x000000000000791b */ /* 0x003fea0003800000 */
.L_x_1489:
[----:B------:R-:W-:Y:S01]  /*c700*/  HFMA2 R30, -RZ, RZ, 0, 4.76837158203125e-07 ;  /* 0x00000008ff1e7431 */ /* 0x000fe200000001ff */
[----:B------:R-:W-:-:S05]  /*c710*/  MOV R35, R51 ;  /* 0x0000003300237202 */ /* 0x000fca0000000f00 */
[----:B------:R-:W-:-:S04]  /*c720*/  FADD.FTZ R35, R48, R35 ;  /* 0x0000002330237221 */ /* 0x000fc80000010000 */
[----:B------:R-:W-:-:S07]  /*c730*/  IMAD.MOV.U32 R55, RZ, RZ, R35 ;  /* 0x000000ffff377224 */ /* 0x000fce00078e0023 */
[----:B------:R-:W-:Y:S05]  /*c740*/  WARPSYNC.COLLECTIVE R28, `(.L_x_1490) ;  /* 0x000000001c087348 */ /* 0x000fea0003c00000 */
[----:B------:R0:W1:Y:S02]  /*c750*/  SHFL.BFLY P1, R51, R55, R30, R29 ;  /* 0x0c00001e37337389 */ /* 0x000064000002001d */
[----:B01----:R-:W-:Y:S05]  /*c760*/  ENDCOLLECTIVE ;  /* 0x000000000000791b */ /* 0x003fea0003800000 */
.L_x_1490:
[----:B------:R-:W-:Y:S02]  /*c770*/  IMAD.MOV.U32 R30, RZ, RZ, 0x10 ;  /* 0x00000010ff1e7424 */ /* 0x000fe400078e00ff */
[----:B------:R-:W-:-:S04]  /*c780*/  IMAD.MOV.U32 R50, RZ, RZ, R51 ;  /* 0x000000ffff327224 */ /* 0x000fc800078e0033 */
[----:B------:R-:W-:-:S05]  /*c790*/  FADD.FTZ R50, R35, R50 ;  /* 0x0000003223327221 */ /* 0x000fca0000010000 */
[----:B------:R-:W-:-:S07]  /*c7a0*/  MOV R55, R50 ;  /* 0x0000003200377202 */ /* 0x000fce0000000f00 */
[----:B------:R-:W-:Y:S05]  /*c7b0*/  WARPSYNC.COLLECTIVE R28, `(.L_x_1491) ;  /* 0x000000001c087348 */ /* 0x000fea0003c00000 */
[----:B------:R0:W1:Y:S02]  /*c7c0*/  SHFL.BFLY P1, R51, R55, R30, R29 ;  /* 0x0c00001e37337389 */ /* 0x000064000002001d */
[----:B01----:R-:W-:Y:S05]  /*c7d0*/  ENDCOLLECTIVE ;  /* 0x000000000000791b */ /* 0x003fea0003800000 */
.L_x_1491:
[----:B------:R-:W-:Y:S01]  /*c7e0*/  MOV R47, R51 ;  /* 0x00000033002f7202 */ /* 0x000fe20000000f00 */
[----:B------:R-:W-:Y:S06]  /*c7f0*/  BRA `(.L_x_1492) ;  /* 0xfffffff000fc7947 */ /* 0x000fec000383ffff */
.L_x_1493:
        /* <DEDUP_REMOVED lines=16> */
.L_x_20234:


//--------------------- .text._ZN10layer_norm13ln_fwd_kernelINS_13Kernel_traitsI13__nv_bfloat16S2_S2_S2_fjLj512ELj1ELj4ELj1ELj16ENS_18Kernel_traits_baseILj512ES2_S2_S2_S2_fjLj128EEEEELb1ELb1ELb1ELb0EEEvNS_9FwdParamsE --------------------------
	.section	.text._ZN10layer_norm13ln_fwd_kernelINS_13Kernel_traitsI13__nv_bfloat16S2_S2_S2_fjLj512ELj1ELj4ELj1ELj16ENS_18Kernel_traits_baseILj512ES2_S2_S2_S2_fjLj128EEEEELb1ELb1ELb1ELb0EEEvNS_9FwdParamsE,"ax",@progbits
	.align	128
        .global         _ZN10layer_norm13ln_fwd_kernelINS_13Kernel_traitsI13__nv_bfloat16S2_S2_S2_fjLj512ELj1ELj4ELj1ELj16ENS_18Kernel_traits_baseILj512ES2_S2_S2_S2_fjLj128EEEEELb1ELb1ELb1ELb0EEEvNS_9FwdParamsE
        .type           _ZN10layer_norm13ln_fwd_kernelINS_13Kernel_traitsI13__nv_bfloat16S2_S2_S2_fjLj512ELj1ELj4ELj1ELj16ENS_18Kernel_traits_baseILj512ES2_S2_S2_S2_fjLj128EEEEELb1ELb1ELb1ELb0EEEvNS_9FwdParamsE,@function
        .size           _ZN10layer_norm13ln_fwd_kernelINS_13Kernel_traitsI13__nv_bfloat16S2_S2_S2_fjLj512ELj1ELj4ELj1ELj16ENS_18Kernel_traits_baseILj512ES2_S2_S2_S2_fjLj128EEEEELb1ELb1ELb1ELb0EEEvNS_9FwdParamsE,(.L_x_20235 - _ZN10layer_norm13ln_fwd_kernelINS_13Kernel_traitsI13__nv_bfloat16S2_S2_S2_fjLj512ELj1ELj4ELj1ELj16ENS_18Kernel_traits_baseILj512ES2_S2_S2_S2_fjLj128EEEEELb1ELb1ELb1ELb0EEEvNS_9FwdParamsE)
        .other          _ZN10layer_norm13ln_fwd_kernelINS_13Kernel_traitsI13__nv_bfloat16S2_S2_S2_fjLj512ELj1ELj4ELj1ELj16ENS_18Kernel_traits_baseILj512ES2_S2_S2_S2_fjLj128EEEEELb1ELb1ELb1ELb0EEEvNS_9FwdParamsE,@"STO_CUDA_ENTRY STV_DEFAULT"
_ZN10layer_norm13ln_fwd_kernelINS_13Kernel_traitsI13__nv_bfloat16S2_S2_S2_fjLj512ELj1ELj4ELj1ELj16ENS_18Kernel_traits_baseILj512ES2_S2_S2_S2_fjLj128EEEEELb1ELb1ELb1ELb0EEEvNS_9FwdParamsE:
.text._ZN10layer_norm13ln_fwd_kernelINS_13Kernel_traitsI13__nv_bfloat16S2_S2_S2_fjLj512ELj1ELj4ELj1ELj16ENS_18Kernel_traits_baseILj512ES2_S2_S2_S2_fjLj128EEEEELb1ELb1ELb1ELb0EEEvNS_9FwdParamsE:
[----:B------:R-:W-:Y:S01]  /*0000*/  LDC R1, c[0x0][0x37c] ;  /* 0x0000df00ff017b82 */ /* 0x000fe20000000800 */
[----:B------:R-:W0:Y:S07]  /*0010*/  LDCU.U8 UR4, c[0x0][0x464] ;  /* 0x00008c80ff0477ac */ /* 0x000e2e0008000000 */
[----:B------:R-:W1:Y:S01]  /*0020*/  LDC R82, c[0x0][0x458] ;  /* 0x00011600ff527b82 */ /* 0x000e620000000800 */
[----:B------:R-:W2:Y:S01]  /*0030*/  LDCU.64 UR6, c[0x0][0x450] ;  /* 0x00008a00ff0677ac */ /* 0x000ea20008000a00 */
[----:B------:R-:W3:Y:S06]  /*0040*/  LDCU.64 UR8, c[0x0][0x358] ;  /* 0x00006b00ff0877ac */ /* 0x000eec0008000a00 */
[----:B------:R-:W1:Y:S01]  /*0050*/  LDC R83, c[0x0][0x45c] ;  /* 0x00011700ff537b82 */ /* 0x000e620000000800 */
[----:B------:R-:W4:Y:S01]  /*0060*/  S2R R6, SR_TID.X ;  /* 0x0000000000067919 */ /* 0x000f220000002100 */
[----:B------:R-:W5:Y:S06]  /*0070*/  LDCU.64 UR10, c[0x0][0x438] ;  /* 0x00008700ff0a77ac */ /* 0x000f6c0008000a00 */
[----:B------:R-:W4:Y:S01]  /*0080*/  LDC R11, c[0x0][0x388] ;  /* 0x0000e200ff0b7b82 */ /* 0x000f220000000800 */
[----:B0-----:R-:W-:Y:S01]  /*0090*/  ISETP.NE.AND P0, PT, RZ, UR4, PT ;  /* 0x00000004ff007c0c */ /* 0x001fe2000bf05270 */
[----:B--2---:R-:W-:-:S02]  /*00a0*/  IMAD.U32 R2, RZ, RZ, UR6 ;  /* 0x00000006ff027e24 */ /* 0x004fc4000f8e00ff */
[----:B------:R-:W-:-:S10]  /*00b0*/  IMAD.U32 R3, RZ, RZ, UR7 ;  /* 0x00000007ff037e24 */ /* 0x000fd4000f8e00ff */
[----:B---3--:R-:W2:Y:S01]  /*00c0*/  @P0 LDG.E.64 R2, desc[UR8][R2.64] ;  /* 0x0000000802020981 */ /* 0x008ea2000c1e1b00 */
[----:B------:R-:W0:Y:S03]  /*00d0*/  S2UR UR5, SR_CTAID.X ;  /* 0x00000000000579c3 */ /* 0x000e260000002500 */
[----:B-1----:R-:W3:Y:S01]  /*00e0*/  @P0 LDG.E.64 R4, desc[UR8][R82.64] ;  /* 0x0000000852040981 */ /* 0x002ee2000c1e1b00 */
[----:B-----5:R-:W-:Y:S01]  /*00f0*/  UISETP.NE.U32.AND UP0, UPT, UR10, URZ, UPT ;  /* 0x000000ff0a00728c */ /* 0x020fe2000bf05070 */
[----:B------:R-:W-:Y:S03]  /*0100*/  BSSY.RECONVERGENT B0, `(.L_x_1494) ;  /* 0x0000055000007945 */ /* 0x000fe60003800200 */
[----:B------:R-:W3:Y:S01]  /*0110*/  @P0 LDC R9, c[0x0][0x460] ;  /* 0x00011800ff090b82 */ /* 0x000ee20000000800 */
[----:B----4-:R-:W-:Y:S01]  /*0120*/  SHF.R.S32.HI R0, RZ, 0x1f, R11 ;  /* 0x0000001fff007819 */ /* 0x010fe2000001140b */
[----:B------:R-:W-:-:S06]  /*0130*/  UISETP.NE.AND.EX UP0, UPT, UR11, URZ, UPT, UP0 ;  /* 0x000000ff0b00728c */ /* 0x000fcc000bf05300 */
[----:B------:R-:W1:Y:S01]  /*0140*/  LDC R7, c[0x0][0x360] ;  /* 0x0000d800ff077b82 */ /* 0x000e620000000800 */
[----:B0-----:R-:W-:Y:S01]  /*0150*/  USHF.L.U32 UR4, UR5, 0x2, URZ ;  /* 0x0000000205047899 */ /* 0x001fe200080006ff */
[----:B--2---:R-:W-:Y:S02]  /*0160*/  @P0 R2UR UR7, R3 ;  /* 0x00000000030702ca */ /* 0x004fe400000e0000 */
[----:B------:R-:W-:Y:S02]  /*0170*/  LEA.HI R3, R0, R11, RZ, 0x3 ;  /* 0x0000000b00037211 */ /* 0x000fe400078f18ff */
[----:B------:R-:W-:Y:S02]  /*0180*/  LOP3.LUT R0, R6, 0x1f, RZ, 0xc0, !PT ;  /* 0x0000001f06007812 */ /* 0x000fe400078ec0ff */
[----:B------:R-:W-:Y:S01]  /*0190*/  @P0 R2UR UR6, R2 ;  /* 0x00000000020602ca */ /* 0x000fe200000e0000 */
[----:B-1----:R-:W-:Y:S01]  /*01a0*/  IMAD R2, R7, UR5, R6 ;  /* 0x0000000507027c24 */ /* 0x002fe2000f8e0206 */
[----:B---3--:R-:W-:-:S02]  /*01b0*/  @P0 IADD3 R82, P1, PT, R4, R9, RZ ;  /* 0x0000000904520210 */ /* 0x008fc40007f3e0ff */
[----:B------:R-:W-:Y:S02]  /*01c0*/  MOV R7, R0 ;  /* 0x0000000000077202 */ /* 0x000fe40000000f00 */
[----:B------:R-:W-:Y:S01]  /*01d0*/  SHF.R.U32.HI R4, RZ, 0x5, R6 ;  /* 0x00000005ff047819 */ /* 0x000fe20000011606 */
[----:B------:R-:W-:Y:S01]  /*01e0*/  @P0 IMAD.X R83, RZ, RZ, R5, P1 ;  /* 0x000000ffff530224 */ /* 0x000fe200008e0605 */
[----:B------:R-:W-:Y:S01]  /*01f0*/  LOP3.LUT R6, R7, 0x1f, RZ, 0x3c, !PT ;  /* 0x0000001f07067812 */ /* 0x000fe200078e3cff */
[----:B------:R-:W-:Y:S01]  /*0200*/  UIADD3 UR16, UPT, UPT, UR7, -0x4498517b, URZ ;  /* 0xbb67ae8507107890 */ /* 0x000fe2000fffe0ff */
[----:B------:R-:W-:Y:S01]  /*0210*/  LOP3.LUT R4, R4, UR4, RZ, 0xfc, !PT ;  /* 0x0000000404047c12 */ /* 0x000fe2000f8efcff */
[----:B------:R-:W-:Y:S01]  /*0220*/  UIADD3 UR18, UPT, UPT, UR7, 0x76cf5d0a, URZ ;  /* 0x76cf5d0a07127890 */ /* 0x000fe2000fffe0ff */
[----:B------:R-:W-:Y:S01]  /*0230*/  LEA.HI.SX32 R3, R3, R6, 0x1d ;  /* 0x0000000603037211 */ /* 0x000fe200078feaff */
[----:B------:R-:W-:Y:S01]  /*0240*/  UIADD3 UR15, UPT, UPT, UR6, -0x61c88647, URZ ;  /* 0x9e3779b9060f7890 */ /* 0x000fe2000fffe0ff */
[--C-:B------:R-:W-:Y:S01]  /*0250*/  SHF.R.U64 R5, R82, 0x2, R83.reuse ;  /* 0x0000000252057819 */ /* 0x100fe20000001253 */
[----:B------:R-:W-:Y:S01]  /*0260*/  UIADD3 UR17, UPT, UPT, UR6, 0x3c6ef372, URZ ;  /* 0x3c6ef37206117890 */ /* 0x000fe2000fffe0ff */
[----:B------:R-:W-:Y:S01]  /*0270*/  SHF.R.U32.HI R6, RZ, 0x2, R83 ;  /* 0x00000002ff067819 */ /* 0x000fe20000011653 */
        /* <DEDUP_REMOVED lines=17> */
[----:B------:R-:W-:-:S11]  /*0390*/  ISETP.GE.U32.AND P1, PT, R3, 0x40, PT ;  /* 0x000000400300780c */ /* 0x000fd60003f26070 */
        /* <DEDUP_REMOVED lines=11> */
.L_x_1497:
[----:B------:R-:W-:Y:S05]  /*0450*/  BSYNC.RECONVERGENT B1 ;  /* 0x0000000000017941 */ /* 0x000fea0003800200 */
.L_x_1496:
        /* <DEDUP_REMOVED lines=11> */
.L_x_1495:
[C---:B------:R-:W-:Y:S02]  /*0510*/  ISETP.GE.U32.AND P0, PT, R3.reuse, 0x20, PT ;  /* 0x000000200300780c */ /* 0x040fe40003f06070 */
[----:B------:R-:W-:-:S11]  /*0520*/  ISETP.GE.U32.AND P1, PT, R3, 0x40, PT ;  /* 0x000000400300780c */ /* 0x000fd60003f26070 */
[----:B------:R-:W0:Y:S08]  /*0530*/  @P0 LDC.64 R8, c[0x0][0x3d0] ;  /* 0x0000f400ff080b82 */ /* 0x000e300000000a00 */
[----:B------:R-:W1:Y:S08]  /*0540*/  @P0 LDC.64 R10, c[0x0][0x3e8] ;  /* 0x0000fa00ff0a0b82 */ /* 0x000e700000000a00 */
[----:B------:R-:W2:Y:S08]  /*0550*/  @P1 LDC.64 R16, c[0x0][0x3d0] ;  /* 0x0000f400ff101b82 */ /* 0x000eb00000000a00 */
[----:B------:R-:W3:Y:S01]  /*0560*/  @P1 LDC.64 R18, c[0x0][0x3e8] ;  /* 0x0000fa00ff121b82 */ /* 0x000ee20000000a00 */
[----:B0-----:R-:W-:-:S05]  /*0570*/  @P0 IMAD.WIDE.U32 R12, R7, 0x10, R8 ;  /* 0x00000010070c0825 */ /* 0x001fca00078e0008 */
[----:B------:R0:W5:Y:S01]  /*0580*/  @P0 LDG.E.128 R52, desc[UR8][R12.64] ;  /* 0x000000080c340981 */ /* 0x000162000c1e1d00 */
[C---:B-1----:R-:W-:Y:S01]  /*0590*/  @P0 IMAD.WIDE.U32 R14, R7.reuse, 0x10, R10 ;  /* 0x00000010070e0825 */ /* 0x042fe200078e000a */
[----:B------:R-:W-:-:S04]  /*05a0*/  @P0 LOP3.LUT R7, R7, 0x20, RZ, 0xfc, !PT ;  /* 0x0000002007070812 */ /* 0x000fc800078efcff */
        /* <DEDUP_REMOVED lines=10> */
.L_x_1498:
[----:B------:R-:W-:Y:S05]  /*0650*/  BSYNC.RECONVERGENT B0 ;  /* 0x0000000000007941 */ /* 0x000fea0003800200 */
.L_x_1494:
[----:B------:R-:W1:Y:S02]  /*0660*/  LDCU UR4, c[0x0][0x384] ;  /* 0x00007080ff0477ac */ /* 0x000e640008000800 */
[----:B-1----:R-:W-:-:S13]  /*0670*/  ISETP.GE.AND P0, PT, R4, UR4, PT ;  /* 0x0000000404007c0c */ /* 0x002fda000bf06270 */
[----:B------:R-:W-:Y:S05]  /*0680*/  @P0 EXIT ;  /* 0x000000000000094d */ /* 0x000fea0003800000 */
[----:B------:R-:W-:Y:S01]  /*0690*/  IMAD.HI.U32 R7, R2, -0x326172a9, RZ ;  /* 0xcd9e8d5702077827 */ /* 0x000fe200078e00ff */
[----:B------:R-:W-:Y:S01]  /*06a0*/  BSSY B0, `(.L_x_1499) ;  /* 0x0000ced000007945 */ /* 0x000fe20003800000 */
[----:B------:R-:W-:Y:S01]  /*06b0*/  LOP3.LUT R82, R82, 0x3, RZ, 0xc0, !PT ;  /* 0x0000000352527812 */ /* 0x000fe200078ec0ff */
[----:B------:R-:W1:Y:S01]  /*06c0*/  LDCU UR10, c[0x0][0x404] ;  /* 0x00008080ff0a77ac */ /* 0x000e620008000800 */
[C---:B0-----:R-:W-:Y:S01]  /*06d0*/  IMAD.HI.U32 R8, R5.reuse, -0x2daee0ad, RZ ;  /* 0xd2511f5305087827 */ /* 0x041fe200078e00ff */
[----:B------:R-:W-:Y:S02]  /*06e0*/  LOP3.LUT R7, R6, UR6, R7, 0x96, !PT ;  /* 0x0000000606077c12 */ /* 0x000fe4000f8e9607 */
[----:B-----5:R-:W-:Y:S01]  /*06f0*/  PRMT R15, R54, 0x7632, R15 ;  /* 0x00007632360f7816 */ /* 0x020fe2000000000f */
[----:B------:R-:W-:Y:S01]  /*0700*/  IMAD R10, R2, -0x326172a9, RZ ;  /* 0xcd9e8d57020a7824 */ /* 0x000fe200078e02ff */
[----:B------:R-:W-:Y:S01]  /*0710*/  LOP3.LUT R8, R8, UR7, RZ, 0x3c, !PT ;  /* 0x0000000708087c12 */ /* 0x000fe2000f8e3cff */
[----:B------:R-:W-:Y:S01]  /*0720*/  IMAD R12, R5, -0x2daee0ad, RZ ;  /* 0xd2511f53050c7824 */ /* 0x000fe200078e02ff */
[----:B------:R-:W-:Y:S01]  /*0730*/  PRMT R16, R49, 0x7632, R16 ;  /* 0x0000763231107816 */ /* 0x000fe20000000010 */
[----:B------:R-:W-:Y:S01]  /*0740*/  IMAD.HI.U32 R11, R7, -0x2daee0ad, RZ ;  /* 0xd2511f53070b7827 */ /* 0x000fe200078e00ff */
[----:B------:R-:W-:Y:S01]  /*0750*/  PRMT R17, R53, 0x7632, R17 ;  /* 0x0000763235117816 */ /* 0x000fe20000000011 */
[----:B------:R-:W0:Y:S01]  /*0760*/  LDCU.U8 UR11, c[0x0][0x410] ;  /* 0x00008200ff0b77ac */ /* 0x000e220008000000 */
[----:B------:R-:W-:Y:S01]  /*0770*/  PRMT R18, R48, 0x7632, R18 ;  /* 0x0000763230127816 */ /* 0x000fe20000000012 */
[----:B------:R-:W-:Y:S01]  /*0780*/  IMAD.HI.U32 R9, R8, -0x326172a9, RZ ;  /* 0xcd9e8d5708097827 */ /* 0x000fe200078e00ff */
[----:B------:R-:W-:Y:S01]  /*0790*/  LOP3.LUT R11, R12, UR16, R11, 0x96, !PT ;  /* 0x000000100c0b7c12 */ /* 0x000fe2000f8e960b */
[----:B------:R-:W2:Y:S01]  /*07a0*/  LDCU UR14, c[0x0][0x448] ;  /* 0x00008900ff0e77ac */ /* 0x000ea20008000800 */
[----:B------:R-:W-:Y:S01]  /*07b0*/  PRMT R19, R52, 0x7632, R19 ;  /* 0x0000763234137816 */ /* 0x000fe20000000013 */
[----:B------:R-:W-:Y:S01]  /*07c0*/  IMAD R13, R7, -0x2daee0ad, RZ ;  /* 0xd2511f53070d7824 */ /* 0x000fe200078e02ff */
[----:B------:R-:W-:Y:S01]  /*07d0*/  LOP3.LUT R9, R10, UR15, R9, 0x96, !PT ;  /* 0x0000000f0a097c12 */ /* 0x000fe2000f8e9609 */
[----:B------:R-:W-:Y:S01]  /*07e0*/  IMAD R8, R8, -0x326172a9, RZ ;  /* 0xcd9e8d5708087824 */ /* 0x000fe200078e02ff */
[----:B------:R-:W-:Y:S01]  /*07f0*/  PRMT R20, R35, 0x7632, R20 ;  /* 0x0000763223147816 */ /* 0x000fe20000000014 */
[----:B------:R-:W-:Y:S01]  /*0800*/  IMAD.HI.U32 R7, R11, -0x326172a9, RZ ;  /* 0xcd9e8d570b077827 */ /* 0x000fe200078e00ff */
[----:B------:R-:W-:Y:S01]  /*0810*/  PRMT R21, R34, 0x7632, R21 ;  /* 0x0000763222157816 */ /* 0x000fe20000000015 */
[----:B------:R-:W3:Y:S01]  /*0820*/  LDCU.64 UR12, c[0x0][0x408] ;  /* 0x00008100ff0c77ac */ /* 0x000ee20008000a00 */
[----:B------:R-:W-:Y:S01]  /*0830*/  PRMT R22, R33, 0x7632, R22 ;  /* 0x0000763221167816 */ /* 0x000fe20000000016 */
[C---:B------:R-:W-:Y:S01]  /*0840*/  IMAD.HI.U32 R10, R9.reuse, -0x2daee0ad, RZ ;  /* 0xd2511f53090a7827 */ /* 0x040fe200078e00ff */
[----:B------:R-:W-:Y:S01]  /*0850*/  LOP3.LUT R7, R8, UR17, R7, 0x96, !PT ;  /* 0x0000001108077c12 */ /* 0x000fe2000f8e9607 */
[----:B------:R-:W4:Y:S01]  /*0860*/  LDCU.64 UR4, c[0x0][0x3a0] ;  /* 0x00007400ff0477ac */ /* 0x000f220008000a00 */
[----:B------:R-:W-:Y:S01]  /*0870*/  PRMT R23, R32, 0x7632, R23 ;  /* 0x0000763220177816 */ /* 0x000fe20000000017 */
[----:B------:R-:W-:Y:S01]  /*0880*/  IMAD R12, R9, -0x2daee0ad, RZ ;  /* 0xd2511f53090c7824 */ /* 0x000fe200078e02ff */
[----:B------:R-:W-:Y:S01]  /*0890*/  LOP3.LUT R10, R13, UR18, R10, 0x96, !PT ;  /* 0x000000120d0a7c12 */ /* 0x000fe2000f8e960a */
        /* <DEDUP_REMOVED lines=35> */
[----:B------:R-:W-:Y:S01]  /*0ad0*/  IMAD R14, R7, -0x2daee0ad, RZ ;  /* 0xd2511f53070e7824 */ /* 0x000fe200078e02ff */
[----:B------:R-:W-:Y:S01]  /*0ae0*/  PRMT R11, R40, 0x7632, R11 ;  /* 0x00007632280b7816 */ /* 0x000fe2000000000b */
[----:B------:R-:W-:-:S04]  /*0af0*/  IMAD.HI.U32 R7, R10, -0x326172a9, RZ ;  /* 0xcd9e8d570a077827 */ /* 0x000fc800078e00ff */
[----:B------:R-:W-:Y:S01]  /*0b00*/  IMAD.HI.U32 R9, R8, -0x2daee0ad, RZ ;  /* 0xd2511f5308097827 */ /* 0x000fe200078e00ff */
[----:B------:R-:W-:Y:S02]  /*0b10*/  LOP3.LUT R7, R12, UR29, R7, 0x96, !PT ;  /* 0x0000001d0c077c12 */ /* 0x000fe4000f8e9607 */
[----:B------:R-:W-:Y:S01]  /*0b20*/  PRMT R12, R51, 0x7632, R12 ;  /* 0x00007632330c7816 */ /* 0x000fe2000000000c */
[----:B------:R-:W-:Y:S01]  /*0b30*/  IMAD R10, R10, -0x326172a9, RZ ;  /* 0xcd9e8d570a0a7824 */ /* 0x000fe200078e02ff */
[--C-:B------:R-:W-:Y:S01]  /*0b40*/  LOP3.LUT R80, R14, UR30, R9.reuse, 0x96, !PT ;  /* 0x0000001e0e507c12 */ /* 0x100fe2000f8e9609 */
[----:B------:R-:W-:Y:S01]  /*0b50*/  IMAD R8, R8, -0x2daee0ad, RZ ;  /* 0xd2511f5308087824 */ /* 0x000fe200078e02ff */
[----:B------:R-:W-:Y:S01]  /*0b60*/  PRMT R9, R41, 0x7632, R9 ;  /* 0x0000763229097816 */ /* 0x000fe20000000009 */
[----:B------:R-:W-:Y:S01]  /*0b70*/  IMAD.HI.U32 R83, R7, -0x2daee0ad, RZ ;  /* 0xd2511f5307537827 */ /* 0x000fe200078e00ff */
[----:B------:R-:W-:-:S03]  /*0b80*/  PRMT R14, R50, 0x7632, R14 ;  /* 0x00007632320e7816 */ /* 0x000fc6000000000e */
[----:B------:R-:W-:Y:S01]  /*0b90*/  IMAD.HI.U32 R81, R80, -0x326172a9, RZ ;  /* 0xcd9e8d5750517827 */ /* 0x000fe200078e00ff */
[----:B------:R-:W-:Y:S02]  /*0ba0*/  LOP3.LUT R83, R8, UR32, R83, 0x96, !PT ;  /* 0x0000002008537c12 */ /* 0x000fe4000f8e9653 */
[----:B------:R-:W-:Y:S01]  /*0bb0*/  PRMT R8, R37, 0x7632, R8 ;  /* 0x0000763225087816 */ /* 0x000fe20000000008 */
[----:B------:R-:W-:Y:S01]  /*0bc0*/  IMAD.MOV.U32 R64, RZ, RZ, RZ ;  /* 0x000000ffff407224 */ /* 0x000fe200078e00ff */
[----:B------:R-:W-:Y:S01]  /*0bd0*/  LOP3.LUT R81, R10, UR31, R81, 0x96, !PT ;  /* 0x0000001f0a517c12 */ /* 0x000fe2000f8e9651 */
[----:B------:R-:W-:Y:S01]  /*0be0*/  IMAD R102, R7, -0x2daee0ad, RZ ;  /* 0xd2511f5307667824 */ /* 0x000fe200078e02ff */
[----:B------:R-:W-:Y:S01]  /*0bf0*/  PRMT R10, R36, 0x7632, R10 ;  /* 0x00007632240a7816 */ /* 0x000fe2000000000a */
[----:B01234-:R-:W-:-:S07]  /*0c00*/  IMAD R80, R80, -0x326172a9, RZ ;  /* 0xcd9e8d5750507824 */ /* 0x01ffce00078e02ff */
.L_x_1741:
        /* <DEDUP_REMOVED lines=8> */
[----:B------:R-:W-:Y:S01]  /*0c90*/  BSSY.RECONVERGENT B1, `(.L_x_1500) ;  /* 0x00005e9000017945 */ /* 0x000fe20003800200 */
[----:B--2---:R-:W-:-:S13]  /*0ca0*/  ISETP.GE.AND P2, PT, R95, 0x1, PT ;  /* 0x000000015f00780c */ /* 0x004fda0003f46270 */
[----:B------:R-:W-:-:S04]  /*0cb0*/  @P2 VIADD R90, R95, 0xffffffff ;  /* 0xffffffff5f5a2836 */ /* 0x000fc80000000000 */
[-C--:B-1----:R-:W-:Y:S02]  /*0cc0*/  @P2 IMAD R91, R90, R93.reuse, RZ ;  /* 0x0000005d5a5b2224 */ /* 0x082fe400078e02ff */
[----:B------:R-:W-:-:S03]  /*0cd0*/  IMAD R90, R4, R93, RZ ;  /* 0x0000005d045a7224 */ /* 0x000fc600078e02ff */
[----:B------:R-:W-:Y:S02]  /*0ce0*/  @P2 SHF.R.S32.HI R94, RZ, 0x1f, R91 ;  /* 0x0000001fff5e2819 */ /* 0x000fe4000001145b */
[----:B------:R-:W-:Y:S02]  /*0cf0*/  SHF.R.S32.HI R97, RZ, 0x1f, R90 ;  /* 0x0000001fff617819 */ /* 0x000fe4000001145a */
[----:B------:R-:W-:Y:S01]  /*0d00*/  @P2 LEA.HI R59, R94, R91, RZ, 0x3 ;  /* 0x0000005b5e3b2211 */ /* 0x000fe200078f18ff */
[----:B------:R-:W-:Y:S01]  /*0d10*/  HFMA2 R91, -RZ, RZ, 0, 0 ;  /* 0x00000000ff5b7431 */ /* 0x000fe200000001ff */
        /* <DEDUP_REMOVED lines=9> */
.L_x_1503:
[----:B------:R-:W-:Y:S05]  /*0db0*/  BSYNC.RECONVERGENT B2 ;  /* 0x0000000000027941 */ /* 0x000fea0003800200 */
.L_x_1502:
[----:B------:R-:W-:-:S04]  /*0dc0*/  UISETP.NE.U32.AND UP0, UPT, UR4, URZ, UPT ;  /* 0x000000ff0400728c */ /* 0x000fc8000bf05070 */
        /* <DEDUP_REMOVED lines=27> */
.L_x_1509:
        /* <DEDUP_REMOVED lines=13> */
.L_x_1511:
[----:B------:R-:W-:Y:S05]  /*1050*/  BSYNC.RECONVERGENT B4 ;  /* 0x0000000000047941 */ /* 0x000fea0003800200 */
.L_x_1510:
        /* <DEDUP_REMOVED lines=40> */
[----:B------:R-:W-:-:S07]  /*12e0*/  HFMA2 R56, -RZ, RZ, 0, 0 ;  /* 0x00000000ff387431 */ /* 0x000fce00000001ff */
.L_x_1508:
[----:B------:R-:W-:Y:S05]  /*12f0*/  BSYNC.RECONVERGENT B3 ;  /* 0x0000000000037941 */ /* 0x000fea0003800200 */
.L_x_1507:
[----:B------:R-:W-:Y:S01]  /*1300*/  I2FP.F32.U32 R57, R57 ;  /* 0x0000003900397245 */ /* 0x000fe20000201000 */
[----:B------:R-:W-:Y:S01]  /*1310*/  IMAD.MOV.U32 R66, RZ, RZ, 0x2f800000 ;  /* 0x2f800000ff427424 */ /* 0x000fe200078e00ff */
[----:B------:R-:W-:Y:S01]  /*1320*/  SHF.L.U32 R65, R44, 0x10, RZ ;  /* 0x000000102c417819 */ /* 0x000fe200000006ff */
[----:B-----5:R-:W-:Y:S02]  /*1330*/  IMAD.U32 R58, R28, 0x10000, RZ ;  /* 0x000100001c3a7824 */ /* 0x020fe400078e00ff */
[----:B------:R-:W-:Y:S02]  /*1340*/  FFMA.FTZ R57, R57, R66, 1.1641532182693481445e-10 ;  /* 0x2f00000039397423 */ /* 0x000fe40000010042 */
[----:B------:R-:W-:-:S03]  /*1350*/  FMUL.FTZ R58, R58, UR13 ;  /* 0x0000000d3a3a7c20 */ /* 0x000fc60008410000 */
[----:B------:R-:W-:Y:S01]  /*1360*/  FSETP.GTU.FTZ.AND P3, PT, R57, UR10, PT ;  /* 0x0000000a39007c0b */ /* 0x000fe2000bf7c000 */
[----:B------:R-:W-:Y:S01]  /*1370*/  FMUL.FTZ R58, R58, UR12 ;  /* 0x0000000c3a3a7c20 */ /* 0x000fe20008410000 */
[----:B------:R-:W-:Y:S02]  /*1380*/  IMAD.U32 R57, R24, 0x10000, RZ ;  /* 0x0001000018397824 */ /* 0x000fe400078e00ff */
[----:B------:R-:W-:Y:S02]  /*1390*/  SEL R66, RZ, 0x1, P3 ;  /* 0x00000001ff427807 */ /* 0x000fe40001800000 */
[----:B------:R-:W-:-:S05]  /*13a0*/  FSEL R58, R58, RZ, !P3 ;  /* 0x000000ff3a3a7208 */ /* 0x000fca0005800000 */
[----:B------:R-:W-:-:S07]  /*13b0*/  FFMA.FTZ R65, R58, R65, R57 ;  /* 0x000000413a417223 */ /* 0x000fce0000010039 */
.L_x_1506:
[----:B------:R-:W-:Y:S05]  /*13c0*/  BSYNC.RECONVERGENT B2 ;  /* 0x0000000000027941 */ /* 0x000fea0003800200 */
.L_x_1505:
        /* <DEDUP_REMOVED lines=23> */
.L_x_1516:
        /* <DEDUP_REMOVED lines=13> */
.L_x_1518:
[----:B------:R-:W-:Y:S05]  /*1610*/  BSYNC.RECONVERGENT B4 ;  /* 0x0000000000047941 */ /* 0x000fea0003800200 */
.L_x_1517:
        /* <DEDUP_REMOVED lines=42> */
.L_x_1515:
[----:B------:R-:W-:Y:S05]  /*18c0*/  BSYNC.RECONVERGENT B3 ;  /* 0x0000000000037941 */ /* 0x000fea0003800200 */
.L_x_1514:
[----:B-----5:R-:W-:Y:S01]  /*18d0*/  PRMT R59, R28, 0x7632, R59 ;  /* 0x000076321c3b7816 */ /* 0x020fe2000000003b */
        /* <DEDUP_REMOVED lines=8> */
[----:B------:R-:W-:Y:S01]  /*1960*/  FMUL.FTZ R59, R59, UR12 ;  /* 0x0000000c3b3b7c20 */ /* 0x000fe20008410000 */
[----:B------:R-:W-:Y:S02]  /*1970*/  IMAD.U32 R56, R63, 0x10000, RZ ;  /* 0x000100003f387824 */ /* 0x000fe400078e00ff */
[----:B------:R-:W-:Y:S02]  /*1980*/  SEL R68, RZ, 0x1, P3 ;  /* 0x00000001ff447807 */ /* 0x000fe40001800000 */
[----:B------:R-:W-:-:S05]  /*1990*/  FSEL R59, R59, RZ, !P3 ;  /* 0x000000ff3b3b7208 */ /* 0x000fca0005800000 */
[----:B------:R-:W-:-:S07]  /*19a0*/  FFMA.FTZ R67, R59, R56, R58 ;  /* 0x000000383b437223 */ /* 0x000fce000001003a */
.L_x_1513:
[----:B------:R-:W-:Y:S05]  /*19b0*/  BSYNC.RECONVERGENT B2 ;  /* 0x0000000000027941 */ /* 0x000fea0003800200 */
.L_x_1512:
        /* <DEDUP_REMOVED lines=22> */
.L_x_1523:
        /* <DEDUP_REMOVED lines=13> */
.L_x_1525:
[----:B------:R-:W-:Y:S05]  /*1bf0*/  BSYNC.RECONVERGENT B4 ;  /* 0x0000000000047941 */ /* 0x000fea0003800200 */
.L_x_1524:
        /* <DEDUP_REMOVED lines=41> */
.L_x_1522:
[----:B------:R-:W-:Y:S05]  /*1e90*/  BSYNC.RECONVERGENT B3 ;  /* 0x0000000000037941 */ /* 0x000fea0003800200 */
.L_x_1521:
        /* <DEDUP_REMOVED lines=12> */
.L_x_1520:
[----:B------:R-:W-:Y:S05]  /*1f60*/  BSYNC.RECONVERGENT B2 ;  /* 0x0000000000027941 */ /* 0x000fea0003800200 */
.L_x_1519:
        /* <DEDUP_REMOVED lines=23> */
.L_x_1530:
        /* <DEDUP_REMOVED lines=13> */
.L_x_1532:
[----:B------:R-:W-:Y:S05]  /*21b0*/  BSYNC.RECONVERGENT B4 ;  /* 0x0000000000047941 */ /* 0x000fea0003800200 */
.L_x_1531:
        /* <DEDUP_REMOVED lines=42> */
.L_x_1529:
[----:B------:R-:W-:Y:S05]  /*2460*/  BSYNC.RECONVERGENT B3 ;  /* 0x0000000000037941 */ /* 0x000fea0003800200 */
.L_x_1528:
        /* <DEDUP_REMOVED lines=14> */
.L_x_1527:
[----:B------:R-:W-:Y:S05]  /*2550*/  BSYNC.RECONVERGENT B2 ;  /* 0x0000000000027941 */ /* 0x000fea0003800200 */
.L_x_1526:
        /* <DEDUP_REMOVED lines=22> */
.L_x_1537:
        /* <DEDUP_REMOVED lines=13> */
.L_x_1539:
[----:B------:R-:W-:Y:S05]  /*2790*/  BSYNC.RECONVERGENT B4 ;  /* 0x0000000000047941 */ /* 0x000fea0003800200 */
.L_x_1538:
        /* <DEDUP_REMOVED lines=41> */
.L_x_1536:
[----:B------:R-:W-:Y:S05]  /*2a30*/  BSYNC.RECONVERGENT B3 ;  /* 0x0000000000037941 */ /* 0x000fea0003800200 */
.L_x_1535:
        /* <DEDUP_REMOVED lines=12> */
.L_x_1534:
[----:B------:R-:W-:Y:S05]  /*2b00*/  BSYNC.RECONVERGENT B2 ;  /* 0x0000000000027941 */ /* 0x000fea0003800200 */
.L_x_1533:
        /* <DEDUP_REMOVED lines=23> */
.L_x_1544:
        /* <DEDUP_REMOVED lines=13> */
.L_x_1546:
[----:B------:R-:W-:Y:S05]  /*2d50*/  BSYNC.RECONVERGENT B4 ;  /* 0x0000000000047941 */ /* 0x000fea0003800200 */
.L_x_1545:
        /* <DEDUP_REMOVED lines=42> */
.L_x_1543:
[----:B------:R-:W-:Y:S05]  /*3000*/  BSYNC.RECONVERGENT B3 ;  /* 0x0000000000037941 */ /* 0x000fea0003800200 */
.L_x_1542:
        /* <DEDUP_REMOVED lines=14> */
.L_x_1541:
[----:B------:R-:W-:Y:S05]  /*30f0*/  BSYNC.RECONVERGENT B2 ;  /* 0x0000000000027941 */ /* 0x000fea0003800200 */
.L_x_1540:
        /* <DEDUP_REMOVED lines=22> */
.L_x_1551:
        /* <DEDUP_REMOVED lines=13> */
.L_x_1553:
[----:B------:R-:W-:Y:S05]  /*3330*/  BSYNC.RECONVERGENT B4 ;  /* 0x0000000000047941 */ /* 0x000fea0003800200 */
.L_x_1552:
        /* <DEDUP_REMOVED lines=41> */
.L_x_1550:
[----:B------:R-:W-:Y:S05]  /*35d0*/  BSYNC.RECONVERGENT B3 ;  /* 0x0000000000037941 */ /* 0x000fea0003800200 */
.L_x_1549:
        /* <DEDUP_REMOVED lines=12> */
.L_x_1548:
[----:B------:R-:W-:Y:S05]  /*36a0*/  BSYNC.RECONVERGENT B2 ;  /* 0x0000000000027941 */ /* 0x000fea0003800200 */
.L_x_1547:
        /* <DEDUP_REMOVED lines=23> */
.L_x_1558:
        /* <DEDUP_REMOVED lines=13> */
.L_x_1560:
[----:B------:R-:W-:Y:S05]  /*38f0*/  BSYNC.RECONVERGENT B4 ;  /* 0x0000000000047941 */ /* 0x000fea0003800200 */
.L_x_1559:
        /* <DEDUP_REMOVED lines=41> */
[----:B------:R-:W-:Y:S02]  /*3b90*/  HFMA2 R82, -RZ, RZ, 0, 0 ;  /* 0x00000000ff527431 */ /* 0x000fe400000001ff */
[----:B------:R-:W-:-:S07]  /*3ba0*/  IMAD.MOV.U32 R57, RZ, RZ, R106 ;  /* 0x000000ffff397224 */ /* 0x000fce00078e006a */
.L_x_1557:
[----:B------:R-:W-:Y:S05]  /*3bb0*/  BSYNC.RECONVERGENT B3 ;  /* 0x0000000000037941 */ /* 0x000fea0003800200 */
.L_x_1556:
[----:B-----5:R-:W-:Y:S02]  /*3bc0*/  PRMT R58, R31, 0x7632, R58 ;  /* 0x000076321f3a7816 */ /* 0x020fe4000000003a */
[----:B------:R-:W-:Y:S01]  /*3bd0*/  I2FP.F32.U32 R56, R57 ;  /* 0x0000003900387245 */ /* 0x000fe20000201000 */
[----:B------:R-:W-:Y:S01]  /*3be0*/  IMAD.MOV.U32 R57, RZ, RZ, 0x2f800000 ;  /* 0x2f800000ff397424 */ /* 0x000fe200078e00ff */
[----:B------:R-:W-:Y:S01]  /*3bf0*/  SHF.L.U32 R103, R60, 0x10, RZ ;  /* 0x000000103c677819 */ /* 0x000fe200000006ff */
[----:B------:R-:W-:Y:S02]  /*3c00*/  IMAD.U32 R58, R58, 0x10000, RZ ;  /* 0x000100003a3a7824 */ /* 0x000fe400078e00ff */
[----:B------:R-:W-:Y:S01]  /*3c10*/  FFMA.FTZ R56, R56, R57, 1.1641532182693481445e-10 ;  /* 0x2f00000038387423 */ /* 0x000fe20000010039 */
[----:B------:R-:W-:Y:S01]  /*3c20*/  PRMT R57, R27, 0x7632, R57 ;  /* 0x000076321b397816 */ /* 0x000fe20000000039 */
[----:B------:R-:W-:-:S03]  /*3c30*/  FMUL.FTZ R58, R58, UR13 ;  /* 0x0000000d3a3a7c20 */ /* 0x000fc60008410000 */
[----:B------:R-:W-:Y:S01]  /*3c40*/  FSETP.GTU.FTZ.AND P0, PT, R56, UR10, PT ;  /* 0x0000000a38007c0b */ /* 0x000fe2000bf1c000 */
[----:B------:R-:W-:Y:S01]  /*3c50*/  FMUL.FTZ R58, R58, UR12 ;  /* 0x0000000c3a3a7c20 */ /* 0x000fe20008410000 */
[----:B------:R-:W-:Y:S02]  /*3c60*/  IMAD.U32 R57, R57, 0x10000, RZ ;  /* 0x0001000039397824 */ /* 0x000fe400078e00ff */
[----:B------:R-:W-:Y:S02]  /*3c70*/  SEL R104, RZ, 0x1, P0 ;  /* 0x00000001ff687807 */ /* 0x000fe40000000000 */
[----:B------:R-:W-:-:S05]  /*3c80*/  FSEL R58, R58, RZ, !P0 ;  /* 0x000000ff3a3a7208 */ /* 0x000fca0004000000 */
[----:B------:R-:W-:-:S07]  /*3c90*/  FFMA.FTZ R103, R58, R103, R57 ;  /* 0x000000673a677223 */ /* 0x000fce0000010039 */
.L_x_1555:
[----:B------:R-:W-:Y:S05]  /*3ca0*/  BSYNC.RECONVERGENT B2 ;  /* 0x0000000000027941 */ /* 0x000fea0003800200 */
.L_x_1554:
[----:B------:R-:W-:Y:S02]  /*3cb0*/  F2FP.BF16.F32.PACK_AB R59, RZ, R103 ;  /* 0x00000067ff3b723e */ /* 0x000fe400000010ff */
[----:B------:R-:W-:Y:S02]  /*3cc0*/  PRMT R58, R101, 0x5410, R102 ;  /* 0x00005410653a7816 */ /* 0x000fe40000000066 */
[----:B------:R-:W-:Y:S02]  /*3cd0*/  PRMT R57, R100, 0x5410, R99 ;  /* 0x0000541064397816 */ /* 0x000fe40000000063 */
[----:B------:R-:W-:Y:S02]  /*3ce0*/  PRMT R56, R98, 0x5410, R97 ;  /* 0x0000541062387816 */ /* 0x000fe40000000061 */
[----:B------:R-:W-:Y:S01]  /*3cf0*/  PRMT R59, R96, 0x5410, R59 ;  /* 0x00005410603b7816 */ /* 0x000fe2000000003b */
[----:B------:R-:W-:Y:S06]  /*3d00*/  BRA `(.L_x_1561) ;  /* 0x0000002c00107947 */ /* 0x000fec0003800000 */
.L_x_1504:
        /* <DEDUP_REMOVED lines=21> */
.L_x_1566:
        /* <DEDUP_REMOVED lines=13> */
.L_x_1568:
[----:B------:R-:W-:Y:S05]  /*3f30*/  BSYNC.RECONVERGENT B4 ;  /* 0x0000000000047941 */ /* 0x000fea0003800200 */
.L_x_1567:
        /* <DEDUP_REMOVED lines=42> */
.L_x_1565:
[----:B------:R-:W-:Y:S05]  /*41e0*/  BSYNC.RECONVERGENT B3 ;  /* 0x0000000000037941 */ /* 0x000fea0003800200 */
.L_x_1564:
[----:B------:R-:W-:Y:S01]  /*41f0*/  I2FP.F32.U32 R57, R57 ;  /* 0x0000003900397245 */ /* 0x000fe20000201000 */
[----:B------:R-:W-:Y:S02]  /*4200*/  HFMA2 R58, -RZ, RZ, 0.1171875, 0 ;  /* 0x2f800000ff3a7431 */ /* 0x000fe400000001ff */
[----:B-----5:R-:W-:-:S03]  /*4210*/  IMAD.U32 R59, R28, 0x10000, RZ ;  /* 0x000100001c3b7824 */ /* 0x020fc600078e00ff */
[----:B------:R-:W-:Y:S01]  /*4220*/  FFMA.FTZ R57, R57, R58, 1.1641532182693481445e-10 ;  /* 0x2f00000039397423 */ /* 0x000fe2000001003a */
[----:B------:R-:W-:Y:S01]  /*4230*/  FMUL.FTZ R59, R59, UR13 ;  /* 0x0000000d3b3b7c20 */ /* 0x000fe20008410000 */
[----:B------:R-:W-:-:S03]  /*4240*/  IMAD.U32 R58, R44, 0x10000, RZ ;  /* 0x000100002c3a7824 */ /* 0x000fc600078e00ff */
[----:B------:R-:W-:Y:S01]  /*4250*/  FMUL.FTZ R59, R59, UR12 ;  /* 0x0000000c3b3b7c20 */ /* 0x000fe20008410000 */
[----:B------:R-:W-:-:S04]  /*4260*/  FSETP.GTU.FTZ.AND P0, PT, R57, UR10, PT ;  /* 0x0000000a39007c0b */ /* 0x000fc8000bf1c000 */
[----:B------:R-:W-:Y:S02]  /*4270*/  FSEL R65, R59, RZ, !P0 ;  /* 0x000000ff3b417208 */ /* 0x000fe40004000000 */
[----:B------:R-:W-:-:S03]  /*4280*/  SEL R66, RZ, 0x1, P0 ;  /* 0x00000001ff427807 */ /* 0x000fc60000000000 */
[----:B------:R-:W-:-:S07]  /*4290*/  FMUL.FTZ R65, R65, R58 ;  /* 0x0000003a41417220 */ /* 0x000fce0000410000 */
.L_x_1563:
[----:B------:R-:W-:Y:S05]  /*42a0*/  BSYNC.RECONVERGENT B2 ;  /* 0x0000000000027941 */ /* 0x000fea0003800200 */
.L_x_1562:
        /* <DEDUP_REMOVED lines=18> */
.L_x_1573:
        /* <DEDUP_REMOVED lines=13> */
.L_x_1575:
[----:B------:R-:W-:Y:S05]  /*44a0*/  BSYNC.RECONVERGENT B4 ;  /* 0x0000000000047941 */ /* 0x000fea0003800200 */
.L_x_1574:
        /* <DEDUP_REMOVED lines=42> */
.L_x_1572:
[----:B------:R-:W-:Y:S05]  /*4750*/  BSYNC.RECONVERGENT B3 ;  /* 0x0000000000037941 */ /* 0x000fea0003800200 */
.L_x_1571:
[----:B-----5:R-:W-:Y:S01]  /*4760*/  PRMT R59, R28, 0x7632, R59 ;  /* 0x000076321c3b7816 */ /* 0x020fe2000000003b */
[----:B------:R-:W-:Y:S01]  /*4770*/  HFMA2 R67, -RZ, RZ, 0.1171875, 0 ;  /* 0x2f800000ff437431 */ /* 0x000fe200000001ff */
[----:B------:R-:W-:-:S03]  /*4780*/  I2FP.F32.U32 R56, R58 ;  /* 0x0000003a00387245 */ /* 0x000fc60000201000 */
[----:B------:R-:W-:Y:S02]  /*4790*/  IMAD.U32 R59, R59, 0x10000, RZ ;  /* 0x000100003b3b7824 */ /* 0x000fe400078e00ff */
[----:B------:R-:W-:Y:S02]  /*47a0*/  FFMA.FTZ R56, R56, R67, 1.1641532182693481445e-10 ;  /* 0x2f00000038387423 */ /* 0x000fe40000010043 */
[----:B------:R-:W-:-:S03]  /*47b0*/  FMUL.FTZ R59, R59, UR13 ;  /* 0x0000000d3b3b7c20 */ /* 0x000fc60008410000 */
[----:B------:R-:W-:Y:S01]  /*47c0*/  FSETP.GTU.FTZ.AND P0, PT, R56, UR10, PT ;  /* 0x0000000a38007c0b */ /* 0x000fe2000bf1c000 */
[----:B------:R-:W-:Y:S01]  /*47d0*/  FMUL.FTZ R59, R59, UR12 ;  /* 0x0000000c3b3b7c20 */ /* 0x000fe20008410000 */
[----:B------:R-:W-:Y:S02]  /*47e0*/  IMAD.U32 R56, R63, 0x10000, RZ ;  /* 0x000100003f387824 */ /* 0x000fe400078e00ff */
[----:B------:R-:W-:Y:S02]  /*47f0*/  SEL R68, RZ, 0x1, P0 ;  /* 0x00000001ff447807 */ /* 0x000fe40000000000 */
[----:B------:R-:W-:-:S05]  /*4800*/  FSEL R59, R59, RZ, !P0 ;  /* 0x000000ff3b3b7208 */ /* 0x000fca0004000000 */
[----:B------:R-:W-:-:S07]  /*4810*/  FMUL.FTZ R67, R59, R56 ;  /* 0x000000383b437220 */ /* 0x000fce0000410000 */
.L_x_1570:
[----:B------:R-:W-:Y:S05]  /*4820*/  BSYNC.RECONVERGENT B2 ;  /* 0x0000000000027941 */ /* 0x000fea0003800200 */
.L_x_1569:
        /* <DEDUP_REMOVED lines=18> */
.L_x_1580:
        /* <DEDUP_REMOVED lines=13> */
.L_x_1582:
[----:B------:R-:W-:Y:S05]  /*4a20*/  BSYNC.RECONVERGENT B4 ;  /* 0x0000000000047941 */ /* 0x000fea0003800200 */
.L_x_1581:
        /* <DEDUP_REMOVED lines=42> */
.L_x_1579:
[----:B------:R-:W-:Y:S05]  /*4cd0*/  BSYNC.RECONVERGENT B3 ;  /* 0x0000000000037941 */ /* 0x000fea0003800200 */
.L_x_1578:
        /* <DEDUP_REMOVED lines=11> */
.L_x_1577:
[----:B------:R-:W-:Y:S05]  /*4d90*/  BSYNC.RECONVERGENT B2 ;  /* 0x0000000000027941 */ /* 0x000fea0003800200 */
.L_x_1576:
        /* <DEDUP_REMOVED lines=18> */
.L_x_1587:
        /* <DEDUP_REMOVED lines=13> */
.L_x_1589:
[----:B------:R-:W-:Y:S05]  /*4f90*/  BSYNC.RECONVERGENT B4 ;  /* 0x0000000000047941 */ /* 0x000fea0003800200 */
.L_x_1588:
        /* <DEDUP_REMOVED lines=42> */
.L_x_1586:
[----:B------:R-:W-:Y:S05]  /*5240*/  BSYNC.RECONVERGENT B3 ;  /* 0x0000000000037941 */ /* 0x000fea0003800200 */
.L_x_1585:
        /* <DEDUP_REMOVED lines=12> */
.L_x_1584:
[----:B------:R-:W-:Y:S05]  /*5310*/  BSYNC.RECONVERGENT B2 ;  /* 0x0000000000027941 */ /* 0x000fea0003800200 */
.L_x_1583:
        /* <DEDUP_REMOVED lines=18> */
.L_x_1594:
        /* <DEDUP_REMOVED lines=13> */
.L_x_1596:
[----:B------:R-:W-:Y:S05]  /*5510*/  BSYNC.RECONVERGENT B4 ;  /* 0x0000000000047941 */ /* 0x000fea0003800200 */
.L_x_1595:
        /* <DEDUP_REMOVED lines=42> */
.L_x_1593:
[----:B------:R-:W-:Y:S05]  /*57c0*/  BSYNC.RECONVERGENT B3 ;  /* 0x0000000000037941 */ /* 0x000fea0003800200 */
.L_x_1592:
        /* <DEDUP_REMOVED lines=11> */
.L_x_1591:
[----:B------:R-:W-:Y:S05]  /*5880*/  BSYNC.RECONVERGENT B2 ;  /* 0x0000000000027941 */ /* 0x000fea0003800200 */
.L_x_1590:
        /* <DEDUP_REMOVED lines=18> */
.L_x_1601:
        /* <DEDUP_REMOVED lines=13> */
.L_x_1603:
[----:B------:R-:W-:Y:S05]  /*5a80*/  BSYNC.RECONVERGENT B4 ;  /* 0x0000000000047941 */ /* 0x000fea0003800200 */
.L_x_1602:
        /* <DEDUP_REMOVED lines=42> */
.L_x_1600:
[----:B------:R-:W-:Y:S05]  /*5d30*/  BSYNC.RECONVERGENT B3 ;  /* 0x0000000000037941 */ /* 0x000fea0003800200 */
.L_x_1599:
        /* <DEDUP_REMOVED lines=12> */
.L_x_1598:
[----:B------:R-:W-:Y:S05]  /*5e00*/  BSYNC.RECONVERGENT B2 ;  /* 0x0000000000027941 */ /* 0x000fea0003800200 */
.L_x_1597:
        /* <DEDUP_REMOVED lines=18> */
.L_x_1608:
        /* <DEDUP_REMOVED lines=13> */
.L_x_1610:
[----:B------:R-:W-:Y:S05]  /*6000*/  BSYNC.RECONVERGENT B4 ;  /* 0x0000000000047941 */ /* 0x000fea0003800200 */
.L_x_1609:
        /* <DEDUP_REMOVED lines=42> */
.L_x_1607:
[----:B------:R-:W-:Y:S05]  /*62b0*/  BSYNC.RECONVERGENT B3 ;  /* 0x0000000000037941 */ /* 0x000fea0003800200 */
.L_x_1606:
        /* <DEDUP_REMOVED lines=11> */
.L_x_1605:
[----:B------:R-:W-:Y:S05]  /*6370*/  BSYNC.RECONVERGENT B2 ;  /* 0x0000000000027941 */ /* 0x000fea0003800200 */
.L_x_1604:
        /* <DEDUP_REMOVED lines=18> */
.L_x_1615:
        /* <DEDUP_REMOVED lines=13> */
.L_x_1617:
[----:B------:R-:W-:Y:S05]  /*6570*/  BSYNC.RECONVERGENT B4 ;  /* 0x0000000000047941 */ /* 0x000fea0003800200 */
.L_x_1616:
        /* <DEDUP_REMOVED lines=41> */
[----:B------:R-:W-:-:S07]  /*6810*/  IMAD.MOV.U32 R82, RZ, RZ, RZ ;  /* 0x000000ffff527224 */ /* 0x000fce00078e00ff */
.L_x_1614:
[----:B------:R-:W-:Y:S05]  /*6820*/  BSYNC.RECONVERGENT B3 ;  /* 0x0000000000037941 */ /* 0x000fea0003800200 */
.L_x_1613:
[----:B-----5:R-:W-:Y:S01]  /*6830*/  PRMT R58, R31, 0x7632, R58 ;  /* 0x000076321f3a7816 */ /* 0x020fe2000000003a */
[----:B------:R-:W-:Y:S01]  /*6840*/  IMAD.U32 R103, R60, 0x10000, RZ ;  /* 0x000100003c677824 */ /* 0x000fe200078e00ff */
[----:B------:R-:W-:Y:S01]  /*6850*/  I2FP.F32.U32 R56, R57 ;  /* 0x0000003900387245 */ /* 0x000fe20000201000 */
[----:B------:R-:W-:Y:S02]  /*6860*/  HFMA2 R57, -RZ, RZ, 0.1171875, 0 ;  /* 0x2f800000ff397431 */ /* 0x000fe400000001ff */
[----:B------:R-:W-:-:S03]  /*6870*/  IMAD.U32 R58, R58, 0x10000, RZ ;  /* 0x000100003a3a7824 */ /* 0x000fc600078e00ff */
[----:B------:R-:W-:Y:S01]  /*6880*/  FFMA.FTZ R56, R56, R57, 1.1641532182693481445e-10 ;  /* 0x2f00000038387423 */ /* 0x000fe20000010039 */
[----:B------:R-:W-:-:S04]  /*6890*/  FMUL.FTZ R58, R58, UR13 ;  /* 0x0000000d3a3a7c20 */ /* 0x000fc80008410000 */
[----:B------:R-:W-:Y:S01]  /*68a0*/  FMUL.FTZ R58, R58, UR12 ;  /* 0x0000000c3a3a7c20 */ /* 0x000fe20008410000 */
[----:B------:R-:W-:-:S04]  /*68b0*/  FSETP.GTU.FTZ.AND P0, PT, R56, UR10, PT ;  /* 0x0000000a38007c0b */ /* 0x000fc8000bf1c000 */
[----:B------:R-:W-:Y:S02]  /*68c0*/  FSEL R58, R58, RZ, !P0 ;  /* 0x000000ff3a3a7208 */ /* 0x000fe40004000000 */
[----:B------:R-:W-:-:S03]  /*68d0*/  SEL R104, RZ, 0x1, P0 ;  /* 0x00000001ff687807 */ /* 0x000fc60000000000 */
[----:B------:R-:W-:-:S07]  /*68e0*/  FMUL.FTZ R103, R58, R103 ;  /* 0x000000673a677220 */ /* 0x000fce0000410000 */
.L_x_1612:
[----:B------:R-:W-:Y:S05]  /*68f0*/  BSYNC.RECONVERGENT B2 ;  /* 0x0000000000027941 */ /* 0x000fea0003800200 */
.L_x_1611:
[----:B------:R-:W-:Y:S02]  /*6900*/  F2FP.BF16.F32.PACK_AB R59, RZ, R103 ;  /* 0x00000067ff3b723e */ /* 0x000fe400000010ff */
[----:B------:R-:W-:Y:S02]  /*6910*/  PRMT R58, R101, 0x5410, R102 ;  /* 0x00005410653a7816 */ /* 0x000fe40000000066 */
[----:B------:R-:W-:Y:S02]  /*6920*/  PRMT R57, R99, 0x5410, R100 ;  /* 0x0000541063397816 */ /* 0x000fe40000000064 */
[----:B------:R-:W-:Y:S02]  /*6930*/  PRMT R56, R98, 0x5410, R97 ;  /* 0x0000541062387816 */ /* 0x000fe40000000061 */
[----:B------:R-:W-:-:S07]  /*6940*/  PRMT R59, R96, 0x5410, R59 ;  /* 0x00005410603b7816 */ /* 0x000fce000000003b */
.L_x_1561:
[----:B------:R-:W0:Y:S01]  /*6950*/  LDC.64 R96, c[0x0][0x3a8] ;  /* 0x0000ea00ff607b82 */ /* 0x000e220000000a00 */
[----:B------:R-:W-:Y:S01]  /*6960*/  BSSY.RECONVERGENT B2, `(.L_x_1618) ;  /* 0x0000019000027945 */ /* 0x000fe20003800200 */
[----:B------:R-:W-:Y:S01]  /*6970*/  MOV R102, R94 ;  /* 0x0000005e00667202 */ /* 0x000fe20000000f00 */
        /* <DEDUP_REMOVED lines=23> */
.L_x_1619:
[----:B------:R-:W-:Y:S05]  /*6af0*/  BSYNC.RECONVERGENT B2 ;  /* 0x0000000000027941 */ /* 0x000fea0003800200 */
.L_x_1618:
[----:B------:R-:W-:Y:S01]  /*6b00*/  VIADD R90, R90, 0x20 ;  /* 0x000000205a5a7836 */ /* 0x000fe20000000000 */
[----:B------:R-:W-:-:S07]  /*6b10*/  IADD3 R91, PT, PT, R91, 0x20, RZ ;  /* 0x000000205b5b7810 */ /* 0x000fce0007ffe0ff */
.L_x_1501:
[----:B------:R-:W-:Y:S05]  /*6b20*/  BSYNC.RECONVERGENT B1 ;  /* 0x0000000000017941 */ /* 0x000fea0003800200 */
.L_x_1500:
[----:B------:R-:W-:Y:S01]  /*6b30*/  ISETP.GE.U32.AND P3, PT, R3, 0x40, PT ;  /* 0x000000400300780c */ /* 0x000fe20003f66070 */
[----:B------:R-:W-:-:S12]  /*6b40*/  BSSY.RECONVERGENT B1, `(.L_x_1620) ;  /* 0x00005d4000017945 */ /* 0x000fd80003800200 */
[----:B------:R-:W-:Y:S05]  /*6b50*/  @!P3 BRA `(.L_x_1621) ;  /* 0x0000005c0048b947 */ /* 0x000fea0003800000 */
[----:B------:R-:W-:Y:S01]  /*6b60*/  ISETP.NE.U32.AND P0, PT, RZ, UR4, PT ;  /* 0x00000004ff007c0c */ /* 0x000fe2000bf05070 */
[----:B01----:R-:W0:Y:S03]  /*6b70*/  @P2 LDC.64 R58, c[0x0][0x390] ;  /* 0x0000e400ff3a2b82 */ /* 0x003e260000000a00 */
[----:B------:R-:W-:-:S13]  /*6b80*/  ISETP.NE.AND.EX P0, PT, RZ, UR5, PT, P0 ;  /* 0x00000005ff007c0c */ /* 0x000fda000bf05300 */
[----:B------:R-:W1:Y:S01]  /*6b90*/  @P0 LDC.64 R56, c[0x0][0x3a0] ;  /* 0x0000e800ff380b82 */ /* 0x000e620000000a00 */
[----:B0-----:R-:W-:-:S05]  /*6ba0*/  @P2 IMAD.WIDE.U32 R58, R91, 0x10, R58 ;  /* 0x000000105b3a2825 */ /* 0x001fca00078e003a */
[----:B-----5:R0:W5:Y:S01]  /*6bb0*/  @P2 LDG.E.128 R28, desc[UR8][R58.64] ;  /* 0x000000083a1c2981 */ /* 0x020162000c1e1d00 */
[----:B-1----:R-:W-:-:S05]  /*6bc0*/  @P0 IMAD.WIDE.U32 R56, R90, 0x10, R56 ;  /* 0x000000105a380825 */ /* 0x002fca00078e0038 */
[----:B------:R0:W5:Y:S01]  /*6bd0*/  @P0 LDG.E.128 R24, desc[UR8][R56.64] ;  /* 0x0000000838180981 */ /* 0x000162000c1e1d00 */
[----:B------:R-:W-:Y:S05]  /*6be0*/  @!P0 BRA `(.L_x_1622) ;  /* 0x0000002c00b48947 */ /* 0x000fea0003800000 */
[----:B------:R-:W-:Y:S01]  /*6bf0*/  ISETP.GT.AND P0, PT, R95, RZ, PT ;  /* 0x000000ff5f00720c */ /* 0x000fe20003f04270 */
[----:B------:R-:W-:-:S12]  /*6c00*/  BSSY.RECONVERGENT B2, `(.L_x_1623) ;  /* 0x0000059000027945 */ /* 0x000fd80003800200 */
[----:B-----5:R-:W-:Y:S01]  /*6c10*/  @!P0 IMAD.U32 R84, R24, 0x10000, RZ ;  /* 0x0001000018548824 */ /* 0x020fe200078e00ff */
[----:B------:R-:W-:Y:S01]  /*6c20*/  @!P0 MOV R7, R82 ;  /* 0x0000005200078202 */ /* 0x000fe20000000f00 */
[----:B------:R-:W-:Y:S01]  /*6c30*/  @!P0 IMAD.MOV.U32 R86, RZ, RZ, R102 ;  /* 0x000000ffff568224 */ /* 0x000fe200078e0066 */
[----:B------:R-:W-:Y:S06]  /*6c40*/  @!P0 BRA `(.L_x_1624) ;  /* 0x0000000400508947 */ /* 0x000fec0003800000 */
        /* <DEDUP_REMOVED lines=16> */
.L_x_1627:
        /* <DEDUP_REMOVED lines=13> */
.L_x_1629:
[----:B------:R-:W-:Y:S05]  /*6e20*/  BSYNC.RECONVERGENT B4 ;  /* 0x0000000000047941 */ /* 0x000fea0003800200 */
.L_x_1628:
        /* <DEDUP_REMOVED lines=40> */
[----:B------:R-:W-:-:S07]  /*70b0*/  IMAD.MOV.U32 R56, RZ, RZ, R102 ;  /* 0x000000ffff387224 */ /* 0x000fce00078e0066 */
.L_x_1626:
[----:B------:R-:W-:Y:S05]  /*70c0*/  BSYNC.RECONVERGENT B3 ;  /* 0x0000000000037941 */ /* 0x000fea0003800200 */
.L_x_1625:
[----:B------:R-:W-:Y:S01]  /*70d0*/  I2FP.F32.U32 R56, R56 ;  /* 0x0000003800387245 */ /* 0x000fe20000201000 */
[----:B------:R-:W-:Y:S02]  /*70e0*/  IMAD.MOV.U32 R57, RZ, RZ, 0x2f800000 ;  /* 0x2f800000ff397424 */ /* 0x000fe400078e00ff */
[----:B------:R-:W-:Y:S02]  /*70f0*/  IMAD.U32 R58, R28, 0x10000, RZ ;  /* 0x000100001c3a7824 */ /* 0x000fe400078e00ff */
[----:B------:R-:W-:Y:S01]  /*7100*/  FFMA.FTZ R56, R56, R57, 1.1641532182693481445e-10 ;  /* 0x2f00000038387423 */ /* 0x000fe20000010039 */
[----:B------:R-:W-:Y:S01]  /*7110*/  SHF.L.U32 R57, R32, 0x10, RZ ;  /* 0x0000001020397819 */ /* 0x000fe200000006ff */
[----:B------:R-:W-:Y:S01]  /*7120*/  FMUL.FTZ R58, R58, UR13 ;  /* 0x0000000d3a3a7c20 */ /* 0x000fe20008410000 */
[----:B------:R-:W-:Y:S02]  /*7130*/  IMAD.U32 R59, R24, 0x10000, RZ ;  /* 0x00010000183b7824 */ /* 0x000fe400078e00ff */
[----:B------:R-:W-:Y:S01]  /*7140*/  FSETP.GTU.FTZ.AND P4, PT, R56, UR10, PT ;  /* 0x0000000a38007c0b */ /* 0x000fe2000bf9c000 */
[----:B------:R-:W-:-:S03]  /*7150*/  FMUL.FTZ R58, R58, UR12 ;  /* 0x0000000c3a3a7c20 */ /* 0x000fc60008410000 */
[----:B------:R-:W-:Y:S02]  /*7160*/  SEL R66, RZ, 0x1, P4 ;  /* 0x00000001ff427807 */ /* 0x000fe40002000000 */
[----:B------:R-:W-:-:S05]  /*7170*/  FSEL R84, R58, RZ, !P4 ;  /* 0x000000ff3a547208 */ /* 0x000fca0006000000 */
[----:B------:R-:W-:-:S07]  /*7180*/  FFMA.FTZ R84, R84, R57, R59 ;  /* 0x0000003954547223 */ /* 0x000fce000001003b */
.L_x_1624:
[----:B------:R-:W-:Y:S05]  /*7190*/  BSYNC.RECONVERGENT B2 ;  /* 0x0000000000027941 */ /* 0x000fea0003800200 */
.L_x_1623:
[----:B------:R-:W-:Y:S01]  /*71a0*/  @!P0 PRMT R85, R24, 0x7632, R85 ;  /* 0x0000763218558816 */ /* 0x000fe20000000055 */
[----:B------:R-:W-:Y:S01]  /*71b0*/  BSSY.RECONVERGENT B2, `(.L_x_1630) ;  /* 0x000005c000027945 */ /* 0x000fe20003800200 */
[----:B------:R-:W-:Y:S01]  /*71c0*/  F2FP.BF16.F32.PACK_AB R96, RZ, R84 ;  /* 0x00000054ff60723e */ /* 0x000fe200000010ff */
[----:B------:R-:W-:Y:S01]  /*71d0*/  @!P0 IMAD.MOV.U32 R94, RZ, RZ, R86 ;  /* 0x000000ffff5e8224 */ /* 0x000fe200078e0056 */
[----:B0-----:R-:W-:Y:S01]  /*71e0*/  @!P0 MOV R56, R7 ;  /* 0x0000000700388202 */ /* 0x001fe20000000f00 */
        /* <DEDUP_REMOVED lines=18> */
.L_x_1634:
        /* <DEDUP_REMOVED lines=13> */
.L_x_1636:
[----:B------:R-:W-:Y:S05]  /*73e0*/  BSYNC.RECONVERGENT B4 ;  /* 0x0000000000047941 */ /* 0x000fea0003800200 */
.L_x_1635:
        /* <DEDUP_REMOVED lines=40> */
[----:B------:R-:W-:-:S07]  /*7670*/  IMAD.MOV.U32 R56, RZ, RZ, RZ ;  /* 0x000000ffff387224 */ /* 0x000fce00078e00ff */
.L_x_1633:
[----:B------:R-:W-:Y:S05]  /*7680*/  BSYNC.RECONVERGENT B3 ;  /* 0x0000000000037941 */ /* 0x000fea0003800200 */
.L_x_1632:
[----:B------:R-:W-:Y:S01]  /*7690*/  PRMT R58, R28, 0x7632, R58 ;  /* 0x000076321c3a7816 */ /* 0x000fe2000000003a */
[----:B------:R-:W-:Y:S01]  /*76a0*/  IMAD.MOV.U32 R68, RZ, RZ, 0x2f800000 ;  /* 0x2f800000ff447424 */ /* 0x000fe200078e00ff */
[----:B------:R-:W-:Y:S01]  /*76b0*/  I2FP.F32.U32 R7, R57 ;  /* 0x0000003900077245 */ /* 0x000fe20000201000 */
[----:B------:R-:W-:Y:S01]  /*76c0*/  IMAD.U32 R85, R23, 0x10000, RZ ;  /* 0x0001000017557824 */ /* 0x000fe200078e00ff */
        /* <DEDUP_REMOVED lines=9> */
[----:B------:R-:W-:-:S07]  /*7760*/  FFMA.FTZ R85, R58, R85, R57 ;  /* 0x000000553a557223 */ /* 0x000fce0000010039 */
.L_x_1631:
[----:B------:R-:W-:Y:S05]  /*7770*/  BSYNC.RECONVERGENT B2 ;  /* 0x0000000000027941 */ /* 0x000fea0003800200 */
.L_x_1630:
        /* <DEDUP_REMOVED lines=22> */
.L_x_1641:
        /* <DEDUP_REMOVED lines=13> */
.L_x_1643:
[----:B------:R-:W-:Y:S05]  /*79b0*/  BSYNC.RECONVERGENT B4 ;  /* 0x0000000000047941 */ /* 0x000fea0003800200 */
.L_x_1642:
        /* <DEDUP_REMOVED lines=40> */
[----:B------:R-:W-:-:S07]  /*7c40*/  LOP3.LUT R83, R56, UR32, R89, 0x96, !PT ;  /* 0x0000002038537c12 */ /* 0x000fce000f8e9659 */
.L_x_1640:
[----:B------:R-:W-:Y:S05]  /*7c50*/  BSYNC.RECONVERGENT B3 ;  /* 0x0000000000037941 */ /* 0x000fea0003800200 */
.L_x_1639:
[----:B------:R-:W-:Y:S01]  /*7c60*/  I2FP.F32.U32 R56, R57 ;  /* 0x0000003900387245 */ /* 0x000fe20000201000 */
[----:B------:R-:W-:Y:S02]  /*7c70*/  HFMA2 R57, -RZ, RZ, 0.1171875, 0 ;  /* 0x2f800000ff397431 */ /* 0x000fe400000001ff */
[----:B------:R-:W-:Y:S01]  /*7c80*/  IMAD.U32 R58, R29, 0x10000, RZ ;  /* 0x000100001d3a7824 */ /* 0x000fe200078e00ff */
[----:B------:R-:W-:Y:S02]  /*7c90*/  SHF.L.U32 R59, R25, 0x10, RZ ;  /* 0x00000010193b7819 */ /* 0x000fe400000006ff */
[----:B------:R-:W-:Y:S01]  /*7ca0*/  FFMA.FTZ R56, R56, R57, 1.1641532182693481445e-10 ;  /* 0x2f00000038387423 */ /* 0x000fe20000010039 */
[----:B------:R-:W-:Y:S01]  /*7cb0*/  FMUL.FTZ R58, R58, UR13 ;  /* 0x0000000d3a3a7c20 */ /* 0x000fe20008410000 */
[----:B------:R-:W-:-:S03]  /*7cc0*/  IMAD.U32 R57, R33, 0x10000, RZ ;  /* 0x0001000021397824 */ /* 0x000fc600078e00ff */
[----:B------:R-:W-:Y:S01]  /*7cd0*/  FMUL.FTZ R58, R58, UR12 ;  /* 0x0000000c3a3a7c20 */ /* 0x000fe20008410000 */
[----:B------:R-:W-:-:S04]  /*7ce0*/  FSETP.GTU.FTZ.AND P4, PT, R56, UR10, PT ;  /* 0x0000000a38007c0b */ /* 0x000fc8000bf9c000 */
[----:B------:R-:W-:Y:S02]  /*7cf0*/  FSEL R86, R58, RZ, !P4 ;  /* 0x000000ff3a567208 */ /* 0x000fe40006000000 */
[----:B------:R-:W-:-:S03]  /*7d00*/  SEL R70, RZ, 0x1, P4 ;  /* 0x00000001ff467807 */ /* 0x000fc60002000000 */
[----:B------:R-:W-:-:S07]  /*7d10*/  FFMA.FTZ R86, R86, R57, R59 ;  /* 0x0000003956567223 */ /* 0x000fce000001003b */
.L_x_1638:
[----:B------:R-:W-:Y:S05]  /*7d20*/  BSYNC.RECONVERGENT B2 ;  /* 0x0000000000027941 */ /* 0x000fea0003800200 */
.L_x_1637:
        /* <DEDUP_REMOVED lines=23> */
.L_x_1648:
        /* <DEDUP_REMOVED lines=13> */
.L_x_1650:
[----:B------:R-:W-:Y:S05]  /*7f70*/  BSYNC.RECONVERGENT B4 ;  /* 0x0000000000047941 */ /* 0x000fea0003800200 */
.L_x_1649:
        /* <DEDUP_REMOVED lines=41> */
.L_x_1647:
[----:B------:R-:W-:Y:S05]  /*8210*/  BSYNC.RECONVERGENT B3 ;  /* 0x0000000000037941 */ /* 0x000fea0003800200 */
.L_x_1646:
[----:B------:R-:W-:Y:S01]  /*8220*/  PRMT R58, R29, 0x7632, R58 ;  /* 0x000076321d3a7816 */ /* 0x000fe2000000003a */
[----:B------:R-:W-:Y:S01]  /*8230*/  IMAD.MOV.U32 R72, RZ, RZ, 0x2f800000 ;  /* 0x2f800000ff487424 */ /* 0x000fe200078e00ff */
[----:B------:R-:W-:Y:S02]  /*8240*/  I2FP.F32.U32 R7, R57 ;  /* 0x0000003900077245 */ /* 0x000fe40000201000 */
[----:B------:R-:W-:Y:S01]  /*8250*/  PRMT R57, R25, 0x7632, R57 ;  /* 0x0000763219397816 */ /* 0x000fe20000000039 */
[----:B------:R-:W-:Y:S01]  /*8260*/  IMAD.U32 R58, R58, 0x10000, RZ ;  /* 0x000100003a3a7824 */ /* 0x000fe200078e00ff */
[----:B------:R-:W-:Y:S01]  /*8270*/  SHF.L.U32 R87, R22, 0x10, RZ ;  /* 0x0000001016577819 */ /* 0x000fe200000006ff */
[----:B------:R-:W-:Y:S02]  /*8280*/  FFMA.FTZ R7, R7, R72, 1.1641532182693481445e-10 ;  /* 0x2f00000007077423 */ /* 0x000fe40000010048 */
[----:B------:R-:W-:Y:S01]  /*8290*/  FMUL.FTZ R58, R58, UR13 ;  /* 0x0000000d3a3a7c20 */ /* 0x000fe20008410000 */
[----:B------:R-:W-:-:S02]  /*82a0*/  IMAD.U32 R57, R57, 0x10000, RZ ;  /* 0x0001000039397824 */ /* 0x000fc400078e00ff */
[----:B------:R-:W-:Y:S01]  /*82b0*/  FSETP.GTU.FTZ.AND P4, PT, R7, UR10, PT ;  /* 0x0000000a07007c0b */ /* 0x000fe2000bf9c000 */
[----:B------:R-:W-:-:S03]  /*82c0*/  FMUL.FTZ R58, R58, UR12 ;  /* 0x0000000c3a3a7c20 */ /* 0x000fc60008410000 */
[----:B------:R-:W-:Y:S02]  /*82d0*/  SEL R72, RZ, 0x1, P4 ;  /* 0x00000001ff487807 */ /* 0x000fe40002000000 */
[----:B------:R-:W-:-:S05]  /*82e0*/  FSEL R58, R58, RZ, !P4 ;  /* 0x000000ff3a3a7208 */ /* 0x000fca0006000000 */
[----:B------:R-:W-:-:S07]  /*82f0*/  FFMA.FTZ R87, R58, R87, R57 ;  /* 0x000000573a577223 */ /* 0x000fce0000010039 */
.L_x_1645:
[----:B------:R-:W-:Y:S05]  /*8300*/  BSYNC.RECONVERGENT B2 ;  /* 0x0000000000027941 */ /* 0x000fea0003800200 */
.L_x_1644:
        /* <DEDUP_REMOVED lines=22> */
.L_x_1655:
        /* <DEDUP_REMOVED lines=13> */
.L_x_1657:
[----:B------:R-:W-:Y:S05]  /*8540*/  BSYNC.RECONVERGENT B4 ;  /* 0x0000000000047941 */ /* 0x000fea0003800200 */
.L_x_1656:
        /* <DEDUP_REMOVED lines=42> */
.L_x_1654:
[----:B------:R-:W-:Y:S05]  /*87f0*/  BSYNC.RECONVERGENT B3 ;  /* 0x0000000000037941 */ /* 0x000fea0003800200 */
.L_x_1653:
        /* <DEDUP_REMOVED lines=12> */
.L_x_1652:
[----:B------:R-:W-:Y:S05]  /*88c0*/  BSYNC.RECONVERGENT B2 ;  /* 0x0000000000027941 */ /* 0x000fea0003800200 */
.L_x_1651:
        /* <DEDUP_REMOVED lines=23> */
.L_x_1662:
        /* <DEDUP_REMOVED lines=13> */
.L_x_1664:
[----:B------:R-:W-:Y:S05]  /*8b10*/  BSYNC.RECONVERGENT B4 ;  /* 0x0000000000047941 */ /* 0x000fea0003800200 */
.L_x_1663:
        /* <DEDUP_REMOVED lines=41> */
.L_x_1661:
[----:B------:R-:W-:Y:S05]  /*8db0*/  BSYNC.RECONVERGENT B3 ;  /* 0x0000000000037941 */ /* 0x000fea0003800200 */
.L_x_1660:
[----:B------:R-:W-:Y:S01]  /*8dc0*/  PRMT R58, R30, 0x7632, R58 ;  /* 0x000076321e3a7816 */ /* 0x000fe2000000003a */
[----:B------:R-:W-:Y:S01]  /*8dd0*/  HFMA2 R76, -RZ, RZ, 0.1171875, 0 ;  /* 0x2f800000ff4c7431 */ /* 0x000fe200000001ff */
        /* <DEDUP_REMOVED lines=12> */
.L_x_1659:
[----:B------:R-:W-:Y:S05]  /*8ea0*/  BSYNC.RECONVERGENT B2 ;  /* 0x0000000000027941 */ /* 0x000fea0003800200 */
.L_x_1658:
[----:B------:R-:W-:Y:S01]  /*8eb0*/  BSSY.RECONVERGENT B2, `(.L_x_1665) ;  /* 0x000005b000027945 */ /* 0x000fe20003800200 */
[----:B------:R-:W-:Y:S01]  /*8ec0*/  F2FP.BF16.F32.PACK_AB R101, RZ, R89 ;  /* 0x00000059ff65723e */ /* 0x000fe200000010ff */
[----:B------:R-:W-:Y:S01]  /*8ed0*/  @!P0 IMAD.MOV.U32 R100, RZ, RZ, R82 ;  /* 0x000000ffff648224 */ /* 0x000fe200078e0052 */
[----:B------:R-:W-:Y:S02]  /*8ee0*/  @!P0 SHF.L.U32 R79, R27, 0x10, RZ ;  /* 0x000000101b4f8819 */ /* 0x000fe400000006ff */
        /* <DEDUP_REMOVED lines=18> */
.L_x_1669:
        /* <DEDUP_REMOVED lines=13> */
.L_x_1671:
[----:B------:R-:W-:Y:S05]  /*90e0*/  BSYNC.RECONVERGENT B4 ;  /* 0x0000000000047941 */ /* 0x000fea0003800200 */
.L_x_1670:
        /* <DEDUP_REMOVED lines=42> */
.L_x_1668:
[----:B------:R-:W-:Y:S05]  /*9390*/  BSYNC.RECONVERGENT B3 ;  /* 0x0000000000037941 */ /* 0x000fea0003800200 */
.L_x_1667:
[----:B------:R-:W-:Y:S01]  /*93a0*/  I2FP.F32.U32 R7, R7 ;  /* 0x0000000700077245 */ /* 0x000fe20000201000 */
[----:B------:R-:W-:Y:S02]  /*93b0*/  HFMA2 R56, -RZ, RZ, 0.1171875, 0 ;  /* 0x2f800000ff387431 */ /* 0x000fe400000001ff */
[----:B------:R-:W-:Y:S02]  /*93c0*/  IMAD.U32 R58, R31, 0x10000, RZ ;  /* 0x000100001f3a7824 */ /* 0x000fe400078e00ff */
[----:B------:R-:W-:Y:S02]  /*93d0*/  IMAD.U32 R82, R27, 0x10000, RZ ;  /* 0x000100001b527824 */ /* 0x000fe400078e00ff */
[----:B------:R-:W-:Y:S01]  /*93e0*/  FFMA.FTZ R7, R7, R56, 1.1641532182693481445e-10 ;  /* 0x2f00000007077423 */ /* 0x000fe20000010038 */
[----:B------:R-:W-:Y:S01]  /*93f0*/  FMUL.FTZ R58, R58, UR13 ;  /* 0x0000000d3a3a7c20 */ /* 0x000fe20008410000 */
[----:B------:R-:W-:-:S03]  /*9400*/  SHF.L.U32 R56, R35, 0x10, RZ ;  /* 0x0000001023387819 */ /* 0x000fc600000006ff */
[----:B------:R-:W-:Y:S01]  /*9410*/  FMUL.FTZ R58, R58, UR12 ;  /* 0x0000000c3a3a7c20 */ /* 0x000fe20008410000 */
[----:B------:R-:W-:-:S04]  /*9420*/  FSETP.GTU.FTZ.AND P4, PT, R7, UR10, PT ;  /* 0x0000000a07007c0b */ /* 0x000fc8000bf9c000 */
[----:B------:R-:W-:Y:S02]  /*9430*/  FSEL R79, R58, RZ, !P4 ;  /* 0x000000ff3a4f7208 */ /* 0x000fe40006000000 */
[----:B------:R-:W-:-:S03]  /*9440*/  SEL R78, RZ, 0x1, P4 ;  /* 0x00000001ff4e7807 */ /* 0x000fc60002000000 */
[----:B------:R-:W-:-:S07]  /*9450*/  FFMA.FTZ R79, R79, R56, R82 ;  /* 0x000000384f4f7223 */ /* 0x000fce0000010052 */
.L_x_1666:
[----:B------:R-:W-:Y:S05]  /*9460*/  BSYNC.RECONVERGENT B2 ;  /* 0x0000000000027941 */ /* 0x000fea0003800200 */
.L_x_1665:
        /* <DEDUP_REMOVED lines=23> */
.L_x_1676:
        /* <DEDUP_REMOVED lines=13> */
.L_x_1678:
[----:B------:R-:W-:Y:S05]  /*96b0*/  BSYNC.RECONVERGENT B4 ;  /* 0x0000000000047941 */ /* 0x000fea0003800200 */
.L_x_1677:
        /* <DEDUP_REMOVED lines=42> */
.L_x_1675:
[----:B------:R-:W-:Y:S05]  /*9960*/  BSYNC.RECONVERGENT B3 ;  /* 0x0000000000037941 */ /* 0x000fea0003800200 */
.L_x_1674:
        /* <DEDUP_REMOVED lines=9> */
[----:B------:R-:W-:Y:S01]  /*9a00*/  FMUL.FTZ R56, R56, UR12 ;  /* 0x0000000c38387c20 */ /* 0x000fe20008410000 */
[----:B------:R-:W-:Y:S02]  /*9a10*/  SHF.L.U32 R7, R20, 0x10, RZ ;  /* 0x0000001014077819 */ /* 0x000fe400000006ff */
[----:B------:R-:W-:Y:S02]  /*9a20*/  SEL R104, RZ, 0x1, P0 ;  /* 0x00000001ff687807 */ /* 0x000fe40000000000 */
[----:B------:R-:W-:-:S05]  /*9a30*/  FSEL R56, R56, RZ, !P0 ;  /* 0x000000ff38387208 */ /* 0x000fca0004000000 */
[----:B------:R-:W-:-:S07]  /*9a40*/  FFMA.FTZ R7, R56, R7, R57 ;  /* 0x0000000738077223 */ /* 0x000fce0000010039 */
.L_x_1673:
[----:B------:R-:W-:Y:S05]  /*9a50*/  BSYNC.RECONVERGENT B2 ;  /* 0x0000000000027941 */ /* 0x000fea0003800200 */
.L_x_1672:
[----:B------:R-:W-:Y:S02]  /*9a60*/  F2FP.BF16.F32.PACK_AB R59, RZ, R7 ;  /* 0x00000007ff3b723e */ /* 0x000fe400000010ff */
[----:B------:R-:W-:Y:S02]  /*9a70*/  PRMT R58, R99, 0x5410, R101 ;  /* 0x00005410633a7816 */ /* 0x000fe40000000065 */
[----:B------:R-:W-:Y:S02]  /*9a80*/  PRMT R57, R98, 0x5410, R97 ;  /* 0x0000541062397816 */ /* 0x000fe40000000061 */
[----:B------:R-:W-:Y:S02]  /*9a90*/  PRMT R56, R96, 0x5410, R95 ;  /* 0x0000541060387816 */ /* 0x000fe4000000005f */
[----:B------:R-:W-:Y:S01]  /*9aa0*/  PRMT R59, R94, 0x5410, R59 ;  /* 0x000054105e3b7816 */ /* 0x000fe2000000003b */
[----:B------:R-:W-:Y:S06]  /*9ab0*/  BRA `(.L_x_1679) ;  /* 0x0000002c00107947 */ /* 0x000fec0003800000 */
.L_x_1622:
[----:B------:R-:W-:Y:S01]  /*9ac0*/  BSSY.RECONVERGENT B2, `(.L_x_1680) ;  /* 0x0000058000027945 */ /* 0x000fe20003800200 */
[----:B------:R-:W-:Y:S01]  /*9ad0*/  MOV R84, RZ ;  /* 0x000000ff00547202 */ /* 0x000fe20000000f00 */
[----:B------:R-:W-:Y:S01]  /*9ae0*/  IMAD.MOV.U32 R100, RZ, RZ, R102 ;  /* 0x000000ffff647224 */ /* 0x000fe200078e0066 */
[----:B------:R-:W-:Y:S01]  /*9af0*/  MOV R7, R82 ;  /* 0x0000005200077202 */ /* 0x000fe20000000f00 */
[----:B------:R-:W-:Y:S06]  /*9b00*/  @!P2 BRA `(.L_x_1681) ;  /* 0x00000004004ca947 */ /* 0x000fec0003800000 */
[----:B------:R-:W-:Y:S01]  /*9b10*/  ISETP.NE.AND P0, PT, R82, 0x1, PT ;  /* 0x000000015200780c */ /* 0x000fe20003f05270 */
[----:B------:R-:W-:Y:S01]  /*9b20*/  BSSY.RECONVERGENT B3, `(.L_x_1682) ;  /* 0x0000046000037945 */ /* 0x000fe20003800200 */
[----:B------:R-:W-:Y:S01]  /*9b30*/  IMAD.MOV.U32 R7, RZ, RZ, 0x2 ;  /* 0x00000002ff077424 */ /* 0x000fe200078e00ff */
[----:B0-----:R-:W-:Y:S01]  /*9b40*/  MOV R56, R80 ;  /* 0x0000005000387202 */ /* 0x001fe20000000f00 */
        /* <DEDUP_REMOVED lines=12> */
.L_x_1684:
        /* <DEDUP_REMOVED lines=13> */
.L_x_1686:
[----:B------:R-:W-:Y:S05]  /*9ce0*/  BSYNC.RECONVERGENT B4 ;  /* 0x0000000000047941 */ /* 0x000fea0003800200 */
.L_x_1685:
        /* <DEDUP_REMOVED lines=41> */
.L_x_1683:
[----:B------:R-:W-:Y:S05]  /*9f80*/  BSYNC.RECONVERGENT B3 ;  /* 0x0000000000037941 */ /* 0x000fea0003800200 */
.L_x_1682:
[----:B------:R-:W-:Y:S01]  /*9f90*/  I2FP.F32.U32 R56, R56 ;  /* 0x0000003800387245 */ /* 0x000fe20000201000 */
[----:B------:R-:W-:Y:S01]  /*9fa0*/  IMAD.MOV.U32 R57, RZ, RZ, 0x2f800000 ;  /* 0x2f800000ff397424 */ /* 0x000fe200078e00ff */
[----:B-----5:R-:W-:-:S03]  /*9fb0*/  SHF.L.U32 R58, R28, 0x10, RZ ;  /* 0x000000101c3a7819 */ /* 0x020fc600000006ff */
[----:B------:R-:W-:Y:S01]  /*9fc0*/  FFMA.FTZ R56, R56, R57, 1.1641532182693481445e-10 ;  /* 0x2f00000038387423 */ /* 0x000fe20000010039 */
[----:B------:R-:W-:Y:S02]  /*9fd0*/  IMAD.U32 R57, R32, 0x10000, RZ ;  /* 0x0001000020397824 */ /* 0x000fe400078e00ff */
[----:B------:R-:W-:Y:S02]  /*9fe0*/  FMUL.FTZ R58, R58, UR13 ;  /* 0x0000000d3a3a7c20 */ /* 0x000fe40008410000 */
[----:B------:R-:W-:Y:S02]  /*9ff0*/  FSETP.GTU.FTZ.AND P0, PT, R56, UR10, PT ;  /* 0x0000000a38007c0b */ /* 0x000fe4000bf1c000 */
[----:B------:R-:W-:Y:S02]  /*a000*/  FMUL.FTZ R58, R58, UR12 ;  /* 0x0000000c3a3a7c20 */ /* 0x000fe40008410000 */
[----:B------:R-:W-:-:S03]  /*a010*/  SEL R66, RZ, 0x1, P0 ;  /* 0x00000001ff427807 */ /* 0x000fc60000000000 */
[----:B------:R-:W-:-:S05]  /*a020*/  FSEL R84, R58, RZ, !P0 ;  /* 0x000000ff3a547208 */ /* 0x000fca0004000000 */
[----:B------:R-:W-:-:S07]  /*a030*/  FMUL.FTZ R84, R57, R84 ;  /* 0x0000005439547220 */ /* 0x000fce0000410000 */
.L_x_1681:
[----:B------:R-:W-:Y:S05]  /*a040*/  BSYNC.RECONVERGENT B2 ;  /* 0x0000000000027941 */ /* 0x000fea0003800200 */
.L_x_1680:
[----:B------:R-:W-:Y:S01]  /*a050*/  BSSY.RECONVERGENT B2, `(.L_x_1687) ;  /* 0x0000057000027945 */ /* 0x000fe20003800200 */
[----:B------:R-:W-:Y:S01]  /*a060*/  F2FP.BF16.F32.PACK_AB R96, RZ, R84 ;  /* 0x00000054ff60723e */ /* 0x000fe200000010ff */
[----:B0-----:R-:W-:Y:S01]  /*a070*/  IMAD.MOV.U32 R56, RZ, RZ, R7 ;  /* 0x000000ffff387224 */ /* 0x001fe200078e0007 */
        /* <DEDUP_REMOVED lines=15> */
.L_x_1691:
        /* <DEDUP_REMOVED lines=13> */
.L_x_1693:
[----:B------:R-:W-:Y:S05]  /*a240*/  BSYNC.RECONVERGENT B4 ;  /* 0x0000000000047941 */ /* 0x000fea0003800200 */
.L_x_1692:
        /* <DEDUP_REMOVED lines=42> */
.L_x_1690:
[----:B------:R-:W-:Y:S05]  /*a4f0*/  BSYNC.RECONVERGENT B3 ;  /* 0x0000000000037941 */ /* 0x000fea0003800200 */
.L_x_1689:
[----:B-----5:R-:W-:Y:S01]  /*a500*/  PRMT R58, R28, 0x7632, R58 ;  /* 0x000076321c3a7816 */ /* 0x020fe2000000003a */
[----:B------:R-:W-:Y:S01]  /*a510*/  HFMA2 R68, -RZ, RZ, 0.1171875, 0 ;  /* 0x2f800000ff447431 */ /* 0x000fe200000001ff */
[----:B------:R-:W-:Y:S02]  /*a520*/  I2FP.F32.U32 R7, R57 ;  /* 0x0000003900077245 */ /* 0x000fe40000201000 */
        /* <DEDUP_REMOVED lines=8> */
[----:B------:R-:W-:-:S07]  /*a5b0*/  FMUL.FTZ R85, R85, R58 ;  /* 0x0000003a55557220 */ /* 0x000fce0000410000 */
.L_x_1688:
[----:B------:R-:W-:Y:S05]  /*a5c0*/  BSYNC.RECONVERGENT B2 ;  /* 0x0000000000027941 */ /* 0x000fea0003800200 */
.L_x_1687:
        /* <DEDUP_REMOVED lines=18> */
.L_x_1698:
        /* <DEDUP_REMOVED lines=13> */
.L_x_1700:
[----:B------:R-:W-:Y:S05]  /*a7c0*/  BSYNC.RECONVERGENT B4 ;  /* 0x0000000000047941 */ /* 0x000fea0003800200 */
.L_x_1699:
        /* <DEDUP_REMOVED lines=42> */
.L_x_1697:
[----:B------:R-:W-:Y:S05]  /*aa70*/  BSYNC.RECONVERGENT B3 ;  /* 0x0000000000037941 */ /* 0x000fea0003800200 */
.L_x_1696:
        /* <DEDUP_REMOVED lines=11> */
.L_x_1695:
[----:B------:R-:W-:Y:S05]  /*ab30*/  BSYNC.RECONVERGENT B2 ;  /* 0x0000000000027941 */ /* 0x000fea0003800200 */
.L_x_1694:
        /* <DEDUP_REMOVED lines=18> */
.L_x_1705:
        /* <DEDUP_REMOVED lines=13> */
.L_x_1707:
[----:B------:R-:W-:Y:S05]  /*ad30*/  BSYNC.RECONVERGENT B4 ;  /* 0x0000000000047941 */ /* 0x000fea0003800200 */
.L_x_1706:
        /* <DEDUP_REMOVED lines=42> */
.L_x_1704:
[----:B------:R-:W-:Y:S05]  /*afe0*/  BSYNC.RECONVERGENT B3 ;  /* 0x0000000000037941 */ /* 0x000fea0003800200 */
.L_x_1703:
        /* <DEDUP_REMOVED lines=12> */
.L_x_1702:
[----:B------:R-:W-:Y:S05]  /*b0b0*/  BSYNC.RECONVERGENT B2 ;  /* 0x0000000000027941 */ /* 0x000fea0003800200 */
.L_x_1701:
        /* <DEDUP_REMOVED lines=18> */
.L_x_1712:
        /* <DEDUP_REMOVED lines=13> */
.L_x_1714:
[----:B------:R-:W-:Y:S05]  /*b2b0*/  BSYNC.RECONVERGENT B4 ;  /* 0x0000000000047941 */ /* 0x000fea0003800200 */
.L_x_1713:
        /* <DEDUP_REMOVED lines=42> */
.L_x_1711:
[----:B------:R-:W-:Y:S05]  /*b560*/  BSYNC.RECONVERGENT B3 ;  /* 0x0000000000037941 */ /* 0x000fea0003800200 */
.L_x_1710:
        /* <DEDUP_REMOVED lines=11> */
.L_x_1709:
[----:B------:R-:W-:Y:S05]  /*b620*/  BSYNC.RECONVERGENT B2 ;  /* 0x0000000000027941 */ /* 0x000fea0003800200 */
.L_x_1708:
        /* <DEDUP_REMOVED lines=18> */
.L_x_1719:
        /* <DEDUP_REMOVED lines=13> */
.L_x_1721:
[----:B------:R-:W-:Y:S05]  /*b820*/  BSYNC.RECONVERGENT B4 ;  /* 0x0000000000047941 */ /* 0x000fea0003800200 */
.L_x_1720:
        /* <DEDUP_REMOVED lines=42> */
.L_x_1718:
[----:B------:R-:W-:Y:S05]  /*bad0*/  BSYNC.RECONVERGENT B3 ;  /* 0x0000000000037941 */ /* 0x000fea0003800200 */
.L_x_1717:
        /* <DEDUP_REMOVED lines=12> */
.L_x_1716:
[----:B------:R-:W-:Y:S05]  /*bba0*/  BSYNC.RECONVERGENT B2 ;  /* 0x0000000000027941 */ /* 0x000fea0003800200 */
.L_x_1715:
        /* <DEDUP_REMOVED lines=18> */
.L_x_1726:
        /* <DEDUP_REMOVED lines=13> */
.L_x_1728:
[----:B------:R-:W-:Y:S05]  /*bda0*/  BSYNC.RECONVERGENT B4 ;  /* 0x0000000000047941 */ /* 0x000fea0003800200 */
.L_x_1727:
        /* <DEDUP_REMOVED lines=42> */
.L_x_1725:
[----:B------:R-:W-:Y:S05]  /*c050*/  BSYNC.RECONVERGENT B3 ;  /* 0x0000000000037941 */ /* 0x000fea0003800200 */
.L_x_1724:
        /* <DEDUP_REMOVED lines=11> */
.L_x_1723:
[----:B------:R-:W-:Y:S05]  /*c110*/  BSYNC.RECONVERGENT B2 ;  /* 0x0000000000027941 */ /* 0x000fea0003800200 */
.L_x_1722:
        /* <DEDUP_REMOVED lines=18> */
.L_x_1733:
        /* <DEDUP_REMOVED lines=13> */
.L_x_1735:
[----:B------:R-:W-:Y:S05]  /*c310*/  BSYNC.RECONVERGENT B4 ;  /* 0x0000000000047941 */ /* 0x000fea0003800200 */
.L_x_1734:
        /* <DEDUP_REMOVED lines=42> */
.L_x_1732:
[----:B------:R-:W-:Y:S05]  /*c5c0*/  BSYNC.RECONVERGENT B3 ;  /* 0x0000000000037941 */ /* 0x000fea0003800200 */
.L_x_1731:
        /* <DEDUP_REMOVED lines=8> */
[----:B------:R-:W-:Y:S02]  /*c650*/  SHF.L.U32 R7, R20, 0x10, RZ ;  /* 0x0000001014077819 */ /* 0x000fe400000006ff */
[----:B------:R-:W-:Y:S02]  /*c660*/  SEL R104, RZ, 0x1, P0 ;  /* 0x00000001ff687807 */ /* 0x000fe40000000000 */
[----:B------:R-:W-:-:S05]  /*c670*/  FSEL R56, R56, RZ, !P0 ;  /* 0x000000ff38387208 */ /* 0x000fca0004000000 */
[----:B------:R-:W-:-:S07]  /*c680*/  FMUL.FTZ R7, R7, R56 ;  /* 0x0000003807077220 */ /* 0x000fce0000410000 */
.L_x_1730:
[----:B------:R-:W-:Y:S05]  /*c690*/  BSYNC.RECONVERGENT B2 ;  /* 0x0000000000027941 */ /* 0x000fea0003800200 */
.L_x_1729:
[----:B------:R-:W-:Y:S01]  /*c6a0*/  F2FP.BF16.F32.PACK_AB R59, RZ, R7 ;  /* 0x00000007ff3b723e */ /* 0x000fe200000010ff */
[----:B------:R-:W-:Y:S01]  /*c6b0*/  IMAD.MOV.U32 R102, RZ, RZ, R100 ;  /* 0x000000ffff667224 */ /* 0x000fe200078e0064 */
[----:B------:R-:W-:Y:S02]  /*c6c0*/  PRMT R58, R99, 0x5410, R101 ;  /* 0x00005410633a7816 */ /* 0x000fe40000000065 */
[----:B------:R-:W-:Y:S02]  /*c6d0*/  PRMT R57, R98, 0x5410, R97 ;  /* 0x0000541062397816 */ /* 0x000fe40000000061 */
[----:B------:R-:W-:Y:S02]  /*c6e0*/  PRMT R56, R96, 0x5410, R95 ;  /* 0x0000541060387816 */ /* 0x000fe4000000005f */
[----:B------:R-:W-:-:S07]  /*c6f0*/  PRMT R59, R94, 0x5410, R59 ;  /* 0x000054105e3b7816 */ /* 0x000fce000000003b */
.L_x_1679:
[----:B------:R-:W0:Y:S02]  /*c700*/  LDC.64 R94, c[0x0][0x3a8] ;  /* 0x0000ea00ff5e7b82 */ /* 0x000e240000000a00 */
[----:B0-----:R-:W-:-:S05]  /*c710*/  IMAD.WIDE.U32 R94, R90, 0x10, R94 ;  /* 0x000000105a5e7825 */ /* 0x001fca00078e005e */
[----:B------:R2:W-:Y:S01]  /*c720*/  STG.E.128 desc[UR8][R94.64], R56 ;  /* 0x000000385e007986 */ /* 0x0005e2000c101d08 */
[----:B------:R-:W-:Y:S05]  /*c730*/  @!P2 BRA `(.L_x_1621) ;  /* 0x000000000050a947 */ /* 0x000fea0003800000 */
[----:B--2---:R-:W-:Y:S01]  /*c740*/  SHF.L.U32 R59, R78, 0x10, RZ ;  /* 0x000000104e3b7819 */ /* 0x004fe200000006ff */
[----:B------:R-:W0:Y:S01]  /*c750*/  LDC.64 R56, c[0x0][0x3b0] ;  /* 0x0000ec00ff387b82 */ /* 0x000e220000000a00 */
[----:B------:R-:W-:Y:S02]  /*c760*/  LOP3.LUT R58, R104, 0xffff, RZ, 0xc0, !PT ;  /* 0x0000ffff683a7812 */ /* 0x000fe400078ec0ff */
[----:B------:R-:W-:Y:S02]  /*c770*/  LOP3.LUT R59, R59, 0xff0000, RZ, 0xc0, !PT ;  /* 0x00ff00003b3b7812 */ /* 0x000fe400078ec0ff */
[----:B------:R-:W-:Y:S02]  /*c780*/  PRMT R95, R76, 0x7104, RZ ;  /* 0x000071044c5f7816 */ /* 0x000fe400000000ff */
[----:B------:R-:W-:Y:S02]  /*c790*/  PRMT R58, R59, 0x4210, R58 ;  /* 0x000042103b3a7816 */ /* 0x000fe4000000003a */
[----:B------:R-:W-:-:S02]  /*c7a0*/  LOP3.LUT R96, R72, 0xff, RZ, 0xc0, !PT ;  /* 0x000000ff48607812 */ /* 0x000fc400078ec0ff */
[----:B------:R-:W-:Y:S02]  /*c7b0*/  LOP3.LUT R94, R70, 0xff, RZ, 0xc0, !PT ;  /* 0x000000ff465e7812 */ /* 0x000fe400078ec0ff */
[----:B------:R-:W-:Y:S01]  /*c7c0*/  LOP3.LUT R59, R68, 0xff, RZ, 0xc0, !PT ;  /* 0x000000ff443b7812 */ /* 0x000fe200078ec0ff */
[----:B------:R-:W-:Y:S01]  /*c7d0*/  IMAD.WIDE.U32 R96, R96, 0x1000000, RZ ;  /* 0x0100000060607825 */ /* 0x000fe200078e00ff */
[----:B------:R-:W-:-:S03]  /*c7e0*/  LOP3.LUT R99, R58, 0xff00, R95, 0xf8, !PT ;  /* 0x0000ff003a637812 */ /* 0x000fc600078ef85f */
[----:B------:R-:W-:Y:S01]  /*c7f0*/  IMAD.WIDE.U32 R94, R94, 0x10000, RZ ;  /* 0x000100005e5e7825 */ /* 0x000fe200078e00ff */
[----:B------:R-:W-:-:S03]  /*c800*/  LOP3.LUT R99, R99, 0xff, R74, 0xf8, !PT ;  /* 0x000000ff63637812 */ /* 0x000fc600078ef84a */
[----:B------:R-:W-:Y:S01]  /*c810*/  IMAD.WIDE.U32 R58, R59, 0x100, RZ ;  /* 0x000001003b3a7825 */ /* 0x000fe200078e00ff */
[----:B------:R-:W-:-:S03]  /*c820*/  LOP3.LUT R99, R95, R99, R97, 0xfe, !PT ;  /* 0x000000635f637212 */ /* 0x000fc600078efe61 */
[----:B0-----:R-:W-:Y:S01]  /*c830*/  IMAD.WIDE.U32 R56, R91, 0x8, R56 ;  /* 0x000000085b387825 */ /* 0x001fe200078e0038 */
[----:B------:R-:W-:Y:S02]  /*c840*/  LOP3.LUT R101, R58, R96, R94, 0xfe, !PT ;  /* 0x000000603a657212 */ /* 0x000fe400078efe5e */
[----:B------:R-:W-:Y:S02]  /*c850*/  LOP3.LUT R59, R99, R59, RZ, 0xfc, !PT ;  /* 0x0000003b633b7212 */ /* 0x000fe400078efcff */
[----:B------:R-:W-:-:S05]  /*c860*/  LOP3.LUT R58, R101, 0xff, R66, 0xf8, !PT ;  /* 0x000000ff653a7812 */ /* 0x000fca00078ef842 */
[----:B------:R3:W-:Y:S02]  /*c870*/  STG.E.64 desc[UR8][R56.64], R58 ;  /* 0x0000003a38007986 */ /* 0x0007e4000c101b08 */
.L_x_1621:
[----:B------:R-:W-:Y:S05]  /*c880*/  BSYNC.RECONVERGENT B1 ;  /* 0x0000000000017941 */ /* 0x000fea0003800200 */
.L_x_1620:
[----:B0123--:R-:W-:Y:S01]  /*c890*/  FADD.FTZ R56, RZ, R65 ;  /* 0x00000041ff387221 */ /* 0x00ffe20000010000 */
[----:B------:R-:W0:Y:S01]  /*c8a0*/  S2R R90, SR_TID.X ;  /* 0x00000000005a7919 */ /* 0x000e220000002100 */
[----:B------:R-:W-:Y:S01]  /*c8b0*/  ISETP.GT.U32.AND P0, PT, R3, 0x3f, PT ;  /* 0x0000003f0300780c */ /* 0x000fe20003f04070 */
[----:B------:R-:W-:Y:S01]  /*c8c0*/  UMOV UR33, 0xffffffff ;  /* 0xffffffff00217882 */ /* 0x000fe20000000000 */
[----:B------:R-:W-:-:S04]  /*c8d0*/  FADD.FTZ R56, R67, R56 ;  /* 0x0000003843387221 */ /* 0x000fc80000010000 */
[----:B------:R-:W-:-:S04]  /*c8e0*/  FADD.FTZ R56, R69, R56 ;  /* 0x0000003845387221 */ /* 0x000fc80000010000 */
[----:B------:R-:W-:-:S04]  /*c8f0*/  FADD.FTZ R56, R71, R56 ;  /* 0x0000003847387221 */ /* 0x000fc80000010000 */
[----:B------:R-:W-:-:S04]  /*c900*/  FADD.FTZ R56, R73, R56 ;  /* 0x0000003849387221 */ /* 0x000fc80000010000 */
[----:B------:R-:W-:-:S04]  /*c910*/  FADD.FTZ R56, R75, R56 ;  /* 0x000000384b387221 */ /* 0x000fc80000010000 */
[----:B------:R-:W-:-:S04]  /*c920*/  FADD.FTZ R56, R77, R56 ;  /* 0x000000384d387221 */ /* 0x000fc80000010000 */
[----:B------:R-:W-:-:S05]  /*c930*/  FADD.FTZ R56, R103, R56 ;  /* 0x0000003867387221 */ /* 0x000fca0000010000 */
[----:B------:R-:W-:Y:S02]  /*c940*/  FSEL R57, R56, RZ, P1 ;  /* 0x000000ff38397208 */ /* 0x000fe40000800000 */
[----:B0-----:R-:W-:-:S03]  /*c950*/  LOP3.LUT P2, R90, R90, 0x1f, RZ, 0xc0, !PT ;  /* 0x0000001f5a5a7812 */ /* 0x001fc6000784c0ff */
        /* <DEDUP_REMOVED lines=63> */
.L_x_1753:
[----:B-1----:R-:W-:Y:S01]  /*cd50*/  FADD.FTZ R98, R96, R95 ;  /* 0x0000005f60627221 */ /* 0x002fe20000010000 */
[----:B------:R-:W-:Y:S01]  /*cd60*/  FMUL.FTZ R95, R94, R94 ;  /* 0x0000005e5e5f7220 */ /* 0x000fe20000410000 */
[----:B------:R-:W-:Y:S01]  /*cd70*/  ISETP.NE.AND P0, PT, RZ, UR11, PT ;  /* 0x0000000bff007c0c */ /* 0x000fe2000bf05270 */
[----:B------:R-:W1:Y:S01]  /*cd80*/  @!P2 LDC.64 R58, c[0x0][0x3c0] ;  /* 0x0000f000ff3aab82 */ /* 0x000e620000000a00 */
[----:B------:R-:W-:Y:S01]  /*cd90*/  FFMA.FTZ R91, R98, R91, UR14 ;  /* 0x0000000e625b7e23 */ /* 0x000fe2000801005b */
[----:B------:R-:W-:Y:S01]  /*cda0*/  BSSY.RECONVERGENT B1, `(.L_x_1737) ;  /* 0x0000078000017945 */ /* 0x000fe20003800200 */
[----:B0-----:R-:W-:-:S05]  /*cdb0*/  FSEL R96, R95, RZ, P0 ;  /* 0x000000ff5f607208 */ /* 0x001fca0000000000 */
[----:B------:R-:W0:Y:S01]  /*cdc0*/  @!P2 LDC.64 R56, c[0x0][0x3c8] ;  /* 0x0000f200ff38ab82 */ /* 0x000e220000000a00 */
[----:B------:R-:W-:-:S04]  /*cdd0*/  FADD.FTZ R91, R91, R96 ;  /* 0x000000605b5b7221 */ /* 0x000fc80000010000 */
[----:B------:R-:W2:Y:S01]  /*cde0*/  MUFU.RSQ R95, R91 ;  /* 0x0000005b005f7308 */ /* 0x000ea20000001400 */
[----:B-1----:R-:W-:-:S05]  /*cdf0*/  @!P2 IMAD.WIDE R58, R4, 0x4, R58 ;  /* 0x00000004043aa825 */ /* 0x002fca00078e023a */
[----:B------:R1:W-:Y:S01]  /*ce00*/  @!P2 STG.E desc[UR8][R58.64], R94 ;  /* 0x0000005e3a00a986 */ /* 0x0003e2000c101908 */
[----:B0-----:R-:W-:-:S05]  /*ce10*/  @!P2 IMAD.WIDE R56, R4, 0x4, R56 ;  /* 0x000000040438a825 */ /* 0x001fca00078e0238 */
[----:B--2---:R1:W-:Y:S01]  /*ce20*/  @!P2 STG.E desc[UR8][R56.64], R95 ;  /* 0x0000005f3800a986 */ /* 0x0043e2000c101908 */
[----:B-----5:R-:W-:-:S13]  /*ce30*/  ISETP.GE.AND P2, PT, R92, 0x1, PT ;  /* 0x000000015c00780c */ /* 0x020fda0003f46270 */
[----:B-1----:R-:W-:Y:S05]  /*ce40*/  @!P2 BRA `(.L_x_1738) ;  /* 0x0000000400b4a947 */ /* 0x002fea0003800000 */
[----:B------:R-:W-:Y:S01]  /*ce50*/  VIADD R92, R92, 0xffffffff ;  /* 0xffffffff5c5c7836 */ /* 0x000fe20000000000 */
[----:B------:R-:W-:Y:S01]  /*ce60*/  BSSY.RECONVERGENT B2, `(.L_x_1739) ;  /* 0x0000037000027945 */ /* 0x000fe20003800200 */
[----:B------:R-:W-:Y:S02]  /*ce70*/  FSEL R94, R94, RZ, !P0 ;  /* 0x000000ff5e5e7208 */ /* 0x000fe40004000000 */
        /* <DEDUP_REMOVED lines=8> */
[--C-:B------:R-:W-:Y:S01]  /*cf00*/  FADD.FTZ R92, R77, -R94.reuse ;  /* 0x8000005e4d5c7221 */ /* 0x100fe20000010000 */
[----:B------:R-:W-:Y:S01]  /*cf10*/  SHF.L.U32 R99, R54, 0x10, RZ ;  /* 0x0000001036637819 */ /* 0x000fe200000006ff */
[----:B------:R-:W-:Y:S01]  /*cf20*/  FMUL.FTZ R90, R95, R90 ;  /* 0x0000005a5f5a7220 */ /* 0x000fe20000410000 */
[----:B------:R-:W-:Y:S02]  /*cf30*/  IMAD.U32 R97, R49, 0x10000, RZ ;  /* 0x0001000031617824 */ /* 0x000fe400078e00ff */
[C---:B------:R-:W-:Y:S01]  /*cf40*/  FMUL.FTZ R58, R95.reuse, R58 ;  /* 0x0000003a5f3a7220 */ /* 0x040fe20000410000 */
[----:B------:R-:W-:Y:S02]  /*cf50*/  IMAD.U32 R101, R50, 0x10000, RZ ;  /* 0x0001000032657824 */ /* 0x000fe400078e00ff */
[----:B------:R-:W-:Y:S01]  /*cf60*/  FMUL.FTZ R96, R95, R92 ;  /* 0x0000005c5f607220 */ /* 0x000fe20000410000 */
[----:B------:R-:W-:Y:S01]  /*cf70*/  SHF.L.U32 R105, R55, 0x10, RZ ;  /* 0x0000001037697819 */ /* 0x000fe200000006ff */
[----:B------:R-:W-:Y:S01]  /*cf80*/  FFMA.FTZ R92, R58, R91, R97 ;  /* 0x0000005b3a5c7223 */ /* 0x000fe20000010061 */
[----:B------:R-:W-:Y:S01]  /*cf90*/  FFMA.FTZ R101, R90, R99, R101 ;  /* 0x000000635a657223 */ /* 0x000fe20000010065 */
[----:B------:R-:W-:Y:S01]  /*cfa0*/  FADD.FTZ R56, R65, -R94 ;  /* 0x8000005e41387221 */ /* 0x000fe20000010000 */
[----:B------:R-:W0:Y:S01]  /*cfb0*/  LDC.64 R90, c[0x0][0x428] ;  /* 0x00010a00ff5a7b82 */ /* 0x000e220000000a00 */
[----:B------:R-:W-:Y:S01]  /*cfc0*/  IMAD.U32 R107, R51, 0x10000, RZ ;  /* 0x00010000336b7824 */ /* 0x000fe200078e00ff */
[----:B------:R-:W-:Y:S01]  /*cfd0*/  SHF.L.U32 R57, R52, 0x10, RZ ;  /* 0x0000001034397819 */ /* 0x000fe200000006ff */
[----:B------:R-:W-:-:S02]  /*cfe0*/  IMAD.U32 R59, R48, 0x10000, RZ ;  /* 0x00010000303b7824 */ /* 0x000fc400078e00ff */
[----:B------:R-:W-:Y:S01]  /*cff0*/  FMUL.FTZ R56, R95, R56 ;  /* 0x000000385f387220 */ /* 0x000fe20000410000 */
[----:B------:R-:W-:Y:S01]  /*d000*/  FFMA.FTZ R100, R96, R105, R107 ;  /* 0x0000006960647223 */ /* 0x000fe2000001006b */
[--C-:B------:R-:W-:Y:S01]  /*d010*/  FADD.FTZ R96, R71, -R94.reuse ;  /* 0x8000005e47607221 */ /* 0x100fe20000010000 */
[--C-:B------:R-:W-:Y:S01]  /*d020*/  FADD.FTZ R58, R67, -R94.reuse ;  /* 0x8000005e433a7221 */ /* 0x100fe20000010000 */
[--C-:B------:R-:W-:Y:S01]  /*d030*/  FADD.FTZ R98, R75, -R94.reuse ;  /* 0x8000005e4b627221 */ /* 0x100fe20000010000 */
[----:B------:R-:W-:Y:S01]  /*d040*/  FADD.FTZ R106, R103, -R94 ;  /* 0x8000005e676a7221 */ /* 0x000fe20000010000 */
        /* <DEDUP_REMOVED lines=8> */
[----:B------:R-:W-:-:S02]  /*d0d0*/  IMAD.U32 R107, R14, 0x10000, RZ ;  /* 0x000100000e6b7824 */ /* 0x000fc400078e00ff */
[C---:B------:R-:W-:Y:S01]  /*d0e0*/  FMUL.FTZ R106, R95.reuse, R106 ;  /* 0x0000006a5f6a7220 */ /* 0x040fe20000410000 */
[----:B------:R-:W-:Y:S02]  /*d0f0*/  IMAD.U32 R111, R12, 0x10000, RZ ;  /* 0x000100000c6f7824 */ /* 0x000fe400078e00ff */
[C---:B------:R-:W-:Y:S01]  /*d100*/  FMUL.FTZ R98, R95.reuse, R98 ;  /* 0x000000625f627220 */ /* 0x040fe20000410000 */
[----:B------:R-:W-:Y:S01]  /*d110*/  FMUL.FTZ R58, R95, R58 ;  /* 0x0000003a5f3a7220 */ /* 0x000fe20000410000 */
[----:B------:R-:W-:Y:S01]  /*d120*/  FFMA.FTZ R99, R96, R97, R99 ;  /* 0x0000006160637223 */ /* 0x000fe20000010063 */
[----:B------:R-:W-:Y:S01]  /*d130*/  FFMA.FTZ R109, R106, R109, R111 ;  /* 0x0000006d6a6d7223 */ /* 0x000fe2000001006f */
[----:B------:R-:W-:Y:S01]  /*d140*/  FFMA.FTZ R98, R98, R105, R107 ;  /* 0x0000006962627223 */ /* 0x000fe2000001006b */
[----:B------:R-:W-:Y:S01]  /*d150*/  FFMA.FTZ R97, R58, R57, R59 ;  /* 0x000000393a617223 */ /* 0x000fe2000001003b */
[----:B0-----:R-:W-:Y:S01]  /*d160*/  IMAD.WIDE.U32 R90, R93, 0x10, R90 ;  /* 0x000000105d5a7825 */ /* 0x001fe200078e005a */
[----:B------:R-:W-:-:S02]  /*d170*/  F2FP.BF16.F32.PACK_AB R57, R99, R92 ;  /* 0x0000005c6339723e */ /* 0x000fc400000010ff */
[----:B------:R-:W-:Y:S02]  /*d180*/  F2FP.BF16.F32.PACK_AB R59, R109, R100 ;  /* 0x000000646d3b723e */ /* 0x000fe400000010ff */
[----:B------:R-:W-:Y:S02]  /*d190*/  F2FP.BF16.F32.PACK_AB R58, R98, R101 ;  /* 0x00000065623a723e */ /* 0x000fe400000010ff */
[----:B------:R-:W-:Y:S02]  /*d1a0*/  F2FP.BF16.F32.PACK_AB R56, R97, R56 ;  /* 0x000000386138723e */ /* 0x000fe400000010ff */
[----:B------:R-:W-:-:S03]  /*d1b0*/  IADD3 R93, PT, PT, R93, 0x20, RZ ;  /* 0x000000205d5d7810 */ /* 0x000fc60007ffe0ff */
[----:B------:R0:W-:Y:S04]  /*d1c0*/  STG.E.128 desc[UR8][R90.64], R56 ;  /* 0x000000385a007986 */ /* 0x0001e8000c101d08 */
.L_x_1740:
[----:B------:R-:W-:Y:S05]  /*d1d0*/  BSYNC.RECONVERGENT B2 ;  /* 0x0000000000027941 */ /* 0x000fea0003800200 */
.L_x_1739:
[----:B------:R-:W-:Y:S05]  /*d1e0*/  @!P3 BRA `(.L_x_1738) ;  /* 0x0000000000ccb947 */ /* 0x000fea0003800000 */
[----:B0-----:R-:W0:Y:S01]  /*d1f0*/  LDC.64 R90, c[0x0][0x428] ;  /* 0x00010a00ff5a7b82 */ /* 0x001e220000000a00 */
[--C-:B------:R-:W-:Y:S01]  /*d200*/  FADD.FTZ R56, R84, -R94.reuse ;  /* 0x8000005e54387221 */ /* 0x100fe20000010000 */
[--C-:B------:R-:W-:Y:S01]  /*d210*/  FADD.FTZ R96, R86, -R94.reuse ;  /* 0x8000005e56607221 */ /* 0x100fe20000010000 */
[--C-:B------:R-:W-:Y:S01]  /*d220*/  FADD.FTZ R100, R88, -R94.reuse ;  /* 0x8000005e58647221 */ /* 0x100fe20000010000 */
[----:B------:R-:W-:Y:S01]  /*d230*/  SHF.L.U32 R97, R36, 0x10, RZ ;  /* 0x0000001024617819 */ /* 0x000fe200000006ff */
[----:B------:R-:W-:Y:S01]  /*d240*/  IMAD.U32 R59, R40, 0x10000, RZ ;  /* 0x00010000283b7824 */ /* 0x000fe200078e00ff */
[----:B------:R-:W-:Y:S01]  /*d250*/  SHF.L.U32 R101, R37, 0x10, RZ ;  /* 0x0000001025657819 */ /* 0x000fe200000006ff */
[----:B------:R-:W-:Y:S01]  /*d260*/  IMAD.U32 R99, R41, 0x10000, RZ ;  /* 0x0001000029637824 */ /* 0x000fe200078e00ff */
[----:B------:R-:W-:Y:S01]  /*d270*/  SHF.L.U32 R107, R38, 0x10, RZ ;  /* 0x00000010266b7819 */ /* 0x000fe200000006ff */
[----:B------:R-:W-:Y:S02]  /*d280*/  IMAD.U32 R105, R42, 0x10000, RZ ;  /* 0x000100002a697824 */ /* 0x000fe400078e00ff */
[C---:B------:R-:W-:Y:S01]  /*d290*/  FMUL.FTZ R92, R95.reuse, R56 ;  /* 0x000000385f5c7220 */ /* 0x040fe20000410000 */
[C---:B------:R-:W-:Y:S01]  /*d2a0*/  FMUL.FTZ R96, R95.reuse, R96 ;  /* 0x000000605f607220 */ /* 0x040fe20000410000 */
[----:B------:R-:W-:Y:S01]  /*d2b0*/  FMUL.FTZ R100, R95, R100 ;  /* 0x000000645f647220 */ /* 0x000fe20000410000 */
[--C-:B------:R-:W-:Y:S01]  /*d2c0*/  FADD.FTZ R58, R85, -R94.reuse ;  /* 0x8000005e553a7221 */ /* 0x100fe20000010000 */
[--C-:B------:R-:W-:Y:S01]  /*d2d0*/  FADD.FTZ R98, R87, -R94.reuse ;  /* 0x8000005e57627221 */ /* 0x100fe20000010000 */
[--C-:B------:R-:W-:Y:S01]  /*d2e0*/  FADD.FTZ R106, R89, -R94.reuse ;  /* 0x8000005e596a7221 */ /* 0x100fe20000010000 */
[--C-:B------:R-:W-:Y:S01]  /*d2f0*/  FADD.FTZ R108, R79, -R94.reuse ;  /* 0x8000005e4f6c7221 */ /* 0x100fe20000010000 */
[----:B------:R-:W-:Y:S01]  /*d300*/  FADD.FTZ R94, R7, -R94 ;  /* 0x8000005e075e7221 */ /* 0x000fe20000010000 */
[----:B------:R-:W-:Y:S01]  /*d310*/  FFMA.FTZ R92, R92, R59, R97 ;  /* 0x0000003b5c5c7223 */ /* 0x000fe20000010061 */
[----:B------:R-:W-:Y:S01]  /*d320*/  FFMA.FTZ R96, R96, R99, R101 ;  /* 0x0000006360607223 */ /* 0x000fe20000010065 */
[----:B------:R-:W-:Y:S01]  /*d330*/  FFMA.FTZ R100, R100, R105, R107 ;  /* 0x0000006964647223 */ /* 0x000fe2000001006b */
[----:B------:R-:W-:Y:S01]  /*d340*/  PRMT R97, R42, 0x7632, R97 ;  /* 0x000076322a617816 */ /* 0x000fe20000000061 */
[C---:B------:R-:W-:Y:S01]  /*d350*/  FMUL.FTZ R56, R95.reuse, R58 ;  /* 0x0000003a5f387220 */ /* 0x040fe20000410000 */
[----:B------:R-:W-:Y:S01]  /*d360*/  PRMT R99, R38, 0x7632, R99 ;  /* 0x0000763226637816 */ /* 0x000fe20000000063 */
[----:B------:R-:W-:Y:S01]  /*d370*/  FMUL.FTZ R58, R95, R106 ;  /* 0x0000006a5f3a7220 */ /* 0x000fe20000410000 */
[----:B------:R-:W-:Y:S01]  /*d380*/  PRMT R107, R43, 0x7632, R107 ;  /* 0x000076322b6b7816 */ /* 0x000fe2000000006b */
[----:B------:R-:W-:Y:S01]  /*d390*/  FMUL.FTZ R57, R95, R98 ;  /* 0x000000625f397220 */ /* 0x000fe20000410000 */
[----:B------:R-:W-:Y:S01]  /*d3a0*/  PRMT R109, R39, 0x7632, R109 ;  /* 0x00007632276d7816 */ /* 0x000fe2000000006d */
[C---:B------:R-:W-:Y:S01]  /*d3b0*/  FMUL.FTZ R108, R95.reuse, R108 ;  /* 0x0000006c5f6c7220 */ /* 0x040fe20000410000 */
[----:B------:R-:W-:Y:S01]  /*d3c0*/  FMUL.FTZ R106, R95, R94 ;  /* 0x0000005e5f6a7220 */ /* 0x000fe20000410000 */
[----:B------:R-:W-:Y:S01]  /*d3d0*/  SHF.L.U32 R94, R9, 0x10, RZ ;  /* 0x00000010095e7819 */ /* 0x000fe200000006ff */
[----:B------:R-:W-:Y:S01]  /*d3e0*/  IMAD.U32 R59, R11, 0x10000, RZ ;  /* 0x000100000b3b7824 */ /* 0x000fe200078e00ff */
        /* <DEDUP_REMOVED lines=12> */
[----:B------:R-:W-:Y:S01]  /*d4b0*/  FFMA.FTZ R95, R56, R59, R95 ;  /* 0x0000003b385f7223 */ /* 0x000fe2000001005f */
[----:B0-----:R-:W-:Y:S01]  /*d4c0*/  IMAD.WIDE.U32 R90, R93, 0x10, R90 ;  /* 0x000000105d5a7825 */ /* 0x001fe200078e005a */
[----:B------:R-:W-:Y:S02]  /*d4d0*/  F2FP.BF16.F32.PACK_AB R59, R106, R101 ;  /* 0x000000656a3b723e */ /* 0x000fe400000010ff */
[----:B------:R-:W-:Y:S02]  /*d4e0*/  F2FP.BF16.F32.PACK_AB R58, R97, R100 ;  /* 0x00000064613a723e */ /* 0x000fe400000010ff */
[----:B------:R-:W-:-:S02]  /*d4f0*/  F2FP.BF16.F32.PACK_AB R57, R57, R96 ;  /* 0x000000603939723e */ /* 0x000fc400000010ff */
[----:B------:R-:W-:-:S05]  /*d500*/  F2FP.BF16.F32.PACK_AB R56, R95, R92 ;  /* 0x0000005c5f38723e */ /* 0x000fca00000010ff */
[----:B------:R1:W-:Y:S02]  /*d510*/  STG.E.128 desc[UR8][R90.64], R56 ;  /* 0x000000385a007986 */ /* 0x0003e4000c101d08 */
.L_x_1738:
[----:B------:R-:W-:Y:S05]  /*d520*/  BSYNC.RECONVERGENT B1 ;  /* 0x0000000000017941 */ /* 0x000fea0003800200 */
.L_x_1737:
[----:B01----:R-:W0:Y:S02]  /*d530*/  LDC.64 R56, c[0x0][0x380] ;  /* 0x0000e000ff387b82 */ /* 0x003e240000000a00 */
[----:B0-----:R-:W-:-:S05]  /*d540*/  IMAD R4, R56, 0x4, R4 ;  /* 0x0000000438047824 */ /* 0x001fca00078e0204 */
[----:B------:R-:W-:-:S13]  /*d550*/  ISETP.GE.AND P0, PT, R4, R57, PT ;  /* 0x000000390400720c */ /* 0x000fda0003f06270 */
[----:B------:R-:W-:Y:S05]  /*d560*/  @!P0 BRA `(.L_x_1741) ;  /* 0xffffff3400a88947 */ /* 0x000fea000383ffff */
[----:B------:R-:W-:Y:S05]  /*d570*/  BSYNC B0 ;  /* 0x0000000000007941 */ /* 0x000fea0003800000 */
.L_x_1499:
[----:B------:R-:W-:Y:S05]  /*d580*/  EXIT ;  /* 0x000000000000794d */ /* 0x000fea0003800000 */
.L_x_1736:
[----:B------:R-:W-:Y:S01]  /*d590*/  HFMA2 R101, -RZ, RZ, 0, 1.847743988037109375e-06 ;  /* 0x0000001fff657431 */ /* 0x000fe200000001ff */
[----:B------:R-:W-:Y:S01]  /*d5a0*/  BSSY B1, `(.L_x_1742) ;  /* 0x0000007000017945 */ /* 0x000fe20003800000 */
[----:B------:R-:W-:Y:S01]  /*d5b0*/  MOV R99, R57 ;  /* 0x0000003900637202 */ /* 0x000fe20000000f00 */
[----:B------:R-:W-:Y:S02]  /*d5c0*/  IMAD.MOV.U32 R100, RZ, RZ, 0x1 ;  /* 0x00000001ff647424 */ /* 0x000fe400078e00ff */
[----:B------:R-:W-:-:S07]  /*d5d0*/  IMAD.MOV.U32 R98, RZ, RZ, -0x1 ;  /* 0xffffffffff627424 */ /* 0x000fce00078e00ff */
[----:B-----5:R-:W-:Y:S05]  /*d5e0*/  WARPSYNC.COLLECTIVE R98, `(.L_x_1743) ;  /* 0x0000000062087348 */ /* 0x020fea0003c00000 */
[----:B------:R0:W1:Y:S02]  /*d5f0*/  SHFL.BFLY P4, R97, R99, R100, R101 ;  /* 0x0c00006463617389 */ /* 0x0000640000080065 */
[----:B01---5:R-:W-:Y:S05]  /*d600*/  ENDCOLLECTIVE ;  /* 0x000000000000791b */ /* 0x023fea0003800000 */
.L_x_1743:
[----:B------:R-:W-:Y:S05]  /*d610*/  BSYNC B1 ;  /* 0x0000000000017941 */ /* 0x000fea0003800000 */
.L_x_1742:
[----:B------:R-:W-:Y:S01]  /*d620*/  MOV R56, R97 ;  /* 0x0000006100387202 */ /* 0x000fe20000000f00 */
[----:B------:R-:W-:Y:S02]  /*d630*/  HFMA2 R100, -RZ, RZ, 0, 1.1920928955078125e-07 ;  /* 0x00000002ff647431 */ /* 0x000fe400000001ff */
[----:B------:R-:W-:Y:S01]  /*d640*/  IMAD.MOV.U32 R101, RZ, RZ, 0x1f ;  /* 0x0000001fff657424 */ /* 0x000fe200078e00ff */
[----:B------:R-:W-:Y:S01]  /*d650*/  MOV R98, 0xffffffff ;  /* 0xffffffff00627802 */ /* 0x000fe20000000f00 */
[----:B------:R-:W0:Y:S01]  /*d660*/  LDC R91, c[0x0][0x400] ;  /* 0x00010000ff5b7b82 */ /* 0x000e220000000800 */
[----:B------:R-:W-:-:S04]  /*d670*/  FADD.FTZ R58, R57, R56 ;  /* 0x00000038393a7221 */ /* 0x000fc80000010000 */
[----:B------:R-:W-:-:S07]  /*d680*/  IMAD.MOV.U32 R99, RZ, RZ, R58 ;  /* 0x000000ffff637224 */ /* 0x000fce00078e003a */
[----:B0-----:R-:W-:Y:S05]  /*d690*/  WARPSYNC.COLLECTIVE R98, `(.L_x_1744) ;  /* 0x0000000062087348 */ /* 0x001fea0003c00000 */
[----:B------:R1:W2:Y:S02]  /*d6a0*/  SHFL.BFLY P4, R97, R99, R100, R101 ;  /* 0x0c00006463617389 */ /* 0x0002a40000080065 */
[----:B012---:R-:W-:Y:S05]  /*d6b0*/  ENDCOLLECTIVE ;  /* 0x000000000000791b */ /* 0x007fea0003800000 */
.L_x_1744:
[----:B------:R-:W-:Y:S02]  /*d6c0*/  IMAD.MOV.U32 R100, RZ, RZ, 0x4 ;  /* 0x00000004ff647424 */ /* 0x000fe400078e00ff */
[----:B------:R-:W-:-:S04]  /*d6d0*/  IMAD.MOV.U32 R59, RZ, RZ, R97 ;  /* 0x000000ffff3b7224 */ /* 0x000fc800078e0061 */
[----:B------:R-:W-:-:S05]  /*d6e0*/  FADD.FTZ R59, R58, R59 ;  /* 0x0000003b3a3b7221 */ /* 0x000fca0000010000 */
[----:B------:R-:W-:-:S07]  /*d6f0*/  MOV R99, R59 ;  /* 0x0000003b00637202 */ /* 0x000fce0000000f00 */
[----:B------:R-:W-:Y:S05]  /*d700*/  WARPSYNC.COLLECTIVE R98, `(.L_x_1745) ;  /* 0x0000000062087348 */ /* 0x000fea0003c00000 */
[----:B------:R0:W1:Y:S02]  /*d710*/  SHFL.BFLY P4, R97, R99, R100, R101 ;  /* 0x0c00006463617389 */ /* 0x0000640000080065 */
[----:B01----:R-:W-:Y:S05]  /*d720*/  ENDCOLLECTIVE ;  /* 0x000000000000791b */ /* 0x003fea0003800000 */
.L_x_1745:
[----:B------:R-:W-:Y:S01]  /*d730*/  HFMA2 R100, -RZ, RZ, 0, 4.76837158203125e-07 ;  /* 0x00000008ff647431 */ /* 0x000fe200000001ff */
[----:B------:R-:W-:-:S05]  /*d740*/  MOV R56, R97 ;  /* 0x0000006100387202 */ /* 0x000fca0000000f00 */
[----:B------:R-:W-:-:S04]  /*d750*/  FADD.FTZ R95, R59, R56 ;  /* 0x000000383b5f7221 */ /* 0x000fc80000010000 */
[----:B------:R-:W-:-:S07]  /*d760*/  IMAD.MOV.U32 R99, RZ, RZ, R95 ;  /* 0x000000ffff637224 */ /* 0x000fce00078e005f */
[----:B------:R-:W-:Y:S05]  /*d770*/  WARPSYNC.COLLECTIVE R98, `(.L_x_1746) ;  /* 0x0000000062087348 */ /* 0x000fea0003c00000 */
[----:B------:R0:W1:Y:S02]  /*d780*/  SHFL.BFLY P4, R97, R99, R100, R101 ;  /* 0x0c00006463617389 */ /* 0x0000640000080065 */
[----:B01----:R-:W-:Y:S05]  /*d790*/  ENDCOLLECTIVE ;  /* 0x000000000000791b */ /* 0x003fea0003800000 */
.L_x_1746:
[----:B------:R-:W-:Y:S02]  /*d7a0*/  IMAD.MOV.U32 R100, RZ, RZ, 0x10 ;  /* 0x00000010ff647424 */ /* 0x000fe400078e00ff */
[----:B------:R-:W-:-:S04]  /*d7b0*/  IMAD.MOV.U32 R56, RZ, RZ, R97 ;  /* 0x000000ffff387224 */ /* 0x000fc800078e0061 */
[----:B------:R-:W-:-:S05]  /*d7c0*/  FADD.FTZ R96, R95, R56 ;  /* 0x000000385f607221 */ /* 0x000fca0000010000 */
[----:B------:R-:W-:-:S07]  /*d7d0*/  MOV R99, R96 ;  /* 0x0000006000637202 */ /* 0x000fce0000000f00 */
[----:B------:R-:W-:Y:S05]  /*d7e0*/  WARPSYNC.COLLECTIVE R98, `(.L_x_1747) ;  /* 0x0000000062087348 */ /* 0x000fea0003c00000 */
[----:B------:R0:W1:Y:S02]  /*d7f0*/  SHFL.BFLY P4, R97, R99, R100, R101 ;  /* 0x0c00006463617389 */ /* 0x0000640000080065 */
[----:B01----:R-:W-:Y:S05]  /*d800*/  ENDCOLLECTIVE ;  /* 0x000000000000791b */ /* 0x003fea0003800000 */
.L_x_1747:
[----:B------:R-:W-:Y:S02]  /*d810*/  IMAD.MOV.U32 R100, RZ, RZ, 0x1 ;  /* 0x00000001ff647424 */ /* 0x000fe400078e00ff */
        /* <DEDUP_REMOVED lines=39> */
.L_x_1748:
[----:B------:R-:W-:Y:S01]  /*da90*/  HFMA2 R100, -RZ, RZ, 0, 1.1920928955078125e-07 ;  /* 0x00000002ff647431 */ /* 0x000fe200000001ff */
[----:B------:R-:W-:-:S05]  /*daa0*/  MOV R57, R97 ;  /* 0x0000006100397202 */ /* 0x000fca0000000f00 */
[----:B------:R-:W-:-:S04]  /*dab0*/  FADD.FTZ R57, R56, R57 ;  /* 0x0000003938397221 */ /* 0x000fc80000010000 */
[----:B------:R-:W-:-:S07]  /*dac0*/  IMAD.MOV.U32 R99, RZ, RZ, R57 ;  /* 0x000000ffff637224 */ /* 0x000fce00078e0039 */
[----:B------:R-:W-:Y:S05]  /*dad0*/  WARPSYNC.COLLECTIVE R98, `(.L_x_1749) ;  /* 0x0000000062087348 */ /* 0x000fea0003c00000 */
[----:B------:R0:W1:Y:S02]  /*dae0*/  SHFL.BFLY P4, R97, R99, R100, R101 ;  /* 0x0c00006463617389 */ /* 0x0000640000080065 */
[----:B01----:R-:W-:Y:S05]  /*daf0*/  ENDCOLLECTIVE ;  /* 0x000000000000791b */ /* 0x003fea0003800000 */
.L_x_1749:
[----:B------:R-:W-:Y:S02]  /*db00*/  IMAD.MOV.U32 R100, RZ, RZ, 0x4 ;  /* 0x00000004ff647424 */ /* 0x000fe400078e00ff */
[----:B------:R-:W-:-:S04]  /*db10*/  IMAD.MOV.U32 R58, RZ, RZ, R97 ;  /* 0x000000ffff3a7224 */ /* 0x000fc800078e0061 */
[----:B------:R-:W-:-:S05]  /*db20*/  FADD.FTZ R58, R57, R58 ;  /* 0x0000003a393a7221 */ /* 0x000fca0000010000 */
[----:B------:R-:W-:-:S07]  /*db30*/  MOV R99, R58 ;  /* 0x0000003a00637202 */ /* 0x000fce0000000f00 */
[----:B------:R-:W-:Y:S05]  /*db40*/  WARPSYNC.COLLECTIVE R98, `(.L_x_1750) ;  /* 0x0000000062087348 */ /* 0x000fea0003c00000 */
[----:B------:R0:W1:Y:S02]  /*db50*/  SHFL.BFLY P4, R97, R99, R100, R101 ;  /* 0x0c00006463617389 */ /* 0x0000640000080065 */
[----:B01----:R-:W-:Y:S05]  /*db60*/  ENDCOLLECTIVE ;  /* 0x000000000000791b */ /* 0x003fea0003800000 */
.L_x_1750:
[----:B------:R-:W-:Y:S01]  /*db70*/  HFMA2 R100, -RZ, RZ, 0, 4.76837158203125e-07 ;  /* 0x00000008ff647431 */ /* 0x000fe200000001ff */
[----:B------:R-:W-:-:S05]  /*db80*/  MOV R59, R97 ;  /* 0x00000061003b7202 */ /* 0x000fca0000000f00 */
[----:B------:R-:W-:-:S04]  /*db90*/  FADD.FTZ R59, R58, R59 ;  /* 0x0000003b3a3b7221 */ /* 0x000fc80000010000 */
[----:B------:R-:W-:-:S07]  /*dba0*/  IMAD.MOV.U32 R99, RZ, RZ, R59 ;  /* 0x000000ffff637224 */ /* 0x000fce00078e003b */
[----:B------:R-:W-:Y:S05]  /*dbb0*/  WARPSYNC.COLLECTIVE R98, `(.L_x_1751) ;  /* 0x0000000062087348 */ /* 0x000fea0003c00000 */
[----:B------:R0:W1:Y:S02]  /*dbc0*/  SHFL.BFLY P4, R97, R99, R100, R101 ;  /* 0x0c00006463617389 */ /* 0x0000640000080065 */
[----:B01----:R-:W-:Y:S05]  /*dbd0*/  ENDCOLLECTIVE ;  /* 0x000000000000791b */ /* 0x003fea0003800000 */
.L_x_1751:
[----:B------:R-:W-:Y:S02]  /*dbe0*/  IMAD.MOV.U32 R100, RZ, RZ, 0x10 ;  /* 0x00000010ff647424 */ /* 0x000fe400078e00ff */
[----:B------:R-:W-:-:S04]  /*dbf0*/  IMAD.MOV.U32 R96, RZ, RZ, R97 ;  /* 0x000000ffff607224 */ /* 0x000fc800078e0061 */
[----:B------:R-:W-:-:S05]  /*dc00*/  FADD.FTZ R96, R59, R96 ;  /* 0x000000603b607221 */ /* 0x000fca0000010000 */
[----:B------:R-:W-:-:S07]  /*dc10*/  MOV R99, R96 ;  /* 0x0000006000637202 */ /* 0x000fce0000000f00 */
[----:B------:R-:W-:Y:S05]  /*dc20*/  WARPSYNC.COLLECTIVE R98, `(.L_x_1752) ;  /* 0x0000000062087348 */ /* 0x000fea0003c00000 */
[----:B------:R0:W1:Y:S02]  /*dc30*/  SHFL.BFLY P4, R97, R99, R100, R101 ;  /* 0x0c00006463617389 */ /* 0x0000640000080065 */
[----:B01----:R-:W-:Y:S05]  /*dc40*/  ENDCOLLECTIVE ;  /* 0x000000000000791b */ /* 0x003fea0003800000 */
.L_x_1752:
[----:B------:R-:W-:Y:S01]  /*dc50*/  MOV R95, R97 ;  /* 0x00000061005f7202 */ /* 0x000fe20000000f00 */
[----:B------:R-:W-:Y:S06]  /*dc60*/  BRA `(.L_x_1753) ;  /* 0xfffffff000387947 */ /* 0x000fec000383ffff */
.L_x_1754:
        /* <DEDUP_REMOVED lines=9> */
.L_x_20235:


//--------------------- .text._ZN10layer_norm13ln_fwd_kernelINS_13Kernel_traitsI13__nv_bfloat16S2_S2_S2_fjLj512ELj1ELj4ELj1ELj16ENS_18Kernel_traits_baseILj512ES2_S2_S2_S2_fjLj128EEEEELb1ELb1ELb1ELb1EEEvNS_9FwdParamsE --------------------------
	.section	.text._ZN10layer_norm13ln_fwd_kernelINS_13Kernel_traitsI13__nv_bfloat16S2_S2_S2_fjLj512ELj1ELj4ELj1ELj16ENS_18Kernel_traits_baseILj512ES2_S2_S2_S2_fjLj128EEEEELb1ELb1ELb1ELb1EEEvNS_9FwdParamsE,"ax",@progbits
	.align	128
        .global         _ZN10layer_norm13ln_fwd_kernelINS_13Kernel_traitsI13__nv_bfloat16S2_S2_S2_fjLj512ELj1ELj4ELj1ELj16ENS_18Kernel_traits_baseILj512ES2_S2_S2_S2_fjLj128EEEEELb1ELb1ELb1ELb1EEEvNS_9FwdParamsE
        .type           _ZN10layer_norm13ln_fwd_kernelINS_13Kernel_traitsI13__nv_bfloat16S2_S2_S2_fjLj512ELj1ELj4ELj1ELj16ENS_18Kernel_traits_baseILj512ES2_S2_S2_S2_fjLj128EEEEELb1ELb1ELb1ELb1EEEvNS_9FwdParamsE,@function
        .size           _ZN10layer_norm13ln_fwd_kernelINS_13Kernel_traitsI13__nv_bfloat16S2_S2_S2_fjLj512ELj1ELj4ELj1ELj16ENS_18Kernel_traits_baseILj512ES2_S2_S2_S2_fjLj128EEEEELb1ELb1ELb1ELb1EEEvNS_9FwdParamsE,(.L_x_20236 - _ZN10layer_norm13ln_fwd_kernelINS_13Kernel_traitsI13__nv_bfloat16S2_S2_S2_fjLj512ELj1ELj4ELj1ELj16ENS_18Kernel_traits_baseILj512ES2_S2_S2_S2_fjLj128EEEEELb1ELb1ELb1ELb1EEEvNS_9FwdParamsE)
        .other          _ZN10layer_norm13ln_fwd_kernelINS_13Kernel_traitsI13__nv_bfloat16S2_S2_S2_fjLj512ELj1ELj4ELj1ELj16ENS_18Kernel_traits_baseILj512ES2_S2_S2_S2_fjLj128EEEEELb1ELb1ELb1ELb1EEEvNS_9FwdParamsE,@"STO_CUDA_ENTRY STV_DEFAULT"
_ZN10layer_norm13ln_fwd_kernelINS_13Kernel_traitsI13__nv_bfloat16S2_S2_S2_fjLj512ELj1ELj4ELj1ELj16ENS_18Kernel_traits_baseILj512ES2_S2_S2_S2_fjLj128EEEEELb1ELb1ELb1ELb1EEEvNS_9FwdParamsE:
.text._ZN10layer_norm13ln_fwd_kernelINS_13Kernel_traitsI13__nv_bfloat16S2_S2_S2_fjLj512ELj1ELj4ELj1ELj16ENS_18Kernel_traits_baseILj512ES2_S2_S2_S2_fjLj128EEEEELb1ELb1ELb1ELb1EEEvNS_9FwdParamsE:
        /* <DEDUP_REMOVED lines=35> */
[----:B------:R-:W-:Y:S01]  /*0230*/  ISETP.GE.AND P2, PT, R67, UR10, PT ;  /* 0x0000000a43007c0c */ /* 0x000fe2000bf46270 */
[----:B---3--:R-:W-:Y:S01]  /*0240*/  IMAD R65, R0, UR5, R65 ;  /* 0x0000000500417c24 */ /* 0x008fe2000f8e0241 */
[----:B----4-:R-:W-:Y:S02]  /*0250*/  @P1 R2UR UR6, R2 ;  /* 0x00000000020612ca */ /* 0x010fe400000e0000 */
[----:B------:R-:W-:Y:S02]  /*0260*/  @P1 R2UR UR7, R3 ;  /* 0x00000000030712ca */ /* 0x000fe400000e0000 */
[----:B--2---:R-:W-:-:S04]  /*0270*/  @P1 IADD3 R108, P3, PT, R20, R37, RZ ;  /* 0x00000025146c1210 */ /* 0x004fc80007f7e0ff */
[----:B------:R-:W-:-:S03]  /*0280*/  @P1 IADD3.X R109, PT, PT, RZ, R21, RZ, P3, !PT ;  /* 0x00000015ff6d1210 */ /* 0x000fc60001ffe4ff */
[----:B-1----:R-:W-:Y:S06]  /*0290*/  @P2 EXIT ;  /* 0x000000000000294d */ /* 0x002fec0003800000 */
[--C-:B------:R-:W-:Y:S01]  /*02a0*/  SHF.R.U64 R66, R108, 0x2, R109.reuse ;  /* 0x000000026c427819 */ /* 0x100fe2000000126d */
[C---:B------:R-:W-:Y:S01]  /*02b0*/  IMAD.HI.U32 R3, R65.reuse, -0x326172a9, RZ ;  /* 0xcd9e8d5741037827 */ /* 0x040fe200078e00ff */
[----:B------:R-:W-:Y:S01]  /*02c0*/  SHF.R.U32.HI R64, RZ, 0x2, R109 ;  /* 0x00000002ff407819 */ /* 0x000fe2000001166d */
[----:B------:R-:W-:Y:S01]  /*02d0*/  UIADD3 UR15, UPT, UPT, UR6, -0x61c88647, URZ ;  /* 0x9e3779b9060f7890 */ /* 0x000fe2000fffe0ff */
[-C--:B-----5:R-:W-:Y:S01]  /*02e0*/  @P0 MOV R62, R17.reuse ;  /* 0x00000011003e0202 */ /* 0x0a0fe20000000f00 */
[----:B------:R-:W-:Y:S01]  /*02f0*/  IMAD.HI.U32 R0, R66, -0x2daee0ad, RZ ;  /* 0xd2511f5342007827 */ /* 0x000fe200078e00ff */
[----:B------:R-:W-:Y:S01]  /*0300*/  LOP3.LUT R3, R64, UR6, R3, 0x96, !PT ;  /* 0x0000000640037c12 */ /* 0x000fe2000f8e9603 */
[----:B------:R-:W-:Y:S01]  /*0310*/  UIADD3 UR16, UPT, UPT, UR7, -0x4498517b, URZ ;  /* 0xbb67ae8507107890 */ /* 0x000fe2000fffe0ff */
[----:B------:R-:W-:Y:S01]  /*0320*/  @!P0 MOV R62, R17 ;  /* 0x00000011003e8202 */ /* 0x000fe20000000f00 */
[----:B------:R-:W-:Y:S01]  /*0330*/  IMAD R21, R65, -0x326172a9, RZ ;  /* 0xcd9e8d5741157824 */ /* 0x000fe200078e02ff */
[----:B------:R-:W-:Y:S01]  /*0340*/  LOP3.LUT R0, R0, UR7, RZ, 0x3c, !PT ;  /* 0x0000000700007c12 */ /* 0x000fe2000f8e3cff */
[----:B------:R-:W-:Y:S01]  /*0350*/  IMAD R23, R66, -0x2daee0ad, RZ ;  /* 0xd2511f5342177824 */ /* 0x000fe200078e02ff */
[----:B------:R-:W-:Y:S01]  /*0360*/  UIADD3 UR17, UPT, UPT, UR6, 0x3c6ef372, URZ ;  /* 0x3c6ef37206117890 */ /* 0x000fe2000fffe0ff */
[----:B------:R-:W-:Y:S01]  /*0370*/  IMAD.HI.U32 R20, R3, -0x2daee0ad, RZ ;  /* 0xd2511f5303147827 */ /* 0x000fe200078e00ff */
[----:B------:R-:W-:Y:S01]  /*0380*/  UIADD3 UR18, UPT, UPT, UR7, 0x76cf5d0a, URZ ;  /* 0x76cf5d0a07127890 */ /* 0x000fe2000fffe0ff */
[-C--:B------:R-:W-:Y:S01]  /*0390*/  @P0 MOV R59, R12.reuse ;  /* 0x0000000c003b0202 */ /* 0x080fe20000000f00 */
[----:B------:R-:W-:Y:S01]  /*03a0*/  UIADD3 UR19, UPT, UPT, UR6, -0x255992d5, URZ ;  /* 0xdaa66d2b06137890 */ /* 0x000fe2000fffe0ff */
[C---:B------:R-:W-:Y:S01]  /*03b0*/  IMAD.HI.U32 R2, R0.reuse, -0x326172a9, RZ ;  /* 0xcd9e8d5700027827 */ /* 0x040fe200078e00ff */
[----:B------:R-:W-:Y:S01]  /*03c0*/  LOP3.LUT R20, R23, UR16, R20, 0x96, !PT ;  /* 0x0000001017147c12 */ /* 0x000fe2000f8e9614 */
[----:B------:R-:W-:Y:S01]  /*03d0*/  UIADD3 UR20, UPT, UPT, UR7, 0x32370b8f, URZ ;  /* 0x32370b8f07147890 */ /* 0x000fe2000fffe0ff */
[----:B------:R-:W-:Y:S01]  /*03e0*/  @!P0 MOV R59, R12 ;  /* 0x0000000c003b8202 */ /* 0x000fe20000000f00 */
        /* <DEDUP_REMOVED lines=8> */
[C---:B------:R-:W-:Y:S01]  /*0470*/  IMAD.HI.U32 R21, R2.reuse, -0x2daee0ad, RZ ;  /* 0xd2511f5302157827 */ /* 0x040fe200078e00ff */
[----:B------:R-:W-:Y:S01]  /*0480*/  LOP3.LUT R0, R3, UR17, R0, 0x96, !PT ;  /* 0x0000001103007c12 */ /* 0x000fe2000f8e9600 */
[----:B------:R-:W-:Y:S01]  /*0490*/  UIADD3 UR24, UPT, UPT, UR7, -0x56f99767, URZ ;  /* 0xa906689907187890 */ /* 0x000fe2000fffe0ff */
[----:B------:R-:W-:Y:S01]  /*04a0*/  @!P0 CS2R R32, SRZ ;  /* 0x0000000000208805 */ /* 0x000fe2000001ff00 */
[----:B------:R-:W-:Y:S01]  /*04b0*/  IMAD R23, R2, -0x2daee0ad, RZ ;  /* 0xd2511f5302177824 */ /* 0x000fe200078e02ff */
[----:B------:R-:W-:Y:S01]  /*04c0*/  LOP3.LUT R21, R22, UR18, R21, 0x96, !PT ;  /* 0x0000001216157c12 */ /* 0x000fe2000f8e9615 */
[----:B------:R-:W-:Y:S01]  /*04d0*/  IMAD R20, R20, -0x326172a9, RZ ;  /* 0xcd9e8d5714147824 */ /* 0x000fe200078e02ff */
[----:B------:R-:W-:Y:S01]  /*04e0*/  UIADD3 UR25, UPT, UPT, UR6, -0x4ab325aa, URZ ;  /* 0xb54cda5606197890 */ /* 0x000fe2000fffe0ff */
[C---:B------:R-:W-:Y:S01]  /*04f0*/  IMAD.HI.U32 R2, R0.reuse, -0x2daee0ad, RZ ;  /* 0xd2511f5300027827 */ /* 0x040fe200078e00ff */
[----:B------:R-:W-:Y:S01]  /*0500*/  UIADD3 UR26, UPT, UPT, UR7, 0x646e171e, URZ ;  /* 0x646e171e071a7890 */ /* 0x000fe2000fffe0ff */
[----:B------:R-:W-:Y:S01]  /*0510*/  @!P0 CS2R R30, SRZ ;  /* 0x00000000001e8805 */ /* 0x000fe2000001ff00 */
[----:B------:R-:W-:Y:S01]  /*0520*/  UIADD3 UR27, UPT, UPT, UR6, 0x5384540f, URZ ;  /* 0x5384540f061b7890 */ /* 0x000fe2000fffe0ff */
[----:B------:R-:W-:Y:S01]  /*0530*/  IMAD.HI.U32 R3, R21, -0x326172a9, RZ ;  /* 0xcd9e8d5715037827 */ /* 0x000fe200078e00ff */
[----:B------:R-:W-:Y:S01]  /*0540*/  LOP3.LUT R2, R23, UR20, R2, 0x96, !PT ;  /* 0x0000001417027c12 */ /* 0x000fe2000f8e9602 */
[----:B------:R-:W-:Y:S01]  /*0550*/  UIADD3 UR28, UPT, UPT, UR7, 0x1fd5c5a3, URZ ;  /* 0x1fd5c5a3071c7890 */ /* 0x000fe2000fffe0ff */
[----:B------:R-:W-:Y:S01]  /*0560*/  @!P0 CS2R R28, SRZ ;  /* 0x00000000001c8805 */ /* 0x000fe2000001ff00 */
[----:B------:R-:W-:Y:S01]  /*0570*/  IMAD R23, R0, -0x2daee0ad, RZ ;  /* 0xd2511f5300177824 */ /* 0x000fe200078e02ff */
[----:B------:R-:W-:Y:S01]  /*0580*/  LOP3.LUT R3, R20, UR19, R3, 0x96, !PT ;  /* 0x0000001314037c12 */ /* 0x000fe2000f8e9603 */
[----:B------:R-:W-:Y:S01]  /*0590*/  IMAD R21, R21, -0x326172a9, RZ ;  /* 0xcd9e8d5715157824 */ /* 0x000fe200078e02ff */
[----:B------:R-:W-:Y:S01]  /*05a0*/  UIADD3 UR29, UPT, UPT, UR6, -0xe443238, URZ ;  /* 0xf1bbcdc8061d7890 */ /* 0x000fe2000fffe0ff */
[C---:B------:R-:W-:Y:S01]  /*05b0*/  IMAD.HI.U32 R0, R2.reuse, -0x326172a9, RZ ;  /* 0xcd9e8d5702007827 */ /* 0x040fe200078e00ff */
[----:B------:R-:W-:Y:S01]  /*05c0*/  UIADD3 UR30, UPT, UPT, UR7, -0x24c28bd8, URZ ;  /* 0xdb3d7428071e7890 */ /* 0x000fe2000fffe0ff */
[----:B------:R-:W-:Y:S01]  /*05d0*/  @P0 MOV R56, R15 ;  /* 0x0000000f00380202 */ /* 0x000fe20000000f00 */
[----:B------:R-:W-:Y:S01]  /*05e0*/  UIADD3 UR31, UPT, UPT, UR6, -0x700cb87f, URZ ;  /* 0x8ff34781061f7890 */ /* 0x000fe2000fffe0ff */
[----:B------:R-:W-:Y:S01]  /*05f0*/  IMAD.HI.U32 R20, R3, -0x2daee0ad, RZ ;  /* 0xd2511f5303147827 */ /* 0x000fe200078e00ff */
[----:B------:R-:W-:Y:S01]  /*0600*/  LOP3.LUT R0, R21, UR21, R0, 0x96, !PT ;  /* 0x0000001515007c12 */ /* 0x000fe2000f8e9600 */
[----:B------:R-:W-:Y:S01]  /*0610*/  UIADD3 UR32, UPT, UPT, UR7, -0x695add53, URZ ;  /* 0x96a522ad07207890 */ /* 0x000fe2000fffe0ff */
[-C--:B------:R-:W-:Y:S01]  /*0620*/  @P0 MOV R53, R10.reuse ;  /* 0x0000000a00350202 */ /* 0x080fe20000000f00 */
[----:B------:R-:W-:Y:S01]  /*0630*/  @P0 IMAD.MOV.U32 R63, RZ, RZ, R16 ;  /* 0x000000ffff3f0224 */ /* 0x000fe200078e0010 */
[----:B------:R-:W-:Y:S01]  /*0640*/  LOP3.LUT R20, R23, UR22, R20, 0x96, !PT ;  /* 0x0000001617147c12 */ /* 0x000fe2000f8e9614 */
[----:B------:R-:W-:Y:S01]  /*0650*/  @!P0 IMAD.MOV.U32 R63, RZ, RZ, R16 ;  /* 0x000000ffff3f8224 */ /* 0x000fe200078e0010 */
[----:B------:R-:W-:Y:S01]  /*0660*/  @P0 MOV R26, R5 ;  /* 0x00000005001a0202 */ /* 0x000fe20000000f00 */
[----:B------:R-:W-:Y:S01]  /*0670*/  IMAD R21, R2, -0x326172a9, RZ ;  /* 0xcd9e8d5702157824 */ /* 0x000fe200078e02ff */
[----:B------:R-:W-:Y:S01]  /*0680*/  @!P0 MOV R56, R15 ;  /* 0x0000000f00388202 */ /* 0x000fe20000000f00 */
[----:B------:R-:W-:Y:S01]  /*0690*/  IMAD R16, R3, -0x2daee0ad, RZ ;  /* 0xd2511f5303107824 */ /* 0x000fe200078e02ff */
[----:B------:R-:W-:Y:S01]  /*06a0*/  @!P0 MOV R53, R10 ;  /* 0x0000000a00358202 */ /* 0x000fe20000000f00 */
[----:B------:R-:W-:Y:S01]  /*06b0*/  IMAD.HI.U32 R2, R20, -0x326172a9, RZ ;  /* 0xcd9e8d5714027827 */ /* 0x000fe200078e00ff */
[----:B------:R-:W-:Y:S01]  /*06c0*/  @!P0 MOV R26, R5 ;  /* 0x00000005001a8202 */ /* 0x000fe20000000f00 */
[----:B------:R-:W-:Y:S01]  /*06d0*/  BSSY B0, `(.L_x_1755) ;  /* 0x0000cd5000007945 */ /* 0x000fe20003800000 */
[----:B------:R-:W-:Y:S01]  /*06e0*/  LOP3.LUT R108, R108, 0x3, RZ, 0xc0, !PT ;  /* 0x000000036c6c7812 */ /* 0x000fe200078ec0ff */
[----:B------:R-:W-:Y:S01]  /*06f0*/  IMAD.HI.U32 R3, R0, -0x2daee0ad, RZ ;  /* 0xd2511f5300037827 */ /* 0x000fe200078e00ff */
[----:B------:R-:W-:Y:S01]  /*0700*/  LOP3.LUT R2, R21, UR23, R2, 0x96, !PT ;  /* 0x0000001715027c12 */ /* 0x000fe2000f8e9602 */
[----:B------:R-:W0:Y:S01]  /*0710*/  LDCU UR10, c[0x0][0x404] ;  /* 0x00008080ff0a77ac */ /* 0x000e220008000800 */
[----:B------:R-:W-:Y:S01]  /*0720*/  PRMT R23, R30, 0x7632, R23 ;  /* 0x000076321e177816 */ /* 0x000fe20000000017 */
[----:B------:R-:W-:Y:S01]  /*0730*/  @P0 IMAD.MOV.U32 R60, RZ, RZ, R19 ;  /* 0x000000ffff3c0224 */ /* 0x000fe200078e0013 */
[----:B------:R-:W-:Y:S01]  /*0740*/  LOP3.LUT R3, R16, UR24, R3, 0x96, !PT ;  /* 0x0000001810037c12 */ /* 0x000fe2000f8e9603 */
[----:B------:R-:W-:Y:S01]  /*0750*/  @!P0 IMAD.MOV.U32 R60, RZ, RZ, R19 ;  /* 0x000000ffff3c8224 */ /* 0x000fe200078e0013 */
[----:B------:R-:W-:Y:S01]  /*0760*/  PRMT R22, R53, 0x7632, R22 ;  /* 0x0000763235167816 */ /* 0x000fe20000000016 */
[----:B------:R-:W-:Y:S01]  /*0770*/  IMAD R19, R0, -0x2daee0ad, RZ ;  /* 0xd2511f5300137824 */ /* 0x000fe200078e02ff */
[----:B------:R-:W-:Y:S01]  /*0780*/  PRMT R21, R29, 0x7632, R21 ;  /* 0x000076321d157816 */ /* 0x000fe20000000015 */
[----:B------:R-:W-:Y:S01]  /*0790*/  IMAD R17, R20, -0x326172a9, RZ ;  /* 0xcd9e8d5714117824 */ /* 0x000fe200078e02ff */
[----:B------:R-:W-:Y:S01]  /*07a0*/  PRMT R15, R34, 0x7632, R15 ;  /* 0x00007632220f7816 */ /* 0x000fe2000000000f */
[----:B------:R-:W-:Y:S01]  /*07b0*/  IMAD.HI.U32 R0, R3, -0x326172a9, RZ ;  /* 0xcd9e8d5703007827 */ /* 0x000fe200078e00ff */
[----:B------:R-:W-:Y:S01]  /*07c0*/  PRMT R10, R63, 0x7632, R10 ;  /* 0x000076323f0a7816 */ /* 0x000fe2000000000a */
[----:B------:R-:W1:Y:S01]  /*07d0*/  LDCU.U8 UR11, c[0x0][0x410] ;  /* 0x00008200ff0b77ac */ /* 0x000e620008000000 */
[----:B------:R-:W-:Y:S01]  /*07e0*/  PRMT R5, R56, 0x7632, R5 ;  /* 0x0000763238057816 */ /* 0x000fe20000000005 */
[----:B------:R-:W-:Y:S01]  /*07f0*/  IMAD.HI.U32 R16, R2, -0x2daee0ad, RZ ;  /* 0xd2511f5302107827 */ /* 0x000fe200078e00ff */
[----:B------:R-:W-:Y:S01]  /*0800*/  LOP3.LUT R0, R17, UR25, R0, 0x96, !PT ;  /* 0x0000001911007c12 */ /* 0x000fe2000f8e9600 */
[----:B------:R-:W2:Y:S01]  /*0810*/  LDCU UR14, c[0x0][0x448] ;  /* 0x00008900ff0e77ac */ /* 0x000ea20008000800 */
[----:B------:R-:W-:Y:S01]  /*0820*/  PRMT R17, R35, 0x7632, R17 ;  /* 0x0000763223117816 */ /* 0x000fe20000000011 */
[--C-:B------:R-:W-:Y:S01]  /*0830*/  @P0 IMAD.MOV.U32 R58, RZ, RZ, R13.reuse ;  /* 0x000000ffff3a0224 */ /* 0x100fe200078e000d */
[----:B------:R-:W-:Y:S01]  /*0840*/  LOP3.LUT R16, R19, UR26, R16, 0x96, !PT ;  /* 0x0000001a13107c12 */ /* 0x000fe2000f8e9610 */
[----:B------:R-:W-:Y:S01]  /*0850*/  @!P0 IMAD.MOV.U32 R58, RZ, RZ, R13 ;  /* 0x000000ffff3a8224 */ /* 0x000fe200078e000d */
[----:B------:R-:W-:Y:S01]  /*0860*/  PRMT R19, R28, 0x7632, R19 ;  /* 0x000076321c137816 */ /* 0x000fe20000000013 */
[----:B------:R-:W-:Y:S01]  /*0870*/  IMAD R13, R2, -0x2daee0ad, RZ ;  /* 0xd2511f53020d7824 */ /* 0x000fe200078e02ff */
[----:B------:R-:W3:Y:S01]  /*0880*/  LDCU.64 UR12, c[0x0][0x408] ;  /* 0x00008100ff0c77ac */ /* 0x000ee20008000a00 */
[----:B------:R-:W-:-:S02]  /*0890*/  IMAD R3, R3, -0x326172a9, RZ ;  /* 0xcd9e8d5703037824 */ /* 0x000fc400078e02ff */
[----:B------:R-:W-:Y:S01]  /*08a0*/  IMAD.HI.U32 R2, R16, -0x326172a9, RZ ;  /* 0xcd9e8d5710027827 */ /* 0x000fe200078e00ff */
[----:B------:R-:W4:Y:S03]  /*08b0*/  LDCU.64 UR4, c[0x0][0x3a0] ;  /* 0x00007400ff0477ac */ /* 0x000f260008000a00 */
[----:B------:R-:W-:Y:S01]  /*08c0*/  IMAD.HI.U32 R12, R0, -0x2daee0ad, RZ ;  /* 0xd2511f53000c7827 */ /* 0x000fe200078e00ff */
[----:B------:R-:W-:-:S03]  /*08d0*/  LOP3.LUT R2, R3, UR27, R2, 0x96, !PT ;  /* 0x0000001b03027c12 */ /* 0x000fc6000f8e9602 */
[----:B------:R-:W-:Y:S01]  /*08e0*/  @P0 IMAD.MOV.U32 R54, RZ, RZ, R9 ;  /* 0x000000ffff360224 */ /* 0x000fe200078e0009 */
[----:B------:R-:W-:Y:S01]  /*08f0*/  LOP3.LUT R12, R13, UR28, R12, 0x96, !PT ;  /* 0x0000001c0d0c7c12 */ /* 0x000fe2000f8e960c */
[--C-:B------:R-:W-:Y:S01]  /*0900*/  @P0 IMAD.MOV.U32 R55, RZ, RZ, R8.reuse ;  /* 0x000000ffff370224 */ /* 0x100fe200078e0008 */
[----:B------:R-:W-:Y:S01]  /*0910*/  PRMT R13, R33, 0x7632, R13 ;  /* 0x00007632210d7816 */ /* 0x000fe2000000000d */
[----:B------:R-:W-:Y:S02]  /*0920*/  @!P0 IMAD.MOV.U32 R54, RZ, RZ, R9 ;  /* 0x000000ffff368224 */ /* 0x000fe400078e0009 */
[----:B------:R-:W-:Y:S02]  /*0930*/  @!P0 IMAD.MOV.U32 R55, RZ, RZ, R8 ;  /* 0x000000ffff378224 */ /* 0x000fe400078e0008 */
[----:B------:R-:W-:Y:S01]  /*0940*/  IMAD R9, R0, -0x2daee0ad, RZ ;  /* 0xd2511f5300097824 */ /* 0x000fe200078e02ff */
[----:B------:R-:W-:Y:S01]  /*0950*/  PRMT R20, R54, 0x7632, R20 ;  /* 0x0000763236147816 */ /* 0x000fe20000000014 */
[----:B------:R-:W-:Y:S01]  /*0960*/  IMAD R3, R16, -0x326172a9, RZ ;  /* 0xcd9e8d5710037824 */ /* 0x000fe200078e02ff */
[----:B------:R-:W-:Y:S01]  /*0970*/  PRMT R16, R60, 0x7632, R16 ;  /* 0x000076323c107816 */ /* 0x000fe20000000010 */
[----:B------:R-:W-:-:S04]  /*0980*/  IMAD.HI.U32 R0, R12, -0x326172a9, RZ ;  /* 0xcd9e8d570c007827 */ /* 0x000fc800078e00ff */
[----:B------:R-:W-:Y:S01]  /*0990*/  IMAD.HI.U32 R8, R2, -0x2daee0ad, RZ ;  /* 0xd2511f5302087827 */ /* 0x000fe200078e00ff */
[----:B------:R-:W-:-:S03]  /*09a0*/  LOP3.LUT R78, R3, UR29, R0, 0x96, !PT ;  /* 0x0000001d034e7c12 */ /* 0x000fc6000f8e9600 */
[----:B------:R-:W-:Y:S01]  /*09b0*/  HFMA2 R0, -RZ, RZ, 0, 0 ;  /* 0x00000000ff007431 */ /* 0x000fe200000001ff */
[----:B------:R-:W-:Y:S01]  /*09c0*/  PRMT R3, R58, 0x7632, R3 ;  /* 0x000076323a037816 */ /* 0x000fe20000000003 */
[----:B------:R-:W-:Y:S01]  /*09d0*/  @P0 IMAD.MOV.U32 R61, RZ, RZ, R18 ;  /* 0x000000ffff3d0224 */ /* 0x000fe200078e0012 */
[----:B------:R-:W-:Y:S01]  /*09e0*/  LOP3.LUT R106, R9, UR30, R8, 0x96, !PT ;  /* 0x0000001e096a7c12 */ /* 0x000fe2000f8e9608 */
[----:B------:R-:W-:Y:S02]  /*09f0*/  @P0 IMAD.MOV.U32 R57, RZ, RZ, R14 ;  /* 0x000000ffff390224 */ /* 0x000fe400078e000e */
[----:B------:R-:W-:Y:S02]  /*0a00*/  @P0 IMAD.MOV.U32 R27, RZ, RZ, R4 ;  /* 0x000000ffff1b0224 */ /* 0x000fe400078e0004 */
[----:B------:R-:W-:Y:S02]  /*0a10*/  @P0 IMAD.MOV.U32 R25, RZ, RZ, R6 ;  /* 0x000000ffff190224 */ /* 0x000fe400078e0006 */
[----:B------:R-:W-:-:S02]  /*0a20*/  @P0 IMAD.MOV.U32 R24, RZ, RZ, R7 ;  /* 0x000000ffff180224 */ /* 0x000fc400078e0007 */
[----:B------:R-:W-:Y:S02]  /*0a30*/  IMAD R12, R12, -0x326172a9, RZ ;  /* 0xcd9e8d570c0c7824 */ /* 0x000fe400078e02ff */
[----:B------:R-:W-:Y:S02]  /*0a40*/  IMAD R2, R2, -0x2daee0ad, RZ ;  /* 0xd2511f5302027824 */ /* 0x000fe400078e02ff */
        /* <DEDUP_REMOVED lines=12> */
[--C-:B------:R-:W-:Y:S01]  /*0b10*/  @!P0 IMAD.MOV.U32 R24, RZ, RZ, R7.reuse ;  /* 0x000000ffff188224 */ /* 0x100fe200078e0007 */
[----:B------:R-:W-:Y:S01]  /*0b20*/  PRMT R7, R26, 0x7632, R7 ;  /* 0x000076321a077816 */ /* 0x000fe20000000007 */
[--C-:B------:R-:W-:Y:S01]  /*0b30*/  @P0 IMAD.MOV.U32 R52, RZ, RZ, R11.reuse ;  /* 0x000000ffff340224 */ /* 0x100fe200078e000b */
[----:B------:R-:W-:Y:S01]  /*0b40*/  PRMT R8, R25, 0x7632, R8 ;  /* 0x0000763219087816 */ /* 0x000fe20000000008 */
[--C-:B------:R-:W-:Y:S01]  /*0b50*/  @!P0 IMAD.MOV.U32 R52, RZ, RZ, R11.reuse ;  /* 0x000000ffff348224 */ /* 0x100fe200078e000b */
[----:B------:R-:W-:Y:S01]  /*0b60*/  PRMT R11, R32, 0x7632, R11 ;  /* 0x00007632200b7816 */ /* 0x000fe2000000000b */
[----:B------:R-:W-:Y:S01]  /*0b70*/  IMAD R78, R78, -0x2daee0ad, RZ ;  /* 0xd2511f534e4e7824 */ /* 0x000fe200078e02ff */
[----:B------:R-:W-:Y:S01]  /*0b80*/  PRMT R9, R24, 0x7632, R9 ;  /* 0x0000763218097816 */ /* 0x000fe20000000009 */
[----:B------:R-:W-:Y:S01]  /*0b90*/  IMAD R106, R106, -0x326172a9, RZ ;  /* 0xcd9e8d576a6a7824 */ /* 0x000fe200078e02ff */
[----:B------:R-:W-:-:S02]  /*0ba0*/  PRMT R6, R27, 0x7632, R6 ;  /* 0x000076321b067816 */ /* 0x000fc40000000006 */
[----:B01234-:R-:W-:-:S07]  /*0bb0*/  PRMT R4, R57, 0x7632, R4 ;  /* 0x0000763239047816 */ /* 0x01ffce0000000004 */
.L_x_1991:
[----:B------:R-:W0:Y:S08]  /*0bc0*/  LDC.64 R44, c[0x0][0x3f0] ;  /* 0x0000fc00ff2c7b82 */ /* 0x000e300000000a00 */
[----:B------:R-:W1:Y:S08]  /*0bd0*/  LDC R90, c[0x0][0x388] ;  /* 0x0000e200ff5a7b82 */ /* 0x000e700000000800 */
[----:B------:R-:W2:Y:S01]  /*0be0*/  LDC.64 R46, c[0x0][0x3f8] ;  /* 0x0000fe00ff2e7b82 */ /* 0x000ea20000000a00 */
[----:B0-----:R-:W-:-:S05]  /*0bf0*/  IMAD.WIDE R48, R67, 0x4, R44 ;  /* 0x0000000443307825 */ /* 0x001fca00078e022c */
[----:B------:R-:W3:Y:S01]  /*0c00*/  LDG.E R91, desc[UR8][R48.64] ;  /* 0x00000008305b7981 */ /* 0x000ee2000c1e1900 */
[----:B------:R-:W-:Y:S02]  /*0c10*/  IMAD.MOV.U32 R99, RZ, RZ, RZ ;  /* 0x000000ffff637224 */ /* 0x000fe400078e00ff */
[----:B--2---:R-:W-:-:S05]  /*0c20*/  IMAD.WIDE R46, R67, 0x4, R46 ;  /* 0x00000004432e7825 */ /* 0x004fca00078e022e */
[----:B-----5:R0:W5:Y:S01]  /*0c30*/  LDG.E R89, desc[UR8][R46.64] ;  /* 0x000000082e597981 */ /* 0x020162000c1e1900 */
[----:B---3--:R-:W-:-:S13]  /*0c40*/  ISETP.GE.AND P1, PT, R91, 0x1, PT ;  /* 0x000000015b00780c */ /* 0x008fda0003f26270 */
[----:B------:R-:W2:Y:S01]  /*0c50*/  @P1 LDC.64 R44, c[0x0][0x390] ;  /* 0x0000e400ff2c1b82 */ /* 0x000ea20000000a00 */
[----:B------:R-:W-:-:S04]  /*0c60*/  @P1 VIADD R51, R91, 0xffffffff ;  /* 0xffffffff5b331836 */ /* 0x000fc80000000000 */
        /* <DEDUP_REMOVED lines=16> */
[----:B------:R-:W-:Y:S01]  /*0d70*/  ISETP.GT.AND P2, PT, R91, RZ, PT ;  /* 0x000000ff5b00720c */ /* 0x000fe20003f44270 */
[----:B------:R-:W-:-:S12]  /*0d80*/  BSSY.RECONVERGENT B1, `(.L_x_1757) ;  /* 0x000005a000017945 */ /* 0x000fd80003800200 */
[----:B------:R-:W-:Y:S01]  /*0d90*/  @!P2 MOV R79, R78 ;  /* 0x0000004e004fa202 */ /* 0x000fe20000000f00 */
[----:B------:R-:W-:Y:S02]  /*0da0*/  @!P2 IMAD.MOV.U32 R44, RZ, RZ, R108 ;  /* 0x000000ffff2ca224 */ /* 0x000fe400078e006c */
[----:B--2---:R-:W-:Y:S01]  /*0db0*/  @!P2 IMAD.U32 R88, R40, 0x10000, RZ ;  /* 0x000100002858a824 */ /* 0x004fe200078e00ff */
        /* <DEDUP_REMOVED lines=17> */
.L_x_1761:
        /* <DEDUP_REMOVED lines=13> */
.L_x_1763:
[----:B------:R-:W-:Y:S05]  /*0fa0*/  BSYNC.RECONVERGENT B3 ;  /* 0x0000000000037941 */ /* 0x000fea0003800200 */
.L_x_1762:
        /* <DEDUP_REMOVED lines=40> */
[----:B------:R-:W-:Y:S01]  /*1230*/  LOP3.LUT R75, R46, UR32, R45, 0x96, !PT ;  /* 0x000000202e4b7c12 */ /* 0x000fe2000f8e962d */
[----:B------:R-:W-:-:S07]  /*1240*/  IMAD.MOV.U32 R45, RZ, RZ, R78 ;  /* 0x000000ffff2d7224 */ /* 0x000fce00078e004e */
.L_x_1760:
[----:B------:R-:W-:Y:S05]  /*1250*/  BSYNC.RECONVERGENT B2 ;  /* 0x0000000000027941 */ /* 0x000fea0003800200 */
.L_x_1759:
[----:B------:R-:W-:Y:S01]  /*1260*/  I2FP.F32.U32 R45, R45 ;  /* 0x0000002d002d7245 */ /* 0x000fe20000201000 */
[----:B------:R-:W-:Y:S02]  /*1270*/  IMAD.MOV.U32 R48, RZ, RZ, 0x2f800000 ;  /* 0x2f800000ff307424 */ /* 0x000fe400078e00ff */
[----:B-----5:R-:W-:Y:S02]  /*1280*/  IMAD.U32 R46, R36, 0x10000, RZ ;  /* 0x00010000242e7824 */ /* 0x020fe400078e00ff */
[----:B------:R-:W-:Y:S01]  /*1290*/  FFMA.FTZ R45, R45, R48, 1.1641532182693481445e-10 ;  /* 0x2f0000002d2d7423 */ /* 0x000fe20000010030 */
[----:B------:R-:W-:Y:S02]  /*12a0*/  IMAD.U32 R47, R40, 0x10000, RZ ;  /* 0x00010000282f7824 */ /* 0x000fe400078e00ff */
[----:B------:R-:W-:Y:S02]  /*12b0*/  FMUL.FTZ R46, R46, UR13 ;  /* 0x0000000d2e2e7c20 */ /* 0x000fe40008410000 */
[----:B------:R-:W-:-:S02]  /*12c0*/  FSETP.GTU.FTZ.AND P3, PT, R45, UR10, PT ;  /* 0x0000000a2d007c0b */ /* 0x000fc4000bf7c000 */
[----:B------:R-:W-:Y:S01]  /*12d0*/  FMUL.FTZ R46, R46, UR12 ;  /* 0x0000000c2e2e7c20 */ /* 0x000fe20008410000 */
[----:B------:R-:W-:Y:S02]  /*12e0*/  SHF.L.U32 R45, R59, 0x10, RZ ;  /* 0x000000103b2d7819 */ /* 0x000fe400000006ff */
[----:B------:R-:W-:Y:S02]  /*12f0*/  SEL R69, RZ, 0x1, P3 ;  /* 0x00000001ff457807 */ /* 0x000fe40001800000 */
[----:B------:R-:W-:-:S05]  /*1300*/  FSEL R46, R46, RZ, !P3 ;  /* 0x000000ff2e2e7208 */ /* 0x000fca0005800000 */
[----:B------:R-:W-:-:S07]  /*1310*/  FFMA.FTZ R88, R46, R45, R47 ;  /* 0x0000002d2e587223 */ /* 0x000fce000001002f */
.L_x_1758:
[----:B------:R-:W-:Y:S05]  /*1320*/  BSYNC.RECONVERGENT B1 ;  /* 0x0000000000017941 */ /* 0x000fea0003800200 */
.L_x_1757:
        /* <DEDUP_REMOVED lines=23> */
.L_x_1768:
        /* <DEDUP_REMOVED lines=13> */
.L_x_1770:
[----:B------:R-:W-:Y:S05]  /*1570*/  BSYNC.RECONVERGENT B3 ;  /* 0x0000000000037941 */ /* 0x000fea0003800200 */
.L_x_1769:
        /* <DEDUP_REMOVED lines=42> */
.L_x_1767:
[----:B------:R-:W-:Y:S05]  /*1820*/  BSYNC.RECONVERGENT B2 ;  /* 0x0000000000027941 */ /* 0x000fea0003800200 */
.L_x_1766:
        /* <DEDUP_REMOVED lines=14> */
.L_x_1765:
[----:B------:R-:W-:Y:S05]  /*1910*/  BSYNC.RECONVERGENT B1 ;  /* 0x0000000000017941 */ /* 0x000fea0003800200 */
.L_x_1764:
        /* <DEDUP_REMOVED lines=22> */
.L_x_1775:
        /* <DEDUP_REMOVED lines=13> */
.L_x_1777:
[----:B------:R-:W-:Y:S05]  /*1b50*/  BSYNC.RECONVERGENT B3 ;  /* 0x0000000000037941 */ /* 0x000fea0003800200 */
.L_x_1776:
        /* <DEDUP_REMOVED lines=42> */
.L_x_1774:
[----:B------:R-:W-:Y:S05]  /*1e00*/  BSYNC.RECONVERGENT B2 ;  /* 0x0000000000027941 */ /* 0x000fea0003800200 */
.L_x_1773:
[----:B------:R-:W-:Y:S01]  /*1e10*/  I2FP.F32.U32 R45, R46 ;  /* 0x0000002e002d7245 */ /* 0x000fe20000201000 */
[----:B------:R-:W-:Y:S01]  /*1e20*/  IMAD.MOV.U32 R48, RZ, RZ, 0x2f800000 ;  /* 0x2f800000ff307424 */ /* 0x000fe200078e00ff */
[----:B-----5:R-:W-:Y:S01]  /*1e30*/  SHF.L.U32 R46, R37, 0x10, RZ ;  /* 0x00000010252e7819 */ /* 0x020fe200000006ff */
        /* <DEDUP_REMOVED lines=9> */
.L_x_1772:
[----:B------:R-:W-:Y:S05]  /*1ed0*/  BSYNC.RECONVERGENT B1 ;  /* 0x0000000000017941 */ /* 0x000fea0003800200 */
.L_x_1771:
        /* <DEDUP_REMOVED lines=23> */
.L_x_1782:
        /* <DEDUP_REMOVED lines=13> */
.L_x_1784:
[----:B------:R-:W-:Y:S05]  /*2120*/  BSYNC.RECONVERGENT B3 ;  /* 0x0000000000037941 */ /* 0x000fea0003800200 */
.L_x_1783:
        /* <DEDUP_REMOVED lines=42> */
.L_x_1781:
[----:B------:R-:W-:Y:S05]  /*23d0*/  BSYNC.RECONVERGENT B2 ;  /* 0x0000000000027941 */ /* 0x000fea0003800200 */
.L_x_1780:
[----:B-----5:R-:W-:Y:S01]  /*23e0*/  PRMT R47, R37, 0x7632, R47 ;  /* 0x00007632252f7816 */ /* 0x020fe2000000002f */
[----:B------:R-:W-:Y:S01]  /*23f0*/  IMAD.MOV.U32 R49, RZ, RZ, 0x2f800000 ;  /* 0x2f800000ff317424 */ /* 0x000fe200078e00ff */
        /* <DEDUP_REMOVED lines=12> */
.L_x_1779:
[----:B------:R-:W-:Y:S05]  /*24c0*/  BSYNC.RECONVERGENT B1 ;  /* 0x0000000000017941 */ /* 0x000fea0003800200 */
.L_x_1778:
        /* <DEDUP_REMOVED lines=22> */
.L_x_1789:
        /* <DEDUP_REMOVED lines=13> */
.L_x_1791:
[----:B------:R-:W-:Y:S05]  /*2700*/  BSYNC.RECONVERGENT B3 ;  /* 0x0000000000037941 */ /* 0x000fea0003800200 */
.L_x_1790:
        /* <DEDUP_REMOVED lines=41> */
.L_x_1788:
[----:B------:R-:W-:Y:S05]  /*29a0*/  BSYNC.RECONVERGENT B2 ;  /* 0x0000000000027941 */ /* 0x000fea0003800200 */
.L_x_1787:
        /* <DEDUP_REMOVED lines=12> */
.L_x_1786:
[----:B------:R-:W-:Y:S05]  /*2a70*/  BSYNC.RECONVERGENT B1 ;  /* 0x0000000000017941 */ /* 0x000fea0003800200 */
.L_x_1785:
        /* <DEDUP_REMOVED lines=23> */
.L_x_1796:
        /* <DEDUP_REMOVED lines=13> */
.L_x_1798:
[----:B------:R-:W-:Y:S05]  /*2cc0*/  BSYNC.RECONVERGENT B3 ;  /* 0x0000000000037941 */ /* 0x000fea0003800200 */
.L_x_1797:
        /* <DEDUP_REMOVED lines=42> */
.L_x_1795:
[----:B------:R-:W-:Y:S05]  /*2f70*/  BSYNC.RECONVERGENT B2 ;  /* 0x0000000000027941 */ /* 0x000fea0003800200 */
.L_x_1794:
        /* <DEDUP_REMOVED lines=14> */
.L_x_1793:
[----:B------:R-:W-:Y:S05]  /*3060*/  BSYNC.RECONVERGENT B1 ;  /* 0x0000000000017941 */ /* 0x000fea0003800200 */
.L_x_1792:
        /* <DEDUP_REMOVED lines=22> */
.L_x_1803:
        /* <DEDUP_REMOVED lines=13> */
.L_x_1805:
[----:B------:R-:W-:Y:S05]  /*32a0*/  BSYNC.RECONVERGENT B3 ;  /* 0x0000000000037941 */ /* 0x000fea0003800200 */
.L_x_1804:
        /* <DEDUP_REMOVED lines=41> */
.L_x_1802:
[----:B------:R-:W-:Y:S05]  /*3540*/  BSYNC.RECONVERGENT B2 ;  /* 0x0000000000027941 */ /* 0x000fea0003800200 */
.L_x_1801:
        /* <DEDUP_REMOVED lines=12> */
.L_x_1800:
[----:B------:R-:W-:Y:S05]  /*3610*/  BSYNC.RECONVERGENT B1 ;  /* 0x0000000000017941 */ /* 0x000fea0003800200 */
.L_x_1799:
        /* <DEDUP_REMOVED lines=23> */
.L_x_1810:
        /* <DEDUP_REMOVED lines=13> */
.L_x_1812:
[----:B------:R-:W-:Y:S05]  /*3860*/  BSYNC.RECONVERGENT B3 ;  /* 0x0000000000037941 */ /* 0x000fea0003800200 */
.L_x_1811:
        /* <DEDUP_REMOVED lines=42> */
.L_x_1809:
[----:B------:R-:W-:Y:S05]  /*3b10*/  BSYNC.RECONVERGENT B2 ;  /* 0x0000000000027941 */ /* 0x000fea0003800200 */
.L_x_1808:
        /* <DEDUP_REMOVED lines=14> */
.L_x_1807:
[----:B------:R-:W-:Y:S05]  /*3c00*/  BSYNC.RECONVERGENT B1 ;  /* 0x0000000000017941 */ /* 0x000fea0003800200 */
.L_x_1806:
[----:B------:R-:W-:Y:S02]  /*3c10*/  F2FP.BF16.F32.PACK_AB R47, RZ, R81 ;  /* 0x00000051ff2f723e */ /* 0x000fe400000010ff */
[----:B------:R-:W-:Y:S02]  /*3c20*/  PRMT R46, R94, 0x5410, R96 ;  /* 0x000054105e2e7816 */ /* 0x000fe40000000060 */
[----:B------:R-:W-:Y:S02]  /*3c30*/  PRMT R45, R92, 0x5410, R93 ;  /* 0x000054105c2d7816 */ /* 0x000fe4000000005d */
[----:B------:R-:W-:Y:S02]  /*3c40*/  PRMT R44, R80, 0x5410, R79 ;  /* 0x00005410502c7816 */ /* 0x000fe4000000004f */
[----:B------:R-:W-:Y:S01]  /*3c50*/  PRMT R47, R78, 0x5410, R47 ;  /* 0x000054104e2f7816 */ /* 0x000fe2000000002f */
[----:B------:R-:W-:Y:S06]  /*3c60*/  BRA `(.L_x_1813) ;  /* 0x0000002c00107947 */ /* 0x000fec0003800000 */
.L_x_1756:
        /* <DEDUP_REMOVED lines=21> */
.L_x_1818:
        /* <DEDUP_REMOVED lines=13> */
.L_x_1820:
[----:B------:R-:W-:Y:S05]  /*3e90*/  BSYNC.RECONVERGENT B3 ;  /* 0x0000000000037941 */ /* 0x000fea0003800200 */
.L_x_1819:
        /* <DEDUP_REMOVED lines=42> */
.L_x_1817:
[----:B------:R-:W-:Y:S05]  /*4140*/  BSYNC.RECONVERGENT B2 ;  /* 0x0000000000027941 */ /* 0x000fea0003800200 */
.L_x_1816:
[----:B------:R-:W-:Y:S01]  /*4150*/  I2FP.F32.U32 R45, R45 ;  /* 0x0000002d002d7245 */ /* 0x000fe20000201000 */
[----:B------:R-:W-:Y:S02]  /*4160*/  HFMA2 R46, -RZ, RZ, 0.1171875, 0 ;  /* 0x2f800000ff2e7431 */ /* 0x000fe400000001ff */
[----:B-----5:R-:W-:-:S03]  /*4170*/  IMAD.U32 R47, R36, 0x10000, RZ ;  /* 0x00010000242f7824 */ /* 0x020fc600078e00ff */
[----:B------:R-:W-:Y:S01]  /*4180*/  FFMA.FTZ R45, R45, R46, 1.1641532182693481445e-10 ;  /* 0x2f0000002d2d7423 */ /* 0x000fe2000001002e */
[----:B------:R-:W-:-:S04]  /*4190*/  FMUL.FTZ R47, R47, UR13 ;  /* 0x0000000d2f2f7c20 */ /* 0x000fc80008410000 */
[----:B------:R-:W-:Y:S01]  /*41a0*/  FMUL.FTZ R47, R47, UR12 ;  /* 0x0000000c2f2f7c20 */ /* 0x000fe20008410000 */
[----:B------:R-:W-:Y:S01]  /*41b0*/  FSETP.GTU.FTZ.AND P2, PT, R45, UR10, PT ;  /* 0x0000000a2d007c0b */ /* 0x000fe2000bf5c000 */
[----:B------:R-:W-:-:S03]  /*41c0*/  IMAD.U32 R45, R59, 0x10000, RZ ;  /* 0x000100003b2d7824 */ /* 0x000fc600078e00ff */
[----:B------:R-:W-:Y:S02]  /*41d0*/  FSEL R88, R47, RZ, !P2 ;  /* 0x000000ff2f587208 */ /* 0x000fe40005000000 */
[----:B------:R-:W-:-:S03]  /*41e0*/  SEL R69, RZ, 0x1, P2 ;  /* 0x00000001ff457807 */ /* 0x000fc60001000000 */
[----:B------:R-:W-:-:S07]  /*41f0*/  FMUL.FTZ R88, R88, R45 ;  /* 0x0000002d58587220 */ /* 0x000fce0000410000 */
.L_x_1815:
[----:B------:R-:W-:Y:S05]  /*4200*/  BSYNC.RECONVERGENT B1 ;  /* 0x0000000000017941 */ /* 0x000fea0003800200 */
.L_x_1814:
        /* <DEDUP_REMOVED lines=18> */
.L_x_1825:
        /* <DEDUP_REMOVED lines=13> */
.L_x_1827:
[----:B------:R-:W-:Y:S05]  /*4400*/  BSYNC.RECONVERGENT B3 ;  /* 0x0000000000037941 */ /* 0x000fea0003800200 */
.L_x_1826:
        /* <DEDUP_REMOVED lines=42> */
.L_x_1824:
[----:B------:R-:W-:Y:S05]  /*46b0*/  BSYNC.RECONVERGENT B2 ;  /* 0x0000000000027941 */ /* 0x000fea0003800200 */
.L_x_1823:
        /* <DEDUP_REMOVED lines=12> */
.L_x_1822:
[----:B------:R-:W-:Y:S05]  /*4780*/  BSYNC.RECONVERGENT B1 ;  /* 0x0000000000017941 */ /* 0x000fea0003800200 */
.L_x_1821:
        /* <DEDUP_REMOVED lines=18> */
.L_x_1832:
        /* <DEDUP_REMOVED lines=13> */
.L_x_1834:
[----:B------:R-:W-:Y:S05]  /*4980*/  BSYNC.RECONVERGENT B3 ;  /* 0x0000000000037941 */ /* 0x000fea0003800200 */
.L_x_1833:
        /* <DEDUP_REMOVED lines=42> */
.L_x_1831:
[----:B------:R-:W-:Y:S05]  /*4c30*/  BSYNC.RECONVERGENT B2 ;  /* 0x0000000000027941 */ /* 0x000fea0003800200 */
.L_x_1830:
        /* <DEDUP_REMOVED lines=11> */
.L_x_1829:
[----:B------:R-:W-:Y:S05]  /*4cf0*/  BSYNC.RECONVERGENT B1 ;  /* 0x0000000000017941 */ /* 0x000fea0003800200 */
.L_x_1828:
        /* <DEDUP_REMOVED lines=18> */
.L_x_1839:
        /* <DEDUP_REMOVED lines=13> */
.L_x_1841:
[----:B------:R-:W-:Y:S05]  /*4ef0*/  BSYNC.RECONVERGENT B3 ;  /* 0x0000000000037941 */ /* 0x000fea0003800200 */
.L_x_1840:
        /* <DEDUP_REMOVED lines=42> */
.L_x_1838:
[----:B------:R-:W-:Y:S05]  /*51a0*/  BSYNC.RECONVERGENT B2 ;  /* 0x0000000000027941 */ /* 0x000fea0003800200 */
.L_x_1837:
        /* <DEDUP_REMOVED lines=12> */
.L_x_1836:
[----:B------:R-:W-:Y:S05]  /*5270*/  BSYNC.RECONVERGENT B1 ;  /* 0x0000000000017941 */ /* 0x000fea0003800200 */
.L_x_1835:
        /* <DEDUP_REMOVED lines=18> */
.L_x_1846:
        /* <DEDUP_REMOVED lines=13> */
.L_x_1848:
[----:B------:R-:W-:Y:S05]  /*5470*/  BSYNC.RECONVERGENT B3 ;  /* 0x0000000000037941 */ /* 0x000fea0003800200 */
.L_x_1847:
        /* <DEDUP_REMOVED lines=42> */
.L_x_1845:
[----:B------:R-:W-:Y:S05]  /*5720*/  BSYNC.RECONVERGENT B2 ;  /* 0x0000000000027941 */ /* 0x000fea0003800200 */
.L_x_1844:
        /* <DEDUP_REMOVED lines=11> */
.L_x_1843:
[----:B------:R-:W-:Y:S05]  /*57e0*/  BSYNC.RECONVERGENT B1 ;  /* 0x0000000000017941 */ /* 0x000fea0003800200 */
.L_x_1842:
        /* <DEDUP_REMOVED lines=18> */
.L_x_1853:
        /* <DEDUP_REMOVED lines=13> */
.L_x_1855:
[----:B------:R-:W-:Y:S05]  /*59e0*/  BSYNC.RECONVERGENT B3 ;  /* 0x0000000000037941 */ /* 0x000fea0003800200 */
.L_x_1854:
        /* <DEDUP_REMOVED lines=42> */
.L_x_1852:
[----:B------:R-:W-:Y:S05]  /*5c90*/  BSYNC.RECONVERGENT B2 ;  /* 0x0000000000027941 */ /* 0x000fea0003800200 */
.L_x_1851:
        /* <DEDUP_REMOVED lines=12> */
.L_x_1850:
[----:B------:R-:W-:Y:S05]  /*5d60*/  BSYNC.RECONVERGENT B1 ;  /* 0x0000000000017941 */ /* 0x000fea0003800200 */
.L_x_1849:
        /* <DEDUP_REMOVED lines=18> */
.L_x_1860:
        /* <DEDUP_REMOVED lines=13> */
.L_x_1862:
[----:B------:R-:W-:Y:S05]  /*5f60*/  BSYNC.RECONVERGENT B3 ;  /* 0x0000000000037941 */ /* 0x000fea0003800200 */
.L_x_1861:
        /* <DEDUP_REMOVED lines=42> */
.L_x_1859:
[----:B------:R-:W-:Y:S05]  /*6210*/  BSYNC.RECONVERGENT B2 ;  /* 0x0000000000027941 */ /* 0x000fea0003800200 */
.L_x_1858:
        /* <DEDUP_REMOVED lines=11> */
.L_x_1857:
[----:B------:R-:W-:Y:S05]  /*62d0*/  BSYNC.RECONVERGENT B1 ;  /* 0x0000000000017941 */ /* 0x000fea0003800200 */
.L_x_1856:
        /* <DEDUP_REMOVED lines=18> */
.L_x_1867:
        /* <DEDUP_REMOVED lines=13> */
.L_x_1869:
[----:B------:R-:W-:Y:S05]  /*64d0*/  BSYNC.RECONVERGENT B3 ;  /* 0x0000000000037941 */ /* 0x000fea0003800200 */
.L_x_1868:
        /* <DEDUP_REMOVED lines=42> */
.L_x_1866:
[----:B------:R-:W-:Y:S05]  /*6780*/  BSYNC.RECONVERGENT B2 ;  /* 0x0000000000027941 */ /* 0x000fea0003800200 */
.L_x_1865:
        /* <DEDUP_REMOVED lines=12> */
.L_x_1864:
[----:B------:R-:W-:Y:S05]  /*6850*/  BSYNC.RECONVERGENT B1 ;  /* 0x0000000000017941 */ /* 0x000fea0003800200 */
.L_x_1863:
[----:B------:R-:W-:Y:S02]  /*6860*/  F2FP.BF16.F32.PACK_AB R47, RZ, R81 ;  /* 0x00000051ff2f723e */ /* 0x000fe400000010ff */
[----:B------:R-:W-:Y:S02]  /*6870*/  PRMT R46, R94, 0x5410, R96 ;  /* 0x000054105e2e7816 */ /* 0x000fe40000000060 */
[----:B------:R-:W-:Y:S02]  /*6880*/  PRMT R45, R92, 0x5410, R93 ;  /* 0x000054105c2d7816 */ /* 0x000fe4000000005d */
[----:B------:R-:W-:Y:S02]  /*6890*/  PRMT R44, R80, 0x5410, R79 ;  /* 0x00005410502c7816 */ /* 0x000fe4000000004f */
[----:B------:R-:W-:-:S07]  /*68a0*/  PRMT R47, R78, 0x5410, R47 ;  /* 0x000054104e2f7816 */ /* 0x000fce000000002f */
.L_x_1813:
[----:B------:R-:W0:Y:S01]  /*68b0*/  LDC.64 R48, c[0x0][0x3a8] ;  /* 0x0000ea00ff307b82 */ /* 0x000e220000000a00 */
[----:B------:R-:W-:Y:S01]  /*68c0*/  VIADD R79, R95, 0x20 ;  /* 0x000000205f4f7836 */ /* 0x000fe20000000000 */
[----:B------:R-:W-:Y:S01]  /*68d0*/  IADD3 R80, PT, PT, R99, 0x20, RZ ;  /* 0x0000002063507810 */ /* 0x000fe20007ffe0ff */
[----:B------:R-:W-:Y:S05]  /*68e0*/  BSSY.RECONVERGENT B1, `(.L_x_1870) ;  /* 0x000001c000017945 */ /* 0x000fea0003800200 */
[----:B------:R-:W1:Y:S08]  /*68f0*/  @P1 LDC.64 R92, c[0x0][0x390] ;  /* 0x0000e400ff5c1b82 */ /* 0x000e700000000a00 */
[----:B------:R-:W2:Y:S01]  /*6900*/  @P0 LDC.64 R50, c[0x0][0x3a0] ;  /* 0x0000e800ff320b82 */ /* 0x000ea20000000a00 */
[----:B0-----:R-:W-:-:S05]  /*6910*/  IMAD.WIDE.U32 R94, R95, 0x10, R48 ;  /* 0x000000105f5e7825 */ /* 0x001fca00078e0030 */
[----:B------:R0:W-:Y:S01]  /*6920*/  STG.E.128 desc[UR8][R94.64], R44 ;  /* 0x0000002c5e007986 */ /* 0x0001e2000c101d08 */
[----:B-1----:R-:W-:-:S04]  /*6930*/  @P1 IMAD.WIDE.U32 R92, R80, 0x10, R92 ;  /* 0x00000010505c1825 */ /* 0x002fc800078e005c */
[----:B--2---:R-:W-:Y:S01]  /*6940*/  @P0 IMAD.WIDE.U32 R50, R79, 0x10, R50 ;  /* 0x000000104f320825 */ /* 0x004fe200078e0032 */
[----:B------:R-:W-:Y:S06]  /*6950*/  @!P1 BRA `(.L_x_1871) ;  /* 0x0000000000509947 */ /* 0x000fec0003800000 */
        /* <DEDUP_REMOVED lines=20> */
.L_x_1871:
[----:B------:R-:W-:Y:S05]  /*6aa0*/  BSYNC.RECONVERGENT B1 ;  /* 0x0000000000017941 */ /* 0x000fea0003800200 */
.L_x_1870:
[----:B-----5:R2:W5:Y:S04]  /*6ab0*/  @P1 LDG.E.128 R36, desc[UR8][R92.64] ;  /* 0x000000085c241981 */ /* 0x020568000c1e1d00 */
[----:B------:R2:W5:Y:S01]  /*6ac0*/  @P0 LDG.E.128 R40, desc[UR8][R50.64] ;  /* 0x0000000832280981 */ /* 0x000562000c1e1d00 */
[----:B------:R-:W-:Y:S05]  /*6ad0*/  @!P0 BRA `(.L_x_1872) ;  /* 0x0000002c00cc8947 */ /* 0x000fea0003800000 */
[----:B------:R-:W-:Y:S01]  /*6ae0*/  ISETP.GT.AND P0, PT, R91, RZ, PT ;  /* 0x000000ff5b00720c */ /* 0x000fe20003f04270 */
[----:B------:R-:W-:-:S12]  /*6af0*/  BSSY.RECONVERGENT B1, `(.L_x_1873) ;  /* 0x0000059000017945 */ /* 0x000fd80003800200 */
[----:B-----5:R-:W-:Y:S01]  /*6b00*/  @!P0 SHF.L.U32 R97, R40, 0x10, RZ ;  /* 0x0000001028618819 */ /* 0x020fe200000006ff */
[----:B0-----:R-:W-:Y:S02]  /*6b10*/  @!P0 IMAD.MOV.U32 R94, RZ, RZ, R98 ;  /* 0x000000ffff5e8224 */ /* 0x001fe400078e0062 */
[----:B-1----:R-:W-:Y:S01]  /*6b20*/  @!P0 IMAD.MOV.U32 R44, RZ, RZ, R100 ;  /* 0x000000ffff2c8224 */ /* 0x002fe200078e0064 */
        /* <DEDUP_REMOVED lines=17> */
.L_x_1877:
        /* <DEDUP_REMOVED lines=13> */
.L_x_1879:
[----:B------:R-:W-:Y:S05]  /*6d10*/  BSYNC.RECONVERGENT B3 ;  /* 0x0000000000037941 */ /* 0x000fea0003800200 */
.L_x_1878:
[----:B------:R-:W-:Y:S01]  /*6d20*/  IMAD.WIDE.U32 R44, R65, -0x326172a9, RZ ;  /* 0xcd9e8d57412c7825 */ /* 0x000fe200078e00ff */
[----:B--2---:R-:W-:-:S04]  /*6d30*/  LOP3.LUT R50, R0, UR7, R47, 0x96, !PT ;  /* 0x0000000700327c12 */ /* 0x004fc8000f8e962f */
        /* <DEDUP_REMOVED lines=38> */
[----:B------:R-:W-:-:S07]  /*6fa0*/  IMAD.MOV.U32 R44, RZ, RZ, RZ ;  /* 0x000000ffff2c7224 */ /* 0x000fce00078e00ff */
.L_x_1876:
[----:B------:R-:W-:Y:S05]  /*6fb0*/  BSYNC.RECONVERGENT B2 ;  /* 0x0000000000027941 */ /* 0x000fea0003800200 */
.L_x_1875:
[----:B------:R-:W-:Y:S01]  /*6fc0*/  I2FP.F32.U32 R45, R45 ;  /* 0x0000002d002d7245 */ /* 0x000fe20000201000 */
[----:B------:R-:W-:Y:S02]  /*6fd0*/  HFMA2 R46, -RZ, RZ, 0.1171875, 0 ;  /* 0x2f800000ff2e7431 */ /* 0x000fe400000001ff */
[----:B------:R-:W-:Y:S01]  /*6fe0*/  IMAD.U32 R47, R36, 0x10000, RZ ;  /* 0x00010000242f7824 */ /* 0x000fe200078e00ff */
[----:B--2---:R-:W-:Y:S02]  /*6ff0*/  SHF.L.U32 R50, R40, 0x10, RZ ;  /* 0x0000001028327819 */ /* 0x004fe400000006ff */
        /* <DEDUP_REMOVED lines=8> */
.L_x_1874:
[----:B------:R-:W-:Y:S05]  /*7080*/  BSYNC.RECONVERGENT B1 ;  /* 0x0000000000017941 */ /* 0x000fea0003800200 */
.L_x_1873:
        /* <DEDUP_REMOVED lines=23> */
.L_x_1884:
[----:B------:R-:W-:Y:S01]  /*7200*/  VIADD R66, R66, 0x1 ;  /* 0x0000000142427836 */ /* 0x000fe20000000000 */
[----:B------:R-:W-:Y:S03]  /*7210*/  BSSY.RECONVERGENT B3, `(.L_x_1885) ;  /* 0x000000c000037945 */ /* 0x000fe60003800200 */
[C---:B--2---:R-:W-:Y:S01]  /*7220*/  IMAD.WIDE.U32 R50, R66.reuse, -0x2daee0ad, RZ ;  /* 0xd2511f5342327825 */ /* 0x044fe200078e00ff */
        /* <DEDUP_REMOVED lines=10> */
.L_x_1886:
[----:B------:R-:W-:Y:S05]  /*72d0*/  BSYNC.RECONVERGENT B3 ;  /* 0x0000000000037941 */ /* 0x000fea0003800200 */
.L_x_1885:
        /* <DEDUP_REMOVED lines=42> */
.L_x_1883:
[----:B------:R-:W-:Y:S05]  /*7580*/  BSYNC.RECONVERGENT B2 ;  /* 0x0000000000027941 */ /* 0x000fea0003800200 */
.L_x_1882:
[----:B------:R-:W-:Y:S01]  /*7590*/  PRMT R47, R36, 0x7632, R47 ;  /* 0x00007632242f7816 */ /* 0x000fe2000000002f */
[----:B--2---:R-:W-:Y:S01]  /*75a0*/  IMAD.MOV.U32 R51, RZ, RZ, 0x2f800000 ;  /* 0x2f800000ff337424 */ /* 0x004fe200078e00ff */
        /* <DEDUP_REMOVED lines=12> */
.L_x_1881:
[----:B------:R-:W-:Y:S05]  /*7670*/  BSYNC.RECONVERGENT B1 ;  /* 0x0000000000017941 */ /* 0x000fea0003800200 */
.L_x_1880:
        /* <DEDUP_REMOVED lines=22> */
.L_x_1891:
[----:B------:R-:W-:Y:S01]  /*77e0*/  IADD3 R66, PT, PT, R66, 0x1, RZ ;  /* 0x0000000142427810 */ /* 0x000fe20007ffe0ff */
[----:B------:R-:W-:Y:S03]  /*77f0*/  BSSY.RECONVERGENT B3, `(.L_x_1892) ;  /* 0x000000c000037945 */ /* 0x000fe60003800200 */
[C---:B------:R-:W-:Y:S01]  /*7800*/  ISETP.NE.AND P2, PT, R66.reuse, RZ, PT ;  /* 0x000000ff4200720c */ /* 0x040fe20003f45270 */
[----:B--2---:R-:W-:-:S12]  /*7810*/  IMAD.WIDE.U32 R50, R66, -0x2daee0ad, RZ ;  /* 0xd2511f5342327825 */ /* 0x004fd800078e00ff */
        /* <DEDUP_REMOVED lines=9> */
.L_x_1893:
[----:B------:R-:W-:Y:S05]  /*78b0*/  BSYNC.RECONVERGENT B3 ;  /* 0x0000000000037941 */ /* 0x000fea0003800200 */
.L_x_1892:
        /* <DEDUP_REMOVED lines=42> */
.L_x_1890:
[----:B------:R-:W-:Y:S05]  /*7b60*/  BSYNC.RECONVERGENT B2 ;  /* 0x0000000000027941 */ /* 0x000fea0003800200 */
.L_x_1889:
[----:B------:R-:W-:Y:S01]  /*7b70*/  I2FP.F32.U32 R45, R46 ;  /* 0x0000002e002d7245 */ /* 0x000fe20000201000 */
[----:B------:R-:W-:Y:S02]  /*7b80*/  IMAD.MOV.U32 R46, RZ, RZ, 0x2f800000 ;  /* 0x2f800000ff2e7424 */ /* 0x000fe400078e00ff */
[----:B------:R-:W-:Y:S02]  /*7b90*/  IMAD.U32 R47, R37, 0x10000, RZ ;  /* 0x00010000252f7824 */ /* 0x000fe400078e00ff */
[----:B------:R-:W-:Y:S01]  /*7ba0*/  FFMA.FTZ R45, R45, R46, 1.1641532182693481445e-10 ;  /* 0x2f0000002d2d7423 */ /* 0x000fe2000001002e */
[----:B------:R-:W-:Y:S01]  /*7bb0*/  SHF.L.U32 R46, R26, 0x10, RZ ;  /* 0x000000101a2e7819 */ /* 0x000fe200000006ff */
[----:B------:R-:W-:Y:S01]  /*7bc0*/  FMUL.FTZ R47, R47, UR13 ;  /* 0x0000000d2f2f7c20 */ /* 0x000fe20008410000 */
[----:B--2---:R-:W-:Y:S02]  /*7bd0*/  IMAD.U32 R50, R41, 0x10000, RZ ;  /* 0x0001000029327824 */ /* 0x004fe400078e00ff */
[----:B------:R-:W-:Y:S01]  /*7be0*/  FSETP.GTU.FTZ.AND P2, PT, R45, UR10, PT ;  /* 0x0000000a2d007c0b */ /* 0x000fe2000bf5c000 */
[----:B------:R-:W-:-:S03]  /*7bf0*/  FMUL.FTZ R47, R47, UR12 ;  /* 0x0000000c2f2f7c20 */ /* 0x000fc60008410000 */
[----:B------:R-:W-:Y:S02]  /*7c00*/  SEL R71, RZ, 0x1, P2 ;  /* 0x00000001ff477807 */ /* 0x000fe40001000000 */
[----:B------:R-:W-:-:S05]  /*7c10*/  FSEL R95, R47, RZ, !P2 ;  /* 0x000000ff2f5f7208 */ /* 0x000fca0005000000 */
[----:B------:R-:W-:-:S07]  /*7c20*/  FFMA.FTZ R95, R95, R46, R50 ;  /* 0x0000002e5f5f7223 */ /* 0x000fce0000010032 */
.L_x_1888:
[----:B------:R-:W-:Y:S05]  /*7c30*/  BSYNC.RECONVERGENT B1 ;  /* 0x0000000000017941 */ /* 0x000fea0003800200 */
.L_x_1887:
        /* <DEDUP_REMOVED lines=23> */
.L_x_1898:
[----:B------:R-:W-:Y:S01]  /*7db0*/  VIADD R66, R66, 0x1 ;  /* 0x0000000142427836 */ /* 0x000fe20000000000 */
[----:B------:R-:W-:Y:S03]  /*7dc0*/  BSSY.RECONVERGENT B3, `(.L_x_1899) ;  /* 0x000000c000037945 */ /* 0x000fe60003800200 */
[C---:B--2---:R-:W-:Y:S01]  /*7dd0*/  IMAD.WIDE.U32 R50, R66.reuse, -0x2daee0ad, RZ ;  /* 0xd2511f5342327825 */ /* 0x044fe200078e00ff */
        /* <DEDUP_REMOVED lines=10> */
.L_x_1900:
[----:B------:R-:W-:Y:S05]  /*7e80*/  BSYNC.RECONVERGENT B3 ;  /* 0x0000000000037941 */ /* 0x000fea0003800200 */
.L_x_1899:
        /* <DEDUP_REMOVED lines=42> */
.L_x_1897:
[----:B------:R-:W-:Y:S05]  /*8130*/  BSYNC.RECONVERGENT B2 ;  /* 0x0000000000027941 */ /* 0x000fea0003800200 */
.L_x_1896:
[----:B------:R-:W-:Y:S01]  /*8140*/  PRMT R47, R37, 0x7632, R47 ;  /* 0x00007632252f7816 */ /* 0x000fe2000000002f */
[----:B--2---:R-:W-:Y:S01]  /*8150*/  IMAD.MOV.U32 R51, RZ, RZ, 0x2f800000 ;  /* 0x2f800000ff337424 */ /* 0x004fe200078e00ff */
[----:B------:R-:W-:Y:S01]  /*8160*/  I2FP.F32.U32 R44, R46 ;  /* 0x0000002e002c7245 */ /* 0x000fe20000201000 */
[----:B------:R-:W-:Y:S01]  /*8170*/  IMAD.U32 R94, R7, 0x10000, RZ ;  /* 0x00010000075e7824 */ /* 0x000fe200078e00ff */
[----:B------:R-:W-:Y:S02]  /*8180*/  SHF.L.U32 R47, R47, 0x10, RZ ;  /* 0x000000102f2f7819 */ /* 0x000fe400000006ff */
[----:B------:R-:W-:Y:S01]  /*8190*/  PRMT R46, R41, 0x7632, R46 ;  /* 0x00007632292e7816 */ /* 0x000fe2000000002e */
[----:B------:R-:W-:Y:S02]  /*81a0*/  FFMA.FTZ R44, R44, R51, 1.1641532182693481445e-10 ;  /* 0x2f0000002c2c7423 */ /* 0x000fe40000010033 */
[----:B------:R-:W-:Y:S01]  /*81b0*/  FMUL.FTZ R47, R47, UR13 ;  /* 0x0000000d2f2f7c20 */ /* 0x000fe20008410000 */
[----:B------:R-:W-:-:S02]  /*81c0*/  SHF.L.U32 R46, R46, 0x10, RZ ;  /* 0x000000102e2e7819 */ /* 0x000fc400000006ff */
[----:B------:R-:W-:Y:S01]  /*81d0*/  FSETP.GTU.FTZ.AND P2, PT, R44, UR10, PT ;  /* 0x0000000a2c007c0b */ /* 0x000fe2000bf5c000 */
[----:B------:R-:W-:-:S03]  /*81e0*/  FMUL.FTZ R47, R47, UR12 ;  /* 0x0000000c2f2f7c20 */ /* 0x000fc60008410000 */
[----:B------:R-:W-:Y:S02]  /*81f0*/  SEL R72, RZ, 0x1, P2 ;  /* 0x00000001ff487807 */ /* 0x000fe40001000000 */
[----:B------:R-:W-:-:S05]  /*8200*/  FSEL R47, R47, RZ, !P2 ;  /* 0x000000ff2f2f7208 */ /* 0x000fca0005000000 */
[----:B------:R-:W-:-:S07]  /*8210*/  FFMA.FTZ R94, R47, R94, R46 ;  /* 0x0000005e2f5e7223 */ /* 0x000fce000001002e */
.L_x_1895:
[----:B------:R-:W-:Y:S05]  /*8220*/  BSYNC.RECONVERGENT B1 ;  /* 0x0000000000017941 */ /* 0x000fea0003800200 */
.L_x_1894:
[----:B------:R-:W-:Y:S01]  /*8230*/  BSSY.RECONVERGENT B1, `(.L_x_1901) ;  /* 0x000005b000017945 */ /* 0x000fe20003800200 */
[----:B------:R-:W-:Y:S01]  /*8240*/  F2FP.BF16.F32.PACK_AB R101, RZ, R94 ;  /* 0x0000005eff65723e */ /* 0x000fe200000010ff */
[----:B--2---:R-:W-:Y:S01]  /*8250*/  @!P0 IMAD.U32 R93, R42, 0x10000, RZ ;  /* 0x000100002a5d8824 */ /* 0x004fe200078e00ff */
        /* <DEDUP_REMOVED lines=19> */
.L_x_1905:
        /* <DEDUP_REMOVED lines=13> */
.L_x_1907:
[----:B------:R-:W-:Y:S05]  /*8460*/  BSYNC.RECONVERGENT B3 ;  /* 0x0000000000037941 */ /* 0x000fea0003800200 */
.L_x_1906:
        /* <DEDUP_REMOVED lines=40> */
[----:B------:R-:W-:Y:S01]  /*86f0*/  LOP3.LUT R75, R46, UR32, R45, 0x96, !PT ;  /* 0x000000202e4b7c12 */ /* 0x000fe2000f8e962d */
[----:B------:R-:W-:-:S07]  /*8700*/  IMAD.MOV.U32 R46, RZ, RZ, R78 ;  /* 0x000000ffff2e7224 */ /* 0x000fce00078e004e */
.L_x_1904:
[----:B------:R-:W-:Y:S05]  /*8710*/  BSYNC.RECONVERGENT B2 ;  /* 0x0000000000027941 */ /* 0x000fea0003800200 */
.L_x_1903:
[----:B------:R-:W-:Y:S01]  /*8720*/  I2FP.F32.U32 R45, R46 ;  /* 0x0000002e002d7245 */ /* 0x000fe20000201000 */
[----:B------:R-:W-:Y:S01]  /*8730*/  IMAD.MOV.U32 R46, RZ, RZ, 0x2f800000 ;  /* 0x2f800000ff2e7424 */ /* 0x000fe200078e00ff */
[----:B------:R-:W-:Y:S02]  /*8740*/  SHF.L.U32 R47, R38, 0x10, RZ ;  /* 0x00000010262f7819 */ /* 0x000fe400000006ff */
[----:B------:R-:W-:Y:S01]  /*8750*/  SHF.L.U32 R50, R42, 0x10, RZ ;  /* 0x000000102a327819 */ /* 0x000fe200000006ff */
[----:B------:R-:W-:Y:S01]  /*8760*/  FFMA.FTZ R45, R45, R46, 1.1641532182693481445e-10 ;  /* 0x2f0000002d2d7423 */ /* 0x000fe2000001002e */
[----:B------:R-:W-:Y:S02]  /*8770*/  IMAD.U32 R46, R25, 0x10000, RZ ;  /* 0x00010000192e7824 */ /* 0x000fe400078e00ff */
[----:B------:R-:W-:Y:S02]  /*8780*/  FMUL.FTZ R47, R47, UR13 ;  /* 0x0000000d2f2f7c20 */ /* 0x000fe40008410000 */
[----:B------:R-:W-:-:S02]  /*8790*/  FSETP.GTU.FTZ.AND P2, PT, R45, UR10, PT ;  /* 0x0000000a2d007c0b */ /* 0x000fc4000bf5c000 */
[----:B------:R-:W-:Y:S02]  /*87a0*/  FMUL.FTZ R47, R47, UR12 ;  /* 0x0000000c2f2f7c20 */ /* 0x000fe40008410000 */
[----:B------:R-:W-:-:S03]  /*87b0*/  SEL R73, RZ, 0x1, P2 ;  /* 0x00000001ff497807 */ /* 0x000fc60001000000 */
[----:B------:R-:W-:-:S05]  /*87c0*/  FSEL R93, R47, RZ, !P2 ;  /* 0x000000ff2f5d7208 */ /* 0x000fca0005000000 */
[----:B------:R-:W-:-:S07]  /*87d0*/  FFMA.FTZ R93, R93, R46, R50 ;  /* 0x0000002e5d5d7223 */ /* 0x000fce0000010032 */
.L_x_1902:
[----:B------:R-:W-:Y:S05]  /*87e0*/  BSYNC.RECONVERGENT B1 ;  /* 0x0000000000017941 */ /* 0x000fea0003800200 */
.L_x_1901:
        /* <DEDUP_REMOVED lines=23> */
.L_x_1912:
        /* <DEDUP_REMOVED lines=13> */
.L_x_1914:
[----:B------:R-:W-:Y:S05]  /*8a30*/  BSYNC.RECONVERGENT B3 ;  /* 0x0000000000037941 */ /* 0x000fea0003800200 */
.L_x_1913:
        /* <DEDUP_REMOVED lines=42> */
.L_x_1911:
[----:B------:R-:W-:Y:S05]  /*8ce0*/  BSYNC.RECONVERGENT B2 ;  /* 0x0000000000027941 */ /* 0x000fea0003800200 */
.L_x_1910:
[----:B------:R-:W-:Y:S01]  /*8cf0*/  PRMT R47, R38, 0x7632, R47 ;  /* 0x00007632262f7816 */ /* 0x000fe2000000002f */
[----:B------:R-:W-:Y:S01]  /*8d00*/  IMAD.MOV.U32 R51, RZ, RZ, 0x2f800000 ;  /* 0x2f800000ff337424 */ /* 0x000fe200078e00ff */
        /* <DEDUP_REMOVED lines=12> */
.L_x_1909:
[----:B------:R-:W-:Y:S05]  /*8dd0*/  BSYNC.RECONVERGENT B1 ;  /* 0x0000000000017941 */ /* 0x000fea0003800200 */
.L_x_1908:
        /* <DEDUP_REMOVED lines=22> */
.L_x_1919:
        /* <DEDUP_REMOVED lines=13> */
.L_x_1921:
[----:B------:R-:W-:Y:S05]  /*9010*/  BSYNC.RECONVERGENT B3 ;  /* 0x0000000000037941 */ /* 0x000fea0003800200 */
.L_x_1920:
        /* <DEDUP_REMOVED lines=43> */
.L_x_1918:
[----:B------:R-:W-:Y:S05]  /*92d0*/  BSYNC.RECONVERGENT B2 ;  /* 0x0000000000027941 */ /* 0x000fea0003800200 */
.L_x_1917:
        /* <DEDUP_REMOVED lines=12> */
.L_x_1916:
[----:B------:R-:W-:Y:S05]  /*93a0*/  BSYNC.RECONVERGENT B1 ;  /* 0x0000000000017941 */ /* 0x000fea0003800200 */
.L_x_1915:
        /* <DEDUP_REMOVED lines=23> */
.L_x_1926:
        /* <DEDUP_REMOVED lines=13> */
.L_x_1928:
[----:B------:R-:W-:Y:S05]  /*95f0*/  BSYNC.RECONVERGENT B3 ;  /* 0x0000000000037941 */ /* 0x000fea0003800200 */
.L_x_1927:
        /* <DEDUP_REMOVED lines=43> */
.L_x_1925:
[----:B------:R-:W-:Y:S05]  /*98b0*/  BSYNC.RECONVERGENT B2 ;  /* 0x0000000000027941 */ /* 0x000fea0003800200 */
.L_x_1924:
[----:B------:R-:W-:Y:S01]  /*98c0*/  PRMT R46, R39, 0x7632, R46 ;  /* 0x00007632272e7816 */ /* 0x000fe2000000002e */
[----:B------:R-:W-:Y:S01]  /*98d0*/  IMAD.U32 R109, R9, 0x10000, RZ ;  /* 0x00010000096d7824 */ /* 0x000fe200078e00ff */
[----:B------:R-:W-:Y:S01]  /*98e0*/  I2FP.F32.U32 R44, R45 ;  /* 0x0000002d002c7245 */ /* 0x000fe20000201000 */
[----:B------:R-:W-:Y:S01]  /*98f0*/  IMAD.MOV.U32 R45, RZ, RZ, 0x2f800000 ;  /* 0x2f800000ff2d7424 */ /* 0x000fe200078e00ff */
[----:B------:R-:W-:-:S03]  /*9900*/  SHF.L.U32 R46, R46, 0x10, RZ ;  /* 0x000000102e2e7819 */ /* 0x000fc600000006ff */
[----:B------:R-:W-:Y:S01]  /*9910*/  FFMA.FTZ R44, R44, R45, 1.1641532182693481445e-10 ;  /* 0x2f0000002c2c7423 */ /* 0x000fe2000001002d */
[----:B------:R-:W-:Y:S01]  /*9920*/  PRMT R45, R43, 0x7632, R45 ;  /* 0x000076322b2d7816 */ /* 0x000fe2000000002d */
[----:B------:R-:W-:-:S03]  /*9930*/  FMUL.FTZ R46, R46, UR13 ;  /* 0x0000000d2e2e7c20 */ /* 0x000fc60008410000 */
[----:B------:R-:W-:Y:S01]  /*9940*/  FSETP.GTU.FTZ.AND P0, PT, R44, UR10, PT ;  /* 0x0000000a2c007c0b */ /* 0x000fe2000bf1c000 */
[----:B------:R-:W-:Y:S01]  /*9950*/  FMUL.FTZ R46, R46, UR12 ;  /* 0x0000000c2e2e7c20 */ /* 0x000fe20008410000 */
[----:B------:R-:W-:Y:S02]  /*9960*/  SHF.L.U32 R45, R45, 0x10, RZ ;  /* 0x000000102d2d7819 */ /* 0x000fe400000006ff */
[----:B------:R-:W-:Y:S02]  /*9970*/  SEL R74, RZ, 0x1, P0 ;  /* 0x00000001ff4a7807 */ /* 0x000fe40000000000 */
[----:B------:R-:W-:-:S05]  /*9980*/  FSEL R46, R46, RZ, !P0 ;  /* 0x000000ff2e2e7208 */ /* 0x000fca0004000000 */
[----:B------:R-:W-:-:S07]  /*9990*/  FFMA.FTZ R109, R46, R109, R45 ;  /* 0x0000006d2e6d7223 */ /* 0x000fce000001002d */
.L_x_1923:
[----:B------:R-:W-:Y:S05]  /*99a0*/  BSYNC.RECONVERGENT B1 ;  /* 0x0000000000017941 */ /* 0x000fea0003800200 */
.L_x_1922:
[----:B------:R-:W-:Y:S02]  /*99b0*/  F2FP.BF16.F32.PACK_AB R47, RZ, R109 ;  /* 0x0000006dff2f723e */ /* 0x000fe400000010ff */
[----:B------:R-:W-:Y:S02]  /*99c0*/  PRMT R46, R103, 0x5410, R107 ;  /* 0x00005410672e7816 */ /* 0x000fe4000000006b */
[----:B------:R-:W-:Y:S02]  /*99d0*/  PRMT R45, R102, 0x5410, R101 ;  /* 0x00005410662d7816 */ /* 0x000fe40000000065 */
[----:B------:R-:W-:Y:S02]  /*99e0*/  PRMT R44, R100, 0x5410, R99 ;  /* 0x00005410642c7816 */ /* 0x000fe40000000063 */
[----:B------:R-:W-:Y:S01]  /*99f0*/  PRMT R47, R98, 0x5410, R47 ;  /* 0x00005410622f7816 */ /* 0x000fe2000000002f */
[----:B------:R-:W-:Y:S06]  /*9a00*/  BRA `(.L_x_1929) ;  /* 0x0000002c00147947 */ /* 0x000fec0003800000 */
.L_x_1872:
        /* <DEDUP_REMOVED lines=21> */
.L_x_1934:
        /* <DEDUP_REMOVED lines=13> */
.L_x_1936:
[----:B------:R-:W-:Y:S05]  /*9c30*/  BSYNC.RECONVERGENT B3 ;  /* 0x0000000000037941 */ /* 0x000fea0003800200 */
.L_x_1935:
        /* <DEDUP_REMOVED lines=42> */
.L_x_1933:
[----:B------:R-:W-:Y:S05]  /*9ee0*/  BSYNC.RECONVERGENT B2 ;  /* 0x0000000000027941 */ /* 0x000fea0003800200 */
.L_x_1932:
        /* <DEDUP_REMOVED lines=11> */
.L_x_1931:
[----:B------:R-:W-:Y:S05]  /*9fa0*/  BSYNC.RECONVERGENT B1 ;  /* 0x0000000000017941 */ /* 0x000fea0003800200 */
.L_x_1930:
        /* <DEDUP_REMOVED lines=18> */
.L_x_1941:
[----:B------:R-:W-:Y:S01]  /*a0d0*/  IADD3 R66, PT, PT, R66, 0x1, RZ ;  /* 0x0000000142427810 */ /* 0x000fe20007ffe0ff */
[----:B------:R-:W-:Y:S03]  /*a0e0*/  BSSY.RECONVERGENT B3, `(.L_x_1942) ;  /* 0x000000c000037945 */ /* 0x000fe60003800200 */
[C---:B------:R-:W-:Y:S01]  /*a0f0*/  ISETP.NE.AND P0, PT, R66.reuse, RZ, PT ;  /* 0x000000ff4200720c */ /* 0x040fe20003f05270 */
[----:B--2---:R-:W-:-:S12]  /*a100*/  IMAD.WIDE.U32 R50, R66, -0x2daee0ad, RZ ;  /* 0xd2511f5342327825 */ /* 0x004fd800078e00ff */
        /* <DEDUP_REMOVED lines=9> */
.L_x_1943:
[----:B------:R-:W-:Y:S05]  /*a1a0*/  BSYNC.RECONVERGENT B3 ;  /* 0x0000000000037941 */ /* 0x000fea0003800200 */
.L_x_1942:
        /* <DEDUP_REMOVED lines=42> */
.L_x_1940:
[----:B------:R-:W-:Y:S05]  /*a450*/  BSYNC.RECONVERGENT B2 ;  /* 0x0000000000027941 */ /* 0x000fea0003800200 */
.L_x_1939:
[----:B-----5:R-:W-:Y:S01]  /*a460*/  PRMT R47, R36, 0x7632, R47 ;  /* 0x00007632242f7816 */ /* 0x020fe2000000002f */
[----:B--2---:R-:W-:Y:S01]  /*a470*/  HFMA2 R51, -RZ, RZ, 0.1171875, 0 ;  /* 0x2f800000ff337431 */ /* 0x004fe200000001ff */
        /* <DEDUP_REMOVED lines=10> */
.L_x_1938:
[----:B------:R-:W-:Y:S05]  /*a520*/  BSYNC.RECONVERGENT B1 ;  /* 0x0000000000017941 */ /* 0x000fea0003800200 */
.L_x_1937:
        /* <DEDUP_REMOVED lines=18> */
.L_x_1948:
        /* <DEDUP_REMOVED lines=13> */
.L_x_1950:
[----:B------:R-:W-:Y:S05]  /*a720*/  BSYNC.RECONVERGENT B3 ;  /* 0x0000000000037941 */ /* 0x000fea0003800200 */
.L_x_1949:
        /* <DEDUP_REMOVED lines=42> */
.L_x_1947:
[----:B------:R-:W-:Y:S05]  /*a9d0*/  BSYNC.RECONVERGENT B2 ;  /* 0x0000000000027941 */ /* 0x000fea0003800200 */
.L_x_1946:
        /* <DEDUP_REMOVED lines=11> */
.L_x_1945:
[----:B------:R-:W-:Y:S05]  /*aa90*/  BSYNC.RECONVERGENT B1 ;  /* 0x0000000000017941 */ /* 0x000fea0003800200 */
.L_x_1944:
        /* <DEDUP_REMOVED lines=18> */
.L_x_1955:
        /* <DEDUP_REMOVED lines=13> */
.L_x_1957:
[----:B------:R-:W-:Y:S05]  /*ac90*/  BSYNC.RECONVERGENT B3 ;  /* 0x0000000000037941 */ /* 0x000fea0003800200 */
.L_x_1956:
        /* <DEDUP_REMOVED lines=42> */
.L_x_1954:
[----:B------:R-:W-:Y:S05]  /*af40*/  BSYNC.RECONVERGENT B2 ;  /* 0x0000000000027941 */ /* 0x000fea0003800200 */
.L_x_1953:
        /* <DEDUP_REMOVED lines=12> */
.L_x_1952:
[----:B------:R-:W-:Y:S05]  /*b010*/  BSYNC.RECONVERGENT B1 ;  /* 0x0000000000017941 */ /* 0x000fea0003800200 */
.L_x_1951:
[----:B------:R-:W-:Y:S01]  /*b020*/  BSSY.RECONVERGENT B1, `(.L_x_1958) ;  /* 0x0000056000017945 */ /* 0x000fe20003800200 */
[----:B------:R-:W-:Y:S01]  /*b030*/  F2FP.BF16.F32.PACK_AB R102, RZ, R94 ;  /* 0x0000005eff66723e */ /* 0x000fe200000010ff */
[----:B--2---:R-:W-:Y:S01]  /*b040*/  IMAD.MOV.U32 R93, RZ, RZ, RZ ;  /* 0x000000ffff5d7224 */ /* 0x004fe200078e00ff */
        /* <DEDUP_REMOVED lines=15> */
.L_x_1962:
        /* <DEDUP_REMOVED lines=13> */
.L_x_1964:
[----:B------:R-:W-:Y:S05]  /*b210*/  BSYNC.RECONVERGENT B3 ;  /* 0x0000000000037941 */ /* 0x000fea0003800200 */
.L_x_1963:
        /* <DEDUP_REMOVED lines=42> */
.L_x_1961:
[----:B------:R-:W-:Y:S05]  /*b4c0*/  BSYNC.RECONVERGENT B2 ;  /* 0x0000000000027941 */ /* 0x000fea0003800200 */
.L_x_1960:
        /* <DEDUP_REMOVED lines=11> */
.L_x_1959:
[----:B------:R-:W-:Y:S05]  /*b580*/  BSYNC.RECONVERGENT B1 ;  /* 0x0000000000017941 */ /* 0x000fea0003800200 */
.L_x_1958:
        /* <DEDUP_REMOVED lines=18> */
.L_x_1969:
        /* <DEDUP_REMOVED lines=13> */
.L_x_1971:
[----:B------:R-:W-:Y:S05]  /*b780*/  BSYNC.RECONVERGENT B3 ;  /* 0x0000000000037941 */ /* 0x000fea0003800200 */
.L_x_1970:
        /* <DEDUP_REMOVED lines=42> */
.L_x_1968:
[----:B------:R-:W-:Y:S05]  /*ba30*/  BSYNC.RECONVERGENT B2 ;  /* 0x0000000000027941 */ /* 0x000fea0003800200 */
.L_x_1967:
        /* <DEDUP_REMOVED lines=12> */
.L_x_1966:
[----:B------:R-:W-:Y:S05]  /*bb00*/  BSYNC.RECONVERGENT B1 ;  /* 0x0000000000017941 */ /* 0x000fea0003800200 */
.L_x_1965:
        /* <DEDUP_REMOVED lines=18> */
.L_x_1976:
        /* <DEDUP_REMOVED lines=13> */
.L_x_1978:
[----:B------:R-:W-:Y:S05]  /*bd00*/  BSYNC.RECONVERGENT B3 ;  /* 0x0000000000037941 */ /* 0x000fea0003800200 */
.L_x_1977:
        /* <DEDUP_REMOVED lines=42> */
.L_x_1975:
[----:B------:R-:W-:Y:S05]  /*bfb0*/  BSYNC.RECONVERGENT B2 ;  /* 0x0000000000027941 */ /* 0x000fea0003800200 */
.L_x_1974:
        /* <DEDUP_REMOVED lines=11> */
.L_x_1973:
[----:B------:R-:W-:Y:S05]  /*c070*/  BSYNC.RECONVERGENT B1 ;  /* 0x0000000000017941 */ /* 0x000fea0003800200 */
.L_x_1972:
        /* <DEDUP_REMOVED lines=18> */
.L_x_1983:
        /* <DEDUP_REMOVED lines=13> */
.L_x_1985:
[----:B------:R-:W-:Y:S05]  /*c270*/  BSYNC.RECONVERGENT B3 ;  /* 0x0000000000037941 */ /* 0x000fea0003800200 */
.L_x_1984:
        /* <DEDUP_REMOVED lines=36> */
[----:B------:R-:W-:Y:S01]  /*c4c0*/  IMAD.WIDE.U32 R50, R51, -0x326172a9, RZ ;  /* 0xcd9e8d5733327825 */ /* 0x000fe200078e00ff */
[----:B------:R-:W-:-:S03]  /*c4d0*/  MOV R45, R78 ;  /* 0x0000004e002d7202 */ /* 0x000fc60000000f00 */
[----:B------:R-:W-:Y:S01]  /*c4e0*/  IMAD.WIDE.U32 R74, R74, -0x2daee0ad, RZ ;  /* 0xd2511f534a4a7825 */ /* 0x000fe200078e00ff */
[----:B------:R-:W-:-:S03]  /*c4f0*/  LOP3.LUT R105, R44, UR31, R51, 0x96, !PT ;  /* 0x0000001f2c697c12 */ /* 0x000fc6000f8e9633 */
[----:B------:R-:W-:Y:S01]  /*c500*/  IMAD.MOV.U32 R106, RZ, RZ, R50 ;  /* 0x000000ffff6a7224 */ /* 0x000fe200078e0032 */
[----:B------:R-:W-:Y:S01]  /*c510*/  LOP3.LUT R75, R46, UR32, R75, 0x96, !PT ;  /* 0x000000202e4b7c12 */ /* 0x000fe2000f8e964b */
[----:B------:R-:W-:-:S07]  /*c520*/  IMAD.MOV.U32 R78, RZ, RZ, R74 ;  /* 0x000000ffff4e7224 */ /* 0x000fce00078e004a */
.L_x_1982:
[----:B------:R-:W-:Y:S05]  /*c530*/  BSYNC.RECONVERGENT B2 ;  /* 0x0000000000027941 */ /* 0x000fea0003800200 */
.L_x_1981:
[----:B-----5:R-:W-:Y:S01]  /*c540*/  PRMT R46, R39, 0x7632, R46 ;  /* 0x00007632272e7816 */ /* 0x020fe2000000002e */
[----:B------:R-:W-:Y:S01]  /*c550*/  IMAD.U32 R109, R9, 0x10000, RZ ;  /* 0x00010000096d7824 */ /* 0x000fe200078e00ff */
        /* <DEDUP_REMOVED lines=8> */
[----:B------:R-:W-:-:S05]  /*c5e0*/  FSEL R46, R46, RZ, !P0 ;  /* 0x000000ff2e2e7208 */ /* 0x000fca0004000000 */
[----:B------:R-:W-:-:S07]  /*c5f0*/  FMUL.FTZ R109, R109, R46 ;  /* 0x0000002e6d6d7220 */ /* 0x000fce0000410000 */
.L_x_1980:
[----:B------:R-:W-:Y:S05]  /*c600*/  BSYNC.RECONVERGENT B1 ;  /* 0x0000000000017941 */ /* 0x000fea0003800200 */
.L_x_1979:
[----:B------:R-:W-:Y:S02]  /*c610*/  F2FP.BF16.F32.PACK_AB R47, RZ, R109 ;  /* 0x0000006dff2f723e */ /* 0x000fe400000010ff */
[----:B------:R-:W-:Y:S02]  /*c620*/  PRMT R46, R103, 0x5410, R104 ;  /* 0x00005410672e7816 */ /* 0x000fe40000000068 */
[----:B------:R-:W-:Y:S02]  /*c630*/  PRMT R45, R101, 0x5410, R102 ;  /* 0x00005410652d7816 */ /* 0x000fe40000000066 */
[----:B------:R-:W-:Y:S02]  /*c640*/  PRMT R44, R100, 0x5410, R99 ;  /* 0x00005410642c7816 */ /* 0x000fe40000000063 */
[----:B------:R-:W-:-:S07]  /*c650*/  PRMT R47, R98, 0x5410, R47 ;  /* 0x00005410622f7816 */ /* 0x000fce000000002f */
.L_x_1929:
        /* <DEDUP_REMOVED lines=20> */
[----:B------:R-:W-:Y:S01]  /*c7a0*/  SHF.L.U32 R47, R77, 0x10, RZ ;  /* 0x000000104d2f7819 */ /* 0x000fe200000006ff */
        /* <DEDUP_REMOVED lines=19> */
.L_x_1987:
[----:B------:R-:W-:Y:S05]  /*c8e0*/  BSYNC.RECONVERGENT B1 ;  /* 0x0000000000017941 */ /* 0x000fea0003800200 */
.L_x_1986:
        /* <DEDUP_REMOVED lines=56> */
.L_x_2003:
[----:B-1----:R-:W-:Y:S01]  /*cc70*/  FADD.FTZ R80, R50, R51 ;  /* 0x0000003332507221 */ /* 0x002fe20000010000 */
[----:B0-----:R-:W-:Y:S01]  /*cc80*/  FMUL.FTZ R50, R48, R48 ;  /* 0x0000003030327220 */ /* 0x001fe20000410000 */
[----:B------:R-:W-:Y:S01]  /*cc90*/  ISETP.NE.AND P0, PT, RZ, UR11, PT ;  /* 0x0000000bff007c0c */ /* 0x000fe2000bf05270 */
[----:B------:R-:W0:Y:S01]  /*cca0*/  @!P2 LDC.64 R46, c[0x0][0x3c0] ;  /* 0x0000f000ff2eab82 */ /* 0x000e220000000a00 */
[----:B------:R-:W-:Y:S01]  /*ccb0*/  FFMA.FTZ R49, R80, R49, UR14 ;  /* 0x0000000e50317e23 */ /* 0x000fe20008010031 */
[----:B------:R-:W-:Y:S01]  /*ccc0*/  ISETP.GE.AND P1, PT, R89, 0x1, PT ;  /* 0x000000015900780c */ /* 0x000fe20003f26270 */
        /* <DEDUP_REMOVED lines=10> */
[----:B0-----:R-:W-:Y:S01]  /*cd70*/  FSEL R48, R48, RZ, !P0 ;  /* 0x000000ff30307208 */ /* 0x001fe20004000000 */
[----:B------:R-:W-:Y:S02]  /*cd80*/  VIADD R89, R89, 0xffffffff ;  /* 0xffffffff59597836 */ /* 0x000fe40000000000 */
[----:B------:R-:W-:Y:S02]  /*cd90*/  IMAD.U32 R99, R17, 0x10000, RZ ;  /* 0x0001000011637824 */ /* 0x000fe400078e00ff */
        /* <DEDUP_REMOVED lines=16> */
[----:B------:R-:W-:Y:S01]  /*cea0*/  SHF.L.U32 R81, R63, 0x10, RZ ;  /* 0x000000103f517819 */ /* 0x000fe200000006ff */
[----:B------:R-:W-:Y:S01]  /*ceb0*/  IMAD.U32 R83, R32, 0x10000, RZ ;  /* 0x0001000020537824 */ /* 0x000fe200078e00ff */
[----:B------:R-:W-:Y:S01]  /*cec0*/  SHF.L.U32 R85, R10, 0x10, RZ ;  /* 0x000000100a557819 */ /* 0x000fe200000006ff */
[----:B------:R-:W-:-:S02]  /*ced0*/  IMAD.U32 R87, R11, 0x10000, RZ ;  /* 0x000100000b577824 */ /* 0x000fc400078e00ff */
[C---:B------:R-:W-:Y:S01]  /*cee0*/  FMUL.FTZ R44, R49.reuse, R88 ;  /* 0x00000058312c7220 */ /* 0x040fe20000410000 */
[----:B------:R-:W-:Y:S01]  /*cef0*/  FMUL.FTZ R80, R49, R46 ;  /* 0x0000002e31507220 */ /* 0x000fe20000410000 */
[----:B------:R-:W-:Y:S02]  /*cf00*/  IMAD R90, R89, R90, RZ ;  /* 0x0000005a595a7224 */ /* 0x000fe400078e02ff */
[C---:B------:R-:W-:Y:S01]  /*cf10*/  FMUL.FTZ R84, R49.reuse, R86 ;  /* 0x0000005631547220 */ /* 0x040fe20000410000 */
[----:B------:R-:W-:Y:S01]  /*cf20*/  SHF.L.U32 R89, R62, 0x10, RZ ;  /* 0x000000103e597819 */ /* 0x000fe200000006ff */
[C---:B------:R-:W-:Y:S01]  /*cf30*/  FMUL.FTZ R86, R49.reuse, R50 ;  /* 0x0000003231567220 */ /* 0x040fe20000410000 */
[----:B------:R-:W-:Y:S01]  /*cf40*/  FMUL.FTZ R88, R49, R82 ;  /* 0x0000005231587220 */ /* 0x000fe20000410000 */
[----:B------:R-:W-:Y:S02]  /*cf50*/  IMAD.U32 R91, R33, 0x10000, RZ ;  /* 0x00010000215b7824 */ /* 0x000fe400078e00ff */
        /* <DEDUP_REMOVED lines=13> */
[----:B------:R-:W-:Y:S01]  /*d030*/  SHF.L.U32 R85, R12, 0x10, RZ ;  /* 0x000000100c557819 */ /* 0x000fe200000006ff */
[----:B------:R-:W-:-:S02]  /*d040*/  IMAD.U32 R81, R13, 0x10000, RZ ;  /* 0x000100000d517824 */ /* 0x000fc400078e00ff */
[----:B------:R-:W-:Y:S01]  /*d050*/  FFMA.FTZ R84, R84, R89, R91 ;  /* 0x0000005954547223 */ /* 0x000fe2000001005b */
[----:B------:R-:W-:Y:S01]  /*d060*/  SHF.L.U32 R83, R61, 0x10, RZ ;  /* 0x000000103d537819 */ /* 0x000fe200000006ff */
[----:B------:R-:W-:Y:S01]  /*d070*/  IMAD.U32 R87, R34, 0x10000, RZ ;  /* 0x0001000022577824 */ /* 0x000fe200078e00ff */
[----:B------:R-:W-:Y:S01]  /*d080*/  SHF.L.U32 R89, R14, 0x10, RZ ;  /* 0x000000100e597819 */ /* 0x000fe200000006ff */
[----:B------:R-:W-:Y:S02]  /*d090*/  IMAD.U32 R91, R15, 0x10000, RZ ;  /* 0x000100000f5b7824 */ /* 0x000fe400078e00ff */
[----:B------:R-:W-:Y:S01]  /*d0a0*/  FFMA.FTZ R85, R86, R85, R81 ;  /* 0x0000005556557223 */ /* 0x000fe20000010051 */
[----:B------:R-:W-:Y:S01]  /*d0b0*/  SHF.L.U32 R93, R60, 0x10, RZ ;  /* 0x000000103c5d7819 */ /* 0x000fe200000006ff */
[----:B------:R-:W0:Y:S01]  /*d0c0*/  LDC.64 R80, c[0x0][0x428] ;  /* 0x00010a00ff507b82 */ /* 0x000e220000000a00 */
[----:B------:R-:W-:Y:S01]  /*d0d0*/  FFMA.FTZ R86, R98, R83, R87 ;  /* 0x0000005362567223 */ /* 0x000fe20000010057 */
[----:B------:R-:W-:-:S02]  /*d0e0*/  IMAD.U32 R95, R35, 0x10000, RZ ;  /* 0x00010000235f7824 */ /* 0x000fc400078e00ff */
[----:B------:R-:W-:Y:S01]  /*d0f0*/  FFMA.FTZ R87, R100, R89, R91 ;  /* 0x0000005964577223 */ /* 0x000fe2000001005b */
[----:B------:R-:W-:Y:S01]  /*d100*/  SHF.L.U32 R83, R55, 0x10, RZ ;  /* 0x0000001037537819 */ /* 0x000fe200000006ff */
[----:B------:R-:W-:Y:S01]  /*d110*/  IMAD.U32 R91, R28, 0x10000, RZ ;  /* 0x000100001c5b7824 */ /* 0x000fe200078e00ff */
[----:B------:R-:W-:Y:S01]  /*d120*/  SHF.L.U32 R97, R16, 0x10, RZ ;  /* 0x0000001010617819 */ /* 0x000fe200000006ff */
[----:B------:R-:W-:Y:S01]  /*d130*/  FFMA.FTZ R89, R88, R93, R95 ;  /* 0x0000005d58597223 */ /* 0x000fe2000001005f */
[----:B------:R-:W-:Y:S01]  /*d140*/  SHF.L.U32 R93, R20, 0x10, RZ ;  /* 0x00000010145d7819 */ /* 0x000fe200000006ff */
[----:B------:R-:W-:Y:S01]  /*d150*/  FFMA.FTZ R88, R82, R83, R91 ;  /* 0x0000005352587223 */ /* 0x000fe2000001005b */
[----:B------:R-:W-:Y:S01]  /*d160*/  SHF.R.S32.HI R83, RZ, 0x1f, R90 ;  /* 0x0000001fff537819 */ /* 0x000fe2000001145a */
[----:B------:R-:W-:Y:S01]  /*d170*/  IMAD.U32 R95, R21, 0x10000, RZ ;  /* 0x00010000155f7824 */ /* 0x000fe200078e00ff */
[----:B------:R-:W-:Y:S01]  /*d180*/  SHF.L.U32 R98, R54, 0x10, RZ ;  /* 0x0000001036627819 */ /* 0x000fe200000006ff */
[----:B------:R-:W-:Y:S01]  /*d190*/  FFMA.FTZ R92, R92, R97, R99 ;  /* 0x000000615c5c7223 */ /* 0x000fe20000010063 */
[----:B------:R-:W-:Y:S01]  /*d1a0*/  IMAD.U32 R100, R29, 0x10000, RZ ;  /* 0x000100001d647824 */ /* 0x000fe200078e00ff */
[----:B------:R-:W-:Y:S01]  /*d1b0*/  SHF.L.U32 R94, R18, 0x10, RZ ;  /* 0x00000010125e7819 */ /* 0x000fe200000006ff */
[----:B------:R-:W-:Y:S01]  /*d1c0*/  IMAD.U32 R96, R19, 0x10000, RZ ;  /* 0x0001000013607824 */ /* 0x000fe200078e00ff */
[----:B------:R-:W-:Y:S01]  /*d1d0*/  LEA.HI R83, R83, R90, RZ, 0x3 ;  /* 0x0000005a53537211 */ /* 0x000fe200078f18ff */
[----:B------:R-:W-:Y:S01]  /*d1e0*/  FFMA.FTZ R93, R50, R93, R95 ;  /* 0x0000005d325d7223 */ /* 0x000fe2000001005f */
[----:B------:R-:W-:Y:S01]  /*d1f0*/  PRMT R97, R52, 0x7632, R97 ;  /* 0x0000763234617816 */ /* 0x000fe20000000061 */
[----:B------:R-:W-:Y:S01]  /*d200*/  FFMA.FTZ R98, R51, R98, R100 ;  /* 0x0000006233627223 */ /* 0x000fe20000010064 */
[----:B------:R-:W-:Y:S01]  /*d210*/  PRMT R99, R31, 0x7632, R99 ;  /* 0x000076321f637816 */ /* 0x000fe20000000063 */
[----:B------:R-:W-:Y:S01]  /*d220*/  IMAD.U32 R82, R30, 0x10000, RZ ;  /* 0x000100001e527824 */ /* 0x000fe200078e00ff */
[----:B------:R-:W-:Y:S01]  /*d230*/  SHF.L.U32 R50, R53, 0x10, RZ ;  /* 0x0000001035327819 */ /* 0x000fe200000006ff */
[----:B------:R-:W-:Y:S01]  /*d240*/  FFMA.FTZ R79, R79, R94, R96 ;  /* 0x0000005e4f4f7223 */ /* 0x000fe20000010060 */
[----:B------:R-:W-:Y:S01]  /*d250*/  SHF.L.U32 R51, R52, 0x10, RZ ;  /* 0x0000001034337819 */ /* 0x000fe200000006ff */
[----:B------:R-:W-:Y:S01]  /*d260*/  IMAD.U32 R95, R31, 0x10000, RZ ;  /* 0x000100001f5f7824 */ /* 0x000fe200078e00ff */
[----:B------:R-:W-:Y:S01]  /*d270*/  LEA.HI.SX32 R83, R83, R68, 0x1d ;  /* 0x0000004453537211 */ /* 0x000fe200078feaff */
[----:B------:R-:W-:Y:S01]  /*d280*/  IMAD.U32 R99, R99, 0x10000, RZ ;  /* 0x0001000063637824 */ /* 0x000fe200078e00ff */
[----:B------:R-:W-:Y:S01]  /*d290*/  SHF.L.U32 R97, R97, 0x10, RZ ;  /* 0x0000001061617819 */ /* 0x000fe200000006ff */
[----:B------:R-:W-:Y:S01]  /*d2a0*/  IMAD.U32 R94, R23, 0x10000, RZ ;  /* 0x00010000175e7824 */ /* 0x000fe200078e00ff */
[----:B------:R-:W-:Y:S01]  /*d2b0*/  SHF.L.U32 R90, R22, 0x10, RZ ;  /* 0x00000010165a7819 */ /* 0x000fe200000006ff */
[----:B------:R-:W-:Y:S01]  /*d2c0*/  FFMA.FTZ R50, R47, R50, R82 ;  /* 0x000000322f327223 */ /* 0x000fe20000010052 */
[----:B------:R-:W-:Y:S01]  /*d2d0*/  IADD3 R47, PT, PT, R83, 0x20, RZ ;  /* 0x00000020532f7810 */ /* 0x000fe20007ffe0ff */
[----:B------:R-:W-:Y:S01]  /*d2e0*/  FFMA.FTZ R51, R46, R51, R95 ;  /* 0x000000332e337223 */ /* 0x000fe2000001005f */
[----:B------:R-:W-:Y:S01]  /*d2f0*/  FFMA.FTZ R48, R48, R97, R99 ;  /* 0x0000006130307223 */ /* 0x000fe20000010063 */
[----:B------:R-:W-:Y:S01]  /*d300*/  FFMA.FTZ R91, R45, R90, R94 ;  /* 0x0000005a2d5b7223 */ /* 0x000fe2000001005e */
[----:B0-----:R-:W-:Y:S01]  /*d310*/  IMAD.WIDE.U32 R82, R83, 0x10, R80 ;  /* 0x0000001053527825 */ /* 0x001fe200078e0050 */
[----:B------:R-:W-:-:S02]  /*d320*/  F2FP.BF16.F32.PACK_AB R46, R87, R86 ;  /* 0x00000056572e723e */ /* 0x000fc400000010ff */
        /* <DEDUP_REMOVED lines=10> */
.L_x_1990:
[----:B------:R-:W-:Y:S05]  /*d3d0*/  BSYNC.RECONVERGENT B1 ;  /* 0x0000000000017941 */ /* 0x000fea0003800200 */
.L_x_1989:
[----:B01----:R-:W0:Y:S02]  /*d3e0*/  LDC.64 R44, c[0x0][0x380] ;  /* 0x0000e000ff2c7b82 */ /* 0x003e240000000a00 */
[----:B0-----:R-:W-:-:S05]  /*d3f0*/  IMAD R67, R44, 0x4, R67 ;  /* 0x000000042c437824 */ /* 0x001fca00078e0243 */
[----:B------:R-:W-:-:S13]  /*d400*/  ISETP.GE.AND P0, PT, R67, R45, PT ;  /* 0x0000002d4300720c */ /* 0x000fda0003f06270 */
[----:B------:R-:W-:Y:S05]  /*d410*/  @!P0 BRA `(.L_x_1991) ;  /* 0xffffff3400e88947 */ /* 0x000fea000383ffff */
[----:B------:R-:W-:Y:S05]  /*d420*/  BSYNC B0 ;  /* 0x0000000000007941 */ /* 0x000fea0003800000 */
.L_x_1755:
[----:B------:R-:W-:Y:S05]  /*d430*/  EXIT ;  /* 0x000000000000794d */ /* 0x000fea0003800000 */
.L_x_1988:
[----:B------:R-:W-:Y:S01]  /*d440*/  HFMA2 R80, -RZ, RZ, 0, 5.9604644775390625e-08 ;  /* 0x00000001ff507431 */ /* 0x000fe200000001ff */
[----:B------:R-:W-:Y:S01]  /*d450*/  BSSY B1, `(.L_x_1992) ;  /* 0x0000006000017945 */ /* 0x000fe20003800000 */
[----:B------:R-:W-:Y:S01]  /*d460*/  IMAD.MOV.U32 R99, RZ, RZ, 0x1f ;  /* 0x0000001fff637424 */ /* 0x000fe200078e00ff */
[----:B------:R-:W-:-:S07]  /*d470*/  MOV R79, 0xffffffff ;  /* 0xffffffff004f7802 */ /* 0x000fce0000000f00 */
[----:B0----5:R-:W-:Y:S05]  /*d480*/  WARPSYNC.COLLECTIVE R79, `(.L_x_1993) ;  /* 0x000000004f087348 */ /* 0x021fea0003c00000 */
[----:B------:R1:W2:Y:S02]  /*d490*/  SHFL.BFLY P0, R51, R98, R80, R99 ;  /* 0x0c00005062337389 */ /* 0x0002a40000000063 */
[----:B012--5:R-:W-:Y:S05]  /*d4a0*/  ENDCOLLECTIVE ;  /* 0x000000000000791b */ /* 0x027fea0003800000 */
.L_x_1993:
[----:B------:R-:W-:Y:S05]  /*d4b0*/  BSYNC B1 ;  /* 0x0000000000017941 */ /* 0x000fea0003800000 */
.L_x_1992:
        /* <DEDUP_REMOVED lines=10> */
.L_x_1994:
[----:B------:R-:W-:Y:S01]  /*d560*/  HFMA2 R80, -RZ, RZ, 0, 2.384185791015625e-07 ;  /* 0x00000004ff507431 */ /* 0x000fe200000001ff */
[----:B------:R-:W-:-:S05]  /*d570*/  MOV R44, R51 ;  /* 0x00000033002c7202 */ /* 0x000fca0000000f00 */
[----:B------:R-:W-:-:S04]  /*d580*/  FADD.FTZ R46, R45, R44 ;  /* 0x0000002c2d2e7221 */ /* 0x000fc80000010000 */
[----:B------:R-:W-:-:S07]  /*d590*/  IMAD.MOV.U32 R98, RZ, RZ, R46 ;  /* 0x000000ffff627224 */ /* 0x000fce00078e002e */
[----:B------:R-:W-:Y:S05]  /*d5a0*/  WARPSYNC.COLLECTIVE R79, `(.L_x_1995) ;  /* 0x000000004f087348 */ /* 0x000fea0003c00000 */
[----:B------:R0:W1:Y:S02]  /*d5b0*/  SHFL.BFLY P0, R51, R98, R80, R99 ;  /* 0x0c00005062337389 */ /* 0x0000640000000063 */
[----:B01----:R-:W-:Y:S05]  /*d5c0*/  ENDCOLLECTIVE ;  /* 0x000000000000791b */ /* 0x003fea0003800000 */
.L_x_1995:
[----:B------:R-:W-:Y:S02]  /*d5d0*/  IMAD.MOV.U32 R80, RZ, RZ, 0x8 ;  /* 0x00000008ff507424 */ /* 0x000fe400078e00ff */
[----:B------:R-:W-:-:S04]  /*d5e0*/  IMAD.MOV.U32 R47, RZ, RZ, R51 ;  /* 0x000000ffff2f7224 */ /* 0x000fc800078e0033 */
[----:B------:R-:W-:-:S05]  /*d5f0*/  FADD.FTZ R47, R46, R47 ;  /* 0x0000002f2e2f7221 */ /* 0x000fca0000010000 */
[----:B------:R-:W-:-:S07]  /*d600*/  MOV R98, R47 ;  /* 0x0000002f00627202 */ /* 0x000fce0000000f00 */
[----:B------:R-:W-:Y:S05]  /*d610*/  WARPSYNC.COLLECTIVE R79, `(.L_x_1996) ;  /* 0x000000004f087348 */ /* 0x000fea0003c00000 */
[----:B------:R0:W1:Y:S02]  /*d620*/  SHFL.BFLY P0, R51, R98, R80, R99 ;  /* 0x0c00005062337389 */ /* 0x0000640000000063 */
[----:B01----:R-:W-:Y:S05]  /*d630*/  ENDCOLLECTIVE ;  /* 0x000000000000791b */ /* 0x003fea0003800000 */
.L_x_1996:
[----:B------:R-:W-:Y:S01]  /*d640*/  HFMA2 R80, -RZ, RZ, 0, 9.5367431640625e-07 ;  /* 0x00000010ff507431 */ /* 0x000fe200000001ff */
[----:B------:R-:W-:-:S05]  /*d650*/  MOV R44, R51 ;  /* 0x00000033002c7202 */ /* 0x000fca0000000f00 */
[----:B------:R-:W-:-:S04]  /*d660*/  FADD.FTZ R50, R47, R44 ;  /* 0x0000002c2f327221 */ /* 0x000fc80000010000 */
[----:B------:R-:W-:-:S07]  /*d670*/  IMAD.MOV.U32 R98, RZ, RZ, R50 ;  /* 0x000000ffff627224 */ /* 0x000fce00078e0032 */
[----:B------:R-:W-:Y:S05]  /*d680*/  WARPSYNC.COLLECTIVE R79, `(.L_x_1997) ;  /* 0x000000004f087348 */ /* 0x000fea0003c00000 */
[----:B------:R0:W1:Y:S02]  /*d690*/  SHFL.BFLY P0, R51, R98, R80, R99 ;  /* 0x0c00005062337389 */ /* 0x0000640000000063 */
[----:B01----:R-:W-:Y:S05]  /*d6a0*/  ENDCOLLECTIVE ;  /* 0x000000000000791b */ /* 0x003fea0003800000 */
.L_x_1997:
[----:B------:R-:W-:Y:S01]  /*d6b0*/  MOV R80, 0x1 ;  /* 0x0000000100507802 */ /* 0x000fe20000000f00 */
        /* <DEDUP_REMOVED lines=33> */
[----:B------:R-:W-:-:S04]  /*d8d0*/  FFMA.FTZ R44, R45, R45, R44 ;  /* 0x0000002d2d2c7223 */ /* 0x000fc8000001002c */
[----:B------:R-:W-:-:S07]  /*d8e0*/  IMAD.MOV.U32 R98, RZ, RZ, R44 ;  /* 0x000000ffff627224 */ /* 0x000fce00078e002c */
[----:B------:R-:W-:Y:S05]  /*d8f0*/  WARPSYNC.COLLECTIVE R79, `(.L_x_1998) ;  /* 0x000000004f087348 */ /* 0x000fea0003c00000 */
[----:B------:R0:W1:Y:S02]  /*d900*/  SHFL.BFLY P0, R51, R98, R80, R99 ;  /* 0x0c00005062337389 */ /* 0x0000640000000063 */
[----:B01----:R-:W-:Y:S05]  /*d910*/  ENDCOLLECTIVE ;  /* 0x000000000000791b */ /* 0x003fea0003800000 */
.L_x_1998:
[----:B------:R-:W-:Y:S02]  /*d920*/  IMAD.MOV.U32 R80, RZ, RZ, 0x2 ;  /* 0x00000002ff507424 */ /* 0x000fe400078e00ff */
[----:B------:R-:W-:-:S04]  /*d930*/  IMAD.MOV.U32 R45, RZ, RZ, R51 ;  /* 0x000000ffff2d7224 */ /* 0x000fc800078e0033 */
[----:B------:R-:W-:-:S05]  /*d940*/  FADD.FTZ R45, R44, R45 ;  /* 0x0000002d2c2d7221 */ /* 0x000fca0000010000 */
[----:B------:R-:W-:-:S07]  /*d950*/  MOV R98, R45 ;  /* 0x0000002d00627202 */ /* 0x000fce0000000f00 */
[----:B------:R-:W-:Y:S05]  /*d960*/  WARPSYNC.COLLECTIVE R79, `(.L_x_1999) ;  /* 0x000000004f087348 */ /* 0x000fea0003c00000 */
[----:B------:R0:W1:Y:S02]  /*d970*/  SHFL.BFLY P0, R51, R98, R80, R99 ;  /* 0x0c00005062337389 */ /* 0x0000640000000063 */
[----:B01----:R-:W-:Y:S05]  /*d980*/  ENDCOLLECTIVE ;  /* 0x000000000000791b */ /* 0x003fea0003800000 */
.L_x_1999:
[----:B------:R-:W-:Y:S01]  /*d990*/  HFMA2 R80, -RZ, RZ, 0, 2.384185791015625e-07 ;  /* 0x00000004ff507431 */ /* 0x000fe200000001ff */
[----:B------:R-:W-:-:S05]  /*d9a0*/  MOV R46, R51 ;  /* 0x00000033002e7202 */ /* 0x000fca0000000f00 */
[----:B------:R-:W-:-:S04]  /*d9b0*/  FADD.FTZ R46, R45, R46 ;  /* 0x0000002e2d2e7221 */ /* 0x000fc80000010000 */
[----:B------:R-:W-:-:S07]  /*d9c0*/  IMAD.MOV.U32 R98, RZ, RZ, R46 ;  /* 0x000000ffff627224 */ /* 0x000fce00078e002e */
[----:B------:R-:W-:Y:S05]  /*d9d0*/  WARPSYNC.COLLECTIVE R79, `(.L_x_2000) ;  /* 0x000000004f087348 */ /* 0x000fea0003c00000 */
[----:B------:R0:W1:Y:S02]  /*d9e0*/  SHFL.BFLY P0, R51, R98, R80, R99 ;  /* 0x0c00005062337389 */ /* 0x0000640000000063 */
[----:B01----:R-:W-:Y:S05]  /*d9f0*/  ENDCOLLECTIVE ;  /* 0x000000000000791b */ /* 0x003fea0003800000 */
.L_x_2000:
[----:B------:R-:W-:Y:S02]  /*da00*/  IMAD.MOV.U32 R80, RZ, RZ, 0x8 ;  /* 0x00000008ff507424 */ /* 0x000fe400078e00ff */
[----:B------:R-:W-:-:S04]  /*da10*/  IMAD.MOV.U32 R47, RZ, RZ, R51 ;  /* 0x000000ffff2f7224 */ /* 0x000fc800078e0033 */
[----:B------:R-:W-:-:S05]  /*da20*/  FADD.FTZ R47, R46, R47 ;  /* 0x0000002f2e2f7221 */ /* 0x000fca0000010000 */
[----:B------:R-:W-:-:S07]  /*da30*/  MOV R98, R47 ;  /* 0x0000002f00627202 */ /* 0x000fce0000000f00 */
[----:B------:R-:W-:Y:S05]  /*da40*/  WARPSYNC.COLLECTIVE R79, `(.L_x_2001) ;  /* 0x000000004f087348 */ /* 0x000fea0003c00000 */
[----:B------:R0:W1:Y:S02]  /*da50*/  SHFL.BFLY P0, R51, R98, R80, R99 ;  /* 0x0c00005062337389 */ /* 0x0000640000000063 */
[----:B01----:R-:W-:Y:S05]  /*da60*/  ENDCOLLECTIVE ;  /* 0x000000000000791b */ /* 0x003fea0003800000 */
.L_x_2001:
[----:B------:R-:W-:Y:S01]  /*da70*/  HFMA2 R80, -RZ, RZ, 0, 9.5367431640625e-07 ;  /* 0x00000010ff507431 */ /* 0x000fe200000001ff */
[----:B------:R-:W-:-:S05]  /*da80*/  MOV R50, R51 ;  /* 0x0000003300327202 */ /* 0x000fca0000000f00 */
[----:B------:R-:W-:-:S04]  /*da90*/  FADD.FTZ R50, R47, R50 ;  /* 0x000000322f327221 */ /* 0x000fc80000010000 */
[----:B------:R-:W-:-:S07]  /*daa0*/  IMAD.MOV.U32 R98, RZ, RZ, R50 ;  /* 0x000000ffff627224 */ /* 0x000fce00078e0032 */
[----:B------:R-:W-:Y:S05]  /*dab0*/  WARPSYNC.COLLECTIVE R79, `(.L_x_2002) ;  /* 0x000000004f087348 */ /* 0x000fea0003c00000 */
[----:B------:R0:W1:Y:S02]  /*dac0*/  SHFL.BFLY P0, R51, R98, R80, R99 ;  /* 0x0c00005062337389 */ /* 0x0000640000000063 */
[----:B01----:R-:W-:Y:S05]  /*dad0*/  ENDCOLLECTIVE ;  /* 0x000000000000791b */ /* 0x003fea0003800000 */
.L_x_2002:
[----:B------:R-:W-:Y:S05]  /*dae0*/  BRA `(.L_x_2003) ;  /* 0xfffffff000607947 */ /* 0x000fea000383ffff */
.L_x_2004:
        /* <DEDUP_REMOVED lines=9> */
.L_x_20236:


//--------------------- .text._ZN10layer_norm13ln_fwd_kernelINS_13Kernel_traitsI6__halfS2_S2_S2_fjLj512ELj1ELj4ELj1ELj16ENS_18Kernel_traits_baseILj512ES2_S2_S2_S2_fjLj128EEEEELb0ELb0ELb0ELb0EEEvNS_9FwdParamsE --------------------------
	.section	.text._ZN10layer_norm13ln_fwd_kernelINS_13Kernel_traitsI6__halfS2_S2_S2_fjLj512ELj1ELj4ELj1ELj16ENS_18Kernel_traits_baseILj512ES2_S2_S2_S2_fjLj128EEEEELb0ELb0ELb0ELb0EEEvNS_9FwdParamsE,"ax",@progbits
	.align	128
        .global         _ZN10layer_norm13ln_fwd_kernelINS_13Kernel_traitsI6__halfS2_S2_S2_fjLj512ELj1ELj4ELj1ELj16ENS_18Kernel_traits_baseILj512ES2_S2_S2_S2_fjLj128EEEEELb0ELb0ELb0ELb0EEEvNS_9FwdParamsE
        .type           _ZN10layer_norm13ln_fwd_kernelINS_13Kernel_traitsI6__halfS2_S2_S2_fjLj512ELj1ELj4ELj1ELj16ENS_18Kernel_traits_baseILj512ES2_S2_S2_S2_fjLj128EEEEELb0ELb0ELb0ELb0EEEvNS_9FwdParamsE,@function
        .size           _ZN10layer_norm13ln_fwd_kernelINS_13Kernel_traitsI6__halfS2_S2_S2_fjLj512ELj1ELj4ELj1ELj16ENS_18Kernel_traits_baseILj512ES2_S2_S2_S2_fjLj128EEEEELb0ELb0ELb0ELb0EEEvNS_9FwdParamsE,(.L_x_20237 - _ZN10layer_norm13ln_fwd_kernelINS_13Kernel_traitsI6__halfS2_S2_S2_fjLj512ELj1ELj4ELj1ELj16ENS_18Kernel_traits_baseILj512ES2_S2_S2_S2_fjLj128EEEEELb0ELb0ELb0ELb0EEEvNS_9FwdParamsE)
        .other          _ZN10layer_norm13ln_fwd_kernelINS_13Kernel_traitsI6__halfS2_S2_S2_fjLj512ELj1ELj4ELj1ELj16ENS_18Kernel_traits_baseILj512ES2_S2_S2_S2_fjLj128EEEEELb0ELb0ELb0ELb0EEEvNS_9FwdParamsE,@"STO_CUDA_ENTRY STV_DEFAULT"
_ZN10layer_norm13ln_fwd_kernelINS_13Kernel_traitsI6__halfS2_S2_S2_fjLj512ELj1ELj4ELj1ELj16ENS_18Kernel_traits_baseILj512ES2_S2_S2_S2_fjLj128EEEEELb0ELb0ELb0ELb0EEEvNS_9FwdParamsE:
.text._ZN10layer_norm13ln_fwd_kernelINS_13Kernel_traitsI6__halfS2_S2_S2_fjLj512ELj1ELj4ELj1ELj16ENS_18Kernel_traits_baseILj512ES2_S2_S2_S2_fjLj128EEEEELb0ELb0ELb0ELb0EEEvNS_9FwdParamsE:
        /* <DEDUP_REMOVED lines=34> */
.L_x_2008:
[----:B------:R-:W-:Y:S05]  /*0220*/  BSYNC.RECONVERGENT B1 ;  /* 0x0000000000017941 */ /* 0x000fea0003800200 */
.L_x_2007:
        /* <DEDUP_REMOVED lines=8> */
.L_x_2006:
        /* <DEDUP_REMOVED lines=15> */
.L_x_2009:
[----:B------:R-:W-:Y:S05]  /*03a0*/  BSYNC.RECONVERGENT B0 ;  /* 0x0000000000007941 */ /* 0x000fea0003800200 */
.L_x_2005:
[----:B------:R-:W1:Y:S02]  /*03b0*/  LDCU UR4, c[0x0][0x384] ;  /* 0x00007080ff0477ac */ /* 0x000e640008000800 */
[----:B-1----:R-:W-:-:S13]  /*03c0*/  ISETP.GE.AND P0, PT, R0, UR4, PT ;  /* 0x0000000400007c0c */ /* 0x002fda000bf06270 */
[----:B------:R-:W-:Y:S05]  /*03d0*/  @P0 EXIT ;  /* 0x000000000000094d */ /* 0x000fea0003800000 */
[----:B------:R-:W1:Y:S01]  /*03e0*/  LDCU.U8 UR4, c[0x0][0x410] ;  /* 0x00008200ff0477ac */ /* 0x000e620008000000 */
[----:B------:R-:W-:Y:S01]  /*03f0*/  ISETP.NE.U32.AND P0, PT, R24, RZ, PT ;  /* 0x000000ff1800720c */ /* 0x000fe20003f05070 */
[----:B------:R-:W2:Y:S03]  /*0400*/  LDCU UR8, c[0x0][0x388] ;  /* 0x00007100ff0877ac */ /* 0x000ea60008000800 */
[----:B------:R-:W-:Y:S01]  /*0410*/  ISETP.NE.AND.EX P0, PT, R25, RZ, PT, P0 ;  /* 0x000000ff1900720c */ /* 0x000fe20003f05300 */
[----:B------:R-:W3:Y:S01]  /*0420*/  LDCU UR5, c[0x0][0x448] ;  /* 0x00008900ff0577ac */ /* 0x000ee20008000800 */
[----:B------:R-:W4:Y:S01]  /*0430*/  LDCU.64 UR10, c[0x0][0x3a0] ;  /* 0x00007400ff0a77ac */ /* 0x000f220008000a00 */
[----:B------:R-:W2:Y:S01]  /*0440*/  LDCU.64 UR12, c[0x0][0x3e0] ;  /* 0x00007c00ff0c77ac */ /* 0x000ea20008000a00 */
[----:B-1----:R-:W-:-:S04]  /*0450*/  ISETP.NE.AND P2, PT, RZ, UR4, PT ;  /* 0x00000004ff007c0c */ /* 0x002fc8000bf45270 */
[----:B0-----:R-:W-:-:S09]  /*0460*/  P2R R4, PR, RZ, 0x4 ;  /* 0x00000004ff047803 */ /* 0x001fd20000000000 */
.L_x_2025:
[----:B0-----:R-:W0:Y:S02]  /*0470*/  @P0 LDC.64 R24, c[0x0][0x3e0] ;  /* 0x0000f800ff180b82 */ /* 0x001e240000000a00 */
[----:B0-----:R-:W-:-:S06]  /*0480*/  @P0 IMAD.WIDE R24, R0, 0x2, R24 ;  /* 0x0000000200180825 */ /* 0x001fcc00078e0218 */
[----:B------:R-:W3:Y:S01]  /*0490*/  @P0 LDG.E.U16 R24, desc[UR6][R24.64] ;  /* 0x0000000618180981 */ /* 0x000ee2000c1e1500 */
[----:B--2---:R-:W-:Y:S01]  /*04a0*/  IMAD R26, R0, UR8, RZ ;  /* 0x00000008001a7c24 */ /* 0x004fe2000f8e02ff */
[----:B------:R-:W-:Y:S01]  /*04b0*/  ISETP.GE.U32.AND P2, PT, R3, 0x20, PT ;  /* 0x000000200300780c */ /* 0x000fe20003f46070 */
[----:B------:R-:W-:Y:S01]  /*04c0*/  BSSY.RECONVERGENT B0, `(.L_x_2010) ;  /* 0x000005b000007945 */ /* 0x000fe20003800200 */
[----:B------:R-:W-:Y:S02]  /*04d0*/  HFMA2 R46, -RZ, RZ, 1.875, 0 ;  /* 0x3f800000ff2e7431 */ /* 0x000fe400000001ff */
[----:B------:R-:W-:-:S04]  /*04e0*/  SHF.R.S32.HI R27, RZ, 0x1f, R26 ;  /* 0x0000001fff1b7819 */ /* 0x000fc8000001141a */
[----:B------:R-:W-:-:S04]  /*04f0*/  LEA.HI R27, R27, R26, RZ, 0x3 ;  /* 0x0000001a1b1b7211 */ /* 0x000fc800078f18ff */
[----:B------:R-:W-:-:S04]  /*0500*/  LEA.HI.SX32 R37, R27, R2, 0x1d ;  /* 0x000000021b257211 */ /* 0x000fc800078feaff */
[----:B------:R-:W-:Y:S01]  /*0510*/  MOV R47, R37 ;  /* 0x00000025002f7202 */ /* 0x000fe20000000f00 */
[----:B---3--:R-:W-:Y:S01]  /*0520*/  @P0 HADD2.F32 R46, -RZ, R24.H0_H0 ;  /* 0x20000018ff2e0230 */ /* 0x008fe20000004100 */
[----:B------:R-:W-:Y:S06]  /*0530*/  @!P2 BRA `(.L_x_2011) ;  /* 0x00000004004ca947 */ /* 0x000fec0003800000 */
[----:B------:R-:W0:Y:S02]  /*0540*/  LDC.64 R24, c[0x0][0x390] ;  /* 0x0000e400ff187b82 */ /* 0x000e240000000a00 */
[----:B0-----:R-:W-:-:S06]  /*0550*/  IMAD.WIDE.U32 R24, R37, 0x10, R24 ;  /* 0x0000001025187825 */ /* 0x001fcc00078e0018 */
[----:B------:R-:W5:Y:S01]  /*0560*/  LDG.E.128 R24, desc[UR6][R24.64] ;  /* 0x0000000618187981 */ /* 0x000f62000c1e1d00 */
[----:B----4-:R-:W-:-:S04]  /*0570*/  UISETP.NE.U32.AND UP0, UPT, UR10, URZ, UPT ;  /* 0x000000ff0a00728c */ /* 0x010fc8000bf05070 */
[----:B------:R-:W-:-:S09]  /*0580*/  UISETP.NE.AND.EX UP0, UPT, UR11, URZ, UPT, UP0 ;  /* 0x000000ff0b00728c */ /* 0x000fd2000bf05300 */
[----:B------:R-:W-:Y:S05]  /*0590*/  BRA.U !UP0, `(.L_x_2012) ;  /* 0x0000000108807547 */ /* 0x000fea000b800000 */
[----:B------:R-:W0:Y:S02]  /*05a0*/  LDC.64 R30, c[0x0][0x3a0] ;  /* 0x0000e800ff1e7b82 */ /* 0x000e240000000a00 */
[----:B0-----:R-:W-:-:S06]  /*05b0*/  IMAD.WIDE.U32 R30, R37, 0x10, R30 ;  /* 0x00000010251e7825 */ /* 0x001fcc00078e001e */
[----:B------:R-:W2:Y:S01]  /*05c0*/  LDG.E.128 R28, desc[UR6][R30.64] ;  /* 0x000000061e1c7981 */ /* 0x000ea2000c1e1d00 */
[----:B-----5:R-:W-:Y:S02]  /*05d0*/  HADD2.F32 R7, -RZ, R26.H0_H0 ;  /* 0x2000001aff077230 */ /* 0x020fe40000004100 */
[----:B------:R-:W-:Y:S02]  /*05e0*/  HADD2.F32 R33, -RZ, R27.H0_H0 ;  /* 0x2000001bff217230 */ /* 0x000fe40000004100 */
[--C-:B------:R-:W-:Y:S02]  /*05f0*/  HADD2.F32 R5, -RZ, R24.reuse.H0_H0 ;  /* 0x20000018ff057230 */ /* 0x100fe40000004100 */
[----:B------:R-:W-:Y:S02]  /*0600*/  HADD2.F32 R47, -RZ, R24.H1_H1 ;  /* 0x30000018ff2f7230 */ /* 0x000fe40000004100 */
[----:B------:R-:W-:Y:S02]  /*0610*/  HADD2.F32 R49, -RZ, R25.H0_H0 ;  /* 0x20000019ff317230 */ /* 0x000fe40000004100 */
[----:B------:R-:W-:-:S02]  /*0620*/  HADD2.F32 R35, -RZ, R26.H1_H1 ;  /* 0x3000001aff237230 */ /* 0x000fc40000004100 */
[----:B------:R-:W-:Y:S02]  /*0630*/  HADD2.F32 R27, -RZ, R27.H1_H1 ;  /* 0x3000001bff1b7230 */ /* 0x000fe40000004100 */
[----:B------:R-:W-:Y:S02]  /*0640*/  HADD2.F32 R25, -RZ, R25.H1_H1 ;  /* 0x30000019ff197230 */ /* 0x000fe40000004100 */
[----:B--2---:R-:W-:Y:S02]  /*0650*/  HADD2.F32 R32, -RZ, R30.H0_H0 ;  /* 0x2000001eff207230 */ /* 0x004fe40000004100 */
[----:B------:R-:W-:Y:S02]  /*0660*/  HADD2.F32 R34, -RZ, R31.H0_H0 ;  /* 0x2000001fff227230 */ /* 0x000fe40000004100 */
[----:B------:R-:W-:Y:S02]  /*0670*/  HADD2.F32 R6, -RZ, R28.H0_H0 ;  /* 0x2000001cff067230 */ /* 0x000fe40000004100 */
[----:B------:R-:W-:Y:S01]  /*0680*/  FFMA.FTZ R7, R7, R46, R32 ;  /* 0x0000002e07077223 */ /* 0x000fe20000010020 */
[----:B------:R-:W-:-:S02]  /*0690*/  HADD2.F32 R30, -RZ, R30.H1_H1 ;  /* 0x3000001eff1e7230 */ /* 0x000fc40000004100 */
[-C--:B------:R-:W-:Y:S01]  /*06a0*/  FFMA.FTZ R32, R33, R46.reuse, R34 ;  /* 0x0000002e21207223 */ /* 0x080fe20000010022 */
[----:B------:R-:W-:Y:S02]  /*06b0*/  HADD2.F32 R36, -RZ, R31.H1_H1 ;  /* 0x3000001fff247230 */ /* 0x000fe40000004100 */
[-C--:B------:R-:W-:Y:S01]  /*06c0*/  FFMA.FTZ R5, R5, R46.reuse, R6 ;  /* 0x0000002e05057223 */ /* 0x080fe20000010006 */
[----:B------:R-:W-:Y:S02]  /*06d0*/  HADD2.F32 R28, -RZ, R28.H1_H1 ;  /* 0x3000001cff1c7230 */ /* 0x000fe40000004100 */
[-C--:B------:R-:W-:Y:S01]  /*06e0*/  FFMA.FTZ R34, R35, R46.reuse, R30 ;  /* 0x0000002e23227223 */ /* 0x080fe2000001001e */
[--C-:B------:R-:W-:Y:S02]  /*06f0*/  HADD2.F32 R26, -RZ, R29.reuse.H0_H0 ;  /* 0x2000001dff1a7230 */ /* 0x100fe40000004100 */
[----:B------:R-:W-:Y:S01]  /*0700*/  FFMA.FTZ R33, R27, R46, R36 ;  /* 0x0000002e1b217223 */ /* 0x000fe20000010024 */
[----:B------:R-:W-:-:S02]  /*0710*/  HADD2.F32 R24, -RZ, R29.H1_H1 ;  /* 0x3000001dff187230 */ /* 0x000fc40000004100 */
[-C--:B------:R-:W-:Y:S01]  /*0720*/  FFMA.FTZ R36, R47, R46.reuse, R28 ;  /* 0x0000002e2f247223 */ /* 0x080fe2000001001c */
[----:B------:R-:W-:Y:S01]  /*0730*/  F2FP.F16.F32.PACK_AB R30, R34, R7 ;  /* 0x00000007221e723e */ /* 0x000fe200000000ff */
[----:B------:R-:W-:Y:S01]  /*0740*/  FFMA.FTZ R6, R49, R46, R26 ;  /* 0x0000002e31067223 */ /* 0x000fe2000001001a */
[----:B------:R-:W-:Y:S01]  /*0750*/  F2FP.F16.F32.PACK_AB R31, R33, R32 ;  /* 0x00000020211f723e */ /* 0x000fe200000000ff */
[----:B------:R-:W-:Y:S01]  /*0760*/  FFMA.FTZ R35, R25, R46, R24 ;  /* 0x0000002e19237223 */ /* 0x000fe20000010018 */
[----:B------:R-:W-:-:S04]  /*0770*/  F2FP.F16.F32.PACK_AB R28, R36, R5 ;  /* 0x00000005241c723e */ /* 0x000fc800000000ff */
[----:B------:R-:W-:Y:S01]  /*0780*/  F2FP.F16.F32.PACK_AB R29, R35, R6 ;  /* 0x00000006231d723e */ /* 0x000fe200000000ff */
[----:B------:R-:W-:Y:S06]  /*0790*/  BRA `(.L_x_2013) ;  /* 0x0000000000a47947 */ /* 0x000fec0003800000 */
.L_x_2012:
[----:B------:R-:W-:-:S04]  /*07a0*/  UISETP.NE.U32.AND UP0, UPT, UR12, URZ, UPT ;  /* 0x000000ff0c00728c */ /* 0x000fc8000bf05070 */
[----:B------:R-:W-:-:S06]  /*07b0*/  UISETP.NE.AND.EX UP0, UPT, UR13, URZ, UPT, UP0 ;  /* 0x000000ff0d00728c */ /* 0x000fcc000bf05300 */
[----:B------:R-:W-:-:S13]  /*07c0*/  PLOP3.LUT P0, PT, PT, PT, UP0, 0x80, 0x8 ;  /* 0x000000000008781c */ /* 0x000fda0003f0f008 */
[----:B------:R-:W-:Y:S05]  /*07d0*/  @!P0 BRA `(.L_x_2014) ;  /* 0x0000000000548947 */ /* 0x000fea0003800000 */
[----:B-----5:R-:W-:Y:S02]  /*07e0*/  HADD2.F32 R7, -RZ, R25.H0_H0 ;  /* 0x20000019ff077230 */ /* 0x020fe40000004100 */
[----:B------:R-:W-:Y:S02]  /*07f0*/  HADD2.F32 R35, -RZ, R26.H1_H1 ;  /* 0x3000001aff237230 */ /* 0x000fe40000004100 */
[----:B------:R-:W-:Y:S02]  /*0800*/  HADD2.F32 R33, -RZ, R27.H0_H0 ;  /* 0x2000001bff217230 */ /* 0x000fe40000004100 */
[-C--:B------:R-:W-:Y:S01]  /*0810*/  FMUL.FTZ R6, R7, R46.reuse ;  /* 0x0000002e07067220 */ /* 0x080fe20000410000 */
[--C-:B------:R-:W-:Y:S02]  /*0820*/  HADD2.F32 R5, -RZ, R24.reuse.H0_H0 ;  /* 0x20000018ff057230 */ /* 0x100fe40000004100 */
[----:B------:R-:W-:Y:S01]  /*0830*/  FMUL.FTZ R34, R35, R46 ;  /* 0x0000002e23227220 */ /* 0x000fe20000410000 */
[----:B------:R-:W-:-:S02]  /*0840*/  HADD2.F32 R29, -RZ, R24.H1_H1 ;  /* 0x30000018ff1d7230 */ /* 0x000fc40000004100 */
[-C--:B------:R-:W-:Y:S01]  /*0850*/  FMUL.FTZ R32, R33, R46.reuse ;  /* 0x0000002e21207220 */ /* 0x080fe20000410000 */
[----:B------:R-:W-:Y:S02]  /*0860*/  HADD2.F32 R25, -RZ, R25.H1_H1 ;  /* 0x30000019ff197230 */ /* 0x000fe40000004100 */
[-C--:B------:R-:W-:Y:S01]  /*0870*/  FMUL.FTZ R5, R5, R46.reuse ;  /* 0x0000002e05057220 */ /* 0x080fe20000410000 */
[----:B------:R-:W-:Y:S02]  /*0880*/  HADD2.F32 R31, -RZ, R26.H0_H0 ;  /* 0x2000001aff1f7230 */ /* 0x000fe40000004100 */
[-C--:B------:R-:W-:Y:S01]  /*0890*/  FMUL.FTZ R36, R29, R46.reuse ;  /* 0x0000002e1d247220 */ /* 0x080fe20000410000 */
[----:B------:R-:W-:Y:S02]  /*08a0*/  HADD2.F32 R27, -RZ, R27.H1_H1 ;  /* 0x3000001bff1b7230 */ /* 0x000fe40000004100 */
[-C--:B------:R-:W-:Y:S01]  /*08b0*/  FMUL.FTZ R35, R25, R46.reuse ;  /* 0x0000002e19237220 */ /* 0x080fe20000410000 */
[-C--:B------:R-:W-:Y:S01]  /*08c0*/  FMUL.FTZ R7, R31, R46.reuse ;  /* 0x0000002e1f077220 */ /* 0x080fe20000410000 */
[----:B------:R-:W-:Y:S01]  /*08d0*/  F2FP.F16.F32.PACK_AB R28, R36, R5 ;  /* 0x00000005241c723e */ /* 0x000fe200000000ff */
[----:B------:R-:W-:-:S02]  /*08e0*/  FMUL.FTZ R33, R27, R46 ;  /* 0x0000002e1b217220 */ /* 0x000fc40000410000 */
[----:B------:R-:W-:Y:S02]  /*08f0*/  F2FP.F16.F32.PACK_AB R29, R35, R6 ;  /* 0x00000006231d723e */ /* 0x000fe400000000ff */
[----:B------:R-:W-:Y:S02]  /*0900*/  F2FP.F16.F32.PACK_AB R30, R34, R7 ;  /* 0x00000007221e723e */ /* 0x000fe400000000ff */
[----:B------:R-:W-:Y:S01]  /*0910*/  F2FP.F16.F32.PACK_AB R31, R33, R32 ;  /* 0x00000020211f723e */ /* 0x000fe200000000ff */
[----:B------:R-:W-:Y:S06]  /*0920*/  BRA `(.L_x_2013) ;  /* 0x0000000000407947 */ /* 0x000fec0003800000 */
.L_x_2014:
[--C-:B-----5:R-:W-:Y:S02]  /*0930*/  HADD2.F32 R7, -RZ, R24.reuse.H1_H1 ;  /* 0x30000018ff077230 */ /* 0x120fe40000004100 */
[----:B------:R-:W-:Y:S02]  /*0940*/  HADD2.F32 R33, -RZ, R25.H0_H0 ;  /* 0x20000019ff217230 */ /* 0x000fe40000004100 */
[----:B------:R-:W-:Y:S02]  /*0950*/  HADD2.F32 R51, -RZ, R27.H0_H0 ;  /* 0x2000001bff337230 */ /* 0x000fe40000004100 */
[-C--:B------:R-:W-:Y:S01]  /*0960*/  FMUL.FTZ R36, R7, R46.reuse ;  /* 0x0000002e07247220 */ /* 0x080fe20000410000 */
[----:B------:R-:W-:Y:S02]  /*0970*/  HADD2.F32 R5, -RZ, R24.H0_H0 ;  /* 0x20000018ff057230 */ /* 0x000fe40000004100 */
[----:B------:R-:W-:Y:S01]  /*0980*/  FMUL.FTZ R6, R33, R46 ;  /* 0x0000002e21067220 */ /* 0x000fe20000410000 */
[----:B------:R-:W-:-:S02]  /*0990*/  HADD2.F32 R25, -RZ, R25.H1_H1 ;  /* 0x30000019ff197230 */ /* 0x000fc40000004100 */
[-C--:B------:R-:W-:Y:S01]  /*09a0*/  FMUL.FTZ R32, R51, R46.reuse ;  /* 0x0000002e33207220 */ /* 0x080fe20000410000 */
[--C-:B------:R-:W-:Y:S02]  /*09b0*/  HADD2.F32 R47, -RZ, R26.reuse.H0_H0 ;  /* 0x2000001aff2f7230 */ /* 0x100fe40000004100 */
[-C--:B------:R-:W-:Y:S01]  /*09c0*/  FMUL.FTZ R5, R5, R46.reuse ;  /* 0x0000002e05057220 */ /* 0x080fe20000410000 */
[----:B------:R-:W-:Y:S02]  /*09d0*/  HADD2.F32 R49, -RZ, R26.H1_H1 ;  /* 0x3000001aff317230 */ /* 0x000fe40000004100 */
[-C--:B------:R-:W-:Y:S01]  /*09e0*/  FMUL.FTZ R35, R25, R46.reuse ;  /* 0x0000002e19237220 */ /* 0x080fe20000410000 */
[----:B------:R-:W-:Y:S02]  /*09f0*/  HADD2.F32 R27, -RZ, R27.H1_H1 ;  /* 0x3000001bff1b7230 */ /* 0x000fe40000004100 */
[-C--:B------:R-:W-:Y:S01]  /*0a00*/  FMUL.FTZ R7, R47, R46.reuse ;  /* 0x0000002e2f077220 */ /* 0x080fe20000410000 */
[----:B------:R-:W-:-:S02]  /*0a10*/  FMUL.FTZ R34, R49, R46 ;  /* 0x0000002e31227220 */ /* 0x000fc40000410000 */
[----:B------:R-:W-:-:S07]  /*0a20*/  FMUL.FTZ R33, R27, R46 ;  /* 0x0000002e1b217220 */ /* 0x000fce0000410000 */
.L_x_2013:
[----:B------:R-:W0:Y:S01]  /*0a30*/  @P1 LDC.64 R24, c[0x0][0x3a8] ;  /* 0x0000ea00ff181b82 */ /* 0x000e220000000a00 */
[C---:B------:R-:W-:Y:S01]  /*0a40*/  IADD3 R47, PT, PT, R37.reuse, 0x20, RZ ;  /* 0x00000020252f7810 */ /* 0x040fe20007ffe0ff */
[----:B0-----:R-:W-:-:S05]  /*0a50*/  @P1 IMAD.WIDE.U32 R24, R37, 0x10, R24 ;  /* 0x0000001025181825 */ /* 0x001fca00078e0018 */
[----:B------:R0:W-:Y:S02]  /*0a60*/  @P1 STG.E.128 desc[UR6][R24.64], R28 ;  /* 0x0000001c18001986 */ /* 0x0001e4000c101d06 */
.L_x_2011:
[----:B----4-:R-:W-:Y:S05]  /*0a70*/  BSYNC.RECONVERGENT B0 ;  /* 0x0000000000007941 */ /* 0x010fea0003800200 */
.L_x_2010:
        /* <DEDUP_REMOVED lines=12> */
[--C-:B-----5:R-:W-:Y:S02]  /*0b40*/  HADD2.F32 R51, -RZ, R24.reuse.H0_H0 ;  /* 0x20000018ff337230 */ /* 0x120fe40000004100 */
[----:B------:R-:W-:Y:S02]  /*0b50*/  HADD2.F32 R41, -RZ, R24.H1_H1 ;  /* 0x30000018ff297230 */ /* 0x000fe40000004100 */
[----:B------:R-:W-:Y:S02]  /*0b60*/  HADD2.F32 R39, -RZ, R25.H0_H0 ;  /* 0x20000019ff277230 */ /* 0x000fe40000004100 */
[--C-:B------:R-:W-:Y:S02]  /*0b70*/  HADD2.F32 R49, -RZ, R26.reuse.H0_H0 ;  /* 0x2000001aff317230 */ /* 0x100fe40000004100 */
[----:B------:R-:W-:Y:S02]  /*0b80*/  HADD2.F32 R43, -RZ, R26.H1_H1 ;  /* 0x3000001aff2b7230 */ /* 0x000fe40000004100 */
[----:B------:R-:W-:-:S02]  /*0b90*/  HADD2.F32 R45, -RZ, R27.H0_H0 ;  /* 0x2000001bff2d7230 */ /* 0x000fc40000004100 */
        /* <DEDUP_REMOVED lines=8> */
[--C-:B------:R-:W-:Y:S02]  /*0c20*/  HADD2.F32 R24, -RZ, R29.reuse.H0_H0 ;  /* 0x2000001dff187230 */ /* 0x100fe40000004100 */
[-C--:B------:R-:W-:Y:S01]  /*0c30*/  FFMA.FTZ R44, R45, R46.reuse, R44 ;  /* 0x0000002e2d2c7223 */ /* 0x080fe2000001002c */
[----:B------:R-:W-:Y:S02]  /*0c40*/  HADD2.F32 R40, -RZ, R29.H1_H1 ;  /* 0x3000001dff287230 */ /* 0x000fe40000004100 */
[-C--:B------:R-:W-:Y:S01]  /*0c50*/  FFMA.FTZ R41, R41, R46.reuse, R28 ;  /* 0x0000002e29297223 */ /* 0x080fe2000001001c */
[----:B------:R-:W-:Y:S02]  /*0c60*/  HADD2.F32 R30, -RZ, R30.H1_H1 ;  /* 0x3000001eff1e7230 */ /* 0x000fe40000004100 */
[----:B------:R-:W-:Y:S01]  /*0c70*/  FFMA.FTZ R39, R39, R46, R24 ;  /* 0x0000002e27277223 */ /* 0x000fe20000010018 */
[----:B------:R-:W-:-:S02]  /*0c80*/  HADD2.F32 R26, -RZ, R31.H1_H1 ;  /* 0x3000001fff1a7230 */ /* 0x000fc40000004100 */
[----:B------:R-:W-:Y:S01]  /*0c90*/  FFMA.FTZ R40, R25, R46, R40 ;  /* 0x0000002e19287223 */ /* 0x000fe20000010028 */
[----:B------:R-:W-:Y:S01]  /*0ca0*/  F2FP.F16.F32.PACK_AB R28, R41, R38 ;  /* 0x00000026291c723e */ /* 0x000fe200000000ff */
[-C--:B------:R-:W-:Y:S01]  /*0cb0*/  FFMA.FTZ R43, R43, R46.reuse, R30 ;  /* 0x0000002e2b2b7223 */ /* 0x080fe2000001001e */
[----:B------:R-:W-:Y:S02]  /*0cc0*/  FFMA.FTZ R45, R27, R46, R26 ;  /* 0x0000002e1b2d7223 */ /* 0x000fe4000001001a */
[----:B------:R-:W-:Y:S02]  /*0cd0*/  F2FP.F16.F32.PACK_AB R29, R40, R39 ;  /* 0x00000027281d723e */ /* 0x000fe400000000ff */
[----:B------:R-:W-:Y:S02]  /*0ce0*/  F2FP.F16.F32.PACK_AB R30, R43, R42 ;  /* 0x0000002a2b1e723e */ /* 0x000fe400000000ff */
[----:B------:R-:W-:Y:S01]  /*0cf0*/  F2FP.F16.F32.PACK_AB R31, R45, R44 ;  /* 0x0000002c2d1f723e */ /* 0x000fe200000000ff */
[----:B------:R-:W-:Y:S06]  /*0d00*/  BRA `(.L_x_2018) ;  /* 0x0000000000a07947 */ /* 0x000fec0003800000 */
.L_x_2017:
[----:B------:R-:W-:-:S04]  /*0d10*/  UISETP.NE.U32.AND UP0, UPT, UR12, URZ, UPT ;  /* 0x000000ff0c00728c */ /* 0x000fc8000bf05070 */
[----:B------:R-:W-:-:S09]  /*0d20*/  UISETP.NE.AND.EX UP0, UPT, UR13, URZ, UPT, UP0 ;  /* 0x000000ff0d00728c */ /* 0x000fd2000bf05300 */
[----:B------:R-:W-:Y:S05]  /*0d30*/  BRA.U UP0, `(.L_x_2019) ;  /* 0x0000000100447547 */ /* 0x000fea000b800000 */
[----:B-----5:R-:W-:Y:S02]  /*0d40*/  HADD2.F32 R39, -RZ, R24.H0_H0 ;  /* 0x20000018ff277230 */ /* 0x020fe40000004100 */
[----:B------:R-:W-:Y:S02]  /*0d50*/  HADD2.F32 R43, -RZ, R25.H0_H0 ;  /* 0x20000019ff2b7230 */ /* 0x000fe40000004100 */
[----:B------:R-:W-:Y:S02]  /*0d60*/  HADD2.F32 R45, -RZ, R26.H0_H0 ;  /* 0x2000001aff2d7230 */ /* 0x000fe40000004100 */
[-C--:B------:R-:W-:Y:S01]  /*0d70*/  FMUL.FTZ R38, R39, R46.reuse ;  /* 0x0000002e27267220 */ /* 0x080fe20000410000 */
[----:B------:R-:W-:Y:S02]  /*0d80*/  HADD2.F32 R51, -RZ, R27.H0_H0 ;  /* 0x2000001bff337230 */ /* 0x000fe40000004100 */
[----:B------:R-:W-:Y:S01]  /*0d90*/  FMUL.FTZ R39, R43, R46 ;  /* 0x0000002e2b277220 */ /* 0x000fe20000410000 */
[----:B------:R-:W-:-:S02]  /*0da0*/  HADD2.F32 R41, -RZ, R24.H1_H1 ;  /* 0x30000018ff297230 */ /* 0x000fc40000004100 */
[-C--:B------:R-:W-:Y:S01]  /*0db0*/  FMUL.FTZ R42, R45, R46.reuse ;  /* 0x0000002e2d2a7220 */ /* 0x080fe20000410000 */
[----:B------:R-:W-:Y:S02]  /*0dc0*/  HADD2.F32 R25, -RZ, R25.H1_H1 ;  /* 0x30000019ff197230 */ /* 0x000fe40000004100 */
[-C--:B------:R-:W-:Y:S01]  /*0dd0*/  FMUL.FTZ R44, R51, R46.reuse ;  /* 0x0000002e332c7220 */ /* 0x080fe20000410000 */
[----:B------:R-:W-:Y:S02]  /*0de0*/  HADD2.F32 R49, -RZ, R26.H1_H1 ;  /* 0x3000001aff317230 */ /* 0x000fe40000004100 */
[-C--:B------:R-:W-:Y:S01]  /*0df0*/  FMUL.FTZ R41, R41, R46.reuse ;  /* 0x0000002e29297220 */ /* 0x080fe20000410000 */
[----:B------:R-:W-:Y:S02]  /*0e00*/  HADD2.F32 R27, -RZ, R27.H1_H1 ;  /* 0x3000001bff1b7230 */ /* 0x000fe40000004100 */
[-C--:B------:R-:W-:Y:S01]  /*0e10*/  FMUL.FTZ R40, R25, R46.reuse ;  /* 0x0000002e19287220 */ /* 0x080fe20000410000 */
[----:B------:R-:W-:-:S02]  /*0e20*/  FMUL.FTZ R43, R49, R46 ;  /* 0x0000002e312b7220 */ /* 0x000fc40000410000 */
[----:B------:R-:W-:Y:S01]  /*0e30*/  FMUL.FTZ R45, R27, R46 ;  /* 0x0000002e1b2d7220 */ /* 0x000fe20000410000 */
[----:B------:R-:W-:Y:S06]  /*0e40*/  BRA `(.L_x_2018) ;  /* 0x0000000000507947 */ /* 0x000fec0003800000 */
.L_x_2019:
[----:B-----5:R-:W-:Y:S02]  /*0e50*/  HADD2.F32 R39, -RZ, R25.H0_H0 ;  /* 0x20000019ff277230 */ /* 0x020fe40000004100 */
[----:B------:R-:W-:Y:S02]  /*0e60*/  HADD2.F32 R45, -RZ, R27.H0_H0 ;  /* 0x2000001bff2d7230 */ /* 0x000fe40000004100 */
[--C-:B------:R-:W-:Y:S02]  /*0e70*/  HADD2.F32 R29, -RZ, R24.reuse.H0_H0 ;  /* 0x20000018ff1d7230 */ /* 0x100fe40000004100 */
[-C--:B------:R-:W-:Y:S01]  /*0e80*/  FMUL.FTZ R39, R39, R46.reuse ;  /* 0x0000002e27277220 */ /* 0x080fe20000410000 */
[----:B------:R-:W-:Y:S02]  /*0e90*/  HADD2.F32 R41, -RZ, R24.H1_H1 ;  /* 0x30000018ff297230 */ /* 0x000fe40000004100 */
        /* <DEDUP_REMOVED lines=8> */
[----:B------:R-:W-:Y:S01]  /*0f20*/  FMUL.FTZ R42, R31, R46 ;  /* 0x0000002e1f2a7220 */ /* 0x000fe20000410000 */
[----:B------:R-:W-:Y:S01]  /*0f30*/  F2FP.F16.F32.PACK_AB R28, R41, R38 ;  /* 0x00000026291c723e */ /* 0x000fe200000000ff */
[-C--:B------:R-:W-:Y:S01]  /*0f40*/  FMUL.FTZ R43, R43, R46.reuse ;  /* 0x0000002e2b2b7220 */ /* 0x080fe20000410000 */
[----:B------:R-:W-:Y:S01]  /*0f50*/  F2FP.F16.F32.PACK_AB R29, R40, R39 ;  /* 0x00000027281d723e */ /* 0x000fe200000000ff */
[----:B------:R-:W-:-:S03]  /*0f60*/  FMUL.FTZ R45, R27, R46 ;  /* 0x0000002e1b2d7220 */ /* 0x000fc60000410000 */
[----:B------:R-:W-:Y:S02]  /*0f70*/  F2FP.F16.F32.PACK_AB R30, R43, R42 ;  /* 0x0000002a2b1e723e */ /* 0x000fe400000000ff */
[----:B------:R-:W-:-:S07]  /*0f80*/  F2FP.F16.F32.PACK_AB R31, R45, R44 ;  /* 0x0000002c2d1f723e */ /* 0x000fce00000000ff */
.L_x_2018:
[----:B------:R-:W0:Y:S02]  /*0f90*/  @P1 LDC.64 R24, c[0x0][0x3a8] ;  /* 0x0000ea00ff181b82 */ /* 0x000e240000000a00 */
[----:B0-----:R-:W-:-:S05]  /*0fa0*/  @P1 IMAD.WIDE.U32 R24, R47, 0x10, R24 ;  /* 0x000000102f181825 */ /* 0x001fca00078e0018 */
[----:B------:R1:W-:Y:S02]  /*0fb0*/  @P1 STG.E.128 desc[UR6][R24.64], R28 ;  /* 0x0000001c18001986 */ /* 0x0003e4000c101d06 */
.L_x_2016:
[----:B------:R-:W-:Y:S05]  /*0fc0*/  BSYNC.RECONVERGENT B0 ;  /* 0x0000000000007941 */ /* 0x000fea0003800200 */
.L_x_2015:
        /* <DEDUP_REMOVED lines=75> */
.L_x_2037:
[----:B-1----:R-:W-:Y:S01]  /*1480*/  FADD.FTZ R49, R52, R49 ;  /* 0x0000003134317221 */ /* 0x002fe20000010000 */
[----:B------:R-:W-:Y:S01]  /*1490*/  FMUL.FTZ R48, R47, R47 ;  /* 0x0000002f2f307220 */ /* 0x000fe20000410000 */
[----:B------:R-:W-:Y:S01]  /*14a0*/  ISETP.NE.AND P4, PT, R4, RZ, PT ;  /* 0x000000ff0400720c */ /* 0x000fe20003f85270 */
[----:B------:R-:W1:Y:S01]  /*14b0*/  @!P5 LDC.64 R26, c[0x0][0x3c0] ;  /* 0x0000f000ff1adb82 */ /* 0x000e620000000a00 */
[----:B------:R-:W-:Y:S01]  /*14c0*/  FFMA.FTZ R46, R49, R46, UR5 ;  /* 0x00000005312e7e23 */ /* 0x000fe2000801002e */
[----:B------:R-:W-:Y:S01]  /*14d0*/  BSSY.RECONVERGENT B0, `(.L_x_2021) ;  /* 0x000003b000007945 */ /* 0x000fe20003800200 */
[----:B------:R-:W-:-:S05]  /*14e0*/  FSEL R49, R48, RZ, P4 ;  /* 0x000000ff30317208 */ /* 0x000fca0002000000 */
[----:B------:R-:W2:Y:S01]  /*14f0*/  @!P5 LDC.64 R24, c[0x0][0x3c8] ;  /* 0x0000f200ff18db82 */ /* 0x000ea20000000a00 */
[----:B------:R-:W-:Y:S01]  /*1500*/  FADD.FTZ R46, R46, R49 ;  /* 0x000000312e2e7221 */ /* 0x000fe20000010000 */
[----:B------:R-:W-:-:S03]  /*1510*/  FSEL R49, R47, RZ, !P4 ;  /* 0x000000ff2f317208 */ /* 0x000fc60006000000 */
[----:B------:R-:W3:Y:S01]  /*1520*/  MUFU.RSQ R48, R46 ;  /* 0x0000002e00307308 */ /* 0x000ee20000001400 */
[----:B-1----:R-:W-:-:S05]  /*1530*/  @!P5 IMAD.WIDE R26, R0, 0x4, R26 ;  /* 0x00000004001ad825 */ /* 0x002fca00078e021a */
[----:B------:R1:W-:Y:S01]  /*1540*/  @!P5 STG.E desc[UR6][R26.64], R47 ;  /* 0x0000002f1a00d986 */ /* 0x0003e2000c101906 */
[----:B--2---:R-:W-:-:S05]  /*1550*/  @!P5 IMAD.WIDE R24, R0, 0x4, R24 ;  /* 0x000000040018d825 */ /* 0x004fca00078e0218 */
[----:B---3--:R1:W-:Y:S01]  /*1560*/  @!P5 STG.E desc[UR6][R24.64], R48 ;  /* 0x000000301800d986 */ /* 0x0083e2000c101906 */
[----:B------:R-:W-:Y:S05]  /*1570*/  @!P2 BRA `(.L_x_2022) ;  /* 0x0000000000c0a947 */ /* 0x000fea0003800000 */
[--C-:B-1----:R-:W-:Y:S01]  /*1580*/  FADD.FTZ R25, R5, -R49.reuse ;  /* 0x8000003105197221 */ /* 0x102fe20000010000 */
[----:B-----5:R-:W-:Y:S02]  /*1590*/  HADD2.F32 R24, -RZ, R8.H0_H0 ;  /* 0x20000008ff187230 */ /* 0x020fe40000004100 */
[--C-:B------:R-:W-:Y:S01]  /*15a0*/  FADD.FTZ R27, R36, -R49.reuse ;  /* 0x80000031241b7221 */ /* 0x100fe20000010000 */
[--C-:B------:R-:W-:Y:S02]  /*15b0*/  HADD2.F32 R26, -RZ, R12.reuse.H0_H0 ;  /* 0x2000000cff1a7230 */ /* 0x100fe40000004100 */
[----:B------:R-:W-:Y:S01]  /*15c0*/  FMUL.FTZ R25, R48, R25 ;  /* 0x0000001930197220 */ /* 0x000fe20000410000 */
[----:B------:R-:W-:Y:S02]  /*15d0*/  HADD2.F32 R47, -RZ, R12.H1_H1 ;  /* 0x3000000cff2f7230 */ /* 0x000fe40000004100 */
[----:B------:R-:W-:Y:S01]  /*15e0*/  FADD.FTZ R53, R33, -R49 ;  /* 0x8000003121357221 */ /* 0x000fe20000010000 */
[----:B------:R-:W-:-:S02]  /*15f0*/  HADD2.F32 R50, -RZ, R9.H0_H0 ;  /* 0x20000009ff327230 */ /* 0x000fc40000004100 */
[----:B------:R-:W-:Y:S01]  /*1600*/  FFMA.FTZ R51, R25, R24, R26 ;  /* 0x0000001819337223 */ /* 0x000fe2000001001a */
[----:B------:R-:W-:Y:S01]  /*1610*/  FMUL.FTZ R24, R48, R27 ;  /* 0x0000001b30187220 */ /* 0x000fe20000410000 */
[----:B------:R-:W-:Y:S02]  /*1620*/  HADD2.F32 R25, -RZ, R8.H1_H1 ;  /* 0x30000008ff197230 */ /* 0x000fe40000004100 */
[----:B------:R-:W-:Y:S01]  /*1630*/  FADD.FTZ R27, R6, -R49 ;  /* 0x80000031061b7221 */ /* 0x000fe20000010000 */
[--C-:B------:R-:W-:Y:S02]  /*1640*/  HADD2.F32 R26, -RZ, R13.reuse.H0_H0 ;  /* 0x2000000dff1a7230 */ /* 0x100fe40000004100 */
[C---:B------:R-:W-:Y:S01]  /*1650*/  FMUL.FTZ R53, R48.reuse, R53 ;  /* 0x0000003530357220 */ /* 0x040fe20000410000 */
[----:B------:R-:W-:Y:S02]  /*1660*/  HADD2.F32 R46, -RZ, R13.H1_H1 ;  /* 0x3000000dff2e7230 */ /* 0x000fe40000004100 */
[----:B------:R-:W-:Y:S01]  /*1670*/  FMUL.FTZ R27, R48, R27 ;  /* 0x0000001b301b7220 */ /* 0x000fe20000410000 */
[----:B------:R-:W-:Y:S01]  /*1680*/  FFMA.FTZ R24, R24, R25, R47 ;  /* 0x0000001918187223 */ /* 0x000fe2000001002f */
[----:B------:R-:W-:Y:S01]  /*1690*/  FADD.FTZ R25, R35, -R49 ;  /* 0x8000003123197221 */ /* 0x000fe20000010000 */
[----:B------:R-:W-:-:S02]  /*16a0*/  HADD2.F32 R47, -RZ, R14.H0_H0 ;  /* 0x2000000eff2f7230 */ /* 0x000fc40000004100 */
[----:B------:R-:W-:Y:S01]  /*16b0*/  FFMA.FTZ R50, R27, R50, R26 ;  /* 0x000000321b327223 */ /* 0x000fe2000001001a */
[----:B------:R-:W-:Y:S02]  /*16c0*/  HADD2.F32 R26, -RZ, R9.H1_H1 ;  /* 0x30000009ff1a7230 */ /* 0x000fe40000004100 */
[----:B------:R-:W-:Y:S01]  /*16d0*/  FMUL.FTZ R25, R48, R25 ;  /* 0x0000001930197220 */ /* 0x000fe20000410000 */
[----:B------:R-:W-:Y:S01]  /*16e0*/  FADD.FTZ R27, R7, -R49 ;  /* 0x80000031071b7221 */ /* 0x000fe20000010000 */
[----:B0-----:R-:W-:Y:S01]  /*16f0*/  HADD2.F32 R52, -RZ, R14.H1_H1 ;  /* 0x3000000eff347230 */ /* 0x001fe20000004100 */
[----:B------:R-:W-:Y:S01]  /*1700*/  F2FP.F16.F32.PACK_AB R24, R24, R51 ;  /* 0x000000331818723e */ /* 0x000fe200000000ff */
[----:B------:R-:W-:Y:S01]  /*1710*/  FFMA.FTZ R25, R25, R26, R46 ;  /* 0x0000001a19197223 */ /* 0x000fe2000001002e */
[----:B------:R-:W-:Y:S01]  /*1720*/  FMUL.FTZ R26, R48, R27 ;  /* 0x0000001b301a7220 */ /* 0x000fe20000410000 */
[--C-:B------:R-:W-:Y:S02]  /*1730*/  HADD2.F32 R27, -RZ, R10.reuse.H0_H0 ;  /* 0x2000000aff1b7230 */ /* 0x100fe40000004100 */
[----:B------:R-:W-:Y:S01]  /*1740*/  HADD2.F32 R46, -RZ, R10.H1_H1 ;  /* 0x3000000aff2e7230 */ /* 0x000fe20000004100 */
[----:B------:R-:W-:-:S02]  /*1750*/  F2FP.F16.F32.PACK_AB R25, R25, R50 ;  /* 0x000000321919723e */ /* 0x000fc400000000ff */
[----:B------:R-:W-:Y:S01]  /*1760*/  FFMA.FTZ R26, R26, R27, R47 ;  /* 0x0000001b1a1a7223 */ /* 0x000fe2000001002f */
[----:B------:R-:W-:-:S04]  /*1770*/  FADD.FTZ R27, R34, -R49 ;  /* 0x80000031221b7221 */ /* 0x000fc80000010000 */
[----:B------:R-:W-:-:S04]  /*1780*/  FMUL.FTZ R27, R48, R27 ;  /* 0x0000001b301b7220 */ /* 0x000fc80000410000 */
[----:B------:R-:W-:Y:S01]  /*1790*/  FFMA.FTZ R47, R27, R46, R52 ;  /* 0x0000002e1b2f7223 */ /* 0x000fe20000010034 */
[----:B------:R-:W-:Y:S01]  /*17a0*/  FADD.FTZ R27, R32, -R49 ;  /* 0x80000031201b7221 */ /* 0x000fe20000010000 */
[----:B------:R-:W-:Y:S02]  /*17b0*/  HADD2.F32 R46, -RZ, R11.H0_H0 ;  /* 0x2000000bff2e7230 */ /* 0x000fe40000004100 */
[----:B------:R-:W-:Y:S02]  /*17c0*/  HADD2.F32 R52, -RZ, R15.H0_H0 ;  /* 0x2000000fff347230 */ /* 0x000fe40000004100 */
[----:B------:R-:W-:Y:S01]  /*17d0*/  FMUL.FTZ R27, R48, R27 ;  /* 0x0000001b301b7220 */ /* 0x000fe20000410000 */
[----:B------:R-:W-:-:S03]  /*17e0*/  F2FP.F16.F32.PACK_AB R26, R47, R26 ;  /* 0x0000001a2f1a723e */ /* 0x000fc600000000ff */
[----:B------:R-:W-:Y:S01]  /*17f0*/  FFMA.FTZ R27, R27, R46, R52 ;  /* 0x0000002e1b1b7223 */ /* 0x000fe20000010034 */
[----:B------:R-:W-:Y:S02]  /*1800*/  HADD2.F32 R46, -RZ, R11.H1_H1 ;  /* 0x3000000bff2e7230 */ /* 0x000fe40000004100 */
[----:B------:R-:W-:-:S05]  /*1810*/  HADD2.F32 R52, -RZ, R15.H1_H1 ;  /* 0x3000000fff347230 */ /* 0x000fca0000004100 */
[----:B------:R-:W-:-:S05]  /*1820*/  FFMA.FTZ R46, R53, R46, R52 ;  /* 0x0000002e352e7223 */ /* 0x000fca0000010034 */
[----:B------:R-:W-:Y:S02]  /*1830*/  F2FP.F16.F32.PACK_AB R27, R46, R27 ;  /* 0x0000001b2e1b723e */ /* 0x000fe400000000ff */
[----:B------:R-:W0:Y:S02]  /*1840*/  LDC.64 R46, c[0x0][0x428] ;  /* 0x00010a00ff2e7b82 */ /* 0x000e240000000a00 */
[C---:B0-----:R-:W-:Y:S01]  /*1850*/  IMAD.WIDE.U32 R46, R37.reuse, 0x10, R46 ;  /* 0x00000010252e7825 */ /* 0x041fe200078e002e */
[----:B------:R-:W-:-:S04]  /*1860*/  IADD3 R37, PT, PT, R37, 0x20, RZ ;  /* 0x0000002025257810 */ /* 0x000fc80007ffe0ff */
[----:B------:R2:W-:Y:S03]  /*1870*/  STG.E.128 desc[UR6][R46.64], R24 ;  /* 0x000000182e007986 */ /* 0x0005e6000c101d06 */
.L_x_2022:
[----:B------:R-:W-:Y:S05]  /*1880*/  BSYNC.RECONVERGENT B0 ;  /* 0x0000000000007941 */ /* 0x000fea0003800200 */
.L_x_2021:
[----:B------:R-:W-:Y:S04]  /*1890*/  BSSY.RECONVERGENT B0, `(.L_x_2023) ;  /* 0x0000031000007945 */ /* 0x000fe80003800200 */
[----:B------:R-:W-:Y:S05]  /*18a0*/  @!P3 BRA `(.L_x_2024) ;  /* 0x0000000000bcb947 */ /* 0x000fea0003800000 */
[--C-:B-12---:R-:W-:Y:S01]  /*18b0*/  FADD.FTZ R25, R38, -R49.reuse ;  /* 0x8000003126197221 */ /* 0x106fe20000010000 */
[----:B-----5:R-:W-:Y:S02]  /*18c0*/  HADD2.F32 R24, -RZ, R16.H0_H0 ;  /* 0x20000010ff187230 */ /* 0x020fe40000004100 */
[----:B------:R-:W-:Y:S01]  /*18d0*/  FADD.FTZ R27, R41, -R49 ;  /* 0x80000031291b7221 */ /* 0x000fe20000010000 */
[--C-:B------:R-:W-:Y:S02]  /*18e0*/  HADD2.F32 R26, -RZ, R20.reuse.H0_H0 ;  /* 0x20000014ff1a7230 */ /* 0x100fe40000004100 */
[C---:B------:R-:W-:Y:S01]  /*18f0*/  FMUL.FTZ R25, R48.reuse, R25 ;  /* 0x0000001930197220 */ /* 0x040fe20000410000 */
[----:B------:R-:W-:Y:S02]  /*1900*/  HADD2.F32 R47, -RZ, R20.H1_H1 ;  /* 0x30000014ff2f7230 */ /* 0x000fe40000004100 */
[----:B------:R-:W-:Y:S02]  /*1910*/  HADD2.F32 R50, -RZ, R17.H0_H0 ;  /* 0x20000011ff327230 */ /* 0x000fe40000004100 */
[----:B------:R-:W-:Y:S01]  /*1920*/  FFMA.FTZ R51, R25, R24, R26 ;  /* 0x0000001819337223 */ /* 0x000fe2000001001a */
[----:B------:R-:W-:Y:S01]  /*1930*/  FMUL.FTZ R24, R48, R27 ;  /* 0x0000001b30187220 */ /* 0x000fe20000410000 */
[----:B------:R-:W-:-:S02]  /*1940*/  HADD2.F32 R25, -RZ, R16.H1_H1 ;  /* 0x30000010ff197230 */ /* 0x000fc40000004100 */
[----:B------:R-:W-:Y:S01]  /*1950*/  FADD.FTZ R27, R39, -R49 ;  /* 0x80000031271b7221 */ /* 0x000fe20000010000 */
[--C-:B------:R-:W-:Y:S02]  /*1960*/  HADD2.F32 R26, -RZ, R21.reuse.H0_H0 ;  /* 0x20000015ff1a7230 */ /* 0x100fe40000004100 */
[----:B------:R-:W-:Y:S02]  /*1970*/  HADD2.F32 R46, -RZ, R21.H1_H1 ;  /* 0x30000015ff2e7230 */ /* 0x000fe40000004100 */
[----:B------:R-:W-:Y:S01]  /*1980*/  FMUL.FTZ R27, R48, R27 ;  /* 0x0000001b301b7220 */ /* 0x000fe20000410000 */
[----:B------:R-:W-:Y:S01]  /*1990*/  FFMA.FTZ R24, R24, R25, R47 ;  /* 0x0000001918187223 */ /* 0x000fe2000001002f */
[----:B------:R-:W-:Y:S01]  /*19a0*/  FADD.FTZ R25, R40, -R49 ;  /* 0x8000003128197221 */ /* 0x000fe20000010000 */
[----:B------:R-:W-:Y:S02]  /*19b0*/  HADD2.F32 R47, -RZ, R22.H0_H0 ;  /* 0x20000016ff2f7230 */ /* 0x000fe40000004100 */
[----:B------:R-:W-:Y:S01]  /*19c0*/  FFMA.FTZ R50, R27, R50, R26 ;  /* 0x000000321b327223 */ /* 0x000fe2000001001a */
[----:B------:R-:W-:-:S02]  /*19d0*/  HADD2.F32 R26, -RZ, R17.H1_H1 ;  /* 0x30000011ff1a7230 */ /* 0x000fc40000004100 */
        /* <DEDUP_REMOVED lines=8> */
[----:B------:R-:W-:Y:S02]  /*1a60*/  F2FP.F16.F32.PACK_AB R25, R25, R50 ;  /* 0x000000321919723e */ /* 0x000fe400000000ff */
[----:B------:R-:W-:Y:S01]  /*1a70*/  FFMA.FTZ R26, R26, R27, R47 ;  /* 0x0000001b1a1a7223 */ /* 0x000fe2000001002f */
[----:B------:R-:W-:-:S04]  /*1a80*/  FADD.FTZ R27, R43, -R49 ;  /* 0x800000312b1b7221 */ /* 0x000fc80000010000 */
[----:B------:R-:W-:-:S04]  /*1a90*/  FMUL.FTZ R27, R48, R27 ;  /* 0x0000001b301b7220 */ /* 0x000fc80000410000 */
[----:B------:R-:W-:Y:S01]  /*1aa0*/  FFMA.FTZ R53, R27, R46, R52 ;  /* 0x0000002e1b357223 */ /* 0x000fe20000010034 */
[--C-:B------:R-:W-:Y:S01]  /*1ab0*/  FADD.FTZ R27, R44, -R49.reuse ;  /* 0x800000312c1b7221 */ /* 0x100fe20000010000 */
[----:B------:R-:W-:Y:S02]  /*1ac0*/  HADD2.F32 R46, -RZ, R19.H0_H0 ;  /* 0x20000013ff2e7230 */ /* 0x000fe40000004100 */
[----:B------:R-:W-:Y:S01]  /*1ad0*/  FADD.FTZ R49, R45, -R49 ;  /* 0x800000312d317221 */ /* 0x000fe20000010000 */
[--C-:B------:R-:W-:Y:S02]  /*1ae0*/  HADD2.F32 R52, -RZ, R23.reuse.H0_H0 ;  /* 0x20000017ff347230 */ /* 0x100fe40000004100 */
[C---:B------:R-:W-:Y:S01]  /*1af0*/  FMUL.FTZ R27, R48.reuse, R27 ;  /* 0x0000001b301b7220 */ /* 0x040fe20000410000 */
[----:B------:R-:W-:Y:S01]  /*1b00*/  F2FP.F16.F32.PACK_AB R26, R53, R26 ;  /* 0x0000001a351a723e */ /* 0x000fe200000000ff */
[----:B------:R-:W-:Y:S01]  /*1b10*/  FMUL.FTZ R49, R48, R49 ;  /* 0x0000003130317220 */ /* 0x000fe20000410000 */
[----:B------:R-:W-:-:S02]  /*1b20*/  HADD2.F32 R48, -RZ, R23.H1_H1 ;  /* 0x30000017ff307230 */ /* 0x000fc40000004100 */
[----:B------:R-:W-:Y:S01]  /*1b30*/  FFMA.FTZ R27, R27, R46, R52 ;  /* 0x0000002e1b1b7223 */ /* 0x000fe20000010034 */
[----:B------:R-:W-:-:S05]  /*1b40*/  HADD2.F32 R46, -RZ, R19.H1_H1 ;  /* 0x30000013ff2e7230 */ /* 0x000fca0000004100 */
[----:B------:R-:W-:Y:S02]  /*1b50*/  FFMA.FTZ R48, R49, R46, R48 ;  /* 0x0000002e31307223 */ /* 0x000fe40000010030 */
[----:B------:R-:W0:Y:S03]  /*1b60*/  LDC.64 R46, c[0x0][0x428] ;  /* 0x00010a00ff2e7b82 */ /* 0x000e260000000a00 */
[----:B------:R-:W-:Y:S01]  /*1b70*/  F2FP.F16.F32.PACK_AB R27, R48, R27 ;  /* 0x0000001b301b723e */ /* 0x000fe200000000ff */
[----:B0-----:R-:W-:-:S05]  /*1b80*/  IMAD.WIDE.U32 R46, R37, 0x10, R46 ;  /* 0x00000010252e7825 */ /* 0x001fca00078e002e */
[----:B------:R3:W-:Y:S02]  /*1b90*/  STG.E.128 desc[UR6][R46.64], R24 ;  /* 0x000000182e007986 */ /* 0x0007e4000c101d06 */
.L_x_2024:
[----:B------:R-:W-:Y:S05]  /*1ba0*/  BSYNC.RECONVERGENT B0 ;  /* 0x0000000000007941 */ /* 0x000fea0003800200 */
.L_x_2023:
[----:B-123--:R-:W1:Y:S02]  /*1bb0*/  LDC.64 R24, c[0x0][0x380] ;  /* 0x0000e000ff187b82 */ /* 0x00ee640000000a00 */
[----:B-1----:R-:W-:-:S04]  /*1bc0*/  LEA R0, R24, R0, 0x2 ;  /* 0x0000000018007211 */ /* 0x002fc800078e10ff */
[----:B------:R-:W-:-:S13]  /*1bd0*/  ISETP.GE.AND P2, PT, R0, R25, PT ;  /* 0x000000190000720c */ /* 0x000fda0003f46270 */
[----:B------:R-:W-:Y:S05]  /*1be0*/  @!P2 BRA `(.L_x_2025) ;  /* 0xffffffe80020a947 */ /* 0x000fea000383ffff */
[----:B------:R-:W-:Y:S05]  /*1bf0*/  EXIT ;  /* 0x000000000000794d */ /* 0x000fea0003800000 */
.L_x_2020:
[----:B------:R-:W-:Y:S01]  /*1c00*/  HFMA2 R48, -RZ, RZ, 0, 5.9604644775390625e-08 ;  /* 0x00000001ff307431 */ /* 0x000fe200000001ff */
[----:B------:R-:W-:Y:S01]  /*1c10*/  BSSY B0, `(.L_x_2026) ;  /* 0x0000007000007945 */ /* 0x000fe20003800000 */
[----:B------:R-:W-:Y:S02]  /*1c20*/  MOV R53, R25 ;  /* 0x0000001900357202 */ /* 0x000fe40000000f00 */
[----:B------:R-:W-:Y:S02]  /*1c30*/  MOV R27, 0x1f ;  /* 0x0000001f001b7802 */ /* 0x000fe40000000f00 */
[----:B------:R-:W-:-:S07]  /*1c40*/  MOV R26, 0xffffffff ;  /* 0xffffffff001a7802 */ /* 0x000fce0000000f00 */
[----:B-----5:R-:W-:Y:S05]  /*1c50*/  WARPSYNC.COLLECTIVE R26, `(.L_x_2027) ;  /* 0x000000001a087348 */ /* 0x020fea0003c00000 */
[----:B------:R0:W1:Y:S02]  /*1c60*/  SHFL.BFLY P6, R49, R53, R48, R27 ;  /* 0x0c00003035317389 */ /* 0x00006400000c001b */
[----:B01---5:R-:W-:Y:S05]  /*1c70*/  ENDCOLLECTIVE ;  /* 0x000000000000791b */ /* 0x023fea0003800000 */
.L_x_2027:
[----:B------:R-:W-:Y:S05]  /*1c80*/  BSYNC B0 ;  /* 0x0000000000007941 */ /* 0x000fea0003800000 */
.L_x_2026:
        /* <DEDUP_REMOVED lines=9> */
.L_x_2028:
[----:B------:R-:W-:Y:S02]  /*1d20*/  HFMA2 R48, -RZ, RZ, 0, 2.384185791015625e-07 ;  /* 0x00000004ff307431 */ /* 0x000fe400000001ff */
[----:B------:R-:W-:-:S05]  /*1d30*/  FADD.FTZ R51, R50, R49 ;  /* 0x0000003132337221 */ /* 0x000fca0000010000 */
[----:B------:R-:W-:-:S07]  /*1d40*/  MOV R53, R51 ;  /* 0x0000003300357202 */ /* 0x000fce0000000f00 */
[----:B------:R-:W-:Y:S05]  /*1d50*/  WARPSYNC.COLLECTIVE R26, `(.L_x_2029) ;  /* 0x000000001a087348 */ /* 0x000fea0003c00000 */
[----:B------:R0:W1:Y:S02]  /*1d60*/  SHFL.BFLY P6, R49, R53, R48, R27 ;  /* 0x0c00003035317389 */ /* 0x00006400000c001b */
[----:B01----:R-:W-:Y:S05]  /*1d70*/  ENDCOLLECTIVE ;  /* 0x000000000000791b */ /* 0x003fea0003800000 */
.L_x_2029:
[----:B------:R-:W-:Y:S02]  /*1d80*/  HFMA2 R48, -RZ, RZ, 0, 4.76837158203125e-07 ;  /* 0x00000008ff307431 */ /* 0x000fe400000001ff */
[----:B------:R-:W-:-:S05]  /*1d90*/  FADD.FTZ R52, R51, R49 ;  /* 0x0000003133347221 */ /* 0x000fca0000010000 */
[----:B------:R-:W-:-:S07]  /*1da0*/  MOV R53, R52 ;  /* 0x0000003400357202 */ /* 0x000fce0000000f00 */
[----:B------:R-:W-:Y:S05]  /*1db0*/  WARPSYNC.COLLECTIVE R26, `(.L_x_2030) ;  /* 0x000000001a087348 */ /* 0x000fea0003c00000 */
[----:B------:R0:W1:Y:S02]  /*1dc0*/  SHFL.BFLY P6, R49, R53, R48, R27 ;  /* 0x0c00003035317389 */ /* 0x00006400000c001b */
[----:B01----:R-:W-:Y:S05]  /*1dd0*/  ENDCOLLECTIVE ;  /* 0x000000000000791b */ /* 0x003fea0003800000 */
.L_x_2030:
[----:B------:R-:W-:Y:S01]  /*1de0*/  MOV R48, 0x10 ;  /* 0x0000001000307802 */ /* 0x000fe20000000f00 */
[----:B------:R-:W-:-:S07]  /*1df0*/  FADD.FTZ R53, R52, R49 ;  /* 0x0000003134357221 */ /* 0x000fce0000010000 */
[----:B------:R-:W-:Y:S05]  /*1e00*/  WARPSYNC.COLLECTIVE R26, `(.L_x_2031) ;  /* 0x000000001a087348 */ /* 0x000fea0003c00000 */
[----:B------:R0:W1:Y:S02]  /*1e10*/  SHFL.BFLY P6, R49, R53, R48, R27 ;  /* 0x0c00003035317389 */ /* 0x00006400000c001b */
[----:B01----:R-:W-:Y:S05]  /*1e20*/  ENDCOLLECTIVE ;  /* 0x000000000000791b */ /* 0x003fea0003800000 */
.L_x_2031:
[----:B------:R-:W-:Y:S02]  /*1e30*/  HFMA2 R48, -RZ, RZ, 0, 5.9604644775390625e-08 ;  /* 0x00000001ff307431 */ /* 0x000fe400000001ff */
        /* <DEDUP_REMOVED lines=35> */
[----:B------:R-:W-:-:S04]  /*2070*/  MOV R26, 0xffffffff ;  /* 0xffffffff001a7802 */ /* 0x000fc80000000f00 */
[----:B------:R-:W-:-:S07]  /*2080*/  MOV R53, R24 ;  /* 0x0000001800357202 */ /* 0x000fce0000000f00 */
[----:B------:R-:W-:Y:S05]  /*2090*/  WARPSYNC.COLLECTIVE R26, `(.L_x_2032) ;  /* 0x000000001a087348 */ /* 0x000fea0003c00000 */
[----:B------:R0:W1:Y:S02]  /*20a0*/  SHFL.BFLY P6, R49, R53, R48, R27 ;  /* 0x0c00003035317389 */ /* 0x00006400000c001b */
[----:B01----:R-:W-:Y:S05]  /*20b0*/  ENDCOLLECTIVE ;  /* 0x000000000000791b */ /* 0x003fea0003800000 */
.L_x_2032:
[----:B------:R-:W-:Y:S02]  /*20c0*/  HFMA2 R48, -RZ, RZ, 0, 1.1920928955078125e-07 ;  /* 0x00000002ff307431 */ /* 0x000fe400000001ff */
[----:B------:R-:W-:-:S05]  /*20d0*/  FADD.FTZ R25, R24, R49 ;  /* 0x0000003118197221 */ /* 0x000fca0000010000 */
[----:B------:R-:W-:-:S07]  /*20e0*/  MOV R53, R25 ;  /* 0x0000001900357202 */ /* 0x000fce0000000f00 */
[----:B------:R-:W-:Y:S05]  /*20f0*/  WARPSYNC.COLLECTIVE R26, `(.L_x_2033) ;  /* 0x000000001a087348 */ /* 0x000fea0003c00000 */
[----:B------:R0:W1:Y:S02]  /*2100*/  SHFL.BFLY P6, R49, R53, R48, R27 ;  /* 0x0c00003035317389 */ /* 0x00006400000c001b */
[----:B01----:R-:W-:Y:S05]  /*2110*/  ENDCOLLECTIVE ;  /* 0x000000000000791b */ /* 0x003fea0003800000 */
.L_x_2033:
[----:B------:R-:W-:Y:S02]  /*2120*/  HFMA2 R48, -RZ, RZ, 0, 2.384185791015625e-07 ;  /* 0x00000004ff307431 */ /* 0x000fe400000001ff */
[----:B------:R-:W-:-:S05]  /*2130*/  FADD.FTZ R50, R25, R49 ;  /* 0x0000003119327221 */ /* 0x000fca0000010000 */
[----:B------:R-:W-:-:S07]  /*2140*/  MOV R53, R50 ;  /* 0x0000003200357202 */ /* 0x000fce0000000f00 */
[----:B------:R-:W-:Y:S05]  /*2150*/  WARPSYNC.COLLECTIVE R26, `(.L_x_2034) ;  /* 0x000000001a087348 */ /* 0x000fea0003c00000 */
[----:B------:R0:W1:Y:S02]  /*2160*/  SHFL.BFLY P6, R49, R53, R48, R27 ;  /* 0x0c00003035317389 */ /* 0x00006400000c001b */
[----:B01----:R-:W-:Y:S05]  /*2170*/  ENDCOLLECTIVE ;  /* 0x000000000000791b */ /* 0x003fea0003800000 */
.L_x_2034:
[----:B------:R-:W-:Y:S02]  /*2180*/  HFMA2 R48, -RZ, RZ, 0, 4.76837158203125e-07 ;  /* 0x00000008ff307431 */ /* 0x000fe400000001ff */
[----:B------:R-:W-:-:S05]  /*2190*/  FADD.FTZ R51, R50, R49 ;  /* 0x0000003132337221 */ /* 0x000fca0000010000 */
[----:B------:R-:W-:-:S07]  /*21a0*/  MOV R53, R51 ;  /* 0x0000003300357202 */ /* 0x000fce0000000f00 */
[----:B------:R-:W-:Y:S05]  /*21b0*/  WARPSYNC.COLLECTIVE R26, `(.L_x_2035) ;  /* 0x000000001a087348 */ /* 0x000fea0003c00000 */
[----:B------:R0:W1:Y:S02]  /*21c0*/  SHFL.BFLY P6, R49, R53, R48, R27 ;  /* 0x0c00003035317389 */ /* 0x00006400000c001b */
[----:B01----:R-:W-:Y:S05]  /*21d0*/  ENDCOLLECTIVE ;  /* 0x000000000000791b */ /* 0x003fea0003800000 */
.L_x_2035:
[----:B------:R-:W-:Y:S02]  /*21e0*/  HFMA2 R48, -RZ, RZ, 0, 9.5367431640625e-07 ;  /* 0x00000010ff307431 */ /* 0x000fe400000001ff */
[----:B------:R-:W-:-:S05]  /*21f0*/  FADD.FTZ R52, R51, R49 ;  /* 0x0000003133347221 */ /* 0x000fca0000010000 */
[----:B------:R-:W-:-:S07]  /*2200*/  MOV R53, R52 ;  /* 0x0000003400357202 */ /* 0x000fce0000000f00 */
[----:B------:R-:W-:Y:S05]  /*2210*/  WARPSYNC.COLLECTIVE R26, `(.L_x_2036) ;  /* 0x000000001a087348 */ /* 0x000fea0003c00000 */
[----:B------:R0:W1:Y:S02]  /*2220*/  SHFL.BFLY P6, R49, R53, R48, R27 ;  /* 0x0c00003035317389 */ /* 0x00006400000c001b */
[----:B01----:R-:W-:Y:S05]  /*2230*/  ENDCOLLECTIVE ;  /* 0x000000000000791b */ /* 0x003fea0003800000 */
.L_x_2036:
[----:B------:R-:W-:Y:S05]  /*2240*/  BRA `(.L_x_2037) ;  /* 0xfffffff0008c7947 */ /* 0x000fea000383ffff */
.L_x_2038:
        /* <DEDUP_REMOVED lines=11> */
.L_x_20237:


//--------------------- .text._ZN10layer_norm13ln_fwd_kernelINS_13Kernel_traitsI6__halfS2_S2_S2_fjLj512ELj1ELj4ELj1ELj16ENS_18Kernel_traits_baseILj512ES2_S2_S2_S2_fjLj128EEEEELb0ELb0ELb0ELb1EEEvNS_9FwdParamsE --------------------------
	.section	.text._ZN10layer_norm13ln_fwd_kernelINS_13Kernel_traitsI6__halfS2_S2_S2_fjLj512ELj1ELj4ELj1ELj16ENS_18Kernel_traits_baseILj512ES2_S2_S2_S2_fjLj128EEEEELb0ELb0ELb0ELb1EEEvNS_9FwdParamsE,"ax",@progbits
	.align	128
        .global         _ZN10layer_norm13ln_fwd_kernelINS_13Kernel_traitsI6__halfS2_S2_S2_fjLj512ELj1ELj4ELj1ELj16ENS_18Kernel_traits_baseILj512ES2_S2_S2_S2_fjLj128EEEEELb0ELb0ELb0ELb1EEEvNS_9FwdParamsE
        .type           _ZN10layer_norm13ln_fwd_kernelINS_13Kernel_traitsI6__halfS2_S2_S2_fjLj512ELj1ELj4ELj1ELj16ENS_18Kernel_traits_baseILj512ES2_S2_S2_S2_fjLj128EEEEELb0ELb0ELb0ELb1EEEvNS_9FwdParamsE,@function
        .size           _ZN10layer_norm13ln_fwd_kernelINS_13Kernel_traitsI6__halfS2_S2_S2_fjLj512ELj1ELj4ELj1ELj16ENS_18Kernel_traits_baseILj512ES2_S2_S2_S2_fjLj128EEEEELb0ELb0ELb0ELb1EEEvNS_9FwdParamsE,(.L_x_20238 - _ZN10layer_norm13ln_fwd_kernelINS_13Kernel_traitsI6__halfS2_S2_S2_fjLj512ELj1ELj4ELj1ELj16ENS_18Kernel_traits_baseILj512ES2_S2_S2_S2_fjLj128EEEEELb0ELb0ELb0ELb1EEEvNS_9FwdParamsE)
        .other          _ZN10layer_norm13ln_fwd_kernelINS_13Kernel_traitsI6__halfS2_S2_S2_fjLj512ELj1ELj4ELj1ELj16ENS_18Kernel_traits_baseILj512ES2_S2_S2_S2_fjLj128EEEEELb0ELb0ELb0ELb1EEEvNS_9FwdParamsE,@"STO_CUDA_ENTRY STV_DEFAULT"
_ZN10layer_norm13ln_fwd_kernelINS_13Kernel_traitsI6__halfS2_S2_S2_fjLj512ELj1ELj4ELj1ELj16ENS_18Kernel_traits_baseILj512ES2_S2_S2_S2_fjLj128EEEEELb0ELb0ELb0ELb1EEEvNS_9FwdParamsE:
.text._ZN10layer_norm13ln_fwd_kernelINS_13Kernel_traitsI6__halfS2_S2_S2_fjLj512ELj1ELj4ELj1ELj16ENS_18Kernel_traits_baseILj512ES2_S2_S2_S2_fjLj128EEEEELb0ELb0ELb0ELb1EEEvNS_9FwdParamsE:
[----:B------:R-:W-:Y:S01]  /*0000*/  LDC R1, c[0x0][0x37c] ;  /* 0x0000df00ff017b82 */ /* 0x000fe20000000800 */
[----:B------:R-:W0:Y:S01]  /*0010*/  LDCU.64 UR4, c[0x0][0x438] ;  /* 0x00008700ff0477ac */ /* 0x000e220008000a00 */
[----:B------:R-:W1:Y:S06]  /*0020*/  S2R R10, SR_TID.X ;  /* 0x00000000000a7919 */ /* 0x000e6c0000002100 */
[----:B------:R-:W2:Y:S01]  /*0030*/  LDC.64 R2, c[0x0][0x3d0] ;  /* 0x0000f400ff027b82 */ /* 0x000ea20000000a00 */
[----:B------:R-:W3:Y:S01]  /*0040*/  LDCU.64 UR6, c[0x0][0x358] ;  /* 0x00006b00ff0677ac */ /* 0x000ee20008000a00 */
[----:B------:R-:W4:Y:S06]  /*0050*/  LDCU.64 UR8, c[0x0][0x3a0] ;  /* 0x00007400ff0877ac */ /* 0x000f2c0008000a00 */
        /* <DEDUP_REMOVED lines=9> */
[----:B------:R0:W5:Y:S01]  /*00f0*/  LDG.E.128 R24, desc[UR6][R2.64] ;  /* 0x0000000602187981 */ /* 0x000162000c1e1d00 */
[----:B--2---:R-:W-:-:S05]  /*0100*/  @P1 IMAD.WIDE.U32 R8, R11, 0x10, R8 ;  /* 0x000000100b081825 */ /* 0x004fca00078e0008 */
[----:B------:R2:W5:Y:S04]  /*0110*/  @P1 LDG.E.128 R12, desc[UR6][R8.64+0x200] ;  /* 0x00020006080c1981 */ /* 0x000568000c1e1d00 */
[----:B------:R2:W5:Y:S01]  /*0120*/  @P1 LDG.E.128 R16, desc[UR6][R8.64] ;  /* 0x0000000608101981 */ /* 0x000562000c1e1d00 */
[----:B0-----:R-:W-:Y:S01]  /*0130*/  USHF.L.U32 UR4, UR4, 0x2, URZ ;  /* 0x0000000204047899 */ /* 0x001fe200080006ff */
[----:B------:R-:W-:-:S05]  /*0140*/  SHF.R.U32.HI R10, RZ, 0x5, R10 ;  /* 0x00000005ff0a7819 */ /* 0x000fca000001160a */
[----:B------:R-:W-:-:S04]  /*0150*/  LOP3.LUT R10, R10, UR4, RZ, 0xfc, !PT ;  /* 0x000000040a0a7c12 */ /* 0x000fc8000f8efcff */
[----:B-1----:R-:W-:Y:S02]  /*0160*/  ISETP.GE.AND P2, PT, R10, UR5, PT ;  /* 0x000000050a007c0c */ /* 0x002fe4000bf46270 */
[----:B----4-:R-:W-:-:S04]  /*0170*/  LOP3.LUT P0, RZ, R20, UR8, RZ, 0xfc, !PT ;  /* 0x0000000814ff7c12 */ /* 0x010fc8000f80fcff */
[----:B------:R-:W-:Y:S02]  /*0180*/  LOP3.LUT P0, RZ, R21, UR9, RZ, 0xfc, P0 ;  /* 0x0000000915ff7c12 */ /* 0x000fe4000800fcff */
[----:B---3--:R-:W-:Y:S02]  /*0190*/  @P1 MOV R43, R4 ;  /* 0x00000004002b1202 */ /* 0x008fe40000000f00 */
[----:B------:R-:W-:Y:S02]  /*01a0*/  @P1 MOV R45, R5 ;  /* 0x00000005002d1202 */ /* 0x000fe40000000f00 */
[----:B------:R-:W-:Y:S02]  /*01b0*/  @P1 MOV R47, R6 ;  /* 0x00000006002f1202 */ /* 0x000fe40000000f00 */
[----:B------:R-:W-:Y:S02]  /*01c0*/  @P1 MOV R49, R7 ;  /* 0x0000000700311202 */ /* 0x000fe40000000f00 */
[----:B------:R-:W-:-:S02]  /*01d0*/  @!P1 MOV R43, R4 ;  /* 0x00000004002b9202 */ /* 0x000fc40000000f00 */
[----:B------:R-:W-:Y:S02]  /*01e0*/  @!P1 MOV R45, R5 ;  /* 0x00000005002d9202 */ /* 0x000fe40000000f00 */
[----:B------:R-:W-:Y:S02]  /*01f0*/  @!P1 MOV R47, R6 ;  /* 0x00000006002f9202 */ /* 0x000fe40000000f00 */
[----:B------:R-:W-:Y:S01]  /*0200*/  @!P1 MOV R49, R7 ;  /* 0x0000000700319202 */ /* 0x000fe20000000f00 */
[----:B--2---:R-:W-:Y:S06]  /*0210*/  @P2 EXIT ;  /* 0x000000000000294d */ /* 0x004fec0003800000 */
[----:B------:R-:W0:Y:S01]  /*0220*/  LDCU.U8 UR4, c[0x0][0x410] ;  /* 0x00008200ff0477ac */ /* 0x000e220008000000 */
[----:B-----5:R-:W-:Y:S02]  /*0230*/  @!P1 CS2R R14, SRZ ;  /* 0x00000000000e9805 */ /* 0x020fe4000001ff00 */
[----:B------:R-:W-:Y:S02]  /*0240*/  @!P1 CS2R R12, SRZ ;  /* 0x00000000000c9805 */ /* 0x000fe4000001ff00 */
[----:B------:R-:W-:Y:S02]  /*0250*/  @!P1 CS2R R18, SRZ ;  /* 0x0000000000129805 */ /* 0x000fe4000001ff00 */
[----:B------:R-:W-:Y:S02]  /*0260*/  @!P1 CS2R R16, SRZ ;  /* 0x0000000000109805 */ /* 0x000fe4000001ff00 */
[----:B------:R-:W-:Y:S01]  /*0270*/  ISETP.NE.U32.AND P2, PT, R20, RZ, PT ;  /* 0x000000ff1400720c */ /* 0x000fe20003f45070 */
[----:B------:R-:W-:Y:S01]  /*0280*/  HADD2.F32 R38, -RZ, R43.H0_H0 ;  /* 0x2000002bff267230 */ /* 0x000fe20000004100 */
[----:B------:R-:W1:Y:S01]  /*0290*/  LDCU UR5, c[0x0][0x388] ;  /* 0x00007100ff0577ac */ /* 0x000e620008000800 */
[--C-:B------:R-:W-:Y:S01]  /*02a0*/  HADD2.F32 R9, -RZ, R15.reuse.H0_H0 ;  /* 0x2000000fff097230 */ /* 0x100fe20000004100 */
[----:B------:R-:W-:Y:S01]  /*02b0*/  ISETP.NE.AND.EX P1, PT, R21, RZ, PT, P2 ;  /* 0x000000ff1500720c */ /* 0x000fe20003f25320 */
[----:B------:R-:W-:Y:S01]  /*02c0*/  HADD2.F32 R8, -RZ, R15.H1_H1 ;  /* 0x3000000fff087230 */ /* 0x000fe20000004100 */
[----:B------:R-:W2:Y:S01]  /*02d0*/  LDCU UR8, c[0x0][0x448] ;  /* 0x00008900ff0877ac */ /* 0x000ea20008000800 */
[----:B------:R-:W-:-:S02]  /*02e0*/  HADD2.F32 R7, -RZ, R14.H0_H0 ;  /* 0x2000000eff077230 */ /* 0x000fc40000004100 */
[----:B------:R-:W-:Y:S01]  /*02f0*/  HADD2.F32 R6, -RZ, R14.H1_H1 ;  /* 0x3000000eff067230 */ /* 0x000fe20000004100 */
[----:B------:R-:W3:Y:S01]  /*0300*/  LDCU.64 UR12, c[0x0][0x3e0] ;  /* 0x00007c00ff0c77ac */ /* 0x000ee20008000a00 */
[--C-:B------:R-:W-:Y:S02]  /*0310*/  HADD2.F32 R5, -RZ, R13.reuse.H0_H0 ;  /* 0x2000000dff057230 */ /* 0x100fe40000004100 */
[----:B------:R-:W-:Y:S01]  /*0320*/  HADD2.F32 R4, -RZ, R13.H1_H1 ;  /* 0x3000000dff047230 */ /* 0x000fe20000004100 */
[----:B0-----:R-:W-:Y:S01]  /*0330*/  ISETP.NE.AND P2, PT, RZ, UR4, PT ;  /* 0x00000004ff007c0c */ /* 0x001fe2000bf45270 */
[--C-:B------:R-:W-:Y:S01]  /*0340*/  HADD2.F32 R3, -RZ, R12.reuse.H0_H0 ;  /* 0x2000000cff037230 */ /* 0x100fe20000004100 */
[----:B------:R-:W0:Y:S01]  /*0350*/  LDCU.64 UR10, c[0x0][0x3a0] ;  /* 0x00007400ff0a77ac */ /* 0x000e220008000a00 */
[----:B------:R-:W-:Y:S02]  /*0360*/  HADD2.F32 R2, -RZ, R12.H1_H1 ;  /* 0x3000000cff027230 */ /* 0x000fe40000004100 */
[----:B------:R-:W-:-:S02]  /*0370*/  HADD2.F32 R42, -RZ, R45.H0_H0 ;  /* 0x2000002dff2a7230 */ /* 0x000fc40000004100 */
[----:B------:R-:W-:Y:S02]  /*0380*/  HADD2.F32 R44, -RZ, R47.H0_H0 ;  /* 0x2000002fff2c7230 */ /* 0x000fe40000004100 */
[----:B------:R-:W-:Y:S02]  /*0390*/  HADD2.F32 R46, -RZ, R49.H0_H0 ;  /* 0x20000031ff2e7230 */ /* 0x000fe40000004100 */
[--C-:B------:R-:W-:Y:S02]  /*03a0*/  HADD2.F32 R0, -RZ, R19.reuse.H0_H0 ;  /* 0x20000013ff007230 */ /* 0x100fe40000004100 */
[----:B------:R-:W-:Y:S02]  /*03b0*/  HADD2.F32 R13, -RZ, R19.H1_H1 ;  /* 0x30000013ff0d7230 */ /* 0x000fe40000004100 */
[--C-:B------:R-:W-:Y:S02]  /*03c0*/  HADD2.F32 R12, -RZ, R18.reuse.H0_H0 ;  /* 0x20000012ff0c7230 */ /* 0x100fe40000004100 */
[----:B------:R-:W-:-:S02]  /*03d0*/  HADD2.F32 R15, -RZ, R18.H1_H1 ;  /* 0x30000012ff0f7230 */ /* 0x000fc40000004100 */
[--C-:B------:R-:W-:Y:S02]  /*03e0*/  HADD2.F32 R14, -RZ, R17.reuse.H0_H0 ;  /* 0x20000011ff0e7230 */ /* 0x100fe40000004100 */
[----:B------:R-:W-:Y:S02]  /*03f0*/  HADD2.F32 R28, -RZ, R17.H1_H1 ;  /* 0x30000011ff1c7230 */ /* 0x000fe40000004100 */
        /* <DEDUP_REMOVED lines=10> */
[----:B------:R-:W-:Y:S02]  /*04a0*/  HADD2.F32 R43, -RZ, R43.H1_H1 ;  /* 0x3000002bff2b7230 */ /* 0x000fe40000004100 */
[----:B------:R-:W-:Y:S02]  /*04b0*/  HADD2.F32 R45, -RZ, R45.H1_H1 ;  /* 0x3000002dff2d7230 */ /* 0x000fe40000004100 */
[----:B------:R-:W-:Y:S02]  /*04c0*/  HADD2.F32 R47, -RZ, R47.H1_H1 ;  /* 0x3000002fff2f7230 */ /* 0x000fe40000004100 */
[----:B0123--:R-:W-:-:S07]  /*04d0*/  HADD2.F32 R49, -RZ, R49.H1_H1 ;  /* 0x30000031ff317230 */ /* 0x00ffce0000004100 */
.L_x_2046:
        /* <DEDUP_REMOVED lines=13> */
[----:B--2---:R-:W-:-:S08]  /*05b0*/  @P1 HADD2.F32 R40, -RZ, R26.H0_H0 ;  /* 0x2000001aff281230 */ /* 0x004fd00000004100 */
[----:B------:R-:W-:Y:S05]  /*05c0*/  BRA.U !UP0, `(.L_x_2039) ;  /* 0x0000000108807547 */ /* 0x000fea000b800000 */
[----:B------:R-:W0:Y:S02]  /*05d0*/  LDC.64 R16, c[0x0][0x3a0] ;  /* 0x0000e800ff107b82 */ /* 0x000e240000000a00 */
[----:B0-----:R-:W-:-:S06]  /*05e0*/  IMAD.WIDE.U32 R16, R41, 0x10, R16 ;  /* 0x0000001029107825 */ /* 0x001fcc00078e0010 */
[----:B------:R-:W2:Y:S01]  /*05f0*/  LDG.E.128 R16, desc[UR6][R16.64] ;  /* 0x0000000610107981 */ /* 0x000ea2000c1e1d00 */
[--C-:B-----5:R-:W-:Y:S02]  /*0600*/  HADD2.F32 R53, -RZ, R22.reuse.H0_H0 ;  /* 0x20000016ff357230 */ /* 0x120fe40000004100 */
[----:B------:R-:W-:Y:S02]  /*0610*/  HADD2.F32 R55, -RZ, R22.H1_H1 ;  /* 0x30000016ff377230 */ /* 0x000fe40000004100 */
[--C-:B------:R-:W-:Y:S02]  /*0620*/  HADD2.F32 R27, -RZ, R20.reuse.H0_H0 ;  /* 0x20000014ff1b7230 */ /* 0x100fe40000004100 */
[----:B------:R-:W-:Y:S02]  /*0630*/  HADD2.F32 R57, -RZ, R20.H1_H1 ;  /* 0x30000014ff397230 */ /* 0x000fe40000004100 */
[----:B------:R-:W-:Y:S02]  /*0640*/  HADD2.F32 R51, -RZ, R21.H0_H0 ;  /* 0x20000015ff337230 */ /* 0x000fe40000004100 */
[----:B------:R-:W-:-:S02]  /*0650*/  HADD2.F32 R59, -RZ, R23.H0_H0 ;  /* 0x20000017ff3b7230 */ /* 0x000fc40000004100 */
[----:B------:R-:W-:Y:S02]  /*0660*/  HADD2.F32 R21, -RZ, R21.H1_H1 ;  /* 0x30000015ff157230 */ /* 0x000fe40000004100 */
[----:B------:R-:W-:Y:S02]  /*0670*/  HADD2.F32 R23, -RZ, R23.H1_H1 ;  /* 0x30000017ff177230 */ /* 0x000fe40000004100 */
[----:B--2---:R-:W-:Y:S02]  /*0680*/  HADD2.F32 R50, -RZ, R17.H0_H0 ;  /* 0x20000011ff327230 */ /* 0x004fe40000004100 */
[----:B------:R-:W-:Y:S02]  /*0690*/  HADD2.F32 R22, -RZ, R18.H0_H0 ;  /* 0x20000012ff167230 */ /* 0x000fe40000004100 */
[--C-:B------:R-:W-:Y:S02]  /*06a0*/  HADD2.F32 R48, -RZ, R16.reuse.H0_H0 ;  /* 0x20000010ff307230 */ /* 0x100fe40000004100 */
        /* <DEDUP_REMOVED lines=10> */
[----:B------:R-:W-:Y:S01]  /*0750*/  FFMA.FTZ R55, R21, R40, R16 ;  /* 0x0000002815377223 */ /* 0x000fe20000010010 */
[----:B------:R-:W-:Y:S01]  /*0760*/  F2FP.F16.F32.PACK_AB R16, R57, R48 ;  /* 0x000000303910723e */ /* 0x000fe200000000ff */
[-C--:B------:R-:W-:Y:S01]  /*0770*/  FFMA.FTZ R52, R59, R40.reuse, R52 ;  /* 0x000000283b347223 */ /* 0x080fe20000010034 */
[----:B------:R-:W-:Y:S01]  /*0780*/  F2FP.F16.F32.PACK_AB R18, R54, R51 ;  /* 0x000000333612723e */ /* 0x000fe200000000ff */
[----:B------:R-:W-:Y:S01]  /*0790*/  FFMA.FTZ R53, R23, R40, R26 ;  /* 0x0000002817357223 */ /* 0x000fe2000001001a */
[----:B------:R-:W-:-:S04]  /*07a0*/  F2FP.F16.F32.PACK_AB R17, R55, R50 ;  /* 0x000000323711723e */ /* 0x000fc800000000ff */
[----:B------:R-:W-:Y:S01]  /*07b0*/  F2FP.F16.F32.PACK_AB R19, R53, R52 ;  /* 0x000000343513723e */ /* 0x000fe200000000ff */
[----:B------:R-:W-:Y:S06]  /*07c0*/  BRA `(.L_x_2040) ;  /* 0x0000000000a47947 */ /* 0x000fec0003800000 */
.L_x_2039:
[----:B------:R-:W-:-:S04]  /*07d0*/  UISETP.NE.U32.AND UP1, UPT, UR12, URZ, UPT ;  /* 0x000000ff0c00728c */ /* 0x000fc8000bf25070 */
[----:B------:R-:W-:-:S06]  /*07e0*/  UISETP.NE.AND.EX UP1, UPT, UR13, URZ, UPT, UP1 ;  /* 0x000000ff0d00728c */ /* 0x000fcc000bf25310 */
[----:B------:R-:W-:-:S13]  /*07f0*/  PLOP3.LUT P1, PT, PT, PT, UP1, 0x80, 0x8 ;  /* 0x000000000008781c */ /* 0x000fda0003f2f018 */
[----:B------:R-:W-:Y:S05]  /*0800*/  @!P1 BRA `(.L_x_2041) ;  /* 0x0000000000549947 */ /* 0x000fea0003800000 */
        /* <DEDUP_REMOVED lines=15> */
[----:B------:R-:W-:Y:S01]  /*0900*/  FMUL.FTZ R54, R27, R40 ;  /* 0x000000281b367220 */ /* 0x000fe20000410000 */
[----:B------:R-:W-:Y:S01]  /*0910*/  F2FP.F16.F32.PACK_AB R17, R55, R50 ;  /* 0x000000323711723e */ /* 0x000fe200000000ff */
[----:B------:R-:W-:-:S03]  /*0920*/  FMUL.FTZ R53, R23, R40 ;  /* 0x0000002817357220 */ /* 0x000fc60000410000 */
[----:B------:R-:W-:Y:S02]  /*0930*/  F2FP.F16.F32.PACK_AB R18, R54, R51 ;  /* 0x000000333612723e */ /* 0x000fe400000000ff */
[----:B------:R-:W-:Y:S01]  /*0940*/  F2FP.F16.F32.PACK_AB R19, R53, R52 ;  /* 0x000000343513723e */ /* 0x000fe200000000ff */
[----:B------:R-:W-:Y:S06]  /*0950*/  BRA `(.L_x_2040) ;  /* 0x0000000000407947 */ /* 0x000fec0003800000 */
.L_x_2041:
[----:B-----5:R-:W-:Y:S02]  /*0960*/  HADD2.F32 R51, -RZ, R21.H0_H0 ;  /* 0x20000015ff337230 */ /* 0x020fe40000004100 */
[----:B------:R-:W-:Y:S02]  /*0970*/  HADD2.F32 R53, -RZ, R22.H0_H0 ;  /* 0x20000016ff357230 */ /* 0x000fe40000004100 */
        /* <DEDUP_REMOVED lines=13> */
[----:B------:R-:W-:-:S07]  /*0a50*/  FMUL.FTZ R53, R23, R40 ;  /* 0x0000002817357220 */ /* 0x000fce0000410000 */
.L_x_2040:
        /* <DEDUP_REMOVED lines=39> */
.L_x_2042:
[----:B------:R-:W-:-:S04]  /*0cd0*/  UISETP.NE.U32.AND UP0, UPT, UR12, URZ, UPT ;  /* 0x000000ff0c00728c */ /* 0x000fc8000bf05070 */
[----:B------:R-:W-:-:S09]  /*0ce0*/  UISETP.NE.AND.EX UP0, UPT, UR13, URZ, UPT, UP0 ;  /* 0x000000ff0d00728c */ /* 0x000fd2000bf05300 */
[----:B------:R-:W-:Y:S05]  /*0cf0*/  BRA.U UP0, `(.L_x_2044) ;  /* 0x0000000100447547 */ /* 0x000fea000b800000 */
[--C-:B-----5:R-:W-:Y:S02]  /*0d00*/  HADD2.F32 R25, -RZ, R20.reuse.H0_H0 ;  /* 0x20000014ff197230 */ /* 0x120fe40000004100 */
[--C-:B------:R-:W-:Y:S02]  /*0d10*/  HADD2.F32 R61, -RZ, R21.reuse.H0_H0 ;  /* 0x20000015ff3d7230 */ /* 0x100fe40000004100 */
[----:B0-----:R-:W-:Y:S02]  /*0d20*/  HADD2.F32 R27, -RZ, R20.H1_H1 ;  /* 0x30000014ff1b7230 */ /* 0x001fe40000004100 */
[-C--:B------:R-:W-:Y:S01]  /*0d30*/  FMUL.FTZ R24, R25, R40.reuse ;  /* 0x0000002819187220 */ /* 0x080fe20000410000 */
[----:B------:R-:W-:Y:S02]  /*0d40*/  HADD2.F32 R21, -RZ, R21.H1_H1 ;  /* 0x30000015ff157230 */ /* 0x000fe40000004100 */
[----:B------:R-:W-:Y:S01]  /*0d50*/  FMUL.FTZ R60, R61, R40 ;  /* 0x000000283d3c7220 */ /* 0x000fe20000410000 */
[----:B------:R-:W-:-:S02]  /*0d60*/  HADD2.F32 R63, -RZ, R22.H0_H0 ;  /* 0x20000016ff3f7230 */ /* 0x000fc40000004100 */
[-C--:B------:R-:W-:Y:S01]  /*0d70*/  FMUL.FTZ R58, R27, R40.reuse ;  /* 0x000000281b3a7220 */ /* 0x080fe20000410000 */
[----:B------:R-:W-:Y:S02]  /*0d80*/  HADD2.F32 R65, -RZ, R22.H1_H1 ;  /* 0x30000016ff417230 */ /* 0x000fe40000004100 */
[-C--:B------:R-:W-:Y:S01]  /*0d90*/  FMUL.FTZ R62, R21, R40.reuse ;  /* 0x00000028153e7220 */ /* 0x080fe20000410000 */
[--C-:B------:R-:W-:Y:S02]  /*0da0*/  HADD2.F32 R67, -RZ, R23.reuse.H0_H0 ;  /* 0x20000017ff437230 */ /* 0x100fe40000004100 */
[-C--:B------:R-:W-:Y:S01]  /*0db0*/  FMUL.FTZ R25, R63, R40.reuse ;  /* 0x000000283f197220 */ /* 0x080fe20000410000 */
[----:B------:R-:W-:Y:S02]  /*0dc0*/  HADD2.F32 R69, -RZ, R23.H1_H1 ;  /* 0x30000017ff457230 */ /* 0x000fe40000004100 */
[-C--:B------:R-:W-:Y:S01]  /*0dd0*/  FMUL.FTZ R22, R65, R40.reuse ;  /* 0x0000002841167220 */ /* 0x080fe20000410000 */
[----:B------:R-:W-:-:S02]  /*0de0*/  FMUL.FTZ R23, R67, R40 ;  /* 0x0000002843177220 */ /* 0x000fc40000410000 */
[----:B------:R-:W-:Y:S01]  /*0df0*/  FMUL.FTZ R56, R69, R40 ;  /* 0x0000002845387220 */ /* 0x000fe20000410000 */
[----:B------:R-:W-:Y:S06]  /*0e00*/  BRA `(.L_x_2043) ;  /* 0x0000000000507947 */ /* 0x000fec0003800000 */
.L_x_2044:
[--C-:B-----5:R-:W-:Y:S02]  /*0e10*/  HADD2.F32 R25, -RZ, R21.reuse.H0_H0 ;  /* 0x20000015ff197230 */ /* 0x120fe40000004100 */
[--C-:B0-----:R-:W-:Y:S02]  /*0e20*/  HADD2.F32 R17, -RZ, R20.reuse.H0_H0 ;  /* 0x20000014ff117230 */ /* 0x101fe40000004100 */
[----:B------:R-:W-:Y:S02]  /*0e30*/  HADD2.F32 R19, -RZ, R20.H1_H1 ;  /* 0x30000014ff137230 */ /* 0x000fe40000004100 */
        /* <DEDUP_REMOVED lines=10> */
[----:B------:R-:W-:Y:S01]  /*0ee0*/  FMUL.FTZ R22, R61, R40 ;  /* 0x000000283d167220 */ /* 0x000fe20000410000 */
[----:B------:R-:W-:Y:S01]  /*0ef0*/  F2FP.F16.F32.PACK_AB R17, R62, R60 ;  /* 0x0000003c3e11723e */ /* 0x000fe200000000ff */
[----:B------:R-:W-:Y:S01]  /*0f00*/  FMUL.FTZ R23, R63, R40 ;  /* 0x000000283f177220 */ /* 0x000fe20000410000 */
[----:B------:R-:W-:Y:S01]  /*0f10*/  F2FP.F16.F32.PACK_AB R16, R58, R24 ;  /* 0x000000183a10723e */ /* 0x000fe200000000ff */
[----:B------:R-:W-:Y:S01]  /*0f20*/  FMUL.FTZ R56, R65, R40 ;  /* 0x0000002841387220 */ /* 0x000fe20000410000 */
[----:B------:R-:W-:-:S04]  /*0f30*/  F2FP.F16.F32.PACK_AB R18, R22, R25 ;  /* 0x000000191612723e */ /* 0x000fc800000000ff */
[----:B------:R-:W-:-:S07]  /*0f40*/  F2FP.F16.F32.PACK_AB R19, R56, R23 ;  /* 0x000000173813723e */ /* 0x000fce00000000ff */
.L_x_2043:
        /* <DEDUP_REMOVED lines=75> */
.L_x_2058:
        /* <DEDUP_REMOVED lines=36> */
[----:B------:R-:W-:Y:S01]  /*1640*/  F2FP.F16.F32.PACK_AB R23, R65, R64 ;  /* 0x000000404117723e */ /* 0x000fe200000000ff */
[----:B0-----:R-:W-:-:S04]  /*1650*/  IMAD.WIDE.U32 R50, R41, 0x10, R20 ;  /* 0x0000001029327825 */ /* 0x001fc800078e0014 */
[C---:B------:R-:W-:Y:S01]  /*1660*/  FMUL.FTZ R40, R61.reuse, R40 ;  /* 0x000000283d287220 */ /* 0x040fe20000410000 */
[----:B------:R-:W-:Y:S01]  /*1670*/  FMUL.FTZ R64, R61, R25 ;  /* 0x000000193d407220 */ /* 0x000fe20000410000 */
[----:B------:R-:W-:Y:S01]  /*1680*/  F2FP.F16.F32.PACK_AB R22, R57, R22 ;  /* 0x000000163916723e */ /* 0x000fe200000000ff */
[----:B------:R-:W-:Y:S01]  /*1690*/  IMAD.WIDE.U32 R52, R59, 0x10, R20 ;  /* 0x000000103b347825 */ /* 0x000fe200078e0014 */
[----:B------:R-:W-:-:S03]  /*16a0*/  F2FP.F16.F32.PACK_AB R21, R56, R55 ;  /* 0x000000373815723e */ /* 0x000fc600000000ff */
[C---:B------:R-:W-:Y:S01]  /*16b0*/  FMUL.FTZ R48, R61.reuse, R48 ;  /* 0x000000303d307220 */ /* 0x040fe20000410000 */
[C---:B------:R-:W-:Y:S01]  /*16c0*/  FMUL.FTZ R41, R61.reuse, R26 ;  /* 0x0000001a3d297220 */ /* 0x040fe20000410000 */
[C---:B------:R-:W-:Y:S01]  /*16d0*/  FMUL.FTZ R25, R61.reuse, R27 ;  /* 0x0000001b3d197220 */ /* 0x040fe20000410000 */
[----:B------:R-:W0:Y:S01]  /*16e0*/  @!P3 LDC.64 R56, c[0x0][0x3c0] ;  /* 0x0000f000ff38bb82 */ /* 0x000e220000000a00 */
[----:B------:R-:W-:Y:S01]  /*16f0*/  FMUL.FTZ R59, R61, R54 ;  /* 0x000000363d3b7220 */ /* 0x000fe20000410000 */
[----:B------:R-:W-:Y:S01]  /*1700*/  FFMA.FTZ R26, R40, R44, R7 ;  /* 0x0000002c281a7223 */ /* 0x000fe20000010007 */
[----:B------:R-:W-:Y:S01]  /*1710*/  FFMA.FTZ R20, R48, R32, R29 ;  /* 0x0000002030147223 */ /* 0x000fe2000001001d */
[----:B------:R-:W-:Y:S01]  /*1720*/  FFMA.FTZ R41, R41, R31, R30 ;  /* 0x0000001f29297223 */ /* 0x000fe2000001001e */
[----:B------:R-:W-:Y:S01]  /*1730*/  FFMA.FTZ R27, R64, R46, R9 ;  /* 0x0000002e401b7223 */ /* 0x000fe20000010009 */
[----:B------:R-:W-:Y:S01]  /*1740*/  FFMA.FTZ R40, R25, R49, R8 ;  /* 0x0000003119287223 */ /* 0x000fe20000010008 */
[----:B------:R-:W-:Y:S01]  /*1750*/  FFMA.FTZ R59, R59, R47, R6 ;  /* 0x0000002f3b3b7223 */ /* 0x000fe20000010006 */
[----:B------:R-:W1:Y:S01]  /*1760*/  @!P3 LDC.64 R54, c[0x0][0x3c8] ;  /* 0x0000f200ff36bb82 */ /* 0x000e620000000a00 */
[----:B------:R-:W-:Y:S01]  /*1770*/  F2FP.F16.F32.PACK_AB R20, R41, R20 ;  /* 0x000000142914723e */ /* 0x000fe200000000ff */
[C---:B------:R-:W-:Y:S01]  /*1780*/  FMUL.FTZ R24, R61.reuse, R24 ;  /* 0x000000183d187220 */ /* 0x040fe20000410000 */
[----:B------:R-:W-:Y:S01]  /*1790*/  F2FP.F16.F32.PACK_AB R27, R40, R27 ;  /* 0x0000001b281b723e */ /* 0x000fe200000000ff */
[----:B------:R-:W-:Y:S01]  /*17a0*/  FMUL.FTZ R60, R61, R60 ;  /* 0x0000003c3d3c7220 */ /* 0x000fe20000410000 */
[----:B------:R-:W-:Y:S01]  /*17b0*/  F2FP.F16.F32.PACK_AB R26, R59, R26 ;  /* 0x0000001a3b1a723e */ /* 0x000fe200000000ff */
[C---:B------:R-:W-:Y:S01]  /*17c0*/  FMUL.FTZ R59, R61.reuse, R62 ;  /* 0x0000003e3d3b7220 */ /* 0x040fe20000410000 */
[----:B------:R-:W-:Y:S01]  /*17d0*/  FMUL.FTZ R25, R61, R58 ;  /* 0x0000003a3d197220 */ /* 0x000fe20000410000 */
[----:B------:R-:W2:Y:S01]  /*17e0*/  LDC.64 R40, c[0x0][0x380] ;  /* 0x0000e000ff287b82 */ /* 0x000ea20000000a00 */
[----:B------:R-:W-:Y:S01]  /*17f0*/  FFMA.FTZ R24, R24, R38, R3 ;  /* 0x0000002618187223 */ /* 0x000fe20000010003 */
[----:B------:R-:W-:Y:S01]  /*1800*/  FFMA.FTZ R65, R59, R45, R4 ;  /* 0x0000002d3b417223 */ /* 0x000fe20000010004 */
[----:B------:R-:W-:Y:S01]  /*1810*/  FFMA.FTZ R60, R60, R42, R5 ;  /* 0x0000002a3c3c7223 */ /* 0x000fe20000010005 */
[----:B------:R-:W-:Y:S01]  /*1820*/  FFMA.FTZ R59, R25, R43, R2 ;  /* 0x0000002b193b7223 */ /* 0x000fe20000010002 */
[----:B0-----:R-:W-:-:S03]  /*1830*/  @!P3 IMAD.WIDE R56, R10, 0x4, R56 ;  /* 0x000000040a38b825 */ /* 0x001fc600078e0238 */
[----:B------:R-:W-:Y:S02]  /*1840*/  F2FP.F16.F32.PACK_AB R25, R65, R60 ;  /* 0x0000003c4119723e */ /* 0x000fe400000000ff */
[----:B------:R-:W-:Y:S01]  /*1850*/  F2FP.F16.F32.PACK_AB R24, R59, R24 ;  /* 0x000000183b18723e */ /* 0x000fe200000000ff */
        /* <DEDUP_REMOVED lines=9> */
.L_x_2045:
        /* <DEDUP_REMOVED lines=8> */
.L_x_2048:
[----:B------:R-:W-:Y:S05]  /*1970*/  BSYNC B0 ;  /* 0x0000000000007941 */ /* 0x000fea0003800000 */
.L_x_2047:
        /* <DEDUP_REMOVED lines=9> */
.L_x_2049:
[----:B------:R-:W-:Y:S01]  /*1a10*/  HFMA2 R40, -RZ, RZ, 0, 2.384185791015625e-07 ;  /* 0x00000004ff287431 */ /* 0x000fe200000001ff */
[----:B------:R-:W-:-:S05]  /*1a20*/  MOV R21, R68 ;  /* 0x0000004400157202 */ /* 0x000fca0000000f00 */
[----:B------:R-:W-:-:S05]  /*1a30*/  FADD.FTZ R65, R64, R21 ;  /* 0x0000001540417221 */ /* 0x000fca0000010000 */
[----:B------:R-:W-:-:S07]  /*1a40*/  MOV R69, R65 ;  /* 0x0000004100457202 */ /* 0x000fce0000000f00 */
[----:B------:R-:W-:Y:S05]  /*1a50*/  WARPSYNC.COLLECTIVE R26, `(.L_x_2050) ;  /* 0x000000001a087348 */ /* 0x000fea0003c00000 */
[----:B------:R0:W1:Y:S02]  /*1a60*/  SHFL.BFLY P4, R68, R69, R40, R27 ;  /* 0x0c00002845447389 */ /* 0x000064000008001b */
[----:B01----:R-:W-:Y:S05]  /*1a70*/  ENDCOLLECTIVE ;  /* 0x000000000000791b */ /* 0x003fea0003800000 */
.L_x_2050:
[----:B------:R-:W-:Y:S01]  /*1a80*/  HFMA2 R40, -RZ, RZ, 0, 4.76837158203125e-07 ;  /* 0x00000008ff287431 */ /* 0x000fe200000001ff */
[----:B------:R-:W-:-:S05]  /*1a90*/  MOV R20, R68 ;  /* 0x0000004400147202 */ /* 0x000fca0000000f00 */
[----:B------:R-:W-:-:S05]  /*1aa0*/  FADD.FTZ R66, R65, R20 ;  /* 0x0000001441427221 */ /* 0x000fca0000010000 */
[----:B------:R-:W-:-:S07]  /*1ab0*/  MOV R69, R66 ;  /* 0x0000004200457202 */ /* 0x000fce0000000f00 */
[----:B------:R-:W-:Y:S05]  /*1ac0*/  WARPSYNC.COLLECTIVE R26, `(.L_x_2051) ;  /* 0x000000001a087348 */ /* 0x000fea0003c00000 */
[----:B------:R0:W1:Y:S02]  /*1ad0*/  SHFL.BFLY P4, R68, R69, R40, R27 ;  /* 0x0c00002845447389 */ /* 0x000064000008001b */
[----:B01----:R-:W-:Y:S05]  /*1ae0*/  ENDCOLLECTIVE ;  /* 0x000000000000791b */ /* 0x003fea0003800000 */
.L_x_2051:
        /* <DEDUP_REMOVED lines=8> */
.L_x_2052:
        /* <DEDUP_REMOVED lines=41> */
.L_x_2053:
[----:B------:R-:W-:Y:S01]  /*1e00*/  HFMA2 R40, -RZ, RZ, 0, 1.1920928955078125e-07 ;  /* 0x00000002ff287431 */ /* 0x000fe200000001ff */
[----:B------:R-:W-:-:S05]  /*1e10*/  MOV R61, R68 ;  /* 0x00000044003d7202 */ /* 0x000fca0000000f00 */
[----:B------:R-:W-:-:S05]  /*1e20*/  FADD.FTZ R61, R20, R61 ;  /* 0x0000003d143d7221 */ /* 0x000fca0000010000 */
[----:B------:R-:W-:-:S07]  /*1e30*/  MOV R69, R61 ;  /* 0x0000003d00457202 */ /* 0x000fce0000000f00 */
[----:B------:R-:W-:Y:S05]  /*1e40*/  WARPSYNC.COLLECTIVE R26, `(.L_x_2054) ;  /* 0x000000001a087348 */ /* 0x000fea0003c00000 */
[----:B------:R0:W1:Y:S02]  /*1e50*/  SHFL.BFLY P4, R68, R69, R40, R27 ;  /* 0x0c00002845447389 */ /* 0x000064000008001b */
[----:B01----:R-:W-:Y:S05]  /*1e60*/  ENDCOLLECTIVE ;  /* 0x000000000000791b */ /* 0x003fea0003800000 */
.L_x_2054:
[----:B------:R-:W-:Y:S01]  /*1e70*/  HFMA2 R40, -RZ, RZ, 0, 2.384185791015625e-07 ;  /* 0x00000004ff287431 */ /* 0x000fe200000001ff */
[----:B------:R-:W-:-:S05]  /*1e80*/  MOV R64, R68 ;  /* 0x0000004400407202 */ /* 0x000fca0000000f00 */
[----:B------:R-:W-:-:S05]  /*1e90*/  FADD.FTZ R64, R61, R64 ;  /* 0x000000403d407221 */ /* 0x000fca0000010000 */
[----:B------:R-:W-:-:S07]  /*1ea0*/  MOV R69, R64 ;  /* 0x0000004000457202 */ /* 0x000fce0000000f00 */
[----:B------:R-:W-:Y:S05]  /*1eb0*/  WARPSYNC.COLLECTIVE R26, `(.L_x_2055) ;  /* 0x000000001a087348 */ /* 0x000fea0003c00000 */
[----:B------:R0:W1:Y:S02]  /*1ec0*/  SHFL.BFLY P4, R68, R69, R40, R27 ;  /* 0x0c00002845447389 */ /* 0x000064000008001b */
[----:B01----:R-:W-:Y:S05]  /*1ed0*/  ENDCOLLECTIVE ;  /* 0x000000000000791b */ /* 0x003fea0003800000 */
.L_x_2055:
[----:B------:R-:W-:Y:S01]  /*1ee0*/  HFMA2 R40, -RZ, RZ, 0, 4.76837158203125e-07 ;  /* 0x00000008ff287431 */ /* 0x000fe200000001ff */
[----:B------:R-:W-:-:S05]  /*1ef0*/  MOV R65, R68 ;  /* 0x0000004400417202 */ /* 0x000fca0000000f00 */
[----:B------:R-:W-:-:S05]  /*1f00*/  FADD.FTZ R65, R64, R65 ;  /* 0x0000004140417221 */ /* 0x000fca0000010000 */
[----:B------:R-:W-:-:S07]  /*1f10*/  MOV R69, R65 ;  /* 0x0000004100457202 */ /* 0x000fce0000000f00 */
[----:B------:R-:W-:Y:S05]  /*1f20*/  WARPSYNC.COLLECTIVE R26, `(.L_x_2056) ;  /* 0x000000001a087348 */ /* 0x000fea0003c00000 */
[----:B------:R0:W1:Y:S02]  /*1f30*/  SHFL.BFLY P4, R68, R69, R40, R27 ;  /* 0x0c00002845447389 */ /* 0x000064000008001b */
[----:B01----:R-:W-:Y:S05]  /*1f40*/  ENDCOLLECTIVE ;  /* 0x000000000000791b */ /* 0x003fea0003800000 */
.L_x_2056:
[----:B------:R-:W-:Y:S01]  /*1f50*/  HFMA2 R40, -RZ, RZ, 0, 9.5367431640625e-07 ;  /* 0x00000010ff287431 */ /* 0x000fe200000001ff */
[----:B------:R-:W-:-:S05]  /*1f60*/  MOV R66, R68 ;  /* 0x0000004400427202 */ /* 0x000fca0000000f00 */
[----:B------:R-:W-:-:S05]  /*1f70*/  FADD.FTZ R66, R65, R66 ;  /* 0x0000004241427221 */ /* 0x000fca0000010000 */
[----:B------:R-:W-:-:S07]  /*1f80*/  MOV R69, R66 ;  /* 0x0000004200457202 */ /* 0x000fce0000000f00 */
[----:B------:R-:W-:Y:S05]  /*1f90*/  WARPSYNC.COLLECTIVE R26, `(.L_x_2057) ;  /* 0x000000001a087348 */ /* 0x000fea0003c00000 */
[----:B------:R0:W1:Y:S02]  /*1fa0*/  SHFL.BFLY P4, R68, R69, R40, R27 ;  /* 0x0c00002845447389 */ /* 0x000064000008001b */
[----:B01----:R-:W-:Y:S05]  /*1fb0*/  ENDCOLLECTIVE ;  /* 0x000000000000791b */ /* 0x003fea0003800000 */
.L_x_2057:
[----:B------:R-:W-:Y:S01]  /*1fc0*/  MOV R67, R68 ;  /* 0x0000004400437202 */ /* 0x000fe20000000f00 */
[----:B------:R-:W-:Y:S06]  /*1fd0*/  BRA `(.L_x_2058) ;  /* 0xfffffff400087947 */ /* 0x000fec000383ffff */
.L_x_2059:
        /* <DEDUP_REMOVED lines=10> */
.L_x_20238:


//--------------------- .text._ZN10layer_norm13ln_fwd_kernelINS_13Kernel_traitsI6__halfS2_S2_S2_fjLj512ELj1ELj4ELj1ELj16ENS_18Kernel_traits_baseILj512ES2_S2_S2_S2_fjLj128EEEEELb0ELb0ELb1ELb0EEEvNS_9FwdParamsE --------------------------
	.section	.text._ZN10layer_norm13ln_fwd_kernelINS_13Kernel_traitsI6__halfS2_S2_S2_fjLj512ELj1ELj4ELj1ELj16ENS_18Kernel_traits_baseILj512ES2_S2_S2_S2_fjLj128EEEEELb0ELb0ELb1ELb0EEEvNS_9FwdParamsE,"ax",@progbits
	.align	128
        .global         _ZN10layer_norm13ln_fwd_kernelINS_13Kernel_traitsI6__halfS2_S2_S2_fjLj512ELj1ELj4ELj1ELj16ENS_18Kernel_traits_baseILj512ES2_S2_S2_S2_fjLj128EEEEELb0ELb0ELb1ELb0EEEvNS_9FwdParamsE
        .type           _ZN10layer_norm13ln_fwd_kernelINS_13Kernel_traitsI6__halfS2_S2_S2_fjLj512ELj1ELj4ELj1ELj16ENS_18Kernel_traits_baseILj512ES2_S2_S2_S2_fjLj128EEEEELb0ELb0ELb1ELb0EEEvNS_9FwdParamsE,@function
        .size           _ZN10layer_norm13ln_fwd_kernelINS_13Kernel_traitsI6__halfS2_S2_S2_fjLj512ELj1ELj4ELj1ELj16ENS_18Kernel_traits_baseILj512ES2_S2_S2_S2_fjLj128EEEEELb0ELb0ELb1ELb0EEEvNS_9FwdParamsE,(.L_x_20239 - _ZN10layer_norm13ln_fwd_kernelINS_13Kernel_traitsI6__halfS2_S2_S2_fjLj512ELj1ELj4ELj1ELj16ENS_18Kernel_traits_baseILj512ES2_S2_S2_S2_fjLj128EEEEELb0ELb0ELb1ELb0EEEvNS_9FwdParamsE)
        .other          _ZN10layer_norm13ln_fwd_kernelINS_13Kernel_traitsI6__halfS2_S2_S2_fjLj512ELj1ELj4ELj1ELj16ENS_18Kernel_traits_baseILj512ES2_S2_S2_S2_fjLj128EEEEELb0ELb0ELb1ELb0EEEvNS_9FwdParamsE,@"STO_CUDA_ENTRY STV_DEFAULT"
_ZN10layer_norm13ln_fwd_kernelINS_13Kernel_traitsI6__halfS2_S2_S2_fjLj512ELj1ELj4ELj1ELj16ENS_18Kernel_traits_baseILj512ES2_S2_S2_S2_fjLj128EEEEELb0ELb0ELb1ELb0EEEvNS_9FwdParamsE:
.text._ZN10layer_norm13ln_fwd_kernelINS_13Kernel_traitsI6__halfS2_S2_S2_fjLj512ELj1ELj4ELj1ELj16ENS_18Kernel_traits_baseILj512ES2_S2_S2_S2_fjLj128EEEEELb0ELb0ELb1ELb0EEEvNS_9FwdParamsE:
        /* <DEDUP_REMOVED lines=30> */
.L_x_2063:
[----:B------:R-:W-:Y:S05]  /*01e0*/  BSYNC.RECONVERGENT B1 ;  /* 0x0000000000017941 */ /* 0x000fea0003800200 */
.L_x_2062:
        /* <DEDUP_REMOVED lines=8> */
.L_x_2061:
        /* <DEDUP_REMOVED lines=15> */
.L_x_2064:
[----:B------:R-:W-:Y:S05]  /*0360*/  BSYNC.RECONVERGENT B0 ;  /* 0x0000000000007941 */ /* 0x000fea0003800200 */
.L_x_2060:
[----:B------:R-:W1:Y:S02]  /*0370*/  LDCU UR4, c[0x0][0x384] ;  /* 0x00007080ff0477ac */ /* 0x000e640008000800 */
[----:B-1----:R-:W-:-:S13]  /*0380*/  ISETP.GE.AND P0, PT, R4, UR4, PT ;  /* 0x0000000404007c0c */ /* 0x002fda000bf06270 */
[----:B------:R-:W-:Y:S05]  /*0390*/  @P0 EXIT ;  /* 0x000000000000094d */ /* 0x000fea0003800000 */
[----:B------:R-:W1:Y:S01]  /*03a0*/  LDCU.U8 UR4, c[0x0][0x410] ;  /* 0x00008200ff0477ac */ /* 0x000e620008000000 */
[----:B------:R-:W2:Y:S01]  /*03b0*/  LDCU UR5, c[0x0][0x448] ;  /* 0x00008900ff0577ac */ /* 0x000ea20008000800 */
[----:B------:R-:W3:Y:S01]  /*03c0*/  LDCU.64 UR8, c[0x0][0x3a0] ;  /* 0x00007400ff0877ac */ /* 0x000ee20008000a00 */
[----:B-1----:R-:W-:-:S13]  /*03d0*/  ISETP.NE.AND P0, PT, RZ, UR4, PT ;  /* 0x00000004ff007c0c */ /* 0x002fda000bf05270 */
.L_x_2082:
[----:B-1----:R-:W1:Y:S08]  /*03e0*/  LDC.64 R28, c[0x0][0x3f0] ;  /* 0x0000fc00ff1c7b82 */ /* 0x002e700000000a00 */
[----:B------:R-:W4:Y:S01]  /*03f0*/  LDC R45, c[0x0][0x388] ;  /* 0x0000e200ff2d7b82 */ /* 0x000f220000000800 */
[----:B-1----:R-:W-:-:S07]  /*0400*/  IMAD.WIDE R30, R4, 0x4, R28 ;  /* 0x00000004041e7825 */ /* 0x002fce00078e021c */
[----:B------:R-:W1:Y:S01]  /*0410*/  LDC.64 R28, c[0x0][0x3f8] ;  /* 0x0000fe00ff1c7b82 */ /* 0x000e620000000a00 */
[----:B------:R-:W2:Y:S01]  /*0420*/  LDG.E R47, desc[UR6][R30.64] ;  /* 0x000000061e2f7981 */ /* 0x000ea2000c1e1900 */
[----:B-1----:R-:W-:-:S05]  /*0430*/  IMAD.WIDE R28, R4, 0x4, R28 ;  /* 0x00000004041c7825 */ /* 0x002fca00078e021c */
[----:B-----5:R1:W5:Y:S01]  /*0440*/  LDG.E R44, desc[UR6][R28.64] ;  /* 0x000000061c2c7981 */ /* 0x020362000c1e1900 */
[----:B------:R-:W-:Y:S01]  /*0450*/  ISETP.GE.U32.AND P1, PT, R6, 0x20, PT ;  /* 0x000000200600780c */ /* 0x000fe20003f26070 */
[----:B------:R-:W-:Y:S01]  /*0460*/  BSSY.RECONVERGENT B0, `(.L_x_2065) ;  /* 0x000007a000007945 */ /* 0x000fe20003800200 */
[----:B--2---:R-:W-:-:S13]  /*0470*/  ISETP.GE.AND P3, PT, R47, 0x1, PT ;  /* 0x000000012f00780c */ /* 0x004fda0003f66270 */
[----:B------:R-:W-:-:S05]  /*0480*/  @P3 IADD3 R46, PT, PT, R47, -0x1, RZ ;  /* 0xffffffff2f2e3810 */ /* 0x000fca0007ffe0ff */
[-C--:B----4-:R-:W-:Y:S02]  /*0490*/  @P3 IMAD R48, R46, R45.reuse, RZ ;  /* 0x0000002d2e303224 */ /* 0x090fe400078e02ff */
        /* <DEDUP_REMOVED lines=8> */
[----:B-1----:R-:W-:Y:S06]  /*0520*/  @!P1 BRA `(.L_x_2066) ;  /* 0x0000000400b49947 */ /* 0x002fec0003800000 */
[----:B------:R-:W-:Y:S04]  /*0530*/  BSSY.RECONVERGENT B1, `(.L_x_2067) ;  /* 0x0000005000017945 */ /* 0x000fe80003800200 */
[----:B------:R-:W-:Y:S05]  /*0540*/  @!P3 BRA `(.L_x_2068) ;  /* 0x00000000000cb947 */ /* 0x000fea0003800000 */
[----:B0-----:R-:W0:Y:S02]  /*0550*/  LDC.64 R8, c[0x0][0x390] ;  /* 0x0000e400ff087b82 */ /* 0x001e240000000a00 */
[----:B0-----:R-:W-:-:S06]  /*0560*/  IMAD.WIDE.U32 R8, R48, 0x10, R8 ;  /* 0x0000001030087825 */ /* 0x001fcc00078e0008 */
[----:B------:R-:W5:Y:S02]  /*0570*/  LDG.E.128 R8, desc[UR6][R8.64] ;  /* 0x0000000608087981 */ /* 0x000f64000c1e1d00 */
.L_x_2068:
[----:B---3--:R-:W-:Y:S05]  /*0580*/  BSYNC.RECONVERGENT B1 ;  /* 0x0000000000017941 */ /* 0x008fea0003800200 */
.L_x_2067:
        /* <DEDUP_REMOVED lines=8> */
[----:B-----5:R-:W-:-:S07]  /*0610*/  @P2 HADD2.F32 R2, -RZ, R8.H1_H1 ;  /* 0x30000008ff022230 */ /* 0x020fce0000004100 */
[----:B------:R-:W1:Y:S08]  /*0620*/  @P2 LDC R36, c[0x0][0x40c] ;  /* 0x00010300ff242b82 */ /* 0x000e700000000800 */
[----:B------:R-:W3:Y:S08]  /*0630*/  @P2 LDC R40, c[0x0][0x40c] ;  /* 0x00010300ff282b82 */ /* 0x000ef00000000800 */
[----:B------:R-:W4:Y:S08]  /*0640*/  @P2 LDC R35, c[0x0][0x40c] ;  /* 0x00010300ff232b82 */ /* 0x000f300000000800 */
[----:B------:R-:W4:Y:S01]  /*0650*/  @P2 LDC R41, c[0x0][0x40c] ;  /* 0x00010300ff292b82 */ /* 0x000f220000000800 */
[----:B--2---:R-:W-:-:S02]  /*0660*/  HADD2.F32 R3, -RZ, R28.H1_H1 ;  /* 0x3000001cff037230 */ /* 0x004fc40000004100 */
[--C-:B------:R-:W-:Y:S02]  /*0670*/  HADD2.F32 R7, -RZ, R29.reuse.H0_H0 ;  /* 0x2000001dff077230 */ /* 0x100fe40000004100 */
[----:B------:R-:W-:Y:S02]  /*0680*/  HADD2.F32 R29, -RZ, R29.H1_H1 ;  /* 0x3000001dff1d7230 */ /* 0x000fe40000004100 */
[----:B0-----:R-:W-:Y:S01]  /*0690*/  @P2 FFMA.FTZ R3, R2, R32, R3 ;  /* 0x0000002002032223 */ /* 0x001fe20000010003 */
[----:B------:R-:W-:Y:S01]  /*06a0*/  @P2 HADD2.F32 R32, -RZ, R9.H0_H0 ;  /* 0x20000009ff202230 */ /* 0x000fe20000004100 */
[----:B------:R-:W-:-:S04]  /*06b0*/  @!P2 MOV R2, R7 ;  /* 0x000000070002a202 */ /* 0x000fc80000000f00 */
[----:B-1----:R-:W-:Y:S01]  /*06c0*/  @P2 FFMA.FTZ R2, R32, R36, R7 ;  /* 0x0000002420022223 */ /* 0x002fe20000010007 */
[----:B------:R-:W-:Y:S01]  /*06d0*/  @P2 HADD2.F32 R36, -RZ, R9.H1_H1 ;  /* 0x30000009ff242230 */ /* 0x000fe20000004100 */
[----:B------:R-:W-:Y:S01]  /*06e0*/  @!P2 MOV R32, R29 ;  /* 0x0000001d0020a202 */ /* 0x000fe20000000f00 */
[----:B------:R-:W-:-:S03]  /*06f0*/  HADD2.F32 R7, -RZ, R30.H0_H0 ;  /* 0x2000001eff077230 */ /* 0x000fc60000004100 */
[----:B---3--:R-:W-:Y:S01]  /*0700*/  @P2 FFMA.FTZ R32, R36, R40, R29 ;  /* 0x0000002824202223 */ /* 0x008fe2000001001d */
[----:B------:R-:W-:Y:S01]  /*0710*/  @P2 HADD2.F32 R36, -RZ, R10.H0_H0 ;  /* 0x2000000aff242230 */ /* 0x000fe20000004100 */
[----:B------:R-:W0:Y:S04]  /*0720*/  @P2 LDC R29, c[0x0][0x40c] ;  /* 0x00010300ff1d2b82 */ /* 0x000e280000000800 */
[----:B----4-:R-:W-:Y:S01]  /*0730*/  @P2 FFMA.FTZ R7, R36, R35, R7 ;  /* 0x0000002324072223 */ /* 0x010fe20000010007 */
[----:B------:R-:W-:Y:S02]  /*0740*/  HADD2.F32 R35, -RZ, R30.H1_H1 ;  /* 0x3000001eff237230 */ /* 0x000fe40000004100 */
[----:B------:R-:W-:Y:S01]  /*0750*/  @P2 HADD2.F32 R30, -RZ, R10.H1_H1 ;  /* 0x3000000aff1e2230 */ /* 0x000fe20000004100 */
[----:B------:R-:W1:Y:S01]  /*0760*/  @P2 LDC R40, c[0x0][0x40c] ;  /* 0x00010300ff282b82 */ /* 0x000e620000000800 */
[----:B------:R-:W-:Y:S01]  /*0770*/  HADD2.F32 R36, -RZ, R31.H0_H0 ;  /* 0x2000001fff247230 */ /* 0x000fe20000004100 */
[----:B------:R-:W-:-:S02]  /*0780*/  F2FP.F16.F32.PACK_AB R51, RZ, R7 ;  /* 0x00000007ff33723e */ /* 0x000fc400000000ff */
[----:B0-----:R-:W-:Y:S01]  /*0790*/  @P2 FFMA.FTZ R35, R30, R29, R35 ;  /* 0x0000001d1e232223 */ /* 0x001fe20000010023 */
[----:B------:R-:W-:Y:S01]  /*07a0*/  @P2 HADD2.F32 R29, -RZ, R11.H0_H0 ;  /* 0x2000000bff1d2230 */ /* 0x000fe20000004100 */
[----:B------:R-:W-:-:S03]  /*07b0*/  F2FP.F16.F32.PACK_AB R30, RZ, R32 ;  /* 0x00000020ff1e723e */ /* 0x000fc600000000ff */
[----:B------:R-:W-:Y:S01]  /*07c0*/  F2FP.F16.F32.PACK_AB R52, RZ, R35 ;  /* 0x00000023ff34723e */ /* 0x000fe200000000ff */
[----:B-1----:R-:W-:Y:S01]  /*07d0*/  @P2 FFMA.FTZ R36, R29, R40, R36 ;  /* 0x000000281d242223 */ /* 0x002fe20000010024 */
[----:B------:R-:W-:Y:S01]  /*07e0*/  HADD2.F32 R40, -RZ, R28.H0_H0 ;  /* 0x2000001cff287230 */ /* 0x000fe20000004100 */
[----:B------:R-:W0:Y:S01]  /*07f0*/  @P2 LDC R29, c[0x0][0x40c] ;  /* 0x00010300ff1d2b82 */ /* 0x000e220000000800 */
[----:B------:R-:W-:-:S05]  /*0800*/  @P2 HADD2.F32 R28, -RZ, R8.H0_H0 ;  /* 0x20000008ff1c2230 */ /* 0x000fca0000004100 */
[----:B------:R-:W-:Y:S01]  /*0810*/  @P2 FFMA.FTZ R40, R28, R41, R40 ;  /* 0x000000291c282223 */ /* 0x000fe20000010028 */
[----:B------:R-:W-:Y:S01]  /*0820*/  HADD2.F32 R41, -RZ, R31.H1_H1 ;  /* 0x3000001fff297230 */ /* 0x000fe20000004100 */
[----:B------:R-:W-:Y:S01]  /*0830*/  F2FP.F16.F32.PACK_AB R31, RZ, R36 ;  /* 0x00000024ff1f723e */ /* 0x000fe200000000ff */
[----:B------:R-:W-:Y:S02]  /*0840*/  @P2 HADD2.F32 R28, -RZ, R11.H1_H1 ;  /* 0x3000000bff1c2230 */ /* 0x000fe40000004100 */
[----:B------:R-:W-:-:S03]  /*0850*/  F2FP.F16.F32.PACK_AB R50, RZ, R40 ;  /* 0x00000028ff32723e */ /* 0x000fc600000000ff */
[----:B0-----:R-:W-:Y:S01]  /*0860*/  @P2 FFMA.FTZ R41, R28, R29, R41 ;  /* 0x0000001d1c292223 */ /* 0x001fe20000010029 */
[----:B------:R-:W-:Y:S02]  /*0870*/  F2FP.F16.F32.PACK_AB R29, RZ, R2 ;  /* 0x00000002ff1d723e */ /* 0x000fe400000000ff */
[----:B------:R-:W-:Y:S02]  /*0880*/  F2FP.F16.F32.PACK_AB R28, RZ, R3 ;  /* 0x00000003ff1c723e */ /* 0x000fe400000000ff */
[----:B------:R-:W-:Y:S02]  /*0890*/  F2FP.F16.F32.PACK_AB R49, RZ, R41 ;  /* 0x00000029ff31723e */ /* 0x000fe400000000ff */
[----:B------:R-:W-:Y:S02]  /*08a0*/  PRMT R29, R29, 0x5410, R30 ;  /* 0x000054101d1d7816 */ /* 0x000fe4000000001e */
[----:B------:R-:W-:Y:S02]  /*08b0*/  PRMT R30, R51, 0x5410, R52 ;  /* 0x00005410331e7816 */ /* 0x000fe40000000034 */
[----:B------:R-:W-:-:S02]  /*08c0*/  PRMT R28, R50, 0x5410, R28 ;  /* 0x00005410321c7816 */ /* 0x000fc4000000001c */
[----:B------:R-:W-:Y:S01]  /*08d0*/  PRMT R31, R31, 0x5410, R49 ;  /* 0x000054101f1f7816 */ /* 0x000fe20000000031 */
[----:B------:R-:W-:Y:S06]  /*08e0*/  BRA `(.L_x_2070) ;  /* 0x0000000000b07947 */ /* 0x000fec0003800000 */
.L_x_2069:
[----:B------:R-:W1:Y:S01]  /*08f0*/  @P3 LDC R31, c[0x0][0x40c] ;  /* 0x00010300ff1f3b82 */ /* 0x000e620000000800 */
[--C-:B-----5:R-:W-:Y:S01]  /*0900*/  @P3 HADD2.F32 R30, -RZ, R8.reuse.H1_H1 ;  /* 0x30000008ff1e3230 */ /* 0x120fe20000004100 */
[----:B0-----:R-:W-:Y:S01]  /*0910*/  MOV R3, RZ ;  /* 0x000000ff00037202 */ /* 0x001fe20000000f00 */
[----:B------:R-:W-:Y:S02]  /*0920*/  @P3 HADD2.F32 R2, -RZ, R8.H0_H0 ;  /* 0x20000008ff023230 */ /* 0x000fe40000004100 */
[----:B------:R-:W-:Y:S02]  /*0930*/  HFMA2 R40, -RZ, RZ, 0, 0 ;  /* 0x00000000ff287431 */ /* 0x000fe400000001ff */
[----:B------:R-:W-:Y:S01]  /*0940*/  @P3 HADD2.F32 R35, -RZ, R9.H1_H1 ;  /* 0x30000009ff233230 */ /* 0x000fe20000004100 */
[----:B------:R-:W-:Y:S01]  /*0950*/  MOV R32, RZ ;  /* 0x000000ff00207202 */ /* 0x000fe20000000f00 */
[----:B------:R-:W-:Y:S01]  /*0960*/  @P3 HADD2.F32 R41, -RZ, R10.H0_H0 ;  /* 0x2000000aff293230 */ /* 0x000fe20000004100 */
[----:B------:R-:W0:Y:S08]  /*0970*/  @P3 LDC R7, c[0x0][0x40c] ;  /* 0x00010300ff073b82 */ /* 0x000e300000000800 */
[----:B------:R-:W2:Y:S08]  /*0980*/  @P3 LDC R36, c[0x0][0x40c] ;  /* 0x00010300ff243b82 */ /* 0x000eb00000000800 */
[----:B------:R-:W3:Y:S01]  /*0990*/  @P3 LDC R50, c[0x0][0x40c] ;  /* 0x00010300ff323b82 */ /* 0x000ee20000000800 */
[----:B-1----:R-:W-:-:S07]  /*09a0*/  @P3 FMUL.FTZ R3, R30, R31 ;  /* 0x0000001f1e033220 */ /* 0x002fce0000410000 */
[----:B------:R-:W1:Y:S01]  /*09b0*/  @P3 LDC R28, c[0x0][0x40c] ;  /* 0x00010300ff1c3b82 */ /* 0x000e620000000800 */
[----:B0-----:R-:W-:Y:S01]  /*09c0*/  @P3 FMUL.FTZ R40, R2, R7 ;  /* 0x0000000702283220 */ /* 0x001fe20000410000 */
[----:B------:R-:W-:Y:S02]  /*09d0*/  @P3 HADD2.F32 R7, -RZ, R9.H0_H0 ;  /* 0x20000009ff073230 */ /* 0x000fe40000004100 */
[----:B------:R-:W-:-:S04]  /*09e0*/  HFMA2 R2, -RZ, RZ, 0, 0 ;  /* 0x00000000ff027431 */ /* 0x000fc800000001ff */
[----:B------:R-:W0:Y:S01]  /*09f0*/  @P3 LDC R29, c[0x0][0x40c] ;  /* 0x00010300ff1d3b82 */ /* 0x000e220000000800 */
[----:B--2---:R-:W-:Y:S01]  /*0a00*/  @P3 FMUL.FTZ R2, R7, R36 ;  /* 0x0000002407023220 */ /* 0x004fe20000410000 */
[----:B------:R-:W-:Y:S02]  /*0a10*/  @P3 HADD2.F32 R36, -RZ, R10.H1_H1 ;  /* 0x3000000aff243230 */ /* 0x000fe40000004100 */
[----:B------:R-:W-:Y:S02]  /*0a20*/  HFMA2 R7, -RZ, RZ, 0, 0 ;  /* 0x00000000ff077431 */ /* 0x000fe400000001ff */
[----:B------:R-:W-:Y:S02]  /*0a30*/  F2FP.F16.F32.PACK_AB R51, RZ, R2 ;  /* 0x00000002ff33723e */ /* 0x000fe400000000ff */
[----:B------:R-:W2:Y:S01]  /*0a40*/  @P3 LDC R30, c[0x0][0x40c] ;  /* 0x00010300ff1e3b82 */ /* 0x000ea20000000800 */
[----:B---3--:R-:W-:Y:S01]  /*0a50*/  @P3 FMUL.FTZ R32, R35, R50 ;  /* 0x0000003223203220 */ /* 0x008fe20000410000 */
[----:B------:R-:W-:-:S04]  /*0a60*/  MOV R35, RZ ;  /* 0x000000ff00237202 */ /* 0x000fc80000000f00 */
[----:B------:R-:W-:Y:S02]  /*0a70*/  F2FP.F16.F32.PACK_AB R52, RZ, R32 ;  /* 0x00000020ff34723e */ /* 0x000fe400000000ff */
[----:B------:R-:W3:Y:S01]  /*0a80*/  @P3 LDC R31, c[0x0][0x40c] ;  /* 0x00010300ff1f3b82 */ /* 0x000ee20000000800 */
[----:B-1----:R-:W-:Y:S01]  /*0a90*/  @P3 FMUL.FTZ R7, R41, R28 ;  /* 0x0000001c29073220 */ /* 0x002fe20000410000 */
[--C-:B------:R-:W-:Y:S01]  /*0aa0*/  @P3 HADD2.F32 R28, -RZ, R11.reuse.H1_H1 ;  /* 0x3000000bff1c3230 */ /* 0x100fe20000004100 */
[----:B------:R-:W-:Y:S01]  /*0ab0*/  MOV R41, RZ ;  /* 0x000000ff00297202 */ /* 0x000fe20000000f00 */
[----:B0-----:R-:W-:Y:S01]  /*0ac0*/  @P3 FMUL.FTZ R35, R36, R29 ;  /* 0x0000001d24233220 */ /* 0x001fe20000410000 */
[----:B------:R-:W-:Y:S02]  /*0ad0*/  @P3 HADD2.F32 R29, -RZ, R11.H0_H0 ;  /* 0x2000000bff1d3230 */ /* 0x000fe40000004100 */
[----:B------:R-:W-:Y:S02]  /*0ae0*/  HFMA2 R36, -RZ, RZ, 0, 0 ;  /* 0x00000000ff247431 */ /* 0x000fe400000001ff */
[----:B------:R-:W-:Y:S01]  /*0af0*/  F2FP.F16.F32.PACK_AB R50, RZ, R35 ;  /* 0x00000023ff32723e */ /* 0x000fe200000000ff */
[----:B--2---:R-:W-:Y:S01]  /*0b00*/  @P3 FMUL.FTZ R36, R29, R30 ;  /* 0x0000001e1d243220 */ /* 0x004fe20000410000 */
[----:B------:R-:W-:-:S02]  /*0b10*/  F2FP.F16.F32.PACK_AB R29, RZ, R3 ;  /* 0x00000003ff1d723e */ /* 0x000fc400000000ff */
[----:B------:R-:W-:-:S04]  /*0b20*/  F2FP.F16.F32.PACK_AB R30, RZ, R7 ;  /* 0x00000007ff1e723e */ /* 0x000fc800000000ff */
[----:B------:R-:W-:Y:S01]  /*0b30*/  PRMT R30, R30, 0x5410, R50 ;  /* 0x000054101e1e7816 */ /* 0x000fe20000000032 */
[----:B---3--:R-:W-:Y:S01]  /*0b40*/  @P3 FMUL.FTZ R41, R28, R31 ;  /* 0x0000001f1c293220 */ /* 0x008fe20000410000 */
[----:B------:R-:W-:Y:S02]  /*0b50*/  F2FP.F16.F32.PACK_AB R28, RZ, R40 ;  /* 0x00000028ff1c723e */ /* 0x000fe400000000ff */
[----:B------:R-:W-:Y:S02]  /*0b60*/  F2FP.F16.F32.PACK_AB R31, RZ, R36 ;  /* 0x00000024ff1f723e */ /* 0x000fe400000000ff */
[----:B------:R-:W-:Y:S02]  /*0b70*/  F2FP.F16.F32.PACK_AB R49, RZ, R41 ;  /* 0x00000029ff31723e */ /* 0x000fe400000000ff */
[----:B------:R-:W-:Y:S02]  /*0b80*/  PRMT R28, R28, 0x5410, R29 ;  /* 0x000054101c1c7816 */ /* 0x000fe4000000001d */
[----:B------:R-:W-:-:S02]  /*0b90*/  PRMT R29, R51, 0x5410, R52 ;  /* 0x00005410331d7816 */ /* 0x000fc40000000034 */
[----:B------:R-:W-:-:S07]  /*0ba0*/  PRMT R31, R31, 0x5410, R49 ;  /* 0x000054101f1f7816 */ /* 0x000fce0000000031 */
.L_x_2070:
[----:B------:R-:W0:Y:S01]  /*0bb0*/  LDC.64 R50, c[0x0][0x3a8] ;  /* 0x0000ea00ff327b82 */ /* 0x000e220000000a00 */
[----:B------:R-:W-:Y:S01]  /*0bc0*/  IADD3 R48, PT, PT, R48, 0x20, RZ ;  /* 0x0000002030307810 */ /* 0x000fe20007ffe0ff */
[C---:B0-----:R-:W-:Y:S01]  /*0bd0*/  IMAD.WIDE.U32 R50, R46.reuse, 0x10, R50 ;  /* 0x000000102e327825 */ /* 0x041fe200078e0032 */
[----:B------:R-:W-:-:S04]  /*0be0*/  IADD3 R46, PT, PT, R46, 0x20, RZ ;  /* 0x000000202e2e7810 */ /* 0x000fc80007ffe0ff */
[----:B------:R1:W-:Y:S03]  /*0bf0*/  STG.E.128 desc[UR6][R50.64], R28 ;  /* 0x0000001c32007986 */ /* 0x0003e6000c101d06 */
.L_x_2066:
[----:B---3--:R-:W-:Y:S05]  /*0c00*/  BSYNC.RECONVERGENT B0 ;  /* 0x0000000000007941 */ /* 0x008fea0003800200 */
.L_x_2065:
[----:B------:R-:W-:Y:S01]  /*0c10*/  ISETP.GE.U32.AND P2, PT, R6, 0x40, PT ;  /* 0x000000400600780c */ /* 0x000fe20003f46070 */
[----:B------:R-:W-:-:S12]  /*0c20*/  BSSY.RECONVERGENT B0, `(.L_x_2071) ;  /* 0x000006a000007945 */ /* 0x000fd80003800200 */
[----:B------:R-:W-:Y:S05]  /*0c30*/  @!P2 BRA `(.L_x_2072) ;  /* 0x0000000400a0a947 */ /* 0x000fea0003800000 */
[----:B------:R-:W-:Y:S04]  /*0c40*/  BSSY.RECONVERGENT B1, `(.L_x_2073) ;  /* 0x0000005000017945 */ /* 0x000fe80003800200 */
[----:B------:R-:W-:Y:S05]  /*0c50*/  @!P3 BRA `(.L_x_2074) ;  /* 0x00000000000cb947 */ /* 0x000fea0003800000 */
[----:B0-----:R-:W0:Y:S02]  /*0c60*/  LDC.64 R8, c[0x0][0x390] ;  /* 0x0000e400ff087b82 */ /* 0x001e240000000a00 */
[----:B0-----:R-:W-:-:S06]  /*0c70*/  IMAD.WIDE.U32 R8, R48, 0x10, R8 ;  /* 0x0000001030087825 */ /* 0x001fcc00078e0008 */
[----:B------:R-:W5:Y:S02]  /*0c80*/  LDG.E.128 R8, desc[UR6][R8.64] ;  /* 0x0000000608087981 */ /* 0x000f64000c1e1d00 */
.L_x_2074:
[----:B------:R-:W-:Y:S05]  /*0c90*/  BSYNC.RECONVERGENT B1 ;  /* 0x0000000000017941 */ /* 0x000fea0003800200 */
.L_x_2073:
[----:B------:R-:W-:-:S04]  /*0ca0*/  UISETP.NE.U32.AND UP0, UPT, UR8, URZ, UPT ;  /* 0x000000ff0800728c */ /* 0x000fc8000bf05070 */
[----:B------:R-:W-:-:S09]  /*0cb0*/  UISETP.NE.AND.EX UP0, UPT, UR9, URZ, UPT, UP0 ;  /* 0x000000ff0900728c */ /* 0x000fd2000bf05300 */
[----:B------:R-:W-:Y:S05]  /*0cc0*/  BRA.U !UP0, `(.L_x_2075) ;  /* 0x0000000108c47547 */ /* 0x000fea000b800000 */
[----:B-1----:R-:W1:Y:S02]  /*0cd0*/  LDC.64 R28, c[0x0][0x3a0] ;  /* 0x0000e800ff1c7b82 */ /* 0x002e640000000a00 */
[----:B-1----:R-:W-:-:S06]  /*0ce0*/  IMAD.WIDE.U32 R28, R46, 0x10, R28 ;  /* 0x000000102e1c7825 */ /* 0x002fcc00078e001c */
[----:B------:R-:W2:Y:S01]  /*0cf0*/  LDG.E.128 R28, desc[UR6][R28.64] ;  /* 0x000000061c1c7981 */ /* 0x000ea2000c1e1d00 */
[----:B------:R-:W-:-:S13]  /*0d00*/  ISETP.GT.AND P3, PT, R47, RZ, PT ;  /* 0x000000ff2f00720c */ /* 0x000fda0003f64270 */
[----:B------:R-:W1:Y:S01]  /*0d10*/  @P3 LDC R34, c[0x0][0x40c] ;  /* 0x00010300ff223b82 */ /* 0x000e620000000800 */
[--C-:B-----5:R-:W-:Y:S02]  /*0d20*/  @P3 HADD2.F32 R33, -RZ, R9.reuse.H0_H0 ;  /* 0x20000009ff213230 */ /* 0x120fe40000004100 */
[----:B------:R-:W-:-:S05]  /*0d30*/  @P3 HADD2.F32 R38, -RZ, R9.H1_H1 ;  /* 0x30000009ff263230 */ /* 0x000fca0000004100 */
[----:B------:R-:W3:Y:S08]  /*0d40*/  @P3 LDC R39, c[0x0][0x40c] ;  /* 0x00010300ff273b82 */ /* 0x000ef00000000800 */
[----:B------:R-:W4:Y:S08]  /*0d50*/  @P3 LDC R43, c[0x0][0x40c] ;  /* 0x00010300ff2b3b82 */ /* 0x000f300000000800 */
[----:B------:R-:W0:Y:S08]  /*0d60*/  @P3 LDC R42, c[0x0][0x40c] ;  /* 0x00010300ff2a3b82 */ /* 0x000e300000000800 */
[----:B------:R-:W0:Y:S08]  /*0d70*/  @P3 LDC R37, c[0x0][0x40c] ;  /* 0x00010300ff253b82 */ /* 0x000e300000000800 */
[----:B------:R-:W0:Y:S01]  /*0d80*/  @P3 LDC R47, c[0x0][0x40c] ;  /* 0x00010300ff2f3b82 */ /* 0x000e220000000800 */
[----:B--2---:R-:W-:-:S05]  /*0d90*/  HADD2.F32 R0, -RZ, R29.H0_H0 ;  /* 0x2000001dff007230 */ /* 0x004fca0000004100 */
[----:B-1----:R-:W-:Y:S01]  /*0da0*/  @P3 FFMA.FTZ R0, R33, R34, R0 ;  /* 0x0000002221003223 */ /* 0x002fe20000010000 */
[----:B------:R-:W-:Y:S02]  /*0db0*/  HADD2.F32 R33, -RZ, R29.H1_H1 ;  /* 0x3000001dff217230 */ /* 0x000fe40000004100 */
[----:B------:R-:W-:Y:S02]  /*0dc0*/  HADD2.F32 R34, -RZ, R30.H0_H0 ;  /* 0x2000001eff227230 */ /* 0x000fe40000004100 */
[----:B------:R-:W-:Y:S02]  /*0dd0*/  @P3 HADD2.F32 R29, -RZ, R10.H0_H0 ;  /* 0x2000000aff1d3230 */ /* 0x000fe40000004100 */
[----:B---3--:R-:W-:Y:S01]  /*0de0*/  @P3 FFMA.FTZ R33, R38, R39, R33 ;  /* 0x0000002726213223 */ /* 0x008fe20000010021 */
[----:B------:R-:W-:Y:S02]  /*0df0*/  HADD2.F32 R38, -RZ, R30.H1_H1 ;  /* 0x3000001eff267230 */ /* 0x000fe40000004100 */
[----:B------:R-:W-:-:S02]  /*0e00*/  HADD2.F32 R39, -RZ, R31.H0_H0 ;  /* 0x2000001fff277230 */ /* 0x000fc40000004100 */
[----:B----4-:R-:W-:Y:S01]  /*0e10*/  @P3 FFMA.FTZ R34, R29, R43, R34 ;  /* 0x0000002b1d223223 */ /* 0x010fe20000010022 */
[----:B------:R-:W-:Y:S01]  /*0e20*/  @P3 HADD2.F32 R30, -RZ, R11.H0_H0 ;  /* 0x2000000bff1e3230 */ /* 0x000fe20000004100 */
[----:B------:R-:W1:Y:S01]  /*0e30*/  @P3 LDC R29, c[0x0][0x40c] ;  /* 0x00010300ff1d3b82 */ /* 0x000e620000000800 */
[----:B------:R-:W-:Y:S02]  /*0e40*/  @P3 HADD2.F32 R43, -RZ, R10.H1_H1 ;  /* 0x3000000aff2b3230 */ /* 0x000fe40000004100 */
[----:B------:R-:W-:Y:S01]  /*0e50*/  F2FP.F16.F32.PACK_AB R48, RZ, R34 ;  /* 0x00000022ff30723e */ /* 0x000fe200000000ff */
[----:B0-----:R-:W-:Y:S01]  /*0e60*/  @P3 FFMA.FTZ R39, R30, R42, R39 ;  /* 0x0000002a1e273223 */ /* 0x001fe20000010027 */
[----:B------:R-:W-:Y:S02]  /*0e70*/  @P3 HADD2.F32 R42, -RZ, R8.H1_H1 ;  /* 0x30000008ff2a3230 */ /* 0x000fe40000004100 */
[----:B------:R-:W-:Y:S01]  /*0e80*/  @P3 FFMA.FTZ R38, R43, R37, R38 ;  /* 0x000000252b263223 */ /* 0x000fe20000010026 */
[----:B------:R-:W-:Y:S01]  /*0e90*/  HADD2.F32 R37, -RZ, R28.H1_H1 ;  /* 0x3000001cff257230 */ /* 0x000fe20000004100 */
[----:B------:R-:W0:Y:S01]  /*0ea0*/  @P3 LDC R30, c[0x0][0x40c] ;  /* 0x00010300ff1e3b82 */ /* 0x000e220000000800 */
[----:B------:R-:W-:Y:S01]  /*0eb0*/  HADD2.F32 R43, -RZ, R31.H1_H1 ;  /* 0x3000001fff2b7230 */ /* 0x000fe20000004100 */
[----:B------:R-:W-:-:S02]  /*0ec0*/  F2FP.F16.F32.PACK_AB R50, RZ, R39 ;  /* 0x00000027ff32723e */ /* 0x000fc400000000ff */
[----:B------:R-:W-:Y:S01]  /*0ed0*/  F2FP.F16.F32.PACK_AB R49, RZ, R38 ;  /* 0x00000026ff31723e */ /* 0x000fe200000000ff */
[----:B-1----:R-:W-:Y:S01]  /*0ee0*/  @P3 FFMA.FTZ R37, R42, R29, R37 ;  /* 0x0000001d2a253223 */ /* 0x002fe20000010025 */
[----:B------:R-:W-:Y:S02]  /*0ef0*/  HADD2.F32 R42, -RZ, R28.H0_H0 ;  /* 0x2000001cff2a7230 */ /* 0x000fe40000004100 */
[----:B------:R-:W-:Y:S02]  /*0f00*/  @P3 HADD2.F32 R29, -RZ, R8.H0_H0 ;  /* 0x20000008ff1d3230 */ /* 0x000fe40000004100 */
[----:B------:R-:W-:-:S03]  /*0f10*/  @P3 HADD2.F32 R28, -RZ, R11.H1_H1 ;  /* 0x3000000bff1c3230 */ /* 0x000fc60000004100 */
[----:B0-----:R-:W-:Y:S01]  /*0f20*/  @P3 FFMA.FTZ R42, R29, R30, R42 ;  /* 0x0000001e1d2a3223 */ /* 0x001fe2000001002a */
[----:B------:R-:W-:Y:S01]  /*0f30*/  F2FP.F16.F32.PACK_AB R29, RZ, R0 ;  /* 0x00000000ff1d723e */ /* 0x000fe200000000ff */
[----:B------:R-:W-:Y:S01]  /*0f40*/  @P3 FFMA.FTZ R43, R28, R47, R43 ;  /* 0x0000002f1c2b3223 */ /* 0x000fe2000001002b */
[----:B------:R-:W-:Y:S02]  /*0f50*/  F2FP.F16.F32.PACK_AB R30, RZ, R33 ;  /* 0x00000021ff1e723e */ /* 0x000fe400000000ff */
[----:B------:R-:W-:Y:S02]  /*0f60*/  F2FP.F16.F32.PACK_AB R47, RZ, R37 ;  /* 0x00000025ff2f723e */ /* 0x000fe400000000ff */
[----:B------:R-:W-:Y:S02]  /*0f70*/  F2FP.F16.F32.PACK_AB R28, RZ, R42 ;  /* 0x0000002aff1c723e */ /* 0x000fe400000000ff */
[----:B------:R-:W-:Y:S02]  /*0f80*/  F2FP.F16.F32.PACK_AB R31, RZ, R43 ;  /* 0x0000002bff1f723e */ /* 0x000fe400000000ff */
[----:B------:R-:W-:-:S02]  /*0f90*/  PRMT R29, R29, 0x5410, R30 ;  /* 0x000054101d1d7816 */ /* 0x000fc4000000001e */
[----:B------:R-:W-:Y:S02]  /*0fa0*/  PRMT R30, R48, 0x5410, R49 ;  /* 0x00005410301e7816 */ /* 0x000fe40000000031 */
[----:B------:R-:W-:Y:S02]  /*0fb0*/  PRMT R28, R28, 0x5410, R47 ;  /* 0x000054101c1c7816 */ /* 0x000fe4000000002f */
[----:B------:R-:W-:Y:S01]  /*0fc0*/  PRMT R31, R50, 0x5410, R31 ;  /* 0x00005410321f7816 */ /* 0x000fe2000000001f */
[----:B------:R-:W-:Y:S06]  /*0fd0*/  BRA `(.L_x_2076) ;  /* 0x0000000000ac7947 */ /* 0x000fec0003800000 */
.L_x_2075:
[----:B-1----:R-:W1:Y:S01]  /*0fe0*/  @P3 LDC R31, c[0x0][0x40c] ;  /* 0x00010300ff1f3b82 */ /* 0x002e620000000800 */
[--C-:B-----5:R-:W-:Y:S02]  /*0ff0*/  @P3 HADD2.F32 R0, -RZ, R8.reuse.H0_H0 ;  /* 0x20000008ff003230 */ /* 0x120fe40000004100 */
[----:B------:R-:W-:Y:S02]  /*1000*/  HFMA2 R42, -RZ, RZ, 0, 0 ;  /* 0x00000000ff2a7431 */ /* 0x000fe400000001ff */
[----:B------:R-:W-:Y:S01]  /*1010*/  @P3 HADD2.F32 R33, -RZ, R8.H1_H1 ;  /* 0x30000008ff213230 */ /* 0x000fe20000004100 */
[----:B------:R-:W-:Y:S01]  /*1020*/  MOV R37, RZ ;  /* 0x000000ff00257202 */ /* 0x000fe20000000f00 */
[----:B------:R-:W-:Y:S02]  /*1030*/  @P3 HADD2.F32 R39, -RZ, R9.H1_H1 ;  /* 0x30000009ff273230 */ /* 0x000fe40000004100 */
[----:B------:R-:W-:Y:S01]  /*1040*/  @P3 HADD2.F32 R43, -RZ, R10.H0_H0 ;  /* 0x2000000aff2b3230 */ /* 0x000fe20000004100 */
[----:B------:R-:W2:Y:S01]  /*1050*/  @P3 LDC R34, c[0x0][0x40c] ;  /* 0x00010300ff223b82 */ /* 0x000ea20000000800 */
[----:B------:R-:W-:-:S07]  /*1060*/  @P3 HADD2.F32 R47, -RZ, R11.H1_H1 ;  /* 0x3000000bff2f3230 */ /* 0x000fce0000004100 */
[----:B------:R-:W3:Y:S08]  /*1070*/  @P3 LDC R38, c[0x0][0x40c] ;  /* 0x00010300ff263b82 */ /* 0x000ef00000000800 */
[----:B------:R-:W4:Y:S01]  /*1080*/  @P3 LDC R48, c[0x0][0x40c] ;  /* 0x00010300ff303b82 */ /* 0x000f220000000800 */
[----:B-1----:R-:W-:Y:S01]  /*1090*/  @P3 FMUL.FTZ R42, R0, R31 ;  /* 0x0000001f002a3220 */ /* 0x002fe20000410000 */
[----:B------:R-:W-:-:S02]  /*10a0*/  @P3 HADD2.F32 R31, -RZ, R9.H0_H0 ;  /* 0x20000009ff1f3230 */ /* 0x000fc40000004100 */
[----:B------:R-:W-:-:S04]  /*10b0*/  HFMA2 R0, -RZ, RZ, 0, 0 ;  /* 0x00000000ff007431 */ /* 0x000fc800000001ff */
[----:B------:R-:W1:Y:S01]  /*10c0*/  @P3 LDC R50, c[0x0][0x40c] ;  /* 0x00010300ff323b82 */ /* 0x000e620000000800 */
[----:B--2---:R-:W-:Y:S01]  /*10d0*/  @P3 FMUL.FTZ R37, R33, R34 ;  /* 0x0000002221253220 */ /* 0x004fe20000410000 */
[----:B------:R-:W-:Y:S01]  /*10e0*/  MOV R33, RZ ;  /* 0x000000ff00217202 */ /* 0x000fe20000000f00 */
[----:B------:R-:W-:-:S05]  /*10f0*/  HFMA2 R34, -RZ, RZ, 0, 0 ;  /* 0x00000000ff227431 */ /* 0x000fca00000001ff */
[----:B------:R-:W2:Y:S01]  /*1100*/  @P3 LDC R28, c[0x0][0x40c] ;  /* 0x00010300ff1c3b82 */ /* 0x000ea20000000800 */
[----:B---3--:R-:W-:Y:S01]  /*1110*/  @P3 FMUL.FTZ R0, R31, R38 ;  /* 0x000000261f003220 */ /* 0x008fe20000410000 */
[----:B------:R-:W-:-:S06]  /*1120*/  @P3 HADD2.F32 R31, -RZ, R10.H1_H1 ;  /* 0x3000000aff1f3230 */ /* 0x000fcc0000004100 */
[----:B------:R-:W3:Y:S01]  /*1130*/  @P3 LDC R29, c[0x0][0x40c] ;  /* 0x00010300ff1d3b82 */ /* 0x000ee20000000800 */
[----:B----4-:R-:W-:Y:S01]  /*1140*/  @P3 FMUL.FTZ R33, R39, R48 ;  /* 0x0000003027213220 */ /* 0x010fe20000410000 */
[----:B------:R-:W-:Y:S01]  /*1150*/  @P3 HADD2.F32 R48, -RZ, R11.H0_H0 ;  /* 0x2000000bff303230 */ /* 0x000fe20000004100 */
[----:B------:R-:W-:-:S05]  /*1160*/  CS2R R38, SRZ ;  /* 0x0000000000267805 */ /* 0x000fca000001ff00 */
[----:B------:R-:W4:Y:S01]  /*1170*/  @P3 LDC R30, c[0x0][0x40c] ;  /* 0x00010300ff1e3b82 */ /* 0x000f220000000800 */
[----:B-1----:R-:W-:Y:S01]  /*1180*/  @P3 FMUL.FTZ R34, R43, R50 ;  /* 0x000000322b223220 */ /* 0x002fe20000410000 */
[----:B------:R-:W-:Y:S01]  /*1190*/  MOV R43, RZ ;  /* 0x000000ff002b7202 */ /* 0x000fe20000000f00 */
[----:B--2---:R-:W-:Y:S01]  /*11a0*/  @P3 FMUL.FTZ R38, R31, R28 ;  /* 0x0000001c1f263220 */ /* 0x004fe20000410000 */
[----:B------:R-:W-:Y:S02]  /*11b0*/  F2FP.F16.F32.PACK_AB R28, RZ, R42 ;  /* 0x0000002aff1c723e */ /* 0x000fe400000000ff */
[----:B------:R-:W-:Y:S01]  /*11c0*/  F2FP.F16.F32.PACK_AB R31, RZ, R33 ;  /* 0x00000021ff1f723e */ /* 0x000fe200000000ff */
[----:B---3--:R-:W-:Y:S01]  /*11d0*/  @P3 FMUL.FTZ R39, R48, R29 ;  /* 0x0000001d30273220 */ /* 0x008fe20000410000 */
[----:B------:R-:W-:Y:S02]  /*11e0*/  F2FP.F16.F32.PACK_AB R29, RZ, R37 ;  /* 0x00000025ff1d723e */ /* 0x000fe400000000ff */
[----:B------:R-:W-:-:S02]  /*11f0*/  F2FP.F16.F32.PACK_AB R48, RZ, R38 ;  /* 0x00000026ff30723e */ /* 0x000fc400000000ff */
[----:B------:R-:W-:Y:S02]  /*1200*/  F2FP.F16.F32.PACK_AB R49, RZ, R39 ;  /* 0x00000027ff31723e */ /* 0x000fe400000000ff */
[----:B------:R-:W-:Y:S01]  /*1210*/  PRMT R28, R28, 0x5410, R29 ;  /* 0x000054101c1c7816 */ /* 0x000fe2000000001d */
[----:B----4-:R-:W-:Y:S01]  /*1220*/  @P3 FMUL.FTZ R43, R47, R30 ;  /* 0x0000001e2f2b3220 */ /* 0x010fe20000410000 */
[----:B------:R-:W-:Y:S02]  /*1230*/  F2FP.F16.F32.PACK_AB R30, RZ, R0 ;  /* 0x00000000ff1e723e */ /* 0x000fe400000000ff */
[----:B------:R-:W-:Y:S02]  /*1240*/  F2FP.F16.F32.PACK_AB R47, RZ, R34 ;  /* 0x00000022ff2f723e */ /* 0x000fe400000000ff */
[----:B------:R-:W-:Y:S02]  /*1250*/  F2FP.F16.F32.PACK_AB R50, RZ, R43 ;  /* 0x0000002bff32723e */ /* 0x000fe400000000ff */
[----:B------:R-:W-:-:S02]  /*1260*/  PRMT R29, R30, 0x5410, R31 ;  /* 0x000054101e1d7816 */ /* 0x000fc4000000001f */
[----:B------:R-:W-:Y:S02]  /*1270*/  PRMT R30, R47, 0x5410, R48 ;  /* 0x000054102f1e7816 */ /* 0x000fe40000000030 */
[----:B------:R-:W-:-:S07]  /*1280*/  PRMT R31, R49, 0x5410, R50 ;  /* 0x00005410311f7816 */ /* 0x000fce0000000032 */
.L_x_2076:
[----:B------:R-:W1:Y:S02]  /*1290*/  LDC.64 R48, c[0x0][0x3a8] ;  /* 0x0000ea00ff307b82 */ /* 0x000e640000000a00 */
[----:B-1----:R-:W-:-:S05]  /*12a0*/  IMAD.WIDE.U32 R48, R46, 0x10, R48 ;  /* 0x000000102e307825 */ /* 0x002fca00078e0030 */
[----:B------:R2:W-:Y:S02]  /*12b0*/  STG.E.128 desc[UR6][R48.64], R28 ;  /* 0x0000001c30007986 */ /* 0x0005e4000c101d06 */
.L_x_2072:
[----:B------:R-:W-:Y:S05]  /*12c0*/  BSYNC.RECONVERGENT B0 ;  /* 0x0000000000007941 */ /* 0x000fea0003800200 */
.L_x_2071:
[----:B-12---:R-:W-:Y:S01]  /*12d0*/  FADD.FTZ R28, RZ, R40 ;  /* 0x00000028ff1c7221 */ /* 0x006fe20000010000 */
        /* <DEDUP_REMOVED lines=20> */
[----:B------:R-:W1:Y:S01]  /*1420*/  SHFL.BFLY PT, R49, R29, 0x1, 0x1f ;  /* 0x0c201f001d317f89 */ /* 0x000e6200000e0000 */
[----:B------:R-:W2:Y:S01]  /*1430*/  LDC R30, c[0x0][0x400] ;  /* 0x00010000ff1e7b82 */ /* 0x000ea20000000800 */
[----:B-1----:R-:W-:-:S05]  /*1440*/  FADD.FTZ R50, R29, R49 ;  /* 0x000000311d327221 */ /* 0x002fca0000010000 */
        /* <DEDUP_REMOVED lines=8> */
[----:B--2---:R-:W-:-:S04]  /*14d0*/  FMUL.FTZ R47, R47, R30 ;  /* 0x0000001e2f2f7220 */ /* 0x004fc80000410000 */
[--C-:B------:R-:W-:Y:S01]  /*14e0*/  FADD.FTZ R28, R40, -R47.reuse ;  /* 0x8000002f281c7221 */ /* 0x100fe20000010000 */
[--C-:B------:R-:W-:Y:S01]  /*14f0*/  FADD.FTZ R29, R3, -R47.reuse ;  /* 0x8000002f031d7221 */ /* 0x100fe20000010000 */
[--C-:B------:R-:W-:Y:S01]  /*1500*/  FADD.FTZ R31, R2, -R47.reuse ;  /* 0x8000002f021f7221 */ /* 0x100fe20000010000 */
[----:B------:R-:W-:Y:S01]  /*1510*/  FADD.FTZ R46, R37, -R47 ;  /* 0x8000002f252e7221 */ /* 0x000fe20000010000 */
[----:B------:R-:W-:-:S04]  /*1520*/  FFMA.FTZ R28, R28, R28, RZ ;  /* 0x0000001c1c1c7223 */ /* 0x000fc800000100ff */
        /* <DEDUP_REMOVED lines=28> */
[----:B------:R-:W1:Y:S02]  /*16f0*/  SHFL.BFLY PT, R49, R28, 0x1, 0x1f ;  /* 0x0c201f001c317f89 */ /* 0x000e6400000e0000 */
[----:B-1----:R-:W-:-:S05]  /*1700*/  FADD.FTZ R29, R28, R49 ;  /* 0x000000311c1d7221 */ /* 0x002fca0000010000 */
[----:B------:R-:W1:Y:S02]  /*1710*/  SHFL.BFLY PT, R49, R29, 0x2, 0x1f ;  /* 0x0c401f001d317f89 */ /* 0x000e6400000e0000 */
[----:B-1----:R-:W-:-:S05]  /*1720*/  FADD.FTZ R50, R29, R49 ;  /* 0x000000311d327221 */ /* 0x002fca0000010000 */
[----:B------:R-:W1:Y:S02]  /*1730*/  SHFL.BFLY PT, R49, R50, 0x4, 0x1f ;  /* 0x0c801f0032317f89 */ /* 0x000e6400000e0000 */
[----:B-1----:R-:W-:-:S05]  /*1740*/  FADD.FTZ R51, R50, R49 ;  /* 0x0000003132337221 */ /* 0x002fca0000010000 */
[----:B------:R-:W1:Y:S02]  /*1750*/  SHFL.BFLY PT, R49, R51, 0x8, 0x1f ;  /* 0x0d001f0033317f89 */ /* 0x000e6400000e0000 */
[----:B-1----:R-:W-:-:S05]  /*1760*/  FADD.FTZ R52, R51, R49 ;  /* 0x0000003133347221 */ /* 0x002fca0000010000 */
[----:B------:R1:W2:Y:S02]  /*1770*/  SHFL.BFLY PT, R49, R52, 0x10, 0x1f ;  /* 0x0e001f0034317f89 */ /* 0x0002a400000e0000 */
.L_x_2094:
[----:B--2---:R-:W-:Y:S01]  /*1780*/  FADD.FTZ R49, R52, R49 ;  /* 0x0000003134317221 */ /* 0x004fe20000010000 */
[----:B------:R-:W-:Y:S01]  /*1790*/  FMUL.FTZ R28, R47, R47 ;  /* 0x0000002f2f1c7220 */ /* 0x000fe20000410000 */
[----:B-----5:R-:W-:Y:S01]  /*17a0*/  ISETP.GE.AND P3, PT, R44, 0x1, PT ;  /* 0x000000012c00780c */ /* 0x020fe20003f66270 */
[----:B------:R-:W-:Y:S01]  /*17b0*/  BSSY.RECONVERGENT B0, `(.L_x_2078) ;  /* 0x0000075000007945 */ /* 0x000fe20003800200 */
[----:B------:R-:W-:Y:S02]  /*17c0*/  FFMA.FTZ R46, R49, R30, UR5 ;  /* 0x00000005312e7e23 */ /* 0x000fe4000801001e */
[----:B------:R-:W2:Y:S01]  /*17d0*/  @!P4 LDC.64 R30, c[0x0][0x3c0] ;  /* 0x0000f000ff1ecb82 */ /* 0x000ea20000000a00 */
[----:B------:R-:W-:-:S05]  /*17e0*/  FSEL R49, R28, RZ, P0 ;  /* 0x000000ff1c317208 */ /* 0x000fca0000000000 */
[----:B------:R-:W-:Y:S02]  /*17f0*/  FADD.FTZ R46, R46, R49 ;  /* 0x000000312e2e7221 */ /* 0x000fe40000010000 */
[----:B------:R-:W3:Y:S04]  /*1800*/  @!P4 LDC.64 R28, c[0x0][0x3c8] ;  /* 0x0000f200ff1ccb82 */ /* 0x000ee80000000a00 */
[----:B------:R-:W4:Y:S01]  /*1810*/  MUFU.RSQ R46, R46 ;  /* 0x0000002e002e7308 */ /* 0x000f220000001400 */
[----:B--2---:R-:W-:-:S05]  /*1820*/  @!P4 IMAD.WIDE R30, R4, 0x4, R30 ;  /* 0x00000004041ec825 */ /* 0x004fca00078e021e */
[----:B------:R2:W-:Y:S01]  /*1830*/  @!P4 STG.E desc[UR6][R30.64], R47 ;  /* 0x0000002f1e00c986 */ /* 0x0005e2000c101906 */
[----:B---3--:R-:W-:-:S05]  /*1840*/  @!P4 IMAD.WIDE R28, R4, 0x4, R28 ;  /* 0x00000004041cc825 */ /* 0x008fca00078e021c */
[----:B----4-:R2:W-:Y:S01]  /*1850*/  @!P4 STG.E desc[UR6][R28.64], R46 ;  /* 0x0000002e1c00c986 */ /* 0x0105e2000c101906 */
[----:B------:R-:W-:Y:S05]  /*1860*/  @!P3 BRA `(.L_x_2079) ;  /* 0x0000000400a4b947 */ /* 0x000fea0003800000 */
[----:B------:R-:W-:Y:S01]  /*1870*/  IADD3 R44, PT, PT, R44, -0x1, RZ ;  /* 0xffffffff2c2c7810 */ /* 0x000fe20007ffe0ff */
[----:B------:R-:W-:Y:S01]  /*1880*/  BSSY.RECONVERGENT B1, `(.L_x_2080) ;  /* 0x0000037000017945 */ /* 0x000fe20003800200 */
[----:B------:R-:W-:-:S03]  /*1890*/  FSEL R48, R47, RZ, !P0 ;  /* 0x000000ff2f307208 */ /* 0x000fc60004000000 */
[----:B------:R-:W-:-:S05]  /*18a0*/  IMAD R44, R44, R45, RZ ;  /* 0x0000002d2c2c7224 */ /* 0x000fca00078e02ff */
[----:B--2---:R-:W-:-:S04]  /*18b0*/  SHF.R.S32.HI R29, RZ, 0x1f, R44 ;  /* 0x0000001fff1d7819 */ /* 0x004fc8000001142c */
[----:B------:R-:W-:-:S04]  /*18c0*/  LEA.HI R44, R29, R44, RZ, 0x3 ;  /* 0x0000002c1d2c7211 */ /* 0x000fc800078f18ff */
[----:B------:R-:W-:Y:S01]  /*18d0*/  LEA.HI.SX32 R47, R44, R5, 0x1d ;  /* 0x000000052c2f7211 */ /* 0x000fe200078feaff */
[----:B------:R-:W-:Y:S06]  /*18e0*/  @!P1 BRA `(.L_x_2081) ;  /* 0x0000000000c09947 */ /* 0x000fec0003800000 */
[--C-:B------:R-:W-:Y:S01]  /*18f0*/  FADD.FTZ R29, R40, -R48.reuse ;  /* 0x80000030281d7221 */ /* 0x100fe20000010000 */
[----:B------:R-:W-:Y:S02]  /*1900*/  HADD2.F32 R28, -RZ, R24.H0_H0 ;  /* 0x20000018ff1c7230 */ /* 0x000fe40000004100 */
[--C-:B------:R-:W-:Y:S01]  /*1910*/  FADD.FTZ R31, R3, -R48.reuse ;  /* 0x80000030031f7221 */ /* 0x100fe20000010000 */
[--C-:B------:R-:W-:Y:S02]  /*1920*/  HADD2.F32 R30, -RZ, R20.reuse.H0_H0 ;  /* 0x20000014ff1e7230 */ /* 0x100fe40000004100 */
[----:B------:R-:W-:Y:S01]  /*1930*/  FMUL.FTZ R29, R46, R29 ;  /* 0x0000001d2e1d7220 */ /* 0x000fe20000410000 */
[----:B------:R-:W-:Y:S02]  /*1940*/  HADD2.F32 R45, -RZ, R20.H1_H1 ;  /* 0x30000014ff2d7230 */ /* 0x000fe40000004100 */
[----:B------:R-:W-:Y:S01]  /*1950*/  FADD.FTZ R51, R41, -R48 ;  /* 0x8000003029337221 */ /* 0x000fe20000010000 */
[----:B------:R-:W-:-:S02]  /*1960*/  HADD2.F32 R44, -RZ, R21.H0_H0 ;  /* 0x20000015ff2c7230 */ /* 0x000fc40000004100 */
[----:B------:R-:W-:Y:S01]  /*1970*/  FFMA.FTZ R49, R29, R28, R30 ;  /* 0x0000001c1d317223 */ /* 0x000fe2000001001e */
[----:B------:R-:W-:Y:S02]  /*1980*/  HADD2.F32 R29, -RZ, R24.H1_H1 ;  /* 0x30000018ff1d7230 */ /* 0x000fe40000004100 */
[----:B------:R-:W-:Y:S01]  /*1990*/  FMUL.FTZ R28, R46, R31 ;  /* 0x0000001f2e1c7220 */ /* 0x000fe20000410000 */
[--C-:B------:R-:W-:Y:S01]  /*19a0*/  FADD.FTZ R31, R2, -R48.reuse ;  /* 0x80000030021f7221 */ /* 0x100fe20000010000 */
[--C-:B------:R-:W-:Y:S02]  /*19b0*/  HADD2.F32 R30, -RZ, R25.reuse.H0_H0 ;  /* 0x20000019ff1e7230 */ /* 0x100fe40000004100 */
[----:B------:R-:W-:Y:S01]  /*19c0*/  FMUL.FTZ R51, R46, R51 ;  /* 0x000000332e337220 */ /* 0x000fe20000410000 */
[----:B------:R-:W-:Y:S01]  /*19d0*/  FFMA.FTZ R28, R28, R29, R45 ;  /* 0x0000001d1c1c7223 */ /* 0x000fe2000001002d */
[----:B------:R-:W-:Y:S01]  /*19e0*/  FMUL.FTZ R29, R46, R31 ;  /* 0x0000001f2e1d7220 */ /* 0x000fe20000410000 */
[----:B------:R-:W-:Y:S01]  /*19f0*/  FADD.FTZ R31, R32, -R48 ;  /* 0x80000030201f7221 */ /* 0x000fe20000010000 */
[----:B------:R-:W-:-:S02]  /*1a00*/  HADD2.F32 R50, -RZ, R25.H1_H1 ;  /* 0x30000019ff327230 */ /* 0x000fc40000004100 */
[----:B------:R-:W-:Y:S01]  /*1a10*/  FFMA.FTZ R29, R29, R30, R44 ;  /* 0x0000001e1d1d7223 */ /* 0x000fe2000001002c */
[----:B------:R-:W-:Y:S02]  /*1a20*/  HADD2.F32 R30, -RZ, R21.H1_H1 ;  /* 0x30000015ff1e7230 */ /* 0x000fe40000004100 */
[----:B------:R-:W-:Y:S01]  /*1a30*/  FMUL.FTZ R31, R46, R31 ;  /* 0x0000001f2e1f7220 */ /* 0x000fe20000410000 */
[----:B------:R-:W-:Y:S01]  /*1a40*/  HADD2.F32 R45, -RZ, R22.H0_H0 ;  /* 0x20000016ff2d7230 */ /* 0x000fe20000004100 */
[----:B------:R-:W-:Y:S01]  /*1a50*/  F2FP.F16.F32.PACK_AB R28, R28, R49 ;  /* 0x000000311c1c723e */ /* 0x000fe200000000ff */
[----:B------:R-:W-:Y:S02]  /*1a60*/  HADD2.F32 R44, -RZ, R26.H1_H1 ;  /* 0x3000001aff2c7230 */ /* 0x000fe40000004100 */
[----:B------:R-:W-:Y:S01]  /*1a70*/  FFMA.FTZ R50, R31, R50, R30 ;  /* 0x000000321f327223 */ /* 0x000fe2000001001e */
[----:B------:R-:W-:Y:S01]  /*1a80*/  FADD.FTZ R31, R7, -R48 ;  /* 0x80000030071f7221 */ /* 0x000fe20000010000 */
[----:B-1----:R-:W-:-:S03]  /*1a90*/  HADD2.F32 R52, -RZ, R22.H1_H1 ;  /* 0x30000016ff347230 */ /* 0x002fc60000004100 */
[----:B------:R-:W-:Y:S01]  /*1aa0*/  FMUL.FTZ R30, R46, R31 ;  /* 0x0000001f2e1e7220 */ /* 0x000fe20000410000 */
[----:B------:R-:W-:Y:S01]  /*1ab0*/  HADD2.F32 R31, -RZ, R26.H0_H0 ;  /* 0x2000001aff1f7230 */ /* 0x000fe20000004100 */
[----:B------:R-:W-:-:S04]  /*1ac0*/  F2FP.F16.F32.PACK_AB R29, R50, R29 ;  /* 0x0000001d321d723e */ /* 0x000fc800000000ff */
        /* <DEDUP_REMOVED lines=14> */
[----:B------:R-:W1:Y:S02]  /*1bb0*/  LDC.64 R44, c[0x0][0x428] ;  /* 0x00010a00ff2c7b82 */ /* 0x000e640000000a00 */
[C---:B-1----:R-:W-:Y:S01]  /*1bc0*/  IMAD.WIDE.U32 R44, R47.reuse, 0x10, R44 ;  /* 0x000000102f2c7825 */ /* 0x042fe200078e002c */
[----:B------:R-:W-:-:S04]  /*1bd0*/  IADD3 R47, PT, PT, R47, 0x20, RZ ;  /* 0x000000202f2f7810 */ /* 0x000fc80007ffe0ff */
[----:B------:R2:W-:Y:S03]  /*1be0*/  STG.E.128 desc[UR6][R44.64], R28 ;  /* 0x0000001c2c007986 */ /* 0x0005e6000c101d06 */
.L_x_2081:
[----:B------:R-:W-:Y:S05]  /*1bf0*/  BSYNC.RECONVERGENT B1 ;  /* 0x0000000000017941 */ /* 0x000fea0003800200 */
.L_x_2080:
[----:B------:R-:W-:Y:S05]  /*1c00*/  @!P2 BRA `(.L_x_2079) ;  /* 0x0000000000bca947 */ /* 0x000fea0003800000 */
[--C-:B--2---:R-:W-:Y:S01]  /*1c10*/  FADD.FTZ R29, R42, -R48.reuse ;  /* 0x800000302a1d7221 */ /* 0x104fe20000010000 */
[----:B------:R-:W-:Y:S02]  /*1c20*/  HADD2.F32 R28, -RZ, R16.H0_H0 ;  /* 0x20000010ff1c7230 */ /* 0x000fe40000004100 */
[----:B------:R-:W-:Y:S01]  /*1c30*/  FADD.FTZ R31, R37, -R48 ;  /* 0x80000030251f7221 */ /* 0x000fe20000010000 */
[--C-:B------:R-:W-:Y:S02]  /*1c40*/  HADD2.F32 R30, -RZ, R12.reuse.H0_H0 ;  /* 0x2000000cff1e7230 */ /* 0x100fe40000004100 */
[----:B------:R-:W-:Y:S01]  /*1c50*/  FMUL.FTZ R29, R46, R29 ;  /* 0x0000001d2e1d7220 */ /* 0x000fe20000410000 */
[----:B------:R-:W-:Y:S02]  /*1c60*/  HADD2.F32 R45, -RZ, R12.H1_H1 ;  /* 0x3000000cff2d7230 */ /* 0x000fe40000004100 */
[----:B------:R-:W-:Y:S02]  /*1c70*/  HADD2.F32 R44, -RZ, R13.H0_H0 ;  /* 0x2000000dff2c7230 */ /* 0x000fe40000004100 */
[----:B------:R-:W-:Y:S01]  /*1c80*/  FFMA.FTZ R49, R29, R28, R30 ;  /* 0x0000001c1d317223 */ /* 0x000fe2000001001e */
[----:B------:R-:W-:-:S02]  /*1c90*/  HADD2.F32 R29, -RZ, R16.H1_H1 ;  /* 0x30000010ff1d7230 */ /* 0x000fc40000004100 */
[----:B------:R-:W-:Y:S01]  /*1ca0*/  FMUL.FTZ R28, R46, R31 ;  /* 0x0000001f2e1c7220 */ /* 0x000fe20000410000 */
[--C-:B------:R-:W-:Y:S01]  /*1cb0*/  FADD.FTZ R31, R0, -R48.reuse ;  /* 0x80000030001f7221 */ /* 0x100fe20000010000 */
[--C-:B------:R-:W-:Y:S02]  /*1cc0*/  HADD2.F32 R30, -RZ, R17.reuse.H0_H0 ;  /* 0x20000011ff1e7230 */ /* 0x100fe40000004100 */
[----:B------:R-:W-:Y:S01]  /*1cd0*/  FFMA.FTZ R28, R28, R29, R45 ;  /* 0x0000001d1c1c7223 */ /* 0x000fe2000001002d */
[----:B------:R-:W-:Y:S01]  /*1ce0*/  FMUL.FTZ R29, R46, R31 ;  /* 0x0000001f2e1d7220 */ /* 0x000fe20000410000 */
[----:B------:R-:W-:Y:S01]  /*1cf0*/  FADD.FTZ R31, R33, -R48 ;  /* 0x80000030211f7221 */ /* 0x000fe20000010000 */
[----:B------:R-:W-:Y:S02]  /*1d00*/  HADD2.F32 R50, -RZ, R17.H1_H1 ;  /* 0x30000011ff327230 */ /* 0x000fe40000004100 */
[----:B------:R-:W-:Y:S01]  /*1d10*/  FFMA.FTZ R29, R29, R30, R44 ;  /* 0x0000001e1d1d7223 */ /* 0x000fe2000001002c */
[----:B------:R-:W-:-:S02]  /*1d20*/  HADD2.F32 R30, -RZ, R13.H1_H1 ;  /* 0x3000000dff1e7230 */ /* 0x000fc40000004100 */
        /* <DEDUP_REMOVED lines=11> */
[--C-:B------:R-:W-:Y:S01]  /*1de0*/  FADD.FTZ R31, R38, -R48.reuse ;  /* 0x80000030261f7221 */ /* 0x100fe20000010000 */
[----:B------:R-:W-:-:S03]  /*1df0*/  FADD.FTZ R45, R43, -R48 ;  /* 0x800000302b2d7221 */ /* 0x000fc60000010000 */
[C---:B------:R-:W-:Y:S01]  /*1e00*/  FMUL.FTZ R31, R46.reuse, R31 ;  /* 0x0000001f2e1f7220 */ /* 0x040fe20000410000 */
[----:B------:R-:W-:-:S03]  /*1e10*/  FMUL.FTZ R45, R46, R45 ;  /* 0x0000002d2e2d7220 */ /* 0x000fc60000410000 */
[----:B------:R-:W-:Y:S01]  /*1e20*/  FFMA.FTZ R51, R31, R44, R52 ;  /* 0x0000002c1f337223 */ /* 0x000fe20000010034 */
[----:B------:R-:W-:Y:S01]  /*1e30*/  FADD.FTZ R31, R39, -R48 ;  /* 0x80000030271f7221 */ /* 0x000fe20000010000 */
[----:B------:R-:W-:Y:S02]  /*1e40*/  HADD2.F32 R44, -RZ, R19.H0_H0 ;  /* 0x20000013ff2c7230 */ /* 0x000fe40000004100 */
[--C-:B------:R-:W-:Y:S02]  /*1e50*/  HADD2.F32 R52, -RZ, R15.reuse.H0_H0 ;  /* 0x2000000fff347230 */ /* 0x100fe40000004100 */
[----:B------:R-:W-:Y:S01]  /*1e60*/  FMUL.FTZ R31, R46, R31 ;  /* 0x0000001f2e1f7220 */ /* 0x000fe20000410000 */
[----:B------:R-:W-:Y:S01]  /*1e70*/  HADD2.F32 R46, -RZ, R15.H1_H1 ;  /* 0x3000000fff2e7230 */ /* 0x000fe20000004100 */
[----:B------:R-:W-:Y:S02]  /*1e80*/  F2FP.F16.F32.PACK_AB R30, R51, R30 ;  /* 0x0000001e331e723e */ /* 0x000fe400000000ff */
[----:B------:R-:W-:Y:S01]  /*1e90*/  FFMA.FTZ R31, R31, R44, R52 ;  /* 0x0000002c1f1f7223 */ /* 0x000fe20000010034 */
[----:B------:R-:W-:-:S05]  /*1ea0*/  HADD2.F32 R44, -RZ, R19.H1_H1 ;  /* 0x30000013ff2c7230 */ /* 0x000fca0000004100 */
[----:B------:R-:W-:Y:S02]  /*1eb0*/  FFMA.FTZ R46, R45, R44, R46 ;  /* 0x0000002c2d2e7223 */ /* 0x000fe4000001002e */
[----:B------:R-:W1:Y:S03]  /*1ec0*/  LDC.64 R44, c[0x0][0x428] ;  /* 0x00010a00ff2c7b82 */ /* 0x000e660000000a00 */
[----:B------:R-:W-:Y:S01]  /*1ed0*/  F2FP.F16.F32.PACK_AB R31, R46, R31 ;  /* 0x0000001f2e1f723e */ /* 0x000fe200000000ff */
[----:B-1----:R-:W-:-:S05]  /*1ee0*/  IMAD.WIDE.U32 R44, R47, 0x10, R44 ;  /* 0x000000102f2c7825 */ /* 0x002fca00078e002c */
[----:B------:R3:W-:Y:S02]  /*1ef0*/  STG.E.128 desc[UR6][R44.64], R28 ;  /* 0x0000001c2c007986 */ /* 0x0007e4000c101d06 */
.L_x_2079:
[----:B------:R-:W-:Y:S05]  /*1f00*/  BSYNC.RECONVERGENT B0 ;  /* 0x0000000000007941 */ /* 0x000fea0003800200 */
.L_x_2078:
[----:B--23--:R-:W2:Y:S02]  /*1f10*/  LDC.64 R28, c[0x0][0x380] ;  /* 0x0000e000ff1c7b82 */ /* 0x00cea40000000a00 */
[----:B--2---:R-:W-:-:S04]  /*1f20*/  LEA R4, R28, R4, 0x2 ;  /* 0x000000041c047211 */ /* 0x004fc800078e10ff */
[----:B------:R-:W-:-:S13]  /*1f30*/  ISETP.GE.AND P1, PT, R4, R29, PT ;  /* 0x0000001d0400720c */ /* 0x000fda0003f26270 */
[----:B------:R-:W-:Y:S05]  /*1f40*/  @!P1 BRA `(.L_x_2082) ;  /* 0xffffffe400249947 */ /* 0x000fea000383ffff */
[----:B------:R-:W-:Y:S05]  /*1f50*/  EXIT ;  /* 0x000000000000794d */ /* 0x000fea0003800000 */
.L_x_2077:
[----:B------:R-:W-:Y:S01]  /*1f60*/  HFMA2 R48, -RZ, RZ, 0, 5.9604644775390625e-08 ;  /* 0x00000001ff307431 */ /* 0x000fe200000001ff */
[----:B------:R-:W-:Y:S01]  /*1f70*/  BSSY B0, `(.L_x_2083) ;  /* 0x0000007000007945 */ /* 0x000fe20003800000 */
[----:B------:R-:W-:Y:S02]  /*1f80*/  MOV R53, R29 ;  /* 0x0000001d00357202 */ /* 0x000fe40000000f00 */
[----:B------:R-:W-:Y:S02]  /*1f90*/  MOV R46, 0x1f ;  /* 0x0000001f002e7802 */ /* 0x000fe40000000f00 */
[----:B------:R-:W-:-:S07]  /*1fa0*/  MOV R31, 0xffffffff ;  /* 0xffffffff001f7802 */ /* 0x000fce0000000f00 */
[----:B0----5:R-:W-:Y:S05]  /*1fb0*/  WARPSYNC.COLLECTIVE R31, `(.L_x_2084) ;  /* 0x000000001f087348 */ /* 0x021fea0003c00000 */
[----:B------:R1:W2:Y:S02]  /*1fc0*/  SHFL.BFLY P5, R49, R53, R48, R46 ;  /* 0x0c00003035317389 */ /* 0x0002a400000a002e */
[----:B012--5:R-:W-:Y:S05]  /*1fd0*/  ENDCOLLECTIVE ;  /* 0x000000000000791b */ /* 0x027fea0003800000 */
.L_x_2084:
[----:B------:R-:W-:Y:S05]  /*1fe0*/  BSYNC B0 ;  /* 0x0000000000007941 */ /* 0x000fea0003800000 */
.L_x_2083:
        /* <DEDUP_REMOVED lines=9> */
.L_x_2085:
[----:B------:R-:W-:Y:S02]  /*2080*/  HFMA2 R48, -RZ, RZ, 0, 2.384185791015625e-07 ;  /* 0x00000004ff307431 */ /* 0x000fe400000001ff */
[----:B------:R-:W-:-:S05]  /*2090*/  FADD.FTZ R51, R50, R49 ;  /* 0x0000003132337221 */ /* 0x000fca0000010000 */
[----:B------:R-:W-:-:S07]  /*20a0*/  MOV R53, R51 ;  /* 0x0000003300357202 */ /* 0x000fce0000000f00 */
[----:B------:R-:W-:Y:S05]  /*20b0*/  WARPSYNC.COLLECTIVE R31, `(.L_x_2086) ;  /* 0x000000001f087348 */ /* 0x000fea0003c00000 */
[----:B------:R0:W1:Y:S02]  /*20c0*/  SHFL.BFLY P5, R49, R53, R48, R46 ;  /* 0x0c00003035317389 */ /* 0x00006400000a002e */
[----:B01----:R-:W-:Y:S05]  /*20d0*/  ENDCOLLECTIVE ;  /* 0x000000000000791b */ /* 0x003fea0003800000 */
.L_x_2086:
[----:B------:R-:W-:Y:S02]  /*20e0*/  HFMA2 R48, -RZ, RZ, 0, 4.76837158203125e-07 ;  /* 0x00000008ff307431 */ /* 0x000fe400000001ff */
[----:B------:R-:W-:-:S05]  /*20f0*/  FADD.FTZ R52, R51, R49 ;  /* 0x0000003133347221 */ /* 0x000fca0000010000 */
[----:B------:R-:W-:-:S07]  /*2100*/  MOV R53, R52 ;  /* 0x0000003400357202 */ /* 0x000fce0000000f00 */
[----:B------:R-:W-:Y:S05]  /*2110*/  WARPSYNC.COLLECTIVE R31, `(.L_x_2087) ;  /* 0x000000001f087348 */ /* 0x000fea0003c00000 */
[----:B------:R0:W1:Y:S02]  /*2120*/  SHFL.BFLY P5, R49, R53, R48, R46 ;  /* 0x0c00003035317389 */ /* 0x00006400000a002e */
[----:B01----:R-:W-:Y:S05]  /*2130*/  ENDCOLLECTIVE ;  /* 0x000000000000791b */ /* 0x003fea0003800000 */
.L_x_2087:
[----:B------:R-:W-:Y:S01]  /*2140*/  MOV R48, 0x10 ;  /* 0x0000001000307802 */ /* 0x000fe20000000f00 */
[----:B------:R-:W-:-:S07]  /*2150*/  FADD.FTZ R53, R52, R49 ;  /* 0x0000003134357221 */ /* 0x000fce0000010000 */
[----:B------:R-:W-:Y:S05]  /*2160*/  WARPSYNC.COLLECTIVE R31, `(.L_x_2088) ;  /* 0x000000001f087348 */ /* 0x000fea0003c00000 */
[----:B------:R0:W1:Y:S02]  /*2170*/  SHFL.BFLY P5, R49, R53, R48, R46 ;  /* 0x0c00003035317389 */ /* 0x00006400000a002e */
[----:B01----:R-:W-:Y:S05]  /*2180*/  ENDCOLLECTIVE ;  /* 0x000000000000791b */ /* 0x003fea0003800000 */
.L_x_2088:
        /* <DEDUP_REMOVED lines=41> */
.L_x_2089:
[----:B------:R-:W-:Y:S02]  /*2420*/  HFMA2 R48, -RZ, RZ, 0, 1.1920928955078125e-07 ;  /* 0x00000002ff307431 */ /* 0x000fe400000001ff */
[----:B------:R-:W-:-:S05]  /*2430*/  FADD.FTZ R29, R28, R49 ;  /* 0x000000311c1d7221 */ /* 0x000fca0000010000 */
[----:B------:R-:W-:-:S07]  /*2440*/  MOV R53, R29 ;  /* 0x0000001d00357202 */ /* 0x000fce0000000f00 */
[----:B------:R-:W-:Y:S05]  /*2450*/  WARPSYNC.COLLECTIVE R31, `(.L_x_2090) ;  /* 0x000000001f087348 */ /* 0x000fea0003c00000 */
[----:B------:R0:W1:Y:S02]  /*2460*/  SHFL.BFLY P5, R49, R53, R48, R46 ;  /* 0x0c00003035317389 */ /* 0x00006400000a002e */
[----:B01----:R-:W-:Y:S05]  /*2470*/  ENDCOLLECTIVE ;  /* 0x000000000000791b */ /* 0x003fea0003800000 */
.L_x_2090:
[----:B------:R-:W-:Y:S02]  /*2480*/  HFMA2 R48, -RZ, RZ, 0, 2.384185791015625e-07 ;  /* 0x00000004ff307431 */ /* 0x000fe400000001ff */
[----:B------:R-:W-:-:S05]  /*2490*/  FADD.FTZ R50, R29, R49 ;  /* 0x000000311d327221 */ /* 0x000fca0000010000 */
[----:B------:R-:W-:-:S07]  /*24a0*/  MOV R53, R50 ;  /* 0x0000003200357202 */ /* 0x000fce0000000f00 */
[----:B------:R-:W-:Y:S05]  /*24b0*/  WARPSYNC.COLLECTIVE R31, `(.L_x_2091) ;  /* 0x000000001f087348 */ /* 0x000fea0003c00000 */
[----:B------:R0:W1:Y:S02]  /*24c0*/  SHFL.BFLY P5, R49, R53, R48, R46 ;  /* 0x0c00003035317389 */ /* 0x00006400000a002e */
[----:B01----:R-:W-:Y:S05]  /*24d0*/  ENDCOLLECTIVE ;  /* 0x000000000000791b */ /* 0x003fea0003800000 */
.L_x_2091:
[----:B------:R-:W-:Y:S02]  /*24e0*/  HFMA2 R48, -RZ, RZ, 0, 4.76837158203125e-07 ;  /* 0x00000008ff307431 */ /* 0x000fe400000001ff */
[----:B------:R-:W-:-:S05]  /*24f0*/  FADD.FTZ R51, R50, R49 ;  /* 0x0000003132337221 */ /* 0x000fca0000010000 */
[----:B------:R-:W-:-:S07]  /*2500*/  MOV R53, R51 ;  /* 0x0000003300357202 */ /* 0x000fce0000000f00 */
[----:B------:R-:W-:Y:S05]  /*2510*/  WARPSYNC.COLLECTIVE R31, `(.L_x_2092) ;  /* 0x000000001f087348 */ /* 0x000fea0003c00000 */
[----:B------:R0:W1:Y:S02]  /*2520*/  SHFL.BFLY P5, R49, R53, R48, R46 ;  /* 0x0c00003035317389 */ /* 0x00006400000a002e */
[----:B01----:R-:W-:Y:S05]  /*2530*/  ENDCOLLECTIVE ;  /* 0x000000000000791b */ /* 0x003fea0003800000 */
.L_x_2092:
[----:B------:R-:W-:Y:S02]  /*2540*/  HFMA2 R48, -RZ, RZ, 0, 9.5367431640625e-07 ;  /* 0x00000010ff307431 */ /* 0x000fe400000001ff */
[----:B------:R-:W-:-:S05]  /*2550*/  FADD.FTZ R52, R51, R49 ;  /* 0x0000003133347221 */ /* 0x000fca0000010000 */
[----:B------:R-:W-:-:S07]  /*2560*/  MOV R53, R52 ;  /* 0x0000003400357202 */ /* 0x000fce0000000f00 */
[----:B------:R-:W-:Y:S05]  /*2570*/  WARPSYNC.COLLECTIVE R31, `(.L_x_2093) ;  /* 0x000000001f087348 */ /* 0x000fea0003c00000 */
[----:B------:R0:W1:Y:S02]  /*2580*/  SHFL.BFLY P5, R49, R53, R48, R46 ;  /* 0x0c00003035317389 */ /* 0x00006400000a002e */
[----:B01----:R-:W-:Y:S05]  /*2590*/  ENDCOLLECTIVE ;  /* 0x000000000000791b */ /* 0x003fea0003800000 */
.L_x_2093:
[----:B------:R-:W-:Y:S05]  /*25a0*/  BRA `(.L_x_2094) ;  /* 0xfffffff000747947 */ /* 0x000fea000383ffff */
.L_x_2095:
        /* <DEDUP_REMOVED lines=13> */
.L_x_20239:


//--------------------- .text._ZN10layer_norm13ln_fwd_kernelINS_13Kernel_traitsI6__halfS2_S2_S2_fjLj512ELj1ELj4ELj1ELj16ENS_18Kernel_traits_baseILj512ES2_S2_S2_S2_fjLj128EEEEELb0ELb0ELb1ELb1EEEvNS_9FwdParamsE --------------------------
	.section	.text._ZN10layer_norm13ln_fwd_kernelINS_13Kernel_traitsI6__halfS2_S2_S2_fjLj512ELj1ELj4ELj1ELj16ENS_18Kernel_traits_baseILj512ES2_S2_S2_S2_fjLj128EEEEELb0ELb0ELb1ELb1EEEvNS_9FwdParamsE,"ax",@progbits
	.align	128
        .global         _ZN10layer_norm13ln_fwd_kernelINS_13Kernel_traitsI6__halfS2_S2_S2_fjLj512ELj1ELj4ELj1ELj16ENS_18Kernel_traits_baseILj512ES2_S2_S2_S2_fjLj128EEEEELb0ELb0ELb1ELb1EEEvNS_9FwdParamsE
        .type           _ZN10layer_norm13ln_fwd_kernelINS_13Kernel_traitsI6__halfS2_S2_S2_fjLj512ELj1ELj4ELj1ELj16ENS_18Kernel_traits_baseILj512ES2_S2_S2_S2_fjLj128EEEEELb0ELb0ELb1ELb1EEEvNS_9FwdParamsE,@function
        .size           _ZN10layer_norm13ln_fwd_kernelINS_13Kernel_traitsI6__halfS2_S2_S2_fjLj512ELj1ELj4ELj1ELj16ENS_18Kernel_traits_baseILj512ES2_S2_S2_S2_fjLj128EEEEELb0ELb0ELb1ELb1EEEvNS_9FwdParamsE,(.L_x_20240 - _ZN10layer_norm13ln_fwd_kernelINS_13Kernel_traitsI6__halfS2_S2_S2_fjLj512ELj1ELj4ELj1ELj16ENS_18Kernel_traits_baseILj512ES2_S2_S2_S2_fjLj128EEEEELb0ELb0ELb1ELb1EEEvNS_9FwdParamsE)
        .other          _ZN10layer_norm13ln_fwd_kernelINS_13Kernel_traitsI6__halfS2_S2_S2_fjLj512ELj1ELj4ELj1ELj16ENS_18Kernel_traits_baseILj512ES2_S2_S2_S2_fjLj128EEEEELb0ELb0ELb1ELb1EEEvNS_9FwdParamsE,@"STO_CUDA_ENTRY STV_DEFAULT"
_ZN10layer_norm13ln_fwd_kernelINS_13Kernel_traitsI6__halfS2_S2_S2_fjLj512ELj1ELj4ELj1ELj16ENS_18Kernel_traits_baseILj512ES2_S2_S2_S2_fjLj128EEEEELb0ELb0ELb1ELb1EEEvNS_9FwdParamsE:
.text._ZN10layer_norm13ln_fwd_kernelINS_13Kernel_traitsI6__halfS2_S2_S2_fjLj512ELj1ELj4ELj1ELj16ENS_18Kernel_traits_baseILj512ES2_S2_S2_S2_fjLj128EEEEELb0ELb0ELb1ELb1EEEvNS_9FwdParamsE:
        /* <DEDUP_REMOVED lines=21> */
[-C--:B---3--:R-:W-:Y:S02]  /*0150*/  @P0 MOV R5, R20.reuse ;  /* 0x0000001400050202 */ /* 0x088fe40000000f00 */
[----:B------:R-:W-:Y:S02]  /*0160*/  @!P0 MOV R5, R20 ;  /* 0x0000001400058202 */ /* 0x000fe40000000f00 */
[----:B------:R-:W-:-:S07]  /*0170*/  @P0 MOV R4, R21 ;  /* 0x0000001500040202 */ /* 0x000fce0000000f00 */
[----:B----4-:R-:W-:Y:S05]  /*0180*/  @P1 EXIT ;  /* 0x000000000000194d */ /* 0x010fea0003800000 */
[----:B------:R-:W0:Y:S01]  /*0190*/  LDCU.U8 UR4, c[0x0][0x410] ;  /* 0x00008200ff0477ac */ /* 0x000e220008000000 */
[----:B------:R-:W-:Y:S02]  /*01a0*/  @P0 MOV R3, R22 ;  /* 0x0000001600030202 */ /* 0x000fe40000000f00 */
[----:B-----5:R-:W-:Y:S02]  /*01b0*/  @!P0 CS2R R14, SRZ ;  /* 0x00000000000e8805 */ /* 0x020fe4000001ff00 */
[----:B------:R-:W-:Y:S02]  /*01c0*/  @P0 MOV R2, R23 ;  /* 0x0000001700020202 */ /* 0x000fe40000000f00 */
[----:B------:R-:W-:Y:S02]  /*01d0*/  @!P0 CS2R R12, SRZ ;  /* 0x00000000000c8805 */ /* 0x000fe4000001ff00 */
[----:B------:R-:W-:Y:S02]  /*01e0*/  @P0 MOV R0, R16 ;  /* 0x0000001000000202 */ /* 0x000fe40000000f00 */
[----:B------:R-:W-:-:S02]  /*01f0*/  @!P0 CS2R R10, SRZ ;  /* 0x00000000000a8805 */ /* 0x000fc4000001ff00 */
[----:B------:R-:W-:Y:S02]  /*0200*/  @P0 MOV R30, R17 ;  /* 0x00000011001e0202 */ /* 0x000fe40000000f00 */
[----:B------:R-:W-:Y:S02]  /*0210*/  @!P0 CS2R R8, SRZ ;  /* 0x0000000000088805 */ /* 0x000fe4000001ff00 */
[----:B------:R-:W-:Y:S01]  /*0220*/  @P0 MOV R29, R18 ;  /* 0x00000012001d0202 */ /* 0x000fe20000000f00 */
[----:B------:R-:W1:Y:S01]  /*0230*/  LDCU UR5, c[0x0][0x448] ;  /* 0x00008900ff0577ac */ /* 0x000e620008000800 */
[----:B------:R-:W-:Y:S02]  /*0240*/  @P0 MOV R28, R19 ;  /* 0x00000013001c0202 */ /* 0x000fe40000000f00 */
[----:B------:R-:W-:Y:S01]  /*0250*/  @!P0 MOV R4, R21 ;  /* 0x0000001500048202 */ /* 0x000fe20000000f00 */
[----:B------:R-:W2:Y:S01]  /*0260*/  LDCU.64 UR8, c[0x0][0x3a0] ;  /* 0x00007400ff0877ac */ /* 0x000ea20008000a00 */
[----:B------:R-:W-:-:S02]  /*0270*/  @!P0 MOV R3, R22 ;  /* 0x0000001600038202 */ /* 0x000fc40000000f00 */
[----:B------:R-:W-:Y:S02]  /*0280*/  @!P0 MOV R2, R23 ;  /* 0x0000001700028202 */ /* 0x000fe40000000f00 */
[----:B------:R-:W-:Y:S02]  /*0290*/  @!P0 MOV R0, R16 ;  /* 0x0000001000008202 */ /* 0x000fe40000000f00 */
[----:B------:R-:W-:Y:S02]  /*02a0*/  @!P0 MOV R30, R17 ;  /* 0x00000011001e8202 */ /* 0x000fe40000000f00 */
[----:B------:R-:W-:Y:S02]  /*02b0*/  @!P0 MOV R29, R18 ;  /* 0x00000012001d8202 */ /* 0x000fe40000000f00 */
[----:B------:R-:W-:Y:S02]  /*02c0*/  @!P0 MOV R28, R19 ;  /* 0x00000013001c8202 */ /* 0x000fe40000000f00 */
[----:B0-----:R-:W-:-:S13]  /*02d0*/  ISETP.NE.AND P1, PT, RZ, UR4, PT ;  /* 0x00000004ff007c0c */ /* 0x001fda000bf25270 */
.L_x_2103:
[----:B0-----:R-:W0:Y:S08]  /*02e0*/  LDC.64 R20, c[0x0][0x3f0] ;  /* 0x0000fc00ff147b82 */ /* 0x001e300000000a00 */
[----:B------:R-:W3:Y:S08]  /*02f0*/  LDC R25, c[0x0][0x388] ;  /* 0x0000e200ff197b82 */ /* 0x000ef00000000800 */
[----:B------:R-:W4:Y:S01]  /*0300*/  LDC.64 R22, c[0x0][0x3f8] ;  /* 0x0000fe00ff167b82 */ /* 0x000f220000000a00 */
[----:B0-----:R-:W-:-:S05]  /*0310*/  IMAD.WIDE R20, R6, 0x4, R20 ;  /* 0x0000000406147825 */ /* 0x001fca00078e0214 */
[----:B------:R4:W2:Y:S01]  /*0320*/  LDG.E R39, desc[UR6][R20.64] ;  /* 0x0000000614277981 */ /* 0x0008a2000c1e1900 */
[----:B------:R-:W-:Y:S02]  /*0330*/  HFMA2 R42, -RZ, RZ, 0, 0 ;  /* 0x00000000ff2a7431 */ /* 0x000fe400000001ff */
[----:B----4-:R-:W-:Y:S01]  /*0340*/  IMAD.WIDE R20, R6, 0x4, R22 ;  /* 0x0000000406147825 */ /* 0x010fe200078e0216 */
[----:B--2---:R-:W-:-:S13]  /*0350*/  ISETP.GE.AND P0, PT, R39, 0x1, PT ;  /* 0x000000012700780c */ /* 0x004fda0003f06270 */
[----:B------:R-:W0:Y:S01]  /*0360*/  @P0 LDC.64 R26, c[0x0][0x390] ;  /* 0x0000e400ff1a0b82 */ /* 0x000e220000000a00 */
[----:B------:R-:W-:-:S05]  /*0370*/  @P0 IADD3 R24, PT, PT, R39, -0x1, RZ ;  /* 0xffffffff27180810 */ /* 0x000fca0007ffe0ff */
[----:B---3--:R-:W-:-:S05]  /*0380*/  @P0 IMAD R24, R24, R25, RZ ;  /* 0x0000001918180224 */ /* 0x008fca00078e02ff */
[----:B------:R-:W-:-:S04]  /*0390*/  @P0 SHF.R.S32.HI R31, RZ, 0x1f, R24 ;  /* 0x0000001fff1f0819 */ /* 0x000fc80000011418 */
[----:B------:R-:W-:-:S04]  /*03a0*/  @P0 LEA.HI R24, R31, R24, RZ, 0x3 ;  /* 0x000000181f180211 */ /* 0x000fc800078f18ff */
[----:B------:R-:W-:Y:S02]  /*03b0*/  @P0 LEA.HI.SX32 R42, R24, R7, 0x1d ;  /* 0x00000007182a0211 */ /* 0x000fe400078feaff */
[----:B------:R2:W5:Y:S03]  /*03c0*/  LDG.E R24, desc[UR6][R20.64] ;  /* 0x0000000614187981 */ /* 0x000566000c1e1900 */
[----:B0-----:R-:W-:-:S05]  /*03d0*/  @P0 IMAD.WIDE.U32 R22, R42, 0x10, R26 ;  /* 0x000000102a160825 */ /* 0x001fca00078e001a */
[----:B------:R2:W5:Y:S01]  /*03e0*/  @P0 LDG.E.128 R16, desc[UR6][R22.64] ;  /* 0x0000000616100981 */ /* 0x000562000c1e1d00 */
[----:B------:R-:W-:Y:S01]  /*03f0*/  UISETP.NE.U32.AND UP0, UPT, UR8, URZ, UPT ;  /* 0x000000ff0800728c */ /* 0x000fe2000bf05070 */
[----:B------:R-:W-:-:S03]  /*0400*/  IMAD R26, R6, R25, RZ ;  /* 0x00000019061a7224 */ /* 0x000fc600078e02ff */
[----:B------:R-:W-:Y:S02]  /*0410*/  UISETP.NE.AND.EX UP0, UPT, UR9, URZ, UPT, UP0 ;  /* 0x000000ff0900728c */ /* 0x000fe4000bf05300 */
[----:B------:R-:W-:-:S04]  /*0420*/  SHF.R.S32.HI R27, RZ, 0x1f, R26 ;  /* 0x0000001fff1b7819 */ /* 0x000fc8000001141a */
[----:B------:R-:W-:-:S04]  /*0430*/  LEA.HI R26, R27, R26, RZ, 0x3 ;  /* 0x0000001a1b1a7211 */ /* 0x000fc800078f18ff */
[----:B------:R-:W-:Y:S01]  /*0440*/  LEA.HI.SX32 R47, R26, R7, 0x1d ;  /* 0x000000071a2f7211 */ /* 0x000fe200078feaff */
[----:B--2---:R-:W-:Y:S06]  /*0450*/  BRA.U !UP0, `(.L_x_2096) ;  /* 0x0000000108d07547 */ /* 0x004fec000b800000 */
[----:B------:R-:W0:Y:S02]  /*0460*/  LDC.64 R20, c[0x0][0x3a0] ;  /* 0x0000e800ff147b82 */ /* 0x000e240000000a00 */
[----:B0-----:R-:W-:-:S06]  /*0470*/  IMAD.WIDE.U32 R20, R47, 0x10, R20 ;  /* 0x000000102f147825 */ /* 0x001fcc00078e0014 */
[----:B------:R-:W2:Y:S01]  /*0480*/  LDG.E.128 R20, desc[UR6][R20.64] ;  /* 0x0000000614147981 */ /* 0x000ea2000c1e1d00 */
[----:B------:R-:W-:-:S13]  /*0490*/  ISETP.GT.AND P2, PT, R39, RZ, PT ;  /* 0x000000ff2700720c */ /* 0x000fda0003f44270 */
[----:B------:R-:W0:Y:S01]  /*04a0*/  @P2 LDC R33, c[0x0][0x40c] ;  /* 0x00010300ff212b82 */ /* 0x000e220000000800 */
[----:B-----5:R-:W-:Y:S02]  /*04b0*/  @P2 HADD2.F32 R31, -RZ, R16.H1_H1 ;  /* 0x30000010ff1f2230 */ /* 0x020fe40000004100 */
[----:B------:R-:W-:Y:S02]  /*04c0*/  @P2 HADD2.F32 R32, -RZ, R17.H0_H0 ;  /* 0x20000011ff202230 */ /* 0x000fe40000004100 */
[----:B------:R-:W-:Y:S02]  /*04d0*/  @P2 HADD2.F32 R38, -RZ, R18.H0_H0 ;  /* 0x20000012ff262230 */ /* 0x000fe40000004100 */
[----:B------:R-:W-:Y:S01]  /*04e0*/  @P2 HADD2.F32 R45, -RZ, R19.H1_H1 ;  /* 0x30000013ff2d2230 */ /* 0x000fe20000004100 */
[----:B------:R-:W3:Y:S08]  /*04f0*/  @P2 LDC R34, c[0x0][0x40c] ;  /* 0x00010300ff222b82 */ /* 0x000ef00000000800 */
[----:B------:R-:W4:Y:S08]  /*0500*/  @P2 LDC R35, c[0x0][0x40c] ;  /* 0x00010300ff232b82 */ /* 0x000f300000000800 */
[----:B------:R-:W1:Y:S08]  /*0510*/  @P2 LDC R37, c[0x0][0x40c] ;  /* 0x00010300ff252b82 */ /* 0x000e700000000800 */
[----:B------:R-:W4:Y:S08]  /*0520*/  @P2 LDC R40, c[0x0][0x40c] ;  /* 0x00010300ff282b82 */ /* 0x000f300000000800 */
[----:B------:R-:W4:Y:S01]  /*0530*/  @P2 LDC R41, c[0x0][0x40c] ;  /* 0x00010300ff292b82 */ /* 0x000f220000000800 */
[----:B--2---:R-:W-:-:S02]  /*0540*/  HADD2.F32 R26, -RZ, R20.H1_H1 ;  /* 0x30000014ff1a7230 */ /* 0x004fc40000004100 */
[--C-:B------:R-:W-:Y:S02]  /*0550*/  HADD2.F32 R27, -RZ, R21.reuse.H0_H0 ;  /* 0x20000015ff1b7230 */ /* 0x100fe40000004100 */
[----:B------:R-:W-:Y:S02]  /*0560*/  HADD2.F32 R36, -RZ, R20.H0_H0 ;  /* 0x20000014ff247230 */ /* 0x000fe40000004100 */
[----:B0-----:R-:W-:Y:S01]  /*0570*/  @P2 FFMA.FTZ R26, R31, R33, R26 ;  /* 0x000000211f1a2223 */ /* 0x001fe2000001001a */
[----:B------:R-:W-:Y:S02]  /*0580*/  HADD2.F32 R31, -RZ, R22.H0_H0 ;  /* 0x20000016ff1f7230 */ /* 0x000fe40000004100 */
[----:B---3--:R-:W-:Y:S01]  /*0590*/  @P2 FFMA.FTZ R27, R32, R34, R27 ;  /* 0x00000022201b2223 */ /* 0x008fe2000001001b */
[----:B------:R-:W0:Y:S01]  /*05a0*/  @P2 LDC R33, c[0x0][0x40c] ;  /* 0x00010300ff212b82 */ /* 0x000e220000000800 */
[----:B------:R-:W-:Y:S02]  /*05b0*/  HADD2.F32 R34, -RZ, R21.H1_H1 ;  /* 0x30000015ff227230 */ /* 0x000fe40000004100 */
[----:B------:R-:W-:-:S02]  /*05c0*/  @P2 HADD2.F32 R21, -RZ, R17.H1_H1 ;  /* 0x30000011ff152230 */ /* 0x000fc40000004100 */
[----:B-1----:R-:W-:Y:S01]  /*05d0*/  @P2 FFMA.FTZ R31, R38, R37, R31 ;  /* 0x00000025261f2223 */ /* 0x002fe2000001001f */
[----:B------:R-:W-:Y:S02]  /*05e0*/  HADD2.F32 R22, -RZ, R22.H1_H1 ;  /* 0x30000016ff167230 */ /* 0x000fe40000004100 */
[--C-:B------:R-:W-:Y:S01]  /*05f0*/  HADD2.F32 R43, -RZ, R23.reuse.H0_H0 ;  /* 0x20000017ff2b7230 */ /* 0x100fe20000004100 */
[----:B------:R-:W1:Y:S01]  /*0600*/  @P2 LDC R32, c[0x0][0x40c] ;  /* 0x00010300ff202b82 */ /* 0x000e620000000800 */
[----:B------:R-:W-:Y:S02]  /*0610*/  HADD2.F32 R44, -RZ, R23.H1_H1 ;  /* 0x30000017ff2c7230 */ /* 0x000fe40000004100 */
[----:B----4-:R-:W-:Y:S01]  /*0620*/  @P2 FFMA.FTZ R34, R21, R35, R34 ;  /* 0x0000002315222223 */ /* 0x010fe20000010022 */
[----:B------:R-:W-:Y:S01]  /*0630*/  @P2 HADD2.F32 R23, -RZ, R18.H1_H1 ;  /* 0x30000012ff172230 */ /* 0x000fe20000004100 */
[----:B------:R-:W-:Y:S01]  /*0640*/  @!P2 MOV R38, R22 ;  /* 0x000000160026a202 */ /* 0x000fe20000000f00 */
[----:B------:R-:W-:Y:S01]  /*0650*/  @P2 HADD2.F32 R20, -RZ, R19.H0_H0 ;  /* 0x20000013ff142230 */ /* 0x000fe20000004100 */
[----:B------:R-:W-:Y:S01]  /*0660*/  @!P2 MOV R37, R43 ;  /* 0x0000002b0025a202 */ /* 0x000fe20000000f00 */
[----:B------:R-:W-:Y:S01]  /*0670*/  @P2 HADD2.F32 R21, -RZ, R16.H0_H0 ;  /* 0x20000010ff152230 */ /* 0x000fe20000004100 */
[----:B------:R-:W-:Y:S01]  /*0680*/  @!P2 MOV R35, R44 ;  /* 0x0000002c0023a202 */ /* 0x000fe20000000f00 */
[----:B------:R-:W-:Y:S01]  /*0690*/  @P2 FFMA.FTZ R35, R45, R41, R44 ;  /* 0x000000292d232223 */ /* 0x000fe2000001002c */
[----:B------:R-:W-:-:S05]  /*06a0*/  @P2 FFMA.FTZ R37, R20, R40, R43 ;  /* 0x0000002814252223 */ /* 0x000fca000001002b */
[----:B------:R-:W-:Y:S01]  /*06b0*/  F2FP.F16.F32.PACK_AB R41, RZ, R37 ;  /* 0x00000025ff29723e */ /* 0x000fe200000000ff */
[----:B0-----:R-:W-:Y:S01]  /*06c0*/  @P2 FFMA.FTZ R38, R23, R33, R22 ;  /* 0x0000002117262223 */ /* 0x001fe20000010016 */
[----:B------:R-:W-:Y:S02]  /*06d0*/  F2FP.F16.F32.PACK_AB R22, RZ, R34 ;  /* 0x00000022ff16723e */ /* 0x000fe400000000ff */
[----:B------:R-:W-:Y:S02]  /*06e0*/  F2FP.F16.F32.PACK_AB R33, RZ, R31 ;  /* 0x0000001fff21723e */ /* 0x000fe400000000ff */
[----:B------:R-:W-:Y:S02]  /*06f0*/  F2FP.F16.F32.PACK_AB R40, RZ, R38 ;  /* 0x00000026ff28723e */ /* 0x000fe400000000ff */
[----:B------:R-:W-:Y:S01]  /*0700*/  F2FP.F16.F32.PACK_AB R23, RZ, R35 ;  /* 0x00000023ff17723e */ /* 0x000fe200000000ff */
[----:B-1----:R-:W-:Y:S01]  /*0710*/  @P2 FFMA.FTZ R36, R21, R32, R36 ;  /* 0x0000002015242223 */ /* 0x002fe20000010024 */
[----:B------:R-:W-:-:S02]  /*0720*/  F2FP.F16.F32.PACK_AB R21, RZ, R27 ;  /* 0x0000001bff15723e */ /* 0x000fc400000000ff */
[----:B------:R-:W-:Y:S02]  /*0730*/  F2FP.F16.F32.PACK_AB R32, RZ, R26 ;  /* 0x0000001aff20723e */ /* 0x000fe400000000ff */
[----:B------:R-:W-:Y:S02]  /*0740*/  F2FP.F16.F32.PACK_AB R20, RZ, R36 ;  /* 0x00000024ff14723e */ /* 0x000fe400000000ff */
[----:B------:R-:W-:Y:S02]  /*0750*/  PRMT R21, R21, 0x5410, R22 ;  /* 0x0000541015157816 */ /* 0x000fe40000000016 */
[----:B------:R-:W-:Y:S02]  /*0760*/  PRMT R22, R33, 0x5410, R40 ;  /* 0x0000541021167816 */ /* 0x000fe40000000028 */
[----:B------:R-:W-:Y:S02]  /*0770*/  PRMT R20, R20, 0x5410, R32 ;  /* 0x0000541014147816 */ /* 0x000fe40000000020 */
[----:B------:R-:W-:Y:S01]  /*0780*/  PRMT R23, R41, 0x5410, R23 ;  /* 0x0000541029177816 */ /* 0x000fe20000000017 */
[----:B------:R-:W-:Y:S06]  /*0790*/  BRA `(.L_x_2097) ;  /* 0x0000000000a47947 */ /* 0x000fec0003800000 */
.L_x_2096:
[----:B------:R-:W0:Y:S01]  /*07a0*/  @P0 LDC R21, c[0x0][0x40c] ;  /* 0x00010300ff150b82 */ /* 0x000e220000000800 */
[--C-:B-----5:R-:W-:Y:S01]  /*07b0*/  @P0 HADD2.F32 R20, -RZ, R16.reuse.H0_H0 ;  /* 0x20000010ff140230 */ /* 0x120fe20000004100 */
[----:B------:R-:W-:Y:S01]  /*07c0*/  CS2R R36, SRZ ;  /* 0x0000000000247805 */ /* 0x000fe2000001ff00 */
[----:B------:R-:W-:Y:S01]  /*07d0*/  @P0 HADD2.F32 R22, -RZ, R16.H1_H1 ;  /* 0x30000010ff160230 */ /* 0x000fe20000004100 */
[----:B------:R-:W-:Y:S01]  /*07e0*/  CS2R R26, SRZ ;  /* 0x00000000001a7805 */ /* 0x000fe2000001ff00 */
[--C-:B------:R-:W-:Y:S01]  /*07f0*/  @P0 HADD2.F32 R31, -RZ, R17.reuse.H0_H0 ;  /* 0x20000011ff1f0230 */ /* 0x100fe20000004100 */
[----:B------:R-:W-:Y:S02]  /*0800*/  CS2R R34, SRZ ;  /* 0x0000000000227805 */ /* 0x000fe4000001ff00 */
[----:B------:R-:W-:Y:S01]  /*0810*/  MOV R38, RZ ;  /* 0x000000ff00267202 */ /* 0x000fe20000000f00 */
[----:B------:R-:W2:Y:S08]  /*0820*/  @P0 LDC R23, c[0x0][0x40c] ;  /* 0x00010300ff170b82 */ /* 0x000eb00000000800 */
[----:B------:R-:W3:Y:S08]  /*0830*/  @P0 LDC R32, c[0x0][0x40c] ;  /* 0x00010300ff200b82 */ /* 0x000ef00000000800 */
[----:B------:R-:W4:Y:S01]  /*0840*/  @P0 LDC R33, c[0x0][0x40c] ;  /* 0x00010300ff210b82 */ /* 0x000f220000000800 */
[----:B0-----:R-:W-:Y:S01]  /*0850*/  @P0 FMUL.FTZ R36, R20, R21 ;  /* 0x0000001514240220 */ /* 0x001fe20000410000 */
[----:B------:R-:W-:-:S02]  /*0860*/  @P0 HADD2.F32 R20, -RZ, R17.H1_H1 ;  /* 0x30000011ff140230 */ /* 0x000fc40000004100 */
[----:B------:R-:W-:-:S04]  /*0870*/  @P0 HADD2.F32 R21, -RZ, R18.H0_H0 ;  /* 0x20000012ff150230 */ /* 0x000fc80000004100 */
[----:B------:R-:W0:Y:S01]  /*0880*/  @P0 LDC R40, c[0x0][0x40c] ;  /* 0x00010300ff280b82 */ /* 0x000e220000000800 */
[----:B--2---:R-:W-:Y:S01]  /*0890*/  @P0 FMUL.FTZ R26, R22, R23 ;  /* 0x00000017161a0220 */ /* 0x004fe20000410000 */
[----:B------:R-:W-:Y:S02]  /*08a0*/  @P0 HADD2.F32 R22, -RZ, R18.H1_H1 ;  /* 0x30000012ff160230 */ /* 0x000fe40000004100 */
[----:B------:R-:W-:-:S04]  /*08b0*/  @P0 HADD2.F32 R23, -RZ, R19.H0_H0 ;  /* 0x20000013ff170230 */ /* 0x000fc80000004100 */
[----:B------:R-:W2:Y:S01]  /*08c0*/  @P0 LDC R41, c[0x0][0x40c] ;  /* 0x00010300ff290b82 */ /* 0x000ea20000000800 */
[----:B---3--:R-:W-:Y:S01]  /*08d0*/  @P0 FMUL.FTZ R27, R31, R32 ;  /* 0x000000201f1b0220 */ /* 0x008fe20000410000 */
[----:B------:R-:W-:Y:S01]  /*08e0*/  @P0 HADD2.F32 R32, -RZ, R19.H1_H1 ;  /* 0x30000013ff200230 */ /* 0x000fe20000004100 */
[----:B------:R-:W-:-:S05]  /*08f0*/  MOV R31, RZ ;  /* 0x000000ff001f7202 */ /* 0x000fca0000000f00 */
[----:B------:R-:W3:Y:S01]  /*0900*/  @P0 LDC R44, c[0x0][0x40c] ;  /* 0x00010300ff2c0b82 */ /* 0x000ee20000000800 */
[----:B----4-:R-:W-:Y:S01]  /*0910*/  @P0 FMUL.FTZ R34, R20, R33 ;  /* 0x0000002114220220 */ /* 0x010fe20000410000 */
[----:B------:R-:W-:-:S06]  /*0920*/  F2FP.F16.F32.PACK_AB R20, RZ, R36 ;  /* 0x00000024ff14723e */ /* 0x000fcc00000000ff */
[----:B------:R-:W4:Y:S01]  /*0930*/  @P0 LDC R43, c[0x0][0x40c] ;  /* 0x00010300ff2b0b82 */ /* 0x000f220000000800 */
[----:B0-----:R-:W-:Y:S01]  /*0940*/  @P0 FMUL.FTZ R31, R21, R40 ;  /* 0x00000028151f0220 */ /* 0x001fe20000410000 */
[----:B------:R-:W-:-:S04]  /*0950*/  F2FP.F16.F32.PACK_AB R21, RZ, R26 ;  /* 0x0000001aff15723e */ /* 0x000fc800000000ff */
[----:B------:R-:W-:Y:S01]  /*0960*/  PRMT R20, R20, 0x5410, R21 ;  /* 0x0000541014147816 */ /* 0x000fe20000000015 */
[----:B--2---:R-:W-:Y:S01]  /*0970*/  @P0 FMUL.FTZ R38, R22, R41 ;  /* 0x0000002916260220 */ /* 0x004fe20000410000 */
[----:B------:R-:W-:-:S04]  /*0980*/  F2FP.F16.F32.PACK_AB R22, RZ, R27 ;  /* 0x0000001bff16723e */ /* 0x000fc800000000ff */
[----:B------:R-:W-:Y:S01]  /*0990*/  F2FP.F16.F32.PACK_AB R33, RZ, R38 ;  /* 0x00000026ff21723e */ /* 0x000fe200000000ff */
[----:B---3--:R-:W-:Y:S01]  /*09a0*/  @P0 FMUL.FTZ R37, R23, R44 ;  /* 0x0000002c17250220 */ /* 0x008fe20000410000 */
[----:B------:R-:W-:-:S04]  /*09b0*/  F2FP.F16.F32.PACK_AB R23, RZ, R34 ;  /* 0x00000022ff17723e */ /* 0x000fc800000000ff */
[----:B------:R-:W-:Y:S02]  /*09c0*/  F2FP.F16.F32.PACK_AB R40, RZ, R37 ;  /* 0x00000025ff28723e */ /* 0x000fe400000000ff */
[----:B------:R-:W-:Y:S01]  /*09d0*/  PRMT R21, R22, 0x5410, R23 ;  /* 0x0000541016157816 */ /* 0x000fe20000000017 */
[----:B----4-:R-:W-:Y:S01]  /*09e0*/  @P0 FMUL.FTZ R35, R32, R43 ;  /* 0x0000002b20230220 */ /* 0x010fe20000410000 */
[----:B------:R-:W-:-:S04]  /*09f0*/  F2FP.F16.F32.PACK_AB R32, RZ, R31 ;  /* 0x0000001fff20723e */ /* 0x000fc800000000ff */
[----:B------:R-:W-:Y:S02]  /*0a00*/  F2FP.F16.F32.PACK_AB R41, RZ, R35 ;  /* 0x00000023ff29723e */ /* 0x000fe400000000ff */
[----:B------:R-:W-:Y:S02]  /*0a10*/  PRMT R22, R32, 0x5410, R33 ;  /* 0x0000541020167816 */ /* 0x000fe40000000021 */
[----:B------:R-:W-:-:S07]  /*0a20*/  PRMT R23, R40, 0x5410, R41 ;  /* 0x0000541028177816 */ /* 0x000fce0000000029 */
.L_x_2097:
[----:B------:R-:W0:Y:S01]  /*0a30*/  LDC.64 R32, c[0x0][0x3a8] ;  /* 0x0000ea00ff207b82 */ /* 0x000e220000000a00 */
[----:B------:R-:W-:-:S07]  /*0a40*/  @P0 IADD3 R45, PT, PT, R42, 0x20, RZ ;  /* 0x000000202a2d0810 */ /* 0x000fce0007ffe0ff */
[----:B------:R-:W2:Y:S01]  /*0a50*/  @P0 LDC.64 R40, c[0x0][0x390] ;  /* 0x0000e400ff280b82 */ /* 0x000ea20000000a00 */
[----:B0-----:R-:W-:-:S05]  /*0a60*/  IMAD.WIDE.U32 R42, R47, 0x10, R32 ;  /* 0x000000102f2a7825 */ /* 0x001fca00078e0020 */
[----:B------:R0:W-:Y:S01]  /*0a70*/  STG.E.128 desc[UR6][R42.64], R20 ;  /* 0x000000142a007986 */ /* 0x0001e2000c101d06 */
[----:B--2---:R-:W-:-:S05]  /*0a80*/  @P0 IMAD.WIDE.U32 R40, R45, 0x10, R40 ;  /* 0x000000102d280825 */ /* 0x004fca00078e0028 */
[----:B------:R0:W5:Y:S01]  /*0a90*/  @P0 LDG.E.128 R16, desc[UR6][R40.64] ;  /* 0x0000000628100981 */ /* 0x000162000c1e1d00 */
[----:B------:R-:W-:Y:S01]  /*0aa0*/  IADD3 R47, PT, PT, R47, 0x20, RZ ;  /* 0x000000202f2f7810 */ /* 0x000fe20007ffe0ff */
[----:B------:R-:W-:Y:S06]  /*0ab0*/  BRA.U !UP0, `(.L_x_2098) ;  /* 0x0000000108c47547 */ /* 0x000fec000b800000 */
[----:B0-----:R-:W0:Y:S02]  /*0ac0*/  LDC.64 R20, c[0x0][0x3a0] ;  /* 0x0000e800ff147b82 */ /* 0x001e240000000a00 */
[----:B0-----:R-:W-:-:S06]  /*0ad0*/  IMAD.WIDE.U32 R20, R47, 0x10, R20 ;  /* 0x000000102f147825 */ /* 0x001fcc00078e0014 */
[----:B------:R-:W2:Y:S01]  /*0ae0*/  LDG.E.128 R20, desc[UR6][R20.64] ;  /* 0x0000000614147981 */ /* 0x000ea2000c1e1d00 */
[----:B------:R-:W-:-:S13]  /*0af0*/  ISETP.GT.AND P0, PT, R39, RZ, PT ;  /* 0x000000ff2700720c */ /* 0x000fda0003f04270 */
[----:B------:R-:W0:Y:S01]  /*0b00*/  @P0 LDC R44, c[0x0][0x40c] ;  /* 0x00010300ff2c0b82 */ /* 0x000e220000000800 */
[----:B-----5:R-:W-:-:S07]  /*0b10*/  @P0 HADD2.F32 R40, -RZ, R17.H0_H0 ;  /* 0x20000011ff280230 */ /* 0x020fce0000004100 */
[----:B------:R-:W3:Y:S08]  /*0b20*/  @P0 LDC R46, c[0x0][0x40c] ;  /* 0x00010300ff2e0b82 */ /* 0x000ef00000000800 */
[----:B------:R-:W4:Y:S08]  /*0b30*/  @P0 LDC R43, c[0x0][0x40c] ;  /* 0x00010300ff2b0b82 */ /* 0x000f300000000800 */
[----:B------:R-:W1:Y:S08]  /*0b40*/  @P0 LDC R42, c[0x0][0x40c] ;  /* 0x00010300ff2a0b82 */ /* 0x000e700000000800 */
[----:B------:R-:W1:Y:S08]  /*0b50*/  @P0 LDC R45, c[0x0][0x40c] ;  /* 0x00010300ff2d0b82 */ /* 0x000e700000000800 */
[----:B------:R-:W1:Y:S01]  /*0b60*/  @P0 LDC R48, c[0x0][0x40c] ;  /* 0x00010300ff300b82 */ /* 0x000e620000000800 */
[----:B--2---:R-:W-:-:S02]  /*0b70*/  HADD2.F32 R39, -RZ, R21.H0_H0 ;  /* 0x20000015ff277230 */ /* 0x004fc40000004100 */
[----:B------:R-:W-:Y:S02]  /*0b80*/  HADD2.F32 R41, -RZ, R21.H1_H1 ;  /* 0x30000015ff297230 */ /* 0x000fe40000004100 */
[----:B------:R-:W-:Y:S02]  /*0b90*/  @P0 HADD2.F32 R21, -RZ, R18.H0_H0 ;  /* 0x20000012ff150230 */ /* 0x000fe40000004100 */
[----:B0-----:R-:W-:Y:S01]  /*0ba0*/  @P0 FFMA.FTZ R39, R40, R44, R39 ;  /* 0x0000002c28270223 */ /* 0x001fe20000010027 */
[----:B------:R-:W-:Y:S02]  /*0bb0*/  @P0 HADD2.F32 R44, -RZ, R17.H1_H1 ;  /* 0x30000011ff2c0230 */ /* 0x000fe40000004100 */
[----:B------:R-:W-:-:S03]  /*0bc0*/  HADD2.F32 R40, -RZ, R22.H0_H0 ;  /* 0x20000016ff287230 */ /* 0x000fc60000004100 */
[----:B---3--:R-:W-:Y:S01]  /*0bd0*/  @P0 FFMA.FTZ R41, R44, R46, R41 ;  /* 0x0000002e2c290223 */ /* 0x008fe20000010029 */
[----:B------:R-:W-:Y:S02]  /*0be0*/  HADD2.F32 R44, -RZ, R22.H1_H1 ;  /* 0x30000016ff2c7230 */ /* 0x000fe40000004100 */
[----:B----4-:R-:W-:Y:S01]  /*0bf0*/  @P0 FFMA.FTZ R40, R21, R43, R40 ;  /* 0x0000002b15280223 */ /* 0x010fe20000010028 */
[----:B------:R-:W0:Y:S01]  /*0c00*/  @P0 LDC R22, c[0x0][0x40c] ;  /* 0x00010300ff160b82 */ /* 0x000e220000000800 */
[----:B------:R-:W-:Y:S02]  /*0c10*/  @P0 HADD2.F32 R21, -RZ, R18.H1_H1 ;  /* 0x30000012ff150230 */ /* 0x000fe40000004100 */
[--C-:B------:R-:W-:Y:S01]  /*0c20*/  HADD2.F32 R43, -RZ, R23.reuse.H0_H0 ;  /* 0x20000017ff2b7230 */ /* 0x100fe20000004100 */
[----:B------:R-:W-:Y:S01]  /*0c30*/  F2FP.F16.F32.PACK_AB R50, RZ, R40 ;  /* 0x00000028ff32723e */ /* 0x000fe200000000ff */
[----:B------:R-:W-:Y:S02]  /*0c40*/  HADD2.F32 R46, -RZ, R23.H1_H1 ;  /* 0x30000017ff2e7230 */ /* 0x000fe40000004100 */
[----:B-1----:R-:W-:Y:S01]  /*0c50*/  @P0 FFMA.FTZ R44, R21, R42, R44 ;  /* 0x0000002a152c0223 */ /* 0x002fe2000001002c */
[----:B------:R-:W-:Y:S01]  /*0c60*/  @P0 HADD2.F32 R42, -RZ, R19.H0_H0 ;  /* 0x20000013ff2a0230 */ /* 0x000fe20000004100 */
[----:B------:R-:W1:Y:S03]  /*0c70*/  @P0 LDC R21, c[0x0][0x40c] ;  /* 0x00010300ff150b82 */ /* 0x000e660000000800 */
[----:B------:R-:W-:Y:S01]  /*0c80*/  F2FP.F16.F32.PACK_AB R51, RZ, R44 ;  /* 0x0000002cff33723e */ /* 0x000fe200000000ff */
[----:B------:R-:W-:Y:S01]  /*0c90*/  @P0 FFMA.FTZ R43, R42, R45, R43 ;  /* 0x0000002d2a2b0223 */ /* 0x000fe2000001002b */
[----:B------:R-:W-:-:S02]  /*0ca0*/  HADD2.F32 R42, -RZ, R20.H1_H1 ;  /* 0x30000014ff2a7230 */ /* 0x000fc40000004100 */
[----:B------:R-:W-:Y:S02]  /*0cb0*/  @P0 HADD2.F32 R45, -RZ, R16.H1_H1 ;  /* 0x30000010ff2d0230 */ /* 0x000fe40000004100 */
[----:B------:R-:W-:-:S03]  /*0cc0*/  F2FP.F16.F32.PACK_AB R23, RZ, R43 ;  /* 0x0000002bff17723e */ /* 0x000fc600000000ff */
[----:B0-----:R-:W-:Y:S01]  /*0cd0*/  @P0 FFMA.FTZ R42, R45, R22, R42 ;  /* 0x000000162d2a0223 */ /* 0x001fe2000001002a */
[----:B------:R-:W-:Y:S01]  /*0ce0*/  HADD2.F32 R45, -RZ, R20.H0_H0 ;  /* 0x20000014ff2d7230 */ /* 0x000fe20000004100 */
[----:B------:R-:W-:Y:S01]  /*0cf0*/  F2FP.F16.F32.PACK_AB R22, RZ, R41 ;  /* 0x00000029ff16723e */ /* 0x000fe200000000ff */
[----:B------:R-:W-:Y:S02]  /*0d00*/  @P0 HADD2.F32 R20, -RZ, R16.H0_H0 ;  /* 0x20000010ff140230 */ /* 0x000fe40000004100 */
[----:B------:R-:W-:-:S03]  /*0d10*/  F2FP.F16.F32.PACK_AB R49, RZ, R42 ;  /* 0x0000002aff31723e */ /* 0x000fc600000000ff */
[----:B-1----:R-:W-:Y:S01]  /*0d20*/  @P0 FFMA.FTZ R45, R20, R21, R45 ;  /* 0x00000015142d0223 */ /* 0x002fe2000001002d */
[----:B------:R-:W-:-:S04]  /*0d30*/  @P0 HADD2.F32 R21, -RZ, R19.H1_H1 ;  /* 0x30000013ff150230 */ /* 0x000fc80000004100 */
[----:B------:R-:W-:Y:S01]  /*0d40*/  F2FP.F16.F32.PACK_AB R20, RZ, R45 ;  /* 0x0000002dff14723e */ /* 0x000fe200000000ff */
[----:B------:R-:W-:Y:S01]  /*0d50*/  @P0 FFMA.FTZ R46, R21, R48, R46 ;  /* 0x00000030152e0223 */ /* 0x000fe2000001002e */
[----:B------:R-:W-:Y:S02]  /*0d60*/  F2FP.F16.F32.PACK_AB R21, RZ, R39 ;  /* 0x00000027ff15723e */ /* 0x000fe400000000ff */
[----:B------:R-:W-:Y:S02]  /*0d70*/  PRMT R20, R20, 0x5410, R49 ;  /* 0x0000541014147816 */ /* 0x000fe40000000031 */
[----:B------:R-:W-:Y:S02]  /*0d80*/  F2FP.F16.F32.PACK_AB R48, RZ, R46 ;  /* 0x0000002eff30723e */ /* 0x000fe400000000ff */
[----:B------:R-:W-:Y:S02]  /*0d90*/  PRMT R21, R21, 0x5410, R22 ;  /* 0x0000541015157816 */ /* 0x000fe40000000016 */
[----:B------:R-:W-:-:S02]  /*0da0*/  PRMT R22, R50, 0x5410, R51 ;  /* 0x0000541032167816 */ /* 0x000fc40000000033 */
[----:B------:R-:W-:Y:S01]  /*0db0*/  PRMT R23, R23, 0x5410, R48 ;  /* 0x0000541017177816 */ /* 0x000fe20000000030 */
[----:B------:R-:W-:Y:S06]  /*0dc0*/  BRA `(.L_x_2099) ;  /* 0x0000000000b07947 */ /* 0x000fec0003800000 */
.L_x_2098:
[----:B0-----:R-:W0:Y:S01]  /*0dd0*/  @P0 LDC R23, c[0x0][0x40c] ;  /* 0x00010300ff170b82 */ /* 0x001e220000000800 */
[--C-:B-----5:R-:W-:Y:S01]  /*0de0*/  @P0 HADD2.F32 R22, -RZ, R16.reuse.H0_H0 ;  /* 0x20000010ff160230 */ /* 0x120fe20000004100 */
[----:B------:R-:W-:Y:S01]  /*0df0*/  MOV R45, RZ ;  /* 0x000000ff002d7202 */ /* 0x000fe20000000f00 */
[----:B------:R-:W-:Y:S02]  /*0e00*/  @P0 HADD2.F32 R39, -RZ, R16.H1_H1 ;  /* 0x30000010ff270230 */ /* 0x000fe40000004100 */
[----:B------:R-:W-:Y:S02]  /*0e10*/  HFMA2 R42, -RZ, RZ, 0, 0 ;  /* 0x00000000ff2a7431 */ /* 0x000fe400000001ff */
[----:B------:R-:W-:Y:S02]  /*0e20*/  @P0 HADD2.F32 R44, -RZ, R17.H1_H1 ;  /* 0x30000011ff2c0230 */ /* 0x000fe40000004100 */
[----:B------:R-:W-:Y:S02]  /*0e30*/  HFMA2 R41, -RZ, RZ, 0, 0 ;  /* 0x00000000ff297431 */ /* 0x000fe400000001ff */
[----:B------:R-:W-:Y:S01]  /*0e40*/  @P0 HADD2.F32 R46, -RZ, R18.H1_H1 ;  /* 0x30000012ff2e0230 */ /* 0x000fe20000004100 */
[----:B------:R-:W2:Y:S08]  /*0e50*/  @P0 LDC R40, c[0x0][0x40c] ;  /* 0x00010300ff280b82 */ /* 0x000eb00000000800 */
[----:B------:R-:W3:Y:S08]  /*0e60*/  @P0 LDC R43, c[0x0][0x40c] ;  /* 0x00010300ff2b0b82 */ /* 0x000ef00000000800 */
[----:B------:R-:W4:Y:S01]  /*0e70*/  @P0 LDC R49, c[0x0][0x40c] ;  /* 0x00010300ff310b82 */ /* 0x000f220000000800 */
[----:B0-----:R-:W-:-:S07]  /*0e80*/  @P0 FMUL.FTZ R45, R22, R23 ;  /* 0x00000017162d0220 */ /* 0x001fce0000410000 */
[----:B------:R-:W0:Y:S01]  /*0e90*/  @P0 LDC R20, c[0x0][0x40c] ;  /* 0x00010300ff140b82 */ /* 0x000e220000000800 */
[----:B--2---:R-:W-:Y:S01]  /*0ea0*/  @P0 FMUL.FTZ R42, R39, R40 ;  /* 0x00000028272a0220 */ /* 0x004fe20000410000 */
[----:B------:R-:W-:Y:S01]  /*0eb0*/  @P0 HADD2.F32 R40, -RZ, R17.H0_H0 ;  /* 0x20000011ff280230 */ /* 0x000fe20000004100 */
[----:B------:R-:W-:-:S05]  /*0ec0*/  MOV R39, RZ ;  /* 0x000000ff00277202 */ /* 0x000fca0000000f00 */
[----:B------:R-:W2:Y:S01]  /*0ed0*/  @P0 LDC R21, c[0x0][0x40c] ;  /* 0x00010300ff150b82 */ /* 0x000ea20000000800 */
[----:B---3--:R-:W-:Y:S01]  /*0ee0*/  @P0 FMUL.FTZ R39, R40, R43 ;  /* 0x0000002b28270220 */ /* 0x008fe20000410000 */
[----:B------:R-:W-:Y:S01]  /*0ef0*/  @P0 HADD2.F32 R43, -RZ, R18.H0_H0 ;  /* 0x20000012ff2b0230 */ /* 0x000fe20000004100 */
[----:B------:R-:W-:-:S05]  /*0f00*/  MOV R40, RZ ;  /* 0x000000ff00287202 */ /* 0x000fca0000000f00 */
[----:B------:R-:W3:Y:S01]  /*0f10*/  @P0 LDC R22, c[0x0][0x40c] ;  /* 0x00010300ff160b82 */ /* 0x000ee20000000800 */
[----:B----4-:R-:W-:Y:S01]  /*0f20*/  @P0 FMUL.FTZ R41, R44, R49 ;  /* 0x000000312c290220 */ /* 0x010fe20000410000 */
[----:B------:R-:W-:-:S04]  /*0f30*/  HFMA2 R44, -RZ, RZ, 0, 0 ;  /* 0x00000000ff2c7431 */ /* 0x000fc800000001ff */
[----:B------:R-:W-:Y:S02]  /*0f40*/  F2FP.F16.F32.PACK_AB R49, RZ, R41 ;  /* 0x00000029ff31723e */ /* 0x000fe400000000ff */
[----:B------:R-:W4:Y:S01]  /*0f50*/  @P0 LDC R23, c[0x0][0x40c] ;  /* 0x00010300ff170b82 */ /* 0x000f220000000800 */
[----:B0-----:R-:W-:Y:S01]  /*0f60*/  @P0 FMUL.FTZ R40, R43, R20 ;  /* 0x000000142b280220 */ /* 0x001fe20000410000 */
[----:B------:R-:W-:Y:S01]  /*0f70*/  @P0 HADD2.F32 R20, -RZ, R19.H1_H1 ;  /* 0x30000013ff140230 */ /* 0x000fe20000004100 */
[----:B------:R-:W-:-:S03]  /*0f80*/  MOV R43, RZ ;  /* 0x000000ff002b7202 */ /* 0x000fc60000000f00 */
[----:B------:R-:W-:Y:S01]  /*0f90*/  F2FP.F16.F32.PACK_AB R50, RZ, R40 ;  /* 0x00000028ff32723e */ /* 0x000fe200000000ff */
[----:B--2---:R-:W-:Y:S01]  /*0fa0*/  @P0 FMUL.FTZ R44, R46, R21 ;  /* 0x000000152e2c0220 */ /* 0x004fe20000410000 */
[----:B------:R-:W-:Y:S02]  /*0fb0*/  @P0 HADD2.F32 R21, -RZ, R19.H0_H0 ;  /* 0x20000013ff150230 */ /* 0x000fe40000004100 */
[----:B------:R-:W-:Y:S02]  /*0fc0*/  HFMA2 R46, -RZ, RZ, 0, 0 ;  /* 0x00000000ff2e7431 */ /* 0x000fe400000001ff */
[----:B------:R-:W-:Y:S01]  /*0fd0*/  F2FP.F16.F32.PACK_AB R51, RZ, R44 ;  /* 0x0000002cff33723e */ /* 0x000fe200000000ff */
[----:B---3--:R-:W-:Y:S01]  /*0fe0*/  @P0 FMUL.FTZ R43, R21, R22 ;  /* 0x00000016152b0220 */ /* 0x008fe20000410000 */
[----:B------:R-:W-:Y:S02]  /*0ff0*/  F2FP.F16.F32.PACK_AB R21, RZ, R42 ;  /* 0x0000002aff15723e */ /* 0x000fe400000000ff */
[----:B------:R-:W-:Y:S01]  /*1000*/  F2FP.F16.F32.PACK_AB R22, RZ, R39 ;  /* 0x00000027ff16723e */ /* 0x000fe200000000ff */
[----:B----4-:R-:W-:Y:S01]  /*1010*/  @P0 FMUL.FTZ R46, R20, R23 ;  /* 0x00000017142e0220 */ /* 0x010fe20000410000 */
[----:B------:R-:W-:-:S02]  /*1020*/  F2FP.F16.F32.PACK_AB R20, RZ, R45 ;  /* 0x0000002dff14723e */ /* 0x000fc400000000ff */
[----:B------:R-:W-:Y:S02]  /*1030*/  F2FP.F16.F32.PACK_AB R23, RZ, R43 ;  /* 0x0000002bff17723e */ /* 0x000fe400000000ff */
[----:B------:R-:W-:Y:S02]  /*1040*/  F2FP.F16.F32.PACK_AB R48, RZ, R46 ;  /* 0x0000002eff30723e */ /* 0x000fe400000000ff */
[----:B------:R-:W-:Y:S02]  /*1050*/  PRMT R20, R20, 0x5410, R21 ;  /* 0x0000541014147816 */ /* 0x000fe40000000015 */
[----:B------:R-:W-:Y:S02]  /*1060*/  PRMT R21, R22, 0x5410, R49 ;  /* 0x0000541016157816 */ /* 0x000fe40000000031 */
[----:B------:R-:W-:Y:S02]  /*1070*/  PRMT R22, R50, 0x5410, R51 ;  /* 0x0000541032167816 */ /* 0x000fe40000000033 */
[----:B------:R-:W-:-:S07]  /*1080*/  PRMT R23, R23, 0x5410, R48 ;  /* 0x0000541017177816 */ /* 0x000fce0000000030 */
.L_x_2099:
        /* <DEDUP_REMOVED lines=21> */
[----:B------:R-:W0:Y:S01]  /*11e0*/  SHFL.BFLY PT, R20, R47, 0x1, 0x1f ;  /* 0x0c201f002f147f89 */ /* 0x000e2200000e0000 */
[----:B------:R-:W2:Y:S01]  /*11f0*/  LDC R22, c[0x0][0x400] ;  /* 0x00010000ff167b82 */ /* 0x000ea20000000800 */
        /* <DEDUP_REMOVED lines=9> */
[----:B--2---:R-:W-:-:S04]  /*1290*/  FMUL.FTZ R47, R51, R22 ;  /* 0x00000016332f7220 */ /* 0x004fc80000410000 */
        /* <DEDUP_REMOVED lines=41> */
.L_x_2115:
        /* <DEDUP_REMOVED lines=16> */
[--C-:B------:R-:W-:Y:S02]  /*1630*/  HADD2.F32 R47, -RZ, R5.reuse.H0_H0 ;  /* 0x20000005ff2f7230 */ /* 0x100fe40000004100 */
[--C-:B------:R-:W-:Y:S02]  /*1640*/  HADD2.F32 R21, -RZ, R12.reuse.H0_H0 ;  /* 0x2000000cff157230 */ /* 0x100fe40000004100 */
[C---:B------:R-:W-:Y:S01]  /*1650*/  FADD.FTZ R36, -R22.reuse, R36 ;  /* 0x0000002416247221 */ /* 0x040fe20000010100 */
[C---:B------:R-:W-:Y:S01]  /*1660*/  FADD.FTZ R26, -R22.reuse, R26 ;  /* 0x0000001a161a7221 */ /* 0x040fe20000010100 */
[----:B------:R-:W-:Y:S02]  /*1670*/  HADD2.F32 R23, -RZ, R5.H1_H1 ;  /* 0x30000005ff177230 */ /* 0x000fe40000004100 */
[----:B------:R-:W-:Y:S01]  /*1680*/  FADD.FTZ R20, -R22, R27 ;  /* 0x0000001b16147221 */ /* 0x000fe20000010100 */
[----:B------:R-:W-:-:S02]  /*1690*/  HADD2.F32 R49, -RZ, R12.H1_H1 ;  /* 0x3000000cff317230 */ /* 0x000fc40000004100 */
[C---:B------:R-:W-:Y:S01]  /*16a0*/  FMUL.FTZ R36, R33.reuse, R36 ;  /* 0x0000002421247220 */ /* 0x040fe20000410000 */
[C---:B------:R-:W-:Y:S01]  /*16b0*/  FMUL.FTZ R26, R33.reuse, R26 ;  /* 0x0000001a211a7220 */ /* 0x040fe20000410000 */
[C---:B------:R-:W-:Y:S01]  /*16c0*/  FMUL.FTZ R20, R33.reuse, R20 ;  /* 0x0000001421147220 */ /* 0x040fe20000410000 */
[----:B------:R-:W-:Y:S01]  /*16d0*/  FADD.FTZ R34, -R22, R34 ;  /* 0x0000002216227221 */ /* 0x000fe20000010100 */
[----:B------:R-:W-:Y:S01]  /*16e0*/  FFMA.FTZ R47, R36, R47, R21 ;  /* 0x0000002f242f7223 */ /* 0x000fe20000010015 */
[----:B------:R-:W-:Y:S01]  /*16f0*/  FFMA.FTZ R26, R26, R23, R49 ;  /* 0x000000171a1a7223 */ /* 0x000fe20000010031 */
[----:B------:R-:W-:Y:S02]  /*1700*/  HADD2.F32 R21, -RZ, R4.H0_H0 ;  /* 0x20000004ff157230 */ /* 0x000fe40000004100 */
[----:B------:R-:W-:Y:S01]  /*1710*/  FADD.FTZ R38, -R22, R38 ;  /* 0x0000002616267221 */ /* 0x000fe20000010100 */
[----:B------:R-:W-:Y:S02]  /*1720*/  HADD2.F32 R23, -RZ, R13.H0_H0 ;  /* 0x2000000dff177230 */ /* 0x000fe40000004100 */
[----:B------:R-:W-:Y:S01]  /*1730*/  FMUL.FTZ R27, R33, R34 ;  /* 0x00000022211b7220 */ /* 0x000fe20000410000 */
[----:B------:R-:W-:-:S02]  /*1740*/  HADD2.F32 R49, -RZ, R3.H0_H0 ;  /* 0x20000003ff317230 */ /* 0x000fc40000004100 */
[C---:B------:R-:W-:Y:S01]  /*1750*/  FMUL.FTZ R38, R33.reuse, R38 ;  /* 0x0000002621267220 */ /* 0x040fe20000410000 */
[----:B------:R-:W-:Y:S02]  /*1760*/  HADD2.F32 R32, -RZ, R4.H1_H1 ;  /* 0x30000004ff207230 */ /* 0x000fe40000004100 */
[----:B------:R-:W-:Y:S01]  /*1770*/  FFMA.FTZ R36, R20, R21, R23 ;  /* 0x0000001514247223 */ /* 0x000fe20000010017 */
[C---:B------:R-:W-:Y:S01]  /*1780*/  FADD.FTZ R20, -R22.reuse, R31 ;  /* 0x0000001f16147221 */ /* 0x040fe20000010100 */
[----:B------:R-:W-:Y:S02]  /*1790*/  HADD2.F32 R21, -RZ, R14.H0_H0 ;  /* 0x2000000eff157230 */ /* 0x000fe40000004100 */
[----:B------:R-:W-:Y:S01]  /*17a0*/  FADD.FTZ R42, -R22, R42 ;  /* 0x0000002a162a7221 */ /* 0x000fe20000010100 */
[----:B------:R-:W-:Y:S02]  /*17b0*/  HADD2.F32 R48, -RZ, R13.H1_H1 ;  /* 0x3000000dff307230 */ /* 0x000fe40000004100 */
[----:B------:R-:W-:Y:S01]  /*17c0*/  FMUL.FTZ R20, R33, R20 ;  /* 0x0000001421147220 */ /* 0x000fe20000410000 */
[----:B------:R-:W-:-:S02]  /*17d0*/  HADD2.F32 R23, -RZ, R3.H1_H1 ;  /* 0x30000003ff177230 */ /* 0x000fc40000004100 */
[----:B------:R-:W-:Y:S01]  /*17e0*/  FMUL.FTZ R42, R33, R42 ;  /* 0x0000002a212a7220 */ /* 0x000fe20000410000 */
[----:B------:R-:W-:Y:S02]  /*17f0*/  HADD2.F32 R31, -RZ, R14.H1_H1 ;  /* 0x3000000eff1f7230 */ /* 0x000fe40000004100 */
[----:B------:R-:W-:Y:S01]  /*1800*/  FFMA.FTZ R49, R20, R49, R21 ;  /* 0x0000003114317223 */ /* 0x000fe20000010015 */
[----:B------:R-:W-:Y:S01]  /*1810*/  FADD.FTZ R20, -R22, R37 ;  /* 0x0000002516147221 */ /* 0x000fe20000010100 */
[----:B------:R-:W-:Y:S01]  /*1820*/  FFMA.FTZ R27, R27, R32, R48 ;  /* 0x000000201b1b7223 */ /* 0x000fe20000010030 */
[--C-:B------:R-:W-:Y:S02]  /*1830*/  HADD2.F32 R21, -RZ, R2.reuse.H0_H0 ;  /* 0x20000002ff157230 */ /* 0x100fe40000004100 */
[----:B------:R-:W-:Y:S01]  /*1840*/  FFMA.FTZ R48, R38, R23, R31 ;  /* 0x0000001726307223 */ /* 0x000fe2000001001f */
[----:B------:R-:W-:Y:S02]  /*1850*/  HADD2.F32 R23, -RZ, R15.H0_H0 ;  /* 0x2000000fff177230 */ /* 0x000fe40000004100 */
[----:B------:R-:W-:Y:S01]  /*1860*/  FADD.FTZ R32, -R22, R35 ;  /* 0x0000002316207221 */ /* 0x000fe20000010100 */
[----:B------:R-:W-:Y:S01]  /*1870*/  FMUL.FTZ R20, R33, R20 ;  /* 0x0000001421147220 */ /* 0x000fe20000410000 */
[----:B------:R-:W-:-:S02]  /*1880*/  HADD2.F32 R31, -RZ, R2.H1_H1 ;  /* 0x30000002ff1f7230 */ /* 0x000fc40000004100 */
[----:B------:R-:W-:Y:S01]  /*1890*/  FADD.FTZ R40, -R22, R40 ;  /* 0x0000002816287221 */ /* 0x000fe20000010100 */
[----:B------:R-:W-:Y:S02]  /*18a0*/  HADD2.F32 R35, -RZ, R15.H1_H1 ;  /* 0x3000000fff237230 */ /* 0x000fe40000004100 */
[C---:B------:R-:W-:Y:S01]  /*18b0*/  FMUL.FTZ R32, R33.reuse, R32 ;  /* 0x0000002021207220 */ /* 0x040fe20000410000 */
[----:B0-----:R-:W-:Y:S01]  /*18c0*/  FFMA.FTZ R50, R20, R21, R23 ;  /* 0x0000001514327223 */ /* 0x001fe20000010017 */
[----:B------:R-:W-:Y:S01]  /*18d0*/  FADD.FTZ R20, -R22, R45 ;  /* 0x0000002d16147221 */ /* 0x000fe20000010100 */
[----:B------:R-:W-:Y:S02]  /*18e0*/  HADD2.F32 R21, -RZ, R0.H0_H0 ;  /* 0x20000000ff157230 */ /* 0x000fe40000004100 */
[----:B------:R-:W-:Y:S01]  /*18f0*/  FFMA.FTZ R23, R32, R31, R35 ;  /* 0x0000001f20177223 */ /* 0x000fe20000010023 */
[----:B------:R-:W-:Y:S02]  /*1900*/  HADD2.F32 R31, -RZ, R8.H0_H0 ;  /* 0x20000008ff1f7230 */ /* 0x000fe40000004100 */
[----:B------:R-:W-:Y:S01]  /*1910*/  FMUL.FTZ R20, R33, R20 ;  /* 0x0000001421147220 */ /* 0x000fe20000410000 */
[----:B------:R-:W-:-:S02]  /*1920*/  HADD2.F32 R35, -RZ, R0.H1_H1 ;  /* 0x30000000ff237230 */ /* 0x000fc40000004100 */
[----:B------:R-:W-:Y:S01]  /*1930*/  FADD.FTZ R32, -R22, R41 ;  /* 0x0000002916207221 */ /* 0x000fe20000010100 */
[----:B------:R-:W-:Y:S02]  /*1940*/  HADD2.F32 R37, -RZ, R8.H1_H1 ;  /* 0x30000008ff257230 */ /* 0x000fe40000004100 */
[----:B------:R-:W-:Y:S01]  /*1950*/  FFMA.FTZ R38, R20, R21, R31 ;  /* 0x0000001514267223 */ /* 0x000fe2000001001f */
[----:B------:R-:W-:Y:S01]  /*1960*/  FADD.FTZ R20, -R22, R39 ;  /* 0x0000002716147221 */ /* 0x000fe20000010100 */
[----:B------:R-:W-:Y:S02]  /*1970*/  HADD2.F32 R39, -RZ, R9.H1_H1 ;  /* 0x30000009ff277230 */ /* 0x000fe40000004100 */
[C---:B------:R-:W-:Y:S01]  /*1980*/  FMUL.FTZ R32, R33.reuse, R32 ;  /* 0x0000002021207220 */ /* 0x040fe20000410000 */
[----:B------:R-:W-:Y:S01]  /*1990*/  FFMA.FTZ R31, R42, R35, R37 ;  /* 0x000000232a1f7223 */ /* 0x000fe20000010025 */
[--C-:B------:R-:W-:Y:S02]  /*19a0*/  HADD2.F32 R35, -RZ, R30.reuse.H1_H1 ;  /* 0x3000001eff237230 */ /* 0x100fe40000004100 */
[----:B------:R-:W-:Y:S01]  /*19b0*/  FMUL.FTZ R20, R33, R20 ;  /* 0x0000001421147220 */ /* 0x000fe20000410000 */
[----:B------:R-:W-:-:S02]  /*19c0*/  HADD2.F32 R37, -RZ, R30.H0_H0 ;  /* 0x2000001eff257230 */ /* 0x000fc40000004100 */
[----:B------:R-:W-:Y:S01]  /*19d0*/  FADD.FTZ R44, -R22, R44 ;  /* 0x0000002c162c7221 */ /* 0x000fe20000010100 */
[----:B------:R-:W-:Y:S02]  /*19e0*/  HADD2.F32 R21, -RZ, R9.H0_H0 ;  /* 0x20000009ff157230 */ /* 0x000fe40000004100 */
[----:B------:R-:W-:Y:S01]  /*19f0*/  FFMA.FTZ R42, R32, R35, R39 ;  /* 0x00000023202a7223 */ /* 0x000fe20000010027 */
[----:B------:R-:W-:Y:S01]  /*1a00*/  IADD3 R32, PT, PT, R24, -0x1, RZ ;  /* 0xffffffff18207810 */ /* 0x000fe20007ffe0ff */
[----:B------:R-:W-:Y:S02]  /*1a10*/  HADD2.F32 R35, -RZ, R29.H0_H0 ;  /* 0x2000001dff237230 */ /* 0x000fe40000004100 */
[----:B------:R-:W-:Y:S01]  /*1a20*/  FMUL.FTZ R24, R33, R40 ;  /* 0x0000002821187220 */ /* 0x000fe20000410000 */
[----:B------:R-:W-:Y:S01]  /*1a30*/  FFMA.FTZ R37, R20, R37, R21 ;  /* 0x0000002514257223 */ /* 0x000fe20000010015 */
[----:B------:R-:W-:Y:S01]  /*1a40*/  HADD2.F32 R39, -RZ, R10.H0_H0 ;  /* 0x2000000aff277230 */ /* 0x000fe20000004100 */
[----:B------:R-:W0:Y:S01]  /*1a50*/  LDC.64 R20, c[0x0][0x428] ;  /* 0x00010a00ff147b82 */ /* 0x000e220000000a00 */
[----:B------:R-:W-:-:S02]  /*1a60*/  IMAD R32, R32, R25, RZ ;  /* 0x0000001920207224 */ /* 0x000fc400078e02ff */
[C---:B------:R-:W-:Y:S01]  /*1a70*/  FADD.FTZ R34, -R22.reuse, R43 ;  /* 0x0000002b16227221 */ /* 0x040fe20000010100 */
[----:B------:R-:W-:Y:S01]  /*1a80*/  FADD.FTZ R22, -R22, R46 ;  /* 0x0000002e16167221 */ /* 0x000fe20000010100 */
[----:B------:R-:W-:Y:S01]  /*1a90*/  FFMA.FTZ R24, R24, R35, R39 ;  /* 0x0000002318187223 */ /* 0x000fe20000010027 */
[----:B------:R-:W-:Y:S01]  /*1aa0*/  HADD2.F32 R40, -RZ, R29.H1_H1 ;  /* 0x3000001dff287230 */ /* 0x000fe20000004100 */
[----:B------:R-:W-:Y:S01]  /*1ab0*/  SHF.R.S32.HI R35, RZ, 0x1f, R32 ;  /* 0x0000001fff237819 */ /* 0x000fe20000011420 */
[----:B------:R-:W-:Y:S02]  /*1ac0*/  HADD2.F32 R52, -RZ, R10.H1_H1 ;  /* 0x3000000aff347230 */ /* 0x000fe40000004100 */
[----:B------:R-:W-:Y:S01]  /*1ad0*/  FMUL.FTZ R25, R33, R44 ;  /* 0x0000002c21197220 */ /* 0x000fe20000410000 */
[----:B------:R-:W-:Y:S01]  /*1ae0*/  HADD2.F32 R41, -RZ, R28.H0_H0 ;  /* 0x2000001cff297230 */ /* 0x000fe20000004100 */
[----:B------:R-:W-:Y:S01]  /*1af0*/  LEA.HI R32, R35, R32, RZ, 0x3 ;  /* 0x0000002023207211 */ /* 0x000fe200078f18ff */
[----:B------:R-:W-:-:S02]  /*1b00*/  HADD2.F32 R43, -RZ, R11.H0_H0 ;  /* 0x2000000bff2b7230 */ /* 0x000fc40000004100 */
[C---:B------:R-:W-:Y:S01]  /*1b10*/  FMUL.FTZ R34, R33.reuse, R34 ;  /* 0x0000002221227220 */ /* 0x040fe20000410000 */
[----:B------:R-:W-:Y:S01]  /*1b20*/  HADD2.F32 R45, -RZ, R28.H1_H1 ;  /* 0x3000001cff2d7230 */ /* 0x000fe20000004100 */
[----:B------:R-:W-:Y:S01]  /*1b30*/  LEA.HI.SX32 R35, R32, R7, 0x1d ;  /* 0x0000000720237211 */ /* 0x000fe200078feaff */
[----:B------:R-:W-:Y:S02]  /*1b40*/  HADD2.F32 R51, -RZ, R11.H1_H1 ;  /* 0x3000000bff337230 */ /* 0x000fe40000004100 */
[----:B------:R-:W-:Y:S01]  /*1b50*/  FMUL.FTZ R22, R33, R22 ;  /* 0x0000001621167220 */ /* 0x000fe20000410000 */
[----:B------:R-:W-:Y:S01]  /*1b60*/  FFMA.FTZ R25, R25, R40, R52 ;  /* 0x0000002819197223 */ /* 0x000fe20000010034 */
[----:B------:R-:W-:Y:S01]  /*1b70*/  IADD3 R39, PT, PT, R35, 0x20, RZ ;  /* 0x0000002023277810 */ /* 0x000fe20007ffe0ff */
[----:B------:R-:W-:Y:S01]  /*1b80*/  FFMA.FTZ R41, R34, R41, R43 ;  /* 0x0000002922297223 */ /* 0x000fe2000001002b */
[----:B------:R-:W-:Y:S01]  /*1b90*/  FFMA.FTZ R40, R22, R45, R51 ;  /* 0x0000002d16287223 */ /* 0x000fe20000010033 */
[----:B------:R-:W-:-:S02]  /*1ba0*/  F2FP.F16.F32.PACK_AB R23, R23, R50 ;  /* 0x000000321717723e */ /* 0x000fc400000000ff */
[----:B------:R-:W-:Y:S01]  /*1bb0*/  F2FP.F16.F32.PACK_AB R22, R48, R49 ;  /* 0x000000313016723e */ /* 0x000fe200000000ff */
[----:B0-----:R-:W-:-:S04]  /*1bc0*/  IMAD.WIDE.U32 R32, R35, 0x10, R20 ;  /* 0x0000001023207825 */ /* 0x001fc800078e0014 */
[----:B------:R-:W-:Y:S01]  /*1bd0*/  IMAD.WIDE.U32 R34, R39, 0x10, R20 ;  /* 0x0000001027227825 */ /* 0x000fe200078e0014 */
[----:B------:R-:W-:Y:S02]  /*1be0*/  F2FP.F16.F32.PACK_AB R20, R26, R47 ;  /* 0x0000002f1a14723e */ /* 0x000fe400000000ff */
[----:B------:R-:W-:Y:S02]  /*1bf0*/  F2FP.F16.F32.PACK_AB R21, R27, R36 ;  /* 0x000000241b15723e */ /* 0x000fe400000000ff */
[----:B------:R-:W-:Y:S02]  /*1c00*/  F2FP.F16.F32.PACK_AB R26, R25, R24 ;  /* 0x00000018191a723e */ /* 0x000fe400000000ff */
[----:B------:R-:W-:Y:S01]  /*1c10*/  F2FP.F16.F32.PACK_AB R27, R40, R41 ;  /* 0x00000029281b723e */ /* 0x000fe200000000ff */
[----:B------:R1:W-:Y:S01]  /*1c20*/  STG.E.128 desc[UR6][R32.64], R20 ;  /* 0x0000001420007986 */ /* 0x0003e2000c101d06 */
[----:B------:R-:W-:Y:S02]  /*1c30*/  F2FP.F16.F32.PACK_AB R25, R42, R37 ;  /* 0x000000252a19723e */ /* 0x000fe400000000ff */
[----:B------:R-:W-:-:S05]  /*1c40*/  F2FP.F16.F32.PACK_AB R24, R31, R38 ;  /* 0x000000261f18723e */ /* 0x000fca00000000ff */
[----:B------:R1:W-:Y:S02]  /*1c50*/  STG.E.128 desc[UR6][R34.64], R24 ;  /* 0x0000001822007986 */ /* 0x0003e4000c101d06 */
.L_x_2102:
[----:B------:R-:W-:Y:S05]  /*1c60*/  BSYNC.RECONVERGENT B0 ;  /* 0x0000000000007941 */ /* 0x000fea0003800200 */
.L_x_2101:
[----:B-1----:R-:W1:Y:S02]  /*1c70*/  LDC.64 R20, c[0x0][0x380] ;  /* 0x0000e000ff147b82 */ /* 0x002e640000000a00 */
[----:B-1----:R-:W-:-:S04]  /*1c80*/  LEA R6, R20, R6, 0x2 ;  /* 0x0000000614067211 */ /* 0x002fc800078e10ff */
[----:B------:R-:W-:-:S13]  /*1c90*/  ISETP.GE.AND P0, PT, R6, R21, PT ;  /* 0x000000150600720c */ /* 0x000fda0003f06270 */
[----:B------:R-:W-:Y:S05]  /*1ca0*/  @!P0 BRA `(.L_x_2103) ;  /* 0xffffffe4008c8947 */ /* 0x000fea000383ffff */
[----:B------:R-:W-:Y:S05]  /*1cb0*/  EXIT ;  /* 0x000000000000794d */ /* 0x000fea0003800000 */
.L_x_2100:
[----:B------:R-:W-:Y:S01]  /*1cc0*/  HFMA2 R23, -RZ, RZ, 0, 5.9604644775390625e-08 ;  /* 0x00000001ff177431 */ /* 0x000fe200000001ff */
[----:B------:R-:W-:Y:S01]  /*1cd0*/  BSSY B0, `(.L_x_2104) ;  /* 0x0000007000007945 */ /* 0x000fe20003800000 */
[----:B------:R-:W-:Y:S02]  /*1ce0*/  MOV R52, R47 ;  /* 0x0000002f00347202 */ /* 0x000fe40000000f00 */
[----:B------:R-:W-:Y:S02]  /*1cf0*/  MOV R32, 0x1f ;  /* 0x0000001f00207802 */ /* 0x000fe40000000f00 */
[----:B------:R-:W-:-:S07]  /*1d00*/  MOV R21, 0xffffffff ;  /* 0xffffffff00157802 */ /* 0x000fce0000000f00 */
[----:B-1----:R-:W-:Y:S05]  /*1d10*/  WARPSYNC.COLLECTIVE R21, `(.L_x_2105) ;  /* 0x0000000015087348 */ /* 0x002fea0003c00000 */
[----:B------:R0:W2:Y:S02]  /*1d20*/  SHFL.BFLY P2, R51, R52, R23, R32 ;  /* 0x0c00001734337389 */ /* 0x0000a40000040020 */
[----:B012---:R-:W-:Y:S05]  /*1d30*/  ENDCOLLECTIVE ;  /* 0x000000000000791b */ /* 0x007fea0003800000 */
.L_x_2105:
[----:B------:R-:W-:Y:S05]  /*1d40*/  BSYNC B0 ;  /* 0x0000000000007941 */ /* 0x000fea0003800000 */
.L_x_2104:
[----:B------:R-:W-:Y:S01]  /*1d50*/  MOV R20, R51 ;  /* 0x0000003300147202 */ /* 0x000fe20000000f00 */
[----:B------:R-:W-:Y:S01]  /*1d60*/  HFMA2 R23, -RZ, RZ, 0, 1.1920928955078125e-07 ;  /* 0x00000002ff177431 */ /* 0x000fe200000001ff */
[----:B------:R-:W-:Y:S01]  /*1d70*/  MOV R32, 0x1f ;  /* 0x0000001f00207802 */ /* 0x000fe20000000f00 */
[----:B------:R-:W0:Y:S01]  /*1d80*/  LDC R22, c[0x0][0x400] ;  /* 0x00010000ff167b82 */ /* 0x000e220000000800 */
[----:B------:R-:W-:Y:S01]  /*1d90*/  MOV R21, 0xffffffff ;  /* 0xffffffff00157802 */ /* 0x000fe20000000f00 */
[----:B------:R-:W-:-:S05]  /*1da0*/  FADD.FTZ R33, R47, R20 ;  /* 0x000000142f217221 */ /* 0x000fca0000010000 */
[----:B------:R-:W-:-:S07]  /*1db0*/  MOV R52, R33 ;  /* 0x0000002100347202 */ /* 0x000fce0000000f00 */
[----:B0-----:R-:W-:Y:S05]  /*1dc0*/  WARPSYNC.COLLECTIVE R21, `(.L_x_2106) ;  /* 0x0000000015087348 */ /* 0x001fea0003c00000 */
[----:B------:R1:W2:Y:S02]  /*1dd0*/  SHFL.BFLY P2, R51, R52, R23, R32 ;  /* 0x0c00001734337389 */ /* 0x0002a40000040020 */
[----:B012---:R-:W-:Y:S05]  /*1de0*/  ENDCOLLECTIVE ;  /* 0x000000000000791b */ /* 0x007fea0003800000 */
.L_x_2106:
[----:B------:R-:W-:Y:S01]  /*1df0*/  HFMA2 R23, -RZ, RZ, 0, 2.384185791015625e-07 ;  /* 0x00000004ff177431 */ /* 0x000fe200000001ff */
[----:B------:R-:W-:-:S05]  /*1e00*/  MOV R20, R51 ;  /* 0x0000003300147202 */ /* 0x000fca0000000f00 */
[----:B------:R-:W-:-:S05]  /*1e10*/  FADD.FTZ R48, R33, R20 ;  /* 0x0000001421307221 */ /* 0x000fca0000010000 */
[----:B------:R-:W-:-:S07]  /*1e20*/  MOV R52, R48 ;  /* 0x0000003000347202 */ /* 0x000fce0000000f00 */
[----:B------:R-:W-:Y:S05]  /*1e30*/  WARPSYNC.COLLECTIVE R21, `(.L_x_2107) ;  /* 0x0000000015087348 */ /* 0x000fea0003c00000 */
[----:B------:R0:W1:Y:S02]  /*1e40*/  SHFL.BFLY P2, R51, R52, R23, R32 ;  /* 0x0c00001734337389 */ /* 0x0000640000040020 */
[----:B01----:R-:W-:Y:S05]  /*1e50*/  ENDCOLLECTIVE ;  /* 0x000000000000791b */ /* 0x003fea0003800000 */
.L_x_2107:
[----:B------:R-:W-:Y:S01]  /*1e60*/  HFMA2 R23, -RZ, RZ, 0, 4.76837158203125e-07 ;  /* 0x00000008ff177431 */ /* 0x000fe200000001ff */
[----:B------:R-:W-:-:S05]  /*1e70*/  MOV R49, R51 ;  /* 0x0000003300317202 */ /* 0x000fca0000000f00 */
[----:B------:R-:W-:-:S05]  /*1e80*/  FADD.FTZ R49, R48, R49 ;  /* 0x0000003130317221 */ /* 0x000fca0000010000 */
[----:B------:R-:W-:-:S07]  /*1e90*/  MOV R52, R49 ;  /* 0x0000003100347202 */ /* 0x000fce0000000f00 */
[----:B------:R-:W-:Y:S05]  /*1ea0*/  WARPSYNC.COLLECTIVE R21, `(.L_x_2108) ;  /* 0x0000000015087348 */ /* 0x000fea0003c00000 */
[----:B------:R0:W1:Y:S02]  /*1eb0*/  SHFL.BFLY P2, R51, R52, R23, R32 ;  /* 0x0c00001734337389 */ /* 0x0000640000040020 */
[----:B01----:R-:W-:Y:S05]  /*1ec0*/  ENDCOLLECTIVE ;  /* 0x000000000000791b */ /* 0x003fea0003800000 */
.L_x_2108:
[----:B------:R-:W-:Y:S01]  /*1ed0*/  HFMA2 R23, -RZ, RZ, 0, 9.5367431640625e-07 ;  /* 0x00000010ff177431 */ /* 0x000fe200000001ff */
[----:B------:R-:W-:-:S05]  /*1ee0*/  MOV R20, R51 ;  /* 0x0000003300147202 */ /* 0x000fca0000000f00 */
[----:B------:R-:W-:-:S05]  /*1ef0*/  FADD.FTZ R50, R49, R20 ;  /* 0x0000001431327221 */ /* 0x000fca0000010000 */
[----:B------:R-:W-:-:S07]  /*1f00*/  MOV R52, R50 ;  /* 0x0000003200347202 */ /* 0x000fce0000000f00 */
[----:B------:R-:W-:Y:S05]  /*1f10*/  WARPSYNC.COLLECTIVE R21, `(.L_x_2109) ;  /* 0x0000000015087348 */ /* 0x000fea0003c00000 */
[----:B------:R0:W1:Y:S02]  /*1f20*/  SHFL.BFLY P2, R51, R52, R23, R32 ;  /* 0x0c00001734337389 */ /* 0x0000640000040020 */
[----:B01----:R-:W-:Y:S05]  /*1f30*/  ENDCOLLECTIVE ;  /* 0x000000000000791b */ /* 0x003fea0003800000 */
.L_x_2109:
[----:B------:R-:W-:Y:S02]  /*1f40*/  HFMA2 R23, -RZ, RZ, 0, 5.9604644775390625e-08 ;  /* 0x00000001ff177431 */ /* 0x000fe400000001ff */
        /* <DEDUP_REMOVED lines=39> */
.L_x_2110:
[----:B------:R-:W-:Y:S01]  /*21c0*/  HFMA2 R23, -RZ, RZ, 0, 1.1920928955078125e-07 ;  /* 0x00000002ff177431 */ /* 0x000fe200000001ff */
[----:B------:R-:W-:-:S05]  /*21d0*/  MOV R33, R51 ;  /* 0x0000003300217202 */ /* 0x000fca0000000f00 */
[----:B------:R-:W-:-:S05]  /*21e0*/  FADD.FTZ R33, R20, R33 ;  /* 0x0000002114217221 */ /* 0x000fca0000010000 */
[----:B------:R-:W-:-:S07]  /*21f0*/  MOV R52, R33 ;  /* 0x0000002100347202 */ /* 0x000fce0000000f00 */
[----:B------:R-:W-:Y:S05]  /*2200*/  WARPSYNC.COLLECTIVE R21, `(.L_x_2111) ;  /* 0x0000000015087348 */ /* 0x000fea0003c00000 */
[----:B------:R0:W1:Y:S02]  /*2210*/  SHFL.BFLY P2, R51, R52, R23, R32 ;  /* 0x0c00001734337389 */ /* 0x0000640000040020 */
[----:B01----:R-:W-:Y:S05]  /*2220*/  ENDCOLLECTIVE ;  /* 0x000000000000791b */ /* 0x003fea0003800000 */
.L_x_2111:
[----:B------:R-:W-:Y:S01]  /*2230*/  HFMA2 R23, -RZ, RZ, 0, 2.384185791015625e-07 ;  /* 0x00000004ff177431 */ /* 0x000fe200000001ff */
[----:B------:R-:W-:-:S05]  /*2240*/  MOV R48, R51 ;  /* 0x0000003300307202 */ /* 0x000fca0000000f00 */
[----:B------:R-:W-:-:S05]  /*2250*/  FADD.FTZ R48, R33, R48 ;  /* 0x0000003021307221 */ /* 0x000fca0000010000 */
[----:B------:R-:W-:-:S07]  /*2260*/  MOV R52, R48 ;  /* 0x0000003000347202 */ /* 0x000fce0000000f00 */
[----:B------:R-:W-:Y:S05]  /*2270*/  WARPSYNC.COLLECTIVE R21, `(.L_x_2112) ;  /* 0x0000000015087348 */ /* 0x000fea0003c00000 */
[----:B------:R0:W1:Y:S02]  /*2280*/  SHFL.BFLY P2, R51, R52, R23, R32 ;  /* 0x0c00001734337389 */ /* 0x0000640000040020 */
[----:B01----:R-:W-:Y:S05]  /*2290*/  ENDCOLLECTIVE ;  /* 0x000000000000791b */ /* 0x003fea0003800000 */
.L_x_2112:
[----:B------:R-:W-:Y:S01]  /*22a0*/  HFMA2 R23, -RZ, RZ, 0, 4.76837158203125e-07 ;  /* 0x00000008ff177431 */ /* 0x000fe200000001ff */
[----:B------:R-:W-:-:S05]  /*22b0*/  MOV R49, R51 ;  /* 0x0000003300317202 */ /* 0x000fca0000000f00 */
[----:B------:R-:W-:-:S05]  /*22c0*/  FADD.FTZ R49, R48, R49 ;  /* 0x0000003130317221 */ /* 0x000fca0000010000 */
[----:B------:R-:W-:-:S07]  /*22d0*/  MOV R52, R49 ;  /* 0x0000003100347202 */ /* 0x000fce0000000f00 */
[----:B------:R-:W-:Y:S05]  /*22e0*/  WARPSYNC.COLLECTIVE R21, `(.L_x_2113) ;  /* 0x0000000015087348 */ /* 0x000fea0003c00000 */
[----:B------:R0:W1:Y:S02]  /*22f0*/  SHFL.BFLY P2, R51, R52, R23, R32 ;  /* 0x0c00001734337389 */ /* 0x0000640000040020 */
[----:B01----:R-:W-:Y:S05]  /*2300*/  ENDCOLLECTIVE ;  /* 0x000000000000791b */ /* 0x003fea0003800000 */
.L_x_2113:
[----:B------:R-:W-:Y:S01]  /*2310*/  HFMA2 R23, -RZ, RZ, 0, 9.5367431640625e-07 ;  /* 0x00000010ff177431 */ /* 0x000fe200000001ff */
[----:B------:R-:W-:-:S05]  /*2320*/  MOV R50, R51 ;  /* 0x0000003300327202 */ /* 0x000fca0000000f00 */
[----:B------:R-:W-:-:S05]  /*2330*/  FADD.FTZ R50, R49, R50 ;  /* 0x0000003231327221 */ /* 0x000fca0000010000 */
[----:B------:R-:W-:-:S07]  /*2340*/  MOV R52, R50 ;  /* 0x0000003200347202 */ /* 0x000fce0000000f00 */
[----:B------:R-:W-:Y:S05]  /*2350*/  WARPSYNC.COLLECTIVE R21, `(.L_x_2114) ;  /* 0x0000000015087348 */ /* 0x000fea0003c00000 */
[----:B------:R0:W1:Y:S02]  /*2360*/  SHFL.BFLY P2, R51, R52, R23, R32 ;  /* 0x0c00001734337389 */ /* 0x0000640000040020 */
[----:B01----:R-:W-:Y:S05]  /*2370*/  ENDCOLLECTIVE ;  /* 0x000000000000791b */ /* 0x003fea0003800000 */
.L_x_2114:
[----:B------:R-:W-:Y:S05]  /*2380*/  BRA `(.L_x_2115) ;  /* 0xfffffff000687947 */ /* 0x000fea000383ffff */
.L_x_2116:
        /* <DEDUP_REMOVED lines=15> */
.L_x_20240:


//--------------------- .text._ZN10layer_norm13ln_fwd_kernelINS_13Kernel_traitsI6__halfS2_S2_S2_fjLj512ELj1ELj4ELj1ELj16ENS_18Kernel_traits_baseILj512ES2_S2_S2_S2_fjLj128EEEEELb0ELb1ELb0ELb0EEEvNS_9FwdParamsE --------------------------
	.section	.text._ZN10layer_norm13ln_fwd_kernelINS_13Kernel_traitsI6__halfS2_S2_S2_fjLj512ELj1ELj4ELj1ELj16ENS_18Kernel_traits_baseILj512ES2_S2_S2_S2_fjLj128EEEEELb0ELb1ELb0ELb0EEEvNS_9FwdParamsE,"ax",@progbits
	.align	128
        .global         _ZN10layer_norm13ln_fwd_kernelINS_13Kernel_traitsI6__halfS2_S2_S2_fjLj512ELj1ELj4ELj1ELj16ENS_18Kernel_traits_baseILj512ES2_S2_S2_S2_fjLj128EEEEELb0ELb1ELb0ELb0EEEvNS_9FwdParamsE
        .type           _ZN10layer_norm13ln_fwd_kernelINS_13Kernel_traitsI6__halfS2_S2_S2_fjLj512ELj1ELj4ELj1ELj16ENS_18Kernel_traits_baseILj512ES2_S2_S2_S2_fjLj128EEEEELb0ELb1ELb0ELb0EEEvNS_9FwdParamsE,@function
        .size           _ZN10layer_norm13ln_fwd_kernelINS_13Kernel_traitsI6__halfS2_S2_S2_fjLj512ELj1ELj4ELj1ELj16ENS_18Kernel_traits_baseILj512ES2_S2_S2_S2_fjLj128EEEEELb0ELb1ELb0ELb0EEEvNS_9FwdParamsE,(.L_x_20241 - _ZN10layer_norm13ln_fwd_kernelINS_13Kernel_traitsI6__halfS2_S2_S2_fjLj512ELj1ELj4ELj1ELj16ENS_18Kernel_traits_baseILj512ES2_S2_S2_S2_fjLj128EEEEELb0ELb1ELb0ELb0EEEvNS_9FwdParamsE)
        .other          _ZN10layer_norm13ln_fwd_kernelINS_13Kernel_traitsI6__halfS2_S2_S2_fjLj512ELj1ELj4ELj1ELj16ENS_18Kernel_traits_baseILj512ES2_S2_S2_S2_fjLj128EEEEELb0ELb1ELb0ELb0EEEvNS_9FwdParamsE,@"STO_CUDA_ENTRY STV_DEFAULT"
_ZN10layer_norm13ln_fwd_kernelINS_13Kernel_traitsI6__halfS2_S2_S2_fjLj512ELj1ELj4ELj1ELj16ENS_18Kernel_traits_baseILj512ES2_S2_S2_S2_fjLj128EEEEELb0ELb1ELb0ELb0EEEvNS_9FwdParamsE:
.text._ZN10layer_norm13ln_fwd_kernelINS_13Kernel_traitsI6__halfS2_S2_S2_fjLj512ELj1ELj4ELj1ELj16ENS_18Kernel_traits_baseILj512ES2_S2_S2_S2_fjLj128EEEEELb0ELb1ELb0ELb0EEEvNS_9FwdParamsE:
        /* <DEDUP_REMOVED lines=33> */
.L_x_2120:
[----:B------:R-:W-:Y:S05]  /*0210*/  BSYNC.RECONVERGENT B1 ;  /* 0x0000000000017941 */ /* 0x000fea0003800200 */
.L_x_2119:
        /* <DEDUP_REMOVED lines=11> */
.L_x_2118:
        /* <DEDUP_REMOVED lines=21> */
.L_x_2121:
[----:B------:R-:W-:Y:S05]  /*0420*/  BSYNC.RECONVERGENT B0 ;  /* 0x0000000000007941 */ /* 0x000fea0003800200 */
.L_x_2117:
[----:B------:R-:W1:Y:S02]  /*0430*/  LDCU UR4, c[0x0][0x384] ;  /* 0x00007080ff0477ac */ /* 0x000e640008000800 */
[----:B-1----:R-:W-:-:S13]  /*0440*/  ISETP.GE.AND P0, PT, R4, UR4, PT ;  /* 0x0000000404007c0c */ /* 0x002fda000bf06270 */
[----:B------:R-:W-:Y:S05]  /*0450*/  @P0 EXIT ;  /* 0x000000000000094d */ /* 0x000fea0003800000 */
[----:B------:R-:W1:Y:S01]  /*0460*/  LDCU.64 UR8, c[0x0][0x3e0] ;  /* 0x00007c00ff0877ac */ /* 0x000e620008000a00 */
[----:B------:R-:W2:Y:S01]  /*0470*/  LDCU.U8 UR4, c[0x0][0x410] ;  /* 0x00008200ff0477ac */ /* 0x000ea20008000000 */
[----:B------:R-:W3:Y:S01]  /*0480*/  LDCU UR12, c[0x0][0x388] ;  /* 0x00007100ff0c77ac */ /* 0x000ee20008000800 */
[----:B------:R-:W4:Y:S01]  /*0490*/  LDCU UR5, c[0x0][0x448] ;  /* 0x00008900ff0577ac */ /* 0x000f220008000800 */
[----:B------:R-:W0:Y:S01]  /*04a0*/  LDCU.64 UR10, c[0x0][0x3a0] ;  /* 0x00007400ff0a77ac */ /* 0x000e220008000a00 */
[----:B-1----:R-:W-:-:S04]  /*04b0*/  ISETP.NE.U32.AND P0, PT, RZ, UR8, PT ;  /* 0x00000008ff007c0c */ /* 0x002fc8000bf05070 */
[----:B------:R-:W-:Y:S02]  /*04c0*/  ISETP.NE.AND.EX P0, PT, RZ, UR9, PT, P0 ;  /* 0x00000009ff007c0c */ /* 0x000fe4000bf05300 */
[----:B0-234-:R-:W-:-:S13]  /*04d0*/  ISETP.NE.AND P4, PT, RZ, UR4, PT ;  /* 0x00000004ff007c0c */ /* 0x01dfda000bf85270 */
.L_x_2135:
        /* <DEDUP_REMOVED lines=10> */
[----:B------:R-:W-:Y:S01]  /*0580*/  MOV R57, R7 ;  /* 0x0000000700397202 */ /* 0x000fe20000000f00 */
[----:B--2---:R-:W-:Y:S01]  /*0590*/  @P0 HADD2.F32 R52, -RZ, R36.H0_H0 ;  /* 0x20000024ff340230 */ /* 0x004fe20000004100 */
        /* <DEDUP_REMOVED lines=10> */
[----:B-----5:R-:W-:Y:S02]  /*0640*/  HADD2.F32 R3, -RZ, R36.H0_H0 ;  /* 0x20000024ff037230 */ /* 0x020fe40000004100 */
[----:B------:R-:W-:Y:S02]  /*0650*/  HADD2.F32 R43, -RZ, R38.H0_H0 ;  /* 0x20000026ff2b7230 */ /* 0x000fe40000004100 */
[----:B------:R-:W-:Y:S02]  /*0660*/  HADD2.F32 R0, -RZ, R24.H0_H0 ;  /* 0x20000018ff007230 */ /* 0x000fe40000004100 */
[-C--:B------:R-:W-:Y:S01]  /*0670*/  FMUL.FTZ R3, R3, R52.reuse ;  /* 0x0000003403037220 */ /* 0x080fe20000410000 */
[----:B------:R-:W-:Y:S02]  /*0680*/  HADD2.F32 R54, -RZ, R26.H0_H0 ;  /* 0x2000001aff367230 */ /* 0x000fe40000004100 */
[----:B------:R-:W-:Y:S01]  /*0690*/  FMUL.FTZ R43, R43, R52 ;  /* 0x000000342b2b7220 */ /* 0x000fe20000410000 */
[----:B------:R-:W-:-:S02]  /*06a0*/  HADD2.F32 R41, -RZ, R37.H0_H0 ;  /* 0x20000025ff297230 */ /* 0x000fc40000004100 */
[----:B------:R-:W-:Y:S02]  /*06b0*/  HADD2.F32 R42, -RZ, R25.H0_H0 ;  /* 0x20000019ff2a7230 */ /* 0x000fe40000004100 */
[----:B------:R-:W-:Y:S02]  /*06c0*/  HADD2.F32 R55, -RZ, R27.H1_H1 ;  /* 0x3000001bff377230 */ /* 0x000fe40000004100 */
[----:B------:R-:W-:Y:S01]  /*06d0*/  FMUL.FTZ R41, R41, R52 ;  /* 0x0000003429297220 */ /* 0x000fe20000410000 */
[----:B--2---:R-:W-:Y:S02]  /*06e0*/  HADD2.F32 R2, -RZ, R8.H0_H0 ;  /* 0x20000008ff027230 */ /* 0x004fe40000004100 */
[----:B------:R-:W-:Y:S02]  /*06f0*/  HADD2.F32 R56, -RZ, R10.H0_H0 ;  /* 0x2000000aff387230 */ /* 0x000fe40000004100 */
[----:B------:R-:W-:Y:S02]  /*0700*/  HADD2.F32 R44, -RZ, R9.H0_H0 ;  /* 0x20000009ff2c7230 */ /* 0x000fe40000004100 */
[----:B------:R-:W-:Y:S01]  /*0710*/  FFMA.FTZ R3, R3, R0, R2 ;  /* 0x0000000003037223 */ /* 0x000fe20000010002 */
[----:B------:R-:W-:-:S02]  /*0720*/  HADD2.F32 R57, -RZ, R11.H1_H1 ;  /* 0x3000000bff397230 */ /* 0x000fc40000004100 */
[----:B------:R-:W-:Y:S01]  /*0730*/  FFMA.FTZ R0, R43, R54, R56 ;  /* 0x000000362b007223 */ /* 0x000fe20000010038 */
[--C-:B------:R-:W-:Y:S02]  /*0740*/  HADD2.F32 R43, -RZ, R39.reuse.H0_H0 ;  /* 0x20000027ff2b7230 */ /* 0x100fe40000004100 */
[----:B------:R-:W-:Y:S01]  /*0750*/  FFMA.FTZ R2, R41, R42, R44 ;  /* 0x0000002a29027223 */ /* 0x000fe2000001002c */
[----:B------:R-:W-:Y:S02]  /*0760*/  HADD2.F32 R39, -RZ, R39.H1_H1 ;  /* 0x30000027ff277230 */ /* 0x000fe40000004100 */
[----:B------:R-:W-:Y:S02]  /*0770*/  HADD2.F32 R41, -RZ, R36.H1_H1 ;  /* 0x30000024ff297230 */ /* 0x000fe40000004100 */
[-C--:B------:R-:W-:Y:S01]  /*0780*/  FMUL.FTZ R45, R43, R52.reuse ;  /* 0x000000342b2d7220 */ /* 0x080fe20000410000 */
[----:B------:R-:W-:Y:S02]  /*0790*/  HADD2.F32 R36, -RZ, R27.H0_H0 ;  /* 0x2000001bff247230 */ /* 0x000fe40000004100 */
[----:B------:R-:W-:Y:S01]  /*07a0*/  FMUL.FTZ R44, R39, R52 ;  /* 0x00000034272c7220 */ /* 0x000fe20000410000 */
[----:B------:R-:W-:-:S02]  /*07b0*/  HADD2.F32 R42, -RZ, R11.H0_H0 ;  /* 0x2000000bff2a7230 */ /* 0x000fc40000004100 */
[----:B------:R-:W-:Y:S02]  /*07c0*/  HADD2.F32 R39, -RZ, R37.H1_H1 ;  /* 0x30000025ff277230 */ /* 0x000fe40000004100 */
[----:B------:R-:W-:Y:S01]  /*07d0*/  FFMA.FTZ R44, R44, R55, R57 ;  /* 0x000000372c2c7223 */ /* 0x000fe20000010039 */
[----:B------:R-:W-:Y:S02]  /*07e0*/  HADD2.F32 R43, -RZ, R38.H1_H1 ;  /* 0x30000026ff2b7230 */ /* 0x000fe40000004100 */
[----:B------:R-:W-:Y:S01]  /*07f0*/  FFMA.FTZ R45, R45, R36, R42 ;  /* 0x000000242d2d7223 */ /* 0x000fe2000001002a */
[----:B------:R-:W-:Y:S02]  /*0800*/  HADD2.F32 R37, -RZ, R24.H1_H1 ;  /* 0x30000018ff257230 */ /* 0x000fe40000004100 */
[-C--:B------:R-:W-:Y:S01]  /*0810*/  FMUL.FTZ R36, R39, R52.reuse ;  /* 0x0000003427247220 */ /* 0x080fe20000410000 */
[----:B------:R-:W-:Y:S02]  /*0820*/  HADD2.F32 R55, -RZ, R25.H1_H1 ;  /* 0x30000019ff377230 */ /* 0x000fe40000004100 */
[----:B------:R-:W-:Y:S01]  /*0830*/  FMUL.FTZ R43, R43, R52 ;  /* 0x000000342b2b7220 */ /* 0x000fe20000410000 */
[----:B------:R-:W-:-:S02]  /*0840*/  HADD2.F32 R38, -RZ, R26.H1_H1 ;  /* 0x3000001aff267230 */ /* 0x000fc40000004100 */
[----:B------:R-:W-:Y:S01]  /*0850*/  FMUL.FTZ R42, R41, R52 ;  /* 0x00000034292a7220 */ /* 0x000fe20000410000 */
[----:B------:R-:W-:Y:S02]  /*0860*/  HADD2.F32 R54, -RZ, R10.H1_H1 ;  /* 0x3000000aff367230 */ /* 0x000fe40000004100 */
[----:B------:R-:W-:Y:S02]  /*0870*/  HADD2.F32 R57, -RZ, R9.H1_H1 ;  /* 0x30000009ff397230 */ /* 0x000fe40000004100 */
[----:B------:R-:W-:Y:S02]  /*0880*/  HADD2.F32 R39, -RZ, R8.H1_H1 ;  /* 0x30000008ff277230 */ /* 0x000fe40000004100 */
[----:B------:R-:W-:Y:S01]  /*0890*/  FFMA.FTZ R43, R43, R38, R54 ;  /* 0x000000262b2b7223 */ /* 0x000fe20000010036 */
[----:B------:R-:W-:Y:S02]  /*08a0*/  FFMA.FTZ R41, R36, R55, R57 ;  /* 0x0000003724297223 */ /* 0x000fe40000010039 */
[----:B------:R-:W-:Y:S01]  /*08b0*/  FFMA.FTZ R42, R42, R37, R39 ;  /* 0x000000252a2a7223 */ /* 0x000fe20000010027 */
[----:B------:R-:W-:-:S02]  /*08c0*/  F2FP.F16.F32.PACK_AB R39, R44, R45 ;  /* 0x0000002d2c27723e */ /* 0x000fc400000000ff */
[----:B------:R-:W-:Y:S02]  /*08d0*/  F2FP.F16.F32.PACK_AB R38, R43, R0 ;  /* 0x000000002b26723e */ /* 0x000fe400000000ff */
[----:B------:R-:W-:Y:S02]  /*08e0*/  F2FP.F16.F32.PACK_AB R37, R41, R2 ;  /* 0x000000022925723e */ /* 0x000fe400000000ff */
[----:B------:R-:W-:Y:S01]  /*08f0*/  F2FP.F16.F32.PACK_AB R36, R42, R3 ;  /* 0x000000032a24723e */ /* 0x000fe200000000ff */
[----:B------:R-:W-:Y:S06]  /*0900*/  BRA `(.L_x_2125) ;  /* 0x0000000000907947 */ /* 0x000fec0003800000 */
.L_x_2124:
        /* <DEDUP_REMOVED lines=10> */
[----:B------:R-:W-:Y:S02]  /*09b0*/  HADD2.F32 R0, -RZ, R24.H0_H0 ;  /* 0x20000018ff007230 */ /* 0x000fe40000004100 */
[-C--:B------:R-:W-:Y:S01]  /*09c0*/  FMUL.FTZ R42, R41, R52.reuse ;  /* 0x00000034292a7220 */ /* 0x080fe20000410000 */
[----:B------:R-:W-:Y:S02]  /*09d0*/  HADD2.F32 R2, -RZ, R25.H0_H0 ;  /* 0x20000019ff027230 */ /* 0x000fe40000004100 */
[----:B------:R-:W-:Y:S01]  /*09e0*/  FMUL.FTZ R43, R43, R52 ;  /* 0x000000342b2b7220 */ /* 0x000fe20000410000 */
[----:B------:R-:W-:-:S02]  /*09f0*/  HADD2.F32 R36, -RZ, R26.H0_H0 ;  /* 0x2000001aff247230 */ /* 0x000fc40000004100 */
[----:B------:R-:W-:Y:S01]  /*0a00*/  FMUL.FTZ R3, R3, R0 ;  /* 0x0000000003037220 */ /* 0x000fe20000410000 */
[----:B------:R-:W-:Y:S02]  /*0a10*/  HADD2.F32 R38, -RZ, R27.H0_H0 ;  /* 0x2000001bff267230 */ /* 0x000fe40000004100 */
[----:B------:R-:W-:Y:S01]  /*0a20*/  FMUL.FTZ R2, R45, R2 ;  /* 0x000000022d027220 */ /* 0x000fe20000410000 */
[----:B------:R-:W-:Y:S02]  /*0a30*/  HADD2.F32 R37, -RZ, R37.H1_H1 ;  /* 0x30000025ff257230 */ /* 0x000fe40000004100 */
[----:B------:R-:W-:Y:S01]  /*0a40*/  FMUL.FTZ R0, R55, R36 ;  /* 0x0000002437007220 */ /* 0x000fe20000410000 */
[----:B------:R-:W-:Y:S02]  /*0a50*/  HADD2.F32 R39, -RZ, R39.H1_H1 ;  /* 0x30000027ff277230 */ /* 0x000fe40000004100 */
[----:B------:R-:W-:Y:S01]  /*0a60*/  FMUL.FTZ R45, R57, R38 ;  /* 0x00000026392d7220 */ /* 0x000fe20000410000 */
[----:B------:R-:W-:-:S02]  /*0a70*/  HADD2.F32 R55, -RZ, R24.H1_H1 ;  /* 0x30000018ff377230 */ /* 0x000fc40000004100 */
[-C--:B------:R-:W-:Y:S01]  /*0a80*/  FMUL.FTZ R37, R37, R52.reuse ;  /* 0x0000003425257220 */ /* 0x080fe20000410000 */
[----:B------:R-:W-:Y:S02]  /*0a90*/  HADD2.F32 R36, -RZ, R25.H1_H1 ;  /* 0x30000019ff247230 */ /* 0x000fe40000004100 */
[----:B------:R-:W-:Y:S01]  /*0aa0*/  FMUL.FTZ R39, R39, R52 ;  /* 0x0000003427277220 */ /* 0x000fe20000410000 */
[----:B------:R-:W-:Y:S02]  /*0ab0*/  HADD2.F32 R38, -RZ, R26.H1_H1 ;  /* 0x3000001aff267230 */ /* 0x000fe40000004100 */
[----:B------:R-:W-:Y:S01]  /*0ac0*/  FMUL.FTZ R42, R42, R55 ;  /* 0x000000372a2a7220 */ /* 0x000fe20000410000 */
[----:B------:R-:W-:Y:S02]  /*0ad0*/  HADD2.F32 R44, -RZ, R27.H1_H1 ;  /* 0x3000001bff2c7230 */ /* 0x000fe40000004100 */
[----:B------:R-:W-:Y:S01]  /*0ae0*/  FMUL.FTZ R41, R37, R36 ;  /* 0x0000002425297220 */ /* 0x000fe20000410000 */
[----:B------:R-:W-:Y:S01]  /*0af0*/  FMUL.FTZ R43, R43, R38 ;  /* 0x000000262b2b7220 */ /* 0x000fe20000410000 */
[----:B------:R-:W-:Y:S01]  /*0b00*/  F2FP.F16.F32.PACK_AB R36, R42, R3 ;  /* 0x000000032a24723e */ /* 0x000fe200000000ff */
[----:B------:R-:W-:-:S02]  /*0b10*/  FMUL.FTZ R44, R39, R44 ;  /* 0x0000002c272c7220 */ /* 0x000fc40000410000 */
[----:B------:R-:W-:Y:S02]  /*0b20*/  F2FP.F16.F32.PACK_AB R37, R41, R2 ;  /* 0x000000022925723e */ /* 0x000fe400000000ff */
[----:B------:R-:W-:Y:S02]  /*0b30*/  F2FP.F16.F32.PACK_AB R38, R43, R0 ;  /* 0x000000002b26723e */ /* 0x000fe400000000ff */
[----:B------:R-:W-:-:S07]  /*0b40*/  F2FP.F16.F32.PACK_AB R39, R44, R45 ;  /* 0x0000002d2c27723e */ /* 0x000fce00000000ff */
.L_x_2125:
[----:B------:R-:W0:Y:S01]  /*0b50*/  LDC.64 R54, c[0x0][0x3a8] ;  /* 0x0000ea00ff367b82 */ /* 0x000e220000000a00 */
[C---:B------:R-:W-:Y:S01]  /*0b60*/  IADD3 R57, PT, PT, R7.reuse, 0x20, RZ ;  /* 0x0000002007397810 */ /* 0x040fe20007ffe0ff */
[----:B0-----:R-:W-:-:S05]  /*0b70*/  IMAD.WIDE.U32 R54, R7, 0x10, R54 ;  /* 0x0000001007367825 */ /* 0x001fca00078e0036 */
[----:B------:R0:W-:Y:S02]  /*0b80*/  STG.E.128 desc[UR6][R54.64], R36 ;  /* 0x0000002436007986 */ /* 0x0001e4000c101d06 */
.L_x_2123:
[----:B------:R-:W-:Y:S05]  /*0b90*/  BSYNC.RECONVERGENT B0 ;  /* 0x0000000000007941 */ /* 0x000fea0003800200 */
.L_x_2122:
        /* <DEDUP_REMOVED lines=12> */
[----:B0----5:R-:W-:Y:S02]  /*0c60*/  HADD2.F32 R47, -RZ, R36.H0_H0 ;  /* 0x20000024ff2f7230 */ /* 0x021fe40000004100 */
[----:B------:R-:W-:Y:S02]  /*0c70*/  HADD2.F32 R49, -RZ, R12.H0_H0 ;  /* 0x2000000cff317230 */ /* 0x000fe40000004100 */
[----:B------:R-:W-:Y:S02]  /*0c80*/  HADD2.F32 R51, -RZ, R8.H0_H0 ;  /* 0x20000008ff337230 */ /* 0x000fe40000004100 */
[----:B------:R-:W-:Y:S01]  /*0c90*/  FMUL.FTZ R40, R47, R52 ;  /* 0x000000342f287220 */ /* 0x000fe20000410000 */
[----:B------:R-:W-:Y:S02]  /*0ca0*/  HADD2.F32 R53, -RZ, R37.H0_H0 ;  /* 0x20000025ff357230 */ /* 0x000fe40000004100 */
[----:B------:R-:W-:Y:S02]  /*0cb0*/  HADD2.F32 R47, -RZ, R36.H1_H1 ;  /* 0x30000024ff2f7230 */ /* 0x000fe40000004100 */
[----:B------:R-:W-:Y:S01]  /*0cc0*/  FFMA.FTZ R40, R40, R49, R51 ;  /* 0x0000003128287223 */ /* 0x000fe20000010033 */
[----:B------:R-:W-:-:S02]  /*0cd0*/  HADD2.F32 R51, -RZ, R38.H0_H0 ;  /* 0x20000026ff337230 */ /* 0x000fc40000004100 */
[-C--:B------:R-:W-:Y:S01]  /*0ce0*/  FMUL.FTZ R53, R53, R52.reuse ;  /* 0x0000003435357220 */ /* 0x080fe20000410000 */
[----:B------:R-:W-:Y:S02]  /*0cf0*/  HADD2.F32 R46, -RZ, R13.H0_H0 ;  /* 0x2000000dff2e7230 */ /* 0x000fe40000004100 */
[-C--:B------:R-:W-:Y:S01]  /*0d00*/  FMUL.FTZ R47, R47, R52.reuse ;  /* 0x000000342f2f7220 */ /* 0x080fe20000410000 */
[----:B------:R-:W-:Y:S02]  /*0d10*/  HADD2.F32 R36, -RZ, R9.H0_H0 ;  /* 0x20000009ff247230 */ /* 0x000fe40000004100 */
[----:B------:R-:W-:Y:S01]  /*0d20*/  FMUL.FTZ R48, R51, R52 ;  /* 0x0000003433307220 */ /* 0x000fe20000410000 */
[--C-:B------:R-:W-:Y:S02]  /*0d30*/  HADD2.F32 R51, -RZ, R39.reuse.H0_H0 ;  /* 0x20000027ff337230 */ /* 0x100fe40000004100 */
[----:B------:R-:W-:Y:S02]  /*0d40*/  HADD2.F32 R39, -RZ, R39.H1_H1 ;  /* 0x30000027ff277230 */ /* 0x000fe40000004100 */
[----:B------:R-:W-:Y:S01]  /*0d50*/  FFMA.FTZ R46, R53, R46, R36 ;  /* 0x0000002e352e7223 */ /* 0x000fe20000010024 */
        /* <DEDUP_REMOVED lines=8> */
[----:B------:R-:W-:-:S02]  /*0de0*/  HADD2.F32 R38, -RZ, R15.H1_H1 ;  /* 0x3000000fff267230 */ /* 0x000fc40000004100 */
[----:B------:R-:W-:Y:S02]  /*0df0*/  HADD2.F32 R54, -RZ, R11.H1_H1 ;  /* 0x3000000bff367230 */ /* 0x000fe40000004100 */
[----:B------:R-:W-:Y:S01]  /*0e00*/  FFMA.FTZ R50, R51, R50, R36 ;  /* 0x0000003233327223 */ /* 0x000fe20000010024 */
[----:B------:R-:W-:Y:S02]  /*0e10*/  HADD2.F32 R56, -RZ, R14.H1_H1 ;  /* 0x3000000eff387230 */ /* 0x000fe40000004100 */
[----:B------:R-:W-:Y:S02]  /*0e20*/  HADD2.F32 R58, -RZ, R10.H1_H1 ;  /* 0x3000000aff3a7230 */ /* 0x000fe40000004100 */
[----:B------:R-:W-:Y:S01]  /*0e30*/  FFMA.FTZ R53, R39, R38, R54 ;  /* 0x0000002627357223 */ /* 0x000fe20000010036 */
[----:B------:R-:W-:Y:S02]  /*0e40*/  HADD2.F32 R55, -RZ, R14.H0_H0 ;  /* 0x2000000eff377230 */ /* 0x000fe40000004100 */
[----:B------:R-:W-:-:S02]  /*0e50*/  HADD2.F32 R59, -RZ, R10.H0_H0 ;  /* 0x2000000aff3b7230 */ /* 0x000fc40000004100 */
[----:B------:R-:W-:Y:S01]  /*0e60*/  FFMA.FTZ R51, R49, R56, R58 ;  /* 0x0000003831337223 */ /* 0x000fe2000001003a */
[----:B------:R-:W-:Y:S01]  /*0e70*/  HADD2.F32 R36, -RZ, R12.H1_H1 ;  /* 0x3000000cff247230 */ /* 0x000fe20000004100 */
[----:B------:R-:W-:Y:S01]  /*0e80*/  F2FP.F16.F32.PACK_AB R39, R53, R50 ;  /* 0x000000323527723e */ /* 0x000fe200000000ff */
[----:B------:R-:W-:Y:S02]  /*0e90*/  HADD2.F32 R52, -RZ, R13.H1_H1 ;  /* 0x3000000dff347230 */ /* 0x000fe40000004100 */
[----:B------:R-:W-:Y:S01]  /*0ea0*/  FFMA.FTZ R48, R48, R55, R59 ;  /* 0x0000003730307223 */ /* 0x000fe2000001003b */
[----:B------:R-:W-:Y:S02]  /*0eb0*/  HADD2.F32 R54, -RZ, R9.H1_H1 ;  /* 0x30000009ff367230 */ /* 0x000fe40000004100 */
[----:B------:R-:W-:-:S03]  /*0ec0*/  HADD2.F32 R38, -RZ, R8.H1_H1 ;  /* 0x30000008ff267230 */ /* 0x000fc60000004100 */
[----:B------:R-:W-:Y:S02]  /*0ed0*/  FFMA.FTZ R49, R37, R52, R54 ;  /* 0x0000003425317223 */ /* 0x000fe40000010036 */
[----:B------:R-:W-:Y:S01]  /*0ee0*/  FFMA.FTZ R47, R47, R36, R38 ;  /* 0x000000242f2f7223 */ /* 0x000fe20000010026 */
[----:B------:R-:W-:Y:S02]  /*0ef0*/  F2FP.F16.F32.PACK_AB R38, R51, R48 ;  /* 0x000000303326723e */ /* 0x000fe400000000ff */
[----:B------:R-:W-:Y:S02]  /*0f00*/  F2FP.F16.F32.PACK_AB R37, R49, R46 ;  /* 0x0000002e3125723e */ /* 0x000fe400000000ff */
[----:B------:R-:W-:Y:S01]  /*0f10*/  F2FP.F16.F32.PACK_AB R36, R47, R40 ;  /* 0x000000282f24723e */ /* 0x000fe200000000ff */
[----:B------:R-:W-:Y:S06]  /*0f20*/  BRA `(.L_x_2129) ;  /* 0x0000000000907947 */ /* 0x000fec0003800000 */
.L_x_2128:
[--C-:B0----5:R-:W-:Y:S02]  /*0f30*/  HADD2.F32 R47, -RZ, R36.reuse.H0_H0 ;  /* 0x20000024ff2f7230 */ /* 0x121fe40000004100 */
[----:B------:R-:W-:Y:S02]  /*0f40*/  HADD2.F32 R49, -RZ, R36.H1_H1 ;  /* 0x30000024ff317230 */ /* 0x000fe40000004100 */
[--C-:B------:R-:W-:Y:S02]  /*0f50*/  HADD2.F32 R51, -RZ, R37.reuse.H0_H0 ;  /* 0x20000025ff337230 */ /* 0x100fe40000004100 */
[-C--:B------:R-:W-:Y:S01]  /*0f60*/  FMUL.FTZ R40, R47, R52.reuse ;  /* 0x000000342f287220 */ /* 0x080fe20000410000 */
[----:B------:R-:W-:Y:S02]  /*0f70*/  HADD2.F32 R53, -RZ, R37.H1_H1 ;  /* 0x30000025ff357230 */ /* 0x000fe40000004100 */
[----:B------:R-:W-:Y:S01]  /*0f80*/  FMUL.FTZ R47, R49, R52 ;  /* 0x00000034312f7220 */ /* 0x000fe20000410000 */
[----:B------:R-:W-:-:S02]  /*0f90*/  HADD2.F32 R55, -RZ, R38.H0_H0 ;  /* 0x20000026ff377230 */ /* 0x000fc40000004100 */
[----:B------:R-:W-:Y:S02]  /*0fa0*/  HADD2.F32 R59, -RZ, R38.H1_H1 ;  /* 0x30000026ff3b7230 */ /* 0x000fe40000004100 */
[-C--:B------:R-:W-:Y:S01]  /*0fb0*/  FMUL.FTZ R49, R53, R52.reuse ;  /* 0x0000003435317220 */ /* 0x080fe20000410000 */
[--C-:B------:R-:W-:Y:S02]  /*0fc0*/  HADD2.F32 R61, -RZ, R39.reuse.H0_H0 ;  /* 0x20000027ff3d7230 */ /* 0x100fe40000004100 */
[-C--:B------:R-:W-:Y:S01]  /*0fd0*/  FMUL.FTZ R55, R55, R52.reuse ;  /* 0x0000003437377220 */ /* 0x080fe20000410000 */
[----:B------:R-:W-:Y:S02]  /*0fe0*/  HADD2.F32 R36, -RZ, R39.H1_H1 ;  /* 0x30000027ff247230 */ /* 0x000fe40000004100 */
[-C--:B------:R-:W-:Y:S01]  /*0ff0*/  FMUL.FTZ R39, R51, R52.reuse ;  /* 0x0000003433277220 */ /* 0x080fe20000410000 */
[----:B------:R-:W-:Y:S02]  /*1000*/  HADD2.F32 R37, -RZ, R12.H0_H0 ;  /* 0x2000000cff257230 */ /* 0x000fe40000004100 */
[-C--:B------:R-:W-:Y:S01]  /*1010*/  FMUL.FTZ R51, R59, R52.reuse ;  /* 0x000000343b337220 */ /* 0x080fe20000410000 */
[-C--:B------:R-:W-:Y:S01]  /*1020*/  FMUL.FTZ R50, R61, R52.reuse ;  /* 0x000000343d327220 */ /* 0x080fe20000410000 */
[----:B------:R-:W-:Y:S01]  /*1030*/  FMUL.FTZ R53, R36, R52 ;  /* 0x0000003424357220 */ /* 0x000fe20000410000 */
[----:B------:R-:W-:-:S02]  /*1040*/  HADD2.F32 R46, -RZ, R13.H0_H0 ;  /* 0x2000000dff2e7230 */ /* 0x000fc40000004100 */
[----:B------:R-:W-:Y:S01]  /*1050*/  FMUL.FTZ R40, R40, R37 ;  /* 0x0000002528287220 */ /* 0x000fe20000410000 */
[--C-:B------:R-:W-:Y:S02]  /*1060*/  HADD2.F32 R48, -RZ, R14.reuse.H0_H0 ;  /* 0x2000000eff307230 */ /* 0x100fe40000004100 */
[--C-:B------:R-:W-:Y:S02]  /*1070*/  HADD2.F32 R37, -RZ, R15.reuse.H0_H0 ;  /* 0x2000000fff257230 */ /* 0x100fe40000004100 */
[----:B------:R-:W-:Y:S01]  /*1080*/  FMUL.FTZ R46, R39, R46 ;  /* 0x0000002e272e7220 */ /* 0x000fe20000410000 */
[----:B------:R-:W-:Y:S02]  /*1090*/  HADD2.F32 R54, -RZ, R15.H1_H1 ;  /* 0x3000000fff367230 */ /* 0x000fe40000004100 */
[----:B------:R-:W-:Y:S01]  /*10a0*/  FMUL.FTZ R48, R55, R48 ;  /* 0x0000003037307220 */ /* 0x000fe20000410000 */
[----:B------:R-:W-:Y:S02]  /*10b0*/  HADD2.F32 R52, -RZ, R14.H1_H1 ;  /* 0x3000000eff347230 */ /* 0x000fe40000004100 */
[----:B------:R-:W-:Y:S01]  /*10c0*/  FMUL.FTZ R50, R50, R37 ;  /* 0x0000002532327220 */ /* 0x000fe20000410000 */
[----:B------:R-:W-:-:S02]  /*10d0*/  HADD2.F32 R38, -RZ, R13.H1_H1 ;  /* 0x3000000dff267230 */ /* 0x000fc40000004100 */
[----:B------:R-:W-:Y:S01]  /*10e0*/  FMUL.FTZ R53, R53, R54 ;  /* 0x0000003635357220 */ /* 0x000fe20000410000 */
[----:B------:R-:W-:Y:S02]  /*10f0*/  HADD2.F32 R36, -RZ, R12.H1_H1 ;  /* 0x3000000cff247230 */ /* 0x000fe40000004100 */
[----:B------:R-:W-:Y:S01]  /*1100*/  FMUL.FTZ R51, R51, R52 ;  /* 0x0000003433337220 */ /* 0x000fe20000410000 */
[----:B------:R-:W-:Y:S01]  /*1110*/  FMUL.FTZ R49, R49, R38 ;  /* 0x0000002631317220 */ /* 0x000fe20000410000 */
[----:B------:R-:W-:Y:S01]  /*1120*/  F2FP.F16.F32.PACK_AB R39, R53, R50 ;  /* 0x000000323527723e */ /* 0x000fe200000000ff */
[----:B------:R-:W-:Y:S02]  /*1130*/  FMUL.FTZ R47, R47, R36 ;  /* 0x000000242f2f7220 */ /* 0x000fe40000410000 */
[----:B------:R-:W-:Y:S02]  /*1140*/  F2FP.F16.F32.PACK_AB R38, R51, R48 ;  /* 0x000000303326723e */ /* 0x000fe400000000ff */
[----:B------:R-:W-:-:S02]  /*1150*/  F2FP.F16.F32.PACK_AB R37, R49, R46 ;  /* 0x0000002e3125723e */ /* 0x000fc400000000ff */
[----:B------:R-:W-:-:S07]  /*1160*/  F2FP.F16.F32.PACK_AB R36, R47, R40 ;  /* 0x000000282f24723e */ /* 0x000fce00000000ff */
.L_x_2129:
[----:B------:R-:W0:Y:S02]  /*1170*/  LDC.64 R54, c[0x0][0x3a8] ;  /* 0x0000ea00ff367b82 */ /* 0x000e240000000a00 */
[----:B0-----:R-:W-:-:S05]  /*1180*/  IMAD.WIDE.U32 R54, R57, 0x10, R54 ;  /* 0x0000001039367825 */ /* 0x001fca00078e0036 */
[----:B------:R1:W-:Y:S02]  /*1190*/  STG.E.128 desc[UR6][R54.64], R36 ;  /* 0x0000002436007986 */ /* 0x0003e4000c101d06 */
.L_x_2127:
[----:B------:R-:W-:Y:S05]  /*11a0*/  BSYNC.RECONVERGENT B0 ;  /* 0x0000000000007941 */ /* 0x000fea0003800200 */
.L_x_2126:
        /* <DEDUP_REMOVED lines=75> */
.L_x_2147:
[----:B-1----:R-:W-:Y:S01]  /*1660*/  FADD.FTZ R52, R56, R61 ;  /* 0x0000003d38347221 */ /* 0x002fe20000010000 */
[C---:B------:R-:W-:Y:S01]  /*1670*/  FMUL.FTZ R54, R55.reuse, R55 ;  /* 0x0000003737367220 */ /* 0x040fe20000410000 */
[----:B------:R-:W1:Y:S01]  /*1680*/  @!P5 LDC.64 R38, c[0x0][0x3c0] ;  /* 0x0000f000ff26db82 */ /* 0x000e620000000a00 */
[----:B------:R-:W-:Y:S01]  /*1690*/  BSSY.RECONVERGENT B0, `(.L_x_2131) ;  /* 0x000003c000007945 */ /* 0x000fe20003800200 */
[----:B------:R-:W-:Y:S01]  /*16a0*/  FFMA.FTZ R52, R52, R37, UR5 ;  /* 0x0000000534347e23 */ /* 0x000fe20008010025 */
[----:B0-----:R-:W-:Y:S02]  /*16b0*/  FSEL R56, R55, RZ, !P4 ;  /* 0x000000ff37387208 */ /* 0x001fe40006000000 */
[----:B------:R-:W-:-:S03]  /*16c0*/  FSEL R57, R54, RZ, P4 ;  /* 0x000000ff36397208 */ /* 0x000fc60002000000 */
[----:B------:R-:W0:Y:S02]  /*16d0*/  @!P5 LDC.64 R36, c[0x0][0x3c8] ;  /* 0x0000f200ff24db82 */ /* 0x000e240000000a00 */
[----:B------:R-:W-:-:S06]  /*16e0*/  FADD.FTZ R52, R52, R57 ;  /* 0x0000003934347221 */ /* 0x000fcc0000010000 */
[----:B------:R-:W2:Y:S01]  /*16f0*/  MUFU.RSQ R52, R52 ;  /* 0x0000003400347308 */ /* 0x000ea20000001400 */
[----:B-1----:R-:W-:-:S05]  /*1700*/  @!P5 IMAD.WIDE R38, R4, 0x4, R38 ;  /* 0x000000040426d825 */ /* 0x002fca00078e0226 */
[----:B------:R1:W-:Y:S01]  /*1710*/  @!P5 STG.E desc[UR6][R38.64], R55 ;  /* 0x000000372600d986 */ /* 0x0003e2000c101906 */
[----:B0-----:R-:W-:-:S05]  /*1720*/  @!P5 IMAD.WIDE R36, R4, 0x4, R36 ;  /* 0x000000040424d825 */ /* 0x001fca00078e0224 */
[----:B--2---:R1:W-:Y:S01]  /*1730*/  @!P5 STG.E desc[UR6][R36.64], R52 ;  /* 0x000000342400d986 */ /* 0x0043e2000c101906 */
        /* <DEDUP_REMOVED lines=27> */
[----:B------:R-:W-:-:S03]  /*18f0*/  HADD2.F32 R60, -RZ, R30.H1_H1 ;  /* 0x3000001eff3c7230 */ /* 0x000fc60000004100 */
        /* <DEDUP_REMOVED lines=21> */
.L_x_2132:
[----:B------:R-:W-:Y:S05]  /*1a50*/  BSYNC.RECONVERGENT B0 ;  /* 0x0000000000007941 */ /* 0x000fea0003800200 */
.L_x_2131:
[----:B------:R-:W-:Y:S04]  /*1a60*/  BSSY.RECONVERGENT B0, `(.L_x_2133) ;  /* 0x0000031000007945 */ /* 0x000fe80003800200 */
[----:B------:R-:W-:Y:S05]  /*1a70*/  @!P2 BRA `(.L_x_2134) ;  /* 0x0000000000bca947 */ /* 0x000fea0003800000 */
[--C-:B01----:R-:W-:Y:S01]  /*1a80*/  FADD.FTZ R37, R40, -R56.reuse ;  /* 0x8000003828257221 */ /* 0x103fe20000010000 */
[----:B-----5:R-:W-:Y:S02]  /*1a90*/  HADD2.F32 R36, -RZ, R20.H0_H0 ;  /* 0x20000014ff247230 */ /* 0x020fe40000004100 */
        /* <DEDUP_REMOVED lines=34> */
[----:B------:R-:W-:Y:S02]  /*1cc0*/  HADD2.F32 R60, -RZ, R19.H0_H0 ;  /* 0x20000013ff3c7230 */ /* 0x000fe40000004100 */
[----:B------:R-:W-:Y:S01]  /*1cd0*/  FMUL.FTZ R39, R52, R39 ;  /* 0x0000002734277220 */ /* 0x000fe20000410000 */
[----:B------:R-:W-:Y:S01]  /*1ce0*/  HADD2.F32 R52, -RZ, R23.H1_H1 ;  /* 0x30000017ff347230 */ /* 0x000fe20000004100 */
[----:B------:R-:W-:Y:S02]  /*1cf0*/  F2FP.F16.F32.PACK_AB R38, R59, R38 ;  /* 0x000000263b26723e */ /* 0x000fe400000000ff */
[----:B------:R-:W-:Y:S01]  /*1d00*/  FFMA.FTZ R39, R39, R54, R60 ;  /* 0x0000003627277223 */ /* 0x000fe2000001003c */
[----:B------:R-:W-:-:S05]  /*1d10*/  HADD2.F32 R54, -RZ, R19.H1_H1 ;  /* 0x30000013ff367230 */ /* 0x000fca0000004100 */
[----:B------:R-:W-:Y:S02]  /*1d20*/  FFMA.FTZ R52, R55, R52, R54 ;  /* 0x0000003437347223 */ /* 0x000fe40000010036 */
[----:B------:R-:W0:Y:S03]  /*1d30*/  LDC.64 R54, c[0x0][0x428] ;  /* 0x00010a00ff367b82 */ /* 0x000e260000000a00 */
[----:B------:R-:W-:Y:S01]  /*1d40*/  F2FP.F16.F32.PACK_AB R39, R52, R39 ;  /* 0x000000273427723e */ /* 0x000fe200000000ff */
[----:B0-----:R-:W-:-:S05]  /*1d50*/  IMAD.WIDE.U32 R54, R7, 0x10, R54 ;  /* 0x0000001007367825 */ /* 0x001fca00078e0036 */
[----:B------:R2:W-:Y:S02]  /*1d60*/  STG.E.128 desc[UR6][R54.64], R36 ;  /* 0x0000002436007986 */ /* 0x0005e4000c101d06 */
.L_x_2134:
[----:B------:R-:W-:Y:S05]  /*1d70*/  BSYNC.RECONVERGENT B0 ;  /* 0x0000000000007941 */ /* 0x000fea0003800200 */
.L_x_2133:
[----:B012---:R-:W0:Y:S02]  /*1d80*/  LDC.64 R36, c[0x0][0x380] ;  /* 0x0000e000ff247b82 */ /* 0x007e240000000a00 */
[----:B0-----:R-:W-:-:S04]  /*1d90*/  LEA R4, R36, R4, 0x2 ;  /* 0x0000000424047211 */ /* 0x001fc800078e10ff */
[----:B------:R-:W-:-:S13]  /*1da0*/  ISETP.GE.AND P1, PT, R4, R37, PT ;  /* 0x000000250400720c */ /* 0x000fda0003f26270 */
[----:B------:R-:W-:Y:S05]  /*1db0*/  @!P1 BRA `(.L_x_2135) ;  /* 0xffffffe400c89947 */ /* 0x000fea000383ffff */
[----:B------:R-:W-:Y:S05]  /*1dc0*/  EXIT ;  /* 0x000000000000794d */ /* 0x000fea0003800000 */
.L_x_2130:
        /* <DEDUP_REMOVED lines=8> */
.L_x_2137:
[----:B------:R-:W-:Y:S05]  /*1e50*/  BSYNC B0 ;  /* 0x0000000000007941 */ /* 0x000fea0003800000 */
.L_x_2136:
        /* <DEDUP_REMOVED lines=9> */
.L_x_2138:
[----:B------:R-:W-:Y:S01]  /*1ef0*/  HFMA2 R52, -RZ, RZ, 0, 2.384185791015625e-07 ;  /* 0x00000004ff347431 */ /* 0x000fe200000001ff */
[----:B------:R-:W-:-:S05]  /*1f00*/  MOV R37, R61 ;  /* 0x0000003d00257202 */ /* 0x000fca0000000f00 */
[----:B------:R-:W-:-:S05]  /*1f10*/  FADD.FTZ R56, R54, R37 ;  /* 0x0000002536387221 */ /* 0x000fca0000010000 */
[----:B------:R-:W-:-:S07]  /*1f20*/  MOV R60, R56 ;  /* 0x00000038003c7202 */ /* 0x000fce0000000f00 */
[----:B------:R-:W-:Y:S05]  /*1f30*/  WARPSYNC.COLLECTIVE R38, `(.L_x_2139) ;  /* 0x0000000026087348 */ /* 0x000fea0003c00000 */
[----:B------:R0:W1:Y:S02]  /*1f40*/  SHFL.BFLY P6, R61, R60, R52, R39 ;  /* 0x0c0000343c3d7389 */ /* 0x00006400000c0027 */
[----:B01----:R-:W-:Y:S05]  /*1f50*/  ENDCOLLECTIVE ;  /* 0x000000000000791b */ /* 0x003fea0003800000 */
.L_x_2139:
        /* <DEDUP_REMOVED lines=8> */
.L_x_2140:
[----:B------:R-:W-:Y:S01]  /*1fe0*/  HFMA2 R52, -RZ, RZ, 0, 9.5367431640625e-07 ;  /* 0x00000010ff347431 */ /* 0x000fe200000001ff */
[----:B------:R-:W-:-:S05]  /*1ff0*/  MOV R36, R61 ;  /* 0x0000003d00247202 */ /* 0x000fca0000000f00 */
[----:B------:R-:W-:-:S05]  /*2000*/  FADD.FTZ R58, R57, R36 ;  /* 0x00000024393a7221 */ /* 0x000fca0000010000 */
[----:B------:R-:W-:-:S07]  /*2010*/  MOV R60, R58 ;  /* 0x0000003a003c7202 */ /* 0x000fce0000000f00 */
[----:B------:R-:W-:Y:S05]  /*2020*/  WARPSYNC.COLLECTIVE R38, `(.L_x_2141) ;  /* 0x0000000026087348 */ /* 0x000fea0003c00000 */
[----:B------:R0:W1:Y:S02]  /*2030*/  SHFL.BFLY P6, R61, R60, R52, R39 ;  /* 0x0c0000343c3d7389 */ /* 0x00006400000c0027 */
[----:B01----:R-:W-:Y:S05]  /*2040*/  ENDCOLLECTIVE ;  /* 0x000000000000791b */ /* 0x003fea0003800000 */
.L_x_2141:
        /* <DEDUP_REMOVED lines=38> */
[----:B------:R-:W-:Y:S02]  /*22b0*/  MOV R38, 0xffffffff ;  /* 0xffffffff00267802 */ /* 0x000fe40000000f00 */
[----:B------:R-:W-:-:S07]  /*22c0*/  MOV R60, R36 ;  /* 0x00000024003c7202 */ /* 0x000fce0000000f00 */
[----:B------:R-:W-:Y:S05]  /*22d0*/  WARPSYNC.COLLECTIVE R38, `(.L_x_2142) ;  /* 0x0000000026087348 */ /* 0x000fea0003c00000 */
[----:B------:R0:W1:Y:S02]  /*22e0*/  SHFL.BFLY P6, R61, R60, R52, R39 ;  /* 0x0c0000343c3d7389 */ /* 0x00006400000c0027 */
[----:B01----:R-:W-:Y:S05]  /*22f0*/  ENDCOLLECTIVE ;  /* 0x000000000000791b */ /* 0x003fea0003800000 */
.L_x_2142:
[----:B------:R-:W-:Y:S01]  /*2300*/  HFMA2 R52, -RZ, RZ, 0, 1.1920928955078125e-07 ;  /* 0x00000002ff347431 */ /* 0x000fe200000001ff */
[----:B------:R-:W-:-:S05]  /*2310*/  MOV R57, R61 ;  /* 0x0000003d00397202 */ /* 0x000fca0000000f00 */
[----:B------:R-:W-:-:S05]  /*2320*/  FADD.FTZ R57, R36, R57 ;  /* 0x0000003924397221 */ /* 0x000fca0000010000 */
[----:B------:R-:W-:-:S07]  /*2330*/  MOV R60, R57 ;  /* 0x00000039003c7202 */ /* 0x000fce0000000f00 */
[----:B------:R-:W-:Y:S05]  /*2340*/  WARPSYNC.COLLECTIVE R38, `(.L_x_2143) ;  /* 0x0000000026087348 */ /* 0x000fea0003c00000 */
[----:B------:R0:W1:Y:S02]  /*2350*/  SHFL.BFLY P6, R61, R60, R52, R39 ;  /* 0x0c0000343c3d7389 */ /* 0x00006400000c0027 */
[----:B01----:R-:W-:Y:S05]  /*2360*/  ENDCOLLECTIVE ;  /* 0x000000000000791b */ /* 0x003fea0003800000 */
.L_x_2143:
[----:B------:R-:W-:Y:S01]  /*2370*/  HFMA2 R52, -RZ, RZ, 0, 2.384185791015625e-07 ;  /* 0x00000004ff347431 */ /* 0x000fe200000001ff */
[----:B------:R-:W-:-:S05]  /*2380*/  MOV R54, R61 ;  /* 0x0000003d00367202 */ /* 0x000fca0000000f00 */
[----:B------:R-:W-:-:S05]  /*2390*/  FADD.FTZ R54, R57, R54 ;  /* 0x0000003639367221 */ /* 0x000fca0000010000 */
[----:B------:R-:W-:-:S07]  /*23a0*/  MOV R60, R54 ;  /* 0x00000036003c7202 */ /* 0x000fce0000000f00 */
[----:B------:R-:W-:Y:S05]  /*23b0*/  WARPSYNC.COLLECTIVE R38, `(.L_x_2144) ;  /* 0x0000000026087348 */ /* 0x000fea0003c00000 */
[----:B------:R0:W1:Y:S02]  /*23c0*/  SHFL.BFLY P6, R61, R60, R52, R39 ;  /* 0x0c0000343c3d7389 */ /* 0x00006400000c0027 */
[----:B01----:R-:W-:Y:S05]  /*23d0*/  ENDCOLLECTIVE ;  /* 0x000000000000791b */ /* 0x003fea0003800000 */
.L_x_2144:
[----:B------:R-:W-:Y:S01]  /*23e0*/  HFMA2 R52, -RZ, RZ, 0, 4.76837158203125e-07 ;  /* 0x00000008ff347431 */ /* 0x000fe200000001ff */
[----:B------:R-:W-:-:S05]  /*23f0*/  MOV R59, R61 ;  /* 0x0000003d003b7202 */ /* 0x000fca0000000f00 */
[----:B------:R-:W-:-:S05]  /*2400*/  FADD.FTZ R59, R54, R59 ;  /* 0x0000003b363b7221 */ /* 0x000fca0000010000 */
[----:B------:R-:W-:-:S07]  /*2410*/  MOV R60, R59 ;  /* 0x0000003b003c7202 */ /* 0x000fce0000000f00 */
[----:B------:R-:W-:Y:S05]  /*2420*/  WARPSYNC.COLLECTIVE R38, `(.L_x_2145) ;  /* 0x0000000026087348 */ /* 0x000fea0003c00000 */
[----:B------:R0:W1:Y:S02]  /*2430*/  SHFL.BFLY P6, R61, R60, R52, R39 ;  /* 0x0c0000343c3d7389 */ /* 0x00006400000c0027 */
[----:B01----:R-:W-:Y:S05]  /*2440*/  ENDCOLLECTIVE ;  /* 0x000000000000791b */ /* 0x003fea0003800000 */
.L_x_2145:
[----:B------:R-:W-:Y:S01]  /*2450*/  HFMA2 R52, -RZ, RZ, 0, 9.5367431640625e-07 ;  /* 0x00000010ff347431 */ /* 0x000fe200000001ff */
[----:B------:R-:W-:-:S05]  /*2460*/  MOV R56, R61 ;  /* 0x0000003d00387202 */ /* 0x000fca0000000f00 */
[----:B------:R-:W-:-:S05]  /*2470*/  FADD.FTZ R56, R59, R56 ;  /* 0x000000383b387221 */ /* 0x000fca0000010000 */
[----:B------:R-:W-:-:S07]  /*2480*/  MOV R60, R56 ;  /* 0x00000038003c7202 */ /* 0x000fce0000000f00 */
[----:B------:R-:W-:Y:S05]  /*2490*/  WARPSYNC.COLLECTIVE R38, `(.L_x_2146) ;  /* 0x0000000026087348 */ /* 0x000fea0003c00000 */
[----:B------:R0:W1:Y:S02]  /*24a0*/  SHFL.BFLY P6, R61, R60, R52, R39 ;  /* 0x0c0000343c3d7389 */ /* 0x00006400000c0027 */
[----:B01----:R-:W-:Y:S05]  /*24b0*/  ENDCOLLECTIVE ;  /* 0x000000000000791b */ /* 0x003fea0003800000 */
.L_x_2146:
[----:B------:R-:W-:Y:S05]  /*24c0*/  BRA `(.L_x_2147) ;  /* 0xfffffff000647947 */ /* 0x000fea000383ffff */
.L_x_2148:
        /* <DEDUP_REMOVED lines=11> */
.L_x_20241:


//--------------------- .text._ZN10layer_norm13ln_fwd_kernelINS_13Kernel_traitsI6__halfS2_S2_S2_fjLj512ELj1ELj4ELj1ELj16ENS_18Kernel_traits_baseILj512ES2_S2_S2_S2_fjLj128EEEEELb0ELb1ELb0ELb1EEEvNS_9FwdParamsE --------------------------
	.section	.text._ZN10layer_norm13ln_fwd_kernelINS_13Kernel_traitsI6__halfS2_S2_S2_fjLj512ELj1ELj4ELj1ELj16ENS_18Kernel_traits_baseILj512ES2_S2_S2_S2_fjLj128EEEEELb0ELb1ELb0ELb1EEEvNS_9FwdParamsE,"ax",@progbits
	.align	128
        .global         _ZN10layer_norm13ln_fwd_kernelINS_13Kernel_traitsI6__halfS2_S2_S2_fjLj512ELj1ELj4ELj1ELj16ENS_18Kernel_traits_baseILj512ES2_S2_S2_S2_fjLj128EEEEELb0ELb1ELb0ELb1EEEvNS_9FwdParamsE
        .type           _ZN10layer_norm13ln_fwd_kernelINS_13Kernel_traitsI6__halfS2_S2_S2_fjLj512ELj1ELj4ELj1ELj16ENS_18Kernel_traits_baseILj512ES2_S2_S2_S2_fjLj128EEEEELb0ELb1ELb0ELb1EEEvNS_9FwdParamsE,@function
        .size           _ZN10layer_norm13ln_fwd_kernelINS_13Kernel_traitsI6__halfS2_S2_S2_fjLj512ELj1ELj4ELj1ELj16ENS_18Kernel_traits_baseILj512ES2_S2_S2_S2_fjLj128EEEEELb0ELb1ELb0ELb1EEEvNS_9FwdParamsE,(.L_x_20242 - _ZN10layer_norm13ln_fwd_kernelINS_13Kernel_traitsI6__halfS2_S2_S2_fjLj512ELj1ELj4ELj1ELj16ENS_18Kernel_traits_baseILj512ES2_S2_S2_S2_fjLj128EEEEELb0ELb1ELb0ELb1EEEvNS_9FwdParamsE)
        .other          _ZN10layer_norm13ln_fwd_kernelINS_13Kernel_traitsI6__halfS2_S2_S2_fjLj512ELj1ELj4ELj1ELj16ENS_18Kernel_traits_baseILj512ES2_S2_S2_S2_fjLj128EEEEELb0ELb1ELb0ELb1EEEvNS_9FwdParamsE,@"STO_CUDA_ENTRY STV_DEFAULT"
_ZN10layer_norm13ln_fwd_kernelINS_13Kernel_traitsI6__halfS2_S2_S2_fjLj512ELj1ELj4ELj1ELj16ENS_18Kernel_traits_baseILj512ES2_S2_S2_S2_fjLj128EEEEELb0ELb1ELb0ELb1EEEvNS_9FwdParamsE:
.text._ZN10layer_norm13ln_fwd_kernelINS_13Kernel_traitsI6__halfS2_S2_S2_fjLj512ELj1ELj4ELj1ELj16ENS_18Kernel_traits_baseILj512ES2_S2_S2_S2_fjLj128EEEEELb0ELb1ELb0ELb1EEEvNS_9FwdParamsE:
        /* <DEDUP_REMOVED lines=25> */
[-C--:B--2---:R-:W-:Y:S02]  /*0190*/  @P0 MOV R54, R48.reuse ;  /* 0x0000003000360202 */ /* 0x084fe40000000f00 */
[----:B------:R-:W-:Y:S02]  /*01a0*/  @!P0 MOV R54, R48 ;  /* 0x0000003000368202 */ /* 0x000fe40000000f00 */
[----:B------:R-:W-:Y:S02]  /*01b0*/  @P0 MOV R52, R49 ;  /* 0x0000003100340202 */ /* 0x000fe40000000f00 */
[----:B------:R-:W-:-:S02]  /*01c0*/  @P0 MOV R48, R51 ;  /* 0x0000003300300202 */ /* 0x000fc40000000f00 */
[-C--:B---3--:R-:W-:Y:S02]  /*01d0*/  @P0 MOV R10, R4.reuse ;  /* 0x00000004000a0202 */ /* 0x088fe40000000f00 */
[----:B------:R-:W-:Y:S02]  /*01e0*/  @!P0 MOV R52, R49 ;  /* 0x0000003100348202 */ /* 0x000fe40000000f00 */
[----:B------:R-:W-:Y:S02]  /*01f0*/  @!P0 MOV R48, R51 ;  /* 0x0000003300308202 */ /* 0x000fe40000000f00 */
[----:B------:R-:W-:Y:S02]  /*0200*/  @!P0 MOV R10, R4 ;  /* 0x00000004000a8202 */ /* 0x000fe40000000f00 */
[----:B0-----:R-:W-:Y:S02]  /*0210*/  @P0 MOV R9, R5 ;  /* 0x0000000500090202 */ /* 0x001fe40000000f00 */
[----:B------:R-:W-:Y:S01]  /*0220*/  @P0 MOV R8, R6 ;  /* 0x0000000600080202 */ /* 0x000fe20000000f00 */
[----:B------:R-:W-:Y:S06]  /*0230*/  @P1 EXIT ;  /* 0x000000000000194d */ /* 0x000fec0003800000 */
[----:B------:R-:W0:Y:S01]  /*0240*/  LDCU.64 UR4, c[0x0][0x3e0] ;  /* 0x00007c00ff0477ac */ /* 0x000e220008000a00 */
[----:B------:R-:W-:Y:S02]  /*0250*/  @!P0 MOV R9, R5 ;  /* 0x0000000500098202 */ /* 0x000fe40000000f00 */
[----:B-----5:R-:W-:Y:S02]  /*0260*/  @!P0 CS2R R22, SRZ ;  /* 0x0000000000168805 */ /* 0x020fe4000001ff00 */
[----:B------:R-:W-:Y:S02]  /*0270*/  @!P0 MOV R8, R6 ;  /* 0x0000000600088202 */ /* 0x000fe40000000f00 */
[----:B------:R-:W-:Y:S02]  /*0280*/  @!P0 CS2R R20, SRZ ;  /* 0x0000000000148805 */ /* 0x000fe4000001ff00 */
[----:B------:R-:W-:Y:S02]  /*0290*/  @P0 MOV R46, R24 ;  /* 0x00000018002e0202 */ /* 0x000fe40000000f00 */
[----:B------:R-:W-:-:S02]  /*02a0*/  @!P0 CS2R R18, SRZ ;  /* 0x0000000000128805 */ /* 0x000fc4000001ff00 */
[----:B------:R-:W-:Y:S02]  /*02b0*/  @P0 MOV R44, R25 ;  /* 0x00000019002c0202 */ /* 0x000fe40000000f00 */
[----:B------:R-:W-:Y:S02]  /*02c0*/  @!P0 CS2R R16, SRZ ;  /* 0x0000000000108805 */ /* 0x000fe4000001ff00 */
[----:B------:R-:W-:Y:S02]  /*02d0*/  @P0 MOV R40, R26 ;  /* 0x0000001a00280202 */ /* 0x000fe40000000f00 */
[----:B------:R-:W-:Y:S02]  /*02e0*/  @P0 MOV R38, R27 ;  /* 0x0000001b00260202 */ /* 0x000fe40000000f00 */
[----:B------:R-:W-:Y:S02]  /*02f0*/  @P0 MOV R6, R12 ;  /* 0x0000000c00060202 */ /* 0x000fe40000000f00 */
[----:B------:R-:W-:-:S02]  /*0300*/  @P0 MOV R5, R13 ;  /* 0x0000000d00050202 */ /* 0x000fc40000000f00 */
[----:B------:R-:W-:Y:S01]  /*0310*/  @P0 MOV R4, R14 ;  /* 0x0000000e00040202 */ /* 0x000fe20000000f00 */
[----:B0-----:R-:W-:Y:S01]  /*0320*/  UISETP.NE.U32.AND UP0, UPT, UR4, URZ, UPT ;  /* 0x000000ff0400728c */ /* 0x001fe2000bf05070 */
[----:B------:R-:W-:Y:S02]  /*0330*/  @P0 MOV R3, R15 ;  /* 0x0000000f00030202 */ /* 0x000fe40000000f00 */
[----:B------:R-:W-:Y:S01]  /*0340*/  @!P0 MOV R46, R24 ;  /* 0x00000018002e8202 */ /* 0x000fe20000000f00 */
[----:B------:R-:W-:Y:S01]  /*0350*/  UISETP.NE.AND.EX UP0, UPT, UR5, URZ, UPT, UP0 ;  /* 0x000000ff0500728c */ /* 0x000fe2000bf05300 */
[----:B------:R-:W-:Y:S02]  /*0360*/  @!P0 MOV R44, R25 ;  /* 0x00000019002c8202 */ /* 0x000fe40000000f00 */
[----:B------:R-:W-:Y:S02]  /*0370*/  @!P0 MOV R40, R26 ;  /* 0x0000001a00288202 */ /* 0x000fe40000000f00 */
[----:B------:R-:W-:-:S02]  /*0380*/  @!P0 MOV R38, R27 ;  /* 0x0000001b00268202 */ /* 0x000fc40000000f00 */
[----:B------:R-:W-:Y:S02]  /*0390*/  @!P0 MOV R6, R12 ;  /* 0x0000000c00068202 */ /* 0x000fe40000000f00 */
[----:B------:R-:W-:Y:S02]  /*03a0*/  @!P0 MOV R5, R13 ;  /* 0x0000000d00058202 */ /* 0x000fe40000000f00 */
[----:B------:R-:W-:Y:S02]  /*03b0*/  @!P0 MOV R4, R14 ;  /* 0x0000000e00048202 */ /* 0x000fe40000000f00 */
[----:B------:R-:W-:Y:S02]  /*03c0*/  @!P0 MOV R3, R15 ;  /* 0x0000000f00038202 */ /* 0x000fe40000000f00 */
[----:B------:R-:W-:Y:S01]  /*03d0*/  MOV R2, R0 ;  /* 0x0000000000027202 */ /* 0x000fe20000000f00 */
[----:B------:R-:W-:Y:S06]  /*03e0*/  BRA.U UP0, `(.L_x_2149) ;  /* 0x0000001500607547 */ /* 0x000fec000b800000 */
[----:B------:R-:W0:Y:S01]  /*03f0*/  LDCU.64 UR4, c[0x0][0x3a0] ;  /* 0x00007400ff0477ac */ /* 0x000e220008000a00 */
[--C-:B------:R-:W-:Y:S02]  /*0400*/  HADD2.F32 R53, -RZ, R54.reuse.H0_H0 ;  /* 0x20000036ff357230 */ /* 0x100fe40000004100 */
[----:B------:R-:W-:Y:S01]  /*0410*/  HADD2.F32 R56, -RZ, R54.H1_H1 ;  /* 0x30000036ff387230 */ /* 0x000fe20000004100 */
[----:B------:R-:W1:Y:S01]  /*0420*/  LDCU UR8, c[0x0][0x388] ;  /* 0x00007100ff0877ac */ /* 0x000e620008000800 */
[--C-:B------:R-:W-:Y:S02]  /*0430*/  HADD2.F32 R49, -RZ, R52.reuse.H0_H0 ;  /* 0x20000034ff317230 */ /* 0x100fe40000004100 */
[----:B------:R-:W-:Y:S01]  /*0440*/  HADD2.F32 R54, -RZ, R52.H1_H1 ;  /* 0x30000034ff367230 */ /* 0x000fe20000004100 */
[----:B------:R-:W2:Y:S01]  /*0450*/  LDCU.U8 UR9, c[0x0][0x410] ;  /* 0x00008200ff0977ac */ /* 0x000ea20008000000 */
[----:B------:R-:W-:Y:S02]  /*0460*/  HADD2.F32 R45, -RZ, R48.H0_H0 ;  /* 0x20000030ff2d7230 */ /* 0x000fe40000004100 */
[----:B------:R-:W-:-:S02]  /*0470*/  HADD2.F32 R43, -RZ, R46.H0_H0 ;  /* 0x2000002eff2b7230 */ /* 0x000fc40000004100 */
[----:B------:R-:W-:Y:S02]  /*0480*/  HADD2.F32 R41, -RZ, R44.H0_H0 ;  /* 0x2000002cff297230 */ /* 0x000fe40000004100 */
[----:B------:R-:W-:Y:S02]  /*0490*/  HADD2.F32 R39, -RZ, R40.H0_H0 ;  /* 0x20000028ff277230 */ /* 0x000fe40000004100 */
[----:B------:R-:W-:Y:S01]  /*04a0*/  HADD2.F32 R57, -RZ, R38.H0_H0 ;  /* 0x20000026ff397230 */ /* 0x000fe20000004100 */
[----:B0-----:R-:W-:Y:S01]  /*04b0*/  ISETP.NE.U32.AND P0, PT, RZ, UR4, PT ;  /* 0x00000004ff007c0c */ /* 0x001fe2000bf05070 */
[--C-:B------:R-:W-:Y:S01]  /*04c0*/  HADD2.F32 R0, -RZ, R20.reuse.H0_H0 ;  /* 0x20000014ff007230 */ /* 0x100fe20000004100 */
[----:B------:R-:W0:Y:S01]  /*04d0*/  LDCU UR4, c[0x0][0x448] ;  /* 0x00008900ff0477ac */ /* 0x000e220008000800 */
[----:B------:R-:W-:Y:S01]  /*04e0*/  HADD2.F32 R13, -RZ, R20.H1_H1 ;  /* 0x30000014ff0d7230 */ /* 0x000fe20000004100 */
[----:B------:R-:W-:Y:S01]  /*04f0*/  ISETP.NE.AND.EX P0, PT, RZ, UR5, PT, P0 ;  /* 0x00000005ff007c0c */ /* 0x000fe2000bf05300 */
[----:B------:R-:W-:-:S02]  /*0500*/  HADD2.F32 R12, -RZ, R21.H0_H0 ;  /* 0x20000015ff0c7230 */ /* 0x000fc40000004100 */
[----:B------:R-:W-:Y:S02]  /*0510*/  HADD2.F32 R15, -RZ, R21.H1_H1 ;  /* 0x30000015ff0f7230 */ /* 0x000fe40000004100 */
[--C-:B------:R-:W-:Y:S02]  /*0520*/  HADD2.F32 R14, -RZ, R22.reuse.H0_H0 ;  /* 0x20000016ff0e7230 */ /* 0x100fe40000004100 */
[----:B------:R-:W-:Y:S02]  /*0530*/  HADD2.F32 R29, -RZ, R22.H1_H1 ;  /* 0x30000016ff1d7230 */ /* 0x000fe40000004100 */
[--C-:B------:R-:W-:Y:S02]  /*0540*/  HADD2.F32 R28, -RZ, R23.reuse.H0_H0 ;  /* 0x20000017ff1c7230 */ /* 0x100fe40000004100 */
[----:B------:R-:W-:Y:S02]  /*0550*/  HADD2.F32 R31, -RZ, R23.H1_H1 ;  /* 0x30000017ff1f7230 */ /* 0x000fe40000004100 */
        /* <DEDUP_REMOVED lines=10> */
[----:B------:R-:W-:Y:S02]  /*0600*/  HADD2.F32 R48, -RZ, R48.H1_H1 ;  /* 0x30000030ff307230 */ /* 0x000fe40000004100 */
[----:B------:R-:W-:Y:S02]  /*0610*/  HADD2.F32 R46, -RZ, R46.H1_H1 ;  /* 0x3000002eff2e7230 */ /* 0x000fe40000004100 */
[----:B------:R-:W-:-:S02]  /*0620*/  HADD2.F32 R44, -RZ, R44.H1_H1 ;  /* 0x3000002cff2c7230 */ /* 0x000fc40000004100 */
[----:B------:R-:W-:Y:S02]  /*0630*/  HADD2.F32 R40, -RZ, R40.H1_H1 ;  /* 0x30000028ff287230 */ /* 0x000fe40000004100 */
[----:B012---:R-:W-:-:S07]  /*0640*/  HADD2.F32 R38, -RZ, R38.H1_H1 ;  /* 0x30000026ff267230 */ /* 0x007fce0000004100 */
.L_x_2155:
[----:B0-----:R-:W0:Y:S01]  /*0650*/  LDC.64 R24, c[0x0][0x390] ;  /* 0x0000e400ff187b82 */ /* 0x001e220000000a00 */
[----:B------:R-:W-:-:S05]  /*0660*/  IMAD R20, R2, UR8, RZ ;  /* 0x0000000802147c24 */ /* 0x000fca000f8e02ff */
[----:B------:R-:W-:-:S04]  /*0670*/  SHF.R.S32.HI R21, RZ, 0x1f, R20 ;  /* 0x0000001fff157819 */ /* 0x000fc80000011414 */
[----:B------:R-:W-:-:S04]  /*0680*/  LEA.HI R20, R21, R20, RZ, 0x3 ;  /* 0x0000001415147211 */ /* 0x000fc800078f18ff */
[----:B------:R-:W-:-:S05]  /*0690*/  LEA.HI.SX32 R59, R20, R11, 0x1d ;  /* 0x0000000b143b7211 */ /* 0x000fca00078feaff */
[----:B0-----:R-:W-:-:S06]  /*06a0*/  IMAD.WIDE.U32 R20, R59, 0x10, R24 ;  /* 0x000000103b147825 */ /* 0x001fcc00078e0018 */
[----:B------:R-:W5:Y:S01]  /*06b0*/  LDG.E.128 R20, desc[UR6][R20.64] ;  /* 0x0000000614147981 */ /* 0x000f62000c1e1d00 */
[----:B------:R-:W-:Y:S05]  /*06c0*/  @!P0 BRA `(.L_x_2150) ;  /* 0x0000000000a08947 */ /* 0x000fea0003800000 */
[----:B------:R-:W0:Y:S02]  /*06d0*/  LDC.64 R16, c[0x0][0x3a0] ;  /* 0x0000e800ff107b82 */ /* 0x000e240000000a00 */
[----:B0-----:R-:W-:-:S06]  /*06e0*/  IMAD.WIDE.U32 R16, R59, 0x10, R16 ;  /* 0x000000103b107825 */ /* 0x001fcc00078e0010 */
[----:B------:R-:W2:Y:S01]  /*06f0*/  LDG.E.128 R16, desc[UR6][R16.64] ;  /* 0x0000000610107981 */ /* 0x000ea2000c1e1d00 */
[----:B-----5:R-:W-:Y:S02]  /*0700*/  HADD2.F32 R69, -RZ, R20.H0_H0 ;  /* 0x20000014ff457230 */ /* 0x020fe40000004100 */
[----:B------:R-:W-:Y:S02]  /*0710*/  HADD2.F32 R65, -RZ, R22.H0_H0 ;  /* 0x20000016ff417230 */ /* 0x000fe40000004100 */
[----:B------:R-:W-:Y:S02]  /*0720*/  HADD2.F32 R26, -RZ, R10.H0_H0 ;  /* 0x2000000aff1a7230 */ /* 0x000fe40000004100 */
[----:B------:R-:W-:Y:S02]  /*0730*/  HADD2.F32 R60, -RZ, R8.H0_H0 ;  /* 0x20000008ff3c7230 */ /* 0x000fe40000004100 */
[----:B------:R-:W-:Y:S02]  /*0740*/  HADD2.F32 R67, -RZ, R21.H0_H0 ;  /* 0x20000015ff437230 */ /* 0x000fe40000004100 */
[----:B------:R-:W-:-:S02]  /*0750*/  HADD2.F32 R50, -RZ, R9.H0_H0 ;  /* 0x20000009ff327230 */ /* 0x000fc40000004100 */
[--C-:B------:R-:W-:Y:S02]  /*0760*/  HADD2.F32 R64, -RZ, R23.reuse.H0_H0 ;  /* 0x20000017ff407230 */ /* 0x100fe40000004100 */
[----:B------:R-:W-:Y:S02]  /*0770*/  HADD2.F32 R66, -RZ, R23.H1_H1 ;  /* 0x30000017ff427230 */ /* 0x000fe40000004100 */
[----:B------:R-:W-:Y:S02]  /*0780*/  HADD2.F32 R63, -RZ, R7.H0_H0 ;  /* 0x20000007ff3f7230 */ /* 0x000fe40000004100 */
[----:B------:R-:W-:Y:S02]  /*0790*/  HADD2.F32 R20, -RZ, R20.H1_H1 ;  /* 0x30000014ff147230 */ /* 0x000fe40000004100 */
[----:B------:R-:W-:Y:S02]  /*07a0*/  HADD2.F32 R21, -RZ, R21.H1_H1 ;  /* 0x30000015ff157230 */ /* 0x000fe40000004100 */
[----:B------:R-:W-:-:S02]  /*07b0*/  HADD2.F32 R22, -RZ, R22.H1_H1 ;  /* 0x30000016ff167230 */ /* 0x000fc40000004100 */
[----:B------:R-:W-:Y:S02]  /*07c0*/  HADD2.F32 R23, -RZ, R10.H1_H1 ;  /* 0x3000000aff177230 */ /* 0x000fe40000004100 */
[----:B------:R-:W-:Y:S02]  /*07d0*/  HADD2.F32 R51, -RZ, R8.H1_H1 ;  /* 0x30000008ff337230 */ /* 0x000fe40000004100 */
[----:B------:R-:W-:Y:S02]  /*07e0*/  HADD2.F32 R73, -RZ, R7.H1_H1 ;  /* 0x30000007ff497230 */ /* 0x000fe40000004100 */
[----:B--2---:R-:W-:Y:S02]  /*07f0*/  HADD2.F32 R42, -RZ, R16.H0_H0 ;  /* 0x20000010ff2a7230 */ /* 0x004fe40000004100 */
[----:B------:R-:W-:Y:S02]  /*0800*/  HADD2.F32 R62, -RZ, R18.H0_H0 ;  /* 0x20000012ff3e7230 */ /* 0x000fe40000004100 */
[----:B------:R-:W-:-:S02]  /*0810*/  HADD2.F32 R58, -RZ, R17.H0_H0 ;  /* 0x20000011ff3a7230 */ /* 0x000fc40000004100 */
[----:B------:R-:W-:Y:S01]  /*0820*/  FFMA.FTZ R69, R69, R26, R42 ;  /* 0x0000001a45457223 */ /* 0x000fe2000001002a */
[----:B------:R-:W-:Y:S02]  /*0830*/  HADD2.F32 R71, -RZ, R19.H0_H0 ;  /* 0x20000013ff477230 */ /* 0x000fe40000004100 */
[----:B------:R-:W-:Y:S01]  /*0840*/  FFMA.FTZ R65, R65, R60, R62 ;  /* 0x0000003c41417223 */ /* 0x000fe2000001003e */
[----:B------:R-:W-:Y:S02]  /*0850*/  HADD2.F32 R60, -RZ, R9.H1_H1 ;  /* 0x30000009ff3c7230 */ /* 0x000fe40000004100 */
[----:B------:R-:W-:Y:S01]  /*0860*/  FFMA.FTZ R67, R67, R50, R58 ;  /* 0x0000003243437223 */ /* 0x000fe2000001003a */
[----:B------:R-:W-:Y:S02]  /*0870*/  HADD2.F32 R75, -RZ, R19.H1_H1 ;  /* 0x30000013ff4b7230 */ /* 0x000fe40000004100 */
[----:B------:R-:W-:Y:S01]  /*0880*/  FFMA.FTZ R64, R64, R63, R71 ;  /* 0x0000003f40407223 */ /* 0x000fe20000010047 */
[----:B------:R-:W-:-:S02]  /*0890*/  HADD2.F32 R61, -RZ, R18.H1_H1 ;  /* 0x30000012ff3d7230 */ /* 0x000fc40000004100 */
[----:B------:R-:W-:Y:S02]  /*08a0*/  HADD2.F32 R26, -RZ, R17.H1_H1 ;  /* 0x30000011ff1a7230 */ /* 0x000fe40000004100 */
[----:B------:R-:W-:Y:S01]  /*08b0*/  FFMA.FTZ R63, R66, R73, R75 ;  /* 0x00000049423f7223 */ /* 0x000fe2000001004b */
[----:B------:R-:W-:Y:S02]  /*08c0*/  HADD2.F32 R27, -RZ, R16.H1_H1 ;  /* 0x30000010ff1b7230 */ /* 0x000fe40000004100 */
[----:B------:R-:W-:Y:S01]  /*08d0*/  FFMA.FTZ R62, R22, R51, R61 ;  /* 0x00000033163e7223 */ /* 0x000fe2000001003d */
[----:B------:R-:W-:Y:S02]  /*08e0*/  FFMA.FTZ R60, R21, R60, R26 ;  /* 0x0000003c153c7223 */ /* 0x000fe4000001001a */
[----:B------:R-:W-:Y:S01]  /*08f0*/  FFMA.FTZ R58, R20, R23, R27 ;  /* 0x00000017143a7223 */ /* 0x000fe2000001001b */
[----:B------:R-:W-:Y:S02]  /*0900*/  F2FP.F16.F32.PACK_AB R23, R63, R64 ;  /* 0x000000403f17723e */ /* 0x000fe400000000ff */
[----:B------:R-:W-:-:S02]  /*0910*/  F2FP.F16.F32.PACK_AB R22, R62, R65 ;  /* 0x000000413e16723e */ /* 0x000fc400000000ff */
[----:B------:R-:W-:Y:S02]  /*0920*/  F2FP.F16.F32.PACK_AB R21, R60, R67 ;  /* 0x000000433c15723e */ /* 0x000fe400000000ff */
[----:B------:R-:W-:Y:S01]  /*0930*/  F2FP.F16.F32.PACK_AB R20, R58, R69 ;  /* 0x000000453a14723e */ /* 0x000fe200000000ff */
[----:B------:R-:W-:Y:S06]  /*0940*/  BRA `(.L_x_2151) ;  /* 0x0000000000707947 */ /* 0x000fec0003800000 */
.L_x_2150:
[--C-:B-----5:R-:W-:Y:S02]  /*0950*/  HADD2.F32 R69, -RZ, R20.reuse.H0_H0 ;  /* 0x20000014ff457230 */ /* 0x120fe40000004100 */
[----:B------:R-:W-:Y:S02]  /*0960*/  HADD2.F32 R58, -RZ, R20.H1_H1 ;  /* 0x30000014ff3a7230 */ /* 0x000fe40000004100 */
[----:B------:R-:W-:Y:S02]  /*0970*/  HADD2.F32 R20, -RZ, R10.H0_H0 ;  /* 0x2000000aff147230 */ /* 0x000fe40000004100 */
[--C-:B------:R-:W-:Y:S02]  /*0980*/  HADD2.F32 R67, -RZ, R21.reuse.H0_H0 ;  /* 0x20000015ff437230 */ /* 0x100fe40000004100 */
[----:B------:R-:W-:Y:S02]  /*0990*/  HADD2.F32 R60, -RZ, R21.H1_H1 ;  /* 0x30000015ff3c7230 */ /* 0x000fe40000004100 */
[----:B------:R-:W-:Y:S01]  /*09a0*/  FMUL.FTZ R69, R69, R20 ;  /* 0x0000001445457220 */ /* 0x000fe20000410000 */
[----:B------:R-:W-:-:S02]  /*09b0*/  HADD2.F32 R65, -RZ, R22.H0_H0 ;  /* 0x20000016ff417230 */ /* 0x000fc40000004100 */
[----:B------:R-:W-:Y:S02]  /*09c0*/  HADD2.F32 R62, -RZ, R22.H1_H1 ;  /* 0x30000016ff3e7230 */ /* 0x000fe40000004100 */
[--C-:B------:R-:W-:Y:S02]  /*09d0*/  HADD2.F32 R64, -RZ, R23.reuse.H0_H0 ;  /* 0x20000017ff407230 */ /* 0x100fe40000004100 */
[----:B------:R-:W-:Y:S02]  /*09e0*/  HADD2.F32 R63, -RZ, R23.H1_H1 ;  /* 0x30000017ff3f7230 */ /* 0x000fe40000004100 */
[----:B------:R-:W-:Y:S02]  /*09f0*/  HADD2.F32 R22, -RZ, R9.H0_H0 ;  /* 0x20000009ff167230 */ /* 0x000fe40000004100 */
[----:B------:R-:W-:Y:S02]  /*0a00*/  HADD2.F32 R26, -RZ, R8.H0_H0 ;  /* 0x20000008ff1a7230 */ /* 0x000fe40000004100 */
[----:B------:R-:W-:-:S02]  /*0a10*/  HADD2.F32 R51, -RZ, R7.H0_H0 ;  /* 0x20000007ff337230 */ /* 0x000fc40000004100 */
[----:B------:R-:W-:Y:S01]  /*0a20*/  FMUL.FTZ R67, R67, R22 ;  /* 0x0000001643437220 */ /* 0x000fe20000410000 */
[----:B------:R-:W-:Y:S02]  /*0a30*/  HADD2.F32 R20, -RZ, R7.H1_H1 ;  /* 0x30000007ff147230 */ /* 0x000fe40000004100 */
[----:B------:R-:W-:Y:S01]  /*0a40*/  FMUL.FTZ R65, R65, R26 ;  /* 0x0000001a41417220 */ /* 0x000fe20000410000 */
[----:B------:R-:W-:Y:S02]  /*0a50*/  HADD2.F32 R27, -RZ, R8.H1_H1 ;  /* 0x30000008ff1b7230 */ /* 0x000fe40000004100 */
[----:B------:R-:W-:Y:S01]  /*0a60*/  FMUL.FTZ R64, R64, R51 ;  /* 0x0000003340407220 */ /* 0x000fe20000410000 */
[----:B------:R-:W-:Y:S02]  /*0a70*/  HADD2.F32 R23, -RZ, R9.H1_H1 ;  /* 0x30000009ff177230 */ /* 0x000fe40000004100 */
[----:B------:R-:W-:Y:S01]  /*0a80*/  FMUL.FTZ R63, R63, R20 ;  /* 0x000000143f3f7220 */ /* 0x000fe20000410000 */
[----:B------:R-:W-:-:S02]  /*0a90*/  HADD2.F32 R21, -RZ, R10.H1_H1 ;  /* 0x3000000aff157230 */ /* 0x000fc40000004100 */
[----:B------:R-:W-:Y:S01]  /*0aa0*/  FMUL.FTZ R62, R62, R27 ;  /* 0x0000001b3e3e7220 */ /* 0x000fe20000410000 */
[----:B------:R-:W-:Y:S01]  /*0ab0*/  FMUL.FTZ R60, R60, R23 ;  /* 0x000000173c3c7220 */ /* 0x000fe20000410000 */
[----:B------:R-:W-:Y:S01]  /*0ac0*/  F2FP.F16.F32.PACK_AB R23, R63, R64 ;  /* 0x000000403f17723e */ /* 0x000fe200000000ff */
[----:B------:R-:W-:Y:S02]  /*0ad0*/  FMUL.FTZ R58, R58, R21 ;  /* 0x000000153a3a7220 */ /* 0x000fe40000410000 */
[----:B------:R-:W-:Y:S02]  /*0ae0*/  F2FP.F16.F32.PACK_AB R22, R62, R65 ;  /* 0x000000413e16723e */ /* 0x000fe400000000ff */
[----:B------:R-:W-:Y:S02]  /*0af0*/  F2FP.F16.F32.PACK_AB R21, R60, R67 ;  /* 0x000000433c15723e */ /* 0x000fe400000000ff */
[----:B------:R-:W-:-:S07]  /*0b00*/  F2FP.F16.F32.PACK_AB R20, R58, R69 ;  /* 0x000000453a14723e */ /* 0x000fce00000000ff */
.L_x_2151:
[----:B------:R-:W0:Y:S01]  /*0b10*/  LDC.64 R50, c[0x0][0x3a8] ;  /* 0x0000ea00ff327b82 */ /* 0x000e220000000a00 */
[----:B------:R-:W-:-:S05]  /*0b20*/  IADD3 R61, PT, PT, R59, 0x20, RZ ;  /* 0x000000203b3d7810 */ /* 0x000fca0007ffe0ff */
[----:B------:R-:W-:Y:S02]  /*0b30*/  IMAD.WIDE.U32 R24, R61, 0x10, R24 ;  /* 0x000000103d187825 */ /* 0x000fe400078e0018 */
[----:B------:R-:W1:Y:S02]  /*0b40*/  @P0 LDC.64 R26, c[0x0][0x3a0] ;  /* 0x0000e800ff1a0b82 */ /* 0x000e640000000a00 */
[----:B0-----:R-:W-:-:S05]  /*0b50*/  IMAD.WIDE.U32 R70, R59, 0x10, R50 ;  /* 0x000000103b467825 */ /* 0x001fca00078e0032 */
[----:B------:R0:W-:Y:S01]  /*0b60*/  STG.E.128 desc[UR6][R70.64], R20 ;  /* 0x0000001446007986 */ /* 0x0001e2000c101d06 */
[----:B-1----:R-:W-:-:S03]  /*0b70*/  @P0 IMAD.WIDE.U32 R72, R61, 0x10, R26 ;  /* 0x000000103d480825 */ /* 0x002fc600078e001a */
[----:B------:R-:W5:Y:S04]  /*0b80*/  LDG.E.128 R24, desc[UR6][R24.64] ;  /* 0x0000000618187981 */ /* 0x000f68000c1e1d00 */
[----:B------:R0:W5:Y:S01]  /*0b90*/  @P0 LDG.E.128 R16, desc[UR6][R72.64] ;  /* 0x0000000648100981 */ /* 0x000162000c1e1d00 */
[----:B------:R-:W-:Y:S05]  /*0ba0*/  @!P0 BRA `(.L_x_2152) ;  /* 0x0000000000948947 */ /* 0x000fea0003800000 */
[----:B0----5:R-:W-:Y:S02]  /*0bb0*/  HADD2.F32 R70, -RZ, R24.H0_H0 ;  /* 0x20000018ff467230 */ /* 0x021fe40000004100 */
[----:B------:R-:W-:Y:S02]  /*0bc0*/  HADD2.F32 R21, -RZ, R6.H0_H0 ;  /* 0x20000006ff157230 */ /* 0x000fe40000004100 */
[----:B------:R-:W-:Y:S02]  /*0bd0*/  HADD2.F32 R23, -RZ, R16.H0_H0 ;  /* 0x20000010ff177230 */ /* 0x000fe40000004100 */
[----:B------:R-:W-:Y:S02]  /*0be0*/  HADD2.F32 R68, -RZ, R25.H0_H0 ;  /* 0x20000019ff447230 */ /* 0x000fe40000004100 */
[----:B------:R-:W-:Y:S02]  /*0bf0*/  HADD2.F32 R71, -RZ, R5.H0_H0 ;  /* 0x20000005ff477230 */ /* 0x000fe40000004100 */
[----:B------:R-:W-:Y:S01]  /*0c00*/  FFMA.FTZ R70, R70, R21, R23 ;  /* 0x0000001546467223 */ /* 0x000fe20000010017 */
[----:B------:R-:W-:-:S02]  /*0c10*/  HADD2.F32 R21, -RZ, R17.H0_H0 ;  /* 0x20000011ff157230 */ /* 0x000fc40000004100 */
[----:B------:R-:W-:Y:S02]  /*0c20*/  HADD2.F32 R66, -RZ, R26.H0_H0 ;  /* 0x2000001aff427230 */ /* 0x000fe40000004100 */
[----:B------:R-:W-:Y:S02]  /*0c30*/  HADD2.F32 R23, -RZ, R4.H0_H0 ;  /* 0x20000004ff177230 */ /* 0x000fe40000004100 */
[----:B------:R-:W-:Y:S01]  /*0c40*/  FFMA.FTZ R68, R68, R71, R21 ;  /* 0x0000004744447223 */ /* 0x000fe20000010015 */
[----:B------:R-:W-:Y:S02]  /*0c50*/  HADD2.F32 R73, -RZ, R18.H0_H0 ;  /* 0x20000012ff497230 */ /* 0x000fe40000004100 */
[----:B------:R-:W-:Y:S02]  /*0c60*/  HADD2.F32 R26, -RZ, R26.H1_H1 ;  /* 0x3000001aff1a7230 */ /* 0x000fe40000004100 */
[----:B------:R-:W-:Y:S02]  /*0c70*/  HADD2.F32 R21, -RZ, R4.H1_H1 ;  /* 0x30000004ff157230 */ /* 0x000fe40000004100 */
[----:B------:R-:W-:Y:S01]  /*0c80*/  FFMA.FTZ R66, R66, R23, R73 ;  /* 0x0000001742427223 */ /* 0x000fe20000010049 */
[----:B------:R-:W-:-:S02]  /*0c90*/  HADD2.F32 R23, -RZ, R18.H1_H1 ;  /* 0x30000012ff177230 */ /* 0x000fc40000004100 */
        /* <DEDUP_REMOVED lines=8> */
[----:B------:R-:W-:Y:S02]  /*0d20*/  HADD2.F32 R27, -RZ, R24.H1_H1 ;  /* 0x30000018ff1b7230 */ /* 0x000fe40000004100 */
[----:B------:R-:W-:Y:S02]  /*0d30*/  HADD2.F32 R25, -RZ, R25.H1_H1 ;  /* 0x30000019ff197230 */ /* 0x000fe40000004100 */
[----:B------:R-:W-:Y:S01]  /*0d40*/  FFMA.FTZ R24, R20, R21, R23 ;  /* 0x0000001514187223 */ /* 0x000fe20000010017 */
[----:B------:R-:W-:Y:S02]  /*0d50*/  HADD2.F32 R20, -RZ, R6.H1_H1 ;  /* 0x30000006ff147230 */ /* 0x000fe40000004100 */
[----:B------:R-:W-:Y:S02]  /*0d60*/  HADD2.F32 R42, -RZ, R5.H1_H1 ;  /* 0x30000005ff2a7230 */ /* 0x000fe40000004100 */
[----:B------:R-:W-:Y:S01]  /*0d70*/  HADD2.F32 R74, -RZ, R17.H1_H1 ;  /* 0x30000011ff4a7230 */ /* 0x000fe20000004100 */
[----:B------:R-:W-:Y:S01]  /*0d80*/  F2FP.F16.F32.PACK_AB R23, R24, R26 ;  /* 0x0000001a1817723e */ /* 0x000fe200000000ff */
[----:B------:R-:W-:-:S03]  /*0d90*/  HADD2.F32 R22, -RZ, R16.H1_H1 ;  /* 0x30000010ff167230 */ /* 0x000fc60000004100 */
[----:B------:R-:W-:Y:S02]  /*0da0*/  FFMA.FTZ R25, R25, R42, R74 ;  /* 0x0000002a19197223 */ /* 0x000fe4000001004a */
[----:B------:R-:W-:Y:S01]  /*0db0*/  FFMA.FTZ R27, R27, R20, R22 ;  /* 0x000000141b1b7223 */ /* 0x000fe20000010016 */
[----:B------:R-:W-:Y:S02]  /*0dc0*/  F2FP.F16.F32.PACK_AB R22, R72, R66 ;  /* 0x000000424816723e */ /* 0x000fe400000000ff */
[----:B------:R-:W-:Y:S02]  /*0dd0*/  F2FP.F16.F32.PACK_AB R21, R25, R68 ;  /* 0x000000441915723e */ /* 0x000fe400000000ff */
[----:B------:R-:W-:Y:S01]  /*0de0*/  F2FP.F16.F32.PACK_AB R20, R27, R70 ;  /* 0x000000461b14723e */ /* 0x000fe200000000ff */
[----:B------:R-:W-:Y:S06]  /*0df0*/  BRA `(.L_x_2153) ;  /* 0x0000000000707947 */ /* 0x000fec0003800000 */
.L_x_2152:
[----:B0----5:R-:W-:Y:S02]  /*0e00*/  HADD2.F32 R70, -RZ, R24.H0_H0 ;  /* 0x20000018ff467230 */ /* 0x021fe40000004100 */
[----:B------:R-:W-:Y:S02]  /*0e10*/  HADD2.F32 R21, -RZ, R6.H0_H0 ;  /* 0x20000006ff157230 */ /* 0x000fe40000004100 */
[----:B------:R-:W-:Y:S02]  /*0e20*/  HADD2.F32 R68, -RZ, R25.H0_H0 ;  /* 0x20000019ff447230 */ /* 0x000fe40000004100 */
[----:B------:R-:W-:Y:S02]  /*0e30*/  HADD2.F32 R23, -RZ, R5.H0_H0 ;  /* 0x20000005ff177230 */ /* 0x000fe40000004100 */
[----:B------:R-:W-:Y:S01]  /*0e40*/  FMUL.FTZ R70, R70, R21 ;  /* 0x0000001546467220 */ /* 0x000fe20000410000 */
[--C-:B------:R-:W-:Y:S02]  /*0e50*/  HADD2.F32 R20, -RZ, R27.reuse.H0_H0 ;  /* 0x2000001bff147230 */ /* 0x100fe40000004100 */
[----:B------:R-:W-:-:S02]  /*0e60*/  HADD2.F32 R22, -RZ, R27.H1_H1 ;  /* 0x3000001bff167230 */ /* 0x000fc40000004100 */
[----:B------:R-:W-:Y:S01]  /*0e70*/  FMUL.FTZ R68, R68, R23 ;  /* 0x0000001744447220 */ /* 0x000fe20000410000 */
[--C-:B------:R-:W-:Y:S02]  /*0e80*/  HADD2.F32 R21, -RZ, R3.reuse.H0_H0 ;  /* 0x20000003ff157230 */ /* 0x100fe40000004100 */
[----:B------:R-:W-:Y:S02]  /*0e90*/  HADD2.F32 R23, -RZ, R3.H1_H1 ;  /* 0x30000003ff177230 */ /* 0x000fe40000004100 */
[----:B------:R-:W-:Y:S02]  /*0ea0*/  HADD2.F32 R66, -RZ, R26.H0_H0 ;  /* 0x2000001aff427230 */ /* 0x000fe40000004100 */
[----:B------:R-:W-:Y:S02]  /*0eb0*/  HADD2.F32 R27, -RZ, R24.H1_H1 ;  /* 0x30000018ff1b7230 */ /* 0x000fe40000004100 */
[----:B------:R-:W-:Y:S01]  /*0ec0*/  FMUL.FTZ R24, R22, R23 ;  /* 0x0000001716187220 */ /* 0x000fe20000410000 */
[----:B------:R-:W-:-:S02]  /*0ed0*/  HADD2.F32 R72, -RZ, R26.H1_H1 ;  /* 0x3000001aff487230 */ /* 0x000fc40000004100 */
[----:B------:R-:W-:Y:S01]  /*0ee0*/  FMUL.FTZ R26, R20, R21 ;  /* 0x00000015141a7220 */ /* 0x000fe20000410000 */
[--C-:B------:R-:W-:Y:S02]  /*0ef0*/  HADD2.F32 R71, -RZ, R4.reuse.H0_H0 ;  /* 0x20000004ff477230 */ /* 0x100fe40000004100 */
[----:B------:R-:W-:Y:S02]  /*0f00*/  HADD2.F32 R25, -RZ, R25.H1_H1 ;  /* 0x30000019ff197230 */ /* 0x000fe40000004100 */
[----:B------:R-:W-:Y:S02]  /*0f10*/  HADD2.F32 R21, -RZ, R4.H1_H1 ;  /* 0x30000004ff157230 */ /* 0x000fe40000004100 */
[----:B------:R-:W-:Y:S01]  /*0f20*/  FMUL.FTZ R66, R66, R71 ;  /* 0x0000004742427220 */ /* 0x000fe20000410000 */
[----:B------:R-:W-:Y:S01]  /*0f30*/  HADD2.F32 R22, -RZ, R5.H1_H1 ;  /* 0x30000005ff167230 */ /* 0x000fe20000004100 */
[----:B------:R-:W-:Y:S01]  /*0f40*/  F2FP.F16.F32.PACK_AB R23, R24, R26 ;  /* 0x0000001a1817723e */ /* 0x000fe200000000ff */
[----:B------:R-:W-:-:S02]  /*0f50*/  HADD2.F32 R20, -RZ, R6.H1_H1 ;  /* 0x30000006ff147230 */ /* 0x000fc40000004100 */
[----:B------:R-:W-:Y:S01]  /*0f60*/  FMUL.FTZ R72, R72, R21 ;  /* 0x0000001548487220 */ /* 0x000fe20000410000 */
[----:B------:R-:W-:Y:S02]  /*0f70*/  FMUL.FTZ R25, R25, R22 ;  /* 0x0000001619197220 */ /* 0x000fe40000410000 */
[----:B------:R-:W-:Y:S02]  /*0f80*/  FMUL.FTZ R27, R27, R20 ;  /* 0x000000141b1b7220 */ /* 0x000fe40000410000 */
[----:B------:R-:W-:Y:S02]  /*0f90*/  F2FP.F16.F32.PACK_AB R22, R72, R66 ;  /* 0x000000424816723e */ /* 0x000fe400000000ff */
[----:B------:R-:W-:Y:S02]  /*0fa0*/  F2FP.F16.F32.PACK_AB R21, R25, R68 ;  /* 0x000000441915723e */ /* 0x000fe400000000ff */
[----:B------:R-:W-:-:S07]  /*0fb0*/  F2FP.F16.F32.PACK_AB R20, R27, R70 ;  /* 0x000000461b14723e */ /* 0x000fce00000000ff */
.L_x_2153:
        /* <DEDUP_REMOVED lines=74> */
.L_x_2173:
[----:B------:R-:W-:Y:S01]  /*1460*/  FMUL.FTZ R20, R71, R71 ;  /* 0x0000004747147220 */ /* 0x000fe20000410000 */
[----:B------:R-:W-:Y:S01]  /*1470*/  ISETP.NE.AND P1, PT, RZ, UR9, PT ;  /* 0x00000009ff007c0c */ /* 0x000fe2000bf25270 */
[----:B01----:R-:W-:-:S03]  /*1480*/  FADD.FTZ R75, R75, R42 ;  /* 0x0000002a4b4b7221 */ /* 0x003fc60000010000 */
[----:B------:R-:W-:Y:S01]  /*1490*/  FSEL R21, R20, RZ, P1 ;  /* 0x000000ff14157208 */ /* 0x000fe20000800000 */
[----:B------:R-:W-:Y:S01]  /*14a0*/  FFMA.FTZ R50, R75, R50, UR4 ;  /* 0x000000044b327e23 */ /* 0x000fe20008010032 */
[----:B------:R-:W-:Y:S02]  /*14b0*/  FSEL R23, R71, RZ, !P1 ;  /* 0x000000ff47177208 */ /* 0x000fe40004800000 */
[----:B------:R-:W-:Y:S01]  /*14c0*/  ISETP.NE.AND P1, PT, R11, RZ, PT ;  /* 0x000000ff0b00720c */ /* 0x000fe20003f25270 */
[----:B------:R-:W-:Y:S02]  /*14d0*/  FADD.FTZ R42, R50, R21 ;  /* 0x00000015322a7221 */ /* 0x000fe40000010000 */
        /* <DEDUP_REMOVED lines=26> */
[----:B------:R-:W-:Y:S01]  /*1680*/  FMUL.FTZ R58, R42, R58 ;  /* 0x0000003a2a3a7220 */ /* 0x000fe20000410000 */
[----:B------:R-:W-:Y:S01]  /*1690*/  FFMA.FTZ R23, R25, R45, R28 ;  /* 0x0000002d19177223 */ /* 0x000fe2000001001c */
[----:B------:R-:W-:Y:S01]  /*16a0*/  FFMA.FTZ R25, R60, R54, R15 ;  /* 0x000000363c197223 */ /* 0x000fe2000001000f */
[----:B------:R-:W-:Y:S01]  /*16b0*/  FMUL.FTZ R62, R42, R51 ;  /* 0x000000332a3e7220 */ /* 0x000fe20000410000 */
[----:B------:R-:W-:Y:S01]  /*16c0*/  FFMA.FTZ R64, R58, R48, R31 ;  /* 0x000000303a407223 */ /* 0x000fe2000001001f */
[----:B------:R-:W-:Y:S01]  /*16d0*/  F2FP.F16.F32.PACK_AB R22, R75, R22 ;  /* 0x000000164b16723e */ /* 0x000fe200000000ff */
[----:B0-----:R-:W-:-:S04]  /*16e0*/  IMAD.WIDE.U32 R58, R59, 0x10, R20 ;  /* 0x000000103b3a7825 */ /* 0x001fc800078e0014 */
[C---:B------:R-:W-:Y:S01]  /*16f0*/  FMUL.FTZ R75, R42.reuse, R69 ;  /* 0x000000452a4b7220 */ /* 0x040fe20000410000 */
[C---:B------:R-:W-:Y:S01]  /*1700*/  FMUL.FTZ R51, R42.reuse, R27 ;  /* 0x0000001b2a337220 */ /* 0x040fe20000410000 */
[----:B------:R-:W-:Y:S01]  /*1710*/  FMUL.FTZ R72, R42, R72 ;  /* 0x000000482a487220 */ /* 0x000fe20000410000 */
[----:B------:R-:W-:Y:S01]  /*1720*/  IMAD.WIDE.U32 R60, R61, 0x10, R20 ;  /* 0x000000103d3c7825 */ /* 0x000fe200078e0014 */
[----:B------:R-:W-:-:S03]  /*1730*/  F2FP.F16.F32.PACK_AB R21, R25, R24 ;  /* 0x000000181915723e */ /* 0x000fc600000000ff */
[C---:B------:R-:W-:Y:S01]  /*1740*/  FMUL.FTZ R77, R42.reuse, R26 ;  /* 0x0000001a2a4d7220 */ /* 0x040fe20000410000 */
[----:B------:R-:W-:Y:S01]  /*1750*/  FMUL.FTZ R50, R42, R50 ;  /* 0x000000322a327220 */ /* 0x000fe20000410000 */
[----:B------:R-:W0:Y:S01]  /*1760*/  @!P2 LDC.64 R24, c[0x0][0x3c0] ;  /* 0x0000f000ff18ab82 */ /* 0x000e220000000a00 */
[----:B------:R-:W-:Y:S01]  /*1770*/  FFMA.FTZ R20, R75, R53, R0 ;  /* 0x000000354b147223 */ /* 0x000fe20000010000 */
[----:B------:R-:W-:Y:S01]  /*1780*/  FFMA.FTZ R27, R62, R56, R13 ;  /* 0x000000383e1b7223 */ /* 0x000fe2000001000d */
[----:B------:R-:W-:Y:S01]  /*1790*/  FFMA.FTZ R26, R51, R39, R34 ;  /* 0x00000027331a7223 */ /* 0x000fe20000010022 */
[----:B------:R-:W-:Y:S01]  /*17a0*/  FFMA.FTZ R77, R77, R57, R36 ;  /* 0x000000394d4d7223 */ /* 0x000fe20000010024 */
[----:B------:R-:W-:Y:S01]  /*17b0*/  FFMA.FTZ R50, R50, R38, R55 ;  /* 0x0000002632327223 */ /* 0x000fe20000010037 */
[----:B------:R-:W-:Y:S01]  /*17c0*/  FFMA.FTZ R51, R72, R40, R37 ;  /* 0x0000002848337223 */ /* 0x000fe20000010025 */
[----:B------:R-:W-:Y:S01]  /*17d0*/  F2FP.F16.F32.PACK_AB R20, R27, R20 ;  /* 0x000000141b14723e */ /* 0x000fe200000000ff */
[----:B------:R-:W1:Y:S01]  /*17e0*/  @!P1 LDC.64 R68, c[0x0][0x3c8] ;  /* 0x0000f200ff449b82 */ /* 0x000e620000000a00 */
[----:B------:R-:W-:Y:S01]  /*17f0*/  FMUL.FTZ R63, R42, R63 ;  /* 0x0000003f2a3f7220 */ /* 0x000fe20000410000 */
[----:B------:R-:W-:Y:S01]  /*1800*/  F2FP.F16.F32.PACK_AB R27, R50, R77 ;  /* 0x0000004d321b723e */ /* 0x000fe200000000ff */
[C---:B------:R-:W-:Y:S01]  /*1810*/  FMUL.FTZ R67, R42.reuse, R67 ;  /* 0x000000432a437220 */ /* 0x040fe20000410000 */
[----:B------:R-:W-:Y:S01]  /*1820*/  F2FP.F16.F32.PACK_AB R26, R51, R26 ;  /* 0x0000001a331a723e */ /* 0x000fe200000000ff */
[C---:B------:R-:W-:Y:S01]  /*1830*/  FMUL.FTZ R66, R42.reuse, R73 ;  /* 0x000000492a427220 */ /* 0x040fe20000410000 */
[----:B------:R-:W-:Y:S01]  /*1840*/  FMUL.FTZ R62, R42, R65 ;  /* 0x000000412a3e7220 */ /* 0x000fe20000410000 */
[----:B------:R-:W-:Y:S01]  /*1850*/  F2FP.F16.F32.PACK_AB R23, R64, R23 ;  /* 0x000000174017723e */ /* 0x000fe200000000ff */
        /* <DEDUP_REMOVED lines=17> */
.L_x_2149:
[----:B------:R-:W0:Y:S01]  /*1970*/  LDCU.64 UR4, c[0x0][0x3a0] ;  /* 0x00007400ff0477ac */ /* 0x000e220008000a00 */
[----:B------:R-:W-:Y:S02]  /*1980*/  HADD2.F32 R55, -RZ, R54.H0_H0 ;  /* 0x20000036ff377230 */ /* 0x000fe40000004100 */
[----:B------:R-:W-:Y:S01]  /*1990*/  HADD2.F32 R53, -RZ, R52.H0_H0 ;  /* 0x20000034ff357230 */ /* 0x000fe20000004100 */
[----:B------:R-:W1:Y:S01]  /*19a0*/  LDCU UR8, c[0x0][0x388] ;  /* 0x00007100ff0877ac */ /* 0x000e620008000800 */
[----:B------:R-:W-:Y:S02]  /*19b0*/  HADD2.F32 R51, -RZ, R50.H0_H0 ;  /* 0x20000032ff337230 */ /* 0x000fe40000004100 */
[----:B------:R-:W-:Y:S02]  /*19c0*/  HADD2.F32 R49, -RZ, R48.H0_H0 ;  /* 0x20000030ff317230 */ /* 0x000fe40000004100 */
[----:B------:R-:W-:Y:S02]  /*19d0*/  HADD2.F32 R47, -RZ, R46.H0_H0 ;  /* 0x2000002eff2f7230 */ /* 0x000fe40000004100 */
[----:B------:R-:W-:-:S02]  /*19e0*/  HADD2.F32 R45, -RZ, R44.H0_H0 ;  /* 0x2000002cff2d7230 */ /* 0x000fc40000004100 */
[----:B------:R-:W-:Y:S02]  /*19f0*/  HADD2.F32 R41, -RZ, R40.H0_H0 ;  /* 0x20000028ff297230 */ /* 0x000fe40000004100 */
[----:B------:R-:W-:Y:S02]  /*1a00*/  HADD2.F32 R39, -RZ, R38.H0_H0 ;  /* 0x20000026ff277230 */ /* 0x000fe40000004100 */
[--C-:B------:R-:W-:Y:S01]  /*1a10*/  HADD2.F32 R0, -RZ, R20.reuse.H0_H0 ;  /* 0x20000014ff007230 */ /* 0x100fe20000004100 */
[----:B0-----:R-:W-:Y:S01]  /*1a20*/  ISETP.NE.U32.AND P0, PT, RZ, UR4, PT ;  /* 0x00000004ff007c0c */ /* 0x001fe2000bf05070 */
[----:B------:R-:W-:Y:S01]  /*1a30*/  HADD2.F32 R13, -RZ, R20.H1_H1 ;  /* 0x30000014ff0d7230 */ /* 0x000fe20000004100 */
[----:B------:R-:W0:Y:S01]  /*1a40*/  LDCU.U8 UR4, c[0x0][0x410] ;  /* 0x00008200ff0477ac */ /* 0x000e220008000000 */
[--C-:B------:R-:W-:Y:S01]  /*1a50*/  HADD2.F32 R12, -RZ, R21.reuse.H0_H0 ;  /* 0x20000015ff0c7230 */ /* 0x100fe20000004100 */
[----:B------:R-:W-:Y:S01]  /*1a60*/  ISETP.NE.AND.EX P0, PT, RZ, UR5, PT, P0 ;  /* 0x00000005ff007c0c */ /* 0x000fe2000bf05300 */
[----:B------:R-:W-:Y:S01]  /*1a70*/  HADD2.F32 R15, -RZ, R21.H1_H1 ;  /* 0x30000015ff0f7230 */ /* 0x000fe20000004100 */
[----:B------:R-:W2:Y:S01]  /*1a80*/  LDCU UR5, c[0x0][0x448] ;  /* 0x00008900ff0577ac */ /* 0x000ea20008000800 */
        /* <DEDUP_REMOVED lines=12> */
[----:B------:R-:W-:-:S02]  /*1b50*/  HADD2.F32 R54, -RZ, R54.H1_H1 ;  /* 0x30000036ff367230 */ /* 0x000fc40000004100 */
[----:B------:R-:W-:Y:S02]  /*1b60*/  HADD2.F32 R52, -RZ, R52.H1_H1 ;  /* 0x30000034ff347230 */ /* 0x000fe40000004100 */
[----:B------:R-:W-:Y:S02]  /*1b70*/  HADD2.F32 R50, -RZ, R50.H1_H1 ;  /* 0x30000032ff327230 */ /* 0x000fe40000004100 */
[----:B------:R-:W-:Y:S02]  /*1b80*/  HADD2.F32 R48, -RZ, R48.H1_H1 ;  /* 0x30000030ff307230 */ /* 0x000fe40000004100 */
[----:B------:R-:W-:Y:S02]  /*1b90*/  HADD2.F32 R46, -RZ, R46.H1_H1 ;  /* 0x3000002eff2e7230 */ /* 0x000fe40000004100 */
[----:B------:R-:W-:Y:S02]  /*1ba0*/  HADD2.F32 R44, -RZ, R44.H1_H1 ;  /* 0x3000002cff2c7230 */ /* 0x000fe40000004100 */
[----:B------:R-:W-:-:S02]  /*1bb0*/  HADD2.F32 R40, -RZ, R40.H1_H1 ;  /* 0x30000028ff287230 */ /* 0x000fc40000004100 */
[----:B012---:R-:W-:-:S07]  /*1bc0*/  HADD2.F32 R38, -RZ, R38.H1_H1 ;  /* 0x30000026ff267230 */ /* 0x007fce0000004100 */
.L_x_2161:
[----:B0-----:R-:W0:Y:S01]  /*1bd0*/  LDC.64 R26, c[0x0][0x3e0] ;  /* 0x0000f800ff1a7b82 */ /* 0x001e220000000a00 */
[----:B------:R-:W-:-:S05]  /*1be0*/  IMAD R20, R2, UR8, RZ ;  /* 0x0000000802147c24 */ /* 0x000fca000f8e02ff */
[----:B------:R-:W-:Y:S02]  /*1bf0*/  SHF.R.S32.HI R21, RZ, 0x1f, R20 ;  /* 0x0000001fff157819 */ /* 0x000fe40000011414 */
[----:B------:R-:W1:Y:S02]  /*1c00*/  LDC.64 R24, c[0x0][0x390] ;  /* 0x0000e400ff187b82 */ /* 0x000e640000000a00 */
[----:B------:R-:W-:-:S04]  /*1c10*/  LEA.HI R20, R21, R20, RZ, 0x3 ;  /* 0x0000001415147211 */ /* 0x000fc800078f18ff */
[----:B------:R-:W-:Y:S01]  /*1c20*/  LEA.HI.SX32 R59, R20, R11, 0x1d ;  /* 0x0000000b143b7211 */ /* 0x000fe200078feaff */
[----:B0-----:R-:W-:-:S06]  /*1c30*/  IMAD.WIDE R26, R2, 0x2, R26 ;  /* 0x00000002021a7825 */ /* 0x001fcc00078e021a */
[----:B------:R-:W2:Y:S01]  /*1c40*/  LDG.E.U16 R26, desc[UR6][R26.64] ;  /* 0x000000061a1a7981 */ /* 0x000ea2000c1e1500 */
[----:B-1----:R-:W-:-:S06]  /*1c50*/  IMAD.WIDE.U32 R20, R59, 0x10, R24 ;  /* 0x000000103b147825 */ /* 0x002fcc00078e0018 */
[----:B------:R-:W5:Y:S01]  /*1c60*/  LDG.E.128 R20, desc[UR6][R20.64] ;  /* 0x0000000614147981 */ /* 0x000f62000c1e1d00 */
[----:B--2---:R-:W-:Y:S01]  /*1c70*/  HADD2.F32 R70, -RZ, R26.H0_H0 ;  /* 0x2000001aff467230 */ /* 0x004fe20000004100 */
[----:B------:R-:W-:Y:S06]  /*1c80*/  @!P0 BRA `(.L_x_2156) ;  /* 0x0000000000c08947 */ /* 0x000fec0003800000 */
[----:B------:R-:W0:Y:S02]  /*1c90*/  LDC.64 R16, c[0x0][0x3a0] ;  /* 0x0000e800ff107b82 */ /* 0x000e240000000a00 */
[----:B0-----:R-:W-:-:S06]  /*1ca0*/  IMAD.WIDE.U32 R16, R59, 0x10, R16 ;  /* 0x000000103b107825 */ /* 0x001fcc00078e0010 */
[----:B------:R-:W2:Y:S01]  /*1cb0*/  LDG.E.128 R16, desc[UR6][R16.64] ;  /* 0x0000000610107981 */ /* 0x000ea2000c1e1d00 */
[----:B-----5:R-:W-:Y:S02]  /*1cc0*/  HADD2.F32 R63, -RZ, R21.H0_H0 ;  /* 0x20000015ff3f7230 */ /* 0x020fe40000004100 */
[----:B------:R-:W-:Y:S02]  /*1cd0*/  HADD2.F32 R61, -RZ, R20.H0_H0 ;  /* 0x20000014ff3d7230 */ /* 0x000fe40000004100 */
[--C-:B------:R-:W-:Y:S02]  /*1ce0*/  HADD2.F32 R65, -RZ, R22.reuse.H0_H0 ;  /* 0x20000016ff417230 */ /* 0x100fe40000004100 */
[C---:B------:R-:W-:Y:S01]  /*1cf0*/  FMUL.FTZ R63, R70.reuse, R63 ;  /* 0x0000003f463f7220 */ /* 0x040fe20000410000 */
[----:B------:R-:W-:Y:S02]  /*1d00*/  HADD2.F32 R67, -RZ, R23.H0_H0 ;  /* 0x20000017ff437230 */ /* 0x000fe40000004100 */
[----:B------:R-:W-:Y:S01]  /*1d10*/  FMUL.FTZ R61, R70, R61 ;  /* 0x0000003d463d7220 */ /* 0x000fe20000410000 */
[----:B------:R-:W-:-:S02]  /*1d20*/  HADD2.F32 R43, -RZ, R22.H1_H1 ;  /* 0x30000016ff2b7230 */ /* 0x000fc40000004100 */
[C---:B------:R-:W-:Y:S01]  /*1d30*/  FMUL.FTZ R65, R70.reuse, R65 ;  /* 0x0000004146417220 */ /* 0x040fe20000410000 */
[----:B------:R-:W-:Y:S02]  /*1d40*/  HADD2.F32 R27, -RZ, R20.H1_H1 ;  /* 0x30000014ff1b7230 */ /* 0x000fe40000004100 */
[C---:B------:R-:W-:Y:S01]  /*1d50*/  FMUL.FTZ R42, R70.reuse, R67 ;  /* 0x00000043462a7220 */ /* 0x040fe20000410000 */
[----:B------:R-:W-:Y:S02]  /*1d60*/  HADD2.F32 R73, -RZ, R9.H0_H0 ;  /* 0x20000009ff497230 */ /* 0x000fe40000004100 */
[C---:B------:R-:W-:Y:S01]  /*1d70*/  FMUL.FTZ R43, R70.reuse, R43 ;  /* 0x0000002b462b7220 */ /* 0x040fe20000410000 */
[----:B------:R-:W-:Y:S02]  /*1d80*/  HADD2.F32 R69, -RZ, R10.H0_H0 ;  /* 0x2000000aff457230 */ /* 0x000fe40000004100 */
[----:B------:R-:W-:Y:S01]  /*1d90*/  FMUL.FTZ R27, R70, R27 ;  /* 0x0000001b461b7220 */ /* 0x000fe20000410000 */
[----:B------:R-:W-:-:S02]  /*1da0*/  HADD2.F32 R75, -RZ, R8.H0_H0 ;  /* 0x20000008ff4b7230 */ /* 0x000fc40000004100 */
[----:B------:R-:W-:Y:S02]  /*1db0*/  HADD2.F32 R56, -RZ, R7.H0_H0 ;  /* 0x20000007ff387230 */ /* 0x000fe40000004100 */
[----:B------:R-:W-:Y:S02]  /*1dc0*/  HADD2.F32 R21, -RZ, R21.H1_H1 ;  /* 0x30000015ff157230 */ /* 0x000fe40000004100 */
[----:B------:R-:W-:-:S03]  /*1dd0*/  HADD2.F32 R23, -RZ, R23.H1_H1 ;  /* 0x30000017ff177230 */ /* 0x000fc60000004100 */
[C---:B------:R-:W-:Y:S02]  /*1de0*/  FMUL.FTZ R21, R70.reuse, R21 ;  /* 0x0000001546157220 */ /* 0x040fe40000410000 */
[----:B------:R-:W-:Y:S01]  /*1df0*/  FMUL.FTZ R23, R70, R23 ;  /* 0x0000001746177220 */ /* 0x000fe20000410000 */
[----:B--2---:R-:W-:Y:S02]  /*1e00*/  HADD2.F32 R22, -RZ, R17.H0_H0 ;  /* 0x20000011ff167230 */ /* 0x004fe40000004100 */
[----:B------:R-:W-:Y:S02]  /*1e10*/  HADD2.F32 R20, -RZ, R16.H0_H0 ;  /* 0x20000010ff147230 */ /* 0x000fe40000004100 */
[----:B------:R-:W-:Y:S02]  /*1e20*/  HADD2.F32 R26, -RZ, R18.H0_H0 ;  /* 0x20000012ff1a7230 */ /* 0x000fe40000004100 */
[----:B------:R-:W-:Y:S01]  /*1e30*/  FFMA.FTZ R67, R73, R63, R22 ;  /* 0x0000003f49437223 */ /* 0x000fe20000010016 */
[----:B------:R-:W-:-:S02]  /*1e40*/  HADD2.F32 R71, -RZ, R19.H0_H0 ;  /* 0x20000013ff477230 */ /* 0x000fc40000004100 */
[----:B------:R-:W-:Y:S01]  /*1e50*/  FFMA.FTZ R69, R69, R61, R20 ;  /* 0x0000003d45457223 */ /* 0x000fe20000010014 */
[----:B------:R-:W-:Y:S02]  /*1e60*/  HADD2.F32 R61, -RZ, R10.H1_H1 ;  /* 0x3000000aff3d7230 */ /* 0x000fe40000004100 */
[----:B------:R-:W-:Y:S01]  /*1e70*/  FFMA.FTZ R65, R75, R65, R26 ;  /* 0x000000414b417223 */ /* 0x000fe2000001001a */
[----:B------:R-:W-:Y:S02]  /*1e80*/  HADD2.F32 R73, -RZ, R8.H1_H1 ;  /* 0x30000008ff497230 */ /* 0x000fe40000004100 */
[----:B------:R-:W-:Y:S01]  /*1e90*/  FFMA.FTZ R63, R56, R42, R71 ;  /* 0x0000002a383f7223 */ /* 0x000fe20000010047 */
[----:B------:R-:W-:Y:S02]  /*1ea0*/  HADD2.F32 R71, -RZ, R9.H1_H1 ;  /* 0x30000009ff477230 */ /* 0x000fe40000004100 */
[----:B------:R-:W-:Y:S02]  /*1eb0*/  HADD2.F32 R75, -RZ, R7.H1_H1 ;  /* 0x30000007ff4b7230 */ /* 0x000fe40000004100 */
[----:B------:R-:W-:-:S02]  /*1ec0*/  HADD2.F32 R62, -RZ, R19.H1_H1 ;  /* 0x30000013ff3e7230 */ /* 0x000fc40000004100 */
[----:B------:R-:W-:Y:S02]  /*1ed0*/  HADD2.F32 R60, -RZ, R18.H1_H1 ;  /* 0x30000012ff3c7230 */ /* 0x000fe40000004100 */
[----:B------:R-:W-:Y:S02]  /*1ee0*/  HADD2.F32 R58, -RZ, R17.H1_H1 ;  /* 0x30000011ff3a7230 */ /* 0x000fe40000004100 */
[----:B------:R-:W-:Y:S01]  /*1ef0*/  FFMA.FTZ R62, R75, R23, R62 ;  /* 0x000000174b3e7223 */ /* 0x000fe2000001003e */
[----:B------:R-:W-:Y:S02]  /*1f00*/  HADD2.F32 R56, -RZ, R16.H1_H1 ;  /* 0x30000010ff387230 */ /* 0x000fe40000004100 */
[----:B------:R-:W-:Y:S01]  /*1f10*/  FFMA.FTZ R60, R73, R43, R60 ;  /* 0x0000002b493c7223 */ /* 0x000fe2000001003c */
[----:B------:R-:W-:Y:S01]  /*1f20*/  FFMA.FTZ R58, R71, R21, R58 ;  /* 0x00000015473a7223 */ /* 0x000fe2000001003a */
[----:B------:R-:W-:Y:S01]  /*1f30*/  F2FP.F16.F32.PACK_AB R23, R62, R63 ;  /* 0x0000003f3e17723e */ /* 0x000fe200000000ff */
[----:B------:R-:W-:-:S02]  /*1f40*/  FFMA.FTZ R56, R61, R27, R56 ;  /* 0x0000001b3d387223 */ /* 0x000fc40000010038 */
[----:B------:R-:W-:Y:S02]  /*1f50*/  F2FP.F16.F32.PACK_AB R22, R60, R65 ;  /* 0x000000413c16723e */ /* 0x000fe400000000ff */
[----:B------:R-:W-:Y:S02]  /*1f60*/  F2FP.F16.F32.PACK_AB R21, R58, R67 ;  /* 0x000000433a15723e */ /* 0x000fe400000000ff */
[----:B------:R-:W-:Y:S01]  /*1f70*/  F2FP.F16.F32.PACK_AB R20, R56, R69 ;  /* 0x000000453814723e */ /* 0x000fe200000000ff */
[----:B------:R-:W-:Y:S06]  /*1f80*/  BRA `(.L_x_2157) ;  /* 0x0000000000907947 */ /* 0x000fec0003800000 */
.L_x_2156:
[--C-:B-----5:R-:W-:Y:S02]  /*1f90*/  HADD2.F32 R61, -RZ, R21.reuse.H0_H0 ;  /* 0x20000015ff3d7230 */ /* 0x120fe40000004100 */
[----:B------:R-:W-:Y:S02]  /*1fa0*/  HADD2.F32 R63, -RZ, R22.H0_H0 ;  /* 0x20000016ff3f7230 */ /* 0x000fe40000004100 */
[--C-:B------:R-:W-:Y:S02]  /*1fb0*/  HADD2.F32 R43, -RZ, R20.reuse.H0_H0 ;  /* 0x20000014ff2b7230 */ /* 0x100fe40000004100 */
[C---:B------:R-:W-:Y:S01]  /*1fc0*/  FMUL.FTZ R61, R70.reuse, R61 ;  /* 0x0000003d463d7220 */ /* 0x040fe20000410000 */
[----:B------:R-:W-:Y:S02]  /*1fd0*/  HADD2.F32 R27, -RZ, R20.H1_H1 ;  /* 0x30000014ff1b7230 */ /* 0x000fe40000004100 */
[----:B------:R-:W-:Y:S01]  /*1fe0*/  FMUL.FTZ R63, R70, R63 ;  /* 0x0000003f463f7220 */ /* 0x000fe20000410000 */
[----:B------:R-:W-:-:S02]  /*1ff0*/  HADD2.F32 R21, -RZ, R21.H1_H1 ;  /* 0x30000015ff157230 */ /* 0x000fc40000004100 */
[C---:B------:R-:W-:Y:S01]  /*2000*/  FMUL.FTZ R43, R70.reuse, R43 ;  /* 0x0000002b462b7220 */ /* 0x040fe20000410000 */
[----:B------:R-:W-:Y:S02]  /*2010*/  HADD2.F32 R71, -RZ, R22.H1_H1 ;  /* 0x30000016ff477230 */ /* 0x000fe40000004100 */
[C---:B------:R-:W-:Y:S01]  /*2020*/  FMUL.FTZ R27, R70.reuse, R27 ;  /* 0x0000001b461b7220 */ /* 0x040fe20000410000 */
[--C-:B------:R-:W-:Y:S02]  /*2030*/  HADD2.F32 R65, -RZ, R23.reuse.H0_H0 ;  /* 0x20000017ff417230 */ /* 0x100fe40000004100 */
[C---:B------:R-:W-:Y:S01]  /*2040*/  FMUL.FTZ R21, R70.reuse, R21 ;  /* 0x0000001546157220 */ /* 0x040fe20000410000 */
[----:B------:R-:W-:Y:S02]  /*2050*/  HADD2.F32 R73, -RZ, R23.H1_H1 ;  /* 0x30000017ff497230 */ /* 0x000fe40000004100 */
[----:B------:R-:W-:Y:S01]  /*2060*/  FMUL.FTZ R71, R70, R71 ;  /* 0x0000004746477220 */ /* 0x000fe20000410000 */
[----:B------:R-:W-:-:S02]  /*2070*/  HADD2.F32 R26, -RZ, R8.H0_H0 ;  /* 0x20000008ff1a7230 */ /* 0x000fc40000004100 */
[C---:B------:R-:W-:Y:S01]  /*2080*/  FMUL.FTZ R23, R70.reuse, R65 ;  /* 0x0000004146177220 */ /* 0x040fe20000410000 */
[--C-:B------:R-:W-:Y:S02]  /*2090*/  HADD2.F32 R20, -RZ, R10.reuse.H0_H0 ;  /* 0x2000000aff147230 */ /* 0x100fe40000004100 */
[----:B------:R-:W-:Y:S01]  /*20a0*/  FMUL.FTZ R73, R70, R73 ;  /* 0x0000004946497220 */ /* 0x000fe20000410000 */
[----:B------:R-:W-:Y:S02]  /*20b0*/  HADD2.F32 R22, -RZ, R9.H0_H0 ;  /* 0x20000009ff167230 */ /* 0x000fe40000004100 */
[----:B------:R-:W-:Y:S01]  /*20c0*/  FMUL.FTZ R65, R26, R63 ;  /* 0x0000003f1a417220 */ /* 0x000fe20000410000 */
[----:B------:R-:W-:Y:S02]  /*20d0*/  HADD2.F32 R42, -RZ, R7.H0_H0 ;  /* 0x20000007ff2a7230 */ /* 0x000fe40000004100 */
[----:B------:R-:W-:Y:S01]  /*20e0*/  FMUL.FTZ R69, R20, R43 ;  /* 0x0000002b14457220 */ /* 0x000fe20000410000 */
[----:B------:R-:W-:-:S02]  /*20f0*/  HADD2.F32 R56, -RZ, R10.H1_H1 ;  /* 0x3000000aff387230 */ /* 0x000fc40000004100 */
[----:B------:R-:W-:Y:S01]  /*2100*/  FMUL.FTZ R67, R22, R61 ;  /* 0x0000003d16437220 */ /* 0x000fe20000410000 */
        /* <DEDUP_REMOVED lines=12> */
.L_x_2157:
        /* <DEDUP_REMOVED lines=13> */
[----:B------:R-:W-:Y:S01]  /*22a0*/  FMUL.FTZ R21, R70, R21 ;  /* 0x0000001546157220 */ /* 0x000fe20000410000 */
[----:B------:R-:W-:Y:S02]  /*22b0*/  HADD2.F32 R23, -RZ, R25.H0_H0 ;  /* 0x20000019ff177230 */ /* 0x000fe40000004100 */
[----:B------:R-:W-:Y:S02]  /*22c0*/  HADD2.F32 R73, -RZ, R5.H0_H0 ;  /* 0x20000005ff497230 */ /* 0x000fe40000004100 */
[----:B------:R-:W-:Y:S01]  /*22d0*/  FFMA.FTZ R64, R71, R21, R64 ;  /* 0x0000001547407223 */ /* 0x000fe20000010040 */
[----:B------:R-:W-:-:S02]  /*22e0*/  HADD2.F32 R66, -RZ, R17.H0_H0 ;  /* 0x20000011ff427230 */ /* 0x000fc40000004100 */
[C---:B------:R-:W-:Y:S01]  /*22f0*/  FMUL.FTZ R23, R70.reuse, R23 ;  /* 0x0000001746177220 */ /* 0x040fe20000410000 */
[----:B------:R-:W-:Y:S02]  /*2300*/  HADD2.F32 R21, -RZ, R26.H0_H0 ;  /* 0x2000001aff157230 */ /* 0x000fe40000004100 */
[----:B------:R-:W-:Y:S02]  /*2310*/  HADD2.F32 R71, -RZ, R4.H0_H0 ;  /* 0x20000004ff477230 */ /* 0x000fe40000004100 */
[----:B------:R-:W-:Y:S01]  /*2320*/  FFMA.FTZ R66, R73, R23, R66 ;  /* 0x0000001749427223 */ /* 0x000fe20000010042 */
[----:B------:R-:W-:Y:S02]  /*2330*/  HADD2.F32 R20, -RZ, R18.H0_H0 ;  /* 0x20000012ff147230 */ /* 0x000fe40000004100 */
[----:B------:R-:W-:Y:S01]  /*2340*/  FMUL.FTZ R21, R70, R21 ;  /* 0x0000001546157220 */ /* 0x000fe20000410000 */
[----:B------:R-:W-:Y:S02]  /*2350*/  HADD2.F32 R23, -RZ, R26.H1_H1 ;  /* 0x3000001aff177230 */ /* 0x000fe40000004100 */
[----:B------:R-:W-:-:S02]  /*2360*/  HADD2.F32 R68, -RZ, R19.H0_H0 ;  /* 0x20000013ff447230 */ /* 0x000fc40000004100 */
[----:B------:R-:W-:Y:S01]  /*2370*/  FFMA.FTZ R26, R71, R21, R20 ;  /* 0x00000015471a7223 */ /* 0x000fe20000010014 */
[----:B------:R-:W-:Y:S02]  /*2380*/  HADD2.F32 R71, -RZ, R4.H1_H1 ;  /* 0x30000004ff477230 */ /* 0x000fe40000004100 */
[----:B------:R-:W-:Y:S01]  /*2390*/  FMUL.FTZ R23, R70, R23 ;  /* 0x0000001746177220 */ /* 0x000fe20000410000 */
[----:B------:R-:W-:Y:S02]  /*23a0*/  HADD2.F32 R20, -RZ, R18.H1_H1 ;  /* 0x30000012ff147230 */ /* 0x000fe40000004100 */
[--C-:B------:R-:W-:Y:S02]  /*23b0*/  HADD2.F32 R21, -RZ, R27.reuse.H0_H0 ;  /* 0x2000001bff157230 */ /* 0x100fe40000004100 */
[----:B------:R-:W-:Y:S02]  /*23c0*/  HADD2.F32 R27, -RZ, R27.H1_H1 ;  /* 0x3000001bff1b7230 */ /* 0x000fe40000004100 */
[----:B------:R-:W-:Y:S01]  /*23d0*/  FFMA.FTZ R71, R71, R23, R20 ;  /* 0x0000001747477223 */ /* 0x000fe20000010014 */
[----:B------:R-:W-:-:S02]  /*23e0*/  HADD2.F32 R23, -RZ, R3.H0_H0 ;  /* 0x20000003ff177230 */ /* 0x000fc40000004100 */
[C---:B------:R-:W-:Y:S01]  /*23f0*/  FMUL.FTZ R21, R70.reuse, R21 ;  /* 0x0000001546157220 */ /* 0x040fe20000410000 */
[----:B------:R-:W-:Y:S02]  /*2400*/  HADD2.F32 R25, -RZ, R25.H1_H1 ;  /* 0x30000019ff197230 */ /* 0x000fe40000004100 */
[C---:B------:R-:W-:Y:S01]  /*2410*/  FMUL.FTZ R27, R70.reuse, R27 ;  /* 0x0000001b461b7220 */ /* 0x040fe20000410000 */
[----:B------:R-:W-:Y:S02]  /*2420*/  HADD2.F32 R22, -RZ, R17.H1_H1 ;  /* 0x30000011ff167230 */ /* 0x000fe40000004100 */
[----:B------:R-:W-:Y:S01]  /*2430*/  FFMA.FTZ R68, R23, R21, R68 ;  /* 0x0000001517447223 */ /* 0x000fe20000010044 */
[----:B------:R-:W-:Y:S02]  /*2440*/  HADD2.F32 R21, -RZ, R24.H1_H1 ;  /* 0x30000018ff157230 */ /* 0x000fe40000004100 */
[----:B------:R-:W-:Y:S01]  /*2450*/  FMUL.FTZ R25, R70, R25 ;  /* 0x0000001946197220 */ /* 0x000fe20000410000 */
[----:B------:R-:W-:-:S02]  /*2460*/  HADD2.F32 R23, -RZ, R3.H1_H1 ;  /* 0x30000003ff177230 */ /* 0x000fc40000004100 */
[----:B------:R-:W-:Y:S02]  /*2470*/  HADD2.F32 R24, -RZ, R19.H1_H1 ;  /* 0x30000013ff187230 */ /* 0x000fe40000004100 */
[----:B------:R-:W-:Y:S01]  /*2480*/  FMUL.FTZ R21, R70, R21 ;  /* 0x0000001546157220 */ /* 0x000fe20000410000 */
        /* <DEDUP_REMOVED lines=8> */
[----:B------:R-:W-:Y:S02]  /*2510*/  F2FP.F16.F32.PACK_AB R21, R25, R66 ;  /* 0x000000421915723e */ /* 0x000fe400000000ff */
[----:B------:R-:W-:Y:S01]  /*2520*/  F2FP.F16.F32.PACK_AB R20, R27, R64 ;  /* 0x000000401b14723e */ /* 0x000fe200000000ff */
[----:B------:R-:W-:Y:S06]  /*2530*/  BRA `(.L_x_2159) ;  /* 0x0000000000907947 */ /* 0x000fec0003800000 */
.L_x_2158:
[----:B0----5:R-:W-:Y:S02]  /*2540*/  HADD2.F32 R21, -RZ, R24.H0_H0 ;  /* 0x20000018ff157230 */ /* 0x021fe40000004100 */
[----:B------:R-:W-:Y:S02]  /*2550*/  HADD2.F32 R64, -RZ, R6.H0_H0 ;  /* 0x20000006ff407230 */ /* 0x000fe40000004100 */
[----:B------:R-:W-:Y:S02]  /*2560*/  HADD2.F32 R20, -RZ, R27.H1_H1 ;  /* 0x3000001bff147230 */ /* 0x000fe40000004100 */
[----:B------:R-:W-:Y:S01]  /*2570*/  FMUL.FTZ R21, R70, R21 ;  /* 0x0000001546157220 */ /* 0x000fe20000410000 */
[--C-:B------:R-:W-:Y:S02]  /*2580*/  HADD2.F32 R71, -RZ, R25.reuse.H0_H0 ;  /* 0x20000019ff477230 */ /* 0x100fe40000004100 */
[----:B------:R-:W-:Y:S02]  /*2590*/  HADD2.F32 R23, -RZ, R24.H1_H1 ;  /* 0x30000018ff177230 */ /* 0x000fe40000004100 */
[----:B------:R-:W-:Y:S01]  /*25a0*/  FMUL.FTZ R64, R64, R21 ;  /* 0x0000001540407220 */ /* 0x000fe20000410000 */
[----:B------:R-:W-:-:S02]  /*25b0*/  HADD2.F32 R25, -RZ, R25.H1_H1 ;  /* 0x30000019ff197230 */ /* 0x000fc40000004100 */
[C---:B------:R-:W-:Y:S01]  /*25c0*/  FMUL.FTZ R20, R70.reuse, R20 ;  /* 0x0000001446147220 */ /* 0x040fe20000410000 */
[--C-:B------:R-:W-:Y:S02]  /*25d0*/  HADD2.F32 R73, -RZ, R26.reuse.H0_H0 ;  /* 0x2000001aff497230 */ /* 0x100fe40000004100 */
[C---:B------:R-:W-:Y:S01]  /*25e0*/  FMUL.FTZ R66, R70.reuse, R71 ;  /* 0x0000004746427220 */ /* 0x040fe20000410000 */
[----:B------:R-:W-:Y:S02]  /*25f0*/  HADD2.F32 R75, -RZ, R26.H1_H1 ;  /* 0x3000001aff4b7230 */ /* 0x000fe40000004100 */
[C---:B------:R-:W-:Y:S01]  /*2600*/  FMUL.FTZ R25, R70.reuse, R25 ;  /* 0x0000001946197220 */ /* 0x040fe20000410000 */
[----:B------:R-:W-:Y:S02]  /*2610*/  HADD2.F32 R77, -RZ, R27.H0_H0 ;  /* 0x2000001bff4d7230 */ /* 0x000fe40000004100 */
[----:B------:R-:W-:Y:S01]  /*2620*/  FMUL.FTZ R27, R70, R23 ;  /* 0x00000017461b7220 */ /* 0x000fe20000410000 */
[----:B------:R-:W-:-:S02]  /*2630*/  HADD2.F32 R21, -RZ, R3.H1_H1 ;  /* 0x30000003ff157230 */ /* 0x000fc40000004100 */
[C---:B------:R-:W-:Y:S01]  /*2640*/  FMUL.FTZ R73, R70.reuse, R73 ;  /* 0x0000004946497220 */ /* 0x040fe20000410000 */
[C---:B------:R-:W-:Y:S01]  /*2650*/  FMUL.FTZ R71, R70.reuse, R75 ;  /* 0x0000004b46477220 */ /* 0x040fe20000410000 */
[----:B------:R-:W-:Y:S01]  /*2660*/  FMUL.FTZ R77, R70, R77 ;  /* 0x0000004d464d7220 */ /* 0x000fe20000410000 */
[----:B------:R-:W-:Y:S02]  /*2670*/  HADD2.F32 R23, -RZ, R5.H0_H0 ;  /* 0x20000005ff177230 */ /* 0x000fe40000004100 */
[----:B------:R-:W-:Y:S01]  /*2680*/  FMUL.FTZ R24, R21, R20 ;  /* 0x0000001415187220 */ /* 0x000fe20000410000 */
[--C-:B------:R-:W-:Y:S02]  /*2690*/  HADD2.F32 R26, -RZ, R4.reuse.H0_H0 ;  /* 0x20000004ff1a7230 */ /* 0x100fe40000004100 */
        /* <DEDUP_REMOVED lines=8> */
[----:B------:R-:W-:Y:S01]  /*2720*/  FMUL.FTZ R25, R22, R25 ;  /* 0x0000001916197220 */ /* 0x000fe20000410000 */
[----:B------:R-:W-:Y:S01]  /*2730*/  F2FP.F16.F32.PACK_AB R23, R24, R68 ;  /* 0x000000441817723e */ /* 0x000fe200000000ff */
[----:B------:R-:W-:Y:S02]  /*2740*/  FMUL.FTZ R27, R20, R27 ;  /* 0x0000001b141b7220 */ /* 0x000fe40000410000 */
[----:B------:R-:W-:-:S02]  /*2750*/  F2FP.F16.F32.PACK_AB R22, R71, R26 ;  /* 0x0000001a4716723e */ /* 0x000fc400000000ff */
[----:B------:R-:W-:Y:S02]  /*2760*/  F2FP.F16.F32.PACK_AB R21, R25, R66 ;  /* 0x000000421915723e */ /* 0x000fe400000000ff */
[----:B------:R-:W-:-:S07]  /*2770*/  F2FP.F16.F32.PACK_AB R20, R27, R64 ;  /* 0x000000401b14723e */ /* 0x000fce00000000ff */
.L_x_2159:
        /* <DEDUP_REMOVED lines=74> */
.L_x_2185:
[----:B------:R-:W-:Y:S01]  /*2c20*/  FMUL.FTZ R20, R73, R73 ;  /* 0x0000004949147220 */ /* 0x000fe20000410000 */
[----:B------:R-:W-:Y:S01]  /*2c30*/  ISETP.NE.AND P1, PT, RZ, UR4, PT ;  /* 0x00000004ff007c0c */ /* 0x000fe2000bf25270 */
[----:B-1----:R-:W-:-:S03]  /*2c40*/  FADD.FTZ R42, R75, R42 ;  /* 0x0000002a4b2a7221 */ /* 0x002fc60000010000 */
[----:B------:R-:W-:Y:S01]  /*2c50*/  FSEL R20, R20, RZ, P1 ;  /* 0x000000ff14147208 */ /* 0x000fe20000800000 */
[----:B------:R-:W-:Y:S01]  /*2c60*/  FFMA.FTZ R43, R42, R43, UR5 ;  /* 0x000000052a2b7e23 */ /* 0x000fe2000801002b */
[----:B------:R-:W-:-:S03]  /*2c70*/  FSEL R23, R73, RZ, !P1 ;  /* 0x000000ff49177208 */ /* 0x000fc60004800000 */
[----:B------:R-:W-:Y:S02]  /*2c80*/  FADD.FTZ R70, R43, R20 ;  /* 0x000000142b467221 */ /* 0x000fe40000010000 */
[----:B------:R-:W1:Y:S01]  /*2c90*/  LDC.64 R20, c[0x0][0x428] ;  /* 0x00010a00ff147b82 */ /* 0x000e620000000a00 */
[C---:B------:R-:W-:Y:S01]  /*2ca0*/  FADD.FTZ R22, -R23.reuse, R65 ;  /* 0x0000004117167221 */ /* 0x040fe20000010100 */
[C---:B------:R-:W-:Y:S01]  /*2cb0*/  FADD.FTZ R77, -R23.reuse, R67 ;  /* 0x00000043174d7221 */ /* 0x040fe20000010100 */
[C---:B------:R-:W-:Y:S01]  /*2cc0*/  FADD.FTZ R42, -R23.reuse, R63 ;  /* 0x0000003f172a7221 */ /* 0x040fe20000010100 */
[----:B------:R-:W2:Y:S01]  /*2cd0*/  MUFU.RSQ R70, R70 ;  /* 0x0000004600467308 */ /* 0x000ea20000001400 */
        /* <DEDUP_REMOVED lines=13> */
[C---:B--2---:R-:W-:Y:S01]  /*2db0*/  FMUL.FTZ R23, R70.reuse, R22 ;  /* 0x0000001646177220 */ /* 0x044fe20000410000 */
        /* <DEDUP_REMOVED lines=12> */
[----:B-1----:R-:W-:-:S04]  /*2e80*/  IMAD.WIDE.U32 R58, R59, 0x10, R20 ;  /* 0x000000103b3a7825 */ /* 0x002fc800078e0014 */
[C---:B------:R-:W-:Y:S01]  /*2e90*/  FMUL.FTZ R43, R70.reuse, R27 ;  /* 0x0000001b462b7220 */ /* 0x040fe20000410000 */
[----:B------:R-:W-:Y:S01]  /*2ea0*/  F2FP.F16.F32.PACK_AB R22, R77, R22 ;  /* 0x000000164d16723e */ /* 0x000fe200000000ff */
[----:B------:R-:W-:Y:S01]  /*2eb0*/  FMUL.FTZ R56, R70, R71 ;  /* 0x0000004746387220 */ /* 0x000fe20000410000 */
[----:B------:R-:W-:Y:S01]  /*2ec0*/  IMAD.WIDE.U32 R60, R61, 0x10, R20 ;  /* 0x000000103d3c7825 */ /* 0x000fe200078e0014 */
[----:B------:R-:W-:-:S03]  /*2ed0*/  F2FP.F16.F32.PACK_AB R21, R25, R24 ;  /* 0x000000181915723e */ /* 0x000fc600000000ff */
[----:B------:R-:W-:Y:S01]  /*2ee0*/  FMUL.FTZ R77, R70, R69 ;  /* 0x00000045464d7220 */ /* 0x000fe20000410000 */
[----:B------:R-:W-:Y:S01]  /*2ef0*/  F2FP.F16.F32.PACK_AB R23, R62, R23 ;  /* 0x000000173e17723e */ /* 0x000fe200000000ff */
[----:B------:R-:W0:Y:S01]  /*2f00*/  @!P2 LDC.64 R24, c[0x0][0x3c0] ;  /* 0x0000f000ff18ab82 */ /* 0x000e220000000a00 */
[C---:B------:R-:W-:Y:S01]  /*2f10*/  FMUL.FTZ R71, R70.reuse, R68 ;  /* 0x0000004446477220 */ /* 0x040fe20000410000 */
[----:B------:R-:W-:Y:S01]  /*2f20*/  FMUL.FTZ R62, R70, R26 ;  /* 0x0000001a463e7220 */ /* 0x000fe20000410000 */
[----:B------:R-:W-:Y:S01]  /*2f30*/  FFMA.FTZ R26, R43, R41, R34 ;  /* 0x000000292b1a7223 */ /* 0x000fe20000010022 */
[----:B------:R-:W-:Y:S01]  /*2f40*/  FFMA.FTZ R43, R56, R40, R37 ;  /* 0x00000028382b7223 */ /* 0x000fe20000010025 */
[----:B------:R-:W-:Y:S01]  /*2f50*/  FFMA.FTZ R27, R42, R54, R13 ;  /* 0x000000362a1b7223 */ /* 0x000fe2000001000d */
[----:B------:R-:W-:Y:S01]  /*2f60*/  FFMA.FTZ R20, R77, R55, R0 ;  /* 0x000000374d147223 */ /* 0x000fe20000010000 */
[----:B------:R-:W-:Y:S01]  /*2f70*/  FFMA.FTZ R71, R71, R39, R36 ;  /* 0x0000002747477223 */ /* 0x000fe20000010024 */
[----:B------:R-:W1:Y:S01]  /*2f80*/  @!P2 LDC.64 R68, c[0x0][0x3c8] ;  /* 0x0000f200ff44ab82 */ /* 0x000e620000000a00 */
[----:B------:R-:W-:Y:S01]  /*2f90*/  F2FP.F16.F32.PACK_AB R26, R43, R26 ;  /* 0x0000001a2b1a723e */ /* 0x000fe200000000ff */
[----:B------:R-:W-:Y:S01]  /*2fa0*/  FFMA.FTZ R62, R62, R38, R57 ;  /* 0x000000263e3e7223 */ /* 0x000fe20000010039 */
[----:B------:R-:W-:Y:S01]  /*2fb0*/  F2FP.F16.F32.PACK_AB R20, R27, R20 ;  /* 0x000000141b14723e */ /* 0x000fe200000000ff */
[C---:B------:R-:W-:Y:S01]  /*2fc0*/  FMUL.FTZ R63, R70.reuse, R63 ;  /* 0x0000003f463f7220 */ /* 0x040fe20000410000 */
[C---:B------:R-:W-:Y:S01]  /*2fd0*/  FMUL.FTZ R67, R70.reuse, R67 ;  /* 0x0000004346437220 */ /* 0x040fe20000410000 */
[----:B------:R-:W-:Y:S01]  /*2fe0*/  FMUL.FTZ R64, R70, R75 ;  /* 0x0000004b46407220 */ /* 0x000fe20000410000 */
[----:B------:R-:W-:Y:S01]  /*2ff0*/  F2FP.F16.F32.PACK_AB R27, R62, R71 ;  /* 0x000000473e1b723e */ /* 0x000fe200000000ff */
[----:B------:R-:W2:Y:S01]  /*3000*/  LDC.64 R42, c[0x0][0x380] ;  /* 0x0000e000ff2a7b82 */ /* 0x000ea20000000a00 */
[----:B------:R-:W-:Y:S01]  /*3010*/  FMUL.FTZ R62, R70, R65 ;  /* 0x00000041463e7220 */ /* 0x000fe20000410000 */
        /* <DEDUP_REMOVED lines=16> */
.L_x_2154:
[----:B------:R-:W-:Y:S01]  /*3120*/  HFMA2 R21, -RZ, RZ, 0, 5.9604644775390625e-08 ;  /* 0x00000001ff157431 */ /* 0x000fe200000001ff */
[----:B------:R-:W-:Y:S01]  /*3130*/  BSSY B0, `(.L_x_2162) ;  /* 0x0000006000007945 */ /* 0x000fe20003800000 */
[----:B------:R-:W-:Y:S02]  /*3140*/  MOV R22, 0x1f ;  /* 0x0000001f00167802 */ /* 0x000fe40000000f00 */
[----:B------:R-:W-:-:S07]  /*3150*/  MOV R23, 0xffffffff ;  /* 0xffffffff00177802 */ /* 0x000fce0000000f00 */
[----:B------:R-:W-:Y:S05]  /*3160*/  WARPSYNC.COLLECTIVE R23, `(.L_x_2163) ;  /* 0x0000000017087348 */ /* 0x000fea0003c00000 */
[----:B------:R0:W1:Y:S02]  /*3170*/  SHFL.BFLY P1, R42, R20, R21, R22 ;  /* 0x0c000015142a7389 */ /* 0x0000640000020016 */
[----:B01----:R-:W-:Y:S05]  /*3180*/  ENDCOLLECTIVE ;  /* 0x000000000000791b */ /* 0x003fea0003800000 */
.L_x_2163:
[----:B------:R-:W-:Y:S05]  /*3190*/  BSYNC B0 ;  /* 0x0000000000007941 */ /* 0x000fea0003800000 */
.L_x_2162:
        /* <DEDUP_REMOVED lines=9> */
.L_x_2164:
[----:B------:R-:W-:Y:S02]  /*3230*/  HFMA2 R21, -RZ, RZ, 0, 2.384185791015625e-07 ;  /* 0x00000004ff157431 */ /* 0x000fe400000001ff */
[----:B------:R-:W-:-:S05]  /*3240*/  FADD.FTZ R73, R51, R42 ;  /* 0x0000002a33497221 */ /* 0x000fca0000010000 */
[----:B------:R-:W-:-:S07]  /*3250*/  MOV R20, R73 ;  /* 0x0000004900147202 */ /* 0x000fce0000000f00 */
[----:B------:R-:W-:Y:S05]  /*3260*/  WARPSYNC.COLLECTIVE R23, `(.L_x_2165) ;  /* 0x0000000017087348 */ /* 0x000fea0003c00000 */
[----:B------:R0:W1:Y:S02]  /*3270*/  SHFL.BFLY P1, R42, R20, R21, R22 ;  /* 0x0c000015142a7389 */ /* 0x0000640000020016 */
[----:B01----:R-:W-:Y:S05]  /*3280*/  ENDCOLLECTIVE ;  /* 0x000000000000791b */ /* 0x003fea0003800000 */
.L_x_2165:
[----:B------:R-:W-:Y:S02]  /*3290*/  HFMA2 R21, -RZ, RZ, 0, 4.76837158203125e-07 ;  /* 0x00000008ff157431 */ /* 0x000fe400000001ff */
[----:B------:R-:W-:-:S05]  /*32a0*/  FADD.FTZ R74, R73, R42 ;  /* 0x0000002a494a7221 */ /* 0x000fca0000010000 */
[----:B------:R-:W-:-:S07]  /*32b0*/  MOV R20, R74 ;  /* 0x0000004a00147202 */ /* 0x000fce0000000f00 */
[----:B------:R-:W-:Y:S05]  /*32c0*/  WARPSYNC.COLLECTIVE R23, `(.L_x_2166) ;  /* 0x0000000017087348 */ /* 0x000fea0003c00000 */
[----:B------:R0:W1:Y:S02]  /*32d0*/  SHFL.BFLY P1, R42, R20, R21, R22 ;  /* 0x0c000015142a7389 */ /* 0x0000640000020016 */
[----:B01----:R-:W-:Y:S05]  /*32e0*/  ENDCOLLECTIVE ;  /* 0x000000000000791b */ /* 0x003fea0003800000 */
.L_x_2166:
[----:B------:R-:W-:Y:S02]  /*32f0*/  HFMA2 R21, -RZ, RZ, 0, 9.5367431640625e-07 ;  /* 0x00000010ff157431 */ /* 0x000fe400000001ff */
[----:B------:R-:W-:-:S05]  /*3300*/  FADD.FTZ R75, R74, R42 ;  /* 0x0000002a4a4b7221 */ /* 0x000fca0000010000 */
[----:B------:R-:W-:-:S07]  /*3310*/  MOV R20, R75 ;  /* 0x0000004b00147202 */ /* 0x000fce0000000f00 */
[----:B------:R-:W-:Y:S05]  /*3320*/  WARPSYNC.COLLECTIVE R23, `(.L_x_2167) ;  /* 0x0000000017087348 */ /* 0x000fea0003c00000 */
[----:B------:R0:W1:Y:S02]  /*3330*/  SHFL.BFLY P1, R42, R20, R21, R22 ;  /* 0x0c000015142a7389 */ /* 0x0000640000020016 */
[----:B01----:R-:W-:Y:S05]  /*3340*/  ENDCOLLECTIVE ;  /* 0x000000000000791b */ /* 0x003fea0003800000 */
.L_x_2167:
        /* <DEDUP_REMOVED lines=38> */
.L_x_2168:
[----:B------:R-:W-:Y:S02]  /*35b0*/  HFMA2 R21, -RZ, RZ, 0, 1.1920928955078125e-07 ;  /* 0x00000002ff157431 */ /* 0x000fe400000001ff */
[----:B------:R-:W-:-:S05]  /*35c0*/  FADD.FTZ R51, R20, R42 ;  /* 0x0000002a14337221 */ /* 0x000fca0000010000 */
[----:B------:R-:W-:-:S07]  /*35d0*/  MOV R20, R51 ;  /* 0x0000003300147202 */ /* 0x000fce0000000f00 */
[----:B------:R-:W-:Y:S05]  /*35e0*/  WARPSYNC.COLLECTIVE R23, `(.L_x_2169) ;  /* 0x0000000017087348 */ /* 0x000fea0003c00000 */
[----:B------:R0:W1:Y:S02]  /*35f0*/  SHFL.BFLY P1, R42, R20, R21, R22 ;  /* 0x0c000015142a7389 */ /* 0x0000640000020016 */
[----:B01----:R-:W-:Y:S05]  /*3600*/  ENDCOLLECTIVE ;  /* 0x000000000000791b */ /* 0x003fea0003800000 */
.L_x_2169:
[----:B------:R-:W-:Y:S02]  /*3610*/  HFMA2 R21, -RZ, RZ, 0, 2.384185791015625e-07 ;  /* 0x00000004ff157431 */ /* 0x000fe400000001ff */
[----:B------:R-:W-:-:S05]  /*3620*/  FADD.FTZ R73, R51, R42 ;  /* 0x0000002a33497221 */ /* 0x000fca0000010000 */
[----:B------:R-:W-:-:S07]  /*3630*/  MOV R20, R73 ;  /* 0x0000004900147202 */ /* 0x000fce0000000f00 */
[----:B------:R-:W-:Y:S05]  /*3640*/  WARPSYNC.COLLECTIVE R23, `(.L_x_2170) ;  /* 0x0000000017087348 */ /* 0x000fea0003c00000 */
[----:B------:R0:W1:Y:S02]  /*3650*/  SHFL.BFLY P1, R42, R20, R21, R22 ;  /* 0x0c000015142a7389 */ /* 0x0000640000020016 */
[----:B01----:R-:W-:Y:S05]  /*3660*/  ENDCOLLECTIVE ;  /* 0x000000000000791b */ /* 0x003fea0003800000 */
.L_x_2170:
[----:B------:R-:W-:Y:S02]  /*3670*/  HFMA2 R21, -RZ, RZ, 0, 4.76837158203125e-07 ;  /* 0x00000008ff157431 */ /* 0x000fe400000001ff */
[----:B------:R-:W-:-:S05]  /*3680*/  FADD.FTZ R74, R73, R42 ;  /* 0x0000002a494a7221 */ /* 0x000fca0000010000 */
[----:B------:R-:W-:-:S07]  /*3690*/  MOV R20, R74 ;  /* 0x0000004a00147202 */ /* 0x000fce0000000f00 */
[----:B------:R-:W-:Y:S05]  /*36a0*/  WARPSYNC.COLLECTIVE R23, `(.L_x_2171) ;  /* 0x0000000017087348 */ /* 0x000fea0003c00000 */
[----:B------:R0:W1:Y:S02]  /*36b0*/  SHFL.BFLY P1, R42, R20, R21, R22 ;  /* 0x0c000015142a7389 */ /* 0x0000640000020016 */
[----:B01----:R-:W-:Y:S05]  /*36c0*/  ENDCOLLECTIVE ;  /* 0x000000000000791b */ /* 0x003fea0003800000 */
.L_x_2171:
[----:B------:R-:W-:Y:S02]  /*36d0*/  HFMA2 R21, -RZ, RZ, 0, 9.5367431640625e-07 ;  /* 0x00000010ff157431 */ /* 0x000fe400000001ff */
[----:B------:R-:W-:-:S05]  /*36e0*/  FADD.FTZ R75, R74, R42 ;  /* 0x0000002a4a4b7221 */ /* 0x000fca0000010000 */
[----:B------:R-:W-:-:S07]  /*36f0*/  MOV R20, R75 ;  /* 0x0000004b00147202 */ /* 0x000fce0000000f00 */
[----:B------:R-:W-:Y:S05]  /*3700*/  WARPSYNC.COLLECTIVE R23, `(.L_x_2172) ;  /* 0x0000000017087348 */ /* 0x000fea0003c00000 */
[----:B------:R0:W1:Y:S02]  /*3710*/  SHFL.BFLY P1, R42, R20, R21, R22 ;  /* 0x0c000015142a7389 */ /* 0x0000640000020016 */
[----:B01----:R-:W-:Y:S05]  /*3720*/  ENDCOLLECTIVE ;  /* 0x000000000000791b */ /* 0x003fea0003800000 */
.L_x_2172:
[----:B------:R-:W-:Y:S05]  /*3730*/  BRA `(.L_x_2173) ;  /* 0xffffffdc00487947 */ /* 0x000fea000383ffff */
.L_x_2160:
[----:B------:R-:W-:Y:S01]  /*3740*/  HFMA2 R22, -RZ, RZ, 0, 1.847743988037109375e-06 ;  /* 0x0000001fff167431 */ /* 0x000fe200000001ff */
[----:B------:R-:W-:Y:S01]  /*3750*/  BSSY B0, `(.L_x_2174) ;  /* 0x0000006000007945 */ /* 0x000fe20003800000 */
[----:B------:R-:W-:Y:S02]  /*3760*/  MOV R21, 0x1 ;  /* 0x0000000100157802 */ /* 0x000fe40000000f00 */
[----:B------:R-:W-:-:S07]  /*3770*/  MOV R23, 0xffffffff ;  /* 0xffffffff00177802 */ /* 0x000fce0000000f00 */
[----:B------:R-:W-:Y:S05]  /*3780*/  WARPSYNC.COLLECTIVE R23, `(.L_x_2175) ;  /* 0x0000000017087348 */ /* 0x000fea0003c00000 */
[----:B------:R0:W1:Y:S02]  /*3790*/  SHFL.BFLY P1, R42, R20, R21, R22 ;  /* 0x0c000015142a7389 */ /* 0x0000640000020016 */
[----:B01----:R-:W-:Y:S05]  /*37a0*/  ENDCOLLECTIVE ;  /* 0x000000000000791b */ /* 0x003fea0003800000 */
.L_x_2175:
[----:B------:R-:W-:Y:S05]  /*37b0*/  BSYNC B0 ;  /* 0x0000000000007941 */ /* 0x000fea0003800000 */
.L_x_2174:
        /* <DEDUP_REMOVED lines=9> */
.L_x_2176:
[----:B------:R-:W-:Y:S02]  /*3850*/  HFMA2 R21, -RZ, RZ, 0, 2.384185791015625e-07 ;  /* 0x00000004ff157431 */ /* 0x000fe400000001ff */
[----:B------:R-:W-:-:S05]  /*3860*/  FADD.FTZ R72, R70, R42 ;  /* 0x0000002a46487221 */ /* 0x000fca0000010000 */
[----:B------:R-:W-:-:S07]  /*3870*/  MOV R20, R72 ;  /* 0x0000004800147202 */ /* 0x000fce0000000f00 */
[----:B------:R-:W-:Y:S05]  /*3880*/  WARPSYNC.COLLECTIVE R23, `(.L_x_2177) ;  /* 0x0000000017087348 */ /* 0x000fea0003c00000 */
[----:B------:R0:W1:Y:S02]  /*3890*/  SHFL.BFLY P1, R42, R20, R21, R22 ;  /* 0x0c000015142a7389 */ /* 0x0000640000020016 */
[----:B01----:R-:W-:Y:S05]  /*38a0*/  ENDCOLLECTIVE ;  /* 0x000000000000791b */ /* 0x003fea0003800000 */
.L_x_2177:
[----:B------:R-:W-:Y:S02]  /*38b0*/  HFMA2 R21, -RZ, RZ, 0, 4.76837158203125e-07 ;  /* 0x00000008ff157431 */ /* 0x000fe400000001ff */
[----:B------:R-:W-:-:S05]  /*38c0*/  FADD.FTZ R74, R72, R42 ;  /* 0x0000002a484a7221 */ /* 0x000fca0000010000 */
[----:B------:R-:W-:-:S07]  /*38d0*/  MOV R20, R74 ;  /* 0x0000004a00147202 */ /* 0x000fce0000000f00 */
[----:B------:R-:W-:Y:S05]  /*38e0*/  WARPSYNC.COLLECTIVE R23, `(.L_x_2178) ;  /* 0x0000000017087348 */ /* 0x000fea0003c00000 */
[----:B------:R0:W1:Y:S02]  /*38f0*/  SHFL.BFLY P1, R42, R20, R21, R22 ;  /* 0x0c000015142a7389 */ /* 0x0000640000020016 */
[----:B01----:R-:W-:Y:S05]  /*3900*/  ENDCOLLECTIVE ;  /* 0x000000000000791b */ /* 0x003fea0003800000 */
.L_x_2178:
[----:B------:R-:W-:Y:S02]  /*3910*/  HFMA2 R21, -RZ, RZ, 0, 9.5367431640625e-07 ;  /* 0x00000010ff157431 */ /* 0x000fe400000001ff */
[----:B------:R-:W-:-:S05]  /*3920*/  FADD.FTZ R75, R74, R42 ;  /* 0x0000002a4a4b7221 */ /* 0x000fca0000010000 */
[----:B------:R-:W-:-:S07]  /*3930*/  MOV R20, R75 ;  /* 0x0000004b00147202 */ /* 0x000fce0000000f00 */
[----:B------:R-:W-:Y:S05]  /*3940*/  WARPSYNC.COLLECTIVE R23, `(.L_x_2179) ;  /* 0x0000000017087348 */ /* 0x000fea0003c00000 */
[----:B------:R0:W1:Y:S02]  /*3950*/  SHFL.BFLY P1, R42, R20, R21, R22 ;  /* 0x0c000015142a7389 */ /* 0x0000640000020016 */
[----:B01----:R-:W-:Y:S05]  /*3960*/  ENDCOLLECTIVE ;  /* 0x000000000000791b */ /* 0x003fea0003800000 */
.L_x_2179:
        /* <DEDUP_REMOVED lines=38> */
.L_x_2180:
[----:B------:R-:W-:Y:S02]  /*3bd0*/  HFMA2 R21, -RZ, RZ, 0, 1.1920928955078125e-07 ;  /* 0x00000002ff157431 */ /* 0x000fe400000001ff */
[----:B------:R-:W-:-:S05]  /*3be0*/  FADD.FTZ R70, R20, R42 ;  /* 0x0000002a14467221 */ /* 0x000fca0000010000 */
[----:B------:R-:W-:-:S07]  /*3bf0*/  MOV R20, R70 ;  /* 0x0000004600147202 */ /* 0x000fce0000000f00 */
[----:B------:R-:W-:Y:S05]  /*3c00*/  WARPSYNC.COLLECTIVE R23, `(.L_x_2181) ;  /* 0x0000000017087348 */ /* 0x000fea0003c00000 */
[----:B------:R0:W1:Y:S02]  /*3c10*/  SHFL.BFLY P1, R42, R20, R21, R22 ;  /* 0x0c000015142a7389 */ /* 0x0000640000020016 */
[----:B01----:R-:W-:Y:S05]  /*3c20*/  ENDCOLLECTIVE ;  /* 0x000000000000791b */ /* 0x003fea0003800000 */
.L_x_2181:
[----:B------:R-:W-:Y:S02]  /*3c30*/  HFMA2 R21, -RZ, RZ, 0, 2.384185791015625e-07 ;  /* 0x00000004ff157431 */ /* 0x000fe400000001ff */
[----:B------:R-:W-:-:S05]  /*3c40*/  FADD.FTZ R72, R70, R42 ;  /* 0x0000002a46487221 */ /* 0x000fca0000010000 */
[----:B------:R-:W-:-:S07]  /*3c50*/  MOV R20, R72 ;  /* 0x0000004800147202 */ /* 0x000fce0000000f00 */
[----:B------:R-:W-:Y:S05]  /*3c60*/  WARPSYNC.COLLECTIVE R23, `(.L_x_2182) ;  /* 0x0000000017087348 */ /* 0x000fea0003c00000 */
[----:B------:R0:W1:Y:S02]  /*3c70*/  SHFL.BFLY P1, R42, R20, R21, R22 ;  /* 0x0c000015142a7389 */ /* 0x0000640000020016 */
[----:B01----:R-:W-:Y:S05]  /*3c80*/  ENDCOLLECTIVE ;  /* 0x000000000000791b */ /* 0x003fea0003800000 */
.L_x_2182:
[----:B------:R-:W-:Y:S02]  /*3c90*/  HFMA2 R21, -RZ, RZ, 0, 4.76837158203125e-07 ;  /* 0x00000008ff157431 */ /* 0x000fe400000001ff */
[----:B------:R-:W-:-:S05]  /*3ca0*/  FADD.FTZ R74, R72, R42 ;  /* 0x0000002a484a7221 */ /* 0x000fca0000010000 */
[----:B------:R-:W-:-:S07]  /*3cb0*/  MOV R20, R74 ;  /* 0x0000004a00147202 */ /* 0x000fce0000000f00 */
[----:B------:R-:W-:Y:S05]  /*3cc0*/  WARPSYNC.COLLECTIVE R23, `(.L_x_2183) ;  /* 0x0000000017087348 */ /* 0x000fea0003c00000 */
[----:B------:R0:W1:Y:S02]  /*3cd0*/  SHFL.BFLY P1, R42, R20, R21, R22 ;  /* 0x0c000015142a7389 */ /* 0x0000640000020016 */
[----:B01----:R-:W-:Y:S05]  /*3ce0*/  ENDCOLLECTIVE ;  /* 0x000000000000791b */ /* 0x003fea0003800000 */
.L_x_2183:
[----:B------:R-:W-:Y:S02]  /*3cf0*/  HFMA2 R21, -RZ, RZ, 0, 9.5367431640625e-07 ;  /* 0x00000010ff157431 */ /* 0x000fe400000001ff */
[----:B------:R-:W-:-:S05]  /*3d00*/  FADD.FTZ R75, R74, R42 ;  /* 0x0000002a4a4b7221 */ /* 0x000fca0000010000 */
[----:B------:R-:W-:-:S07]  /*3d10*/  MOV R20, R75 ;  /* 0x0000004b00147202 */ /* 0x000fce0000000f00 */
[----:B------:R-:W-:Y:S05]  /*3d20*/  WARPSYNC.COLLECTIVE R23, `(.L_x_2184) ;  /* 0x0000000017087348 */ /* 0x000fea0003c00000 */
[----:B------:R0:W1:Y:S02]  /*3d30*/  SHFL.BFLY P1, R42, R20, R21, R22 ;  /* 0x0c000015142a7389 */ /* 0x0000640000020016 */
[----:B01----:R-:W-:Y:S05]  /*3d40*/  ENDCOLLECTIVE ;  /* 0x000000000000791b */ /* 0x003fea0003800000 */
.L_x_2184:
[----:B------:R-:W-:Y:S05]  /*3d50*/  BRA `(.L_x_2185) ;  /* 0xffffffec00b07947 */ /* 0x000fea000383ffff */
.L_x_2186:
        /* <DEDUP_REMOVED lines=10> */
.L_x_20242:


//--------------------- .text._ZN10layer_norm13ln_fwd_kernelINS_13Kernel_traitsI6__halfS2_S2_S2_fjLj512ELj1ELj4ELj1ELj16ENS_18Kernel_traits_baseILj512ES2_S2_S2_S2_fjLj128EEEEELb0ELb1ELb1ELb0EEEvNS_9FwdParamsE --------------------------
	.section	.text._ZN10layer_norm13ln_fwd_kernelINS_13Kernel_traitsI6__halfS2_S2_S2_fjLj512ELj1ELj4ELj1ELj16ENS_18Kernel_traits_baseILj512ES2_S2_S2_S2_fjLj128EEEEELb0ELb1ELb1ELb0EEEvNS_9FwdParamsE,"ax",@progbits
	.align	128
        .global         _ZN10layer_norm13ln_fwd_kernelINS_13Kernel_traitsI6__halfS2_S2_S2_fjLj512ELj1ELj4ELj1ELj16ENS_18Kernel_traits_baseILj512ES2_S2_S2_S2_fjLj128EEEEELb0ELb1ELb1ELb0EEEvNS_9FwdParamsE
        .type           _ZN10layer_norm13ln_fwd_kernelINS_13Kernel_traitsI6__halfS2_S2_S2_fjLj512ELj1ELj4ELj1ELj16ENS_18Kernel_traits_baseILj512ES2_S2_S2_S2_fjLj128EEEEELb0ELb1ELb1ELb0EEEvNS_9FwdParamsE,@function
        .size           _ZN10layer_norm13ln_fwd_kernelINS_13Kernel_traitsI6__halfS2_S2_S2_fjLj512ELj1ELj4ELj1ELj16ENS_18Kernel_traits_baseILj512ES2_S2_S2_S2_fjLj128EEEEELb0ELb1ELb1ELb0EEEvNS_9FwdParamsE,(.L_x_20243 - _ZN10layer_norm13ln_fwd_kernelINS_13Kernel_traitsI6__halfS2_S2_S2_fjLj512ELj1ELj4ELj1ELj16ENS_18Kernel_traits_baseILj512ES2_S2_S2_S2_fjLj128EEEEELb0ELb1ELb1ELb0EEEvNS_9FwdParamsE)
        .other          _ZN10layer_norm13ln_fwd_kernelINS_13Kernel_traitsI6__halfS2_S2_S2_fjLj512ELj1ELj4ELj1ELj16ENS_18Kernel_traits_baseILj512ES2_S2_S2_S2_fjLj128EEEEELb0ELb1ELb1ELb0EEEvNS_9FwdParamsE,@"STO_CUDA_ENTRY STV_DEFAULT"
_ZN10layer_norm13ln_fwd_kernelINS_13Kernel_traitsI6__halfS2_S2_S2_fjLj512ELj1ELj4ELj1ELj16ENS_18Kernel_traits_baseILj512ES2_S2_S2_S2_fjLj128EEEEELb0ELb1ELb1ELb0EEEvNS_9FwdParamsE:
.text._ZN10layer_norm13ln_fwd_kernelINS_13Kernel_traitsI6__halfS2_S2_S2_fjLj512ELj1ELj4ELj1ELj16ENS_18Kernel_traits_baseILj512ES2_S2_S2_S2_fjLj128EEEEELb0ELb1ELb1ELb0EEEvNS_9FwdParamsE:
        /* <DEDUP_REMOVED lines=33> */
.L_x_2190:
[----:B------:R-:W-:Y:S05]  /*0210*/  BSYNC.RECONVERGENT B1 ;  /* 0x0000000000017941 */ /* 0x000fea0003800200 */
.L_x_2189:
        /* <DEDUP_REMOVED lines=11> */
.L_x_2188:
        /* <DEDUP_REMOVED lines=21> */
.L_x_2191:
[----:B------:R-:W-:Y:S05]  /*0420*/  BSYNC.RECONVERGENT B0 ;  /* 0x0000000000007941 */ /* 0x000fea0003800200 */
.L_x_2187:
[----:B------:R-:W1:Y:S01]  /*0430*/  LDCU UR4, c[0x0][0x384] ;  /* 0x00007080ff0477ac */ /* 0x000e620008000800 */
[----:B------:R-:W2:Y:S01]  /*0440*/  LDCU.U8 UR5, c[0x0][0x410] ;  /* 0x00008200ff0577ac */ /* 0x000ea20008000000 */
[----:B------:R-:W3:Y:S01]  /*0450*/  LDCU UR10, c[0x0][0x448] ;  /* 0x00008900ff0a77ac */ /* 0x000ee20008000800 */
[----:B------:R-:W4:Y:S01]  /*0460*/  LDCU.64 UR8, c[0x0][0x3a0] ;  /* 0x00007400ff0877ac */ /* 0x000f220008000a00 */
[----:B-1----:R-:W-:-:S13]  /*0470*/  ISETP.GE.AND P0, PT, R3, UR4, PT ;  /* 0x0000000403007c0c */ /* 0x002fda000bf06270 */
[----:B--234-:R-:W-:Y:S05]  /*0480*/  @P0 EXIT ;  /* 0x000000000000094d */ /* 0x01cfea0003800000 */
.L_x_2207:
[----:B------:R-:W1:Y:S08]  /*0490*/  LDC.64 R40, c[0x0][0x3f0] ;  /* 0x0000fc00ff287b82 */ /* 0x000e700000000a00 */
[----:B------:R-:W2:Y:S01]  /*04a0*/  LDC R60, c[0x0][0x388] ;  /* 0x0000e200ff3c7b82 */ /* 0x000ea20000000800 */
[----:B-1----:R-:W-:-:S07]  /*04b0*/  IMAD.WIDE R42, R3, 0x4, R40 ;  /* 0x00000004032a7825 */ /* 0x002fce00078e0228 */
[----:B------:R-:W1:Y:S01]  /*04c0*/  LDC.64 R40, c[0x0][0x3f8] ;  /* 0x0000fe00ff287b82 */ /* 0x000e620000000a00 */
[----:B------:R-:W3:Y:S01]  /*04d0*/  LDG.E R61, desc[UR6][R42.64] ;  /* 0x000000062a3d7981 */ /* 0x000ee2000c1e1900 */
[----:B-1----:R-:W-:-:S05]  /*04e0*/  IMAD.WIDE R40, R3, 0x4, R40 ;  /* 0x0000000403287825 */ /* 0x002fca00078e0228 */
[----:B-----5:R1:W5:Y:S01]  /*04f0*/  LDG.E R58, desc[UR6][R40.64] ;  /* 0x00000006283a7981 */ /* 0x020362000c1e1900 */
[----:B------:R-:W-:Y:S01]  /*0500*/  ISETP.GE.U32.AND P2, PT, R0, 0x20, PT ;  /* 0x000000200000780c */ /* 0x000fe20003f46070 */
[----:B--2---:R-:W-:Y:S01]  /*0510*/  IMAD R56, R3, R60, RZ ;  /* 0x0000003c03387224 */ /* 0x004fe200078e02ff */
[----:B------:R-:W-:Y:S01]  /*0520*/  BSSY.RECONVERGENT B0, `(.L_x_2192) ;  /* 0x000009d000007945 */ /* 0x000fe20003800200 */
[----:B---3--:R-:W-:-:S13]  /*0530*/  ISETP.GE.AND P3, PT, R61, 0x1, PT ;  /* 0x000000013d00780c */ /* 0x008fda0003f66270 */
[----:B------:R-:W-:-:S05]  /*0540*/  @P3 IADD3 R57, PT, PT, R61, -0x1, RZ ;  /* 0xffffffff3d393810 */ /* 0x000fca0007ffe0ff */
[----:B------:R-:W-:Y:S01]  /*0550*/  @P3 IMAD R59, R57, R60, RZ ;  /* 0x0000003c393b3224 */ /* 0x000fe200078e02ff */
[----:B------:R-:W-:-:S04]  /*0560*/  SHF.R.S32.HI R57, RZ, 0x1f, R56 ;  /* 0x0000001fff397819 */ /* 0x000fc80000011438 */
[----:B------:R-:W-:Y:S02]  /*0570*/  @P3 SHF.R.S32.HI R62, RZ, 0x1f, R59 ;  /* 0x0000001fff3e3819 */ /* 0x000fe4000001143b */
[----:B------:R-:W-:Y:S02]  /*0580*/  LEA.HI R57, R57, R56, RZ, 0x3 ;  /* 0x0000003839397211 */ /* 0x000fe400078f18ff */
[----:B------:R-:W-:Y:S01]  /*0590*/  @P3 LEA.HI R59, R62, R59, RZ, 0x3 ;  /* 0x0000003b3e3b3211 */ /* 0x000fe200078f18ff */
[----:B------:R-:W-:-:S03]  /*05a0*/  HFMA2 R62, -RZ, RZ, 0, 0 ;  /* 0x00000000ff3e7431 */ /* 0x000fc600000001ff */
[-C--:B------:R-:W-:Y:S02]  /*05b0*/  @P3 LEA.HI.SX32 R62, R59, R2.reuse, 0x1d ;  /* 0x000000023b3e3211 */ /* 0x080fe400078feaff */
[----:B------:R-:W-:Y:S01]  /*05c0*/  LEA.HI.SX32 R59, R57, R2, 0x1d ;  /* 0x00000002393b7211 */ /* 0x000fe200078feaff */
[----:B-1----:R-:W-:Y:S06]  /*05d0*/  @!P2 BRA `(.L_x_2193) ;  /* 0x000000080044a947 */ /* 0x002fec0003800000 */
[----:B------:R-:W-:Y:S04]  /*05e0*/  BSSY.RECONVERGENT B1, `(.L_x_2194) ;  /* 0x0000005000017945 */ /* 0x000fe80003800200 */
[----:B------:R-:W-:Y:S05]  /*05f0*/  @!P3 BRA `(.L_x_2195) ;  /* 0x00000000000cb947 */ /* 0x000fea0003800000 */
[----:B------:R-:W1:Y:S02]  /*0600*/  LDC.64 R12, c[0x0][0x390] ;  /* 0x0000e400ff0c7b82 */ /* 0x000e640000000a00 */
[----:B-1----:R-:W-:-:S06]  /*0610*/  IMAD.WIDE.U32 R12, R62, 0x10, R12 ;  /* 0x000000103e0c7825 */ /* 0x002fcc00078e000c */
[----:B------:R-:W5:Y:S02]  /*0620*/  LDG.E.128 R12, desc[UR6][R12.64] ;  /* 0x000000060c0c7981 */ /* 0x000f64000c1e1d00 */
.L_x_2195:
[----:B------:R-:W-:Y:S05]  /*0630*/  BSYNC.RECONVERGENT B1 ;  /* 0x0000000000017941 */ /* 0x000fea0003800200 */
.L_x_2194:
        /* <DEDUP_REMOVED lines=8> */
[--C-:B-----5:R-:W-:Y:S02]  /*06c0*/  @P0 HADD2.F32 R4, -RZ, R12.reuse.H0_H0 ;  /* 0x2000000cff040230 */ /* 0x120fe40000004100 */
[----:B------:R-:W-:Y:S02]  /*06d0*/  @P0 HADD2.F32 R42, -RZ, R13.H0_H0 ;  /* 0x2000000dff2a0230 */ /* 0x000fe40000004100 */
[----:B------:R-:W-:Y:S02]  /*06e0*/  @P0 HADD2.F32 R41, -RZ, R12.H1_H1 ;  /* 0x3000000cff290230 */ /* 0x000fe40000004100 */
[----:B------:R-:W-:Y:S01]  /*06f0*/  @P0 HADD2.F32 R6, -RZ, R28.H0_H0 ;  /* 0x2000001cff060230 */ /* 0x000fe20000004100 */
[----:B------:R-:W1:Y:S01]  /*0700*/  @P0 LDC R43, c[0x0][0x40c] ;  /* 0x00010300ff2b0b82 */ /* 0x000e620000000800 */
[----:B------:R-:W-:-:S07]  /*0710*/  @P0 HADD2.F32 R45, -RZ, R14.H0_H0 ;  /* 0x2000000eff2d0230 */ /* 0x000fce0000004100 */
[----:B------:R-:W3:Y:S08]  /*0720*/  @P0 LDC R46, c[0x0][0x40c] ;  /* 0x00010300ff2e0b82 */ /* 0x000ef00000000800 */
[----:B------:R-:W4:Y:S01]  /*0730*/  @P0 LDC R40, c[0x0][0x40c] ;  /* 0x00010300ff280b82 */ /* 0x000f220000000800 */
[----:B0-----:R-:W-:-:S07]  /*0740*/  @P0 FMUL.FTZ R5, R4, R5 ;  /* 0x0000000504050220 */ /* 0x001fce0000410000 */
[----:B------:R-:W0:Y:S01]  /*0750*/  @P0 LDC R7, c[0x0][0x40c] ;  /* 0x00010300ff070b82 */ /* 0x000e220000000800 */
[----:B-1----:R-:W-:Y:S01]  /*0760*/  @P0 FMUL.FTZ R43, R42, R43 ;  /* 0x0000002b2a2b0220 */ /* 0x002fe20000410000 */
[----:B------:R-:W-:Y:S02]  /*0770*/  @P0 HADD2.F32 R42, -RZ, R28.H1_H1 ;  /* 0x3000001cff2a0230 */ /* 0x000fe40000004100 */
[----:B---3--:R-:W-:Y:S01]  /*0780*/  @P0 FMUL.FTZ R41, R41, R46 ;  /* 0x0000002e29290220 */ /* 0x008fe20000410000 */
[----:B------:R-:W-:Y:S02]  /*0790*/  @P0 HADD2.F32 R46, -RZ, R13.H1_H1 ;  /* 0x3000000dff2e0230 */ /* 0x000fe40000004100 */
[----:B----4-:R-:W-:Y:S02]  /*07a0*/  @P0 FMUL.FTZ R45, R45, R40 ;  /* 0x000000282d2d0220 */ /* 0x010fe40000410000 */
[----:B------:R-:W1:Y:S01]  /*07b0*/  @P0 LDC R40, c[0x0][0x40c] ;  /* 0x00010300ff280b82 */ /* 0x000e620000000800 */
[----:B0-----:R-:W-:Y:S01]  /*07c0*/  @P0 FMUL.FTZ R46, R46, R7 ;  /* 0x000000072e2e0220 */ /* 0x001fe20000410000 */
[----:B--2---:R-:W-:-:S02]  /*07d0*/  @P0 HADD2.F32 R44, -RZ, R8.H0_H0 ;  /* 0x20000008ff2c0230 */ /* 0x004fc40000004100 */
[--C-:B------:R-:W-:Y:S02]  /*07e0*/  @P0 HADD2.F32 R56, -RZ, R8.reuse.H1_H1 ;  /* 0x30000008ff380230 */ /* 0x100fe40000004100 */
[--C-:B------:R-:W-:Y:S02]  /*07f0*/  @!P0 HADD2.F32 R4, -RZ, R8.reuse.H0_H0 ;  /* 0x20000008ff048230 */ /* 0x100fe40000004100 */
[----:B------:R-:W-:Y:S01]  /*0800*/  @P0 FFMA.FTZ R4, R5, R6, R44 ;  /* 0x0000000605040223 */ /* 0x000fe2000001002c */
[----:B------:R-:W-:Y:S02]  /*0810*/  @!P0 HADD2.F32 R5, -RZ, R8.H1_H1 ;  /* 0x30000008ff058230 */ /* 0x000fe40000004100 */
[----:B------:R-:W-:Y:S01]  /*0820*/  @P0 FFMA.FTZ R5, R41, R42, R56 ;  /* 0x0000002a29050223 */ /* 0x000fe20000010038 */
[----:B------:R-:W-:Y:S01]  /*0830*/  @P0 HADD2.F32 R44, -RZ, R29.H0_H0 ;  /* 0x2000001dff2c0230 */ /* 0x000fe20000004100 */
[----:B------:R-:W0:Y:S01]  /*0840*/  @P0 LDC R41, c[0x0][0x40c] ;  /* 0x00010300ff290b82 */ /* 0x000e220000000800 */
[----:B------:R-:W-:-:S02]  /*0850*/  @P0 HADD2.F32 R64, -RZ, R9.H0_H0 ;  /* 0x20000009ff400230 */ /* 0x000fc40000004100 */
[--C-:B------:R-:W-:Y:S02]  /*0860*/  @!P0 HADD2.F32 R6, -RZ, R9.reuse.H0_H0 ;  /* 0x20000009ff068230 */ /* 0x100fe40000004100 */
[----:B------:R-:W-:Y:S02]  /*0870*/  @P0 HADD2.F32 R47, -RZ, R9.H1_H1 ;  /* 0x30000009ff2f0230 */ /* 0x000fe40000004100 */
[----:B------:R-:W-:Y:S01]  /*0880*/  @P0 FFMA.FTZ R6, R43, R44, R64 ;  /* 0x0000002c2b060223 */ /* 0x000fe20000010040 */
[----:B------:R-:W-:Y:S01]  /*0890*/  @P0 HADD2.F32 R43, -RZ, R29.H1_H1 ;  /* 0x3000001dff2b0230 */ /* 0x000fe20000004100 */
[----:B------:R-:W2:Y:S01]  /*08a0*/  @P0 LDC R42, c[0x0][0x40c] ;  /* 0x00010300ff2a0b82 */ /* 0x000ea20000000800 */
[----:B------:R-:W-:Y:S02]  /*08b0*/  @!P0 HADD2.F32 R7, -RZ, R9.H1_H1 ;  /* 0x30000009ff078230 */ /* 0x000fe40000004100 */
[----:B------:R-:W-:Y:S02]  /*08c0*/  @P0 HADD2.F32 R64, -RZ, R10.H0_H0 ;  /* 0x2000000aff400230 */ /* 0x000fe40000004100 */
[----:B------:R-:W-:Y:S01]  /*08d0*/  @P0 FFMA.FTZ R7, R46, R43, R47 ;  /* 0x0000002b2e070223 */ /* 0x000fe2000001002f */
[----:B------:R-:W-:-:S02]  /*08e0*/  @P0 HADD2.F32 R46, -RZ, R30.H0_H0 ;  /* 0x2000001eff2e0230 */ /* 0x000fc40000004100 */
[----:B------:R-:W-:Y:S02]  /*08f0*/  @P0 HADD2.F32 R56, -RZ, R14.H1_H1 ;  /* 0x3000000eff380230 */ /* 0x000fe40000004100 */
[----:B------:R-:W-:Y:S02]  /*0900*/  @!P0 HADD2.F32 R44, -RZ, R10.H0_H0 ;  /* 0x2000000aff2c8230 */ /* 0x000fe40000004100 */
[----:B------:R-:W-:Y:S01]  /*0910*/  @P0 FFMA.FTZ R44, R45, R46, R64 ;  /* 0x0000002e2d2c0223 */ /* 0x000fe20000010040 */
[----:B------:R-:W-:Y:S02]  /*0920*/  @P0 HADD2.F32 R46, -RZ, R30.H1_H1 ;  /* 0x3000001eff2e0230 */ /* 0x000fe40000004100 */
[--C-:B------:R-:W-:Y:S02]  /*0930*/  @P0 HADD2.F32 R64, -RZ, R10.reuse.H1_H1 ;  /* 0x3000000aff400230 */ /* 0x100fe40000004100 */
[----:B------:R-:W-:Y:S02]  /*0940*/  @P0 HADD2.F32 R43, -RZ, R15.H0_H0 ;  /* 0x2000000fff2b0230 */ /* 0x000fe40000004100 */
[----:B0-----:R-:W-:Y:S01]  /*0950*/  @P0 FMUL.FTZ R41, R56, R41 ;  /* 0x0000002938290220 */ /* 0x001fe20000410000 */
[----:B------:R-:W-:Y:S01]  /*0960*/  @!P0 HADD2.F32 R45, -RZ, R10.H1_H1 ;  /* 0x3000000aff2d8230 */ /* 0x000fe20000004100 */
[----:B------:R-:W-:Y:S01]  /*0970*/  F2FP.F16.F32.PACK_AB R56, RZ, R7 ;  /* 0x00000007ff38723e */ /* 0x000fe200000000ff */
[----:B------:R-:W-:-:S02]  /*0980*/  @P0 HADD2.F32 R47, -RZ, R11.H0_H0 ;  /* 0x2000000bff2f0230 */ /* 0x000fc40000004100 */
[----:B------:R-:W-:Y:S01]  /*0990*/  @P0 FFMA.FTZ R45, R41, R46, R64 ;  /* 0x0000002e292d0223 */ /* 0x000fe20000010040 */
[----:B------:R-:W-:Y:S02]  /*09a0*/  @P0 HADD2.F32 R41, -RZ, R31.H0_H0 ;  /* 0x2000001fff290230 */ /* 0x000fe40000004100 */
[----:B------:R-:W-:Y:S02]  /*09b0*/  @!P0 HADD2.F32 R46, -RZ, R11.H0_H0 ;  /* 0x2000000bff2e8230 */ /* 0x000fe40000004100 */
[----:B--2---:R-:W-:Y:S01]  /*09c0*/  @P0 FMUL.FTZ R42, R43, R42 ;  /* 0x0000002a2b2a0220 */ /* 0x004fe20000410000 */
[----:B------:R-:W-:Y:S01]  /*09d0*/  @P0 HADD2.F32 R43, -RZ, R15.H1_H1 ;  /* 0x3000000fff2b0230 */ /* 0x000fe20000004100 */
[----:B------:R-:W-:Y:S01]  /*09e0*/  F2FP.F16.F32.PACK_AB R63, RZ, R45 ;  /* 0x0000002dff3f723e */ /* 0x000fe200000000ff */
[----:B------:R-:W-:Y:S02]  /*09f0*/  @P0 HADD2.F32 R57, -RZ, R11.H1_H1 ;  /* 0x3000000bff390230 */ /* 0x000fe40000004100 */
[----:B------:R-:W-:Y:S01]  /*0a00*/  @P0 FFMA.FTZ R46, R42, R41, R47 ;  /* 0x000000292a2e0223 */ /* 0x000fe2000001002f */
[----:B------:R-:W-:-:S02]  /*0a10*/  @P0 HADD2.F32 R41, -RZ, R31.H1_H1 ;  /* 0x3000001fff290230 */ /* 0x000fc40000004100 */
[----:B-1----:R-:W-:Y:S01]  /*0a20*/  @P0 FMUL.FTZ R40, R43, R40 ;  /* 0x000000282b280220 */ /* 0x002fe20000410000 */
[----:B------:R-:W-:Y:S01]  /*0a30*/  @!P0 HADD2.F32 R47, -RZ, R11.H1_H1 ;  /* 0x3000000bff2f8230 */ /* 0x000fe20000004100 */
[----:B------:R-:W-:Y:S02]  /*0a40*/  F2FP.F16.F32.PACK_AB R42, RZ, R6 ;  /* 0x00000006ff2a723e */ /* 0x000fe400000000ff */
[----:B------:R-:W-:Y:S01]  /*0a50*/  @P0 FFMA.FTZ R47, R40, R41, R57 ;  /* 0x00000029282f0223 */ /* 0x000fe20000010039 */
[----:B------:R-:W-:Y:S02]  /*0a60*/  F2FP.F16.F32.PACK_AB R40, RZ, R4 ;  /* 0x00000004ff28723e */ /* 0x000fe400000000ff */
[----:B------:R-:W-:Y:S02]  /*0a70*/  F2FP.F16.F32.PACK_AB R41, RZ, R5 ;  /* 0x00000005ff29723e */ /* 0x000fe400000000ff */
[----:B------:R-:W-:Y:S02]  /*0a80*/  F2FP.F16.F32.PACK_AB R57, RZ, R44 ;  /* 0x0000002cff39723e */ /* 0x000fe400000000ff */
[----:B------:R-:W-:-:S02]  /*0a90*/  F2FP.F16.F32.PACK_AB R64, RZ, R46 ;  /* 0x0000002eff40723e */ /* 0x000fc400000000ff */
[----:B------:R-:W-:Y:S02]  /*0aa0*/  F2FP.F16.F32.PACK_AB R43, RZ, R47 ;  /* 0x0000002fff2b723e */ /* 0x000fe400000000ff */
[----:B------:R-:W-:Y:S02]  /*0ab0*/  PRMT R40, R40, 0x5410, R41 ;  /* 0x0000541028287816 */ /* 0x000fe40000000029 */
[----:B------:R-:W-:Y:S02]  /*0ac0*/  PRMT R41, R42, 0x5410, R56 ;  /* 0x000054102a297816 */ /* 0x000fe40000000038 */
[----:B------:R-:W-:Y:S02]  /*0ad0*/  PRMT R42, R57, 0x5410, R63 ;  /* 0x00005410392a7816 */ /* 0x000fe4000000003f */
[----:B------:R-:W-:Y:S01]  /*0ae0*/  PRMT R43, R64, 0x5410, R43 ;  /* 0x00005410402b7816 */ /* 0x000fe2000000002b */
[----:B------:R-:W-:Y:S06]  /*0af0*/  BRA `(.L_x_2197) ;  /* 0x0000000000e87947 */ /* 0x000fec0003800000 */
.L_x_2196:
[----:B0-----:R-:W0:Y:S01]  /*0b00*/  @P3 LDC R5, c[0x0][0x40c] ;  /* 0x00010300ff053b82 */ /* 0x001e220000000800 */
[----:B-----5:R-:W-:Y:S02]  /*0b10*/  @P3 HADD2.F32 R4, -RZ, R12.H0_H0 ;  /* 0x2000000cff043230 */ /* 0x020fe40000004100 */
[----:B------:R-:W-:Y:S02]  /*0b20*/  @P3 HADD2.F32 R43, -RZ, R13.H0_H0 ;  /* 0x2000000dff2b3230 */ /* 0x000fe40000004100 */
[----:B------:R-:W-:Y:S02]  /*0b30*/  @P3 HADD2.F32 R6, -RZ, R28.H0_H0 ;  /* 0x2000001cff063230 */ /* 0x000fe40000004100 */
[----:B------:R-:W-:Y:S01]  /*0b40*/  @P3 HADD2.F32 R7, -RZ, R12.H1_H1 ;  /* 0x3000000cff073230 */ /* 0x000fe20000004100 */
[----:B------:R-:W1:Y:S01]  /*0b50*/  @P3 LDC R44, c[0x0][0x40c] ;  /* 0x00010300ff2c3b82 */ /* 0x000e620000000800 */
[----:B------:R-:W-:Y:S02]  /*0b60*/  @P3 HADD2.F32 R46, -RZ, R29.H0_H0 ;  /* 0x2000001dff2e3230 */ /* 0x000fe40000004100 */
[----:B------:R-:W-:-:S02]  /*0b70*/  @P3 HADD2.F32 R45, -RZ, R13.H1_H1 ;  /* 0x3000000dff2d3230 */ /* 0x000fc40000004100 */
[----:B------:R-:W-:Y:S02]  /*0b80*/  @P3 HADD2.F32 R47, -RZ, R14.H1_H1 ;  /* 0x3000000eff2f3230 */ /* 0x000fe40000004100 */
[----:B------:R-:W-:Y:S01]  /*0b90*/  @P3 HADD2.F32 R57, -RZ, R15.H0_H0 ;  /* 0x2000000fff393230 */ /* 0x000fe20000004100 */
[----:B------:R-:W2:Y:S08]  /*0ba0*/  @P3 LDC R42, c[0x0][0x40c] ;  /* 0x00010300ff2a3b82 */ /* 0x000eb00000000800 */
[----:B------:R-:W3:Y:S01]  /*0bb0*/  @P3 LDC R56, c[0x0][0x40c] ;  /* 0x00010300ff383b82 */ /* 0x000ee20000000800 */
[----:B0-----:R-:W-:Y:S01]  /*0bc0*/  @P3 FMUL.FTZ R5, R4, R5 ;  /* 0x0000000504053220 */ /* 0x001fe20000410000 */
[----:B------:R-:W-:-:S03]  /*0bd0*/  MOV R4, RZ ;  /* 0x000000ff00047202 */ /* 0x000fc60000000f00 */
[----:B------:R-:W-:Y:S01]  /*0be0*/  @P3 FMUL.FTZ R4, R5, R6 ;  /* 0x0000000605043220 */ /* 0x000fe20000410000 */
[----:B------:R-:W-:Y:S01]  /*0bf0*/  MOV R6, RZ ;  /* 0x000000ff00067202 */ /* 0x000fe20000000f00 */
[----:B------:R-:W-:Y:S01]  /*0c00*/  HFMA2 R5, -RZ, RZ, 0, 0 ;  /* 0x00000000ff057431 */ /* 0x000fe200000001ff */
[----:B------:R-:W0:Y:S01]  /*0c10*/  @P3 LDC R40, c[0x0][0x40c] ;  /* 0x00010300ff283b82 */ /* 0x000e220000000800 */
[----:B-1----:R-:W-:Y:S01]  /*0c20*/  @P3 FMUL.FTZ R43, R43, R44 ;  /* 0x0000002c2b2b3220 */ /* 0x002fe20000410000 */
[----:B------:R-:W-:-:S03]  /*0c30*/  @P3 HADD2.F32 R44, -RZ, R28.H1_H1 ;  /* 0x3000001cff2c3230 */ /* 0x000fc60000004100 */
[----:B------:R-:W-:Y:S01]  /*0c40*/  @P3 FMUL.FTZ R6, R43, R46 ;  /* 0x0000002e2b063220 */ /* 0x000fe20000410000 */
[----:B------:R-:W-:Y:S02]  /*0c50*/  @P3 HADD2.F32 R46, -RZ, R14.H0_H0 ;  /* 0x2000000eff2e3230 */ /* 0x000fe40000004100 */
[----:B------:R-:W1:Y:S01]  /*0c60*/  @P3 LDC R41, c[0x0][0x40c] ;  /* 0x00010300ff293b82 */ /* 0x000e620000000800 */
[----:B--2---:R-:W-:-:S04]  /*0c70*/  @P3 FMUL.FTZ R7, R7, R42 ;  /* 0x0000002a07073220 */ /* 0x004fc80000410000 */
[----:B------:R-:W-:Y:S01]  /*0c80*/  @P3 FMUL.FTZ R5, R7, R44 ;  /* 0x0000002c07053220 */ /* 0x000fe20000410000 */
[----:B------:R-:W-:Y:S02]  /*0c90*/  @P3 HADD2.F32 R44, -RZ, R29.H1_H1 ;  /* 0x3000001dff2c3230 */ /* 0x000fe40000004100 */
[----:B------:R-:W-:Y:S01]  /*0ca0*/  HFMA2 R7, -RZ, RZ, 0, 0 ;  /* 0x00000000ff077431 */ /* 0x000fe200000001ff */
[----:B------:R-:W2:Y:S01]  /*0cb0*/  @P3 LDC R42, c[0x0][0x40c] ;  /* 0x00010300ff2a3b82 */ /* 0x000ea20000000800 */
[----:B---3--:R-:W-:-:S04]  /*0cc0*/  @P3 FMUL.FTZ R45, R45, R56 ;  /* 0x000000382d2d3220 */ /* 0x008fc80000410000 */
[----:B------:R-:W-:Y:S01]  /*0cd0*/  @P3 FMUL.FTZ R7, R45, R44 ;  /* 0x0000002c2d073220 */ /* 0x000fe20000410000 */
[----:B------:R-:W-:Y:S02]  /*0ce0*/  CS2R R44, SRZ ;  /* 0x00000000002c7805 */ /* 0x000fe4000001ff00 */
[----:B------:R-:W3:Y:S01]  /*0cf0*/  @P3 LDC R43, c[0x0][0x40c] ;  /* 0x00010300ff2b3b82 */ /* 0x000ee20000000800 */
[----:B0-----:R-:W-:Y:S01]  /*0d00*/  @P3 FMUL.FTZ R47, R47, R40 ;  /* 0x000000282f2f3220 */ /* 0x001fe20000410000 */
[--C-:B------:R-:W-:Y:S02]  /*0d10*/  @P3 HADD2.F32 R40, -RZ, R30.reuse.H0_H0 ;  /* 0x2000001eff283230 */ /* 0x100fe40000004100 */
[----:B-1----:R-:W-:Y:S01]  /*0d20*/  @P3 FMUL.FTZ R41, R46, R41 ;  /* 0x000000292e293220 */ /* 0x002fe20000410000 */
[----:B------:R-:W-:-:S03]  /*0d30*/  @P3 HADD2.F32 R46, -RZ, R30.H1_H1 ;  /* 0x3000001eff2e3230 */ /* 0x000fc60000004100 */
[----:B------:R-:W-:Y:S01]  /*0d40*/  @P3 FMUL.FTZ R44, R41, R40 ;  /* 0x00000028292c3220 */ /* 0x000fe20000410000 */
[----:B------:R-:W-:Y:S02]  /*0d50*/  @P3 HADD2.F32 R40, -RZ, R15.H1_H1 ;  /* 0x3000000fff283230 */ /* 0x000fe40000004100 */
[----:B------:R-:W-:Y:S01]  /*0d60*/  @P3 FMUL.FTZ R45, R47, R46 ;  /* 0x0000002e2f2d3220 */ /* 0x000fe20000410000 */
[--C-:B------:R-:W-:Y:S02]  /*0d70*/  @P3 HADD2.F32 R41, -RZ, R31.reuse.H0_H0 ;  /* 0x2000001fff293230 */ /* 0x100fe40000004100 */
[----:B--2---:R-:W-:Y:S01]  /*0d80*/  @P3 FMUL.FTZ R42, R57, R42 ;  /* 0x0000002a392a3220 */ /* 0x004fe20000410000 */
[----:B------:R-:W-:Y:S01]  /*0d90*/  @P3 HADD2.F32 R57, -RZ, R31.H1_H1 ;  /* 0x3000001fff393230 */ /* 0x000fe20000004100 */
[----:B------:R-:W-:Y:S02]  /*0da0*/  CS2R R46, SRZ ;  /* 0x00000000002e7805 */ /* 0x000fe4000001ff00 */
[----:B------:R-:W-:Y:S01]  /*0db0*/  F2FP.F16.F32.PACK_AB R56, RZ, R44 ;  /* 0x0000002cff38723e */ /* 0x000fe200000000ff */
[----:B------:R-:W-:Y:S01]  /*0dc0*/  @P3 FMUL.FTZ R46, R42, R41 ;  /* 0x000000292a2e3220 */ /* 0x000fe20000410000 */
[----:B------:R-:W-:-:S02]  /*0dd0*/  F2FP.F16.F32.PACK_AB R41, RZ, R5 ;  /* 0x00000005ff29723e */ /* 0x000fc400000000ff */
[----:B------:R-:W-:Y:S01]  /*0de0*/  F2FP.F16.F32.PACK_AB R42, RZ, R6 ;  /* 0x00000006ff2a723e */ /* 0x000fe200000000ff */
[----:B---3--:R-:W-:Y:S01]  /*0df0*/  @P3 FMUL.FTZ R40, R40, R43 ;  /* 0x0000002b28283220 */ /* 0x008fe20000410000 */
[----:B------:R-:W-:Y:S02]  /*0e00*/  F2FP.F16.F32.PACK_AB R43, RZ, R7 ;  /* 0x00000007ff2b723e */ /* 0x000fe400000000ff */
[----:B------:R-:W-:Y:S01]  /*0e10*/  F2FP.F16.F32.PACK_AB R63, RZ, R46 ;  /* 0x0000002eff3f723e */ /* 0x000fe200000000ff */
[----:B------:R-:W-:Y:S01]  /*0e20*/  @P3 FMUL.FTZ R47, R40, R57 ;  /* 0x00000039282f3220 */ /* 0x000fe20000410000 */
[----:B------:R-:W-:Y:S02]  /*0e30*/  F2FP.F16.F32.PACK_AB R40, RZ, R4 ;  /* 0x00000004ff28723e */ /* 0x000fe400000000ff */
[----:B------:R-:W-:Y:S02]  /*0e40*/  F2FP.F16.F32.PACK_AB R57, RZ, R45 ;  /* 0x0000002dff39723e */ /* 0x000fe400000000ff */
[----:B------:R-:W-:-:S02]  /*0e50*/  F2FP.F16.F32.PACK_AB R64, RZ, R47 ;  /* 0x0000002fff40723e */ /* 0x000fc400000000ff */
[----:B------:R-:W-:Y:S02]  /*0e60*/  PRMT R40, R40, 0x5410, R41 ;  /* 0x0000541028287816 */ /* 0x000fe40000000029 */
[----:B------:R-:W-:Y:S02]  /*0e70*/  PRMT R41, R42, 0x5410, R43 ;  /* 0x000054102a297816 */ /* 0x000fe4000000002b */
[----:B------:R-:W-:Y:S02]  /*0e80*/  PRMT R42, R56, 0x5410, R57 ;  /* 0x00005410382a7816 */ /* 0x000fe40000000039 */
[----:B------:R-:W-:-:S07]  /*0e90*/  PRMT R43, R63, 0x5410, R64 ;  /* 0x000054103f2b7816 */ /* 0x000fce0000000040 */
.L_x_2197:
[----:B------:R-:W0:Y:S01]  /*0ea0*/  LDC.64 R56, c[0x0][0x3a8] ;  /* 0x0000ea00ff387b82 */ /* 0x000e220000000a00 */
[----:B------:R-:W-:Y:S01]  /*0eb0*/  IADD3 R62, PT, PT, R62, 0x20, RZ ;  /* 0x000000203e3e7810 */ /* 0x000fe20007ffe0ff */
[C---:B0-----:R-:W-:Y:S01]  /*0ec0*/  IMAD.WIDE.U32 R56, R59.reuse, 0x10, R56 ;  /* 0x000000103b387825 */ /* 0x041fe200078e0038 */
[----:B------:R-:W-:-:S04]  /*0ed0*/  IADD3 R59, PT, PT, R59, 0x20, RZ ;  /* 0x000000203b3b7810 */ /* 0x000fc80007ffe0ff */
[----:B------:R1:W-:Y:S03]  /*0ee0*/  STG.E.128 desc[UR6][R56.64], R40 ;  /* 0x0000002838007986 */ /* 0x0003e6000c101d06 */
.L_x_2193:
[----:B------:R-:W-:Y:S05]  /*0ef0*/  BSYNC.RECONVERGENT B0 ;  /* 0x0000000000007941 */ /* 0x000fea0003800200 */
.L_x_2192:
[----:B------:R-:W-:Y:S01]  /*0f00*/  ISETP.GE.U32.AND P1, PT, R0, 0x40, PT ;  /* 0x000000400000780c */ /* 0x000fe20003f26070 */
[----:B------:R-:W-:-:S12]  /*0f10*/  BSSY.RECONVERGENT B0, `(.L_x_2198) ;  /* 0x0000089000007945 */ /* 0x000fd80003800200 */
[----:B------:R-:W-:Y:S05]  /*0f20*/  @!P1 BRA `(.L_x_2199) ;  /* 0x00000008001c9947 */ /* 0x000fea0003800000 */
[----:B------:R-:W-:Y:S01]  /*0f30*/  ISETP.NE.U32.AND P0, PT, RZ, UR8, PT ;  /* 0x00000008ff007c0c */ /* 0x000fe2000bf05070 */
[----:B-1----:R-:W1:Y:S03]  /*0f40*/  @P3 LDC.64 R42, c[0x0][0x390] ;  /* 0x0000e400ff2a3b82 */ /* 0x002e660000000a00 */
[----:B------:R-:W-:-:S13]  /*0f50*/  ISETP.NE.AND.EX P0, PT, RZ, UR9, PT, P0 ;  /* 0x00000009ff007c0c */ /* 0x000fda000bf05300 */
[----:B------:R-:W2:Y:S01]  /*0f60*/  @P0 LDC.64 R40, c[0x0][0x3a0] ;  /* 0x0000e800ff280b82 */ /* 0x000ea20000000a00 */
[----:B-1----:R-:W-:-:S05]  /*0f70*/  @P3 IMAD.WIDE.U32 R62, R62, 0x10, R42 ;  /* 0x000000103e3e3825 */ /* 0x002fca00078e002a */
[----:B------:R1:W5:Y:S01]  /*0f80*/  @P3 LDG.E.128 R12, desc[UR6][R62.64] ;  /* 0x000000063e0c3981 */ /* 0x000362000c1e1d00 */
[----:B--2---:R-:W-:-:S05]  /*0f90*/  @P0 IMAD.WIDE.U32 R40, R59, 0x10, R40 ;  /* 0x000000103b280825 */ /* 0x004fca00078e0028 */
[----:B0-----:R1:W5:Y:S01]  /*0fa0*/  @P0 LDG.E.128 R8, desc[UR6][R40.64] ;  /* 0x0000000628080981 */ /* 0x001362000c1e1d00 */
[----:B------:R-:W-:Y:S05]  /*0fb0*/  @!P0 BRA `(.L_x_2200) ;  /* 0x0000000400008947 */ /* 0x000fea0003800000 */
[----:B------:R-:W-:Y:S01]  /*0fc0*/  ISETP.GT.AND P0, PT, R61, RZ, PT ;  /* 0x000000ff3d00720c */ /* 0x000fe20003f04270 */
[--C-:B-----5:R-:W-:Y:S02]  /*0fd0*/  HADD2.F32 R48, -RZ, R8.reuse.H0_H0 ;  /* 0x20000008ff307230 */ /* 0x120fe40000004100 */
[----:B------:R-:W-:Y:S02]  /*0fe0*/  HADD2.F32 R49, -RZ, R8.H1_H1 ;  /* 0x30000008ff317230 */ /* 0x000fe40000004100 */
[----:B------:R-:W-:-:S08]  /*0ff0*/  HADD2.F32 R50, -RZ, R9.H0_H0 ;  /* 0x20000009ff327230 */ /* 0x000fd00000004100 */
[----:B-1----:R-:W0:Y:S01]  /*1000*/  @P0 LDC R41, c[0x0][0x40c] ;  /* 0x00010300ff290b82 */ /* 0x002e220000000800 */
[--C-:B------:R-:W-:Y:S02]  /*1010*/  @P0 HADD2.F32 R40, -RZ, R12.reuse.H0_H0 ;  /* 0x2000000cff280230 */ /* 0x100fe40000004100 */
[----:B------:R-:W-:Y:S02]  /*1020*/  @P0 HADD2.F32 R42, -RZ, R12.H1_H1 ;  /* 0x3000000cff2a0230 */ /* 0x000fe40000004100 */
[----:B------:R-:W-:Y:S02]  /*1030*/  @P0 HADD2.F32 R53, -RZ, R13.H0_H0 ;  /* 0x2000000dff350230 */ /* 0x000fe40000004100 */
[----:B------:R-:W-:Y:S01]  /*1040*/  @P0 HADD2.F32 R56, -RZ, R14.H1_H1 ;  /* 0x3000000eff380230 */ /* 0x000fe20000004100 */
[----:B------:R-:W1:Y:S01]  /*1050*/  @P0 LDC R51, c[0x0][0x40c] ;  /* 0x00010300ff330b82 */ /* 0x000e620000000800 */
[--C-:B------:R-:W-:Y:S02]  /*1060*/  @P0 HADD2.F32 R62, -RZ, R15.reuse.H0_H0 ;  /* 0x2000000fff3e0230 */ /* 0x100fe40000004100 */
[----:B------:R-:W-:-:S05]  /*1070*/  @P0 HADD2.F32 R57, -RZ, R15.H1_H1 ;  /* 0x3000000fff390230 */ /* 0x000fca0000004100 */
[----:B------:R-:W2:Y:S08]  /*1080*/  @P0 LDC R54, c[0x0][0x40c] ;  /* 0x00010300ff360b82 */ /* 0x000eb00000000800 */
[----:B------:R-:W3:Y:S01]  /*1090*/  @P0 LDC R55, c[0x0][0x40c] ;  /* 0x00010300ff370b82 */ /* 0x000ee20000000800 */
[----:B0-----:R-:W-:Y:S01]  /*10a0*/  @P0 FMUL.FTZ R43, R40, R41 ;  /* 0x00000029282b0220 */ /* 0x001fe20000410000 */
[----:B------:R-:W-:-:S05]  /*10b0*/  @P0 HADD2.F32 R41, -RZ, R16.H0_H0 ;  /* 0x20000010ff290230 */ /* 0x000fca0000004100 */
[----:B------:R-:W-:Y:S01]  /*10c0*/  @P0 FFMA.FTZ R48, R43, R41, R48 ;  /* 0x000000292b300223 */ /* 0x000fe20000010030 */
[----:B------:R-:W0:Y:S01]  /*10d0*/  @P0 LDC R40, c[0x0][0x40c] ;  /* 0x00010300ff280b82 */ /* 0x000e220000000800 */
[----:B-1----:R-:W-:Y:S01]  /*10e0*/  @P0 FMUL.FTZ R52, R42, R51 ;  /* 0x000000332a340220 */ /* 0x002fe20000410000 */
[----:B------:R-:W-:Y:S02]  /*10f0*/  @P0 HADD2.F32 R42, -RZ, R16.H1_H1 ;  /* 0x30000010ff2a0230 */ /* 0x000fe40000004100 */
[----:B------:R-:W-:Y:S02]  /*1100*/  @P0 HADD2.F32 R43, -RZ, R17.H0_H0 ;  /* 0x20000011ff2b0230 */ /* 0x000fe40000004100 */
[----:B------:R-:W-:Y:S02]  /*1110*/  HADD2.F32 R51, -RZ, R9.H1_H1 ;  /* 0x30000009ff337230 */ /* 0x000fe40000004100 */
[----:B------:R-:W-:Y:S01]  /*1120*/  @P0 FFMA.FTZ R49, R52, R42, R49 ;  /* 0x0000002a34310223 */ /* 0x000fe20000010031 */
[----:B------:R-:W1:Y:S01]  /*1130*/  @P0 LDC R41, c[0x0][0x40c] ;  /* 0x00010300ff290b82 */ /* 0x000e620000000800 */
[----:B--2---:R-:W-:Y:S01]  /*1140*/  @P0 FMUL.FTZ R53, R53, R54 ;  /* 0x0000003635350220 */ /* 0x004fe20000410000 */
[----:B------:R-:W-:-:S02]  /*1150*/  @P0 HADD2.F32 R54, -RZ, R13.H1_H1 ;  /* 0x3000000dff360230 */ /* 0x000fc40000004100 */
[----:B------:R-:W-:Y:S02]  /*1160*/  @P0 HADD2.F32 R52, -RZ, R17.H1_H1 ;  /* 0x30000011ff340230 */ /* 0x000fe40000004100 */
[----:B------:R-:W-:Y:S01]  /*1170*/  @P0 FFMA.FTZ R50, R53, R43, R50 ;  /* 0x0000002b35320223 */ /* 0x000fe20000010032 */
[----:B------:R-:W-:Y:S01]  /*1180*/  HADD2.F32 R53, -RZ, R10.H0_H0 ;  /* 0x2000000aff357230 */ /* 0x000fe20000004100 */
[----:B------:R-:W2:Y:S01]  /*1190*/  @P0 LDC R43, c[0x0][0x40c] ;  /* 0x00010300ff2b0b82 */ /* 0x000ea20000000800 */
[----:B---3--:R-:W-:Y:S01]  /*11a0*/  @P0 FMUL.FTZ R54, R54, R55 ;  /* 0x0000003736360220 */ /* 0x008fe20000410000 */
[----:B------:R-:W-:-:S03]  /*11b0*/  @P0 HADD2.F32 R55, -RZ, R14.H0_H0 ;  /* 0x2000000eff370230 */ /* 0x000fc60000004100 */
[----:B------:R-:W-:Y:S01]  /*11c0*/  @P0 FFMA.FTZ R51, R54, R52, R51 ;  /* 0x0000003436330223 */ /* 0x000fe20000010033 */
[----:B------:R-:W-:Y:S02]  /*11d0*/  @!P0 MOV R52, R53 ;  /* 0x0000003500348202 */ /* 0x000fe40000000f00 */
[----:B------:R-:W3:Y:S01]  /*11e0*/  @P0 LDC R42, c[0x0][0x40c] ;  /* 0x00010300ff2a0b82 */ /* 0x000ee20000000800 */
[----:B0-----:R-:W-:Y:S01]  /*11f0*/  @P0 FMUL.FTZ R54, R55, R40 ;  /* 0x0000002837360220 */ /* 0x001fe20000410000 */
[----:B------:R-:W-:Y:S02]  /*1200*/  @P0 HADD2.F32 R40, -RZ, R18.H0_H0 ;  /* 0x20000012ff280230 */ /* 0x000fe40000004100 */
[----:B------:R-:W-:-:S03]  /*1210*/  HADD2.F32 R55, -RZ, R10.H1_H1 ;  /* 0x3000000aff377230 */ /* 0x000fc60000004100 */
[----:B------:R-:W-:Y:S01]  /*1220*/  @P0 FFMA.FTZ R52, R54, R40, R53 ;  /* 0x0000002836340223 */ /* 0x000fe20000010035 */
[----:B------:R-:W-:Y:S02]  /*1230*/  @P0 HADD2.F32 R40, -RZ, R18.H1_H1 ;  /* 0x30000012ff280230 */ /* 0x000fe40000004100 */
[----:B-1----:R-:W-:Y:S01]  /*1240*/  @P0 FMUL.FTZ R56, R56, R41 ;  /* 0x0000002938380220 */ /* 0x002fe20000410000 */
[----:B------:R-:W-:Y:S01]  /*1250*/  @!P0 MOV R53, R55 ;  /* 0x0000003700358202 */ /* 0x000fe20000000f00 */
[--C-:B------:R-:W-:Y:S02]  /*1260*/  HADD2.F32 R54, -RZ, R11.reuse.H0_H0 ;  /* 0x2000000bff367230 */ /* 0x100fe40000004100 */
[----:B------:R-:W-:Y:S01]  /*1270*/  @P0 FFMA.FTZ R53, R56, R40, R55 ;  /* 0x0000002838350223 */ /* 0x000fe20000010037 */
[----:B------:R-:W-:Y:S01]  /*1280*/  HADD2.F32 R55, -RZ, R11.H1_H1 ;  /* 0x3000000bff377230 */ /* 0x000fe20000004100 */
[----:B------:R-:W-:Y:S01]  /*1290*/  F2FP.F16.F32.PACK_AB R56, RZ, R51 ;  /* 0x00000033ff38723e */ /* 0x000fe200000000ff */
[----:B------:R-:W-:-:S02]  /*12a0*/  @P0 HADD2.F32 R40, -RZ, R19.H0_H0 ;  /* 0x20000013ff280230 */ /* 0x000fc40000004100 */
[----:B--2---:R-:W-:Y:S01]  /*12b0*/  @P0 FMUL.FTZ R43, R62, R43 ;  /* 0x0000002b3e2b0220 */ /* 0x004fe20000410000 */
[----:B------:R-:W-:Y:S01]  /*12c0*/  @P0 HADD2.F32 R41, -RZ, R19.H1_H1 ;  /* 0x30000013ff290230 */ /* 0x000fe20000004100 */
[----:B------:R-:W-:Y:S02]  /*12d0*/  F2FP.F16.F32.PACK_AB R61, RZ, R53 ;  /* 0x00000035ff3d723e */ /* 0x000fe400000000ff */
[----:B------:R-:W-:Y:S01]  /*12e0*/  @P0 FFMA.FTZ R54, R43, R40, R54 ;  /* 0x000000282b360223 */ /* 0x000fe20000010036 */
[----:B------:R-:W-:Y:S01]  /*12f0*/  F2FP.F16.F32.PACK_AB R40, RZ, R48 ;  /* 0x00000030ff28723e */ /* 0x000fe200000000ff */
[----:B---3--:R-:W-:Y:S01]  /*1300*/  @P0 FMUL.FTZ R42, R57, R42 ;  /* 0x0000002a392a0220 */ /* 0x008fe20000410000 */
[----:B------:R-:W-:Y:S02]  /*1310*/  F2FP.F16.F32.PACK_AB R57, RZ, R52 ;  /* 0x00000034ff39723e */ /* 0x000fe400000000ff */
[----:B------:R-:W-:Y:S01]  /*1320*/  F2FP.F16.F32.PACK_AB R62, RZ, R54 ;  /* 0x00000036ff3e723e */ /* 0x000fe200000000ff */
[----:B------:R-:W-:Y:S01]  /*1330*/  @P0 FFMA.FTZ R55, R42, R41, R55 ;  /* 0x000000292a370223 */ /* 0x000fe20000010037 */
        /* <DEDUP_REMOVED lines=8> */
.L_x_2200:
[----:B-1----:R-:W0:Y:S01]  /*13c0*/  @P3 LDC R41, c[0x0][0x40c] ;  /* 0x00010300ff293b82 */ /* 0x002e220000000800 */
[--C-:B-----5:R-:W-:Y:S02]  /*13d0*/  @P3 HADD2.F32 R40, -RZ, R12.reuse.H0_H0 ;  /* 0x2000000cff283230 */ /* 0x120fe40000004100 */
[----:B------:R-:W-:Y:S02]  /*13e0*/  HFMA2 R48, -RZ, RZ, 0, 0 ;  /* 0x00000000ff307431 */ /* 0x000fe400000001ff */
[----:B------:R-:W-:Y:S02]  /*13f0*/  @P3 HADD2.F32 R42, -RZ, R12.H1_H1 ;  /* 0x3000000cff2a3230 */ /* 0x000fe40000004100 */
[----:B------:R-:W-:Y:S02]  /*1400*/  @P3 HADD2.F32 R49, -RZ, R13.H0_H0 ;  /* 0x2000000dff313230 */ /* 0x000fe40000004100 */
[----:B------:R-:W-:Y:S01]  /*1410*/  @P3 HADD2.F32 R52, -RZ, R16.H1_H1 ;  /* 0x30000010ff343230 */ /* 0x000fe20000004100 */
[----:B------:R-:W1:Y:S01]  /*1420*/  @P3 LDC R43, c[0x0][0x40c] ;  /* 0x00010300ff2b3b82 */ /* 0x000e620000000800 */
[----:B------:R-:W-:-:S02]  /*1430*/  @P3 HADD2.F32 R55, -RZ, R14.H0_H0 ;  /* 0x2000000eff373230 */ /* 0x000fc40000004100 */
[----:B------:R-:W-:Y:S02]  /*1440*/  @P3 HADD2.F32 R54, -RZ, R17.H0_H0 ;  /* 0x20000011ff363230 */ /* 0x000fe40000004100 */
[----:B------:R-:W-:Y:S02]  /*1450*/  @P3 HADD2.F32 R53, -RZ, R13.H1_H1 ;  /* 0x3000000dff353230 */ /* 0x000fe40000004100 */
[----:B------:R-:W-:Y:S01]  /*1460*/  @P3 HADD2.F32 R57, -RZ, R15.H1_H1 ;  /* 0x3000000fff393230 */ /* 0x000fe20000004100 */
[----:B------:R-:W2:Y:S01]  /*1470*/  @P3 LDC R50, c[0x0][0x40c] ;  /* 0x00010300ff323b82 */ /* 0x000ea20000000800 */
[----:B------:R-:W-:Y:S02]  /*1480*/  @P3 HADD2.F32 R61, -RZ, R19.H1_H1 ;  /* 0x30000013ff3d3230 */ /* 0x000fe40000004100 */
[----:B0-----:R-:W-:-:S05]  /*1490*/  @P3 FMUL.FTZ R40, R40, R41 ;  /* 0x0000002928283220 */ /* 0x001fca0000410000 */
[----:B------:R-:W0:Y:S01]  /*14a0*/  @P3 LDC R62, c[0x0][0x40c] ;  /* 0x00010300ff3e3b82 */ /* 0x000e220000000800 */
[----:B------:R-:W-:-:S05]  /*14b0*/  @P3 HADD2.F32 R41, -RZ, R16.H0_H0 ;  /* 0x20000010ff293230 */ /* 0x000fca0000004100 */
[----:B------:R-:W-:Y:S01]  /*14c0*/  @P3 FMUL.FTZ R48, R40, R41 ;  /* 0x0000002928303220 */ /* 0x000fe20000410000 */
[----:B-1----:R-:W-:Y:S01]  /*14d0*/  @P3 FMUL.FTZ R43, R42, R43 ;  /* 0x0000002b2a2b3220 */ /* 0x002fe20000410000 */
[----:B------:R-:W1:Y:S01]  /*14e0*/  @P3 LDC R56, c[0x0][0x40c] ;  /* 0x00010300ff383b82 */ /* 0x000e620000000800 */
[----:B--2---:R-:W-:-:S07]  /*14f0*/  @P3 FMUL.FTZ R51, R49, R50 ;  /* 0x0000003231333220 */ /* 0x004fce0000410000 */
[----:B------:R-:W2:Y:S01]  /*1500*/  @P3 LDC R42, c[0x0][0x40c] ;  /* 0x00010300ff2a3b82 */ /* 0x000ea20000000800 */
[----:B------:R-:W-:Y:S01]  /*1510*/  MOV R49, RZ ;  /* 0x000000ff00317202 */ /* 0x000fe20000000f00 */
[----:B------:R-:W-:Y:S01]  /*1520*/  @P3 FMUL.FTZ R49, R43, R52 ;  /* 0x000000342b313220 */ /* 0x000fe20000410000 */
[----:B------:R-:W-:Y:S02]  /*1530*/  @P3 HADD2.F32 R43, -RZ, R14.H1_H1 ;  /* 0x3000000eff2b3230 */ /* 0x000fe40000004100 */
[----:B------:R-:W-:Y:S02]  /*1540*/  HFMA2 R50, -RZ, RZ, 0, 0 ;  /* 0x00000000ff327431 */ /* 0x000fe400000001ff */
[----:B------:R-:W-:Y:S01]  /*1550*/  @P3 FMUL.FTZ R50, R51, R54 ;  /* 0x0000003633323220 */ /* 0x000fe20000410000 */
[----:B------:R-:W-:Y:S01]  /*1560*/  @P3 HADD2.F32 R54, -RZ, R17.H1_H1 ;  /* 0x30000011ff363230 */ /* 0x000fe20000004100 */
[----:B------:R-:W-:Y:S01]  /*1570*/  MOV R51, RZ ;  /* 0x000000ff00337202 */ /* 0x000fe20000000f00 */
[----:B------:R-:W3:Y:S01]  /*1580*/  @P3 LDC R41, c[0x0][0x40c] ;  /* 0x00010300ff293b82 */ /* 0x000ee20000000800 */
[----:B0-----:R-:W-:Y:S01]  /*1590*/  @P3 FMUL.FTZ R55, R55, R62 ;  /* 0x0000003e37373220 */ /* 0x001fe20000410000 */
[----:B------:R-:W-:-:S02]  /*15a0*/  @P3 HADD2.F32 R62, -RZ, R15.H0_H0 ;  /* 0x2000000fff3e3230 */ /* 0x000fc40000004100 */
[----:B------:R-:W-:-:S04]  /*15b0*/  HFMA2 R52, -RZ, RZ, 0, 0 ;  /* 0x00000000ff347431 */ /* 0x000fc800000001ff */
[----:B------:R-:W0:Y:S01]  /*15c0*/  @P3 LDC R40, c[0x0][0x40c] ;  /* 0x00010300ff283b82 */ /* 0x000e220000000800 */
[----:B-1----:R-:W-:Y:S01]  /*15d0*/  @P3 FMUL.FTZ R53, R53, R56 ;  /* 0x0000003835353220 */ /* 0x002fe20000410000 */
[----:B------:R-:W-:-:S03]  /*15e0*/  @P3 HADD2.F32 R56, -RZ, R18.H0_H0 ;  /* 0x20000012ff383230 */ /* 0x000fc60000004100 */
[----:B------:R-:W-:Y:S01]  /*15f0*/  @P3 FMUL.FTZ R51, R53, R54 ;  /* 0x0000003635333220 */ /* 0x000fe20000410000 */
[----:B------:R-:W-:Y:S01]  /*1600*/  MOV R53, RZ ;  /* 0x000000ff00357202 */ /* 0x000fe20000000f00 */
[----:B------:R-:W-:Y:S01]  /*1610*/  @P3 FMUL.FTZ R52, R55, R56 ;  /* 0x0000003837343220 */ /* 0x000fe20000410000 */
[----:B--2---:R-:W-:Y:S01]  /*1620*/  @P3 FMUL.FTZ R42, R43, R42 ;  /* 0x0000002a2b2a3220 */ /* 0x004fe20000410000 */
[----:B------:R-:W-:Y:S01]  /*1630*/  @P3 HADD2.F32 R43, -RZ, R19.H0_H0 ;  /* 0x20000013ff2b3230 */ /* 0x000fe20000004100 */
[----:B------:R-:W-:Y:S02]  /*1640*/  CS2R R54, SRZ ;  /* 0x0000000000367805 */ /* 0x000fe4000001ff00 */
[----:B------:R-:W-:Y:S01]  /*1650*/  F2FP.F16.F32.PACK_AB R56, RZ, R52 ;  /* 0x00000034ff38723e */ /* 0x000fe200000000ff */
[----:B---3--:R-:W-:Y:S01]  /*1660*/  @P3 FMUL.FTZ R62, R62, R41 ;  /* 0x000000293e3e3220 */ /* 0x008fe20000410000 */
[----:B------:R-:W-:-:S03]  /*1670*/  @P3 HADD2.F32 R41, -RZ, R18.H1_H1 ;  /* 0x30000012ff293230 */ /* 0x000fc60000004100 */
[----:B------:R-:W-:Y:S01]  /*1680*/  @P3 FMUL.FTZ R54, R62, R43 ;  /* 0x0000002b3e363220 */ /* 0x000fe20000410000 */
[----:B------:R-:W-:Y:S01]  /*1690*/  F2FP.F16.F32.PACK_AB R43, RZ, R51 ;  /* 0x00000033ff2b723e */ /* 0x000fe200000000ff */
[----:B------:R-:W-:Y:S01]  /*16a0*/  @P3 FMUL.FTZ R53, R42, R41 ;  /* 0x000000292a353220 */ /* 0x000fe20000410000 */
[----:B------:R-:W-:Y:S01]  /*16b0*/  F2FP.F16.F32.PACK_AB R41, RZ, R49 ;  /* 0x00000031ff29723e */ /* 0x000fe200000000ff */
[----:B0-----:R-:W-:Y:S01]  /*16c0*/  @P3 FMUL.FTZ R40, R57, R40 ;  /* 0x0000002839283220 */ /* 0x001fe20000410000 */
[----:B------:R-:W-:Y:S02]  /*16d0*/  F2FP.F16.F32.PACK_AB R42, RZ, R50 ;  /* 0x00000032ff2a723e */ /* 0x000fe400000000ff */
[----:B------:R-:W-:Y:S01]  /*16e0*/  F2FP.F16.F32.PACK_AB R57, RZ, R53 ;  /* 0x00000035ff39723e */ /* 0x000fe200000000ff */
[----:B------:R-:W-:Y:S01]  /*16f0*/  @P3 FMUL.FTZ R55, R40, R61 ;  /* 0x0000003d28373220 */ /* 0x000fe20000410000 */
[----:B------:R-:W-:Y:S02]  /*1700*/  F2FP.F16.F32.PACK_AB R40, RZ, R48 ;  /* 0x00000030ff28723e */ /* 0x000fe400000000ff */
[----:B------:R-:W-:-:S02]  /*1710*/  F2FP.F16.F32.PACK_AB R61, RZ, R54 ;  /* 0x00000036ff3d723e */ /* 0x000fc400000000ff */
[----:B------:R-:W-:Y:S02]  /*1720*/  F2FP.F16.F32.PACK_AB R62, RZ, R55 ;  /* 0x00000037ff3e723e */ /* 0x000fe400000000ff */
[----:B------:R-:W-:Y:S02]  /*1730*/  PRMT R40, R40, 0x5410, R41 ;  /* 0x0000541028287816 */ /* 0x000fe40000000029 */
[----:B------:R-:W-:Y:S02]  /*1740*/  PRMT R41, R42, 0x5410, R43 ;  /* 0x000054102a297816 */ /* 0x000fe4000000002b */
[----:B------:R-:W-:Y:S02]  /*1750*/  PRMT R42, R56, 0x5410, R57 ;  /* 0x00005410382a7816 */ /* 0x000fe40000000039 */
[----:B------:R-:W-:-:S07]  /*1760*/  PRMT R43, R61, 0x5410, R62 ;  /* 0x000054103d2b7816 */ /* 0x000fce000000003e */
.L_x_2201:
[----:B------:R-:W0:Y:S02]  /*1770*/  LDC.64 R56, c[0x0][0x3a8] ;  /* 0x0000ea00ff387b82 */ /* 0x000e240000000a00 */
[----:B0-----:R-:W-:-:S05]  /*1780*/  IMAD.WIDE.U32 R56, R59, 0x10, R56 ;  /* 0x000000103b387825 */ /* 0x001fca00078e0038 */
[----:B------:R2:W-:Y:S02]  /*1790*/  STG.E.128 desc[UR6][R56.64], R40 ;  /* 0x0000002838007986 */ /* 0x0005e4000c101d06 */
.L_x_2199:
[----:B------:R-:W-:Y:S05]  /*17a0*/  BSYNC.RECONVERGENT B0 ;  /* 0x0000000000007941 */ /* 0x000fea0003800200 */
.L_x_2198:
        /* <DEDUP_REMOVED lines=21> */
[----:B------:R-:W1:Y:S02]  /*1900*/  SHFL.BFLY PT, R40, R43, 0x1, 0x1f ;  /* 0x0c201f002b287f89 */ /* 0x000e6400000e0000 */
[----:B-1----:R-:W-:-:S05]  /*1910*/  FADD.FTZ R42, R43, R40 ;  /* 0x000000282b2a7221 */ /* 0x002fca0000010000 */
[----:B------:R-:W1:Y:S02]  /*1920*/  SHFL.BFLY PT, R41, R42, 0x2, 0x1f ;  /* 0x0c401f002a297f89 */ /* 0x000e6400000e0000 */
[----:B-1----:R-:W-:-:S05]  /*1930*/  FADD.FTZ R56, R42, R41 ;  /* 0x000000292a387221 */ /* 0x002fca0000010000 */
[----:B------:R-:W1:Y:S02]  /*1940*/  SHFL.BFLY PT, R41, R56, 0x4, 0x1f ;  /* 0x0c801f0038297f89 */ /* 0x000e6400000e0000 */
[----:B-1----:R-:W-:Y:S02]  /*1950*/  FADD.FTZ R59, R56, R41 ;  /* 0x00000029383b7221 */ /* 0x002fe40000010000 */
[----:B------:R-:W1:Y:S03]  /*1960*/  LDC R41, c[0x0][0x400] ;  /* 0x00010000ff297b82 */ /* 0x000e660000000800 */
[----:B------:R-:W2:Y:S02]  /*1970*/  SHFL.BFLY PT, R40, R59, 0x8, 0x1f ;  /* 0x0d001f003b287f89 */ /* 0x000ea400000e0000 */
[----:B--2---:R-:W-:-:S05]  /*1980*/  FADD.FTZ R61, R59, R40 ;  /* 0x000000283b3d7221 */ /* 0x004fca0000010000 */
[----:B------:R-:W2:Y:S02]  /*1990*/  SHFL.BFLY PT, R40, R61, 0x10, 0x1f ;  /* 0x0e001f003d287f89 */ /* 0x000ea400000e0000 */
[----:B--2---:R-:W-:-:S04]  /*19a0*/  FADD.FTZ R40, R61, R40 ;  /* 0x000000283d287221 */ /* 0x004fc80000010000 */
[----:B-1----:R-:W-:-:S04]  /*19b0*/  FMUL.FTZ R57, R40, R41 ;  /* 0x0000002928397220 */ /* 0x002fc80000410000 */
        /* <DEDUP_REMOVED lines=42> */
.L_x_2219:
[----:B-12---:R-:W-:Y:S01]  /*1c60*/  FADD.FTZ R56, R56, R61 ;  /* 0x0000003d38387221 */ /* 0x006fe20000010000 */
[----:B------:R-:W-:Y:S01]  /*1c70*/  FMUL.FTZ R59, R57, R57 ;  /* 0x00000039393b7220 */ /* 0x000fe20000410000 */
[----:B------:R-:W-:Y:S01]  /*1c80*/  ISETP.NE.AND P3, PT, RZ, UR5, PT ;  /* 0x00000005ff007c0c */ /* 0x000fe2000bf65270 */
[----:B------:R-:W1:Y:S01]  /*1c90*/  @!P0 LDC.64 R42, c[0x0][0x3c0] ;  /* 0x0000f000ff2a8b82 */ /* 0x000e620000000a00 */
[----:B------:R-:W-:Y:S01]  /*1ca0*/  FFMA.FTZ R56, R56, R41, UR10 ;  /* 0x0000000a38387e23 */ /* 0x000fe20008010029 */
[----:B------:R-:W-:Y:S01]  /*1cb0*/  BSSY.RECONVERGENT B0, `(.L_x_2203) ;  /* 0x0000074000007945 */ /* 0x000fe20003800200 */
[----:B------:R-:W-:-:S05]  /*1cc0*/  FSEL R59, R59, RZ, P3 ;  /* 0x000000ff3b3b7208 */ /* 0x000fca0001800000 */
[----:B------:R-:W2:Y:S01]  /*1cd0*/  @!P0 LDC.64 R40, c[0x0][0x3c8] ;  /* 0x0000f200ff288b82 */ /* 0x000ea20000000a00 */
[----:B------:R-:W-:-:S06]  /*1ce0*/  FADD.FTZ R59, R56, R59 ;  /* 0x0000003b383b7221 */ /* 0x000fcc0000010000 */
[----:B------:R-:W3:Y:S01]  /*1cf0*/  MUFU.RSQ R59, R59 ;  /* 0x0000003b003b7308 */ /* 0x000ee20000001400 */
[----:B-1----:R-:W-:-:S05]  /*1d00*/  @!P0 IMAD.WIDE R42, R3, 0x4, R42 ;  /* 0x00000004032a8825 */ /* 0x002fca00078e022a */
[----:B------:R1:W-:Y:S01]  /*1d10*/  @!P0 STG.E desc[UR6][R42.64], R57 ;  /* 0x000000392a008986 */ /* 0x0003e2000c101906 */
[----:B--2---:R-:W-:-:S05]  /*1d20*/  @!P0 IMAD.WIDE R40, R3, 0x4, R40 ;  /* 0x0000000403288825 */ /* 0x004fca00078e0228 */
[----:B---3--:R1:W-:Y:S01]  /*1d30*/  @!P0 STG.E desc[UR6][R40.64], R59 ;  /* 0x0000003b28008986 */ /* 0x0083e2000c101906 */
[----:B-----5:R-:W-:-:S13]  /*1d40*/  ISETP.GE.AND P0, PT, R58, 0x1, PT ;  /* 0x000000013a00780c */ /* 0x020fda0003f06270 */
[----:B-1----:R-:W-:Y:S05]  /*1d50*/  @!P0 BRA `(.L_x_2204) ;  /* 0x0000000400a48947 */ /* 0x002fea0003800000 */
        /* <DEDUP_REMOVED lines=9> */
[----:B------:R-:W-:Y:S02]  /*1df0*/  HADD2.F32 R41, -RZ, R36.H0_H0 ;  /* 0x20000024ff297230 */ /* 0x000fe40000004100 */
[--C-:B------:R-:W-:Y:S01]  /*1e00*/  FADD.FTZ R42, R5, -R58.reuse ;  /* 0x8000003a052a7221 */ /* 0x100fe20000010000 */
[----:B------:R-:W-:Y:S02]  /*1e10*/  HADD2.F32 R43, -RZ, R32.H0_H0 ;  /* 0x20000020ff2b7230 */ /* 0x000fe40000004100 */
[C---:B------:R-:W-:Y:S01]  /*1e20*/  FMUL.FTZ R40, R59.reuse, R40 ;  /* 0x000000283b287220 */ /* 0x040fe20000410000 */
[----:B------:R-:W-:Y:S02]  /*1e30*/  HADD2.F32 R63, -RZ, R36.H1_H1 ;  /* 0x30000024ff3f7230 */ /* 0x000fe40000004100 */
[----:B------:R-:W-:Y:S01]  /*1e40*/  FADD.FTZ R56, R6, -R58 ;  /* 0x8000003a06387221 */ /* 0x000fe20000010000 */
[----:B------:R-:W-:Y:S01]  /*1e50*/  FMUL.FTZ R42, R59, R42 ;  /* 0x0000002a3b2a7220 */ /* 0x000fe20000410000 */
[----:B------:R-:W-:Y:S01]  /*1e60*/  FFMA.FTZ R40, R40, R41, R43 ;  /* 0x0000002928287223 */ /* 0x000fe2000001002b */
[----:B------:R-:W-:-:S02]  /*1e70*/  HADD2.F32 R41, -RZ, R32.H1_H1 ;  /* 0x30000020ff297230 */ /* 0x000fc40000004100 */
[----:B------:R-:W-:Y:S01]  /*1e80*/  FMUL.FTZ R56, R59, R56 ;  /* 0x000000383b387220 */ /* 0x000fe20000410000 */
[----:B------:R-:W-:Y:S02]  /*1e90*/  HADD2.F32 R43, -RZ, R37.H0_H0 ;  /* 0x20000025ff2b7230 */ /* 0x000fe40000004100 */
[----:B------:R-:W-:Y:S02]  /*1ea0*/  HADD2.F32 R57, -RZ, R33.H0_H0 ;  /* 0x20000021ff397230 */ /* 0x000fe40000004100 */
[----:B------:R-:W-:Y:S01]  /*1eb0*/  FFMA.FTZ R63, R42, R63, R41 ;  /* 0x0000003f2a3f7223 */ /* 0x000fe20000010029 */
[----:B------:R-:W-:Y:S01]  /*1ec0*/  FADD.FTZ R42, R7, -R58 ;  /* 0x8000003a072a7221 */ /* 0x000fe20000010000 */
[----:B------:R-:W-:Y:S02]  /*1ed0*/  HADD2.F32 R65, -RZ, R38.H1_H1 ;  /* 0x30000026ff417230 */ /* 0x000fe40000004100 */
[----:B------:R-:W-:Y:S01]  /*1ee0*/  FFMA.FTZ R41, R56, R43, R57 ;  /* 0x0000002b38297223 */ /* 0x000fe20000010039 */
[----:B------:R-:W-:-:S02]  /*1ef0*/  HADD2.F32 R43, -RZ, R37.H1_H1 ;  /* 0x30000025ff2b7230 */ /* 0x000fc40000004100 */
[----:B------:R-:W-:Y:S01]  /*1f00*/  FMUL.FTZ R42, R59, R42 ;  /* 0x0000002a3b2a7220 */ /* 0x000fe20000410000 */
[----:B------:R-:W-:Y:S02]  /*1f10*/  HADD2.F32 R57, -RZ, R33.H1_H1 ;  /* 0x30000021ff397230 */ /* 0x000fe40000004100 */
[----:B------:R-:W-:Y:S01]  /*1f20*/  FADD.FTZ R56, R44, -R58 ;  /* 0x8000003a2c387221 */ /* 0x000fe20000010000 */
[----:B------:R-:W-:Y:S01]  /*1f30*/  HADD2.F32 R67, -RZ, R35.H1_H1 ;  /* 0x30000023ff437230 */ /* 0x000fe20000004100 */
[----:B------:R-:W-:Y:S01]  /*1f40*/  F2FP.F16.F32.PACK_AB R40, R63, R40 ;  /* 0x000000283f28723e */ /* 0x000fe200000000ff */
[----:B------:R-:W-:Y:S01]  /*1f50*/  FFMA.FTZ R60, R42, R43, R57 ;  /* 0x0000002b2a3c7223 */ /* 0x000fe20000010039 */
[----:B------:R-:W-:Y:S02]  /*1f60*/  HADD2.F32 R43, -RZ, R38.H0_H0 ;  /* 0x20000026ff2b7230 */ /* 0x000fe40000004100 */
[----:B------:R-:W-:Y:S01]  /*1f70*/  FMUL.FTZ R42, R59, R56 ;  /* 0x000000383b2a7220 */ /* 0x000fe20000410000 */
[----:B------:R-:W-:-:S02]  /*1f80*/  HADD2.F32 R57, -RZ, R34.H0_H0 ;  /* 0x20000022ff397230 */ /* 0x000fc40000004100 */
[----:B------:R-:W-:Y:S01]  /*1f90*/  FADD.FTZ R56, R45, -R58 ;  /* 0x8000003a2d387221 */ /* 0x000fe20000010000 */
[----:B------:R-:W-:Y:S02]  /*1fa0*/  F2FP.F16.F32.PACK_AB R41, R60, R41 ;  /* 0x000000293c29723e */ /* 0x000fe400000000ff */
[----:B------:R-:W-:Y:S01]  /*1fb0*/  FFMA.FTZ R42, R42, R43, R57 ;  /* 0x0000002b2a2a7223 */ /* 0x000fe20000010039 */
[----:B------:R-:W-:Y:S02]  /*1fc0*/  HADD2.F32 R43, -RZ, R34.H1_H1 ;  /* 0x30000022ff2b7230 */ /* 0x000fe40000004100 */
[----:B------:R-:W-:Y:S01]  /*1fd0*/  FMUL.FTZ R56, R59, R56 ;  /* 0x000000383b387220 */ /* 0x000fe20000410000 */
[----:B------:R-:W-:-:S03]  /*1fe0*/  HADD2.F32 R57, -RZ, R35.H0_H0 ;  /* 0x20000023ff397230 */ /* 0x000fc60000004100 */
[----:B------:R-:W-:Y:S01]  /*1ff0*/  FFMA.FTZ R65, R56, R65, R43 ;  /* 0x0000004138417223 */ /* 0x000fe2000001002b */
[----:B------:R-:W-:Y:S01]  /*2000*/  FADD.FTZ R56, R46, -R58 ;  /* 0x8000003a2e387221 */ /* 0x000fe20000010000 */
[----:B------:R-:W-:-:S03]  /*2010*/  HADD2.F32 R43, -RZ, R39.H0_H0 ;  /* 0x20000027ff2b7230 */ /* 0x000fc60000004100 */
[----:B------:R-:W-:Y:S01]  /*2020*/  FMUL.FTZ R56, R59, R56 ;  /* 0x000000383b387220 */ /* 0x000fe20000410000 */
[----:B------:R-:W-:-:S03]  /*2030*/  F2FP.F16.F32.PACK_AB R42, R65, R42 ;  /* 0x0000002a412a723e */ /* 0x000fc600000000ff */
[----:B------:R-:W-:Y:S01]  /*2040*/  FFMA.FTZ R43, R56, R43, R57 ;  /* 0x0000002b382b7223 */ /* 0x000fe20000010039 */
[----:B------:R-:W-:Y:S01]  /*2050*/  FADD.FTZ R56, R47, -R58 ;  /* 0x8000003a2f387221 */ /* 0x000fe20000010000 */
[----:B------:R-:W-:-:S03]  /*2060*/  HADD2.F32 R57, -RZ, R39.H1_H1 ;  /* 0x30000027ff397230 */ /* 0x000fc60000004100 */
[----:B------:R-:W-:-:S04]  /*2070*/  FMUL.FTZ R56, R59, R56 ;  /* 0x000000383b387220 */ /* 0x000fc80000410000 */
[----:B------:R-:W-:Y:S02]  /*2080*/  FFMA.FTZ R62, R56, R57, R67 ;  /* 0x00000039383e7223 */ /* 0x000fe40000010043 */
[----:B------:R-:W1:Y:S03]  /*2090*/  LDC.64 R56, c[0x0][0x428] ;  /* 0x00010a00ff387b82 */ /* 0x000e660000000a00 */
[----:B------:R-:W-:Y:S01]  /*20a0*/  F2FP.F16.F32.PACK_AB R43, R62, R43 ;  /* 0x0000002b3e2b723e */ /* 0x000fe200000000ff */
[C---:B-1----:R-:W-:Y:S01]  /*20b0*/  IMAD.WIDE.U32 R56, R61.reuse, 0x10, R56 ;  /* 0x000000103d387825 */ /* 0x042fe200078e0038 */
[----:B------:R-:W-:-:S04]  /*20c0*/  IADD3 R61, PT, PT, R61, 0x20, RZ ;  /* 0x000000203d3d7810 */ /* 0x000fc80007ffe0ff */
[----:B------:R1:W-:Y:S03]  /*20d0*/  STG.E.128 desc[UR6][R56.64], R40 ;  /* 0x0000002838007986 */ /* 0x0003e6000c101d06 */
.L_x_2206:
[----:B------:R-:W-:Y:S05]  /*20e0*/  BSYNC.RECONVERGENT B1 ;  /* 0x0000000000017941 */ /* 0x000fea0003800200 */
.L_x_2205:
[----:B------:R-:W-:Y:S05]  /*20f0*/  @!P1 BRA `(.L_x_2204) ;  /* 0x0000000000bc9947 */ /* 0x000fea0003800000 */
[--C-:B-1----:R-:W-:Y:S01]  /*2100*/  FADD.FTZ R40, R48, -R58.reuse ;  /* 0x8000003a30287221 */ /* 0x102fe20000010000 */
[----:B------:R-:W-:Y:S02]  /*2110*/  HADD2.F32 R41, -RZ, R24.H0_H0 ;  /* 0x20000018ff297230 */ /* 0x000fe40000004100 */
[----:B------:R-:W-:Y:S01]  /*2120*/  FADD.FTZ R42, R50, -R58 ;  /* 0x8000003a322a7221 */ /* 0x000fe20000010000 */
[----:B------:R-:W-:Y:S02]  /*2130*/  HADD2.F32 R43, -RZ, R20.H0_H0 ;  /* 0x20000014ff2b7230 */ /* 0x000fe40000004100 */
[C---:B------:R-:W-:Y:S01]  /*2140*/  FMUL.FTZ R40, R59.reuse, R40 ;  /* 0x000000283b287220 */ /* 0x040fe20000410000 */
[----:B------:R-:W-:Y:S02]  /*2150*/  HADD2.F32 R63, -RZ, R25.H0_H0 ;  /* 0x20000019ff3f7230 */ /* 0x000fe40000004100 */
[----:B------:R-:W-:Y:S01]  /*2160*/  FMUL.FTZ R42, R59, R42 ;  /* 0x0000002a3b2a7220 */ /* 0x000fe20000410000 */
[----:B------:R-:W-:-:S02]  /*2170*/  HADD2.F32 R57, -RZ, R21.H1_H1 ;  /* 0x30000015ff397230 */ /* 0x000fc40000004100 */
[----:B------:R-:W-:Y:S01]  /*2180*/  FFMA.FTZ R60, R40, R41, R43 ;  /* 0x00000029283c7223 */ /* 0x000fe2000001002b */
[----:B------:R-:W-:Y:S02]  /*2190*/  HADD2.F32 R41, -RZ, R21.H0_H0 ;  /* 0x20000015ff297230 */ /* 0x000fe40000004100 */
[--C-:B------:R-:W-:Y:S01]  /*21a0*/  FADD.FTZ R40, R51, -R58.reuse ;  /* 0x8000003a33287221 */ /* 0x100fe20000010000 */
[----:B------:R-:W-:Y:S02]  /*21b0*/  HADD2.F32 R43, -RZ, R25.H1_H1 ;  /* 0x30000019ff2b7230 */ /* 0x000fe40000004100 */
[--C-:B------:R-:W-:Y:S01]  /*21c0*/  FADD.FTZ R56, R54, -R58.reuse ;  /* 0x8000003a36387221 */ /* 0x100fe20000010000 */
[----:B------:R-:W-:Y:S02]  /*21d0*/  HADD2.F32 R65, -RZ, R26.H0_H0 ;  /* 0x2000001aff417230 */ /* 0x000fe40000004100 */
[----:B------:R-:W-:Y:S01]  /*21e0*/  FFMA.FTZ R63, R42, R63, R41 ;  /* 0x0000003f2a3f7223 */ /* 0x000fe20000010029 */
[----:B------:R-:W-:Y:S01]  /*21f0*/  FADD.FTZ R42, R52, -R58 ;  /* 0x8000003a342a7221 */ /* 0x000fe20000010000 */
[----:B------:R-:W-:Y:S01]  /*2200*/  FMUL.FTZ R40, R59, R40 ;  /* 0x000000283b287220 */ /* 0x000fe20000410000 */
[----:B------:R-:W-:-:S02]  /*2210*/  HADD2.F32 R41, -RZ, R22.H0_H0 ;  /* 0x20000016ff297230 */ /* 0x000fc40000004100 */
[----:B------:R-:W-:Y:S01]  /*2220*/  FMUL.FTZ R42, R59, R42 ;  /* 0x0000002a3b2a7220 */ /* 0x000fe20000410000 */
[----:B------:R-:W-:Y:S01]  /*2230*/  FFMA.FTZ R62, R40, R43, R57 ;  /* 0x0000002b283e7223 */ /* 0x000fe20000010039 */
[----:B------:R-:W-:Y:S01]  /*2240*/  FADD.FTZ R40, R53, -R58 ;  /* 0x8000003a35287221 */ /* 0x000fe20000010000 */
[----:B------:R-:W-:Y:S02]  /*2250*/  HADD2.F32 R43, -RZ, R22.H1_H1 ;  /* 0x30000016ff2b7230 */ /* 0x000fe40000004100 */
[----:B------:R-:W-:Y:S01]  /*2260*/  FFMA.FTZ R65, R42, R65, R41 ;  /* 0x000000412a417223 */ /* 0x000fe20000010029 */
[----:B------:R-:W-:Y:S02]  /*2270*/  HADD2.F32 R41, -RZ, R26.H1_H1 ;  /* 0x3000001aff297230 */ /* 0x000fe40000004100 */
[----:B------:R-:W-:Y:S01]  /*2280*/  FMUL.FTZ R40, R59, R40 ;  /* 0x000000283b287220 */ /* 0x000fe20000410000 */
[----:B------:R-:W-:Y:S02]  /*2290*/  HADD2.F32 R57, -RZ, R27.H1_H1 ;  /* 0x3000001bff397230 */ /* 0x000fe40000004100 */
[----:B------:R-:W-:-:S02]  /*22a0*/  HADD2.F32 R67, -RZ, R23.H1_H1 ;  /* 0x30000017ff437230 */ /* 0x000fc40000004100 */
[----:B------:R-:W-:Y:S01]  /*22b0*/  FFMA.FTZ R42, R40, R41, R43 ;  /* 0x00000029282a7223 */ /* 0x000fe2000001002b */
[----:B------:R-:W-:Y:S01]  /*22c0*/  FMUL.FTZ R43, R59, R56 ;  /* 0x000000383b2b7220 */ /* 0x000fe20000410000 */
[----:B------:R-:W-:Y:S02]  /*22d0*/  HADD2.F32 R40, -RZ, R27.H0_H0 ;  /* 0x2000001bff287230 */ /* 0x000fe40000004100 */
[----:B------:R-:W-:Y:S01]  /*22e0*/  HADD2.F32 R56, -RZ, R23.H0_H0 ;  /* 0x20000017ff387230 */ /* 0x000fe20000004100 */
[----:B------:R-:W-:-:S04]  /*22f0*/  F2FP.F16.F32.PACK_AB R42, R42, R65 ;  /* 0x000000412a2a723e */ /* 0x000fc800000000ff */
[----:B------:R-:W-:Y:S01]  /*2300*/  FFMA.FTZ R43, R43, R40, R56 ;  /* 0x000000282b2b7223 */ /* 0x000fe20000010038 */
[--C-:B------:R-:W-:Y:S01]  /*2310*/  FADD.FTZ R40, R55, -R58.reuse ;  /* 0x8000003a37287221 */ /* 0x100fe20000010000 */
[----:B------:R-:W-:-:S03]  /*2320*/  FADD.FTZ R58, R49, -R58 ;  /* 0x8000003a313a7221 */ /* 0x000fc60000010000 */
[C---:B------:R-:W-:Y:S01]  /*2330*/  FMUL.FTZ R56, R59.reuse, R40 ;  /* 0x000000283b387220 */ /* 0x040fe20000410000 */
[----:B------:R-:W-:Y:S01]  /*2340*/  FMUL.FTZ R58, R59, R58 ;  /* 0x0000003a3b3a7220 */ /* 0x000fe20000410000 */
[----:B------:R-:W1:Y:S01]  /*2350*/  LDC.64 R40, c[0x0][0x428] ;  /* 0x00010a00ff287b82 */ /* 0x000e620000000a00 */
[----:B------:R-:W-:Y:S02]  /*2360*/  HADD2.F32 R59, -RZ, R20.H1_H1 ;  /* 0x30000014ff3b7230 */ /* 0x000fe40000004100 */
[----:B------:R-:W-:Y:S01]  /*2370*/  FFMA.FTZ R56, R56, R57, R67 ;  /* 0x0000003938387223 */ /* 0x000fe20000010043 */
[----:B------:R-:W-:-:S04]  /*2380*/  HADD2.F32 R57, -RZ, R24.H1_H1 ;  /* 0x30000018ff397230 */ /* 0x000fc80000004100 */
[----:B------:R-:W-:Y:S01]  /*2390*/  F2FP.F16.F32.PACK_AB R43, R56, R43 ;  /* 0x0000002b382b723e */ /* 0x000fe200000000ff */
[----:B------:R-:W-:Y:S01]  /*23a0*/  FFMA.FTZ R59, R58, R57, R59 ;  /* 0x000000393a3b7223 */ /* 0x000fe2000001003b */
[----:B-1----:R-:W-:Y:S01]  /*23b0*/  IMAD.WIDE.U32 R56, R61, 0x10, R40 ;  /* 0x000000103d387825 */ /* 0x002fe200078e0028 */
[----:B------:R-:W-:-:S03]  /*23c0*/  F2FP.F16.F32.PACK_AB R41, R62, R63 ;  /* 0x0000003f3e29723e */ /* 0x000fc600000000ff */
[----:B------:R-:W-:-:S05]  /*23d0*/  F2FP.F16.F32.PACK_AB R40, R59, R60 ;  /* 0x0000003c3b28723e */ /* 0x000fca00000000ff */
[----:B------:R2:W-:Y:S02]  /*23e0*/  STG.E.128 desc[UR6][R56.64], R40 ;  /* 0x0000002838007986 */ /* 0x0005e4000c101d06 */
.L_x_2204:
[----:B------:R-:W-:Y:S05]  /*23f0*/  BSYNC.RECONVERGENT B0 ;  /* 0x0000000000007941 */ /* 0x000fea0003800200 */
.L_x_2203:
[----:B-12---:R-:W1:Y:S02]  /*2400*/  LDC.64 R40, c[0x0][0x380] ;  /* 0x0000e000ff287b82 */ /* 0x006e640000000a00 */
[----:B-1----:R-:W-:-:S04]  /*2410*/  LEA R3, R40, R3, 0x2 ;  /* 0x0000000328037211 */ /* 0x002fc800078e10ff */
[----:B------:R-:W-:-:S13]  /*2420*/  ISETP.GE.AND P0, PT, R3, R41, PT ;  /* 0x000000290300720c */ /* 0x000fda0003f06270 */
[----:B------:R-:W-:Y:S05]  /*2430*/  @!P0 BRA `(.L_x_2207) ;  /* 0xffffffe000148947 */ /* 0x000fea000383ffff */
[----:B------:R-:W-:Y:S05]  /*2440*/  EXIT ;  /* 0x000000000000794d */ /* 0x000fea0003800000 */
.L_x_2202:
        /* <DEDUP_REMOVED lines=8> */
.L_x_2209:
[----:B------:R-:W-:Y:S05]  /*24d0*/  BSYNC B0 ;  /* 0x0000000000007941 */ /* 0x000fea0003800000 */
.L_x_2208:
        /* <DEDUP_REMOVED lines=9> */
.L_x_2210:
[----:B------:R-:W-:Y:S01]  /*2570*/  HFMA2 R64, -RZ, RZ, 0, 2.384185791015625e-07 ;  /* 0x00000004ff407431 */ /* 0x000fe200000001ff */
[----:B------:R-:W-:-:S05]  /*2580*/  MOV R41, R63 ;  /* 0x0000003f00297202 */ /* 0x000fca0000000f00 */
[----:B------:R-:W-:-:S05]  /*2590*/  FADD.FTZ R56, R42, R41 ;  /* 0x000000292a387221 */ /* 0x000fca0000010000 */
[----:B------:R-:W-:-:S07]  /*25a0*/  MOV R65, R56 ;  /* 0x0000003800417202 */ /* 0x000fce0000000f00 */
[----:B------:R-:W-:Y:S05]  /*25b0*/  WARPSYNC.COLLECTIVE R62, `(.L_x_2211) ;  /* 0x000000003e087348 */ /* 0x000fea0003c00000 */
[----:B------:R0:W1:Y:S02]  /*25c0*/  SHFL.BFLY P4, R63, R65, R64, R67 ;  /* 0x0c000040413f7389 */ /* 0x0000640000080043 */
[----:B01----:R-:W-:Y:S05]  /*25d0*/  ENDCOLLECTIVE ;  /* 0x000000000000791b */ /* 0x003fea0003800000 */
.L_x_2211:
        /* <DEDUP_REMOVED lines=8> */
.L_x_2212:
[----:B------:R-:W-:Y:S01]  /*2660*/  HFMA2 R64, -RZ, RZ, 0, 9.5367431640625e-07 ;  /* 0x00000010ff407431 */ /* 0x000fe200000001ff */
[----:B------:R-:W-:-:S05]  /*2670*/  MOV R40, R63 ;  /* 0x0000003f00287202 */ /* 0x000fca0000000f00 */
[----:B------:R-:W-:-:S05]  /*2680*/  FADD.FTZ R61, R59, R40 ;  /* 0x000000283b3d7221 */ /* 0x000fca0000010000 */
[----:B------:R-:W-:-:S07]  /*2690*/  MOV R65, R61 ;  /* 0x0000003d00417202 */ /* 0x000fce0000000f00 */
[----:B------:R-:W-:Y:S05]  /*26a0*/  WARPSYNC.COLLECTIVE R62, `(.L_x_2213) ;  /* 0x000000003e087348 */ /* 0x000fea0003c00000 */
[----:B------:R0:W1:Y:S02]  /*26b0*/  SHFL.BFLY P4, R63, R65, R64, R67 ;  /* 0x0c000040413f7389 */ /* 0x0000640000080043 */
[----:B01----:R-:W-:Y:S05]  /*26c0*/  ENDCOLLECTIVE ;  /* 0x000000000000791b */ /* 0x003fea0003800000 */
.L_x_2213:
        /* <DEDUP_REMOVED lines=41> */
.L_x_2214:
[----:B------:R-:W-:Y:S01]  /*2960*/  HFMA2 R64, -RZ, RZ, 0, 1.1920928955078125e-07 ;  /* 0x00000002ff407431 */ /* 0x000fe200000001ff */
[----:B------:R-:W-:-:S05]  /*2970*/  MOV R43, R63 ;  /* 0x0000003f002b7202 */ /* 0x000fca0000000f00 */
[----:B------:R-:W-:-:S05]  /*2980*/  FADD.FTZ R43, R40, R43 ;  /* 0x0000002b282b7221 */ /* 0x000fca0000010000 */
[----:B------:R-:W-:-:S07]  /*2990*/  MOV R65, R43 ;  /* 0x0000002b00417202 */ /* 0x000fce0000000f00 */
[----:B------:R-:W-:Y:S05]  /*29a0*/  WARPSYNC.COLLECTIVE R62, `(.L_x_2215) ;  /* 0x000000003e087348 */ /* 0x000fea0003c00000 */
[----:B------:R0:W1:Y:S02]  /*29b0*/  SHFL.BFLY P4, R63, R65, R64, R67 ;  /* 0x0c000040413f7389 */ /* 0x0000640000080043 */
[----:B01----:R-:W-:Y:S05]  /*29c0*/  ENDCOLLECTIVE ;  /* 0x000000000000791b */ /* 0x003fea0003800000 */
.L_x_2215:
[----:B------:R-:W-:Y:S01]  /*29d0*/  HFMA2 R64, -RZ, RZ, 0, 2.384185791015625e-07 ;  /* 0x00000004ff407431 */ /* 0x000fe200000001ff */
[----:B------:R-:W-:-:S05]  /*29e0*/  MOV R42, R63 ;  /* 0x0000003f002a7202 */ /* 0x000fca0000000f00 */
[----:B------:R-:W-:-:S05]  /*29f0*/  FADD.FTZ R42, R43, R42 ;  /* 0x0000002a2b2a7221 */ /* 0x000fca0000010000 */
[----:B------:R-:W-:-:S07]  /*2a00*/  MOV R65, R42 ;  /* 0x0000002a00417202 */ /* 0x000fce0000000f00 */
[----:B------:R-:W-:Y:S05]  /*2a10*/  WARPSYNC.COLLECTIVE R62, `(.L_x_2216) ;  /* 0x000000003e087348 */ /* 0x000fea0003c00000 */
[----:B------:R0:W1:Y:S02]  /*2a20*/  SHFL.BFLY P4, R63, R65, R64, R67 ;  /* 0x0c000040413f7389 */ /* 0x0000640000080043 */
[----:B01----:R-:W-:Y:S05]  /*2a30*/  ENDCOLLECTIVE ;  /* 0x000000000000791b */ /* 0x003fea0003800000 */
.L_x_2216:
[----:B------:R-:W-:Y:S01]  /*2a40*/  HFMA2 R64, -RZ, RZ, 0, 4.76837158203125e-07 ;  /* 0x00000008ff407431 */ /* 0x000fe200000001ff */
[----:B------:R-:W-:-:S05]  /*2a50*/  MOV R59, R63 ;  /* 0x0000003f003b7202 */ /* 0x000fca0000000f00 */
[----:B------:R-:W-:-:S05]  /*2a60*/  FADD.FTZ R59, R42, R59 ;  /* 0x0000003b2a3b7221 */ /* 0x000fca0000010000 */
[----:B------:R-:W-:-:S07]  /*2a70*/  MOV R65, R59 ;  /* 0x0000003b00417202 */ /* 0x000fce0000000f00 */
[----:B------:R-:W-:Y:S05]  /*2a80*/  WARPSYNC.COLLECTIVE R62, `(.L_x_2217) ;  /* 0x000000003e087348 */ /* 0x000fea0003c00000 */
[----:B------:R0:W1:Y:S02]  /*2a90*/  SHFL.BFLY P4, R63, R65, R64, R67 ;  /* 0x0c000040413f7389 */ /* 0x0000640000080043 */
[----:B01----:R-:W-:Y:S05]  /*2aa0*/  ENDCOLLECTIVE ;  /* 0x000000000000791b */ /* 0x003fea0003800000 */
.L_x_2217:
[----:B------:R-:W-:Y:S01]  /*2ab0*/  HFMA2 R64, -RZ, RZ, 0, 9.5367431640625e-07 ;  /* 0x00000010ff407431 */ /* 0x000fe200000001ff */
[----:B------:R-:W-:-:S05]  /*2ac0*/  MOV R56, R63 ;  /* 0x0000003f00387202 */ /* 0x000fca0000000f00 */
[----:B------:R-:W-:-:S05]  /*2ad0*/  FADD.FTZ R56, R59, R56 ;  /* 0x000000383b387221 */ /* 0x000fca0000010000 */
[----:B------:R-:W-:-:S07]  /*2ae0*/  MOV R65, R56 ;  /* 0x0000003800417202 */ /* 0x000fce0000000f00 */
[----:B------:R-:W-:Y:S05]  /*2af0*/  WARPSYNC.COLLECTIVE R62, `(.L_x_2218) ;  /* 0x000000003e087348 */ /* 0x000fea0003c00000 */
[----:B------:R0:W1:Y:S02]  /*2b00*/  SHFL.BFLY P4, R63, R65, R64, R67 ;  /* 0x0c000040413f7389 */ /* 0x0000640000080043 */
[----:B01----:R-:W-:Y:S05]  /*2b10*/  ENDCOLLECTIVE ;  /* 0x000000000000791b */ /* 0x003fea0003800000 */
.L_x_2218:
[----:B------:R-:W-:Y:S01]  /*2b20*/  MOV R61, R63 ;  /* 0x0000003f003d7202 */ /* 0x000fe20000000f00 */
[----:B------:R-:W-:Y:S06]  /*2b30*/  BRA `(.L_x_2219) ;  /* 0xfffffff000487947 */ /* 0x000fec000383ffff */
.L_x_2220:
        /* <DEDUP_REMOVED lines=12> */
.L_x_20243:


//--------------------- .text._ZN10layer_norm13ln_fwd_kernelINS_13Kernel_traitsI6__halfS2_S2_S2_fjLj512ELj1ELj4ELj1ELj16ENS_18Kernel_traits_baseILj512ES2_S2_S2_S2_fjLj128EEEEELb0ELb1ELb1ELb1EEEvNS_9FwdParamsE --------------------------
	.section	.text._ZN10layer_norm13ln_fwd_kernelINS_13Kernel_traitsI6__halfS2_S2_S2_fjLj512ELj1ELj4ELj1ELj16ENS_18Kernel_traits_baseILj512ES2_S2_S2_S2_fjLj128EEEEELb0ELb1ELb1ELb1EEEvNS_9FwdParamsE,"ax",@progbits
	.align	128
        .global         _ZN10layer_norm13ln_fwd_kernelINS_13Kernel_traitsI6__halfS2_S2_S2_fjLj512ELj1ELj4ELj1ELj16ENS_18Kernel_traits_baseILj512ES2_S2_S2_S2_fjLj128EEEEELb0ELb1ELb1ELb1EEEvNS_9FwdParamsE
        .type           _ZN10layer_norm13ln_fwd_kernelINS_13Kernel_traitsI6__halfS2_S2_S2_fjLj512ELj1ELj4ELj1ELj16ENS_18Kernel_traits_baseILj512ES2_S2_S2_S2_fjLj128EEEEELb0ELb1ELb1ELb1EEEvNS_9FwdParamsE,@function
        .size           _ZN10layer_norm13ln_fwd_kernelINS_13Kernel_traitsI6__halfS2_S2_S2_fjLj512ELj1ELj4ELj1ELj16ENS_18Kernel_traits_baseILj512ES2_S2_S2_S2_fjLj128EEEEELb0ELb1ELb1ELb1EEEvNS_9FwdParamsE,(.L_x_20244 - _ZN10layer_norm13ln_fwd_kernelINS_13Kernel_traitsI6__halfS2_S2_S2_fjLj512ELj1ELj4ELj1ELj16ENS_18Kernel_traits_baseILj512ES2_S2_S2_S2_fjLj128EEEEELb0ELb1ELb1ELb1EEEvNS_9FwdParamsE)
        .other          _ZN10layer_norm13ln_fwd_kernelINS_13Kernel_traitsI6__halfS2_S2_S2_fjLj512ELj1ELj4ELj1ELj16ENS_18Kernel_traits_baseILj512ES2_S2_S2_S2_fjLj128EEEEELb0ELb1ELb1ELb1EEEvNS_9FwdParamsE,@"STO_CUDA_ENTRY STV_DEFAULT"
_ZN10layer_norm13ln_fwd_kernelINS_13Kernel_traitsI6__halfS2_S2_S2_fjLj512ELj1ELj4ELj1ELj16ENS_18Kernel_traits_baseILj512ES2_S2_S2_S2_fjLj128EEEEELb0ELb1ELb1ELb1EEEvNS_9FwdParamsE:
.text._ZN10layer_norm13ln_fwd_kernelINS_13Kernel_traitsI6__halfS2_S2_S2_fjLj512ELj1ELj4ELj1ELj16ENS_18Kernel_traits_baseILj512ES2_S2_S2_S2_fjLj128EEEEELb0ELb1ELb1ELb1EEEvNS_9FwdParamsE:
        /* <DEDUP_REMOVED lines=16> */
[----:B------:R3:W4:Y:S04]  /*0100*/  LDG.E.128 R28, desc[UR6][R2.64+0x200] ;  /* 0x00020006021c7981 */ /* 0x000728000c1e1d00 */
        /* <DEDUP_REMOVED lines=8> */
[----:B---3--:R-:W-:Y:S02]  /*0190*/  @P0 MOV R5, R8 ;  /* 0x0000000800050202 */ /* 0x008fe40000000f00 */
[----:B------:R-:W-:Y:S02]  /*01a0*/  @P0 MOV R4, R9 ;  /* 0x0000000900040202 */ /* 0x000fe40000000f00 */
[----:B------:R-:W-:Y:S02]  /*01b0*/  @P0 MOV R3, R10 ;  /* 0x0000000a00030202 */ /* 0x000fe40000000f00 */
[----:B------:R-:W-:Y:S02]  /*01c0*/  @P0 MOV R2, R11 ;  /* 0x0000000b00020202 */ /* 0x000fe40000000f00 */
[----:B------:R-:W-:-:S02]  /*01d0*/  @!P0 MOV R5, R8 ;  /* 0x0000000800058202 */ /* 0x000fc40000000f00 */
[----:B------:R-:W-:Y:S02]  /*01e0*/  @!P0 MOV R4, R9 ;  /* 0x0000000900048202 */ /* 0x000fe40000000f00 */
[----:B------:R-:W-:Y:S02]  /*01f0*/  @!P0 MOV R3, R10 ;  /* 0x0000000a00038202 */ /* 0x000fe40000000f00 */
[----:B------:R-:W-:Y:S02]  /*0200*/  @!P0 MOV R2, R11 ;  /* 0x0000000b00028202 */ /* 0x000fe40000000f00 */
[----:B----4-:R-:W-:Y:S02]  /*0210*/  @P0 MOV R7, R24 ;  /* 0x0000001800070202 */ /* 0x010fe40000000f00 */
[----:B------:R-:W-:Y:S02]  /*0220*/  @P0 MOV R11, R25 ;  /* 0x00000019000b0202 */ /* 0x000fe40000000f00 */
[----:B------:R-:W-:-:S02]  /*0230*/  @P0 MOV R10, R26 ;  /* 0x0000001a000a0202 */ /* 0x000fc40000000f00 */
[----:B------:R-:W-:Y:S02]  /*0240*/  @P0 MOV R9, R27 ;  /* 0x0000001b00090202 */ /* 0x000fe40000000f00 */
[----:B------:R-:W-:Y:S02]  /*0250*/  @P0 MOV R8, R28 ;  /* 0x0000001c00080202 */ /* 0x000fe40000000f00 */
[----:B------:R-:W-:Y:S02]  /*0260*/  @!P0 MOV R7, R24 ;  /* 0x0000001800078202 */ /* 0x000fe40000000f00 */
[----:B------:R-:W-:Y:S02]  /*0270*/  @!P0 MOV R11, R25 ;  /* 0x00000019000b8202 */ /* 0x000fe40000000f00 */
[----:B------:R-:W-:Y:S02]  /*0280*/  @!P0 MOV R10, R26 ;  /* 0x0000001a000a8202 */ /* 0x000fe40000000f00 */
[----:B------:R-:W-:-:S02]  /*0290*/  @!P0 MOV R9, R27 ;  /* 0x0000001b00098202 */ /* 0x000fc40000000f00 */
[----:B------:R-:W-:Y:S02]  /*02a0*/  @!P0 MOV R8, R28 ;  /* 0x0000001c00088202 */ /* 0x000fe40000000f00 */
[----:B------:R-:W-:Y:S01]  /*02b0*/  @P0 MOV R39, R29 ;  /* 0x0000001d00270202 */ /* 0x000fe20000000f00 */
[----:B--2---:R-:W-:Y:S06]  /*02c0*/  @P1 EXIT ;  /* 0x000000000000194d */ /* 0x004fec0003800000 */
        /* <DEDUP_REMOVED lines=21> */
.L_x_2228:
[----:B------:R-:W0:Y:S08]  /*0420*/  LDC.64 R54, c[0x0][0x3f0] ;  /* 0x0000fc00ff367b82 */ /* 0x000e300000000a00 */
[----:B------:R-:W3:Y:S08]  /*0430*/  LDC R33, c[0x0][0x388] ;  /* 0x0000e200ff217b82 */ /* 0x000ef00000000800 */
[----:B------:R-:W4:Y:S01]  /*0440*/  LDC.64 R30, c[0x0][0x3f8] ;  /* 0x0000fe00ff1e7b82 */ /* 0x000f220000000a00 */
[----:B0-----:R-:W-:-:S06]  /*0450*/  IMAD.WIDE R54, R0, 0x4, R54 ;  /* 0x0000000400367825 */ /* 0x001fcc00078e0236 */
[----:B------:R-:W2:Y:S01]  /*0460*/  LDG.E R54, desc[UR6][R54.64] ;  /* 0x0000000636367981 */ /* 0x000ea2000c1e1900 */
[----:B------:R-:W-:Y:S02]  /*0470*/  HFMA2 R49, -RZ, RZ, 0, 0 ;  /* 0x00000000ff317431 */ /* 0x000fe400000001ff */
[----:B----4-:R-:W-:Y:S01]  /*0480*/  IMAD.WIDE R30, R0, 0x4, R30 ;  /* 0x00000004001e7825 */ /* 0x010fe200078e021e */
[----:B--2---:R-:W-:-:S13]  /*0490*/  ISETP.GE.AND P2, PT, R54, 0x1, PT ;  /* 0x000000013600780c */ /* 0x004fda0003f46270 */
[----:B------:R-:W0:Y:S01]  /*04a0*/  @P2 LDC.64 R28, c[0x0][0x390] ;  /* 0x0000e400ff1c2b82 */ /* 0x000e220000000a00 */
[----:B------:R-:W-:-:S05]  /*04b0*/  @P2 IADD3 R32, PT, PT, R54, -0x1, RZ ;  /* 0xffffffff36202810 */ /* 0x000fca0007ffe0ff */
[----:B---3--:R-:W-:-:S05]  /*04c0*/  @P2 IMAD R32, R32, R33, RZ ;  /* 0x0000002120202224 */ /* 0x008fca00078e02ff */
[----:B------:R-:W-:-:S04]  /*04d0*/  @P2 SHF.R.S32.HI R35, RZ, 0x1f, R32 ;  /* 0x0000001fff232819 */ /* 0x000fc80000011420 */
[----:B------:R-:W-:Y:S02]  /*04e0*/  @P2 LEA.HI R35, R35, R32, RZ, 0x3 ;  /* 0x0000002023232211 */ /* 0x000fe400078f18ff */
[----:B------:R2:W5:Y:S02]  /*04f0*/  LDG.E R32, desc[UR6][R30.64] ;  /* 0x000000061e207981 */ /* 0x000564000c1e1900 */
[----:B------:R-:W-:-:S05]  /*0500*/  @P2 LEA.HI.SX32 R49, R35, R6, 0x1d ;  /* 0x0000000623312211 */ /* 0x000fca00078feaff */
[----:B0-----:R-:W-:-:S05]  /*0510*/  @P2 IMAD.WIDE.U32 R28, R49, 0x10, R28 ;  /* 0x00000010311c2825 */ /* 0x001fca00078e001c */
[----:B------:R2:W5:Y:S01]  /*0520*/  @P2 LDG.E.128 R20, desc[UR6][R28.64] ;  /* 0x000000061c142981 */ /* 0x000562000c1e1d00 */
[----:B------:R-:W-:Y:S01]  /*0530*/  ISETP.NE.U32.AND P0, PT, RZ, UR8, PT ;  /* 0x00000008ff007c0c */ /* 0x000fe2000bf05070 */
[----:B------:R-:W-:-:S03]  /*0540*/  IMAD R34, R0, R33, RZ ;  /* 0x0000002100227224 */ /* 0x000fc600078e02ff */
[----:B------:R-:W-:Y:S02]  /*0550*/  ISETP.NE.AND.EX P0, PT, RZ, UR9, PT, P0 ;  /* 0x00000009ff007c0c */ /* 0x000fe4000bf05300 */
[----:B------:R-:W-:-:S04]  /*0560*/  SHF.R.S32.HI R35, RZ, 0x1f, R34 ;  /* 0x0000001fff237819 */ /* 0x000fc80000011422 */
[----:B------:R-:W-:-:S04]  /*0570*/  LEA.HI R35, R35, R34, RZ, 0x3 ;  /* 0x0000002223237211 */ /* 0x000fc800078f18ff */
[----:B------:R-:W-:-:S03]  /*0580*/  LEA.HI.SX32 R55, R35, R6, 0x1d ;  /* 0x0000000623377211 */ /* 0x000fc600078feaff */
[----:B--2---:R-:W-:Y:S05]  /*0590*/  @!P0 BRA `(.L_x_2221) ;  /* 0x0000000400248947 */ /* 0x004fea0003800000 */
[----:B------:R-:W0:Y:S02]  /*05a0*/  LDC.64 R24, c[0x0][0x3a0] ;  /* 0x0000e800ff187b82 */ /* 0x000e240000000a00 */
[----:B0-----:R-:W-:-:S06]  /*05b0*/  IMAD.WIDE.U32 R24, R55, 0x10, R24 ;  /* 0x0000001037187825 */ /* 0x001fcc00078e0018 */
[----:B------:R-:W2:Y:S01]  /*05c0*/  LDG.E.128 R24, desc[UR6][R24.64] ;  /* 0x0000000618187981 */ /* 0x000ea2000c1e1d00 */
[----:B------:R-:W-:-:S13]  /*05d0*/  ISETP.GT.AND P3, PT, R54, RZ, PT ;  /* 0x000000ff3600720c */ /* 0x000fda0003f64270 */
[----:B------:R-:W0:Y:S01]  /*05e0*/  @P3 LDC R35, c[0x0][0x40c] ;  /* 0x00010300ff233b82 */ /* 0x000e220000000800 */
[----:B-----5:R-:W-:Y:S02]  /*05f0*/  @P3 HADD2.F32 R28, -RZ, R20.H0_H0 ;  /* 0x20000014ff1c3230 */ /* 0x020fe40000004100 */
[----:B------:R-:W-:Y:S02]  /*0600*/  @P3 HADD2.F32 R31, -RZ, R7.H0_H0 ;  /* 0x20000007ff1f3230 */ /* 0x000fe40000004100 */
[----:B------:R-:W-:Y:S02]  /*0610*/  @P3 HADD2.F32 R43, -RZ, R21.H0_H0 ;  /* 0x20000015ff2b3230 */ /* 0x000fe40000004100 */
[----:B------:R-:W-:Y:S01]  /*0620*/  @P3 HADD2.F32 R47, -RZ, R11.H0_H0 ;  /* 0x2000000bff2f3230 */ /* 0x000fe20000004100 */
[----:B------:R-:W3:Y:S01]  /*0630*/  @P3 LDC R44, c[0x0][0x40c] ;  /* 0x00010300ff2c3b82 */ /* 0x000ee20000000800 */
[----:B------:R-:W-:-:S07]  /*0640*/  @P3 HADD2.F32 R48, -RZ, R22.H0_H0 ;  /* 0x20000016ff303230 */ /* 0x000fce0000004100 */
[----:B------:R-:W4:Y:S08]  /*0650*/  @P3 LDC R46, c[0x0][0x40c] ;  /* 0x00010300ff2e3b82 */ /* 0x000f300000000800 */
[----:B------:R-:W1:Y:S01]  /*0660*/  @P3 LDC R29, c[0x0][0x40c] ;  /* 0x00010300ff1d3b82 */ /* 0x000e620000000800 */
[----:B0-----:R-:W-:Y:S01]  /*0670*/  @P3 FMUL.FTZ R28, R28, R35 ;  /* 0x000000231c1c3220 */ /* 0x001fe20000410000 */
[----:B------:R-:W-:-:S06]  /*0680*/  @P3 HADD2.F32 R35, -RZ, R20.H1_H1 ;  /* 0x30000014ff233230 */ /* 0x000fcc0000004100 */
[----:B------:R-:W0:Y:S01]  /*0690*/  @P3 LDC R30, c[0x0][0x40c] ;  /* 0x00010300ff1e3b82 */ /* 0x000e220000000800 */
[--C-:B--2---:R-:W-:Y:S02]  /*06a0*/  @P3 HADD2.F32 R45, -RZ, R24.reuse.H0_H0 ;  /* 0x20000018ff2d3230 */ /* 0x104fe40000004100 */
[--C-:B------:R-:W-:Y:S02]  /*06b0*/  @!P3 HADD2.F32 R34, -RZ, R24.reuse.H0_H0 ;  /* 0x20000018ff22b230 */ /* 0x100fe40000004100 */
[----:B------:R-:W-:Y:S02]  /*06c0*/  @P3 HADD2.F32 R51, -RZ, R24.H1_H1 ;  /* 0x30000018ff333230 */ /* 0x000fe40000004100 */
[----:B------:R-:W-:Y:S01]  /*06d0*/  @P3 FFMA.FTZ R34, R28, R31, R45 ;  /* 0x0000001f1c223223 */ /* 0x000fe2000001002d */
[----:B---3--:R-:W-:Y:S01]  /*06e0*/  @P3 FMUL.FTZ R28, R35, R44 ;  /* 0x0000002c231c3220 */ /* 0x008fe20000410000 */
[----:B------:R-:W2:Y:S01]  /*06f0*/  @P3 LDC R31, c[0x0][0x40c] ;  /* 0x00010300ff1f3b82 */ /* 0x000ea20000000800 */
[----:B------:R-:W-:-:S02]  /*0700*/  @P3 HADD2.F32 R45, -RZ, R7.H1_H1 ;  /* 0x30000007ff2d3230 */ /* 0x000fc40000004100 */
[----:B----4-:R-:W-:Y:S01]  /*0710*/  @P3 FMUL.FTZ R44, R43, R46 ;  /* 0x0000002e2b2c3220 */ /* 0x010fe20000410000 */
[----:B------:R-:W-:Y:S02]  /*0720*/  @P3 HADD2.F32 R46, -RZ, R21.H1_H1 ;  /* 0x30000015ff2e3230 */ /* 0x000fe40000004100 */
[----:B------:R-:W-:Y:S02]  /*0730*/  @!P3 HADD2.F32 R35, -RZ, R24.H1_H1 ;  /* 0x30000018ff23b230 */ /* 0x000fe40000004100 */
[----:B------:R-:W-:Y:S01]  /*0740*/  @P3 FFMA.FTZ R35, R28, R45, R51 ;  /* 0x0000002d1c233223 */ /* 0x000fe20000010033 */
[--C-:B------:R-:W-:Y:S01]  /*0750*/  @P3 HADD2.F32 R53, -RZ, R25.reuse.H0_H0 ;  /* 0x20000019ff353230 */ /* 0x100fe20000004100 */
[----:B------:R-:W3:Y:S01]  /*0760*/  @P3 LDC R28, c[0x0][0x40c] ;  /* 0x00010300ff1c3b82 */ /* 0x000ee20000000800 */
[----:B-1----:R-:W-:Y:S01]  /*0770*/  @P3 FMUL.FTZ R46, R46, R29 ;  /* 0x0000001d2e2e3220 */ /* 0x002fe20000410000 */
[----:B------:R-:W-:Y:S02]  /*0780*/  @!P3 HADD2.F32 R43, -RZ, R25.H0_H0 ;  /* 0x20000019ff2bb230 */ /* 0x000fe40000004100 */
[----:B------:R-:W-:Y:S01]  /*0790*/  @P3 FFMA.FTZ R43, R44, R47, R53 ;  /* 0x0000002f2c2b3223 */ /* 0x000fe20000010035 */
[----:B------:R-:W-:-:S02]  /*07a0*/  @P3 HADD2.F32 R47, -RZ, R22.H1_H1 ;  /* 0x30000016ff2f3230 */ /* 0x000fc40000004100 */
[----:B------:R-:W-:Y:S01]  /*07b0*/  @P3 HADD2.F32 R45, -RZ, R11.H1_H1 ;  /* 0x3000000bff2d3230 */ /* 0x000fe20000004100 */
[----:B------:R-:W1:Y:S01]  /*07c0*/  @P3 LDC R29, c[0x0][0x40c] ;  /* 0x00010300ff1d3b82 */ /* 0x000e620000000800 */
[--C-:B------:R-:W-:Y:S02]  /*07d0*/  @P3 HADD2.F32 R51, -RZ, R25.reuse.H1_H1 ;  /* 0x30000019ff333230 */ /* 0x100fe40000004100 */
[----:B0-----:R-:W-:Y:S01]  /*07e0*/  @P3 FMUL.FTZ R47, R47, R30 ;  /* 0x0000001e2f2f3220 */ /* 0x001fe20000410000 */
[----:B------:R-:W-:Y:S02]  /*07f0*/  @P3 HADD2.F32 R30, -RZ, R10.H0_H0 ;  /* 0x2000000aff1e3230 */ /* 0x000fe40000004100 */
[----:B------:R-:W-:Y:S02]  /*0800*/  @P3 HADD2.F32 R50, -RZ, R26.H0_H0 ;  /* 0x2000001aff323230 */ /* 0x000fe40000004100 */
[----:B------:R-:W-:Y:S02]  /*0810*/  @!P3 HADD2.F32 R44, -RZ, R25.H1_H1 ;  /* 0x30000019ff2cb230 */ /* 0x000fe40000004100 */
[----:B--2---:R-:W-:Y:S01]  /*0820*/  @P3 FMUL.FTZ R31, R48, R31 ;  /* 0x0000001f301f3220 */ /* 0x004fe20000410000 */
[----:B------:R-:W-:Y:S01]  /*0830*/  @P3 FFMA.FTZ R44, R46, R45, R51 ;  /* 0x0000002d2e2c3223 */ /* 0x000fe20000010033 */
[----:B------:R-:W-:-:S02]  /*0840*/  @P3 HADD2.F32 R48, -RZ, R10.H1_H1 ;  /* 0x3000000aff303230 */ /* 0x000fc40000004100 */
[--C-:B------:R-:W-:Y:S02]  /*0850*/  @!P3 HADD2.F32 R45, -RZ, R26.reuse.H0_H0 ;  /* 0x2000001aff2db230 */ /* 0x100fe40000004100 */
[----:B------:R-:W-:Y:S01]  /*0860*/  @P3 FFMA.FTZ R45, R31, R30, R50 ;  /* 0x0000001e1f2d3223 */ /* 0x000fe20000010032 */
[--C-:B------:R-:W-:Y:S02]  /*0870*/  @P3 HADD2.F32 R52, -RZ, R26.reuse.H1_H1 ;  /* 0x3000001aff343230 */ /* 0x100fe40000004100 */
[--C-:B------:R-:W-:Y:S02]  /*0880*/  @P3 HADD2.F32 R51, -RZ, R23.reuse.H0_H0 ;  /* 0x20000017ff333230 */ /* 0x100fe40000004100 */
[----:B------:R-:W-:Y:S02]  /*0890*/  @P3 HADD2.F32 R30, -RZ, R23.H1_H1 ;  /* 0x30000017ff1e3230 */ /* 0x000fe40000004100 */
[----:B------:R-:W-:Y:S02]  /*08a0*/  @!P3 HADD2.F32 R46, -RZ, R26.H1_H1 ;  /* 0x3000001aff2eb230 */ /* 0x000fe40000004100 */
[----:B------:R-:W-:Y:S01]  /*08b0*/  @P3 FFMA.FTZ R46, R47, R48, R52 ;  /* 0x000000302f2e3223 */ /* 0x000fe20000010034 */
[----:B---3--:R-:W-:Y:S01]  /*08c0*/  @P3 FMUL.FTZ R28, R51, R28 ;  /* 0x0000001c331c3220 */ /* 0x008fe20000410000 */
[----:B------:R-:W-:-:S02]  /*08d0*/  @P3 HADD2.F32 R31, -RZ, R9.H0_H0 ;  /* 0x20000009ff1f3230 */ /* 0x000fc40000004100 */
[----:B-1----:R-:W-:Y:S01]  /*08e0*/  @P3 FMUL.FTZ R29, R30, R29 ;  /* 0x0000001d1e1d3220 */ /* 0x002fe20000410000 */
[----:B------:R-:W-:Y:S01]  /*08f0*/  @P3 HADD2.F32 R50, -RZ, R9.H1_H1 ;  /* 0x30000009ff323230 */ /* 0x000fe20000004100 */
[----:B------:R-:W-:Y:S01]  /*0900*/  F2FP.F16.F32.PACK_AB R30, RZ, R43 ;  /* 0x0000002bff1e723e */ /* 0x000fe200000000ff */
[--C-:B------:R-:W-:Y:S02]  /*0910*/  @P3 HADD2.F32 R51, -RZ, R27.reuse.H0_H0 ;  /* 0x2000001bff333230 */ /* 0x100fe40000004100 */
[--C-:B------:R-:W-:Y:S02]  /*0920*/  @P3 HADD2.F32 R52, -RZ, R27.reuse.H1_H1 ;  /* 0x3000001bff343230 */ /* 0x100fe40000004100 */
[--C-:B------:R-:W-:Y:S02]  /*0930*/  @!P3 HADD2.F32 R47, -RZ, R27.reuse.H0_H0 ;  /* 0x2000001bff2fb230 */ /* 0x100fe40000004100 */
[----:B------:R-:W-:Y:S01]  /*0940*/  @P3 FFMA.FTZ R47, R28, R31, R51 ;  /* 0x0000001f1c2f3223 */ /* 0x000fe20000010033 */
[----:B------:R-:W-:-:S02]  /*0950*/  @!P3 HADD2.F32 R48, -RZ, R27.H1_H1 ;  /* 0x3000001bff30b230 */ /* 0x000fc40000004100 */
[----:B------:R-:W-:Y:S01]  /*0960*/  @P3 FFMA.FTZ R48, R29, R50, R52 ;  /* 0x000000321d303223 */ /* 0x000fe20000010034 */
[----:B------:R-:W-:Y:S02]  /*0970*/  F2FP.F16.F32.PACK_AB R28, RZ, R34 ;  /* 0x00000022ff1c723e */ /* 0x000fe400000000ff */
[----:B------:R-:W-:Y:S02]  /*0980*/  F2FP.F16.F32.PACK_AB R29, RZ, R35 ;  /* 0x00000023ff1d723e */ /* 0x000fe400000000ff */
        /* <DEDUP_REMOVED lines=10> */
.L_x_2221:
[----:B------:R-:W0:Y:S01]  /*0a30*/  @P2 LDC R30, c[0x0][0x40c] ;  /* 0x00010300ff1e2b82 */ /* 0x000e220000000800 */
[--C-:B-----5:R-:W-:Y:S01]  /*0a40*/  @P2 HADD2.F32 R29, -RZ, R20.reuse.H0_H0 ;  /* 0x20000014ff1d2230 */ /* 0x120fe20000004100 */
[----:B------:R-:W-:Y:S01]  /*0a50*/  MOV R34, RZ ;  /* 0x000000ff00227202 */ /* 0x000fe20000000f00 */
[----:B------:R-:W-:Y:S01]  /*0a60*/  @P2 HADD2.F32 R31, -RZ, R20.H1_H1 ;  /* 0x30000014ff1f2230 */ /* 0x000fe20000004100 */
[----:B------:R-:W-:Y:S01]  /*0a70*/  MOV R43, RZ ;  /* 0x000000ff002b7202 */ /* 0x000fe20000000f00 */
[--C-:B------:R-:W-:Y:S02]  /*0a80*/  @P2 HADD2.F32 R35, -RZ, R21.reuse.H0_H0 ;  /* 0x20000015ff232230 */ /* 0x100fe40000004100 */
[----:B------:R-:W-:Y:S01]  /*0a90*/  @P2 HADD2.F32 R48, -RZ, R21.H1_H1 ;  /* 0x30000015ff302230 */ /* 0x000fe20000004100 */
[----:B------:R-:W2:Y:S01]  /*0aa0*/  @P2 LDC R44, c[0x0][0x40c] ;  /* 0x00010300ff2c2b82 */ /* 0x000ea20000000800 */
[----:B------:R-:W-:Y:S02]  /*0ab0*/  @P2 HADD2.F32 R47, -RZ, R11.H0_H0 ;  /* 0x2000000bff2f2230 */ /* 0x000fe40000004100 */
[----:B------:R-:W-:-:S02]  /*0ac0*/  @P2 HADD2.F32 R53, -RZ, R22.H0_H0 ;  /* 0x20000016ff352230 */ /* 0x000fc40000004100 */
[----:B------:R-:W-:Y:S02]  /*0ad0*/  @P2 HADD2.F32 R45, -RZ, R7.H1_H1 ;  /* 0x30000007ff2d2230 */ /* 0x000fe40000004100 */
[----:B------:R-:W-:Y:S01]  /*0ae0*/  @P2 HADD2.F32 R50, -RZ, R23.H1_H1 ;  /* 0x30000017ff322230 */ /* 0x000fe20000004100 */
[----:B------:R-:W3:Y:S01]  /*0af0*/  @P2 LDC R46, c[0x0][0x40c] ;  /* 0x00010300ff2e2b82 */ /* 0x000ee20000000800 */
[----:B------:R-:W-:-:S07]  /*0b00*/  @P2 HADD2.F32 R52, -RZ, R9.H1_H1 ;  /* 0x30000009ff342230 */ /* 0x000fce0000004100 */
[----:B------:R-:W4:Y:S01]  /*0b10*/  @P2 LDC R51, c[0x0][0x40c] ;  /* 0x00010300ff332b82 */ /* 0x000f220000000800 */
[----:B0-----:R-:W-:Y:S01]  /*0b20*/  @P2 FMUL.FTZ R29, R29, R30 ;  /* 0x0000001e1d1d2220 */ /* 0x001fe20000410000 */
[----:B------:R-:W-:-:S05]  /*0b30*/  @P2 HADD2.F32 R30, -RZ, R7.H0_H0 ;  /* 0x20000007ff1e2230 */ /* 0x000fca0000004100 */
[----:B------:R-:W-:Y:S01]  /*0b40*/  @P2 FMUL.FTZ R34, R29, R30 ;  /* 0x0000001e1d222220 */ /* 0x000fe20000410000 */
[----:B------:R-:W0:Y:S01]  /*0b50*/  @P2 LDC R28, c[0x0][0x40c] ;  /* 0x00010300ff1c2b82 */ /* 0x000e220000000800 */
[----:B--2---:R-:W-:-:S07]  /*0b60*/  @P2 FMUL.FTZ R44, R31, R44 ;  /* 0x0000002c1f2c2220 */ /* 0x004fce0000410000 */
[----:B------:R-:W2:Y:S01]  /*0b70*/  @P2 LDC R31, c[0x0][0x40c] ;  /* 0x00010300ff1f2b82 */ /* 0x000ea20000000800 */
[----:B---3--:R-:W-:Y:S01]  /*0b80*/  @P2 FMUL.FTZ R46, R35, R46 ;  /* 0x0000002e232e2220 */ /* 0x008fe20000410000 */
[----:B------:R-:W-:Y:S01]  /*0b90*/  MOV R35, RZ ;  /* 0x000000ff00237202 */ /* 0x000fe20000000f00 */
[----:B------:R-:W-:Y:S01]  /*0ba0*/  @P2 FMUL.FTZ R35, R44, R45 ;  /* 0x0000002d2c232220 */ /* 0x000fe20000410000 */
[----:B------:R-:W-:Y:S01]  /*0bb0*/  CS2R R44, SRZ ;  /* 0x00000000002c7805 */ /* 0x000fe2000001ff00 */
[----:B------:R-:W-:Y:S01]  /*0bc0*/  @P2 FMUL.FTZ R43, R46, R47 ;  /* 0x0000002f2e2b2220 */ /* 0x000fe20000410000 */
[----:B------:R-:W-:Y:S02]  /*0bd0*/  @P2 HADD2.F32 R46, -RZ, R22.H1_H1 ;  /* 0x30000016ff2e2230 */ /* 0x000fe40000004100 */
[----:B------:R-:W3:Y:S01]  /*0be0*/  @P2 LDC R30, c[0x0][0x40c] ;  /* 0x00010300ff1e2b82 */ /* 0x000ee20000000800 */
[----:B----4-:R-:W-:Y:S01]  /*0bf0*/  @P2 FMUL.FTZ R48, R48, R51 ;  /* 0x0000003330302220 */ /* 0x010fe20000410000 */
[----:B------:R-:W-:-:S02]  /*0c00*/  @P2 HADD2.F32 R51, -RZ, R10.H0_H0 ;  /* 0x2000000aff332230 */ /* 0x000fc40000004100 */
[----:B------:R-:W-:-:S04]  /*0c10*/  @P2 HADD2.F32 R47, -RZ, R11.H1_H1 ;  /* 0x3000000bff2f2230 */ /* 0x000fc80000004100 */
[----:B------:R-:W4:Y:S01]  /*0c20*/  @P2 LDC R29, c[0x0][0x40c] ;  /* 0x00010300ff1d2b82 */ /* 0x000f220000000800 */
[----:B0-----:R-:W-:Y:S01]  /*0c30*/  @P2 FMUL.FTZ R28, R53, R28 ;  /* 0x0000001c351c2220 */ /* 0x001fe20000410000 */
[----:B------:R-:W-:Y:S02]  /*0c40*/  @P2 HADD2.F32 R53, -RZ, R23.H0_H0 ;  /* 0x20000017ff352230 */ /* 0x000fe40000004100 */
[----:B------:R-:W-:Y:S01]  /*0c50*/  @P2 FMUL.FTZ R44, R48, R47 ;  /* 0x0000002f302c2220 */ /* 0x000fe20000410000 */
[----:B------:R-:W-:Y:S01]  /*0c60*/  MOV R48, RZ ;  /* 0x000000ff00307202 */ /* 0x000fe20000000f00 */
[----:B------:R-:W-:Y:S01]  /*0c70*/  @P2 FMUL.FTZ R45, R28, R51 ;  /* 0x000000331c2d2220 */ /* 0x000fe20000410000 */
[----:B------:R-:W-:Y:S02]  /*0c80*/  @P2 HADD2.F32 R28, -RZ, R10.H1_H1 ;  /* 0x3000000aff1c2230 */ /* 0x000fe40000004100 */
[----:B------:R-:W-:Y:S02]  /*0c90*/  @P2 HADD2.F32 R51, -RZ, R9.H0_H0 ;  /* 0x20000009ff332230 */ /* 0x000fe40000004100 */
[----:B--2---:R-:W-:Y:S01]  /*0ca0*/  @P2 FMUL.FTZ R31, R46, R31 ;  /* 0x0000001f2e1f2220 */ /* 0x004fe20000410000 */
[----:B------:R-:W-:-:S03]  /*0cb0*/  CS2R R46, SRZ ;  /* 0x00000000002e7805 */ /* 0x000fc6000001ff00 */
[----:B------:R-:W-:Y:S01]  /*0cc0*/  @P2 FMUL.FTZ R46, R31, R28 ;  /* 0x0000001c1f2e2220 */ /* 0x000fe20000410000 */
[----:B------:R-:W-:Y:S01]  /*0cd0*/  F2FP.F16.F32.PACK_AB R28, RZ, R34 ;  /* 0x00000022ff1c723e */ /* 0x000fe200000000ff */
[----:B---3--:R-:W-:Y:S01]  /*0ce0*/  @P2 FMUL.FTZ R30, R53, R30 ;  /* 0x0000001e351e2220 */ /* 0x008fe20000410000 */
[----:B------:R-:W-:-:S03]  /*0cf0*/  F2FP.F16.F32.PACK_AB R31, RZ, R44 ;  /* 0x0000002cff1f723e */ /* 0x000fc600000000ff */
[----:B------:R-:W-:Y:S01]  /*0d00*/  @P2 FMUL.FTZ R47, R30, R51 ;  /* 0x000000331e2f2220 */ /* 0x000fe20000410000 */
[----:B------:R-:W-:Y:S02]  /*0d10*/  F2FP.F16.F32.PACK_AB R30, RZ, R43 ;  /* 0x0000002bff1e723e */ /* 0x000fe400000000ff */
[----:B------:R-:W-:Y:S01]  /*0d20*/  F2FP.F16.F32.PACK_AB R51, RZ, R46 ;  /* 0x0000002eff33723e */ /* 0x000fe200000000ff */
[----:B----4-:R-:W-:Y:S01]  /*0d30*/  @P2 FMUL.FTZ R29, R50, R29 ;  /* 0x0000001d321d2220 */ /* 0x010fe20000410000 */
[----:B------:R-:W-:-:S03]  /*0d40*/  F2FP.F16.F32.PACK_AB R50, RZ, R45 ;  /* 0x0000002dff32723e */ /* 0x000fc600000000ff */
[----:B------:R-:W-:Y:S01]  /*0d50*/  @P2 FMUL.FTZ R48, R29, R52 ;  /* 0x000000341d302220 */ /* 0x000fe20000410000 */
[----:B------:R-:W-:Y:S02]  /*0d60*/  F2FP.F16.F32.PACK_AB R29, RZ, R35 ;  /* 0x00000023ff1d723e */ /* 0x000fe400000000ff */
[----:B------:R-:W-:Y:S02]  /*0d70*/  F2FP.F16.F32.PACK_AB R52, RZ, R47 ;  /* 0x0000002fff34723e */ /* 0x000fe400000000ff */
[----:B------:R-:W-:Y:S02]  /*0d80*/  F2FP.F16.F32.PACK_AB R53, RZ, R48 ;  /* 0x00000030ff35723e */ /* 0x000fe400000000ff */
[----:B------:R-:W-:Y:S02]  /*0d90*/  PRMT R28, R28, 0x5410, R29 ;  /* 0x000054101c1c7816 */ /* 0x000fe4000000001d */
[----:B------:R-:W-:Y:S02]  /*0da0*/  PRMT R29, R30, 0x5410, R31 ;  /* 0x000054101e1d7816 */ /* 0x000fe4000000001f */
[----:B------:R-:W-:-:S02]  /*0db0*/  PRMT R30, R50, 0x5410, R51 ;  /* 0x00005410321e7816 */ /* 0x000fc40000000033 */
[----:B------:R-:W-:-:S07]  /*0dc0*/  PRMT R31, R52, 0x5410, R53 ;  /* 0x00005410341f7816 */ /* 0x000fce0000000035 */
.L_x_2222:
[----:B------:R-:W0:Y:S01]  /*0dd0*/  LDC.64 R50, c[0x0][0x3a8] ;  /* 0x0000ea00ff327b82 */ /* 0x000e220000000a00 */
[----:B------:R-:W-:Y:S02]  /*0de0*/  @P2 IADD3 R59, PT, PT, R49, 0x20, RZ ;  /* 0x00000020313b2810 */ /* 0x000fe40007ffe0ff */
[----:B------:R-:W-:-:S05]  /*0df0*/  IADD3 R49, PT, PT, R55, 0x20, RZ ;  /* 0x0000002037317810 */ /* 0x000fca0007ffe0ff */
[----:B------:R-:W2:Y:S01]  /*0e00*/  @P2 LDC.64 R52, c[0x0][0x390] ;  /* 0x0000e400ff342b82 */ /* 0x000ea20000000a00 */
[----:B0-----:R-:W-:-:S07]  /*0e10*/  IMAD.WIDE.U32 R56, R55, 0x10, R50 ;  /* 0x0000001037387825 */ /* 0x001fce00078e0032 */
[----:B------:R-:W0:Y:S01]  /*0e20*/  @P0 LDC.64 R50, c[0x0][0x3a0] ;  /* 0x0000e800ff320b82 */ /* 0x000e220000000a00 */
[----:B------:R3:W-:Y:S01]  /*0e30*/  STG.E.128 desc[UR6][R56.64], R28 ;  /* 0x0000001c38007986 */ /* 0x0007e2000c101d06 */
[----:B--2---:R-:W-:-:S05]  /*0e40*/  @P2 IMAD.WIDE.U32 R52, R59, 0x10, R52 ;  /* 0x000000103b342825 */ /* 0x004fca00078e0034 */
[----:B------:R3:W5:Y:S01]  /*0e50*/  @P2 LDG.E.128 R20, desc[UR6][R52.64] ;  /* 0x0000000634142981 */ /* 0x000762000c1e1d00 */
[----:B0-----:R-:W-:-:S05]  /*0e60*/  @P0 IMAD.WIDE.U32 R50, R49, 0x10, R50 ;  /* 0x0000001031320825 */ /* 0x001fca00078e0032 */
[----:B------:R3:W5:Y:S01]  /*0e70*/  @P0 LDG.E.128 R24, desc[UR6][R50.64] ;  /* 0x0000000632180981 */ /* 0x000762000c1e1d00 */
[----:B------:R-:W-:Y:S05]  /*0e80*/  @!P0 BRA `(.L_x_2223) ;  /* 0x0000000000f88947 */ /* 0x000fea0003800000 */
[----:B------:R-:W-:Y:S01]  /*0e90*/  ISETP.GT.AND P0, PT, R54, RZ, PT ;  /* 0x000000ff3600720c */ /* 0x000fe20003f04270 */
[--C-:B---3-5:R-:W-:Y:S02]  /*0ea0*/  HADD2.F32 R50, -RZ, R24.reuse.H0_H0 ;  /* 0x20000018ff327230 */ /* 0x128fe40000004100 */
[----:B------:R-:W-:Y:S02]  /*0eb0*/  HADD2.F32 R51, -RZ, R24.H1_H1 ;  /* 0x30000018ff337230 */ /* 0x000fe40000004100 */
[----:B------:R-:W-:Y:S02]  /*0ec0*/  HADD2.F32 R55, -RZ, R26.H1_H1 ;  /* 0x3000001aff377230 */ /* 0x000fe40000004100 */
[--C-:B------:R-:W-:Y:S02]  /*0ed0*/  HADD2.F32 R56, -RZ, R27.reuse.H0_H0 ;  /* 0x2000001bff387230 */ /* 0x100fe40000004100 */
[----:B------:R-:W-:-:S04]  /*0ee0*/  HADD2.F32 R57, -RZ, R27.H1_H1 ;  /* 0x3000001bff397230 */ /* 0x000fc80000004100 */
[----:B------:R-:W0:Y:S01]  /*0ef0*/  @P0 LDC R30, c[0x0][0x40c] ;  /* 0x00010300ff1e0b82 */ /* 0x000e220000000800 */
[----:B------:R-:W-:-:S07]  /*0f00*/  @P0 HADD2.F32 R29, -RZ, R20.H0_H0 ;  /* 0x20000014ff1d0230 */ /* 0x000fce0000004100 */
[----:B------:R-:W2:Y:S08]  /*0f10*/  @P0 LDC R53, c[0x0][0x40c] ;  /* 0x00010300ff350b82 */ /* 0x000eb00000000800 */
[----:B------:R-:W3:Y:S01]  /*0f20*/  @P0 LDC R28, c[0x0][0x40c] ;  /* 0x00010300ff1c0b82 */ /* 0x000ee20000000800 */
[----:B0-----:R-:W-:Y:S01]  /*0f30*/  @P0 FMUL.FTZ R31, R29, R30 ;  /* 0x0000001e1d1f0220 */ /* 0x001fe20000410000 */
[----:B------:R-:W-:-:S02]  /*0f40*/  @P0 HADD2.F32 R29, -RZ, R36.H0_H0 ;  /* 0x20000024ff1d0230 */ /* 0x000fc40000004100 */
[----:B------:R-:W-:-:S03]  /*0f50*/  @P0 HADD2.F32 R30, -RZ, R20.H1_H1 ;  /* 0x30000014ff1e0230 */ /* 0x000fc60000004100 */
[----:B------:R-:W-:Y:S01]  /*0f60*/  @P0 FFMA.FTZ R50, R31, R29, R50 ;  /* 0x0000001d1f320223 */ /* 0x000fe20000010032 */
[----:B------:R-:W-:Y:S01]  /*0f70*/  @P0 HADD2.F32 R31, -RZ, R21.H0_H0 ;  /* 0x20000015ff1f0230 */ /* 0x000fe20000004100 */
[----:B------:R-:W0:Y:S01]  /*0f80*/  @P0 LDC R29, c[0x0][0x40c] ;  /* 0x00010300ff1d0b82 */ /* 0x000e220000000800 */
[----:B--2---:R-:W-:Y:S01]  /*0f90*/  @P0 FMUL.FTZ R52, R30, R53 ;  /* 0x000000351e340220 */ /* 0x004fe20000410000 */
[----:B------:R-:W-:Y:S02]  /*0fa0*/  @P0 HADD2.F32 R30, -RZ, R36.H1_H1 ;  /* 0x30000024ff1e0230 */ /* 0x000fe40000004100 */
[----:B------:R-:W-:-:S03]  /*0fb0*/  HADD2.F32 R53, -RZ, R25.H1_H1 ;  /* 0x30000019ff357230 */ /* 0x000fc60000004100 */
[----:B------:R-:W-:Y:S01]  /*0fc0*/  @P0 FFMA.FTZ R51, R52, R30, R51 ;  /* 0x0000001e34330223 */ /* 0x000fe20000010033 */
[----:B---3--:R-:W-:Y:S01]  /*0fd0*/  @P0 FMUL.FTZ R31, R31, R28 ;  /* 0x0000001c1f1f0220 */ /* 0x008fe20000410000 */
[----:B------:R-:W-:Y:S01]  /*0fe0*/  HADD2.F32 R52, -RZ, R25.H0_H0 ;  /* 0x20000019ff347230 */ /* 0x000fe20000004100 */
[----:B------:R-:W2:Y:S01]  /*0ff0*/  @P0 LDC R28, c[0x0][0x40c] ;  /* 0x00010300ff1c0b82 */ /* 0x000ea20000000800 */
[----:B------:R-:W-:Y:S01]  /*1000*/  @P0 HADD2.F32 R30, -RZ, R42.H0_H0 ;  /* 0x2000002aff1e0230 */ /* 0x000fe20000004100 */
[----:B------:R-:W-:-:S04]  /*1010*/  F2FP.F16.F32.PACK_AB R61, RZ, R51 ;  /* 0x00000033ff3d723e */ /* 0x000fc800000000ff */
[----:B------:R-:W-:Y:S01]  /*1020*/  @P0 FFMA.FTZ R52, R31, R30, R52 ;  /* 0x0000001e1f340223 */ /* 0x000fe20000010034 */
[----:B------:R-:W-:Y:S02]  /*1030*/  @P0 HADD2.F32 R30, -RZ, R21.H1_H1 ;  /* 0x30000015ff1e0230 */ /* 0x000fe40000004100 */
[----:B------:R-:W-:-:S03]  /*1040*/  @P0 HADD2.F32 R31, -RZ, R22.H0_H0 ;  /* 0x20000016ff1f0230 */ /* 0x000fc60000004100 */
[----:B0-----:R-:W-:Y:S01]  /*1050*/  @P0 FMUL.FTZ R54, R30, R29 ;  /* 0x0000001d1e360220 */ /* 0x001fe20000410000 */
[----:B------:R-:W-:Y:S01]  /*1060*/  @P0 HADD2.F32 R30, -RZ, R42.H1_H1 ;  /* 0x3000002aff1e0230 */ /* 0x000fe20000004100 */
[----:B------:R-:W0:Y:S04]  /*1070*/  @P0 LDC R29, c[0x0][0x40c] ;  /* 0x00010300ff1d0b82 */ /* 0x000e280000000800 */
[----:B------:R-:W-:Y:S01]  /*1080*/  @P0 FFMA.FTZ R53, R54, R30, R53 ;  /* 0x0000001e36350223 */ /* 0x000fe20000010035 */
[----:B------:R-:W-:Y:S02]  /*1090*/  HADD2.F32 R54, -RZ, R26.H0_H0 ;  /* 0x2000001aff367230 */ /* 0x000fe40000004100 */
[----:B------:R-:W-:Y:S02]  /*10a0*/  @P0 HADD2.F32 R30, -RZ, R22.H1_H1 ;  /* 0x30000016ff1e0230 */ /* 0x000fe40000004100 */
[----:B--2---:R-:W-:Y:S01]  /*10b0*/  @P0 FMUL.FTZ R31, R31, R28 ;  /* 0x0000001c1f1f0220 */ /* 0x004fe20000410000 */
[----:B------:R-:W-:Y:S01]  /*10c0*/  @P0 HADD2.F32 R28, -RZ, R41.H0_H0 ;  /* 0x20000029ff1c0230 */ /* 0x000fe20000004100 */
[----:B------:R-:W-:-:S04]  /*10d0*/  F2FP.F16.F32.PACK_AB R60, RZ, R53 ;  /* 0x00000035ff3c723e */ /* 0x000fc800000000ff */
[----:B------:R-:W-:Y:S01]  /*10e0*/  @P0 FFMA.FTZ R54, R31, R28, R54 ;  /* 0x0000001c1f360223 */ /* 0x000fe20000010036 */
[----:B------:R-:W-:Y:S01]  /*10f0*/  @P0 HADD2.F32 R31, -RZ, R23.H0_H0 ;  /* 0x20000017ff1f0230 */ /* 0x000fe20000004100 */
[----:B------:R-:W2:Y:S01]  /*1100*/  @P0 LDC R28, c[0x0][0x40c] ;  /* 0x00010300ff1c0b82 */ /* 0x000ea20000000800 */
[----:B0-----:R-:W-:Y:S01]  /*1110*/  @P0 FMUL.FTZ R30, R30, R29 ;  /* 0x0000001d1e1e0220 */ /* 0x001fe20000410000 */
[----:B------:R-:W-:-:S05]  /*1120*/  @P0 HADD2.F32 R29, -RZ, R41.H1_H1 ;  /* 0x30000029ff1d0230 */ /* 0x000fca0000004100 */
[----:B------:R-:W-:Y:S02]  /*1130*/  @P0 FFMA.FTZ R55, R30, R29, R55 ;  /* 0x0000001d1e370223 */ /* 0x000fe40000010037 */
[----:B------:R-:W0:Y:S03]  /*1140*/  @P0 LDC R29, c[0x0][0x40c] ;  /* 0x00010300ff1d0b82 */ /* 0x000e260000000800 */
[----:B------:R-:W-:Y:S01]  /*1150*/  F2FP.F16.F32.PACK_AB R59, RZ, R55 ;  /* 0x00000037ff3b723e */ /* 0x000fe200000000ff */
[----:B--2---:R-:W-:Y:S01]  /*1160*/  @P0 FMUL.FTZ R31, R31, R28 ;  /* 0x0000001c1f1f0220 */ /* 0x004fe20000410000 */
[----:B------:R-:W-:-:S05]  /*1170*/  @P0 HADD2.F32 R28, -RZ, R40.H0_H0 ;  /* 0x20000028ff1c0230 */ /* 0x000fca0000004100 */
[----:B------:R-:W-:Y:S01]  /*1180*/  @P0 FFMA.FTZ R56, R31, R28, R56 ;  /* 0x0000001c1f380223 */ /* 0x000fe20000010038 */
[----:B------:R-:W-:-:S04]  /*1190*/  @P0 HADD2.F32 R28, -RZ, R23.H1_H1 ;  /* 0x30000017ff1c0230 */ /* 0x000fc80000004100 */
[----:B------:R-:W-:Y:S01]  /*11a0*/  F2FP.F16.F32.PACK_AB R58, RZ, R56 ;  /* 0x00000038ff3a723e */ /* 0x000fe200000000ff */
[----:B0-----:R-:W-:Y:S01]  /*11b0*/  @P0 FMUL.FTZ R30, R28, R29 ;  /* 0x0000001d1c1e0220 */ /* 0x001fe20000410000 */
[----:B------:R-:W-:Y:S01]  /*11c0*/  @P0 HADD2.F32 R28, -RZ, R40.H1_H1 ;  /* 0x30000028ff1c0230 */ /* 0x000fe20000004100 */
[----:B------:R-:W-:-:S04]  /*11d0*/  F2FP.F16.F32.PACK_AB R29, RZ, R52 ;  /* 0x00000034ff1d723e */ /* 0x000fc800000000ff */
[----:B------:R-:W-:Y:S01]  /*11e0*/  @P0 FFMA.FTZ R57, R30, R28, R57 ;  /* 0x0000001c1e390223 */ /* 0x000fe20000010039 */
        /* <DEDUP_REMOVED lines=8> */
.L_x_2223:
[----:B---3--:R-:W0:Y:S01]  /*1270*/  @P2 LDC R31, c[0x0][0x40c] ;  /* 0x00010300ff1f2b82 */ /* 0x008e220000000800 */
[----:B-----5:R-:W-:Y:S01]  /*1280*/  @P2 HADD2.F32 R30, -RZ, R20.H0_H0 ;  /* 0x20000014ff1e2230 */ /* 0x020fe20000004100 */
[----:B------:R-:W-:Y:S01]  /*1290*/  MOV R50, RZ ;  /* 0x000000ff00327202 */ /* 0x000fe20000000f00 */
[--C-:B------:R-:W-:Y:S02]  /*12a0*/  @P2 HADD2.F32 R51, -RZ, R36.reuse.H0_H0 ;  /* 0x20000024ff332230 */ /* 0x100fe40000004100 */
[----:B------:R-:W-:Y:S02]  /*12b0*/  @P2 HADD2.F32 R54, -RZ, R36.H1_H1 ;  /* 0x30000024ff362230 */ /* 0x000fe40000004100 */
[----:B------:R-:W-:Y:S01]  /*12c0*/  @P2 HADD2.F32 R56, -RZ, R21.H0_H0 ;  /* 0x20000015ff382230 */ /* 0x000fe20000004100 */
[----:B------:R-:W2:Y:S01]  /*12d0*/  @P2 LDC R52, c[0x0][0x40c] ;  /* 0x00010300ff342b82 */ /* 0x000ea20000000800 */
[----:B------:R-:W-:-:S07]  /*12e0*/  @P2 HADD2.F32 R55, -RZ, R22.H0_H0 ;  /* 0x20000016ff372230 */ /* 0x000fce0000004100 */
[----:B------:R-:W3:Y:S08]  /*12f0*/  @P2 LDC R29, c[0x0][0x40c] ;  /* 0x00010300ff1d2b82 */ /* 0x000ef00000000800 */
[----:B------:R-:W4:Y:S01]  /*1300*/  @P2 LDC R28, c[0x0][0x40c] ;  /* 0x00010300ff1c2b82 */ /* 0x000f220000000800 */
[----:B0-----:R-:W-:Y:S01]  /*1310*/  @P2 FMUL.FTZ R30, R30, R31 ;  /* 0x0000001f1e1e2220 */ /* 0x001fe20000410000 */
[----:B------:R-:W-:-:S03]  /*1320*/  @P2 HADD2.F32 R31, -RZ, R20.H1_H1 ;  /* 0x30000014ff1f2230 */ /* 0x000fc60000004100 */
[----:B------:R-:W-:Y:S01]  /*1330*/  @P2 FMUL.FTZ R50, R30, R51 ;  /* 0x000000331e322220 */ /* 0x000fe20000410000 */
[----:B------:R-:W-:Y:S02]  /*1340*/  HFMA2 R51, -RZ, RZ, 0, 0 ;  /* 0x00000000ff337431 */ /* 0x000fe400000001ff */
[----:B------:R-:W0:Y:S01]  /*1350*/  @P2 LDC R30, c[0x0][0x40c] ;  /* 0x00010300ff1e2b82 */ /* 0x000e220000000800 */
[----:B--2---:R-:W-:Y:S01]  /*1360*/  @P2 FMUL.FTZ R31, R31, R52 ;  /* 0x000000341f1f2220 */ /* 0x004fe20000410000 */
[----:B------:R-:W-:-:S03]  /*1370*/  CS2R R52, SRZ ;  /* 0x0000000000347805 */ /* 0x000fc6000001ff00 */
[----:B------:R-:W-:Y:S01]  /*1380*/  @P2 FMUL.FTZ R51, R31, R54 ;  /* 0x000000361f332220 */ /* 0x000fe20000410000 */
[--C-:B------:R-:W-:Y:S02]  /*1390*/  @P2 HADD2.F32 R54, -RZ, R42.reuse.H0_H0 ;  /* 0x2000002aff362230 */ /* 0x100fe40000004100 */
[----:B---3--:R-:W-:Y:S01]  /*13a0*/  @P2 FMUL.FTZ R29, R56, R29 ;  /* 0x0000001d381d2220 */ /* 0x008fe20000410000 */
[----:B------:R-:W-:Y:S01]  /*13b0*/  @P2 HADD2.F32 R31, -RZ, R21.H1_H1 ;  /* 0x30000015ff1f2230 */ /* 0x000fe20000004100 */
[----:B------:R-:W2:Y:S01]  /*13c0*/  @P2 LDC R57, c[0x0][0x40c] ;  /* 0x00010300ff392b82 */ /* 0x000ea20000000800 */
[----:B------:R-:W-:Y:S01]  /*13d0*/  MOV R56, RZ ;  /* 0x000000ff00387202 */ /* 0x000fe20000000f00 */
[----:B------:R-:W-:Y:S01]  /*13e0*/  @P2 FMUL.FTZ R52, R29, R54 ;  /* 0x000000361d342220 */ /* 0x000fe20000410000 */
[----:B------:R-:W-:Y:S01]  /*13f0*/  F2FP.F16.F32.PACK_AB R61, RZ, R51 ;  /* 0x00000033ff3d723e */ /* 0x000fe200000000ff */
[----:B----4-:R-:W-:Y:S01]  /*1400*/  @P2 FMUL.FTZ R28, R31, R28 ;  /* 0x0000001c1f1c2220 */ /* 0x010fe20000410000 */
[----:B------:R-:W-:-:S03]  /*1410*/  @P2 HADD2.F32 R31, -RZ, R42.H1_H1 ;  /* 0x3000002aff1f2230 */ /* 0x000fc60000004100 */
[----:B------:R-:W3:Y:S02]  /*1420*/  @P2 LDC R29, c[0x0][0x40c] ;  /* 0x00010300ff1d2b82 */ /* 0x000ee40000000800 */
[----:B------:R-:W-:Y:S01]  /*1430*/  @P2 FMUL.FTZ R53, R28, R31 ;  /* 0x0000001f1c352220 */ /* 0x000fe20000410000 */
[--C-:B------:R-:W-:Y:S02]  /*1440*/  @P2 HADD2.F32 R31, -RZ, R41.reuse.H0_H0 ;  /* 0x20000029ff1f2230 */ /* 0x100fe40000004100 */
[----:B0-----:R-:W-:Y:S01]  /*1450*/  @P2 FMUL.FTZ R30, R55, R30 ;  /* 0x0000001e371e2220 */ /* 0x001fe20000410000 */
[----:B------:R-:W-:Y:S01]  /*1460*/  CS2R R54, SRZ ;  /* 0x0000000000367805 */ /* 0x000fe2000001ff00 */
[----:B------:R-:W-:Y:S01]  /*1470*/  @P2 HADD2.F32 R28, -RZ, R22.H1_H1 ;  /* 0x30000016ff1c2230 */ /* 0x000fe20000004100 */
[----:B------:R-:W-:Y:S01]  /*1480*/  F2FP.F16.F32.PACK_AB R60, RZ, R53 ;  /* 0x00000035ff3c723e */ /* 0x000fe200000000ff */
[----:B------:R-:W-:Y:S02]  /*1490*/  @P2 FMUL.FTZ R54, R30, R31 ;  /* 0x0000001f1e362220 */ /* 0x000fe40000410000 */
[----:B------:R-:W0:Y:S03]  /*14a0*/  @P2 LDC R31, c[0x0][0x40c] ;  /* 0x00010300ff1f2b82 */ /* 0x000e260000000800 */
[----:B------:R-:W-:Y:S01]  /*14b0*/  F2FP.F16.F32.PACK_AB R30, RZ, R54 ;  /* 0x00000036ff1e723e */ /* 0x000fe200000000ff */
[----:B---3--:R-:W-:Y:S01]  /*14c0*/  @P2 FMUL.FTZ R28, R28, R29 ;  /* 0x0000001d1c1c2220 */ /* 0x008fe20000410000 */
[----:B------:R-:W-:-:S05]  /*14d0*/  @P2 HADD2.F32 R29, -RZ, R41.H1_H1 ;  /* 0x30000029ff1d2230 */ /* 0x000fca0000004100 */
[----:B------:R-:W-:Y:S01]  /*14e0*/  @P2 FMUL.FTZ R55, R28, R29 ;  /* 0x0000001d1c372220 */ /* 0x000fe20000410000 */
[----:B------:R-:W-:Y:S02]  /*14f0*/  @P2 HADD2.F32 R28, -RZ, R23.H0_H0 ;  /* 0x20000017ff1c2230 */ /* 0x000fe40000004100 */
[----:B------:R-:W-:Y:S02]  /*1500*/  @P2 HADD2.F32 R29, -RZ, R40.H0_H0 ;  /* 0x20000028ff1d2230 */ /* 0x000fe40000004100 */
[----:B------:R-:W-:Y:S01]  /*1510*/  F2FP.F16.F32.PACK_AB R59, RZ, R55 ;  /* 0x00000037ff3b723e */ /* 0x000fe200000000ff */
[----:B0-----:R-:W-:-:S03]  /*1520*/  @P2 FMUL.FTZ R28, R28, R31 ;  /* 0x0000001f1c1c2220 */ /* 0x001fc60000410000 */
[----:B------:R-:W-:Y:S01]  /*1530*/  PRMT R30, R30, 0x5410, R59 ;  /* 0x000054101e1e7816 */ /* 0x000fe2000000003b */
[----:B------:R-:W-:Y:S01]  /*1540*/  @P2 FMUL.FTZ R56, R28, R29 ;  /* 0x0000001d1c382220 */ /* 0x000fe20000410000 */
[----:B------:R-:W-:Y:S02]  /*1550*/  @P2 HADD2.F32 R28, -RZ, R23.H1_H1 ;  /* 0x30000017ff1c2230 */ /* 0x000fe40000004100 */
[----:B------:R-:W-:Y:S02]  /*1560*/  @P2 HADD2.F32 R29, -RZ, R40.H1_H1 ;  /* 0x30000028ff1d2230 */ /* 0x000fe40000004100 */
[----:B------:R-:W-:Y:S01]  /*1570*/  F2FP.F16.F32.PACK_AB R58, RZ, R56 ;  /* 0x00000038ff3a723e */ /* 0x000fe200000000ff */
[----:B--2---:R-:W-:Y:S01]  /*1580*/  @P2 FMUL.FTZ R28, R28, R57 ;  /* 0x000000391c1c2220 */ /* 0x004fe20000410000 */
[----:B------:R-:W-:-:S03]  /*1590*/  HFMA2 R57, -RZ, RZ, 0, 0 ;  /* 0x00000000ff397431 */ /* 0x000fc600000001ff */
[----:B------:R-:W-:Y:S01]  /*15a0*/  @P2 FMUL.FTZ R57, R28, R29 ;  /* 0x0000001d1c392220 */ /* 0x000fe20000410000 */
[----:B------:R-:W-:Y:S02]  /*15b0*/  F2FP.F16.F32.PACK_AB R28, RZ, R50 ;  /* 0x00000032ff1c723e */ /* 0x000fe400000000ff */
[----:B------:R-:W-:Y:S02]  /*15c0*/  F2FP.F16.F32.PACK_AB R29, RZ, R52 ;  /* 0x00000034ff1d723e */ /* 0x000fe400000000ff */
[----:B------:R-:W-:Y:S02]  /*15d0*/  F2FP.F16.F32.PACK_AB R31, RZ, R57 ;  /* 0x00000039ff1f723e */ /* 0x000fe400000000ff */
[----:B------:R-:W-:Y:S02]  /*15e0*/  PRMT R28, R28, 0x5410, R61 ;  /* 0x000054101c1c7816 */ /* 0x000fe4000000003d */
[----:B------:R-:W-:Y:S02]  /*15f0*/  PRMT R29, R29, 0x5410, R60 ;  /* 0x000054101d1d7816 */ /* 0x000fe4000000003c */
[----:B------:R-:W-:-:S07]  /*1600*/  PRMT R31, R58, 0x5410, R31 ;  /* 0x000054103a1f7816 */ /* 0x000fce000000001f */
.L_x_2224:
[----:B------:R-:W0:Y:S01]  /*1610*/  LDC.64 R58, c[0x0][0x3a8] ;  /* 0x0000ea00ff3a7b82 */ /* 0x000e220000000a00 */
[----:B------:R-:W-:Y:S01]  /*1620*/  FADD.FTZ R60, RZ, R34 ;  /* 0x00000022ff3c7221 */ /* 0x000fe20000010000 */
[----:B------:R-:W-:Y:S01]  /*1630*/  UMOV UR4, 0xffffffff ;  /* 0xffffffff00047882 */ /* 0x000fe20000000000 */
[----:B------:R-:W-:Y:S02]  /*1640*/  ISETP.NE.AND P0, PT, R6, RZ, PT ;  /* 0x000000ff0600720c */ /* 0x000fe40003f05270 */
[----:B------:R-:W-:Y:S01]  /*1650*/  FADD.FTZ R60, R60, R35 ;  /* 0x000000233c3c7221 */ /* 0x000fe20000010000 */
[----:B0-----:R-:W-:-:S04]  /*1660*/  IMAD.WIDE.U32 R58, R49, 0x10, R58 ;  /* 0x00000010313a7825 */ /* 0x001fc800078e003a */
[----:B------:R-:W-:-:S04]  /*1670*/  FADD.FTZ R49, R60, R43 ;  /* 0x0000002b3c317221 */ /* 0x000fc80000010000 */
        /* <DEDUP_REMOVED lines=68> */
.L_x_2240:
[----:B0-2---:R-:W-:Y:S01]  /*1ac0*/  FADD.FTZ R59, R59, R28 ;  /* 0x0000001c3b3b7221 */ /* 0x005fe20000010000 */
[----:B------:R-:W-:Y:S01]  /*1ad0*/  FMUL.FTZ R28, R49, R49 ;  /* 0x00000031311c7220 */ /* 0x000fe20000410000 */
[----:B------:R-:W0:Y:S01]  /*1ae0*/  @!P0 LDC.64 R30, c[0x0][0x3c0] ;  /* 0x0000f000ff1e8b82 */ /* 0x000e220000000a00 */
[----:B------:R-:W-:Y:S01]  /*1af0*/  BSSY.RECONVERGENT B0, `(.L_x_2226) ;  /* 0x0000070000007945 */ /* 0x000fe20003800200 */
[----:B-1----:R-:W-:Y:S02]  /*1b00*/  FFMA.FTZ R58, R59, R58, UR5 ;  /* 0x000000053b3a7e23 */ /* 0x002fe4000801003a */
[----:B------:R-:W-:-:S05]  /*1b10*/  FSEL R29, R28, RZ, P1 ;  /* 0x000000ff1c1d7208 */ /* 0x000fca0000800000 */
[----:B------:R-:W-:Y:S02]  /*1b20*/  FADD.FTZ R58, R58, R29 ;  /* 0x0000001d3a3a7221 */ /* 0x000fe40000010000 */
[----:B------:R-:W1:Y:S04]  /*1b30*/  @!P0 LDC.64 R28, c[0x0][0x3c8] ;  /* 0x0000f200ff1c8b82 */ /* 0x000e680000000a00 */
        /* <DEDUP_REMOVED lines=8> */
[--C-:B------:R-:W-:Y:S02]  /*1bc0*/  HADD2.F32 R30, -RZ, R5.reuse.H1_H1 ;  /* 0x30000005ff1e7230 */ /* 0x100fe40000004100 */
[--C-:B------:R-:W-:Y:S02]  /*1bd0*/  HADD2.F32 R31, -RZ, R16.reuse.H0_H0 ;  /* 0x20000010ff1f7230 */ /* 0x100fe40000004100 */
[C---:B------:R-:W-:Y:S01]  /*1be0*/  FADD.FTZ R29, -R49.reuse, R34 ;  /* 0x00000022311d7221 */ /* 0x040fe20000010100 */
[C---:B------:R-:W-:Y:S01]  /*1bf0*/  FADD.FTZ R35, -R49.reuse, R35 ;  /* 0x0000002331237221 */ /* 0x040fe20000010100 */
[----:B------:R-:W-:Y:S02]  /*1c00*/  HADD2.F32 R34, -RZ, R16.H1_H1 ;  /* 0x30000010ff227230 */ /* 0x000fe40000004100 */
[----:B------:R-:W-:Y:S01]  /*1c10*/  FADD.FTZ R43, -R49, R43 ;  /* 0x0000002b312b7221 */ /* 0x000fe20000010100 */
[----:B------:R-:W-:Y:S01]  /*1c20*/  FMUL.FTZ R28, R58, R29 ;  /* 0x0000001d3a1c7220 */ /* 0x000fe20000410000 */
[----:B------:R-:W-:-:S02]  /*1c30*/  HADD2.F32 R29, -RZ, R5.H0_H0 ;  /* 0x20000005ff1d7230 */ /* 0x000fc40000004100 */
[----:B------:R-:W-:Y:S01]  /*1c40*/  FMUL.FTZ R35, R58, R35 ;  /* 0x000000233a237220 */ /* 0x000fe20000410000 */
[C---:B------:R-:W-:Y:S01]  /*1c50*/  FADD.FTZ R45, -R49.reuse, R45 ;  /* 0x0000002d312d7221 */ /* 0x040fe20000010100 */
[C---:B------:R-:W-:Y:S01]  /*1c60*/  FADD.FTZ R51, -R49.reuse, R51 ;  /* 0x0000003331337221 */ /* 0x040fe20000010100 */
[----:B------:R-:W-:Y:S01]  /*1c70*/  FADD.FTZ R59, -R49, R52 ;  /* 0x00000034313b7221 */ /* 0x000fe20000010100 */
[----:B------:R-:W-:Y:S01]  /*1c80*/  FFMA.FTZ R35, R35, R30, R34 ;  /* 0x0000001e23237223 */ /* 0x000fe20000010022 */
[----:B------:R-:W-:Y:S01]  /*1c90*/  FFMA.FTZ R28, R28, R29, R31 ;  /* 0x0000001d1c1c7223 */ /* 0x000fe2000001001f */
[----:B------:R-:W-:Y:S02]  /*1ca0*/  HADD2.F32 R30, -RZ, R4.H0_H0 ;  /* 0x20000004ff1e7230 */ /* 0x000fe40000004100 */
[----:B------:R-:W-:Y:S01]  /*1cb0*/  FMUL.FTZ R29, R58, R43 ;  /* 0x0000002b3a1d7220 */ /* 0x000fe20000410000 */
[----:B------:R-:W-:Y:S02]  /*1cc0*/  HADD2.F32 R34, -RZ, R17.H0_H0 ;  /* 0x20000011ff227230 */ /* 0x000fe40000004100 */
[----:B------:R-:W-:Y:S01]  /*1cd0*/  FADD.FTZ R31, -R49, R44 ;  /* 0x0000002c311f7221 */ /* 0x000fe20000010100 */
[----:B------:R-:W-:-:S02]  /*1ce0*/  HADD2.F32 R43, -RZ, R18.H0_H0 ;  /* 0x20000012ff2b7230 */ /* 0x000fc40000004100 */
[----:B------:R-:W-:Y:S01]  /*1cf0*/  FADD.FTZ R53, -R49, R53 ;  /* 0x0000003531357221 */ /* 0x000fe20000010100 */
[----:B------:R-:W-:Y:S02]  /*1d00*/  HADD2.F32 R44, -RZ, R3.H1_H1 ;  /* 0x30000003ff2c7230 */ /* 0x000fe40000004100 */
[----:B------:R-:W-:Y:S01]  /*1d10*/  FFMA.FTZ R29, R29, R30, R34 ;  /* 0x0000001e1d1d7223 */ /* 0x000fe20000010022 */
[----:B------:R-:W-:Y:S02]  /*1d20*/  HADD2.F32 R34, -RZ, R4.H1_H1 ;  /* 0x30000004ff227230 */ /* 0x000fe40000004100 */
[----:B------:R-:W-:Y:S01]  /*1d30*/  FMUL.FTZ R31, R58, R31 ;  /* 0x0000001f3a1f7220 */ /* 0x000fe20000410000 */
[----:B------:R-:W-:Y:S02]  /*1d40*/  HADD2.F32 R30, -RZ, R17.H1_H1 ;  /* 0x30000011ff1e7230 */ /* 0x000fe40000004100 */
[----:B------:R-:W-:Y:S01]  /*1d50*/  FADD.FTZ R55, -R49, R55 ;  /* 0x0000003731377221 */ /* 0x000fe20000010100 */
[----:B------:R-:W-:-:S02]  /*1d60*/  HADD2.F32 R52, -RZ, R13.H1_H1 ;  /* 0x3000000dff347230 */ /* 0x000fc40000004100 */
[----:B------:R-:W-:Y:S01]  /*1d70*/  FADD.FTZ R57, -R49, R57 ;  /* 0x0000003931397221 */ /* 0x000fe20000010100 */
[----:B------:R-:W-:Y:S01]  /*1d80*/  F2FP.F16.F32.PACK_AB R28, R35, R28 ;  /* 0x0000001c231c723e */ /* 0x000fe200000000ff */
[----:B------:R-:W-:Y:S01]  /*1d90*/  FFMA.FTZ R34, R31, R34, R30 ;  /* 0x000000221f227223 */ /* 0x000fe2000001001e */
[----:B------:R-:W-:Y:S01]  /*1da0*/  FMUL.FTZ R30, R58, R45 ;  /* 0x0000002d3a1e7220 */ /* 0x000fe20000410000 */
[----:B------:R-:W-:Y:S02]  /*1db0*/  HADD2.F32 R31, -RZ, R3.H0_H0 ;  /* 0x20000003ff1f7230 */ /* 0x000fe40000004100 */
[C---:B------:R-:W-:Y:S01]  /*1dc0*/  FADD.FTZ R45, -R49.reuse, R46 ;  /* 0x0000002e312d7221 */ /* 0x040fe20000010100 */
[----:B------:R-:W-:Y:S01]  /*1dd0*/  HADD2.F32 R46, -RZ, R18.H1_H1 ;  /* 0x30000012ff2e7230 */ /* 0x000fe20000004100 */
[----:B------:R-:W-:Y:S02]  /*1de0*/  F2FP.F16.F32.PACK_AB R29, R34, R29 ;  /* 0x0000001d221d723e */ /* 0x000fe400000000ff */
[----:B------:R-:W-:Y:S01]  /*1df0*/  FMUL.FTZ R45, R58, R45 ;  /* 0x0000002d3a2d7220 */ /* 0x000fe20000410000 */
[----:B------:R-:W-:Y:S01]  /*1e00*/  FFMA.FTZ R30, R30, R31, R43 ;  /* 0x0000001f1e1e7223 */ /* 0x000fe2000001002b */
[C---:B------:R-:W-:Y:S01]  /*1e10*/  FADD.FTZ R31, -R49.reuse, R47 ;  /* 0x0000002f311f7221 */ /* 0x040fe20000010100 */
[----:B------:R-:W-:Y:S01]  /*1e20*/  FADD.FTZ R43, -R49, R48 ;  /* 0x00000030312b7221 */ /* 0x000fe20000010100 */
[----:B------:R-:W-:Y:S01]  /*1e30*/  FFMA.FTZ R47, R45, R44, R46 ;  /* 0x0000002c2d2f7223 */ /* 0x000fe2000001002e */
[----:B------:R-:W-:-:S02]  /*1e40*/  HADD2.F32 R44, -RZ, R2.H0_H0 ;  /* 0x20000002ff2c7230 */ /* 0x000fc40000004100 */
[C---:B------:R-:W-:Y:S01]  /*1e50*/  FMUL.FTZ R31, R58.reuse, R31 ;  /* 0x0000001f3a1f7220 */ /* 0x040fe20000410000 */
[----:B------:R-:W-:Y:S02]  /*1e60*/  HADD2.F32 R46, -RZ, R19.H0_H0 ;  /* 0x20000013ff2e7230 */ /* 0x000fe40000004100 */
[C---:B------:R-:W-:Y:S01]  /*1e70*/  FMUL.FTZ R43, R58.reuse, R43 ;  /* 0x0000002b3a2b7220 */ /* 0x040fe20000410000 */
[----:B------:R-:W-:Y:S01]  /*1e80*/  FADD.FTZ R45, -R49, R50 ;  /* 0x00000032312d7221 */ /* 0x000fe20000010100 */
[----:B------:R-:W-:Y:S01]  /*1e90*/  FMUL.FTZ R48, R58, R59 ;  /* 0x0000003b3a307220 */ /* 0x000fe20000410000 */
[----:B------:R-:W-:Y:S02]  /*1ea0*/  HADD2.F32 R59, -RZ, R15.H1_H1 ;  /* 0x3000000fff3b7230 */ /* 0x000fe40000004100 */
[----:B------:R-:W-:Y:S01]  /*1eb0*/  FFMA.FTZ R31, R31, R44, R46 ;  /* 0x0000002c1f1f7223 */ /* 0x000fe2000001002e */
[----:B------:R-:W-:Y:S01]  /*1ec0*/  HADD2.F32 R44, -RZ, R2.H1_H1 ;  /* 0x30000002ff2c7230 */ /* 0x000fe20000004100 */
[----:B------:R-:W-:Y:S01]  /*1ed0*/  F2FP.F16.F32.PACK_AB R30, R47, R30 ;  /* 0x0000001e2f1e723e */ /* 0x000fe200000000ff */
[----:B------:R-:W-:-:S05]  /*1ee0*/  HADD2.F32 R46, -RZ, R19.H1_H1 ;  /* 0x30000013ff2e7230 */ /* 0x000fca0000004100 */
[----:B------:R-:W-:Y:S01]  /*1ef0*/  FFMA.FTZ R50, R43, R44, R46 ;  /* 0x0000002c2b327223 */ /* 0x000fe2000001002e */
[----:B------:R-:W-:Y:S02]  /*1f00*/  HADD2.F32 R44, -RZ, R8.H0_H0 ;  /* 0x20000008ff2c7230 */ /* 0x000fe40000004100 */
[----:B------:R-:W-:Y:S01]  /*1f10*/  FMUL.FTZ R43, R58, R45 ;  /* 0x0000002d3a2b7220 */ /* 0x000fe20000410000 */
[----:B------:R-:W-:Y:S02]  /*1f20*/  HADD2.F32 R46, -RZ, R12.H0_H0 ;  /* 0x2000000cff2e7230 */ /* 0x000fe40000004100 */
[----:B------:R-:W-:Y:S01]  /*1f30*/  HADD2.F32 R45, -RZ, R8.H1_H1 ;  /* 0x30000008ff2d7230 */ /* 0x000fe20000004100 */
[----:B------:R-:W-:Y:S02]  /*1f40*/  F2FP.F16.F32.PACK_AB R31, R50, R31 ;  /* 0x0000001f321f723e */ /* 0x000fe400000000ff */
[----:B------:R-:W-:Y:S01]  /*1f50*/  FFMA.FTZ R43, R43, R44, R46 ;  /* 0x0000002c2b2b7223 */ /* 0x000fe2000001002e */
[----:B------:R-:W-:Y:S01]  /*1f60*/  FMUL.FTZ R46, R58, R51 ;  /* 0x000000333a2e7220 */ /* 0x000fe20000410000 */
[----:B------:R-:W-:-:S02]  /*1f70*/  HADD2.F32 R51, -RZ, R12.H1_H1 ;  /* 0x3000000cff337230 */ /* 0x000fc40000004100 */
[----:B------:R-:W-:-:S03]  /*1f80*/  HADD2.F32 R44, -RZ, R39.H1_H1 ;  /* 0x30000027ff2c7230 */ /* 0x000fc60000004100 */
[----:B------:R-:W-:Y:S01]  /*1f90*/  FFMA.FTZ R46, R46, R45, R51 ;  /* 0x0000002d2e2e7223 */ /* 0x000fe20000010033 */
[----:B------:R-:W-:Y:S02]  /*1fa0*/  HADD2.F32 R45, -RZ, R39.H0_H0 ;  /* 0x20000027ff2d7230 */ /* 0x000fe40000004100 */
[----:B------:R-:W-:-:S05]  /*1fb0*/  HADD2.F32 R51, -RZ, R13.H0_H0 ;  /* 0x2000000dff337230 */ /* 0x000fca0000004100 */
[----:B------:R-:W-:Y:S01]  /*1fc0*/  FFMA.FTZ R48, R48, R45, R51 ;  /* 0x0000002d30307223 */ /* 0x000fe20000010033 */
[C---:B------:R-:W-:Y:S01]  /*1fd0*/  FMUL.FTZ R51, R58.reuse, R53 ;  /* 0x000000353a337220 */ /* 0x040fe20000410000 */
[----:B------:R-:W-:Y:S01]  /*1fe0*/  FADD.FTZ R45, -R49, R54 ;  /* 0x00000036312d7221 */ /* 0x000fe20000010100 */
[----:B------:R-:W-:Y:S02]  /*1ff0*/  HADD2.F32 R54, -RZ, R14.H0_H0 ;  /* 0x2000000eff367230 */ /* 0x000fe40000004100 */
[----:B------:R-:W-:Y:S01]  /*2000*/  FFMA.FTZ R51, R51, R44, R52 ;  /* 0x0000002c33337223 */ /* 0x000fe20000010034 */
[----:B------:R-:W-:Y:S02]  /*2010*/  HADD2.F32 R44, -RZ, R38.H0_H0 ;  /* 0x20000026ff2c7230 */ /* 0x000fe40000004100 */
[----:B------:R-:W-:Y:S01]  /*2020*/  FMUL.FTZ R45, R58, R45 ;  /* 0x0000002d3a2d7220 */ /* 0x000fe20000410000 */
[----:B------:R-:W-:-:S03]  /*2030*/  IADD3 R52, PT, PT, R32, -0x1, RZ ;  /* 0xffffffff20347810 */ /* 0x000fc60007ffe0ff */
[----:B------:R-:W-:Y:S01]  /*2040*/  FFMA.FTZ R32, R45, R44, R54 ;  /* 0x0000002c2d207223 */ /* 0x000fe20000010036 */
[----:B------:R-:W-:Y:S02]  /*2050*/  HADD2.F32 R44, -RZ, R38.H1_H1 ;  /* 0x30000026ff2c7230 */ /* 0x000fe40000004100 */
[----:B------:R-:W-:Y:S02]  /*2060*/  IMAD R52, R52, R33, RZ ;  /* 0x0000002134347224 */ /* 0x000fe400078e02ff */
[----:B------:R-:W-:Y:S01]  /*2070*/  FMUL.FTZ R33, R58, R55 ;  /* 0x000000373a217220 */ /* 0x000fe20000410000 */
[----:B------:R-:W-:Y:S02]  /*2080*/  HADD2.F32 R54, -RZ, R14.H1_H1 ;  /* 0x3000000eff367230 */ /* 0x000fe40000004100 */
[----:B------:R-:W-:Y:S01]  /*2090*/  FADD.FTZ R55, -R49, R56 ;  /* 0x0000003831377221 */ /* 0x000fe20000010100 */
[----:B------:R-:W-:Y:S02]  /*20a0*/  SHF.R.S32.HI R49, RZ, 0x1f, R52 ;  /* 0x0000001fff317819 */ /* 0x000fe40000011434 */
[----:B------:R-:W-:Y:S01]  /*20b0*/  FFMA.FTZ R33, R33, R44, R54 ;  /* 0x0000002c21217223 */ /* 0x000fe20000010036 */
[----:B------:R-:W-:Y:S01]  /*20c0*/  HADD2.F32 R54, -RZ, R15.H0_H0 ;  /* 0x2000000fff367230 */ /* 0x000fe20000004100 */
[----:B------:R-:W0:Y:S01]  /*20d0*/  LDC.64 R44, c[0x0][0x428] ;  /* 0x00010a00ff2c7b82 */ /* 0x000e220000000a00 */
[----:B------:R-:W-:Y:S01]  /*20e0*/  LEA.HI R53, R49, R52, RZ, 0x3 ;  /* 0x0000003431357211 */ /* 0x000fe200078f18ff */
[----:B------:R-:W-:-:S02]  /*20f0*/  HADD2.F32 R52, -RZ, R37.H0_H0 ;  /* 0x20000025ff347230 */ /* 0x000fc40000004100 */
[C---:B------:R-:W-:Y:S01]  /*2100*/  FMUL.FTZ R49, R58.reuse, R55 ;  /* 0x000000373a317220 */ /* 0x040fe20000410000 */
[----:B------:R-:W-:Y:S02]  /*2110*/  F2FP.F16.F32.PACK_AB R34, R33, R32 ;  /* 0x000000202122723e */ /* 0x000fe400000000ff */
[----:B------:R-:W-:Y:S01]  /*2120*/  LEA.HI.SX32 R53, R53, R6, 0x1d ;  /* 0x0000000635357211 */ /* 0x000fe200078feaff */
[----:B------:R-:W-:Y:S01]  /*2130*/  FFMA.FTZ R49, R49, R52, R54 ;  /* 0x0000003431317223 */ /* 0x000fe20000010036 */
[----:B------:R-:W-:Y:S01]  /*2140*/  FMUL.FTZ R54, R58, R57 ;  /* 0x000000393a367220 */ /* 0x000fe20000410000 */
[----:B------:R-:W-:Y:S01]  /*2150*/  HADD2.F32 R57, -RZ, R37.H1_H1 ;  /* 0x30000025ff397230 */ /* 0x000fe20000004100 */
[----:B------:R-:W-:Y:S02]  /*2160*/  IADD3 R55, PT, PT, R53, 0x20, RZ ;  /* 0x0000002035377810 */ /* 0x000fe40007ffe0ff */
[----:B------:R-:W-:Y:S02]  /*2170*/  F2FP.F16.F32.PACK_AB R33, R51, R48 ;  /* 0x000000303321723e */ /* 0x000fe400000000ff */
[----:B------:R-:W-:Y:S01]  /*2180*/  FFMA.FTZ R54, R54, R57, R59 ;  /* 0x0000003936367223 */ /* 0x000fe2000001003b */
[----:B------:R-:W-:-:S04]  /*2190*/  F2FP.F16.F32.PACK_AB R32, R46, R43 ;  /* 0x0000002b2e20723e */ /* 0x000fc800000000ff */
[----:B------:R-:W-:Y:S01]  /*21a0*/  F2FP.F16.F32.PACK_AB R35, R54, R49 ;  /* 0x000000313623723e */ /* 0x000fe200000000ff */
[----:B0-----:R-:W-:-:S04]  /*21b0*/  IMAD.WIDE.U32 R52, R53, 0x10, R44 ;  /* 0x0000001035347825 */ /* 0x001fc800078e002c */
[----:B------:R-:W-:Y:S01]  /*21c0*/  IMAD.WIDE.U32 R44, R55, 0x10, R44 ;  /* 0x00000010372c7825 */ /* 0x000fe200078e002c */
[----:B------:R0:W-:Y:S04]  /*21d0*/  STG.E.128 desc[UR6][R52.64], R28 ;  /* 0x0000001c34007986 */ /* 0x0001e8000c101d06 */
[----:B------:R0:W-:Y:S02]  /*21e0*/  STG.E.128 desc[UR6][R44.64], R32 ;  /* 0x000000202c007986 */ /* 0x0001e4000c101d06 */
.L_x_2227:
[----:B------:R-:W-:Y:S05]  /*21f0*/  BSYNC.RECONVERGENT B0 ;  /* 0x0000000000007941 */ /* 0x000fea0003800200 */
.L_x_2226:
[----:B0-----:R-:W0:Y:S02]  /*2200*/  LDC.64 R28, c[0x0][0x380] ;  /* 0x0000e000ff1c7b82 */ /* 0x001e240000000a00 */
[----:B0-----:R-:W-:-:S04]  /*2210*/  LEA R0, R28, R0, 0x2 ;  /* 0x000000001c007211 */ /* 0x001fc800078e10ff */
[----:B------:R-:W-:-:S13]  /*2220*/  ISETP.GE.AND P0, PT, R0, R29, PT ;  /* 0x0000001d0000720c */ /* 0x000fda0003f06270 */
[----:B------:R-:W-:Y:S05]  /*2230*/  @!P0 BRA `(.L_x_2228) ;  /* 0xffffffe000788947 */ /* 0x000fea000383ffff */
[----:B------:R-:W-:Y:S05]  /*2240*/  EXIT ;  /* 0x000000000000794d */ /* 0x000fea0003800000 */
.L_x_2225:
        /* <DEDUP_REMOVED lines=8> */
.L_x_2230:
[----:B------:R-:W-:Y:S05]  /*22d0*/  BSYNC B0 ;  /* 0x0000000000007941 */ /* 0x000fea0003800000 */
.L_x_2229:
        /* <DEDUP_REMOVED lines=9> */
.L_x_2231:
[----:B------:R-:W-:Y:S02]  /*2370*/  HFMA2 R31, -RZ, RZ, 0, 2.384185791015625e-07 ;  /* 0x00000004ff1f7431 */ /* 0x000fe400000001ff */
[----:B------:R-:W-:-:S07]  /*2380*/  FADD.FTZ R60, R59, R28 ;  /* 0x0000001c3b3c7221 */ /* 0x000fce0000010000 */
[----:B------:R-:W-:Y:S05]  /*2390*/  WARPSYNC.COLLECTIVE R29, `(.L_x_2232) ;  /* 0x000000001d087348 */ /* 0x000fea0003c00000 */
[----:B------:R0:W1:Y:S02]  /*23a0*/  SHFL.BFLY P2, R28, R60, R31, R30 ;  /* 0x0c00001f3c1c7389 */ /* 0x000064000004001e */
[----:B01----:R-:W-:Y:S05]  /*23b0*/  ENDCOLLECTIVE ;  /* 0x000000000000791b */ /* 0x003fea0003800000 */
.L_x_2232:
[----:B------:R-:W-:Y:S02]  /*23c0*/  HFMA2 R31, -RZ, RZ, 0, 4.76837158203125e-07 ;  /* 0x00000008ff1f7431 */ /* 0x000fe400000001ff */
[----:B------:R-:W-:-:S05]  /*23d0*/  FADD.FTZ R61, R60, R28 ;  /* 0x0000001c3c3d7221 */ /* 0x000fca0000010000 */
[----:B------:R-:W-:-:S07]  /*23e0*/  MOV R60, R61 ;  /* 0x0000003d003c7202 */ /* 0x000fce0000000f00 */
[----:B------:R-:W-:Y:S05]  /*23f0*/  WARPSYNC.COLLECTIVE R29, `(.L_x_2233) ;  /* 0x000000001d087348 */ /* 0x000fea0003c00000 */
[----:B------:R0:W1:Y:S02]  /*2400*/  SHFL.BFLY P2, R28, R60, R31, R30 ;  /* 0x0c00001f3c1c7389 */ /* 0x000064000004001e */
[----:B01----:R-:W-:Y:S05]  /*2410*/  ENDCOLLECTIVE ;  /* 0x000000000000791b */ /* 0x003fea0003800000 */
.L_x_2233:
[----:B------:R-:W-:Y:S02]  /*2420*/  HFMA2 R31, -RZ, RZ, 0, 9.5367431640625e-07 ;  /* 0x00000010ff1f7431 */ /* 0x000fe400000001ff */
[----:B------:R-:W-:-:S05]  /*2430*/  FADD.FTZ R61, R61, R28 ;  /* 0x0000001c3d3d7221 */ /* 0x000fca0000010000 */
[----:B------:R-:W-:-:S07]  /*2440*/  MOV R60, R61 ;  /* 0x0000003d003c7202 */ /* 0x000fce0000000f00 */
[----:B------:R-:W-:Y:S05]  /*2450*/  WARPSYNC.COLLECTIVE R29, `(.L_x_2234) ;  /* 0x000000001d087348 */ /* 0x000fea0003c00000 */
[----:B------:R0:W1:Y:S02]  /*2460*/  SHFL.BFLY P2, R28, R60, R31, R30 ;  /* 0x0c00001f3c1c7389 */ /* 0x000064000004001e */
[----:B01----:R-:W-:Y:S05]  /*2470*/  ENDCOLLECTIVE ;  /* 0x000000000000791b */ /* 0x003fea0003800000 */
.L_x_2234:
        /* <DEDUP_REMOVED lines=9> */
[----:B------:R-:W-:Y:S01]  /*2510*/  FFMA.FTZ R28, R59, R59, R28 ;  /* 0x0000003b3b1c7223 */ /* 0x000fe2000001001c */
[----:B------:R-:W-:-:S03]  /*2520*/  FADD.FTZ R59, -R49, R57 ;  /* 0x00000039313b7221 */ /* 0x000fc60000010100 */
        /* <DEDUP_REMOVED lines=23> */
[----:B------:R-:W-:-:S03]  /*26a0*/  MOV R29, 0xffffffff ;  /* 0xffffffff001d7802 */ /* 0x000fc60000000f00 */
[----:B------:R-:W-:-:S05]  /*26b0*/  FFMA.FTZ R59, R59, R59, R28 ;  /* 0x0000003b3b3b7223 */ /* 0x000fca000001001c */
[----:B------:R-:W-:-:S07]  /*26c0*/  MOV R60, R59 ;  /* 0x0000003b003c7202 */ /* 0x000fce0000000f00 */
[----:B------:R-:W-:Y:S05]  /*26d0*/  WARPSYNC.COLLECTIVE R29, `(.L_x_2235) ;  /* 0x000000001d087348 */ /* 0x000fea0003c00000 */
[----:B------:R0:W1:Y:S02]  /*26e0*/  SHFL.BFLY P2, R28, R60, R31, R30 ;  /* 0x0c00001f3c1c7389 */ /* 0x000064000004001e */
[----:B01----:R-:W-:Y:S05]  /*26f0*/  ENDCOLLECTIVE ;  /* 0x000000000000791b */ /* 0x003fea0003800000 */
.L_x_2235:
[----:B------:R-:W-:Y:S02]  /*2700*/  HFMA2 R31, -RZ, RZ, 0, 1.1920928955078125e-07 ;  /* 0x00000002ff1f7431 */ /* 0x000fe400000001ff */
[----:B------:R-:W-:-:S07]  /*2710*/  FADD.FTZ R60, R59, R28 ;  /* 0x0000001c3b3c7221 */ /* 0x000fce0000010000 */
[----:B------:R-:W-:Y:S05]  /*2720*/  WARPSYNC.COLLECTIVE R29, `(.L_x_2236) ;  /* 0x000000001d087348 */ /* 0x000fea0003c00000 */
[----:B------:R0:W1:Y:S02]  /*2730*/  SHFL.BFLY P2, R28, R60, R31, R30 ;  /* 0x0c00001f3c1c7389 */ /* 0x000064000004001e */
[----:B01----:R-:W-:Y:S05]  /*2740*/  ENDCOLLECTIVE ;  /* 0x000000000000791b */ /* 0x003fea0003800000 */
.L_x_2236:
[----:B------:R-:W-:Y:S02]  /*2750*/  HFMA2 R31, -RZ, RZ, 0, 2.384185791015625e-07 ;  /* 0x00000004ff1f7431 */ /* 0x000fe400000001ff */
[----:B------:R-:W-:-:S05]  /*2760*/  FADD.FTZ R61, R60, R28 ;  /* 0x0000001c3c3d7221 */ /* 0x000fca0000010000 */
[----:B------:R-:W-:-:S07]  /*2770*/  MOV R60, R61 ;  /* 0x0000003d003c7202 */ /* 0x000fce0000000f00 */
[----:B------:R-:W-:Y:S05]  /*2780*/  WARPSYNC.COLLECTIVE R29, `(.L_x_2237) ;  /* 0x000000001d087348 */ /* 0x000fea0003c00000 */
[----:B------:R0:W1:Y:S02]  /*2790*/  SHFL.BFLY P2, R28, R60, R31, R30 ;  /* 0x0c00001f3c1c7389 */ /* 0x000064000004001e */
[----:B01----:R-:W-:Y:S05]  /*27a0*/  ENDCOLLECTIVE ;  /* 0x000000000000791b */ /* 0x003fea0003800000 */
.L_x_2237:
[----:B------:R-:W-:Y:S02]  /*27b0*/  HFMA2 R31, -RZ, RZ, 0, 4.76837158203125e-07 ;  /* 0x00000008ff1f7431 */ /* 0x000fe400000001ff */
[----:B------:R-:W-:-:S05]  /*27c0*/  FADD.FTZ R61, R61, R28 ;  /* 0x0000001c3d3d7221 */ /* 0x000fca0000010000 */
[----:B------:R-:W-:-:S07]  /*27d0*/  MOV R60, R61 ;  /* 0x0000003d003c7202 */ /* 0x000fce0000000f00 */
[----:B------:R-:W-:Y:S05]  /*27e0*/  WARPSYNC.COLLECTIVE R29, `(.L_x_2238) ;  /* 0x000000001d087348 */ /* 0x000fea0003c00000 */
[----:B------:R0:W1:Y:S02]  /*27f0*/  SHFL.BFLY P2, R28, R60, R31, R30 ;  /* 0x0c00001f3c1c7389 */ /* 0x000064000004001e */
[----:B01----:R-:W-:Y:S05]  /*2800*/  ENDCOLLECTIVE ;  /* 0x000000000000791b */ /* 0x003fea0003800000 */
.L_x_2238:
[----:B------:R-:W-:Y:S02]  /*2810*/  HFMA2 R31, -RZ, RZ, 0, 9.5367431640625e-07 ;  /* 0x00000010ff1f7431 */ /* 0x000fe400000001ff */
[----:B------:R-:W-:-:S05]  /*2820*/  FADD.FTZ R59, R61, R28 ;  /* 0x0000001c3d3b7221 */ /* 0x000fca0000010000 */
[----:B------:R-:W-:-:S07]  /*2830*/  MOV R60, R59 ;  /* 0x0000003b003c7202 */ /* 0x000fce0000000f00 */
[----:B------:R-:W-:Y:S05]  /*2840*/  WARPSYNC.COLLECTIVE R29, `(.L_x_2239) ;  /* 0x000000001d087348 */ /* 0x000fea0003c00000 */
[----:B------:R0:W1:Y:S02]  /*2850*/  SHFL.BFLY P2, R28, R60, R31, R30 ;  /* 0x0c00001f3c1c7389 */ /* 0x000064000004001e */
[----:B01----:R-:W-:Y:S05]  /*2860*/  ENDCOLLECTIVE ;  /* 0x000000000000791b */ /* 0x003fea0003800000 */
.L_x_2239:
[----:B------:R-:W-:Y:S05]  /*2870*/  BRA `(.L_x_2240) ;  /* 0xfffffff000907947 */ /* 0x000fea000383ffff */
.L_x_2241:
        /* <DEDUP_REMOVED lines=16> */
.L_x_20244:


//--------------------- .text._ZN10layer_norm13ln_fwd_kernelINS_13Kernel_traitsI6__halfS2_S2_S2_fjLj512ELj1ELj4ELj1ELj16ENS_18Kernel_traits_baseILj512ES2_S2_S2_S2_fjLj128EEEEELb1ELb0ELb0ELb0EEEvNS_9FwdParamsE --------------------------
	.section	.text._ZN10layer_norm13ln_fwd_kernelINS_13Kernel_traitsI6__halfS2_S2_S2_fjLj512ELj1ELj4ELj1ELj16ENS_18Kernel_traits_baseILj512ES2_S2_S2_S2_fjLj128EEEEELb1ELb0ELb0ELb0EEEvNS_9FwdParamsE,"ax",@progbits
	.align	128
        .global         _ZN10layer_norm13ln_fwd_kernelINS_13Kernel_traitsI6__halfS2_S2_S2_fjLj512ELj1ELj4ELj1ELj16ENS_18Kernel_traits_baseILj512ES2_S2_S2_S2_fjLj128EEEEELb1ELb0ELb0ELb0EEEvNS_9FwdParamsE
        .type           _ZN10layer_norm13ln_fwd_kernelINS_13Kernel_traitsI6__halfS2_S2_S2_fjLj512ELj1ELj4ELj1ELj16ENS_18Kernel_traits_baseILj512ES2_S2_S2_S2_fjLj128EEEEELb1ELb0ELb0ELb0EEEvNS_9FwdParamsE,@function
        .size           _ZN10layer_norm13ln_fwd_kernelINS_13Kernel_traitsI6__halfS2_S2_S2_fjLj512ELj1ELj4ELj1ELj16ENS_18Kernel_traits_baseILj512ES2_S2_S2_S2_fjLj128EEEEELb1ELb0ELb0ELb0EEEvNS_9FwdParamsE,(.L_x_20245 - _ZN10layer_norm13ln_fwd_kernelINS_13Kernel_traitsI6__halfS2_S2_S2_fjLj512ELj1ELj4ELj1ELj16ENS_18Kernel_traits_baseILj512ES2_S2_S2_S2_fjLj128EEEEELb1ELb0ELb0ELb0EEEvNS_9FwdParamsE)
        .other          _ZN10layer_norm13ln_fwd_kernelINS_13Kernel_traitsI6__halfS2_S2_S2_fjLj512ELj1ELj4ELj1ELj16ENS_18Kernel_traits_baseILj512ES2_S2_S2_S2_fjLj128EEEEELb1ELb0ELb0ELb0EEEvNS_9FwdParamsE,@"STO_CUDA_ENTRY STV_DEFAULT"
_ZN10layer_norm13ln_fwd_kernelINS_13Kernel_traitsI6__halfS2_S2_S2_fjLj512ELj1ELj4ELj1ELj16ENS_18Kernel_traits_baseILj512ES2_S2_S2_S2_fjLj128EEEEELb1ELb0ELb0ELb0EEEvNS_9FwdParamsE:
.text._ZN10layer_norm13ln_fwd_kernelINS_13Kernel_traitsI6__halfS2_S2_S2_fjLj512ELj1ELj4ELj1ELj16ENS_18Kernel_traits_baseILj512ES2_S2_S2_S2_fjLj128EEEEELb1ELb0ELb0ELb0EEEvNS_9FwdParamsE:
        /* <DEDUP_REMOVED lines=20> */
[----:B-----5:R-:W-:Y:S01]  /*0140*/  SHF.R.U32.HI R8, RZ, 0x5, R9 ;  /* 0x00000005ff087819 */ /* 0x020fe20000011609 */
[----:B------:R-:W-:-:S06]  /*0150*/  UISETP.NE.AND.EX UP0, UPT, UR11, URZ, UPT, UP0 ;  /* 0x000000ff0b00728c */ /* 0x000fcc000bf05300 */
[----:B------:R-:W3:Y:S01]  /*0160*/  LDC R10, c[0x0][0x360] ;  /* 0x0000d800ff0a7b82 */ /* 0x000ee20000000800 */
[----:B-1----:R-:W-:-:S06]  /*0170*/  USHF.L.U32 UR4, UR5, 0x2, URZ ;  /* 0x0000000205047899 */ /* 0x002fcc00080006ff */
[----:B------:R-:W-:Y:S01]  /*0180*/  LOP3.LUT R8, R8, UR4, RZ, 0xfc, !PT ;  /* 0x0000000408087c12 */ /* 0x000fe2000f8efcff */
[----:B---3--:R-:W-:Y:S01]  /*0190*/  IMAD R10, R10, UR5, R9 ;  /* 0x000000050a0a7c24 */ /* 0x008fe2000f8e0209 */
[----:B--2---:R-:W-:Y:S02]  /*01a0*/  @P0 R2UR UR6, R2 ;  /* 0x00000000020602ca */ /* 0x004fe400000e0000 */
[----:B------:R-:W-:Y:S02]  /*01b0*/  @P0 R2UR UR7, R3 ;  /* 0x00000000030702ca */ /* 0x000fe400000e0000 */
[----:B------:R-:W-:Y:S02]  /*01c0*/  SHF.R.S32.HI R2, RZ, 0x1f, R11 ;  /* 0x0000001fff027819 */ /* 0x000fe4000001140b */
[----:B0-----:R-:W-:Y:S02]  /*01d0*/  @P0 IADD3 R0, P1, PT, R4, R7, RZ ;  /* 0x0000000704000210 */ /* 0x001fe40007f3e0ff */
[----:B------:R-:W-:-:S02]  /*01e0*/  LEA.HI R2, R2, R11, RZ, 0x3 ;  /* 0x0000000b02027211 */ /* 0x000fc400078f18ff */
[C---:B------:R-:W-:Y:S01]  /*01f0*/  LOP3.LUT R11, R9.reuse, 0x1f, RZ, 0xc, !PT ;  /* 0x0000001f090b7812 */ /* 0x040fe200078e0cff */
[----:B------:R-:W-:Y:S01]  /*0200*/  @P0 IMAD.X R13, RZ, RZ, R5, P1 ;  /* 0x000000ffff0d0224 */ /* 0x000fe200008e0605 */
[----:B------:R-:W-:Y:S01]  /*0210*/  LOP3.LUT R9, R9, 0x1f, RZ, 0xc0, !PT ;  /* 0x0000001f09097812 */ /* 0x000fe200078ec0ff */
[----:B------:R-:W-:Y:S01]  /*0220*/  UIADD3 UR14, UPT, UPT, UR6, -0x61c88647, URZ ;  /* 0x9e3779b9060e7890 */ /* 0x000fe2000fffe0ff */
[----:B------:R-:W-:Y:S01]  /*0230*/  LEA.HI.SX32 R11, R2, R11, 0x1d ;  /* 0x0000000b020b7211 */ /* 0x000fe200078feaff */
        /* <DEDUP_REMOVED lines=32> */
.L_x_2245:
[----:B------:R-:W-:Y:S05]  /*0440*/  BSYNC.RECONVERGENT B1 ;  /* 0x0000000000017941 */ /* 0x000fea0003800200 */
.L_x_2244:
        /* <DEDUP_REMOVED lines=8> */
.L_x_2243:
        /* <DEDUP_REMOVED lines=15> */
.L_x_2246:
[----:B------:R-:W-:Y:S05]  /*05c0*/  BSYNC.RECONVERGENT B0 ;  /* 0x0000000000007941 */ /* 0x000fea0003800200 */
.L_x_2242:
[----:B------:R-:W1:Y:S02]  /*05d0*/  LDCU UR4, c[0x0][0x384] ;  /* 0x00007080ff0477ac */ /* 0x000e640008000800 */
[----:B-1----:R-:W-:-:S13]  /*05e0*/  ISETP.GE.AND P0, PT, R8, UR4, PT ;  /* 0x0000000408007c0c */ /* 0x002fda000bf06270 */
[----:B------:R-:W-:Y:S05]  /*05f0*/  @P0 EXIT ;  /* 0x000000000000094d */ /* 0x000fea0003800000 */
[----:B0-----:R-:W-:Y:S01]  /*0600*/  IMAD.HI.U32 R3, R10, -0x326172a9, RZ ;  /* 0xcd9e8d570a037827 */ /* 0x001fe200078e00ff */
[----:B------:R-:W0:Y:S01]  /*0610*/  LDCU.64 UR4, c[0x0][0x3e0] ;  /* 0x00007c00ff0477ac */ /* 0x000e220008000a00 */
[----:B------:R-:W-:Y:S02]  /*0620*/  BSSY B0, `(.L_x_2247) ;  /* 0x0000b92000007945 */ /* 0x000fe40003800000 */
        /* <DEDUP_REMOVED lines=58> */
[----:B------:R-:W-:Y:S01]  /*09d0*/  IMAD R2, R3, -0x2daee0ad, RZ ;  /* 0xd2511f5303027824 */ /* 0x000fe200078e02ff */
[----:B------:R-:W-:Y:S01]  /*09e0*/  LOP3.LUT R3, R0, 0x3, RZ, 0xc0, !PT ;  /* 0x0000000300037812 */ /* 0x000fe200078ec0ff */
[----:B------:R-:W-:-:S04]  /*09f0*/  IMAD.HI.U32 R5, R29, -0x2daee0ad, RZ ;  /* 0xd2511f531d057827 */ /* 0x000fc800078e00ff */
[----:B------:R-:W-:Y:S01]  /*0a00*/  IMAD.HI.U32 R4, R31, -0x326172a9, RZ ;  /* 0xcd9e8d571f047827 */ /* 0x000fe200078e00ff */
[----:B------:R-:W-:-:S03]  /*0a10*/  LOP3.LUT R5, R2, UR31, R5, 0x96, !PT ;  /* 0x0000001f02057c12 */ /* 0x000fc6000f8e9605 */
[----:B------:R-:W-:Y:S01]  /*0a20*/  IMAD.MOV.U32 R2, RZ, RZ, RZ ;  /* 0x000000ffff027224 */ /* 0x000fe200078e00ff */
[----:B------:R-:W-:Y:S01]  /*0a30*/  LOP3.LUT R4, R33, UR30, R4, 0x96, !PT ;  /* 0x0000001e21047c12 */ /* 0x000fe2000f8e9604 */
[----:B------:R-:W-:Y:S02]  /*0a40*/  IMAD R53, R29, -0x2daee0ad, RZ ;  /* 0xd2511f531d357824 */ /* 0x000fe400078e02ff */
[----:B0123--:R-:W-:-:S07]  /*0a50*/  IMAD R0, R31, -0x326172a9, RZ ;  /* 0xcd9e8d571f007824 */ /* 0x00ffce00078e02ff */
.L_x_2420:
        /* <DEDUP_REMOVED lines=15> */
[----:B--2---:R-:W-:Y:S01]  /*0b50*/  @P0 HADD2.F32 R54, -RZ, R28.H0_H0 ;  /* 0x2000001cff360230 */ /* 0x004fe20000004100 */
        /* <DEDUP_REMOVED lines=22> */
.L_x_20077:
[----:B------:R-:W-:Y:S05]  /*0cc0*/  BRX R38 -0xcd0                                     (*"BRANCH_TARGETS .L_x_20078,.L_x_20079,.L_x_20080"*) ;  /* 0xfffffff026cc7949 */ /* 0x000fea000383ffff */
.L_x_20080:
[----:B------:R-:W-:Y:S01]  /*0cd0*/  VIADD R38, R3, 0x1 ;  /* 0x0000000103267836 */ /* 0x000fe20000000000 */
[----:B------:R-:W-:Y:S01]  /*0ce0*/  MOV R36, R4 ;  /* 0x0000000400247202 */ /* 0x000fe20000000f00 */
[----:B------:R-:W-:Y:S01]  /*0cf0*/  IMAD.MOV.U32 R56, RZ, RZ, R53 ;  /* 0x000000ffff387224 */ /* 0x000fe200078e0035 */
[----:B------:R-:W-:Y:S06]  /*0d00*/  BRA `(.L_x_2252) ;  /* 0x0000000000f07947 */ /* 0x000fec0003800000 */
.L_x_20078:
[----:B------:R-:W-:Y:S01]  /*0d10*/  IMAD.MOV.U32 R56, RZ, RZ, R53 ;  /* 0x000000ffff387224 */ /* 0x000fe200078e0035 */
[----:B------:R-:W-:Y:S01]  /*0d20*/  MOV R36, R5 ;  /* 0x0000000500247202 */ /* 0x000fe20000000f00 */
[----:B------:R-:W-:Y:S01]  /*0d30*/  IMAD.MOV.U32 R38, RZ, RZ, 0x3 ;  /* 0x00000003ff267424 */ /* 0x000fe200078e00ff */
[----:B------:R-:W-:Y:S06]  /*0d40*/  BRA `(.L_x_2252) ;  /* 0x0000000000e07947 */ /* 0x000fec0003800000 */
.L_x_20079:
        /* <DEDUP_REMOVED lines=13> */
.L_x_2254:
[----:B------:R-:W-:Y:S05]  /*0e20*/  BSYNC.RECONVERGENT B3 ;  /* 0x0000000000037941 */ /* 0x000fea0003800200 */
.L_x_2253:
        /* <DEDUP_REMOVED lines=42> */
.L_x_2252:
[----:B------:R-:W-:Y:S05]  /*10d0*/  BSYNC.RECONVERGENT B2 ;  /* 0x0000000000027941 */ /* 0x000fea0003800200 */
.L_x_2251:
[----:B------:R-:W0:Y:S01]  /*10e0*/  LDC R57, c[0x0][0x408] ;  /* 0x00010200ff397b82 */ /* 0x000e220000000800 */
[----:B------:R-:W-:Y:S01]  /*10f0*/  I2FP.F32.U32 R36, R36 ;  /* 0x0000002400247245 */ /* 0x000fe20000201000 */
[----:B-----5:R-:W-:Y:S01]  /*1100*/  HADD2.F32 R3, -RZ, R28.H0_H0 ;  /* 0x2000001cff037230 */ /* 0x020fe20000004100 */
[----:B------:R-:W-:Y:S01]  /*1110*/  ISETP.NE.AND P1, PT, R38, 0x1, PT ;  /* 0x000000012600780c */ /* 0x000fe20003f25270 */
[----:B------:R-:W-:Y:S01]  /*1120*/  IMAD.MOV.U32 R51, RZ, RZ, 0x2f800000 ;  /* 0x2f800000ff337424 */ /* 0x000fe200078e00ff */
[----:B------:R-:W-:Y:S02]  /*1130*/  BSSY.RECONVERGENT B2, `(.L_x_2255) ;  /* 0x000004f000027945 */ /* 0x000fe40003800200 */
[----:B------:R-:W-:Y:S01]  /*1140*/  FMUL.FTZ R44, R3, R54 ;  /* 0x00000036032c7220 */ /* 0x000fe20000410000 */
[----:B------:R-:W1:Y:S01]  /*1150*/  LDC R55, c[0x0][0x404] ;  /* 0x00010100ff377b82 */ /* 0x000e620000000800 */
[----:B------:R-:W-:Y:S01]  /*1160*/  FFMA.FTZ R36, R36, R51, 1.1641532182693481445e-10 ;  /* 0x2f00000024247423 */ /* 0x000fe20000010033 */
[----:B------:R-:W-:-:S02]  /*1170*/  HADD2.F32 R3, -RZ, R32.H0_H0 ;  /* 0x20000020ff037230 */ /* 0x000fc40000004100 */
[----:B0-----:R-:W-:Y:S02]  /*1180*/  FMUL.FTZ R44, R44, R57 ;  /* 0x000000392c2c7220 */ /* 0x001fe40000410000 */
[----:B-1----:R-:W-:-:S04]  /*1190*/  FSETP.GTU.FTZ.AND P0, PT, R36, R55, PT ;  /* 0x000000372400720b */ /* 0x002fc80003f1c000 */
[----:B------:R-:W-:Y:S01]  /*11a0*/  FSEL R36, R44, RZ, !P0 ;  /* 0x000000ff2c247208 */ /* 0x000fe20004000000 */
[----:B------:R-:W-:Y:S01]  /*11b0*/  HFMA2 R44, -RZ, RZ, 0, 1.1920928955078125e-07 ;  /* 0x00000002ff2c7431 */ /* 0x000fe200000001ff */
[----:B------:R-:W-:-:S03]  /*11c0*/  PLOP3.LUT P0, PT, P0, PT, PT, 0x8, 0x80 ;  /* 0x000000000080781c */ /* 0x000fc6000070e170 */
[----:B------:R-:W-:Y:S01]  /*11d0*/  FADD.FTZ R36, R36, R3 ;  /* 0x0000000324247221 */ /* 0x000fe20000010000 */
        /* <DEDUP_REMOVED lines=11> */
.L_x_2257:
        /* <DEDUP_REMOVED lines=13> */
.L_x_2259:
[----:B------:R-:W-:Y:S05]  /*1360*/  BSYNC.RECONVERGENT B3 ;  /* 0x0000000000037941 */ /* 0x000fea0003800200 */
.L_x_2258:
        /* <DEDUP_REMOVED lines=43> */
.L_x_2256:
[----:B------:R-:W-:Y:S05]  /*1620*/  BSYNC.RECONVERGENT B2 ;  /* 0x0000000000027941 */ /* 0x000fea0003800200 */
.L_x_2255:
[----:B------:R-:W-:Y:S01]  /*1630*/  I2FP.F32.U32 R38, R3 ;  /* 0x0000000300267245 */ /* 0x000fe20000201000 */
[----:B------:R-:W-:Y:S01]  /*1640*/  HADD2.F32 R3, -RZ, R28.H1_H1 ;  /* 0x3000001cff037230 */ /* 0x000fe20000004100 */
[----:B------:R-:W-:Y:S01]  /*1650*/  ISETP.NE.AND P1, PT, R44, 0x1, PT ;  /* 0x000000012c00780c */ /* 0x000fe20003f25270 */
[----:B------:R-:W-:Y:S01]  /*1660*/  HADD2.F32 R39, -RZ, R32.H1_H1 ;  /* 0x30000020ff277230 */ /* 0x000fe20000004100 */
[----:B------:R-:W-:Y:S01]  /*1670*/  BSSY.RECONVERGENT B2, `(.L_x_2260) ;  /* 0x000004c000027945 */ /* 0x000fe20003800200 */
[----:B------:R-:W-:Y:S01]  /*1680*/  FFMA.FTZ R38, R38, R51, 1.1641532182693481445e-10 ;  /* 0x2f00000026267423 */ /* 0x000fe20000010033 */
[----:B------:R-:W-:Y:S01]  /*1690*/  FMUL.FTZ R28, R3, R54 ;  /* 0x00000036031c7220 */ /* 0x000fe20000410000 */
[----:B------:R-:W-:Y:S01]  /*16a0*/  IMAD.MOV.U32 R45, RZ, RZ, 0x2 ;  /* 0x00000002ff2d7424 */ /* 0x000fe200078e00ff */
[----:B------:R-:W-:Y:S02]  /*16b0*/  MOV R3, R0 ;  /* 0x0000000000037202 */ /* 0x000fe40000000f00 */
[----:B------:R-:W-:Y:S01]  /*16c0*/  FMUL.FTZ R28, R28, R57 ;  /* 0x000000391c1c7220 */ /* 0x000fe20000410000 */
[----:B------:R-:W-:-:S04]  /*16d0*/  FSETP.GTU.FTZ.AND P0, PT, R38, R55, PT ;  /* 0x000000372600720b */ /* 0x000fc80003f1c000 */
        /* <DEDUP_REMOVED lines=12> */
.L_x_2262:
        /* <DEDUP_REMOVED lines=13> */
.L_x_2264:
[----:B------:R-:W-:Y:S05]  /*1870*/  BSYNC.RECONVERGENT B3 ;  /* 0x0000000000037941 */ /* 0x000fea0003800200 */
.L_x_2263:
        /* <DEDUP_REMOVED lines=43> */
.L_x_2261:
[----:B------:R-:W-:Y:S05]  /*1b30*/  BSYNC.RECONVERGENT B2 ;  /* 0x0000000000027941 */ /* 0x000fea0003800200 */
.L_x_2260:
[----:B------:R-:W-:Y:S01]  /*1b40*/  I2FP.F32.U32 R28, R3 ;  /* 0x00000003001c7245 */ /* 0x000fe20000201000 */
[----:B------:R-:W-:Y:S01]  /*1b50*/  HADD2.F32 R3, -RZ, R29.H0_H0 ;  /* 0x2000001dff037230 */ /* 0x000fe20000004100 */
[----:B------:R-:W-:Y:S01]  /*1b60*/  ISETP.NE.AND P2, PT, R45, 0x1, PT ;  /* 0x000000012d00780c */ /* 0x000fe20003f45270 */
[----:B------:R-:W-:Y:S01]  /*1b70*/  BSSY.RECONVERGENT B2, `(.L_x_2265) ;  /* 0x000004d000027945 */ /* 0x000fe20003800200 */
[----:B------:R-:W-:Y:S02]  /*1b80*/  IMAD.MOV.U32 R44, RZ, RZ, 0x2 ;  /* 0x00000002ff2c7424 */ /* 0x000fe400078e00ff */
[----:B------:R-:W-:Y:S01]  /*1b90*/  FFMA.FTZ R28, R28, R51, 1.1641532182693481445e-10 ;  /* 0x2f0000001c1c7423 */ /* 0x000fe20000010033 */
[----:B------:R-:W-:Y:S01]  /*1ba0*/  FMUL.FTZ R32, R3, R54 ;  /* 0x0000003603207220 */ /* 0x000fe20000410000 */
[----:B------:R-:W-:-:S03]  /*1bb0*/  HADD2.F32 R3, -RZ, R33.H0_H0 ;  /* 0x20000021ff037230 */ /* 0x000fc60000004100 */
        /* <DEDUP_REMOVED lines=15> */
.L_x_2267:
        /* <DEDUP_REMOVED lines=13> */
.L_x_2269:
[----:B------:R-:W-:Y:S05]  /*1d80*/  BSYNC.RECONVERGENT B3 ;  /* 0x0000000000037941 */ /* 0x000fea0003800200 */
.L_x_2268:
        /* <DEDUP_REMOVED lines=41> */
[----:B------:R-:W-:Y:S01]  /*2020*/  LOP3.LUT R5, R58, UR31, R45, 0x96, !PT ;  /* 0x0000001f3a057c12 */ /* 0x000fe2000f8e962d */
[----:B------:R-:W-:-:S07]  /*2030*/  IMAD.MOV.U32 R44, RZ, RZ, RZ ;  /* 0x000000ffff2c7224 */ /* 0x000fce00078e00ff */
.L_x_2266:
[----:B------:R-:W-:Y:S05]  /*2040*/  BSYNC.RECONVERGENT B2 ;  /* 0x0000000000027941 */ /* 0x000fea0003800200 */
.L_x_2265:
[----:B------:R-:W-:Y:S01]  /*2050*/  I2FP.F32.U32 R28, R3 ;  /* 0x00000003001c7245 */ /* 0x000fe20000201000 */
[----:B------:R-:W-:Y:S01]  /*2060*/  HADD2.F32 R29, -RZ, R29.H1_H1 ;  /* 0x3000001dff1d7230 */ /* 0x000fe20000004100 */
[----:B------:R-:W-:Y:S01]  /*2070*/  ISETP.NE.AND P3, PT, R44, 0x1, PT ;  /* 0x000000012c00780c */ /* 0x000fe20003f65270 */
[----:B------:R-:W-:Y:S01]  /*2080*/  HADD2.F32 R45, -RZ, R33.H1_H1 ;  /* 0x30000021ff2d7230 */ /* 0x000fe20000004100 */
        /* <DEDUP_REMOVED lines=19> */
.L_x_2272:
        /* <DEDUP_REMOVED lines=13> */
.L_x_2274:
[----:B------:R-:W-:Y:S05]  /*2290*/  BSYNC.RECONVERGENT B3 ;  /* 0x0000000000037941 */ /* 0x000fea0003800200 */
.L_x_2273:
        /* <DEDUP_REMOVED lines=43> */
.L_x_2271:
[----:B------:R-:W-:Y:S05]  /*2550*/  BSYNC.RECONVERGENT B2 ;  /* 0x0000000000027941 */ /* 0x000fea0003800200 */
.L_x_2270:
[----:B------:R-:W-:Y:S01]  /*2560*/  I2FP.F32.U32 R28, R3 ;  /* 0x00000003001c7245 */ /* 0x000fe20000201000 */
[----:B------:R-:W-:Y:S01]  /*2570*/  HADD2.F32 R3, -RZ, R30.H0_H0 ;  /* 0x2000001eff037230 */ /* 0x000fe20000004100 */
[----:B------:R-:W-:Y:S01]  /*2580*/  ISETP.NE.AND P4, PT, R29, 0x1, PT ;  /* 0x000000011d00780c */ /* 0x000fe20003f85270 */
[----:B------:R-:W-:Y:S02]  /*2590*/  BSSY.RECONVERGENT B2, `(.L_x_2275) ;  /* 0x000004d000027945 */ /* 0x000fe40003800200 */
        /* <DEDUP_REMOVED lines=19> */
.L_x_2277:
        /* <DEDUP_REMOVED lines=13> */
.L_x_2279:
[----:B------:R-:W-:Y:S05]  /*27a0*/  BSYNC.RECONVERGENT B3 ;  /* 0x0000000000037941 */ /* 0x000fea0003800200 */
.L_x_2278:
        /* <DEDUP_REMOVED lines=39> */
[----:B------:R-:W-:Y:S02]  /*2a20*/  MOV R56, R28 ;  /* 0x0000001c00387202 */ /* 0x000fe40000000f00 */
[----:B------:R-:W-:Y:S01]  /*2a30*/  MOV R0, R32 ;  /* 0x0000002000007202 */ /* 0x000fe20000000f00 */
[----:B------:R-:W-:Y:S01]  /*2a40*/  IMAD.MOV.U32 R32, RZ, RZ, RZ ;  /* 0x000000ffff207224 */ /* 0x000fe200078e00ff */
[----:B------:R-:W-:-:S07]  /*2a50*/  LOP3.LUT R4, R4, UR30, R33, 0x96, !PT ;  /* 0x0000001e04047c12 */ /* 0x000fce000f8e9621 */
.L_x_2276:
[----:B------:R-:W-:Y:S05]  /*2a60*/  BSYNC.RECONVERGENT B2 ;  /* 0x0000000000027941 */ /* 0x000fea0003800200 */
.L_x_2275:
        /* <DEDUP_REMOVED lines=23> */
.L_x_2282:
        /* <DEDUP_REMOVED lines=13> */
.L_x_2284:
[----:B------:R-:W-:Y:S05]  /*2cb0*/  BSYNC.RECONVERGENT B3 ;  /* 0x0000000000037941 */ /* 0x000fea0003800200 */
.L_x_2283:
        /* <DEDUP_REMOVED lines=40> */
[----:B------:R-:W-:Y:S02]  /*2f40*/  HFMA2 R29, -RZ, RZ, 0, 0 ;  /* 0x00000000ff1d7431 */ /* 0x000fe400000001ff */
[----:B------:R-:W-:Y:S01]  /*2f50*/  IMAD.MOV.U32 R0, RZ, RZ, R32 ;  /* 0x000000ffff007224 */ /* 0x000fe200078e0020 */
[----:B------:R-:W-:-:S07]  /*2f60*/  LOP3.LUT R4, R4, UR30, R33, 0x96, !PT ;  /* 0x0000001e04047c12 */ /* 0x000fce000f8e9621 */
.L_x_2281:
[----:B------:R-:W-:Y:S05]  /*2f70*/  BSYNC.RECONVERGENT B2 ;  /* 0x0000000000027941 */ /* 0x000fea0003800200 */
.L_x_2280:
        /* <DEDUP_REMOVED lines=23> */
.L_x_2287:
        /* <DEDUP_REMOVED lines=15> */
.L_x_2289:
[----:B------:R-:W-:Y:S05]  /*31e0*/  BSYNC.RECONVERGENT B3 ;  /* 0x0000000000037941 */ /* 0x000fea0003800200 */
.L_x_2288:
        /* <DEDUP_REMOVED lines=43> */
.L_x_2286:
[----:B------:R-:W-:Y:S05]  /*34a0*/  BSYNC.RECONVERGENT B2 ;  /* 0x0000000000027941 */ /* 0x000fea0003800200 */
.L_x_2285:
[----:B------:R-:W-:Y:S01]  /*34b0*/  I2FP.F32.U32 R28, R30 ;  /* 0x0000001e001c7245 */ /* 0x000fe20000201000 */
[----:B------:R-:W-:Y:S01]  /*34c0*/  HADD2.F32 R31, -RZ, R31.H1_H1 ;  /* 0x3000001fff1f7230 */ /* 0x000fe20000004100 */
[----:B------:R-:W-:Y:S01]  /*34d0*/  F2FP.F16.F32.PACK_AB R29, R45, R38 ;  /* 0x000000262d1d723e */ /* 0x000fe200000000ff */
[----:B------:R-:W-:Y:S02]  /*34e0*/  HADD2.F32 R35, -RZ, R35.H1_H1 ;  /* 0x30000023ff237230 */ /* 0x000fe40000004100 */
[----:B------:R-:W-:Y:S01]  /*34f0*/  FFMA.FTZ R28, R28, R51, 1.1641532182693481445e-10 ;  /* 0x2f0000001c1c7423 */ /* 0x000fe20000010033 */
[----:B------:R-:W-:-:S04]  /*3500*/  FMUL.FTZ R30, R31, R54 ;  /* 0x000000361f1e7220 */ /* 0x000fc80000410000 */
[----:B------:R-:W-:Y:S01]  /*3510*/  FMUL.FTZ R30, R30, R57 ;  /* 0x000000391e1e7220 */ /* 0x000fe20000410000 */
[----:B------:R-:W-:Y:S02]  /*3520*/  FSETP.GTU.FTZ.AND P6, PT, R28, R55, PT ;  /* 0x000000371c00720b */ /* 0x000fe40003fdc000 */
[----:B------:R-:W-:Y:S02]  /*3530*/  F2FP.F16.F32.PACK_AB R28, R39, R36 ;  /* 0x00000024271c723e */ /* 0x000fe400000000ff */
[----:B------:R-:W-:Y:S02]  /*3540*/  FSEL R30, R30, RZ, !P6 ;  /* 0x000000ff1e1e7208 */ /* 0x000fe40007000000 */
[----:B------:R-:W-:-:S03]  /*3550*/  PLOP3.LUT P6, PT, P6, PT, PT, 0x8, 0x80 ;  /* 0x000000000080781c */ /* 0x000fc600037ce170 */
[----:B------:R-:W-:Y:S01]  /*3560*/  FADD.FTZ R51, R30, R35 ;  /* 0x000000231e337221 */ /* 0x000fe20000010000 */
[----:B------:R-:W-:-:S04]  /*3570*/  F2FP.F16.F32.PACK_AB R30, R47, R44 ;  /* 0x0000002c2f1e723e */ /* 0x000fc800000000ff */
[----:B------:R-:W-:Y:S01]  /*3580*/  F2FP.F16.F32.PACK_AB R31, R51, R48 ;  /* 0x00000030331f723e */ /* 0x000fe200000000ff */
[----:B------:R-:W-:Y:S06]  /*3590*/  BRA `(.L_x_2290) ;  /* 0x0000002800107947 */ /* 0x000fec0003800000 */
.L_x_2250:
        /* <DEDUP_REMOVED lines=16> */
.L_x_2293:
        /* <DEDUP_REMOVED lines=13> */
.L_x_2295:
[----:B------:R-:W-:Y:S05]  /*3770*/  BSYNC.RECONVERGENT B3 ;  /* 0x0000000000037941 */ /* 0x000fea0003800200 */
.L_x_2294:
        /* <DEDUP_REMOVED lines=41> */
[----:B------:R-:W-:-:S07]  /*3a10*/  IMAD.MOV.U32 R32, RZ, RZ, R53 ;  /* 0x000000ffff207224 */ /* 0x000fce00078e0035 */
.L_x_2292:
[----:B------:R-:W-:Y:S05]  /*3a20*/  BSYNC.RECONVERGENT B2 ;  /* 0x0000000000027941 */ /* 0x000fea0003800200 */
.L_x_2291:
[----:B------:R-:W0:Y:S01]  /*3a30*/  LDC R51, c[0x0][0x404] ;  /* 0x00010100ff337b82 */ /* 0x000e220000000800 */
[----:B------:R-:W-:Y:S01]  /*3a40*/  I2FP.F32.U32 R3, R32 ;  /* 0x0000002000037245 */ /* 0x000fe20000201000 */
[----:B------:R-:W-:Y:S01]  /*3a50*/  IMAD.MOV.U32 R34, RZ, RZ, 0x2f800000 ;  /* 0x2f800000ff227424 */ /* 0x000fe200078e00ff */
[----:B------:R-:W-:Y:S01]  /*3a60*/  ISETP.NE.AND P1, PT, R38, 0x1, PT ;  /* 0x000000012600780c */ /* 0x000fe20003f25270 */
[----:B-----5:R-:W-:Y:S01]  /*3a70*/  HADD2.F32 R33, -RZ, R28.H0_H0 ;  /* 0x2000001cff217230 */ /* 0x020fe20000004100 */
[----:B------:R-:W-:Y:S01]  /*3a80*/  BSSY.RECONVERGENT B2, `(.L_x_2296) ;  /* 0x000004d000027945 */ /* 0x000fe20003800200 */
[----:B------:R-:W-:Y:S01]  /*3a90*/  FFMA.FTZ R32, R3, R34, 1.1641532182693481445e-10 ;  /* 0x2f00000003207423 */ /* 0x000fe20000010022 */
[----:B------:R-:W-:Y:S01]  /*3aa0*/  HFMA2 R44, -RZ, RZ, 0, 1.1920928955078125e-07 ;  /* 0x00000002ff2c7431 */ /* 0x000fe200000001ff */
[----:B------:R-:W1:Y:S01]  /*3ab0*/  LDC R35, c[0x0][0x408] ;  /* 0x00010200ff237b82 */ /* 0x000e620000000800 */
[----:B------:R-:W-:Y:S01]  /*3ac0*/  FMUL.FTZ R36, R33, R54 ;  /* 0x0000003621247220 */ /* 0x000fe20000410000 */
[----:B------:R-:W-:Y:S01]  /*3ad0*/  IMAD.MOV.U32 R3, RZ, RZ, R0 ;  /* 0x000000ffff037224 */ /* 0x000fe200078e0000 */
[----:B0-----:R-:W-:-:S04]  /*3ae0*/  FSETP.GTU.FTZ.AND P0, PT, R32, R51, PT ;  /* 0x000000332000720b */ /* 0x001fc80003f1c000 */
        /* <DEDUP_REMOVED lines=13> */
.L_x_2298:
        /* <DEDUP_REMOVED lines=13> */
.L_x_2300:
[----:B------:R-:W-:Y:S05]  /*3c90*/  BSYNC.RECONVERGENT B3 ;  /* 0x0000000000037941 */ /* 0x000fea0003800200 */
.L_x_2299:
        /* <DEDUP_REMOVED lines=43> */
.L_x_2297:
[----:B------:R-:W-:Y:S05]  /*3f50*/  BSYNC.RECONVERGENT B2 ;  /* 0x0000000000027941 */ /* 0x000fea0003800200 */
.L_x_2296:
[----:B------:R-:W-:Y:S01]  /*3f60*/  ISETP.NE.AND P2, PT, R44, 0x1, PT ;  /* 0x000000012c00780c */ /* 0x000fe20003f45270 */
[----:B------:R-:W-:Y:S01]  /*3f70*/  HADD2.F32 R33, -RZ, R28.H1_H1 ;  /* 0x3000001cff217230 */ /* 0x000fe20000004100 */
[----:B------:R-:W-:Y:S01]  /*3f80*/  I2FP.F32.U32 R3, R3 ;  /* 0x0000000300037245 */ /* 0x000fe20000201000 */
[----:B------:R-:W-:Y:S01]  /*3f90*/  BSSY.RECONVERGENT B2, `(.L_x_2301) ;  /* 0x000004b000027945 */ /* 0x000fe20003800200 */
[----:B------:R-:W-:Y:S02]  /*3fa0*/  IMAD.MOV.U32 R45, RZ, RZ, 0x2 ;  /* 0x00000002ff2d7424 */ /* 0x000fe400078e00ff */
[----:B------:R-:W-:Y:S01]  /*3fb0*/  FMUL.FTZ R32, R33, R54 ;  /* 0x0000003621207220 */ /* 0x000fe20000410000 */
[----:B------:R-:W-:Y:S01]  /*3fc0*/  FFMA.FTZ R28, R3, R34, 1.1641532182693481445e-10 ;  /* 0x2f000000031c7423 */ /* 0x000fe20000010022 */
[----:B------:R-:W-:Y:S02]  /*3fd0*/  MOV R3, R0 ;  /* 0x0000000000037202 */ /* 0x000fe40000000f00 */
[----:B------:R-:W-:-:S02]  /*3fe0*/  FMUL.FTZ R32, R32, R35 ;  /* 0x0000002320207220 */ /* 0x000fc40000410000 */
[----:B------:R-:W-:-:S04]  /*3ff0*/  FSETP.GTU.FTZ.AND P1, PT, R28, R51, PT ;  /* 0x000000331c00720b */ /* 0x000fc80003f3c000 */
        /* <DEDUP_REMOVED lines=11> */
.L_x_2303:
        /* <DEDUP_REMOVED lines=13> */
.L_x_2305:
[----:B------:R-:W-:Y:S05]  /*4180*/  BSYNC.RECONVERGENT B3 ;  /* 0x0000000000037941 */ /* 0x000fea0003800200 */
.L_x_2304:
        /* <DEDUP_REMOVED lines=43> */
.L_x_2302:
[----:B------:R-:W-:Y:S05]  /*4440*/  BSYNC.RECONVERGENT B2 ;  /* 0x0000000000027941 */ /* 0x000fea0003800200 */
.L_x_2301:
[----:B------:R-:W-:Y:S01]  /*4450*/  ISETP.NE.AND P3, PT, R45, 0x1, PT ;  /* 0x000000012d00780c */ /* 0x000fe20003f65270 */
[----:B------:R-:W-:Y:S01]  /*4460*/  HADD2.F32 R33, -RZ, R29.H0_H0 ;  /* 0x2000001dff217230 */ /* 0x000fe20000004100 */
[----:B------:R-:W-:Y:S01]  /*4470*/  I2FP.F32.U32 R3, R3 ;  /* 0x0000000300037245 */ /* 0x000fe20000201000 */
[----:B------:R-:W-:Y:S03]  /*4480*/  BSSY.RECONVERGENT B2, `(.L_x_2306) ;  /* 0x000004b000027945 */ /* 0x000fe60003800200 */
[----:B------:R-:W-:Y:S01]  /*4490*/  FMUL.FTZ R32, R33, R54 ;  /* 0x0000003621207220 */ /* 0x000fe20000410000 */
[----:B------:R-:W-:Y:S01]  /*44a0*/  FFMA.FTZ R28, R3, R34, 1.1641532182693481445e-10 ;  /* 0x2f000000031c7423 */ /* 0x000fe20000010022 */
[----:B------:R-:W-:Y:S02]  /*44b0*/  HFMA2 R33, -RZ, RZ, 0, 1.1920928955078125e-07 ;  /* 0x00000002ff217431 */ /* 0x000fe400000001ff */
[----:B------:R-:W-:-:S02]  /*44c0*/  IMAD.MOV.U32 R3, RZ, RZ, R0 ;  /* 0x000000ffff037224 */ /* 0x000fc400078e0000 */
[----:B------:R-:W-:Y:S01]  /*44d0*/  FMUL.FTZ R32, R32, R35 ;  /* 0x0000002320207220 */ /* 0x000fe20000410000 */
[----:B------:R-:W-:-:S04]  /*44e0*/  FSETP.GTU.FTZ.AND P2, PT, R28, R51, PT ;  /* 0x000000331c00720b */ /* 0x000fc80003f5c000 */
        /* <DEDUP_REMOVED lines=11> */
.L_x_2308:
        /* <DEDUP_REMOVED lines=13> */
.L_x_2310:
[----:B------:R-:W-:Y:S05]  /*4670*/  BSYNC.RECONVERGENT B3 ;  /* 0x0000000000037941 */ /* 0x000fea0003800200 */
.L_x_2309:
        /* <DEDUP_REMOVED lines=43> */
.L_x_2307:
[----:B------:R-:W-:Y:S05]  /*4930*/  BSYNC.RECONVERGENT B2 ;  /* 0x0000000000027941 */ /* 0x000fea0003800200 */
.L_x_2306:
        /* <DEDUP_REMOVED lines=21> */
.L_x_2313:
        /* <DEDUP_REMOVED lines=13> */
.L_x_2315:
[----:B------:R-:W-:Y:S05]  /*4b60*/  BSYNC.RECONVERGENT B3 ;  /* 0x0000000000037941 */ /* 0x000fea0003800200 */
.L_x_2314:
        /* <DEDUP_REMOVED lines=43> */
.L_x_2312:
[----:B------:R-:W-:Y:S05]  /*4e20*/  BSYNC.RECONVERGENT B2 ;  /* 0x0000000000027941 */ /* 0x000fea0003800200 */
.L_x_2311:
[----:B------:R-:W-:Y:S01]  /*4e30*/  I2FP.F32.U32 R3, R3 ;  /* 0x0000000300037245 */ /* 0x000fe20000201000 */
[----:B------:R-:W-:Y:S01]  /*4e40*/  HADD2.F32 R29, -RZ, R30.H0_H0 ;  /* 0x2000001eff1d7230 */ /* 0x000fe20000004100 */
[----:B------:R-:W-:Y:S01]  /*4e50*/  ISETP.NE.AND P4, PT, R47, 0x1, PT ;  /* 0x000000012f00780c */ /* 0x000fe20003f85270 */
[----:B------:R-:W-:Y:S02]  /*4e60*/  BSSY.RECONVERGENT B2, `(.L_x_2316) ;  /* 0x000004b000027945 */ /* 0x000fe40003800200 */
[----:B------:R-:W-:Y:S01]  /*4e70*/  FFMA.FTZ R28, R3, R34, 1.1641532182693481445e-10 ;  /* 0x2f000000031c7423 */ /* 0x000fe20000010022 */
[----:B------:R-:W-:Y:S01]  /*4e80*/  FMUL.FTZ R32, R29, R54 ;  /* 0x000000361d207220 */ /* 0x000fe20000410000 */
[----:B------:R-:W-:-:S03]  /*4e90*/  IMAD.MOV.U32 R3, RZ, RZ, R0 ;  /* 0x000000ffff037224 */ /* 0x000fc600078e0000 */
[----:B------:R-:W-:Y:S01]  /*4ea0*/  FMUL.FTZ R32, R32, R35 ;  /* 0x0000002320207220 */ /* 0x000fe20000410000 */
[----:B------:R-:W-:-:S04]  /*4eb0*/  FSETP.GTU.FTZ.AND P3, PT, R28, R51, PT ;  /* 0x000000331c00720b */ /* 0x000fc80003f7c000 */
[----:B------:R-:W-:Y:S01]  /*4ec0*/  FSEL R44, R32, RZ, !P3 ;  /* 0x000000ff202c7208 */ /* 0x000fe20005800000 */
[----:B------:R-:W-:Y:S01]  /*4ed0*/  HFMA2 R32, -RZ, RZ, 0, 1.1920928955078125e-07 ;  /* 0x00000002ff207431 */ /* 0x000fe200000001ff */
        /* <DEDUP_REMOVED lines=10> */
.L_x_2318:
        /* <DEDUP_REMOVED lines=13> */
.L_x_2320:
[----:B------:R-:W-:Y:S05]  /*5050*/  BSYNC.RECONVERGENT B3 ;  /* 0x0000000000037941 */ /* 0x000fea0003800200 */
.L_x_2319:
        /* <DEDUP_REMOVED lines=42> */
[----:B------:R-:W-:-:S07]  /*5300*/  HFMA2 R32, -RZ, RZ, 0, 0 ;  /* 0x00000000ff207431 */ /* 0x000fce00000001ff */
.L_x_2317:
[----:B------:R-:W-:Y:S05]  /*5310*/  BSYNC.RECONVERGENT B2 ;  /* 0x0000000000027941 */ /* 0x000fea0003800200 */
.L_x_2316:
[----:B------:R-:W-:Y:S01]  /*5320*/  I2FP.F32.U32 R3, R3 ;  /* 0x0000000300037245 */ /* 0x000fe20000201000 */
[----:B------:R-:W-:Y:S01]  /*5330*/  HADD2.F32 R29, -RZ, R30.H1_H1 ;  /* 0x3000001eff1d7230 */ /* 0x000fe20000004100 */
        /* <DEDUP_REMOVED lines=19> */
.L_x_2323:
        /* <DEDUP_REMOVED lines=13> */
.L_x_2325:
[----:B------:R-:W-:Y:S05]  /*5540*/  BSYNC.RECONVERGENT B3 ;  /* 0x0000000000037941 */ /* 0x000fea0003800200 */
.L_x_2324:
        /* <DEDUP_REMOVED lines=36> */
[----:B------:R-:W-:-:S05]  /*5790*/  IMAD.WIDE.U32 R28, R29, -0x326172a9, RZ ;  /* 0xcd9e8d571d1c7825 */ /* 0x000fca00078e00ff */
[----:B------:R-:W-:Y:S02]  /*57a0*/  LOP3.LUT R4, R4, UR30, R29, 0x96, !PT ;  /* 0x0000001e04047c12 */ /* 0x000fe4000f8e961d */
[----:B------:R-:W-:Y:S01]  /*57b0*/  MOV R0, R28 ;  /* 0x0000001c00007202 */ /* 0x000fe20000000f00 */
[----:B------:R-:W-:-:S04]  /*57c0*/  IMAD.WIDE.U32 R28, R3, -0x2daee0ad, RZ ;  /* 0xd2511f53031c7825 */ /* 0x000fc800078e00ff */
[----:B------:R-:W-:Y:S01]  /*57d0*/  IMAD.MOV.U32 R3, RZ, RZ, R56 ;  /* 0x000000ffff037224 */ /* 0x000fe200078e0038 */
[----:B------:R-:W-:Y:S02]  /*57e0*/  LOP3.LUT R5, R32, UR31, R29, 0x96, !PT ;  /* 0x0000001f20057c12 */ /* 0x000fe4000f8e961d */
[----:B------:R-:W-:-:S07]  /*57f0*/  MOV R56, R28 ;  /* 0x0000001c00387202 */ /* 0x000fce0000000f00 */
.L_x_2322:
[----:B------:R-:W-:Y:S05]  /*5800*/  BSYNC.RECONVERGENT B2 ;  /* 0x0000000000027941 */ /* 0x000fea0003800200 */
.L_x_2321:
[----:B------:R-:W-:Y:S01]  /*5810*/  I2FP.F32.U32 R3, R3 ;  /* 0x0000000300037245 */ /* 0x000fe20000201000 */
[----:B------:R-:W-:Y:S01]  /*5820*/  HADD2.F32 R29, -RZ, R31.H0_H0 ;  /* 0x2000001fff1d7230 */ /* 0x000fe20000004100 */
[----:B------:R-:W-:Y:S01]  /*5830*/  ISETP.NE.AND P6, PT, R33, 0x1, PT ;  /* 0x000000012100780c */ /* 0x000fe20003fc5270 */
[----:B------:R-:W-:Y:S02]  /*5840*/  BSSY.RECONVERGENT B2, `(.L_x_2326) ;  /* 0x000004d000027945 */ /* 0x000fe40003800200 */
[----:B------:R-:W-:Y:S01]  /*5850*/  FFMA.FTZ R28, R3, R34, 1.1641532182693481445e-10 ;  /* 0x2f000000031c7423 */ /* 0x000fe20000010022 */
[----:B------:R-:W-:Y:S01]  /*5860*/  FMUL.FTZ R30, R29, R54 ;  /* 0x000000361d1e7220 */ /* 0x000fe20000410000 */
[----:B------:R-:W-:-:S03]  /*5870*/  HFMA2 R3, -RZ, RZ, 0, 1.1920928955078125e-07 ;  /* 0x00000002ff037431 */ /* 0x000fc600000001ff */
        /* <DEDUP_REMOVED lines=14> */
.L_x_2328:
        /* <DEDUP_REMOVED lines=15> */
.L_x_2330:
[----:B------:R-:W-:Y:S05]  /*5a50*/  BSYNC.RECONVERGENT B3 ;  /* 0x0000000000037941 */ /* 0x000fea0003800200 */
.L_x_2329:
        /* <DEDUP_REMOVED lines=43> */
.L_x_2327:
[----:B------:R-:W-:Y:S05]  /*5d10*/  BSYNC.RECONVERGENT B2 ;  /* 0x0000000000027941 */ /* 0x000fea0003800200 */
.L_x_2326:
[----:B------:R-:W-:Y:S01]  /*5d20*/  I2FP.F32.U32 R29, R30 ;  /* 0x0000001e001d7245 */ /* 0x000fe20000201000 */
[----:B------:R-:W-:Y:S01]  /*5d30*/  HADD2.F32 R31, -RZ, R31.H1_H1 ;  /* 0x3000001fff1f7230 */ /* 0x000fe20000004100 */
[----:B------:R-:W-:-:S03]  /*5d40*/  F2FP.F16.F32.PACK_AB R30, R47, R44 ;  /* 0x0000002c2f1e723e */ /* 0x000fc600000000ff */
[----:B------:R-:W-:Y:S01]  /*5d50*/  FFMA.FTZ R34, R29, R34, 1.1641532182693481445e-10 ;  /* 0x2f0000001d227423 */ /* 0x000fe20000010022 */
[----:B------:R-:W-:Y:S01]  /*5d60*/  FMUL.FTZ R28, R31, R54 ;  /* 0x000000361f1c7220 */ /* 0x000fe20000410000 */
[----:B------:R-:W-:-:S03]  /*5d70*/  F2FP.F16.F32.PACK_AB R29, R45, R38 ;  /* 0x000000262d1d723e */ /* 0x000fc600000000ff */
[----:B------:R-:W-:Y:S01]  /*5d80*/  FMUL.FTZ R28, R28, R35 ;  /* 0x000000231c1c7220 */ /* 0x000fe20000410000 */
[----:B------:R-:W-:-:S04]  /*5d90*/  FSETP.GTU.FTZ.AND P6, PT, R34, R51, PT ;  /* 0x000000332200720b */ /* 0x000fc80003fdc000 */
[----:B------:R-:W-:Y:S02]  /*5da0*/  FSEL R51, R28, RZ, !P6 ;  /* 0x000000ff1c337208 */ /* 0x000fe40007000000 */
[----:B------:R-:W-:Y:S02]  /*5db0*/  PLOP3.LUT P6, PT, P6, PT, PT, 0x8, 0x80 ;  /* 0x000000000080781c */ /* 0x000fe400037ce170 */
[----:B------:R-:W-:Y:S02]  /*5dc0*/  F2FP.F16.F32.PACK_AB R28, R39, R36 ;  /* 0x00000024271c723e */ /* 0x000fe400000000ff */
[----:B------:R-:W-:-:S09]  /*5dd0*/  F2FP.F16.F32.PACK_AB R31, R51, R48 ;  /* 0x00000030331f723e */ /* 0x000fd200000000ff */
.L_x_2290:
        /* <DEDUP_REMOVED lines=10> */
[----:B------:R-:W-:Y:S02]  /*5e80*/  LOP3.LUT R53, R53, R55, R58, 0xfe, !PT ;  /* 0x0000003735357212 */ /* 0x000fe400078efe3a */
[----:B------:R-:W-:Y:S02]  /*5e90*/  SEL R59, RZ, 0x1, !P3 ;  /* 0x00000001ff3b7807 */ /* 0x000fe40005800000 */
[----:B------:R-:W-:Y:S02]  /*5ea0*/  SEL R58, RZ, 0x1, !P6 ;  /* 0x00000001ff3a7807 */ /* 0x000fe40007000000 */
[----:B------:R-:W-:Y:S01]  /*5eb0*/  LOP3.LUT R59, R60, R59, RZ, 0xfc, !PT ;  /* 0x0000003b3c3b7212 */ /* 0x000fe200078efcff */
[----:B0-----:R-:W-:Y:S01]  /*5ec0*/  IMAD.WIDE.U32 R34, R46, 0x10, R34 ;  /* 0x000000102e227825 */ /* 0x001fe200078e0022 */
[----:B------:R-:W-:-:S02]  /*5ed0*/  LOP3.LUT R58, R53, R58, RZ, 0xfc, !PT ;  /* 0x0000003a353a7212 */ /* 0x000fc400078efcff */
[C---:B------:R-:W-:Y:S01]  /*5ee0*/  IADD3 R55, PT, PT, R46.reuse, 0x20, RZ ;  /* 0x000000202e377810 */ /* 0x040fe20007ffe0ff */
[----:B------:R-:W-:Y:S01]  /*5ef0*/  IMAD.MOV.U32 R53, RZ, RZ, R56 ;  /* 0x000000ffff357224 */ /* 0x000fe200078e0038 */
[----:B------:R0:W-:Y:S01]  /*5f00*/  STG.E.128 desc[UR8][R34.64], R28 ;  /* 0x0000001c22007986 */ /* 0x0001e2000c101d08 */
[----:B-1----:R-:W-:-:S05]  /*5f10*/  IMAD.WIDE.U32 R32, R46, 0x8, R32 ;  /* 0x000000082e207825 */ /* 0x002fca00078e0020 */
[----:B------:R0:W-:Y:S02]  /*5f20*/  STG.E.64 desc[UR8][R32.64], R58 ;  /* 0x0000003a20007986 */ /* 0x0001e4000c101b08 */
.L_x_2249:
[----:B------:R-:W-:Y:S05]  /*5f30*/  BSYNC.RECONVERGENT B1 ;  /* 0x0000000000017941 */ /* 0x000fea0003800200 */
.L_x_2248:
        /* <DEDUP_REMOVED lines=28> */
.L_x_2336:
        /* <DEDUP_REMOVED lines=13> */
.L_x_2338:
[----:B------:R-:W-:Y:S05]  /*61d0*/  BSYNC.RECONVERGENT B3 ;  /* 0x0000000000037941 */ /* 0x000fea0003800200 */
.L_x_2337:
        /* <DEDUP_REMOVED lines=42> */
.L_x_2335:
[----:B------:R-:W-:Y:S05]  /*6480*/  BSYNC.RECONVERGENT B2 ;  /* 0x0000000000027941 */ /* 0x000fea0003800200 */
.L_x_2334:
[----:B------:R-:W0:Y:S01]  /*6490*/  LDC R59, c[0x0][0x408] ;  /* 0x00010200ff3b7b82 */ /* 0x000e220000000800 */
[----:B------:R-:W-:Y:S01]  /*64a0*/  I2FP.F32.U32 R3, R37 ;  /* 0x0000002500037245 */ /* 0x000fe20000201000 */
[----:B------:R-:W-:Y:S02]  /*64b0*/  HFMA2 R52, -RZ, RZ, 0.1171875, 0 ;  /* 0x2f800000ff347431 */ /* 0x000fe400000001ff */
[----:B-----5:R-:W-:Y:S01]  /*64c0*/  HADD2.F32 R37, -RZ, R28.H0_H0 ;  /* 0x2000001cff257230 */ /* 0x020fe20000004100 */
[----:B------:R-:W-:Y:S01]  /*64d0*/  ISETP.NE.AND P2, PT, R40, 0x1, PT ;  /* 0x000000012800780c */ /* 0x000fe20003f45270 */
[----:B------:R-:W-:Y:S01]  /*64e0*/  HADD2.F32 R50, -RZ, R32.H0_H0 ;  /* 0x20000020ff327230 */ /* 0x000fe20000004100 */
[----:B------:R-:W-:Y:S01]  /*64f0*/  BSSY.RECONVERGENT B2, `(.L_x_2339) ;  /* 0x000004e000027945 */ /* 0x000fe20003800200 */
[----:B------:R-:W-:Y:S01]  /*6500*/  FFMA.FTZ R3, R3, R52, 1.1641532182693481445e-10 ;  /* 0x2f00000003037423 */ /* 0x000fe20000010034 */
[----:B------:R-:W1:Y:S01]  /*6510*/  LDC R58, c[0x0][0x404] ;  /* 0x00010100ff3a7b82 */ /* 0x000e620000000800 */
[----:B------:R-:W-:-:S04]  /*6520*/  FMUL.FTZ R42, R37, R54 ;  /* 0x00000036252a7220 */ /* 0x000fc80000410000 */
[----:B0-----:R-:W-:Y:S01]  /*6530*/  FMUL.FTZ R42, R42, R59 ;  /* 0x0000003b2a2a7220 */ /* 0x001fe20000410000 */
[----:B-1----:R-:W-:Y:S02]  /*6540*/  FSETP.GTU.FTZ.AND P1, PT, R3, R58, PT ;  /* 0x0000003a0300720b */ /* 0x002fe40003f3c000 */
[----:B------:R-:W-:Y:S02]  /*6550*/  MOV R3, R0 ;  /* 0x0000000000037202 */ /* 0x000fe40000000f00 */
[----:B------:R-:W-:Y:S01]  /*6560*/  FSEL R37, R42, RZ, !P1 ;  /* 0x000000ff2a257208 */ /* 0x000fe20004800000 */
[----:B------:R-:W-:Y:S01]  /*6570*/  IMAD.MOV.U32 R42, RZ, RZ, 0x2 ;  /* 0x00000002ff2a7424 */ /* 0x000fe200078e00ff */
[----:B------:R-:W-:-:S03]  /*6580*/  PLOP3.LUT P1, PT, P1, PT, PT, 0x8, 0x80 ;  /* 0x000000000080781c */ /* 0x000fc60000f2e170 */
[----:B------:R-:W-:Y:S01]  /*6590*/  FADD.FTZ R37, R37, R50 ;  /* 0x0000003225257221 */ /* 0x000fe20000010000 */
        /* <DEDUP_REMOVED lines=10> */
.L_x_2341:
        /* <DEDUP_REMOVED lines=13> */
.L_x_2343:
[----:B------:R-:W-:Y:S05]  /*6710*/  BSYNC.RECONVERGENT B3 ;  /* 0x0000000000037941 */ /* 0x000fea0003800200 */
.L_x_2342:
        /* <DEDUP_REMOVED lines=43> */
.L_x_2340:
[----:B------:R-:W-:Y:S05]  /*69d0*/  BSYNC.RECONVERGENT B2 ;  /* 0x0000000000027941 */ /* 0x000fea0003800200 */
.L_x_2339:
[----:B------:R-:W-:Y:S01]  /*69e0*/  I2FP.F32.U32 R3, R3 ;  /* 0x0000000300037245 */ /* 0x000fe20000201000 */
[----:B------:R-:W-:Y:S01]  /*69f0*/  HADD2.F32 R41, -RZ, R28.H1_H1 ;  /* 0x3000001cff297230 */ /* 0x000fe20000004100 */
[----:B------:R-:W-:Y:S01]  /*6a00*/  ISETP.NE.AND P2, PT, R42, 0x1, PT ;  /* 0x000000012a00780c */ /* 0x000fe20003f45270 */
[----:B------:R-:W-:Y:S02]  /*6a10*/  BSSY.RECONVERGENT B2, `(.L_x_2344) ;  /* 0x000004e000027945 */ /* 0x000fe40003800200 */
[----:B------:R-:W-:Y:S01]  /*6a20*/  FFMA.FTZ R3, R3, R52, 1.1641532182693481445e-10 ;  /* 0x2f00000003037423 */ /* 0x000fe20000010034 */
[----:B------:R-:W-:-:S04]  /*6a30*/  FMUL.FTZ R28, R41, R54 ;  /* 0x00000036291c7220 */ /* 0x000fc80000410000 */
[----:B------:R-:W-:Y:S01]  /*6a40*/  FMUL.FTZ R28, R28, R59 ;  /* 0x0000003b1c1c7220 */ /* 0x000fe20000410000 */
[----:B------:R-:W-:Y:S01]  /*6a50*/  FSETP.GTU.FTZ.AND P1, PT, R3, R58, PT ;  /* 0x0000003a0300720b */ /* 0x000fe20003f3c000 */
[----:B------:R-:W-:Y:S02]  /*6a60*/  HADD2.F32 R3, -RZ, R32.H1_H1 ;  /* 0x30000020ff037230 */ /* 0x000fe40000004100 */
[----:B------:R-:W-:Y:S01]  /*6a70*/  HFMA2 R32, -RZ, RZ, 0, 1.1920928955078125e-07 ;  /* 0x00000002ff207431 */ /* 0x000fe200000001ff */
[----:B------:R-:W-:Y:S02]  /*6a80*/  FSEL R28, R28, RZ, !P1 ;  /* 0x000000ff1c1c7208 */ /* 0x000fe40004800000 */
        /* <DEDUP_REMOVED lines=13> */
.L_x_2346:
        /* <DEDUP_REMOVED lines=13> */
.L_x_2348:
[----:B------:R-:W-:Y:S05]  /*6c30*/  BSYNC.RECONVERGENT B3 ;  /* 0x0000000000037941 */ /* 0x000fea0003800200 */
.L_x_2347:
[----:B------:R-:W-:Y:S01]  /*6c40*/  IMAD.WIDE.U32 R4, R10, -0x326172a9, RZ ;  /* 0xcd9e8d570a047825 */ /* 0x000fe200078e00ff */
[----:B------:R-:W-:-:S03]  /*6c50*/  LOP3.LUT R42, R2, UR7, R61, 0x96, !PT ;  /* 0x00000007022a7c12 */ /* 0x000fc6000f8e963d */
[----:B------:R-:W-:Y:S01]  /*6c60*/  HFMA2 R32, -RZ, RZ, 0, 0 ;  /* 0x00000000ff207431 */ /* 0x000fe200000001ff */
        /* <DEDUP_REMOVED lines=40> */
.L_x_2345:
[----:B------:R-:W-:Y:S05]  /*6ef0*/  BSYNC.RECONVERGENT B2 ;  /* 0x0000000000027941 */ /* 0x000fea0003800200 */
.L_x_2344:
        /* <DEDUP_REMOVED lines=9> */
[----:B------:R-:W-:Y:S02]  /*6f90*/  FSETP.GTU.FTZ.AND P1, PT, R3, R58, PT ;  /* 0x0000003a0300720b */ /* 0x000fe40003f3c000 */
[----:B------:R-:W-:Y:S02]  /*6fa0*/  MOV R3, R0 ;  /* 0x0000000000037202 */ /* 0x000fe40000000f00 */
        /* <DEDUP_REMOVED lines=12> */
.L_x_2351:
        /* <DEDUP_REMOVED lines=13> */
.L_x_2353:
[----:B------:R-:W-:Y:S05]  /*7140*/  BSYNC.RECONVERGENT B3 ;  /* 0x0000000000037941 */ /* 0x000fea0003800200 */
.L_x_2352:
        /* <DEDUP_REMOVED lines=43> */
.L_x_2350:
[----:B------:R-:W-:Y:S05]  /*7400*/  BSYNC.RECONVERGENT B2 ;  /* 0x0000000000027941 */ /* 0x000fea0003800200 */
.L_x_2349:
[----:B------:R-:W-:Y:S01]  /*7410*/  I2FP.F32.U32 R3, R3 ;  /* 0x0000000300037245 */ /* 0x000fe20000201000 */
[----:B------:R-:W-:Y:S01]  /*7420*/  HADD2.F32 R29, -RZ, R29.H1_H1 ;  /* 0x3000001dff1d7230 */ /* 0x000fe20000004100 */
[----:B------:R-:W-:Y:S01]  /*7430*/  ISETP.NE.AND P3, PT, R42, 0x1, PT ;  /* 0x000000012a00780c */ /* 0x000fe20003f65270 */
[----:B------:R-:W-:Y:S01]  /*7440*/  HADD2.F32 R43, -RZ, R33.H1_H1 ;  /* 0x30000021ff2b7230 */ /* 0x000fe20000004100 */
[----:B------:R-:W-:Y:S01]  /*7450*/  BSSY.RECONVERGENT B2, `(.L_x_2354) ;  /* 0x000004c000027945 */ /* 0x000fe20003800200 */
[----:B------:R-:W-:Y:S01]  /*7460*/  FFMA.FTZ R3, R3, R52, 1.1641532182693481445e-10 ;  /* 0x2f00000003037423 */ /* 0x000fe20000010034 */
[----:B------:R-:W-:Y:S01]  /*7470*/  FMUL.FTZ R28, R29, R54 ;  /* 0x000000361d1c7220 */ /* 0x000fe20000410000 */
[----:B------:R-:W-:-:S03]  /*7480*/  HFMA2 R33, -RZ, RZ, 0, 1.1920928955078125e-07 ;  /* 0x00000002ff217431 */ /* 0x000fc600000001ff */
[----:B------:R-:W-:Y:S01]  /*7490*/  FMUL.FTZ R28, R28, R59 ;  /* 0x0000003b1c1c7220 */ /* 0x000fe20000410000 */
[----:B------:R-:W-:Y:S01]  /*74a0*/  FSETP.GTU.FTZ.AND P2, PT, R3, R58, PT ;  /* 0x0000003a0300720b */ /* 0x000fe20003f5c000 */
[----:B------:R-:W-:-:S03]  /*74b0*/  IMAD.MOV.U32 R3, RZ, RZ, R0 ;  /* 0x000000ffff037224 */ /* 0x000fc600078e0000 */
        /* <DEDUP_REMOVED lines=12> */
.L_x_2356:
        /* <DEDUP_REMOVED lines=13> */
.L_x_2358:
[----:B------:R-:W-:Y:S05]  /*7650*/  BSYNC.RECONVERGENT B3 ;  /* 0x0000000000037941 */ /* 0x000fea0003800200 */
.L_x_2357:
        /* <DEDUP_REMOVED lines=34> */
[----:B------:R-:W-:Y:S01]  /*7880*/  HFMA2 R33, -RZ, RZ, 0, 0 ;  /* 0x00000000ff217431 */ /* 0x000fe200000001ff */
        /* <DEDUP_REMOVED lines=8> */
.L_x_2355:
[----:B------:R-:W-:Y:S05]  /*7910*/  BSYNC.RECONVERGENT B2 ;  /* 0x0000000000027941 */ /* 0x000fea0003800200 */
.L_x_2354:
[----:B------:R-:W-:Y:S01]  /*7920*/  I2FP.F32.U32 R3, R3 ;  /* 0x0000000300037245 */ /* 0x000fe20000201000 */
[----:B------:R-:W-:Y:S01]  /*7930*/  HADD2.F32 R29, -RZ, R30.H0_H0 ;  /* 0x2000001eff1d7230 */ /* 0x000fe20000004100 */
[----:B------:R-:W-:Y:S01]  /*7940*/  ISETP.NE.AND P4, PT, R33, 0x1, PT ;  /* 0x000000012100780c */ /* 0x000fe20003f85270 */
[----:B------:R-:W-:Y:S01]  /*7950*/  BSSY.RECONVERGENT B2, `(.L_x_2359) ;  /* 0x000004d000027945 */ /* 0x000fe20003800200 */
[----:B------:R-:W-:Y:S02]  /*7960*/  IMAD.MOV.U32 R32, RZ, RZ, 0x2 ;  /* 0x00000002ff207424 */ /* 0x000fe400078e00ff */
[----:B------:R-:W-:Y:S01]  /*7970*/  FFMA.FTZ R3, R3, R52, 1.1641532182693481445e-10 ;  /* 0x2f00000003037423 */ /* 0x000fe20000010034 */
[----:B------:R-:W-:-:S04]  /*7980*/  FMUL.FTZ R28, R29, R54 ;  /* 0x000000361d1c7220 */ /* 0x000fc80000410000 */
[----:B------:R-:W-:Y:S01]  /*7990*/  FMUL.FTZ R28, R28, R59 ;  /* 0x0000003b1c1c7220 */ /* 0x000fe20000410000 */
[----:B------:R-:W-:Y:S01]  /*79a0*/  FSETP.GTU.FTZ.AND P3, PT, R3, R58, PT ;  /* 0x0000003a0300720b */ /* 0x000fe20003f7c000 */
[----:B------:R-:W-:-:S03]  /*79b0*/  HADD2.F32 R3, -RZ, R34.H0_H0 ;  /* 0x20000022ff037230 */ /* 0x000fc60000004100 */
        /* <DEDUP_REMOVED lines=13> */
.L_x_2361:
        /* <DEDUP_REMOVED lines=13> */
.L_x_2363:
[----:B------:R-:W-:Y:S05]  /*7b60*/  BSYNC.RECONVERGENT B3 ;  /* 0x0000000000037941 */ /* 0x000fea0003800200 */
.L_x_2362:
        /* <DEDUP_REMOVED lines=40> */
[----:B------:R-:W-:Y:S01]  /*7df0*/  IMAD.MOV.U32 R32, RZ, RZ, RZ ;  /* 0x000000ffff207224 */ /* 0x000fe200078e00ff */
[----:B------:R-:W-:Y:S02]  /*7e00*/  LOP3.LUT R4, R4, UR30, R29, 0x96, !PT ;  /* 0x0000001e04047c12 */ /* 0x000fe4000f8e961d */
[----:B------:R-:W-:-:S07]  /*7e10*/  MOV R0, R28 ;  /* 0x0000001c00007202 */ /* 0x000fce0000000f00 */
.L_x_2360:
[----:B------:R-:W-:Y:S05]  /*7e20*/  BSYNC.RECONVERGENT B2 ;  /* 0x0000000000027941 */ /* 0x000fea0003800200 */
.L_x_2359:
        /* <DEDUP_REMOVED lines=23> */
.L_x_2366:
        /* <DEDUP_REMOVED lines=13> */
.L_x_2368:
[----:B------:R-:W-:Y:S05]  /*8070*/  BSYNC.RECONVERGENT B3 ;  /* 0x0000000000037941 */ /* 0x000fea0003800200 */
.L_x_2367:
        /* <DEDUP_REMOVED lines=43> */
.L_x_2365:
[----:B------:R-:W-:Y:S05]  /*8330*/  BSYNC.RECONVERGENT B2 ;  /* 0x0000000000027941 */ /* 0x000fea0003800200 */
.L_x_2364:
[----:B------:R-:W-:Y:S01]  /*8340*/  I2FP.F32.U32 R3, R3 ;  /* 0x0000000300037245 */ /* 0x000fe20000201000 */
[----:B------:R-:W-:Y:S01]  /*8350*/  HADD2.F32 R29, -RZ, R31.H0_H0 ;  /* 0x2000001fff1d7230 */ /* 0x000fe20000004100 */
[----:B------:R-:W-:Y:S01]  /*8360*/  ISETP.NE.AND P6, PT, R30, 0x1, PT ;  /* 0x000000011e00780c */ /* 0x000fe20003fc5270 */
[----:B------:R-:W-:Y:S01]  /*8370*/  BSSY.RECONVERGENT B2, `(.L_x_2369) ;  /* 0x000004f000027945 */ /* 0x000fe20003800200 */
[----:B------:R-:W-:Y:S01]  /*8380*/  MOV R32, R0 ;  /* 0x0000000000207202 */ /* 0x000fe20000000f00 */
        /* <DEDUP_REMOVED lines=18> */
.L_x_2371:
        /* <DEDUP_REMOVED lines=15> */
.L_x_2373:
[----:B------:R-:W-:Y:S05]  /*85a0*/  BSYNC.RECONVERGENT B3 ;  /* 0x0000000000037941 */ /* 0x000fea0003800200 */
.L_x_2372:
        /* <DEDUP_REMOVED lines=39> */
[----:B------:R-:W-:Y:S02]  /*8820*/  IMAD.MOV.U32 R56, RZ, RZ, R28 ;  /* 0x000000ffff387224 */ /* 0x000fe400078e001c */
[----:B------:R-:W-:-:S05]  /*8830*/  IMAD.WIDE.U32 R28, R0, -0x326172a9, RZ ;  /* 0xcd9e8d57001c7825 */ /* 0x000fca00078e00ff */
[----:B------:R-:W-:Y:S02]  /*8840*/  LOP3.LUT R4, R4, UR30, R29, 0x96, !PT ;  /* 0x0000001e04047c12 */ /* 0x000fe4000f8e961d */
[----:B------:R-:W-:-:S07]  /*8850*/  MOV R0, R28 ;  /* 0x0000001c00007202 */ /* 0x000fce0000000f00 */
.L_x_2370:
[----:B------:R-:W-:Y:S05]  /*8860*/  BSYNC.RECONVERGENT B2 ;  /* 0x0000000000027941 */ /* 0x000fea0003800200 */
.L_x_2369:
[----:B------:R-:W-:Y:S01]  /*8870*/  I2FP.F32.U32 R29, R32 ;  /* 0x00000020001d7245 */ /* 0x000fe20000201000 */
[----:B------:R-:W-:Y:S01]  /*8880*/  HADD2.F32 R31, -RZ, R31.H1_H1 ;  /* 0x3000001fff1f7230 */ /* 0x000fe20000004100 */
[----:B------:R-:W-:Y:S01]  /*8890*/  F2FP.F16.F32.PACK_AB R30, R49, R42 ;  /* 0x0000002a311e723e */ /* 0x000fe200000000ff */
[----:B------:R-:W-:Y:S01]  /*88a0*/  HADD2.F32 R35, -RZ, R35.H1_H1 ;  /* 0x30000023ff237230 */ /* 0x000fe20000004100 */
[----:B------:R-:W-:Y:S01]  /*88b0*/  F2FP.F16.F32.PACK_AB R28, R40, R37 ;  /* 0x00000025281c723e */ /* 0x000fe200000000ff */
[----:B------:R-:W-:Y:S01]  /*88c0*/  FFMA.FTZ R29, R29, R52, 1.1641532182693481445e-10 ;  /* 0x2f0000001d1d7423 */ /* 0x000fe20000010034 */
[----:B------:R-:W-:-:S04]  /*88d0*/  FMUL.FTZ R54, R31, R54 ;  /* 0x000000361f367220 */ /* 0x000fc80000410000 */
[----:B------:R-:W-:Y:S01]  /*88e0*/  FMUL.FTZ R54, R54, R59 ;  /* 0x0000003b36367220 */ /* 0x000fe20000410000 */
[----:B------:R-:W-:Y:S02]  /*88f0*/  FSETP.GTU.FTZ.AND P6, PT, R29, R58, PT ;  /* 0x0000003a1d00720b */ /* 0x000fe40003fdc000 */
[----:B------:R-:W-:Y:S02]  /*8900*/  F2FP.F16.F32.PACK_AB R29, R43, R41 ;  /* 0x000000292b1d723e */ /* 0x000fe400000000ff */
[----:B------:R-:W-:Y:S02]  /*8910*/  FSEL R54, R54, RZ, !P6 ;  /* 0x000000ff36367208 */ /* 0x000fe40007000000 */
[----:B------:R-:W-:-:S03]  /*8920*/  PLOP3.LUT P6, PT, P6, PT, PT, 0x8, 0x80 ;  /* 0x000000000080781c */ /* 0x000fc600037ce170 */
[----:B------:R-:W-:-:S05]  /*8930*/  FADD.FTZ R52, R54, R35 ;  /* 0x0000002336347221 */ /* 0x000fca0000010000 */
[----:B------:R-:W-:Y:S01]  /*8940*/  F2FP.F16.F32.PACK_AB R31, R52, R50 ;  /* 0x00000032341f723e */ /* 0x000fe200000000ff */
[----:B------:R-:W-:Y:S06]  /*8950*/  BRA `(.L_x_2374) ;  /* 0x0000002800147947 */ /* 0x000fec0003800000 */
.L_x_2333:
        /* <DEDUP_REMOVED lines=16> */
.L_x_2377:
        /* <DEDUP_REMOVED lines=13> */
.L_x_2379:
[----:B------:R-:W-:Y:S05]  /*8b30*/  BSYNC.RECONVERGENT B3 ;  /* 0x0000000000037941 */ /* 0x000fea0003800200 */
.L_x_2378:
        /* <DEDUP_REMOVED lines=42> */
.L_x_2376:
[----:B------:R-:W-:Y:S05]  /*8de0*/  BSYNC.RECONVERGENT B2 ;  /* 0x0000000000027941 */ /* 0x000fea0003800200 */
.L_x_2375:
[----:B------:R-:W0:Y:S01]  /*8df0*/  LDC R52, c[0x0][0x404] ;  /* 0x00010100ff347b82 */ /* 0x000e220000000800 */
[----:B------:R-:W-:Y:S01]  /*8e00*/  I2FP.F32.U32 R3, R32 ;  /* 0x0000002000037245 */ /* 0x000fe20000201000 */
[----:B------:R-:W-:Y:S01]  /*8e10*/  IMAD.MOV.U32 R34, RZ, RZ, 0x2f800000 ;  /* 0x2f800000ff227424 */ /* 0x000fe200078e00ff */
[----:B------:R-:W-:Y:S01]  /*8e20*/  ISETP.NE.AND P2, PT, R40, 0x1, PT ;  /* 0x000000012800780c */ /* 0x000fe20003f45270 */
[----:B-----5:R-:W-:Y:S01]  /*8e30*/  HADD2.F32 R33, -RZ, R28.H0_H0 ;  /* 0x2000001cff217230 */ /* 0x020fe20000004100 */
[----:B------:R-:W-:Y:S01]  /*8e40*/  BSSY.RECONVERGENT B2, `(.L_x_2380) ;  /* 0x000004d000027945 */ /* 0x000fe20003800200 */
[----:B------:R-:W-:Y:S02]  /*8e50*/  FFMA.FTZ R3, R3, R34, 1.1641532182693481445e-10 ;  /* 0x2f00000003037423 */ /* 0x000fe40000010022 */
[----:B------:R-:W1:Y:S01]  /*8e60*/  LDC R35, c[0x0][0x408] ;  /* 0x00010200ff237b82 */ /* 0x000e620000000800 */
[----:B------:R-:W-:Y:S02]  /*8e70*/  FMUL.FTZ R32, R33, R54 ;  /* 0x0000003621207220 */ /* 0x000fe40000410000 */
[----:B0-----:R-:W-:Y:S01]  /*8e80*/  FSETP.GTU.FTZ.AND P1, PT, R3, R52, PT ;  /* 0x000000340300720b */ /* 0x001fe20003f3c000 */
[----:B------:R-:W-:-:S03]  /*8e90*/  IMAD.MOV.U32 R3, RZ, RZ, R0 ;  /* 0x000000ffff037224 */ /* 0x000fc600078e0000 */
[----:B------:R-:W-:Y:S01]  /*8ea0*/  PLOP3.LUT P3, PT, P1, PT, PT, 0x8, 0x80 ;  /* 0x000000000080781c */ /* 0x000fe20000f6e170 */
[----:B-1----:R-:W-:-:S03]  /*8eb0*/  FMUL.FTZ R32, R32, R35 ;  /* 0x0000002320207220 */ /* 0x002fc60000410000 */
[----:B------:R-:W-:Y:S02]  /*8ec0*/  P2R R53, PR, RZ, 0x8 ;  /* 0x00000008ff357803 */ /* 0x000fe40000000000 */
[----:B------:R-:W-:Y:S01]  /*8ed0*/  FSEL R37, R32, RZ, !P1 ;  /* 0x000000ff20257208 */ /* 0x000fe20004800000 */
[----:B------:R-:W-:Y:S01]  /*8ee0*/  HFMA2 R32, -RZ, RZ, 0, 1.1920928955078125e-07 ;  /* 0x00000002ff207431 */ /* 0x000fe200000001ff */
        /* <DEDUP_REMOVED lines=9> */
.L_x_2382:
        /* <DEDUP_REMOVED lines=13> */
.L_x_2384:
[----:B------:R-:W-:Y:S05]  /*9050*/  BSYNC.RECONVERGENT B3 ;  /* 0x0000000000037941 */ /* 0x000fea0003800200 */
.L_x_2383:
        /* <DEDUP_REMOVED lines=43> */
.L_x_2381:
[----:B------:R-:W-:Y:S05]  /*9310*/  BSYNC.RECONVERGENT B2 ;  /* 0x0000000000027941 */ /* 0x000fea0003800200 */
.L_x_2380:
[----:B------:R-:W-:Y:S01]  /*9320*/  I2FP.F32.U32 R3, R3 ;  /* 0x0000000300037245 */ /* 0x000fe20000201000 */
[----:B------:R-:W-:Y:S01]  /*9330*/  HADD2.F32 R33, -RZ, R28.H1_H1 ;  /* 0x3000001cff217230 */ /* 0x000fe20000004100 */
[----:B------:R-:W-:Y:S01]  /*9340*/  ISETP.NE.AND P2, PT, R32, 0x1, PT ;  /* 0x000000012000780c */ /* 0x000fe20003f45270 */
[----:B------:R-:W-:Y:S01]  /*9350*/  BSSY.RECONVERGENT B2, `(.L_x_2385) ;  /* 0x000004c000027945 */ /* 0x000fe20003800200 */
[----:B------:R-:W-:Y:S02]  /*9360*/  IMAD.MOV.U32 R42, RZ, RZ, 0x2 ;  /* 0x00000002ff2a7424 */ /* 0x000fe400078e00ff */
[----:B------:R-:W-:Y:S01]  /*9370*/  FFMA.FTZ R3, R3, R34, 1.1641532182693481445e-10 ;  /* 0x2f00000003037423 */ /* 0x000fe20000010022 */
[----:B------:R-:W-:-:S04]  /*9380*/  FMUL.FTZ R28, R33, R54 ;  /* 0x00000036211c7220 */ /* 0x000fc80000410000 */
[----:B------:R-:W-:Y:S01]  /*9390*/  FSETP.GTU.FTZ.AND P1, PT, R3, R52, PT ;  /* 0x000000340300720b */ /* 0x000fe20003f3c000 */
[----:B------:R-:W-:Y:S01]  /*93a0*/  FMUL.FTZ R28, R28, R35 ;  /* 0x000000231c1c7220 */ /* 0x000fe20000410000 */
[----:B------:R-:W-:Y:S02]  /*93b0*/  MOV R3, R0 ;  /* 0x0000000000037202 */ /* 0x000fe40000000f00 */
        /* <DEDUP_REMOVED lines=12> */
.L_x_2387:
        /* <DEDUP_REMOVED lines=13> */
.L_x_2389:
[----:B------:R-:W-:Y:S05]  /*9550*/  BSYNC.RECONVERGENT B3 ;  /* 0x0000000000037941 */ /* 0x000fea0003800200 */
.L_x_2388:
        /* <DEDUP_REMOVED lines=43> */
.L_x_2386:
[----:B------:R-:W-:Y:S05]  /*9810*/  BSYNC.RECONVERGENT B2 ;  /* 0x0000000000027941 */ /* 0x000fea0003800200 */
.L_x_2385:
[----:B------:R-:W-:Y:S01]  /*9820*/  ISETP.NE.AND P3, PT, R42, 0x1, PT ;  /* 0x000000012a00780c */ /* 0x000fe20003f65270 */
[----:B------:R-:W-:Y:S01]  /*9830*/  HADD2.F32 R33, -RZ, R29.H0_H0 ;  /* 0x2000001dff217230 */ /* 0x000fe20000004100 */
[----:B------:R-:W-:Y:S01]  /*9840*/  I2FP.F32.U32 R3, R3 ;  /* 0x0000000300037245 */ /* 0x000fe20000201000 */
[----:B------:R-:W-:Y:S01]  /*9850*/  BSSY.RECONVERGENT B2, `(.L_x_2390) ;  /* 0x000004b000027945 */ /* 0x000fe20003800200 */
[----:B------:R-:W-:Y:S02]  /*9860*/  HFMA2 R32, -RZ, RZ, 0, 1.1920928955078125e-07 ;  /* 0x00000002ff207431 */ /* 0x000fe400000001ff */
[----:B------:R-:W-:Y:S01]  /*9870*/  FMUL.FTZ R28, R33, R54 ;  /* 0x00000036211c7220 */ /* 0x000fe20000410000 */
[----:B------:R-:W-:-:S03]  /*9880*/  FFMA.FTZ R3, R3, R34, 1.1641532182693481445e-10 ;  /* 0x2f00000003037423 */ /* 0x000fc60000010022 */
[----:B------:R-:W-:Y:S02]  /*9890*/  FMUL.FTZ R28, R28, R35 ;  /* 0x000000231c1c7220 */ /* 0x000fe40000410000 */
[----:B------:R-:W-:Y:S01]  /*98a0*/  FSETP.GTU.FTZ.AND P2, PT, R3, R52, PT ;  /* 0x000000340300720b */ /* 0x000fe20003f5c000 */
[----:B------:R-:W-:-:S03]  /*98b0*/  IMAD.MOV.U32 R3, RZ, RZ, R0 ;  /* 0x000000ffff037224 */ /* 0x000fc600078e0000 */
        /* <DEDUP_REMOVED lines=11> */
.L_x_2392:
        /* <DEDUP_REMOVED lines=13> */
.L_x_2394:
[----:B------:R-:W-:Y:S05]  /*9a40*/  BSYNC.RECONVERGENT B3 ;  /* 0x0000000000037941 */ /* 0x000fea0003800200 */
.L_x_2393:
        /* <DEDUP_REMOVED lines=43> */
.L_x_2391:
[----:B------:R-:W-:Y:S05]  /*9d00*/  BSYNC.RECONVERGENT B2 ;  /* 0x0000000000027941 */ /* 0x000fea0003800200 */
.L_x_2390:
[----:B------:R-:W-:Y:S01]  /*9d10*/  I2FP.F32.U32 R3, R3 ;  /* 0x0000000300037245 */ /* 0x000fe20000201000 */
[----:B------:R-:W-:Y:S01]  /*9d20*/  HADD2.F32 R29, -RZ, R29.H1_H1 ;  /* 0x3000001dff1d7230 */ /* 0x000fe20000004100 */
[----:B------:R-:W-:Y:S01]  /*9d30*/  ISETP.NE.AND P3, PT, R32, 0x1, PT ;  /* 0x000000012000780c */ /* 0x000fe20003f65270 */
[----:B------:R-:W-:Y:S01]  /*9d40*/  BSSY.RECONVERGENT B2, `(.L_x_2395) ;  /* 0x000004b000027945 */ /* 0x000fe20003800200 */
[----:B------:R-:W-:Y:S02]  /*9d50*/  IMAD.MOV.U32 R33, RZ, RZ, 0x2 ;  /* 0x00000002ff217424 */ /* 0x000fe400078e00ff */
[----:B------:R-:W-:Y:S01]  /*9d60*/  FFMA.FTZ R3, R3, R34, 1.1641532182693481445e-10 ;  /* 0x2f00000003037423 */ /* 0x000fe20000010022 */
[----:B------:R-:W-:-:S04]  /*9d70*/  FMUL.FTZ R28, R29, R54 ;  /* 0x000000361d1c7220 */ /* 0x000fc80000410000 */
[----:B------:R-:W-:Y:S01]  /*9d80*/  FMUL.FTZ R28, R28, R35 ;  /* 0x000000231c1c7220 */ /* 0x000fe20000410000 */
[----:B------:R-:W-:Y:S02]  /*9d90*/  FSETP.GTU.FTZ.AND P2, PT, R3, R52, PT ;  /* 0x000000340300720b */ /* 0x000fe40003f5c000 */
[----:B------:R-:W-:Y:S02]  /*9da0*/  MOV R3, R0 ;  /* 0x0000000000037202 */ /* 0x000fe40000000f00 */
        /* <DEDUP_REMOVED lines=11> */
.L_x_2397:
        /* <DEDUP_REMOVED lines=13> */
.L_x_2399:
[----:B------:R-:W-:Y:S05]  /*9f30*/  BSYNC.RECONVERGENT B3 ;  /* 0x0000000000037941 */ /* 0x000fea0003800200 */
.L_x_2398:
        /* <DEDUP_REMOVED lines=43> */
.L_x_2396:
[----:B------:R-:W-:Y:S05]  /*a1f0*/  BSYNC.RECONVERGENT B2 ;  /* 0x0000000000027941 */ /* 0x000fea0003800200 */
.L_x_2395:
[----:B------:R-:W-:Y:S01]  /*a200*/  I2FP.F32.U32 R3, R3 ;  /* 0x0000000300037245 */ /* 0x000fe20000201000 */
[----:B------:R-:W-:Y:S01]  /*a210*/  HADD2.F32 R29, -RZ, R30.H0_H0 ;  /* 0x2000001eff1d7230 */ /* 0x000fe20000004100 */
        /* <DEDUP_REMOVED lines=19> */
.L_x_2402:
        /* <DEDUP_REMOVED lines=13> */
.L_x_2404:
[----:B------:R-:W-:Y:S05]  /*a420*/  BSYNC.RECONVERGENT B3 ;  /* 0x0000000000037941 */ /* 0x000fea0003800200 */
.L_x_2403:
        /* <DEDUP_REMOVED lines=42> */
[----:B------:R-:W-:-:S07]  /*a6d0*/  HFMA2 R32, -RZ, RZ, 0, 0 ;  /* 0x00000000ff207431 */ /* 0x000fce00000001ff */
.L_x_2401:
[----:B------:R-:W-:Y:S05]  /*a6e0*/  BSYNC.RECONVERGENT B2 ;  /* 0x0000000000027941 */ /* 0x000fea0003800200 */
.L_x_2400:
        /* <DEDUP_REMOVED lines=21> */
.L_x_2407:
        /* <DEDUP_REMOVED lines=13> */
.L_x_2409:
[----:B------:R-:W-:Y:S05]  /*a910*/  BSYNC.RECONVERGENT B3 ;  /* 0x0000000000037941 */ /* 0x000fea0003800200 */
.L_x_2408:
        /* <DEDUP_REMOVED lines=39> */
[----:B------:R-:W-:-:S04]  /*ab90*/  MOV R56, R28 ;  /* 0x0000001c00387202 */ /* 0x000fc80000000f00 */
[----:B------:R-:W-:Y:S01]  /*aba0*/  LOP3.LUT R4, R4, UR30, R33, 0x96, !PT ;  /* 0x0000001e04047c12 */ /* 0x000fe2000f8e9621 */
[----:B------:R-:W-:Y:S01]  /*abb0*/  IMAD.MOV.U32 R33, RZ, RZ, RZ ;  /* 0x000000ffff217224 */ /* 0x000fe200078e00ff */
[----:B------:R-:W-:-:S07]  /*abc0*/  MOV R0, R32 ;  /* 0x0000002000007202 */ /* 0x000fce0000000f00 */
.L_x_2406:
[----:B------:R-:W-:Y:S05]  /*abd0*/  BSYNC.RECONVERGENT B2 ;  /* 0x0000000000027941 */ /* 0x000fea0003800200 */
.L_x_2405:
[----:B------:R-:W-:Y:S01]  /*abe0*/  I2FP.F32.U32 R3, R3 ;  /* 0x0000000300037245 */ /* 0x000fe20000201000 */
[----:B------:R-:W-:Y:S01]  /*abf0*/  HADD2.F32 R29, -RZ, R31.H0_H0 ;  /* 0x2000001fff1d7230 */ /* 0x000fe20000004100 */
[----:B------:R-:W-:Y:S01]  /*ac00*/  ISETP.NE.AND P6, PT, R33, 0x1, PT ;  /* 0x000000012100780c */ /* 0x000fe20003fc5270 */
[----:B------:R-:W-:Y:S01]  /*ac10*/  BSSY.RECONVERGENT B2, `(.L_x_2410) ;  /* 0x000004d000027945 */ /* 0x000fe20003800200 */
[----:B------:R-:W-:Y:S02]  /*ac20*/  IMAD.MOV.U32 R30, RZ, RZ, R0 ;  /* 0x000000ffff1e7224 */ /* 0x000fe400078e0000 */
[----:B------:R-:W-:Y:S01]  /*ac30*/  FFMA.FTZ R3, R3, R34, 1.1641532182693481445e-10 ;  /* 0x2f00000003037423 */ /* 0x000fe20000010022 */
[----:B------:R-:W-:-:S04]  /*ac40*/  FMUL.FTZ R28, R29, R54 ;  /* 0x000000361d1c7220 */ /* 0x000fc80000410000 */
[----:B------:R-:W-:Y:S01]  /*ac50*/  FMUL.FTZ R28, R28, R35 ;  /* 0x000000231c1c7220 */ /* 0x000fe20000410000 */
[----:B------:R-:W-:Y:S01]  /*ac60*/  FSETP.GTU.FTZ.AND P5, PT, R3, R52, PT ;  /* 0x000000340300720b */ /* 0x000fe20003fbc000 */
[----:B------:R-:W-:-:S03]  /*ac70*/  HFMA2 R3, -RZ, RZ, 0, 1.1920928955078125e-07 ;  /* 0x00000002ff037431 */ /* 0x000fc600000001ff */
        /* <DEDUP_REMOVED lines=11> */
.L_x_2412:
        /* <DEDUP_REMOVED lines=15> */
.L_x_2414:
[----:B------:R-:W-:Y:S05]  /*ae20*/  BSYNC.RECONVERGENT B3 ;  /* 0x0000000000037941 */ /* 0x000fea0003800200 */
.L_x_2413:
        /* <DEDUP_REMOVED lines=43> */
.L_x_2411:
[----:B------:R-:W-:Y:S05]  /*b0e0*/  BSYNC.RECONVERGENT B2 ;  /* 0x0000000000027941 */ /* 0x000fea0003800200 */
.L_x_2410:
[----:B------:R-:W-:Y:S01]  /*b0f0*/  I2FP.F32.U32 R29, R30 ;  /* 0x0000001e001d7245 */ /* 0x000fe20000201000 */
[----:B------:R-:W-:Y:S01]  /*b100*/  HADD2.F32 R31, -RZ, R31.H1_H1 ;  /* 0x3000001fff1f7230 */ /* 0x000fe20000004100 */
[----:B------:R-:W-:Y:S02]  /*b110*/  F2FP.F16.F32.PACK_AB R30, R49, R42 ;  /* 0x0000002a311e723e */ /* 0x000fe400000000ff */
[----:B------:R-:W-:Y:S01]  /*b120*/  F2FP.F16.F32.PACK_AB R28, R40, R37 ;  /* 0x00000025281c723e */ /* 0x000fe200000000ff */
[----:B------:R-:W-:Y:S01]  /*b130*/  FFMA.FTZ R29, R29, R34, 1.1641532182693481445e-10 ;  /* 0x2f0000001d1d7423 */ /* 0x000fe20000010022 */
[----:B------:R-:W-:-:S04]  /*b140*/  FMUL.FTZ R54, R31, R54 ;  /* 0x000000361f367220 */ /* 0x000fc80000410000 */
[----:B------:R-:W-:Y:S01]  /*b150*/  FMUL.FTZ R54, R54, R35 ;  /* 0x0000002336367220 */ /* 0x000fe20000410000 */
[----:B------:R-:W-:Y:S02]  /*b160*/  FSETP.GTU.FTZ.AND P6, PT, R29, R52, PT ;  /* 0x000000341d00720b */ /* 0x000fe40003fdc000 */
[----:B------:R-:W-:Y:S02]  /*b170*/  F2FP.F16.F32.PACK_AB R29, R43, R41 ;  /* 0x000000292b1d723e */ /* 0x000fe400000000ff */
[----:B------:R-:W-:Y:S02]  /*b180*/  FSEL R52, R54, RZ, !P6 ;  /* 0x000000ff36347208 */ /* 0x000fe40007000000 */
[----:B------:R-:W-:Y:S02]  /*b190*/  PLOP3.LUT P6, PT, P6, PT, PT, 0x8, 0x80 ;  /* 0x000000000080781c */ /* 0x000fe400037ce170 */
[----:B------:R-:W-:-:S11]  /*b1a0*/  F2FP.F16.F32.PACK_AB R31, R52, R50 ;  /* 0x00000032341f723e */ /* 0x000fd600000000ff */
.L_x_2374:
        /* <DEDUP_REMOVED lines=21> */
.L_x_2332:
[----:B------:R-:W-:Y:S05]  /*b300*/  BSYNC.RECONVERGENT B1 ;  /* 0x0000000000017941 */ /* 0x000fea0003800200 */
.L_x_2331:
        /* <DEDUP_REMOVED lines=76> */
.L_x_2432:
        /* <DEDUP_REMOVED lines=18> */
[----:B-----5:R-:W-:Y:S02]  /*b8f0*/  HADD2.F32 R55, -RZ, R24.H1_H1 ;  /* 0x30000018ff377230 */ /* 0x020fe40000004100 */
[----:B------:R-:W-:Y:S01]  /*b900*/  FADD.FTZ R32, R38, -R34 ;  /* 0x8000002226207221 */ /* 0x000fe20000010000 */
[----:B------:R-:W-:Y:S02]  /*b910*/  HADD2.F32 R33, -RZ, R20.H1_H1 ;  /* 0x30000014ff217230 */ /* 0x000fe40000004100 */
[C---:B------:R-:W-:Y:S01]  /*b920*/  FMUL.FTZ R30, R35.reuse, R30 ;  /* 0x0000001e231e7220 */ /* 0x040fe20000410000 */
[----:B------:R-:W-:Y:S02]  /*b930*/  HADD2.F32 R29, -RZ, R24.H0_H0 ;  /* 0x20000018ff1d7230 */ /* 0x000fe40000004100 */
[----:B------:R-:W-:Y:S01]  /*b940*/  FMUL.FTZ R28, R35, R28 ;  /* 0x0000001c231c7220 */ /* 0x000fe20000410000 */
[----:B------:R-:W-:-:S02]  /*b950*/  HADD2.F32 R31, -RZ, R20.H0_H0 ;  /* 0x20000014ff1f7230 */ /* 0x000fc40000004100 */
[----:B------:R-:W-:Y:S01]  /*b960*/  FFMA.FTZ R55, R30, R55, R33 ;  /* 0x000000371e377223 */ /* 0x000fe20000010021 */
[----:B------:R-:W-:Y:S02]  /*b970*/  HADD2.F32 R30, -RZ, R25.H0_H0 ;  /* 0x20000019ff1e7230 */ /* 0x000fe40000004100 */
[----:B------:R-:W-:Y:S01]  /*b980*/  FADD.FTZ R56, R45, -R34 ;  /* 0x800000222d387221 */ /* 0x000fe20000010000 */
[----:B------:R-:W-:Y:S02]  /*b990*/  HADD2.F32 R54, -RZ, R21.H0_H0 ;  /* 0x20000015ff367230 */ /* 0x000fe40000004100 */
[----:B------:R-:W-:Y:S01]  /*b9a0*/  FFMA.FTZ R28, R28, R29, R31 ;  /* 0x0000001d1c1c7223 */ /* 0x000fe2000001001f */
[C---:B------:R-:W-:Y:S01]  /*b9b0*/  FMUL.FTZ R29, R35.reuse, R32 ;  /* 0x00000020231d7220 */ /* 0x040fe20000410000 */
[----:B------:R-:W-:Y:S02]  /*b9c0*/  HADD2.F32 R31, -RZ, R25.H1_H1 ;  /* 0x30000019ff1f7230 */ /* 0x000fe40000004100 */
[----:B------:R-:W-:Y:S01]  /*b9d0*/  FMUL.FTZ R56, R35, R56 ;  /* 0x0000003823387220 */ /* 0x000fe20000410000 */
[----:B------:R-:W-:-:S02]  /*b9e0*/  HADD2.F32 R33, -RZ, R21.H1_H1 ;  /* 0x30000015ff217230 */ /* 0x000fc40000004100 */
[----:B------:R-:W-:Y:S01]  /*b9f0*/  FFMA.FTZ R29, R29, R30, R54 ;  /* 0x0000001e1d1d7223 */ /* 0x000fe20000010036 */
[--C-:B------:R-:W-:Y:S01]  /*ba00*/  FADD.FTZ R30, R44, -R34.reuse ;  /* 0x800000222c1e7221 */ /* 0x100fe20000010000 */
[--C-:B------:R-:W-:Y:S01]  /*ba10*/  FADD.FTZ R32, R47, -R34.reuse ;  /* 0x800000222f207221 */ /* 0x100fe20000010000 */
[----:B------:R-:W-:Y:S02]  /*ba20*/  HADD2.F32 R59, -RZ, R23.H1_H1 ;  /* 0x30000017ff3b7230 */ /* 0x000fe40000004100 */
[----:B------:R-:W-:Y:S01]  /*ba30*/  FFMA.FTZ R54, R56, R31, R33 ;  /* 0x0000001f38367223 */ /* 0x000fe20000010021 */
[----:B------:R-:W-:Y:S02]  /*ba40*/  HADD2.F32 R31, -RZ, R26.H0_H0 ;  /* 0x2000001aff1f7230 */ /* 0x000fe40000004100 */
[C---:B------:R-:W-:Y:S01]  /*ba50*/  FMUL.FTZ R30, R35.reuse, R30 ;  /* 0x0000001e231e7220 */ /* 0x040fe20000410000 */
[----:B------:R-:W-:Y:S02]  /*ba60*/  HADD2.F32 R33, -RZ, R22.H0_H0 ;  /* 0x20000016ff217230 */ /* 0x000fe40000004100 */
[----:B------:R-:W-:Y:S01]  /*ba70*/  FMUL.FTZ R32, R35, R32 ;  /* 0x0000002023207220 */ /* 0x000fe20000410000 */
[----:B------:R-:W-:Y:S01]  /*ba80*/  FADD.FTZ R56, R48, -R34 ;  /* 0x8000002230387221 */ /* 0x000fe20000010000 */
[----:B------:R-:W-:Y:S01]  /*ba90*/  F2FP.F16.F32.PACK_AB R29, R54, R29 ;  /* 0x0000001d361d723e */ /* 0x000fe200000000ff */
[----:B------:R-:W-:Y:S01]  /*baa0*/  FFMA.FTZ R30, R30, R31, R33 ;  /* 0x0000001f1e1e7223 */ /* 0x000fe20000010021 */
[----:B------:R-:W-:-:S02]  /*bab0*/  HADD2.F32 R31, -RZ, R26.H1_H1 ;  /* 0x3000001aff1f7230 */ /* 0x000fc40000004100 */
[----:B------:R-:W-:Y:S01]  /*bac0*/  FMUL.FTZ R56, R35, R56 ;  /* 0x0000003823387220 */ /* 0x000fe20000410000 */
[----:B------:R-:W-:Y:S01]  /*bad0*/  HADD2.F32 R33, -RZ, R22.H1_H1 ;  /* 0x30000016ff217230 */ /* 0x000fe20000004100 */
[----:B------:R-:W-:-:S04]  /*bae0*/  F2FP.F16.F32.PACK_AB R28, R55, R28 ;  /* 0x0000001c371c723e */ /* 0x000fc800000000ff */
[----:B------:R-:W-:Y:S01]  /*baf0*/  FFMA.FTZ R57, R32, R31, R33 ;  /* 0x0000001f20397223 */ /* 0x000fe20000010021 */
[----:B------:R-:W-:Y:S02]  /*bb00*/  HADD2.F32 R31, -RZ, R27.H0_H0 ;  /* 0x2000001bff1f7230 */ /* 0x000fe40000004100 */
[----:B------:R-:W-:Y:S01]  /*bb10*/  FADD.FTZ R32, R51, -R34 ;  /* 0x8000002233207221 */ /* 0x000fe20000010000 */
[----:B------:R-:W-:Y:S01]  /*bb20*/  HADD2.F32 R33, -RZ, R23.H0_H0 ;  /* 0x20000017ff217230 */ /* 0x000fe20000004100 */
[----:B------:R-:W-:Y:S02]  /*bb30*/  F2FP.F16.F32.PACK_AB R30, R57, R30 ;  /* 0x0000001e391e723e */ /* 0x000fe400000000ff */
[----:B------:R-:W-:Y:S02]  /*bb40*/  FMUL.FTZ R32, R35, R32 ;  /* 0x0000002023207220 */ /* 0x000fe40000410000 */
[----:B------:R-:W-:Y:S01]  /*bb50*/  FFMA.FTZ R31, R56, R31, R33 ;  /* 0x0000001f381f7223 */ /* 0x000fe20000010021 */
[----:B------:R-:W-:-:S05]  /*bb60*/  HADD2.F32 R33, -RZ, R27.H1_H1 ;  /* 0x3000001bff217230 */ /* 0x000fca0000004100 */
[----:B------:R-:W-:Y:S02]  /*bb70*/  FFMA.FTZ R56, R32, R33, R59 ;  /* 0x0000002120387223 */ /* 0x000fe4000001003b */
[----:B------:R-:W0:Y:S03]  /*bb80*/  LDC.64 R32, c[0x0][0x428] ;  /* 0x00010a00ff207b82 */ /* 0x000e260000000a00 */
[----:B------:R-:W-:Y:S01]  /*bb90*/  F2FP.F16.F32.PACK_AB R31, R56, R31 ;  /* 0x0000001f381f723e */ /* 0x000fe200000000ff */
[C---:B0-----:R-:W-:Y:S01]  /*bba0*/  IMAD.WIDE.U32 R32, R46.reuse, 0x10, R32 ;  /* 0x000000102e207825 */ /* 0x041fe200078e0020 */
[----:B------:R-:W-:-:S04]  /*bbb0*/  IADD3 R46, PT, PT, R46, 0x20, RZ ;  /* 0x000000202e2e7810 */ /* 0x000fc80007ffe0ff */
[----:B------:R1:W-:Y:S03]  /*bbc0*/  STG.E.128 desc[UR8][R32.64], R28 ;  /* 0x0000001c20007986 */ /* 0x0003e6000c101d08 */
.L_x_2417:
[----:B------:R-:W-:Y:S05]  /*bbd0*/  BSYNC.RECONVERGENT B1 ;  /* 0x0000000000017941 */ /* 0x000fea0003800200 */
.L_x_2416:
[----:B------:R-:W-:Y:S04]  /*bbe0*/  BSSY.RECONVERGENT B1, `(.L_x_2418) ;  /* 0x0000031000017945 */ /* 0x000fe80003800200 */
[----:B------:R-:W-:Y:S05]  /*bbf0*/  @!P0 BRA `(.L_x_2419) ;  /* 0x0000000000bc8947 */ /* 0x000fea0003800000 */
[--C-:B01----:R-:W-:Y:S01]  /*bc00*/  FADD.FTZ R28, R37, -R34.reuse ;  /* 0x80000022251c7221 */ /* 0x103fe20000010000 */
[--C-:B------:R-:W-:Y:S01]  /*bc10*/  FADD.FTZ R30, R41, -R34.reuse ;  /* 0x80000022291e7221 */ /* 0x100fe20000010000 */
[----:B-----5:R-:W-:Y:S02]  /*bc20*/  HADD2.F32 R29, -RZ, R16.H0_H0 ;  /* 0x20000010ff1d7230 */ /* 0x020fe40000004100 */
[----:B------:R-:W-:Y:S01]  /*bc30*/  FADD.FTZ R32, R43, -R34 ;  /* 0x800000222b207221 */ /* 0x000fe20000010000 */
[----:B------:R-:W-:Y:S02]  /*bc40*/  HADD2.F32 R31, -RZ, R12.H0_H0 ;  /* 0x2000000cff1f7230 */ /* 0x000fe40000004100 */
[C---:B------:R-:W-:Y:S01]  /*bc50*/  FMUL.FTZ R28, R35.reuse, R28 ;  /* 0x0000001c231c7220 */ /* 0x040fe20000410000 */
[----:B------:R-:W-:Y:S02]  /*bc60*/  HADD2.F32 R33, -RZ, R17.H0_H0 ;  /* 0x20000011ff217230 */ /* 0x000fe40000004100 */
[----:B------:R-:W-:Y:S01]  /*bc70*/  FMUL.FTZ R30, R35, R30 ;  /* 0x0000001e231e7220 */ /* 0x000fe20000410000 */
[----:B------:R-:W-:-:S02]  /*bc80*/  HADD2.F32 R55, -RZ, R13.H0_H0 ;  /* 0x2000000dff377230 */ /* 0x000fc40000004100 */
[----:B------:R-:W-:Y:S01]  /*bc90*/  FFMA.FTZ R28, R28, R29, R31 ;  /* 0x0000001d1c1c7223 */ /* 0x000fe2000001001f */
[----:B------:R-:W-:Y:S02]  /*bca0*/  HADD2.F32 R31, -RZ, R17.H1_H1 ;  /* 0x30000011ff1f7230 */ /* 0x000fe40000004100 */
[----:B------:R-:W-:Y:S01]  /*bcb0*/  FMUL.FTZ R32, R35, R32 ;  /* 0x0000002023207220 */ /* 0x000fe20000410000 */
[----:B------:R-:W-:Y:S02]  /*bcc0*/  HADD2.F32 R57, -RZ, R14.H0_H0 ;  /* 0x2000000eff397230 */ /* 0x000fe40000004100 */
[----:B------:R-:W-:Y:S01]  /*bcd0*/  FFMA.FTZ R29, R30, R33, R55 ;  /* 0x000000211e1d7223 */ /* 0x000fe20000010037 */
[----:B------:R-:W-:Y:S02]  /*bce0*/  HADD2.F32 R33, -RZ, R13.H1_H1 ;  /* 0x3000000dff217230 */ /* 0x000fe40000004100 */
[----:B------:R-:W-:Y:S01]  /*bcf0*/  FADD.FTZ R30, R42, -R34 ;  /* 0x800000222a1e7221 */ /* 0x000fe20000010000 */
[----:B------:R-:W-:-:S02]  /*bd00*/  HADD2.F32 R55, -RZ, R18.H0_H0 ;  /* 0x20000012ff377230 */ /* 0x000fc40000004100 */
[--C-:B------:R-:W-:Y:S01]  /*bd10*/  FADD.FTZ R56, R50, -R34.reuse ;  /* 0x8000002232387221 */ /* 0x100fe20000010000 */
[--C-:B------:R-:W-:Y:S01]  /*bd20*/  FADD.FTZ R58, R52, -R34.reuse ;  /* 0x80000022343a7221 */ /* 0x100fe20000010000 */
[----:B------:R-:W-:Y:S01]  /*bd30*/  FMUL.FTZ R30, R35, R30 ;  /* 0x0000001e231e7220 */ /* 0x000fe20000410000 */
[----:B------:R-:W-:Y:S01]  /*bd40*/  FFMA.FTZ R54, R32, R31, R33 ;  /* 0x0000001f20367223 */ /* 0x000fe20000010021 */
[----:B------:R-:W-:Y:S01]  /*bd50*/  FADD.FTZ R32, R49, -R34 ;  /* 0x8000002231207221 */ /* 0x000fe20000010000 */
[----:B------:R-:W-:Y:S02]  /*bd60*/  HADD2.F32 R31, -RZ, R14.H1_H1 ;  /* 0x3000000eff1f7230 */ /* 0x000fe40000004100 */
[----:B------:R-:W-:Y:S01]  /*bd70*/  FFMA.FTZ R30, R30, R55, R57 ;  /* 0x000000371e1e7223 */ /* 0x000fe20000010039 */
[----:B------:R-:W-:Y:S02]  /*bd80*/  HADD2.F32 R55, -RZ, R18.H1_H1 ;  /* 0x30000012ff377230 */ /* 0x000fe40000004100 */
[----:B------:R-:W-:Y:S01]  /*bd90*/  FMUL.FTZ R32, R35, R32 ;  /* 0x0000002023207220 */ /* 0x000fe20000410000 */
[----:B------:R-:W-:-:S02]  /*bda0*/  HADD2.F32 R33, -RZ, R15.H0_H0 ;  /* 0x2000000fff217230 */ /* 0x000fc40000004100 */
[C---:B------:R-:W-:Y:S01]  /*bdb0*/  FMUL.FTZ R56, R35.reuse, R56 ;  /* 0x0000003823387220 */ /* 0x040fe20000410000 */
[----:B------:R-:W-:Y:S02]  /*bdc0*/  HADD2.F32 R57, -RZ, R15.H1_H1 ;  /* 0x3000000fff397230 */ /* 0x000fe40000004100 */
[----:B------:R-:W-:Y:S01]  /*bdd0*/  FFMA.FTZ R55, R32, R55, R31 ;  /* 0x0000003720377223 */ /* 0x000fe2000001001f */
[--C-:B------:R-:W-:Y:S02]  /*bde0*/  HADD2.F32 R31, -RZ, R19.reuse.H0_H0 ;  /* 0x20000013ff1f7230 */ /* 0x100fe40000004100 */
[C---:B------:R-:W-:Y:S01]  /*bdf0*/  FMUL.FTZ R58, R35.reuse, R58 ;  /* 0x0000003a233a7220 */ /* 0x040fe20000410000 */
[----:B------:R-:W-:Y:S01]  /*be00*/  FADD.FTZ R34, R40, -R34 ;  /* 0x8000002228227221 */ /* 0x000fe20000010000 */
[----:B------:R-:W-:Y:S01]  /*be10*/  F2FP.F16.F32.PACK_AB R29, R54, R29 ;  /* 0x0000001d361d723e */ /* 0x000fe200000000ff */
[----:B------:R-:W-:Y:S01]  /*be20*/  FFMA.FTZ R56, R56, R31, R33 ;  /* 0x0000001f38387223 */ /* 0x000fe20000010021 */
[----:B------:R-:W-:Y:S01]  /*be30*/  HADD2.F32 R31, -RZ, R19.H1_H1 ;  /* 0x30000013ff1f7230 */ /* 0x000fe20000004100 */
[----:B------:R-:W0:Y:S01]  /*be40*/  LDC.64 R32, c[0x0][0x428] ;  /* 0x00010a00ff207b82 */ /* 0x000e220000000a00 */
[----:B------:R-:W-:Y:S01]  /*be50*/  FMUL.FTZ R34, R35, R34 ;  /* 0x0000002223227220 */ /* 0x000fe20000410000 */
[----:B------:R-:W-:Y:S01]  /*be60*/  HADD2.F32 R35, -RZ, R12.H1_H1 ;  /* 0x3000000cff237230 */ /* 0x000fe20000004100 */
[----:B------:R-:W-:Y:S01]  /*be70*/  F2FP.F16.F32.PACK_AB R30, R55, R30 ;  /* 0x0000001e371e723e */ /* 0x000fe200000000ff */
[----:B------:R-:W-:Y:S01]  /*be80*/  FFMA.FTZ R57, R58, R31, R57 ;  /* 0x0000001f3a397223 */ /* 0x000fe20000010039 */
[----:B------:R-:W-:-:S05]  /*be90*/  HADD2.F32 R31, -RZ, R16.H1_H1 ;  /* 0x30000010ff1f7230 */ /* 0x000fca0000004100 */
[----:B------:R-:W-:Y:S01]  /*bea0*/  FFMA.FTZ R35, R34, R31, R35 ;  /* 0x0000001f22237223 */ /* 0x000fe20000010023 */
[----:B------:R-:W-:-:S04]  /*beb0*/  F2FP.F16.F32.PACK_AB R31, R57, R56 ;  /* 0x00000038391f723e */ /* 0x000fc800000000ff */
[----:B------:R-:W-:Y:S01]  /*bec0*/  F2FP.F16.F32.PACK_AB R28, R35, R28 ;  /* 0x0000001c231c723e */ /* 0x000fe200000000ff */
[----:B0-----:R-:W-:-:S05]  /*bed0*/  IMAD.WIDE.U32 R32, R46, 0x10, R32 ;  /* 0x000000102e207825 */ /* 0x001fca00078e0020 */
[----:B------:R2:W-:Y:S02]  /*bee0*/  STG.E.128 desc[UR8][R32.64], R28 ;  /* 0x0000001c20007986 */ /* 0x0005e4000c101d08 */
.L_x_2419:
[----:B------:R-:W-:Y:S05]  /*bef0*/  BSYNC.RECONVERGENT B1 ;  /* 0x0000000000017941 */ /* 0x000fea0003800200 */
.L_x_2418:
[----:B012---:R-:W0:Y:S02]  /*bf00*/  LDC.64 R28, c[0x0][0x380] ;  /* 0x0000e000ff1c7b82 */ /* 0x007e240000000a00 */
[----:B0-----:R-:W-:-:S05]  /*bf10*/  IMAD R8, R28, 0x4, R8 ;  /* 0x000000041c087824 */ /* 0x001fca00078e0208 */
[----:B------:R-:W-:-:S13]  /*bf20*/  ISETP.GE.AND P0, PT, R8, R29, PT ;  /* 0x0000001d0800720c */ /* 0x000fda0003f06270 */
[----:B------:R-:W-:Y:S05]  /*bf30*/  @!P0 BRA `(.L_x_2420) ;  /* 0xffffff4800c88947 */ /* 0x000fea000383ffff */
[----:B------:R-:W-:Y:S05]  /*bf40*/  BSYNC B0 ;  /* 0x0000000000007941 */ /* 0x000fea0003800000 */
.L_x_2247:
[----:B------:R-:W-:Y:S05]  /*bf50*/  EXIT ;  /* 0x000000000000794d */ /* 0x000fea0003800000 */
.L_x_2415:
        /* <DEDUP_REMOVED lines=8> */
.L_x_2422:
[----:B------:R-:W-:Y:S05]  /*bfe0*/  BSYNC B1 ;  /* 0x0000000000017941 */ /* 0x000fea0003800000 */
.L_x_2421:
        /* <DEDUP_REMOVED lines=9> */
.L_x_2423:
[----:B------:R-:W-:Y:S02]  /*c080*/  IMAD.MOV.U32 R56, RZ, RZ, 0x4 ;  /* 0x00000004ff387424 */ /* 0x000fe400078e00ff */
[----:B------:R-:W-:-:S04]  /*c090*/  IMAD.MOV.U32 R30, RZ, RZ, R35 ;  /* 0x000000ffff1e7224 */ /* 0x000fc800078e0023 */
[----:B------:R-:W-:-:S05]  /*c0a0*/  FADD.FTZ R30, R29, R30 ;  /* 0x0000001e1d1e7221 */ /* 0x000fca0000010000 */
[----:B------:R-:W-:-:S07]  /*c0b0*/  MOV R55, R30 ;  /* 0x0000001e00377202 */ /* 0x000fce0000000f00 */
[----:B------:R-:W-:Y:S05]  /*c0c0*/  WARPSYNC.COLLECTIVE R54, `(.L_x_2424) ;  /* 0x0000000036087348 */ /* 0x000fea0003c00000 */
[----:B------:R0:W1:Y:S02]  /*c0d0*/  SHFL.BFLY P3, R35, R55, R56, R57 ;  /* 0x0c00003837237389 */ /* 0x0000640000060039 */
[----:B01----:R-:W-:Y:S05]  /*c0e0*/  ENDCOLLECTIVE ;  /* 0x000000000000791b */ /* 0x003fea0003800000 */
.L_x_2424:
[----:B------:R-:W-:Y:S01]  /*c0f0*/  HFMA2 R56, -RZ, RZ, 0, 4.76837158203125e-07 ;  /* 0x00000008ff387431 */ /* 0x000fe200000001ff */
[----:B------:R-:W-:-:S05]  /*c100*/  MOV R31, R35 ;  /* 0x00000023001f7202 */ /* 0x000fca0000000f00 */
[----:B------:R-:W-:-:S04]  /*c110*/  FADD.FTZ R31, R30, R31 ;  /* 0x0000001f1e1f7221 */ /* 0x000fc80000010000 */
[----:B------:R-:W-:-:S07]  /*c120*/  IMAD.MOV.U32 R55, RZ, RZ, R31 ;  /* 0x000000ffff377224 */ /* 0x000fce00078e001f */
[----:B------:R-:W-:Y:S05]  /*c130*/  WARPSYNC.COLLECTIVE R54, `(.L_x_2425) ;  /* 0x0000000036087348 */ /* 0x000fea0003c00000 */
[----:B------:R0:W1:Y:S02]  /*c140*/  SHFL.BFLY P3, R35, R55, R56, R57 ;  /* 0x0c00003837237389 */ /* 0x0000640000060039 */
[----:B01----:R-:W-:Y:S05]  /*c150*/  ENDCOLLECTIVE ;  /* 0x000000000000791b */ /* 0x003fea0003800000 */
.L_x_2425:
        /* <DEDUP_REMOVED lines=8> */
.L_x_2426:
        /* <DEDUP_REMOVED lines=41> */
.L_x_2427:
[----:B------:R-:W-:Y:S02]  /*c470*/  IMAD.MOV.U32 R56, RZ, RZ, 0x2 ;  /* 0x00000002ff387424 */ /* 0x000fe400078e00ff */
[----:B------:R-:W-:-:S04]  /*c480*/  IMAD.MOV.U32 R29, RZ, RZ, R35 ;  /* 0x000000ffff1d7224 */ /* 0x000fc800078e0023 */
[----:B------:R-:W-:-:S05]  /*c490*/  FADD.FTZ R29, R28, R29 ;  /* 0x0000001d1c1d7221 */ /* 0x000fca0000010000 */
[----:B------:R-:W-:-:S07]  /*c4a0*/  MOV R55, R29 ;  /* 0x0000001d00377202 */ /* 0x000fce0000000f00 */
[----:B------:R-:W-:Y:S05]  /*c4b0*/  WARPSYNC.COLLECTIVE R54, `(.L_x_2428) ;  /* 0x0000000036087348 */ /* 0x000fea0003c00000 */
[----:B------:R0:W1:Y:S02]  /*c4c0*/  SHFL.BFLY P3, R35, R55, R56, R57 ;  /* 0x0c00003837237389 */ /* 0x0000640000060039 */
[----:B01----:R-:W-:Y:S05]  /*c4d0*/  ENDCOLLECTIVE ;  /* 0x000000000000791b */ /* 0x003fea0003800000 */
.L_x_2428:
[----:B------:R-:W-:Y:S01]  /*c4e0*/  HFMA2 R56, -RZ, RZ, 0, 2.384185791015625e-07 ;  /* 0x00000004ff387431 */ /* 0x000fe200000001ff */
[----:B------:R-:W-:-:S05]  /*c4f0*/  MOV R30, R35 ;  /* 0x00000023001e7202 */ /* 0x000fca0000000f00 */
[----:B------:R-:W-:-:S04]  /*c500*/  FADD.FTZ R30, R29, R30 ;  /* 0x0000001e1d1e7221 */ /* 0x000fc80000010000 */
[----:B------:R-:W-:-:S07]  /*c510*/  IMAD.MOV.U32 R55, RZ, RZ, R30 ;  /* 0x000000ffff377224 */ /* 0x000fce00078e001e */
[----:B------:R-:W-:Y:S05]  /*c520*/  WARPSYNC.COLLECTIVE R54, `(.L_x_2429) ;  /* 0x0000000036087348 */ /* 0x000fea0003c00000 */
[----:B------:R0:W1:Y:S02]  /*c530*/  SHFL.BFLY P3, R35, R55, R56, R57 ;  /* 0x0c00003837237389 */ /* 0x0000640000060039 */
[----:B01----:R-:W-:Y:S05]  /*c540*/  ENDCOLLECTIVE ;  /* 0x000000000000791b */ /* 0x003fea0003800000 */
.L_x_2429:
[----:B------:R-:W-:Y:S02]  /*c550*/  IMAD.MOV.U32 R56, RZ, RZ, 0x8 ;  /* 0x00000008ff387424 */ /* 0x000fe400078e00ff */
[----:B------:R-:W-:-:S04]  /*c560*/  IMAD.MOV.U32 R31, RZ, RZ, R35 ;  /* 0x000000ffff1f7224 */ /* 0x000fc800078e0023 */
[----:B------:R-:W-:-:S05]  /*c570*/  FADD.FTZ R31, R30, R31 ;  /* 0x0000001f1e1f7221 */ /* 0x000fca0000010000 */
[----:B------:R-:W-:-:S07]  /*c580*/  MOV R55, R31 ;  /* 0x0000001f00377202 */ /* 0x000fce0000000f00 */
[----:B------:R-:W-:Y:S05]  /*c590*/  WARPSYNC.COLLECTIVE R54, `(.L_x_2430) ;  /* 0x0000000036087348 */ /* 0x000fea0003c00000 */
[----:B------:R0:W1:Y:S02]  /*c5a0*/  SHFL.BFLY P3, R35, R55, R56, R57 ;  /* 0x0c00003837237389 */ /* 0x0000640000060039 */
[----:B01----:R-:W-:Y:S05]  /*c5b0*/  ENDCOLLECTIVE ;  /* 0x000000000000791b */ /* 0x003fea0003800000 */
.L_x_2430:
[----:B------:R-:W-:Y:S01]  /*c5c0*/  HFMA2 R56, -RZ, RZ, 0, 9.5367431640625e-07 ;  /* 0x00000010ff387431 */ /* 0x000fe200000001ff */
[----:B------:R-:W-:-:S05]  /*c5d0*/  MOV R34, R35 ;  /* 0x0000002300227202 */ /* 0x000fca0000000f00 */
[----:B------:R-:W-:-:S04]  /*c5e0*/  FADD.FTZ R34, R31, R34 ;  /* 0x000000221f227221 */ /* 0x000fc80000010000 */
[----:B------:R-:W-:-:S07]  /*c5f0*/  IMAD.MOV.U32 R55, RZ, RZ, R34 ;  /* 0x000000ffff377224 */ /* 0x000fce00078e0022 */
[----:B------:R-:W-:Y:S05]  /*c600*/  WARPSYNC.COLLECTIVE R54, `(.L_x_2431) ;  /* 0x0000000036087348 */ /* 0x000fea0003c00000 */
[----:B------:R0:W1:Y:S02]  /*c610*/  SHFL.BFLY P3, R35, R55, R56, R57 ;  /* 0x0c00003837237389 */ /* 0x0000640000060039 */
[----:B01----:R-:W-:Y:S05]  /*c620*/  ENDCOLLECTIVE ;  /* 0x000000000000791b */ /* 0x003fea0003800000 */
.L_x_2431:
[----:B------:R-:W-:Y:S05]  /*c630*/  BRA `(.L_x_2432) ;  /* 0xfffffff000647947 */ /* 0x000fea000383ffff */
.L_x_2433:
        /* <DEDUP_REMOVED lines=12> */
.L_x_20245:


//--------------------- .text._ZN10layer_norm13ln_fwd_kernelINS_13Kernel_traitsI6__halfS2_S2_S2_fjLj512ELj1ELj4ELj1ELj16ENS_18Kernel_traits_baseILj512ES2_S2_S2_S2_fjLj128EEEEELb1ELb0ELb0ELb1EEEvNS_9FwdParamsE --------------------------
	.section	.text._ZN10layer_norm13ln_fwd_kernelINS_13Kernel_traitsI6__halfS2_S2_S2_fjLj512ELj1ELj4ELj1ELj16ENS_18Kernel_traits_baseILj512ES2_S2_S2_S2_fjLj128EEEEELb1ELb0ELb0ELb1EEEvNS_9FwdParamsE,"ax",@progbits
	.align	128
        .global         _ZN10layer_norm13ln_fwd_kernelINS_13Kernel_traitsI6__halfS2_S2_S2_fjLj512ELj1ELj4ELj1ELj16ENS_18Kernel_traits_baseILj512ES2_S2_S2_S2_fjLj128EEEEELb1ELb0ELb0ELb1EEEvNS_9FwdParamsE
        .type           _ZN10layer_norm13ln_fwd_kernelINS_13Kernel_traitsI6__halfS2_S2_S2_fjLj512ELj1ELj4ELj1ELj16ENS_18Kernel_traits_baseILj512ES2_S2_S2_S2_fjLj128EEEEELb1ELb0ELb0ELb1EEEvNS_9FwdParamsE,@function
        .size           _ZN10layer_norm13ln_fwd_kernelINS_13Kernel_traitsI6__halfS2_S2_S2_fjLj512ELj1ELj4ELj1ELj16ENS_18Kernel_traits_baseILj512ES2_S2_S2_S2_fjLj128EEEEELb1ELb0ELb0ELb1EEEvNS_9FwdParamsE,(.L_x_20246 - _ZN10layer_norm13ln_fwd_kernelINS_13Kernel_traitsI6__halfS2_S2_S2_fjLj512ELj1ELj4ELj1ELj16ENS_18Kernel_traits_baseILj512ES2_S2_S2_S2_fjLj128EEEEELb1ELb0ELb0ELb1EEEvNS_9FwdParamsE)
        .other          _ZN10layer_norm13ln_fwd_kernelINS_13Kernel_traitsI6__halfS2_S2_S2_fjLj512ELj1ELj4ELj1ELj16ENS_18Kernel_traits_baseILj512ES2_S2_S2_S2_fjLj128EEEEELb1ELb0ELb0ELb1EEEvNS_9FwdParamsE,@"STO_CUDA_ENTRY STV_DEFAULT"
_ZN10layer_norm13ln_fwd_kernelINS_13Kernel_traitsI6__halfS2_S2_S2_fjLj512ELj1ELj4ELj1ELj16ENS_18Kernel_traits_baseILj512ES2_S2_S2_S2_fjLj128EEEEELb1ELb0ELb0ELb1EEEvNS_9FwdParamsE:
.text._ZN10layer_norm13ln_fwd_kernelINS_13Kernel_traitsI6__halfS2_S2_S2_fjLj512ELj1ELj4ELj1ELj16ENS_18Kernel_traits_baseILj512ES2_S2_S2_S2_fjLj128EEEEELb1ELb0ELb0ELb1EEEvNS_9FwdParamsE:
        /* <DEDUP_REMOVED lines=48> */
[----:B------:R-:W-:Y:S01]  /*0300*/  IMAD.HI.U32 R5, R3, -0x326172a9, RZ ;  /* 0xcd9e8d5703057827 */ /* 0x000fe200078e00ff */
        /* <DEDUP_REMOVED lines=13> */
[----:B------:R-:W-:Y:S01]  /*03e0*/  BSSY B0, `(.L_x_2434) ;  /* 0x0000b7f000007945 */ /* 0x000fe20003800000 */
[----:B------:R-:W-:Y:S01]  /*03f0*/  UIADD3 UR21, UPT, UPT, UR7, -0x126145ec, URZ ;  /* 0xed9eba1407157890 */ /* 0x000fe2000fffe0ff */
[----:B------:R-:W-:Y:S01]  /*0400*/  IMAD R26, R5, -0x2daee0ad, RZ ;  /* 0xd2511f53051a7824 */ /* 0x000fe200078e02ff */
[----:B------:R-:W-:Y:S01]  /*0410*/  LOP3.LUT R22, R23, UR15, R22, 0x96, !PT ;  /* 0x0000000f17167c12 */ /* 0x000fe2000f8e9616 */
[----:B------:R-:W-:Y:S01]  /*0420*/  IMAD.HI.U32 R21, R20, -0x2daee0ad, RZ ;  /* 0xd2511f5314157827 */ /* 0x000fe200078e00ff */
[----:B------:R-:W-:Y:S01]  /*0430*/  UIADD3 UR22, UPT, UPT, UR6, 0x1715609d, URZ ;  /* 0x1715609d06167890 */ /* 0x000fe2000fffe0ff */
[----:B------:R-:W-:Y:S01]  /*0440*/  LOP3.LUT R35, R6, 0x3, RZ, 0xc0, !PT ;  /* 0x0000000306237812 */ /* 0x000fe200078ec0ff */
[----:B------:R-:W-:Y:S01]  /*0450*/  UIADD3 UR23, UPT, UPT, UR7, -0x56f99767, URZ ;  /* 0xa906689907177890 */ /* 0x000fe2000fffe0ff */
[----:B------:R-:W-:Y:S01]  /*0460*/  IMAD R24, R7, -0x326172a9, RZ ;  /* 0xcd9e8d5707187824 */ /* 0x000fe200078e02ff */
[----:B------:R-:W-:Y:S01]  /*0470*/  LOP3.LUT R21, R26, UR17, R21, 0x96, !PT ;  /* 0x000000111a157c12 */ /* 0x000fe2000f8e9615 */
[----:B------:R-:W-:Y:S01]  /*0480*/  IMAD.HI.U32 R5, R22, -0x326172a9, RZ ;  /* 0xcd9e8d5716057827 */ /* 0x000fe200078e00ff */
[----:B------:R-:W-:-:S02]  /*0490*/  UIADD3 UR24, UPT, UPT, UR6, -0x4ab325aa, URZ ;  /* 0xb54cda5606187890 */ /* 0x000fc4000fffe0ff */
[----:B------:R-:W-:Y:S01]  /*04a0*/  UIADD3 UR25, UPT, UPT, UR7, 0x646e171e, URZ ;  /* 0x646e171e07197890 */ /* 0x000fe2000fffe0ff */
[----:B------:R-:W-:Y:S01]  /*04b0*/  IMAD R23, R20, -0x2daee0ad, RZ ;  /* 0xd2511f5314177824 */ /* 0x000fe200078e02ff */
[----:B------:R-:W-:Y:S01]  /*04c0*/  LOP3.LUT R5, R24, UR16, R5, 0x96, !PT ;  /* 0x0000001018057c12 */ /* 0x000fe2000f8e9605 */
[----:B------:R-:W-:Y:S01]  /*04d0*/  IMAD R22, R22, -0x326172a9, RZ ;  /* 0xcd9e8d5716167824 */ /* 0x000fe200078e02ff */
[----:B------:R-:W-:Y:S01]  /*04e0*/  UIADD3 UR26, UPT, UPT, UR6, 0x5384540f, URZ ;  /* 0x5384540f061a7890 */ /* 0x000fe2000fffe0ff */
[----:B------:R-:W-:Y:S01]  /*04f0*/  IMAD.HI.U32 R7, R21, -0x326172a9, RZ ;  /* 0xcd9e8d5715077827 */ /* 0x000fe200078e00ff */
[----:B------:R-:W-:Y:S01]  /*0500*/  UIADD3 UR27, UPT, UPT, UR7, 0x1fd5c5a3, URZ ;  /* 0x1fd5c5a3071b7890 */ /* 0x000fe2000fffe0ff */
[----:B------:R-:W0:Y:S02]  /*0510*/  LDCU.64 UR4, c[0x0][0x3e0] ;  /* 0x00007c00ff0477ac */ /* 0x000e240008000a00 */
[----:B------:R-:W-:Y:S01]  /*0520*/  IMAD.HI.U32 R20, R5, -0x2daee0ad, RZ ;  /* 0xd2511f5305147827 */ /* 0x000fe200078e00ff */
[----:B------:R-:W-:Y:S01]  /*0530*/  LOP3.LUT R7, R22, UR18, R7, 0x96, !PT ;  /* 0x0000001216077c12 */ /* 0x000fe2000f8e9607 */
[----:B------:R-:W-:-:S02]  /*0540*/  UIADD3 UR28, UPT, UPT, UR6, -0xe443238, URZ ;  /* 0xf1bbcdc8061c7890 */ /* 0x000fc4000fffe0ff */
[----:B------:R-:W-:Y:S01]  /*0550*/  IMAD R22, R21, -0x326172a9, RZ ;  /* 0xcd9e8d5715167824 */ /* 0x000fe200078e02ff */
[----:B------:R-:W-:Y:S01]  /*0560*/  LOP3.LUT R20, R23, UR19, R20, 0x96, !PT ;  /* 0x0000001317147c12 */ /* 0x000fe2000f8e9614 */
[----:B------:R-:W-:Y:S01]  /*0570*/  IMAD R24, R5, -0x2daee0ad, RZ ;  /* 0xd2511f5305187824 */ /* 0x000fe200078e02ff */
[----:B------:R-:W-:Y:S01]  /*0580*/  UIADD3 UR29, UPT, UPT, UR7, -0x24c28bd8, URZ ;  /* 0xdb3d7428071d7890 */ /* 0x000fe2000fffe0ff */
[C---:B------:R-:W-:Y:S01]  /*0590*/  IMAD.HI.U32 R21, R7.reuse, -0x2daee0ad, RZ ;  /* 0xd2511f5307157827 */ /* 0x040fe200078e00ff */
[----:B------:R-:W-:Y:S02]  /*05a0*/  UIADD3 UR30, UPT, UPT, UR6, -0x700cb87f, URZ ;  /* 0x8ff34781061e7890 */ /* 0x000fe4000fffe0ff */
[----:B------:R-:W-:Y:S01]  /*05b0*/  UIADD3 UR31, UPT, UPT, UR7, -0x695add53, URZ ;  /* 0x96a522ad071f7890 */ /* 0x000fe2000fffe0ff */
[----:B------:R-:W-:Y:S01]  /*05c0*/  IMAD.HI.U32 R5, R20, -0x326172a9, RZ ;  /* 0xcd9e8d5714057827 */ /* 0x000fe200078e00ff */
[----:B------:R-:W-:Y:S01]  /*05d0*/  LOP3.LUT R21, R24, UR21, R21, 0x96, !PT ;  /* 0x0000001518157c12 */ /* 0x000fe2000f8e9615 */
[----:B------:R-:W1:Y:S02]  /*05e0*/  LDCU UR33, c[0x0][0x404] ;  /* 0x00008080ff2177ac */ /* 0x000e640008000800 */
[----:B------:R-:W-:Y:S01]  /*05f0*/  IMAD R23, R7, -0x2daee0ad, RZ ;  /* 0xd2511f5307177824 */ /* 0x000fe200078e02ff */
[----:B------:R-:W-:Y:S01]  /*0600*/  LOP3.LUT R5, R22, UR20, R5, 0x96, !PT ;  /* 0x0000001416057c12 */ /* 0x000fe2000f8e9605 */
[----:B------:R-:W-:Y:S01]  /*0610*/  IMAD R20, R20, -0x326172a9, RZ ;  /* 0xcd9e8d5714147824 */ /* 0x000fe200078e02ff */
[----:B0-----:R-:W-:Y:S01]  /*0620*/  UISETP.NE.U32.AND UP0, UPT, UR4, URZ, UPT ;  /* 0x000000ff0400728c */ /* 0x001fe2000bf05070 */
[----:B------:R-:W-:Y:S01]  /*0630*/  IMAD.HI.U32 R7, R21, -0x326172a9, RZ ;  /* 0xcd9e8d5715077827 */ /* 0x000fe200078e00ff */
[----:B------:R-:W0:Y:S03]  /*0640*/  LDCU UR34, c[0x0][0x408] ;  /* 0x00008100ff2277ac */ /* 0x000e260008000800 */
[----:B------:R-:W-:Y:S01]  /*0650*/  IMAD.HI.U32 R22, R5, -0x2daee0ad, RZ ;  /* 0xd2511f5305167827 */ /* 0x000fe200078e00ff */
[----:B------:R-:W-:Y:S01]  /*0660*/  LOP3.LUT R7, R20, UR22, R7, 0x96, !PT ;  /* 0x0000001614077c12 */ /* 0x000fe2000f8e9607 */
[----:B------:R-:W-:-:S02]  /*0670*/  UISETP.NE.AND.EX UP0, UPT, UR5, URZ, UPT, UP0 ;  /* 0x000000ff0500728c */ /* 0x000fc4000bf05300 */
[----:B------:R-:W-:Y:S01]  /*0680*/  IMAD R24, R5, -0x2daee0ad, RZ ;  /* 0xd2511f5305187824 */ /* 0x000fe200078e02ff */
[----:B------:R-:W-:Y:S01]  /*0690*/  LOP3.LUT R22, R23, UR23, R22, 0x96, !PT ;  /* 0x0000001717167c12 */ /* 0x000fe2000f8e9616 */
[----:B------:R-:W-:Y:S01]  /*06a0*/  IMAD R21, R21, -0x326172a9, RZ ;  /* 0xcd9e8d5715157824 */ /* 0x000fe200078e02ff */
[----:B------:R-:W2:Y:S01]  /*06b0*/  LDCU UR12, c[0x0][0x388] ;  /* 0x00007100ff0c77ac */ /* 0x000ea20008000800 */
[C---:B------:R-:W-:Y:S01]  /*06c0*/  IMAD.HI.U32 R5, R7.reuse, -0x2daee0ad, RZ ;  /* 0xd2511f5307057827 */ /* 0x040fe200078e00ff */
[----:B------:R-:W3:Y:S03]  /*06d0*/  LDCU.U8 UR32, c[0x0][0x410] ;  /* 0x00008200ff2077ac */ /* 0x000ee60008000000 */
[----:B------:R-:W-:Y:S01]  /*06e0*/  IMAD.HI.U32 R20, R22, -0x326172a9, RZ ;  /* 0xcd9e8d5716147827 */ /* 0x000fe200078e00ff */
[----:B------:R-:W-:Y:S01]  /*06f0*/  LOP3.LUT R5, R24, UR25, R5, 0x96, !PT ;  /* 0x0000001918057c12 */ /* 0x000fe2000f8e9605 */
[----:B------:R-:W4:Y:S02]  /*0700*/  LDCU UR13, c[0x0][0x448] ;  /* 0x00008900ff0d77ac */ /* 0x000f240008000800 */
[----:B------:R-:W-:Y:S01]  /*0710*/  IMAD R24, R7, -0x2daee0ad, RZ ;  /* 0xd2511f5307187824 */ /* 0x000fe200078e02ff */
[----:B------:R-:W-:Y:S01]  /*0720*/  LOP3.LUT R20, R21, UR24, R20, 0x96, !PT ;  /* 0x0000001815147c12 */ /* 0x000fe2000f8e9614 */
[----:B------:R-:W-:Y:S01]  /*0730*/  IMAD R22, R22, -0x326172a9, RZ ;  /* 0xcd9e8d5716167824 */ /* 0x000fe200078e02ff */
[----:B------:R-:W0:Y:S01]  /*0740*/  LDCU.64 UR10, c[0x0][0x3a0] ;  /* 0x00007400ff0a77ac */ /* 0x000e220008000a00 */
[----:B------:R-:W-:-:S04]  /*0750*/  IMAD.HI.U32 R21, R5, -0x326172a9, RZ ;  /* 0xcd9e8d5705157827 */ /* 0x000fc800078e00ff */
[----:B------:R-:W-:Y:S01]  /*0760*/  IMAD.HI.U32 R7, R20, -0x2daee0ad, RZ ;  /* 0xd2511f5314077827 */ /* 0x000fe200078e00ff */
[----:B------:R-:W-:-:S03]  /*0770*/  LOP3.LUT R21, R22, UR26, R21, 0x96, !PT ;  /* 0x0000001a16157c12 */ /* 0x000fc6000f8e9615 */
[--C-:B------:R-:W-:Y:S01]  /*0780*/  HADD2.F32 R48, -RZ, R10.reuse.H0_H0 ;  /* 0x2000000aff307230 */ /* 0x100fe20000004100 */
[----:B------:R-:W-:Y:S01]  /*0790*/  LOP3.LUT R7, R24, UR27, R7, 0x96, !PT ;  /* 0x0000001b18077c12 */ /* 0x000fe2000f8e9607 */
[----:B------:R-:W-:Y:S02]  /*07a0*/  HADD2.F32 R46, -RZ, R10.H1_H1 ;  /* 0x3000000aff2e7230 */ /* 0x000fe40000004100 */
[--C-:B------:R-:W-:Y:S02]  /*07b0*/  HADD2.F32 R52, -RZ, R9.reuse.H0_H0 ;  /* 0x20000009ff347230 */ /* 0x100fe40000004100 */
[----:B------:R-:W-:Y:S02]  /*07c0*/  HADD2.F32 R50, -RZ, R9.H1_H1 ;  /* 0x30000009ff327230 */ /* 0x000fe40000004100 */
[----:B------:R-:W-:Y:S02]  /*07d0*/  IMAD R10, R5, -0x326172a9, RZ ;  /* 0xcd9e8d57050a7824 */ /* 0x000fe400078e02ff */
[----:B------:R-:W-:-:S04]  /*07e0*/  IMAD.HI.U32 R5, R7, -0x326172a9, RZ ;  /* 0xcd9e8d5707057827 */ /* 0x000fc800078e00ff */
[----:B------:R-:W-:Y:S01]  /*07f0*/  IMAD R20, R20, -0x2daee0ad, RZ ;  /* 0xd2511f5314147824 */ /* 0x000fe200078e02ff */
[----:B------:R-:W-:Y:S01]  /*0800*/  LOP3.LUT R10, R10, UR28, R5, 0x96, !PT ;  /* 0x0000001c0a0a7c12 */ /* 0x000fe2000f8e9605 */
[----:B------:R-:W-:-:S04]  /*0810*/  IMAD.HI.U32 R9, R21, -0x2daee0ad, RZ ;  /* 0xd2511f5315097827 */ /* 0x000fc800078e00ff */
[----:B------:R-:W-:Y:S02]  /*0820*/  HFMA2 R5, -RZ, RZ, 0, 0 ;  /* 0x00000000ff057431 */ /* 0x000fe400000001ff */
[--C-:B------:R-:W-:Y:S01]  /*0830*/  HADD2.F32 R72, -RZ, R8.reuse.H0_H0 ;  /* 0x20000008ff487230 */ /* 0x100fe20000004100 */
[----:B------:R-:W-:Y:S01]  /*0840*/  LOP3.LUT R9, R20, UR29, R9, 0x96, !PT ;  /* 0x0000001d14097c12 */ /* 0x000fe2000f8e9609 */
[----:B------:R-:W-:Y:S02]  /*0850*/  HADD2.F32 R54, -RZ, R8.H1_H1 ;  /* 0x30000008ff367230 */ /* 0x000fe40000004100 */
[----:B------:R-:W-:Y:S02]  /*0860*/  IMAD R8, R7, -0x326172a9, RZ ;  /* 0xcd9e8d5707087824 */ /* 0x000fe400078e02ff */
[----:B------:R-:W-:Y:S02]  /*0870*/  IMAD R21, R21, -0x2daee0ad, RZ ;  /* 0xd2511f5315157824 */ /* 0x000fe400078e02ff */
        /* <DEDUP_REMOVED lines=8> */
[--C-:B------:R-:W-:Y:S02]  /*0900*/  HADD2.F32 R66, -RZ, R69.reuse.H0_H0 ;  /* 0x20000045ff427230 */ /* 0x100fe40000004100 */
[----:B------:R-:W-:-:S02]  /*0910*/  HADD2.F32 R64, -RZ, R69.H1_H1 ;  /* 0x30000045ff407230 */ /* 0x000fc40000004100 */
[--C-:B------:R-:W-:Y:S02]  /*0920*/  HADD2.F32 R70, -RZ, R68.reuse.H0_H0 ;  /* 0x20000044ff467230 */ /* 0x100fe40000004100 */
[--C-:B------:R-:W-:Y:S02]  /*0930*/  HADD2.F32 R44, -RZ, R11.reuse.H0_H0 ;  /* 0x2000000bff2c7230 */ /* 0x100fe40000004100 */
[----:B------:R-:W-:Y:S02]  /*0940*/  HADD2.F32 R42, -RZ, R11.H1_H1 ;  /* 0x3000000bff2a7230 */ /* 0x000fe40000004100 */
        /* <DEDUP_REMOVED lines=17> */
[----:B------:R-:W-:Y:S02]  /*0a60*/  IMAD R10, R10, -0x2daee0ad, RZ ;  /* 0xd2511f530a0a7824 */ /* 0x000fe400078e02ff */
[----:B01234-:R-:W-:-:S07]  /*0a70*/  IMAD R37, R9, -0x326172a9, RZ ;  /* 0xcd9e8d5709257824 */ /* 0x01ffce00078e02ff */
.L_x_2599:
[----:B0-----:R-:W0:Y:S01]  /*0a80*/  @UP0 LDCU.64 UR4, c[0x0][0x3e0] ;  /* 0x00007c00ff0407ac */ /* 0x001e220008000a00 */
[----:B------:R-:W1:Y:S01]  /*0a90*/  LDC.64 R38, c[0x0][0x390] ;  /* 0x0000e400ff267b82 */ /* 0x000e620000000a00 */
[----:B------:R-:W-:Y:S01]  /*0aa0*/  IMAD R6, R0, UR12, RZ ;  /* 0x0000000c00067c24 */ /* 0x000fe2000f8e02ff */
[----:B------:R-:W-:Y:S02]  /*0ab0*/  PLOP3.LUT P0, PT, PT, PT, UP0, 0x80, 0x8 ;  /* 0x000000000008781c */ /* 0x000fe40003f0f008 */
[----:B------:R-:W-:Y:S02]  /*0ac0*/  PLOP3.LUT P1, PT, PT, PT, UP0, 0x80, 0x8 ;  /* 0x000000000008781c */ /* 0x000fe40003f2f008 */
[----:B------:R-:W-:-:S04]  /*0ad0*/  SHF.R.S32.HI R7, RZ, 0x1f, R6 ;  /* 0x0000001fff077819 */ /* 0x000fc80000011406 */
[----:B------:R-:W-:-:S04]  /*0ae0*/  LEA.HI R6, R7, R6, RZ, 0x3 ;  /* 0x0000000607067211 */ /* 0x000fc800078f18ff */
[----:B------:R-:W-:Y:S01]  /*0af0*/  LEA.HI.SX32 R6, R6, R75, 0x1d ;  /* 0x0000004b06067211 */ /* 0x000fe200078feaff */
[----:B0-----:R-:W-:Y:S02]  /*0b00*/  IMAD.U32 R8, RZ, RZ, UR4 ;  /* 0x00000004ff087e24 */ /* 0x001fe4000f8e00ff */
[----:B------:R-:W-:Y:S02]  /*0b10*/  IMAD.U32 R9, RZ, RZ, UR5 ;  /* 0x00000005ff097e24 */ /* 0x000fe4000f8e00ff */
[----:B------:R-:W-:-:S04]  /*0b20*/  @P0 IMAD.WIDE R8, R0, 0x2, R8 ;  /* 0x0000000200080825 */ /* 0x000fc800078e0208 */
[----:B-1----:R-:W-:Y:S02]  /*0b30*/  IMAD.WIDE.U32 R20, R6, 0x10, R38 ;  /* 0x0000001006147825 */ /* 0x002fe400078e0026 */
[----:B------:R-:W2:Y:S04]  /*0b40*/  @P1 LDG.E.U16 R8, desc[UR8][R8.64] ;  /* 0x0000000808081981 */ /* 0x000ea8000c1e1500 */
[----:B------:R-:W5:Y:S01]  /*0b50*/  LDG.E.128 R20, desc[UR8][R20.64] ;  /* 0x0000000814147981 */ /* 0x000f62000c1e1d00 */
[----:B------:R-:W-:Y:S01]  /*0b60*/  ISETP.NE.U32.AND P0, PT, RZ, UR10, PT ;  /* 0x0000000aff007c0c */ /* 0x000fe2000bf05070 */
[----:B------:R-:W-:Y:S01]  /*0b70*/  IMAD.MOV.U32 R74, RZ, RZ, 0x2f800000 ;  /* 0x2f800000ff4a7424 */ /* 0x000fe200078e00ff */
[----:B------:R-:W-:Y:S02]  /*0b80*/  PLOP3.LUT P1, PT, PT, PT, UP0, 0x80, 0x8 ;  /* 0x000000000008781c */ /* 0x000fe40003f2f008 */
[----:B------:R-:W-:-:S02]  /*0b90*/  ISETP.NE.AND.EX P0, PT, RZ, UR11, PT, P0 ;  /* 0x0000000bff007c0c */ /* 0x000fc4000bf05300 */
[----:B------:R-:W-:-:S09]  /*0ba0*/  MOV R11, 0x3f800000 ;  /* 0x3f800000000b7802 */ /* 0x000fd20000000f00 */
[----:B--2---:R-:W-:Y:S02]  /*0bb0*/  @P1 HADD2.F32 R11, -RZ, R8.H0_H0 ;  /* 0x20000008ff0b1230 */ /* 0x004fe40000004100 */
        /* <DEDUP_REMOVED lines=15> */
.L_x_20081:
[----:B------:R-:W-:Y:S05]  /*0cb0*/  BRX R8 -0xcc0                                      (*"BRANCH_TARGETS .L_x_20082,.L_x_20083,.L_x_20084"*) ;  /* 0xfffffff008d07949 */ /* 0x000fea000383ffff */
.L_x_20084:
[----:B------:R-:W-:Y:S01]  /*0cc0*/  VIADD R8, R35, 0x1 ;  /* 0x0000000123087836 */ /* 0x000fe20000000000 */
[----:B------:R-:W-:Y:S01]  /*0cd0*/  MOV R7, R33 ;  /* 0x0000002100077202 */ /* 0x000fe20000000f00 */
[----:B------:R-:W-:Y:S01]  /*0ce0*/  IMAD.MOV.U32 R28, RZ, RZ, R10 ;  /* 0x000000ffff1c7224 */ /* 0x000fe200078e000a */
[----:B------:R-:W-:Y:S06]  /*0cf0*/  BRA `(.L_x_2437) ;  /* 0x0000000000f07947 */ /* 0x000fec0003800000 */
.L_x_20082:
[----:B------:R-:W-:Y:S01]  /*0d00*/  IMAD.MOV.U32 R28, RZ, RZ, R10 ;  /* 0x000000ffff1c7224 */ /* 0x000fe200078e000a */
[----:B------:R-:W-:Y:S01]  /*0d10*/  MOV R7, R34 ;  /* 0x0000002200077202 */ /* 0x000fe20000000f00 */
[----:B------:R-:W-:Y:S01]  /*0d20*/  IMAD.MOV.U32 R8, RZ, RZ, 0x3 ;  /* 0x00000003ff087424 */ /* 0x000fe200078e00ff */
[----:B------:R-:W-:Y:S06]  /*0d30*/  BRA `(.L_x_2437) ;  /* 0x0000000000e07947 */ /* 0x000fec0003800000 */
.L_x_20083:
        /* <DEDUP_REMOVED lines=13> */
.L_x_2439:
[----:B------:R-:W-:Y:S05]  /*0e10*/  BSYNC.RECONVERGENT B2 ;  /* 0x0000000000027941 */ /* 0x000fea0003800200 */
.L_x_2438:
        /* <DEDUP_REMOVED lines=42> */
.L_x_2437:
[----:B------:R-:W-:Y:S05]  /*10c0*/  BSYNC.RECONVERGENT B1 ;  /* 0x0000000000017941 */ /* 0x000fea0003800200 */
.L_x_2436:
[----:B------:R-:W-:Y:S01]  /*10d0*/  I2FP.F32.U32 R7, R7 ;  /* 0x0000000700077245 */ /* 0x000fe20000201000 */
[----:B-----5:R-:W-:Y:S01]  /*10e0*/  HADD2.F32 R14, -RZ, R20.H0_H0 ;  /* 0x20000014ff0e7230 */ /* 0x020fe20000004100 */
[----:B------:R-:W-:Y:S01]  /*10f0*/  ISETP.NE.AND P2, PT, R8, 0x1, PT ;  /* 0x000000010800780c */ /* 0x000fe20003f45270 */
[----:B------:R-:W-:Y:S01]  /*1100*/  IMAD.U32 R12, RZ, RZ, UR34 ;  /* 0x00000022ff0c7e24 */ /* 0x000fe2000f8e00ff */
[----:B------:R-:W-:Y:S01]  /*1110*/  MOV R13, UR33 ;  /* 0x00000021000d7c02 */ /* 0x000fe20008000f00 */
[----:B------:R-:W-:Y:S01]  /*1120*/  FFMA.FTZ R10, R7, R74, 1.1641532182693481445e-10 ;  /* 0x2f000000070a7423 */ /* 0x000fe2000001004a */
[----:B------:R-:W-:Y:S01]  /*1130*/  FMUL.FTZ R7, R14, R11 ;  /* 0x0000000b0e077220 */ /* 0x000fe20000410000 */
[----:B------:R-:W-:Y:S01]  /*1140*/  BSSY.RECONVERGENT B1, `(.L_x_2440) ;  /* 0x000004c000017945 */ /* 0x000fe20003800200 */
[----:B------:R-:W-:Y:S02]  /*1150*/  IMAD.MOV.U32 R14, RZ, RZ, 0x2 ;  /* 0x00000002ff0e7424 */ /* 0x000fe400078e00ff */
[----:B------:R-:W-:Y:S01]  /*1160*/  FMUL.FTZ R7, R7, R12 ;  /* 0x0000000c07077220 */ /* 0x000fe20000410000 */
[----:B------:R-:W-:Y:S01]  /*1170*/  FSETP.GTU.FTZ.AND P1, PT, R10, R13, PT ;  /* 0x0000000d0a00720b */ /* 0x000fe20003f3c000 */
[----:B------:R-:W-:-:S02]  /*1180*/  HADD2.F32 R10, -RZ, R16.H0_H0 ;  /* 0x20000010ff0a7230 */ /* 0x000fc40000004100 */
[----:B------:R-:W-:Y:S01]  /*1190*/  IMAD.MOV.U32 R9, RZ, RZ, R37 ;  /* 0x000000ffff097224 */ /* 0x000fe200078e0025 */
[----:B------:R-:W-:Y:S02]  /*11a0*/  FSEL R7, R7, RZ, !P1 ;  /* 0x000000ff07077208 */ /* 0x000fe40004800000 */
[----:B------:R-:W-:-:S03]  /*11b0*/  PLOP3.LUT P1, PT, P1, PT, PT, 0x8, 0x80 ;  /* 0x000000000080781c */ /* 0x000fc60000f2e170 */
[----:B------:R-:W-:Y:S01]  /*11c0*/  FADD.FTZ R7, R7, R10 ;  /* 0x0000000a07077221 */ /* 0x000fe20000010000 */
        /* <DEDUP_REMOVED lines=10> */
.L_x_2442:
        /* <DEDUP_REMOVED lines=13> */
.L_x_2444:
[----:B------:R-:W-:Y:S05]  /*1340*/  BSYNC.RECONVERGENT B2 ;  /* 0x0000000000027941 */ /* 0x000fea0003800200 */
.L_x_2443:
        /* <DEDUP_REMOVED lines=43> */
.L_x_2441:
[----:B------:R-:W-:Y:S05]  /*1600*/  BSYNC.RECONVERGENT B1 ;  /* 0x0000000000017941 */ /* 0x000fea0003800200 */
.L_x_2440:
        /* <DEDUP_REMOVED lines=9> */
[----:B------:R-:W-:-:S04]  /*16a0*/  FSETP.GTU.FTZ.AND P1, PT, R8, R13, PT ;  /* 0x0000000d0800720b */ /* 0x000fc80003f3c000 */
[----:B------:R-:W-:Y:S01]  /*16b0*/  FSEL R8, R9, RZ, !P1 ;  /* 0x000000ff09087208 */ /* 0x000fe20004800000 */
[----:B------:R-:W-:Y:S01]  /*16c0*/  IMAD.MOV.U32 R9, RZ, RZ, R37 ;  /* 0x000000ffff097224 */ /* 0x000fe200078e0025 */
        /* <DEDUP_REMOVED lines=12> */
.L_x_2447:
        /* <DEDUP_REMOVED lines=13> */
.L_x_2449:
[----:B------:R-:W-:Y:S05]  /*1860*/  BSYNC.RECONVERGENT B2 ;  /* 0x0000000000027941 */ /* 0x000fea0003800200 */
.L_x_2448:
        /* <DEDUP_REMOVED lines=43> */
.L_x_2446:
[----:B------:R-:W-:Y:S05]  /*1b20*/  BSYNC.RECONVERGENT B1 ;  /* 0x0000000000017941 */ /* 0x000fea0003800200 */
.L_x_2445:
[----:B------:R-:W-:Y:S01]  /*1b30*/  I2FP.F32.U32 R9, R9 ;  /* 0x0000000900097245 */ /* 0x000fe20000201000 */
[----:B------:R-:W-:Y:S01]  /*1b40*/  HADD2.F32 R16, -RZ, R21.H0_H0 ;  /* 0x20000015ff107230 */ /* 0x000fe20000004100 */
[----:B------:R-:W-:Y:S01]  /*1b50*/  ISETP.NE.AND P2, PT, R20, 0x1, PT ;  /* 0x000000011400780c */ /* 0x000fe20003f45270 */
[----:B------:R-:W-:Y:S01]  /*1b60*/  BSSY.RECONVERGENT B1, `(.L_x_2450) ;  /* 0x000004d000017945 */ /* 0x000fe20003800200 */
[----:B------:R-:W-:Y:S02]  /*1b70*/  IMAD.MOV.U32 R25, RZ, RZ, 0x2 ;  /* 0x00000002ff197424 */ /* 0x000fe400078e00ff */
[----:B------:R-:W-:Y:S01]  /*1b80*/  FFMA.FTZ R14, R9, R74, 1.1641532182693481445e-10 ;  /* 0x2f000000090e7423 */ /* 0x000fe2000001004a */
[----:B------:R-:W-:Y:S01]  /*1b90*/  FMUL.FTZ R9, R16, R11 ;  /* 0x0000000b10097220 */ /* 0x000fe20000410000 */
[----:B------:R-:W-:-:S03]  /*1ba0*/  MOV R15, R37 ;  /* 0x00000025000f7202 */ /* 0x000fc60000000f00 */
[----:B------:R-:W-:Y:S01]  /*1bb0*/  FMUL.FTZ R9, R9, R12 ;  /* 0x0000000c09097220 */ /* 0x000fe20000410000 */
[----:B------:R-:W-:Y:S01]  /*1bc0*/  FSETP.GTU.FTZ.AND P1, PT, R14, R13, PT ;  /* 0x0000000d0e00720b */ /* 0x000fe20003f3c000 */
[----:B------:R-:W-:-:S03]  /*1bd0*/  HADD2.F32 R14, -RZ, R17.H0_H0 ;  /* 0x20000011ff0e7230 */ /* 0x000fc60000004100 */
        /* <DEDUP_REMOVED lines=12> */
.L_x_2452:
        /* <DEDUP_REMOVED lines=13> */
.L_x_2454:
[----:B------:R-:W-:Y:S05]  /*1d70*/  BSYNC.RECONVERGENT B2 ;  /* 0x0000000000027941 */ /* 0x000fea0003800200 */
.L_x_2453:
        /* <DEDUP_REMOVED lines=43> */
.L_x_2451:
[----:B------:R-:W-:Y:S05]  /*2030*/  BSYNC.RECONVERGENT B1 ;  /* 0x0000000000017941 */ /* 0x000fea0003800200 */
.L_x_2450:
[----:B------:R-:W-:Y:S01]  /*2040*/  I2FP.F32.U32 R15, R15 ;  /* 0x0000000f000f7245 */ /* 0x000fe20000201000 */
[----:B------:R-:W-:Y:S01]  /*2050*/  HADD2.F32 R16, -RZ, R21.H1_H1 ;  /* 0x30000015ff107230 */ /* 0x000fe20000004100 */
[----:B------:R-:W-:Y:S01]  /*2060*/  ISETP.NE.AND P3, PT, R25, 0x1, PT ;  /* 0x000000011900780c */ /* 0x000fe20003f65270 */
[----:B------:R-:W-:Y:S01]  /*2070*/  HADD2.F32 R17, -RZ, R17.H1_H1 ;  /* 0x30000011ff117230 */ /* 0x000fe20000004100 */
[----:B------:R-:W-:Y:S01]  /*2080*/  BSSY.RECONVERGENT B1, `(.L_x_2455) ;  /* 0x000004c000017945 */ /* 0x000fe20003800200 */
[----:B------:R-:W-:Y:S01]  /*2090*/  FFMA.FTZ R14, R15, R74, 1.1641532182693481445e-10 ;  /* 0x2f0000000f0e7423 */ /* 0x000fe2000001004a */
[----:B------:R-:W-:Y:S01]  /*20a0*/  FMUL.FTZ R15, R16, R11 ;  /* 0x0000000b100f7220 */ /* 0x000fe20000410000 */
[----:B------:R-:W-:-:S03]  /*20b0*/  IMAD.MOV.U32 R21, RZ, RZ, 0x2 ;  /* 0x00000002ff157424 */ /* 0x000fc600078e00ff */
[----:B------:R-:W-:Y:S01]  /*20c0*/  FMUL.FTZ R15, R15, R12 ;  /* 0x0000000c0f0f7220 */ /* 0x000fe20000410000 */
[----:B------:R-:W-:-:S04]  /*20d0*/  FSETP.GTU.FTZ.AND P2, PT, R14, R13, PT ;  /* 0x0000000d0e00720b */ /* 0x000fc80003f5c000 */
[----:B------:R-:W-:Y:S01]  /*20e0*/  FSEL R14, R15, RZ, !P2 ;  /* 0x000000ff0f0e7208 */ /* 0x000fe20005000000 */
[----:B------:R-:W-:Y:S01]  /*20f0*/  IMAD.MOV.U32 R15, RZ, RZ, R37 ;  /* 0x000000ffff0f7224 */ /* 0x000fe200078e0025 */
[----:B------:R-:W-:-:S03]  /*2100*/  PLOP3.LUT P2, PT, P2, PT, PT, 0x8, 0x80 ;  /* 0x000000000080781c */ /* 0x000fc6000174e170 */
[----:B------:R-:W-:Y:S01]  /*2110*/  FADD.FTZ R14, R14, R17 ;  /* 0x000000110e0e7221 */ /* 0x000fe20000010000 */
[----:B------:R-:W-:Y:S09]  /*2120*/  @!P3 BRA `(.L_x_2456) ;  /* 0x000000040004b947 */ /* 0x000ff20003800000 */
        /* <DEDUP_REMOVED lines=8> */
.L_x_2457:
        /* <DEDUP_REMOVED lines=13> */
.L_x_2459:
[----:B------:R-:W-:Y:S05]  /*2280*/  BSYNC.RECONVERGENT B2 ;  /* 0x0000000000027941 */ /* 0x000fea0003800200 */
.L_x_2458:
        /* <DEDUP_REMOVED lines=41> */
[----:B------:R-:W-:Y:S02]  /*2520*/  LOP3.LUT R34, R34, UR31, R17, 0x96, !PT ;  /* 0x0000001f22227c12 */ /* 0x000fe4000f8e9611 */
[----:B------:R-:W-:-:S07]  /*2530*/  MOV R28, R16 ;  /* 0x00000010001c7202 */ /* 0x000fce0000000f00 */
.L_x_2456:
[----:B------:R-:W-:Y:S05]  /*2540*/  BSYNC.RECONVERGENT B1 ;  /* 0x0000000000017941 */ /* 0x000fea0003800200 */
.L_x_2455:
[----:B------:R-:W-:Y:S01]  /*2550*/  I2FP.F32.U32 R15, R15 ;  /* 0x0000000f000f7245 */ /* 0x000fe20000201000 */
[----:B------:R-:W-:Y:S01]  /*2560*/  HADD2.F32 R20, -RZ, R22.H0_H0 ;  /* 0x20000016ff147230 */ /* 0x000fe20000004100 */
[----:B------:R-:W-:Y:S01]  /*2570*/  ISETP.NE.AND P4, PT, R21, 0x1, PT ;  /* 0x000000011500780c */ /* 0x000fe20003f85270 */
[----:B------:R-:W-:Y:S01]  /*2580*/  BSSY.RECONVERGENT B1, `(.L_x_2460) ;  /* 0x000004d000017945 */ /* 0x000fe20003800200 */
[----:B------:R-:W-:Y:S02]  /*2590*/  IMAD.MOV.U32 R17, RZ, RZ, R37 ;  /* 0x000000ffff117224 */ /* 0x000fe400078e0025 */
[----:B------:R-:W-:Y:S01]  /*25a0*/  FFMA.FTZ R16, R15, R74, 1.1641532182693481445e-10 ;  /* 0x2f0000000f107423 */ /* 0x000fe2000001004a */
[----:B------:R-:W-:Y:S01]  /*25b0*/  FMUL.FTZ R15, R20, R11 ;  /* 0x0000000b140f7220 */ /* 0x000fe20000410000 */
[----:B------:R-:W-:-:S03]  /*25c0*/  HFMA2 R20, -RZ, RZ, 0, 1.1920928955078125e-07 ;  /* 0x00000002ff147431 */ /* 0x000fc600000001ff */
        /* <DEDUP_REMOVED lines=15> */
.L_x_2462:
        /* <DEDUP_REMOVED lines=13> */
.L_x_2464:
[----:B------:R-:W-:Y:S05]  /*2790*/  BSYNC.RECONVERGENT B2 ;  /* 0x0000000000027941 */ /* 0x000fea0003800200 */
.L_x_2463:
        /* <DEDUP_REMOVED lines=40> */
[----:B------:R-:W-:Y:S01]  /*2a20*/  HFMA2 R20, -RZ, RZ, 0, 0 ;  /* 0x00000000ff147431 */ /* 0x000fe200000001ff */
[----:B------:R-:W-:Y:S01]  /*2a30*/  MOV R17, R28 ;  /* 0x0000001c00117202 */ /* 0x000fe20000000f00 */
[----:B------:R-:W-:-:S07]  /*2a40*/  IMAD.MOV.U32 R28, RZ, RZ, R16 ;  /* 0x000000ffff1c7224 */ /* 0x000fce00078e0010 */
.L_x_2461:
[----:B------:R-:W-:Y:S05]  /*2a50*/  BSYNC.RECONVERGENT B1 ;  /* 0x0000000000017941 */ /* 0x000fea0003800200 */
.L_x_2460:
[----:B------:R-:W-:Y:S01]  /*2a60*/  I2FP.F32.U32 R17, R17 ;  /* 0x0000001100117245 */ /* 0x000fe20000201000 */
[----:B------:R-:W-:Y:S01]  /*2a70*/  HADD2.F32 R22, -RZ, R22.H1_H1 ;  /* 0x30000016ff167230 */ /* 0x000fe20000004100 */
[----:B------:R-:W-:Y:S01]  /*2a80*/  ISETP.NE.AND P5, PT, R20, 0x1, PT ;  /* 0x000000011400780c */ /* 0x000fe20003fa5270 */
[----:B------:R-:W-:Y:S01]  /*2a90*/  HADD2.F32 R21, -RZ, R18.H1_H1 ;  /* 0x30000012ff157230 */ /* 0x000fe20000004100 */
[----:B------:R-:W-:Y:S01]  /*2aa0*/  BSSY.RECONVERGENT B1, `(.L_x_2465) ;  /* 0x000004c000017945 */ /* 0x000fe20003800200 */
[----:B------:R-:W-:Y:S01]  /*2ab0*/  FFMA.FTZ R16, R17, R74, 1.1641532182693481445e-10 ;  /* 0x2f00000011107423 */ /* 0x000fe2000001004a */
[----:B------:R-:W-:-:S04]  /*2ac0*/  FMUL.FTZ R17, R22, R11 ;  /* 0x0000000b16117220 */ /* 0x000fc80000410000 */
[----:B------:R-:W-:Y:S01]  /*2ad0*/  FMUL.FTZ R17, R17, R12 ;  /* 0x0000000c11117220 */ /* 0x000fe20000410000 */
[----:B------:R-:W-:-:S04]  /*2ae0*/  FSETP.GTU.FTZ.AND P4, PT, R16, R13, PT ;  /* 0x0000000d1000720b */ /* 0x000fc80003f9c000 */
[----:B------:R-:W-:Y:S02]  /*2af0*/  FSEL R16, R17, RZ, !P4 ;  /* 0x000000ff11107208 */ /* 0x000fe40006000000 */
[----:B------:R-:W-:Y:S02]  /*2b00*/  MOV R17, R37 ;  /* 0x0000002500117202 */ /* 0x000fe40000000f00 */
[----:B------:R-:W-:Y:S01]  /*2b10*/  PLOP3.LUT P4, PT, P4, PT, PT, 0x8, 0x80 ;  /* 0x000000000080781c */ /* 0x000fe2000278e170 */
[----:B------:R-:W-:Y:S01]  /*2b20*/  FADD.FTZ R16, R16, R21 ;  /* 0x0000001510107221 */ /* 0x000fe20000010000 */
[----:B------:R-:W-:Y:S01]  /*2b30*/  IMAD.MOV.U32 R21, RZ, RZ, 0x2 ;  /* 0x00000002ff157424 */ /* 0x000fe200078e00ff */
        /* <DEDUP_REMOVED lines=9> */
.L_x_2467:
        /* <DEDUP_REMOVED lines=13> */
.L_x_2469:
[----:B------:R-:W-:Y:S05]  /*2ca0*/  BSYNC.RECONVERGENT B2 ;  /* 0x0000000000027941 */ /* 0x000fea0003800200 */
.L_x_2468:
        /* <DEDUP_REMOVED lines=43> */
.L_x_2466:
[----:B------:R-:W-:Y:S05]  /*2f60*/  BSYNC.RECONVERGENT B1 ;  /* 0x0000000000017941 */ /* 0x000fea0003800200 */
.L_x_2465:
[----:B------:R-:W-:Y:S01]  /*2f70*/  I2FP.F32.U32 R17, R17 ;  /* 0x0000001100117245 */ /* 0x000fe20000201000 */
[----:B------:R-:W-:Y:S01]  /*2f80*/  HADD2.F32 R20, -RZ, R23.H0_H0 ;  /* 0x20000017ff147230 */ /* 0x000fe20000004100 */
[----:B------:R-:W-:Y:S01]  /*2f90*/  ISETP.NE.AND P6, PT, R21, 0x1, PT ;  /* 0x000000011500780c */ /* 0x000fe20003fc5270 */
[----:B------:R-:W-:Y:S01]  /*2fa0*/  BSSY.RECONVERGENT B1, `(.L_x_2470) ;  /* 0x000004f000017945 */ /* 0x000fe20003800200 */
[----:B------:R-:W-:Y:S02]  /*2fb0*/  HFMA2 R29, -RZ, RZ, 0, 1.1920928955078125e-07 ;  /* 0x00000002ff1d7431 */ /* 0x000fe400000001ff */
[----:B------:R-:W-:Y:S01]  /*2fc0*/  FFMA.FTZ R18, R17, R74, 1.1641532182693481445e-10 ;  /* 0x2f00000011127423 */ /* 0x000fe2000001004a */
[----:B------:R-:W-:Y:S01]  /*2fd0*/  FMUL.FTZ R17, R20, R11 ;  /* 0x0000000b14117220 */ /* 0x000fe20000410000 */
[----:B------:R-:W-:-:S03]  /*2fe0*/  HADD2.F32 R20, -RZ, R19.H0_H0 ;  /* 0x20000013ff147230 */ /* 0x000fc60000004100 */
        /* <DEDUP_REMOVED lines=15> */
.L_x_2472:
        /* <DEDUP_REMOVED lines=15> */
.L_x_2474:
[----:B------:R-:W-:Y:S05]  /*31d0*/  BSYNC.RECONVERGENT B2 ;  /* 0x0000000000027941 */ /* 0x000fea0003800200 */
.L_x_2473:
        /* <DEDUP_REMOVED lines=43> */
.L_x_2471:
[----:B------:R-:W-:Y:S05]  /*3490*/  BSYNC.RECONVERGENT B1 ;  /* 0x0000000000017941 */ /* 0x000fea0003800200 */
.L_x_2470:
[----:B------:R-:W-:Y:S01]  /*34a0*/  I2FP.F32.U32 R21, R18 ;  /* 0x0000001200157245 */ /* 0x000fe20000201000 */
[----:B------:R-:W-:Y:S01]  /*34b0*/  HADD2.F32 R20, -RZ, R23.H1_H1 ;  /* 0x30000017ff147230 */ /* 0x000fe20000004100 */
[----:B------:R-:W-:-:S03]  /*34c0*/  F2FP.F16.F32.PACK_AB R22, R16, R15 ;  /* 0x0000000f1016723e */ /* 0x000fc600000000ff */
[----:B------:R-:W-:Y:S01]  /*34d0*/  FFMA.FTZ R18, R21, R74, 1.1641532182693481445e-10 ;  /* 0x2f00000015127423 */ /* 0x000fe2000001004a */
[----:B------:R-:W-:Y:S01]  /*34e0*/  FMUL.FTZ R21, R20, R11 ;  /* 0x0000000b14157220 */ /* 0x000fe20000410000 */
[----:B------:R-:W-:-:S03]  /*34f0*/  HADD2.F32 R20, -RZ, R19.H1_H1 ;  /* 0x30000013ff147230 */ /* 0x000fc60000004100 */
[----:B------:R-:W-:Y:S01]  /*3500*/  FMUL.FTZ R21, R21, R12 ;  /* 0x0000000c15157220 */ /* 0x000fe20000410000 */
[----:B------:R-:W-:-:S04]  /*3510*/  FSETP.GTU.FTZ.AND P6, PT, R18, R13, PT ;  /* 0x0000000d1200720b */ /* 0x000fc80003fdc000 */
[----:B------:R-:W-:Y:S02]  /*3520*/  FSEL R21, R21, RZ, !P6 ;  /* 0x000000ff15157208 */ /* 0x000fe40007000000 */
[----:B------:R-:W-:-:S03]  /*3530*/  PLOP3.LUT P6, PT, P6, PT, PT, 0x8, 0x80 ;  /* 0x000000000080781c */ /* 0x000fc600037ce170 */
[----:B------:R-:W-:Y:S01]  /*3540*/  FADD.FTZ R18, R21, R20 ;  /* 0x0000001415127221 */ /* 0x000fe20000010000 */
[----:B------:R-:W-:Y:S02]  /*3550*/  F2FP.F16.F32.PACK_AB R21, R14, R9 ;  /* 0x000000090e15723e */ /* 0x000fe400000000ff */
[----:B------:R-:W-:Y:S02]  /*3560*/  F2FP.F16.F32.PACK_AB R20, R8, R7 ;  /* 0x000000070814723e */ /* 0x000fe400000000ff */
[----:B------:R-:W-:Y:S01]  /*3570*/  F2FP.F16.F32.PACK_AB R23, R18, R17 ;  /* 0x000000111217723e */ /* 0x000fe200000000ff */
[----:B------:R-:W-:Y:S06]  /*3580*/  BRA `(.L_x_2475) ;  /* 0x0000002800107947 */ /* 0x000fec0003800000 */
.L_x_2435:
        /* <DEDUP_REMOVED lines=16> */
.L_x_2478:
        /* <DEDUP_REMOVED lines=13> */
.L_x_2480:
[----:B------:R-:W-:Y:S05]  /*3760*/  BSYNC.RECONVERGENT B2 ;  /* 0x0000000000027941 */ /* 0x000fea0003800200 */
.L_x_2479:
        /* <DEDUP_REMOVED lines=42> */
.L_x_2477:
[----:B------:R-:W-:Y:S05]  /*3a10*/  BSYNC.RECONVERGENT B1 ;  /* 0x0000000000017941 */ /* 0x000fea0003800200 */
.L_x_2476:
        /* <DEDUP_REMOVED lines=8> */
[----:B------:R-:W-:Y:S02]  /*3aa0*/  HFMA2 R15, -RZ, RZ, 0, 1.1920928955078125e-07 ;  /* 0x00000002ff0f7431 */ /* 0x000fe400000001ff */
[----:B------:R-:W-:Y:S01]  /*3ab0*/  IMAD.MOV.U32 R9, RZ, RZ, R37 ;  /* 0x000000ffff097224 */ /* 0x000fe200078e0025 */
[----:B------:R-:W-:Y:S01]  /*3ac0*/  FSETP.GTU.FTZ.AND P1, PT, R8, R13, PT ;  /* 0x0000000d0800720b */ /* 0x000fe20003f3c000 */
[----:B------:R-:W-:-:S03]  /*3ad0*/  FMUL.FTZ R7, R7, R12 ;  /* 0x0000000c07077220 */ /* 0x000fc60000410000 */
[----:B------:R-:W-:Y:S02]  /*3ae0*/  PLOP3.LUT P3, PT, P1, PT, PT, 0x8, 0x80 ;  /* 0x000000000080781c */ /* 0x000fe40000f6e170 */
[----:B------:R-:W-:Y:S02]  /*3af0*/  FSEL R7, R7, RZ, !P1 ;  /* 0x000000ff07077208 */ /* 0x000fe40004800000 */
        /* <DEDUP_REMOVED lines=10> */
.L_x_2483:
        /* <DEDUP_REMOVED lines=13> */
.L_x_2485:
[----:B------:R-:W-:Y:S05]  /*3c70*/  BSYNC.RECONVERGENT B2 ;  /* 0x0000000000027941 */ /* 0x000fea0003800200 */
.L_x_2484:
        /* <DEDUP_REMOVED lines=43> */
.L_x_2482:
[----:B------:R-:W-:Y:S05]  /*3f30*/  BSYNC.RECONVERGENT B1 ;  /* 0x0000000000017941 */ /* 0x000fea0003800200 */
.L_x_2481:
        /* <DEDUP_REMOVED lines=22> */
.L_x_2488:
        /* <DEDUP_REMOVED lines=13> */
.L_x_2490:
[----:B------:R-:W-:Y:S05]  /*4170*/  BSYNC.RECONVERGENT B2 ;  /* 0x0000000000027941 */ /* 0x000fea0003800200 */
.L_x_2489:
        /* <DEDUP_REMOVED lines=43> */
.L_x_2487:
[----:B------:R-:W-:Y:S05]  /*4430*/  BSYNC.RECONVERGENT B1 ;  /* 0x0000000000017941 */ /* 0x000fea0003800200 */
.L_x_2486:
[----:B------:R-:W-:Y:S01]  /*4440*/  I2FP.F32.U32 R9, R9 ;  /* 0x0000000900097245 */ /* 0x000fe20000201000 */
[----:B------:R-:W-:Y:S01]  /*4450*/  HADD2.F32 R16, -RZ, R21.H0_H0 ;  /* 0x20000015ff107230 */ /* 0x000fe20000004100 */
        /* <DEDUP_REMOVED lines=19> */
.L_x_2493:
        /* <DEDUP_REMOVED lines=13> */
.L_x_2495:
[----:B------:R-:W-:Y:S05]  /*4660*/  BSYNC.RECONVERGENT B2 ;  /* 0x0000000000027941 */ /* 0x000fea0003800200 */
.L_x_2494:
        /* <DEDUP_REMOVED lines=43> */
.L_x_2492:
[----:B------:R-:W-:Y:S05]  /*4920*/  BSYNC.RECONVERGENT B1 ;  /* 0x0000000000017941 */ /* 0x000fea0003800200 */
.L_x_2491:
        /* <DEDUP_REMOVED lines=21> */
.L_x_2498:
        /* <DEDUP_REMOVED lines=13> */
.L_x_2500:
[----:B------:R-:W-:Y:S05]  /*4b50*/  BSYNC.RECONVERGENT B2 ;  /* 0x0000000000027941 */ /* 0x000fea0003800200 */
.L_x_2499:
        /* <DEDUP_REMOVED lines=43> */
.L_x_2497:
[----:B------:R-:W-:Y:S05]  /*4e10*/  BSYNC.RECONVERGENT B1 ;  /* 0x0000000000017941 */ /* 0x000fea0003800200 */
.L_x_2496:
        /* <DEDUP_REMOVED lines=21> */
.L_x_2503:
        /* <DEDUP_REMOVED lines=13> */
.L_x_2505:
[----:B------:R-:W-:Y:S05]  /*5040*/  BSYNC.RECONVERGENT B2 ;  /* 0x0000000000027941 */ /* 0x000fea0003800200 */
.L_x_2504:
        /* <DEDUP_REMOVED lines=43> */
.L_x_2502:
[----:B------:R-:W-:Y:S05]  /*5300*/  BSYNC.RECONVERGENT B1 ;  /* 0x0000000000017941 */ /* 0x000fea0003800200 */
.L_x_2501:
        /* <DEDUP_REMOVED lines=21> */
.L_x_2508:
        /* <DEDUP_REMOVED lines=13> */
.L_x_2510:
[----:B------:R-:W-:Y:S05]  /*5530*/  BSYNC.RECONVERGENT B2 ;  /* 0x0000000000027941 */ /* 0x000fea0003800200 */
.L_x_2509:
        /* <DEDUP_REMOVED lines=43> */
.L_x_2507:
[----:B------:R-:W-:Y:S05]  /*57f0*/  BSYNC.RECONVERGENT B1 ;  /* 0x0000000000017941 */ /* 0x000fea0003800200 */
.L_x_2506:
        /* <DEDUP_REMOVED lines=21> */
.L_x_2513:
        /* <DEDUP_REMOVED lines=15> */
.L_x_2515:
[----:B------:R-:W-:Y:S05]  /*5a40*/  BSYNC.RECONVERGENT B2 ;  /* 0x0000000000027941 */ /* 0x000fea0003800200 */
.L_x_2514:
        /* <DEDUP_REMOVED lines=43> */
.L_x_2512:
[----:B------:R-:W-:Y:S05]  /*5d00*/  BSYNC.RECONVERGENT B1 ;  /* 0x0000000000017941 */ /* 0x000fea0003800200 */
.L_x_2511:
[----:B------:R-:W-:Y:S01]  /*5d10*/  I2FP.F32.U32 R19, R19 ;  /* 0x0000001300137245 */ /* 0x000fe20000201000 */
[----:B------:R-:W-:Y:S01]  /*5d20*/  HADD2.F32 R20, -RZ, R23.H1_H1 ;  /* 0x30000017ff147230 */ /* 0x000fe20000004100 */
[----:B------:R-:W-:Y:S02]  /*5d30*/  F2FP.F16.F32.PACK_AB R22, R16, R15 ;  /* 0x0000000f1016723e */ /* 0x000fe400000000ff */
[----:B------:R-:W-:Y:S01]  /*5d40*/  F2FP.F16.F32.PACK_AB R21, R14, R9 ;  /* 0x000000090e15723e */ /* 0x000fe200000000ff */
[----:B------:R-:W-:Y:S01]  /*5d50*/  FFMA.FTZ R18, R19, R74, 1.1641532182693481445e-10 ;  /* 0x2f00000013127423 */ /* 0x000fe2000001004a */
[----:B------:R-:W-:Y:S01]  /*5d60*/  FMUL.FTZ R19, R20, R11 ;  /* 0x0000000b14137220 */ /* 0x000fe20000410000 */
[----:B------:R-:W-:-:S03]  /*5d70*/  F2FP.F16.F32.PACK_AB R20, R8, R7 ;  /* 0x000000070814723e */ /* 0x000fc600000000ff */
[----:B------:R-:W-:Y:S01]  /*5d80*/  FMUL.FTZ R19, R19, R12 ;  /* 0x0000000c13137220 */ /* 0x000fe20000410000 */
[----:B------:R-:W-:-:S04]  /*5d90*/  FSETP.GTU.FTZ.AND P6, PT, R18, R13, PT ;  /* 0x0000000d1200720b */ /* 0x000fc80003fdc000 */
[----:B------:R-:W-:Y:S02]  /*5da0*/  FSEL R18, R19, RZ, !P6 ;  /* 0x000000ff13127208 */ /* 0x000fe40007000000 */
[----:B------:R-:W-:Y:S02]  /*5db0*/  PLOP3.LUT P6, PT, P6, PT, PT, 0x8, 0x80 ;  /* 0x000000000080781c */ /* 0x000fe400037ce170 */
[----:B------:R-:W-:-:S11]  /*5dc0*/  F2FP.F16.F32.PACK_AB R23, R18, R17 ;  /* 0x000000111217723e */ /* 0x000fd600000000ff */
.L_x_2475:
        /* <DEDUP_REMOVED lines=43> */
.L_x_2519:
        /* <DEDUP_REMOVED lines=13> */
.L_x_2521:
[----:B------:R-:W-:Y:S05]  /*6150*/  BSYNC.RECONVERGENT B2 ;  /* 0x0000000000027941 */ /* 0x000fea0003800200 */
.L_x_2520:
        /* <DEDUP_REMOVED lines=43> */
.L_x_2518:
[----:B------:R-:W-:Y:S05]  /*6410*/  BSYNC.RECONVERGENT B1 ;  /* 0x0000000000017941 */ /* 0x000fea0003800200 */
.L_x_2517:
[----:B------:R-:W-:Y:S01]  /*6420*/  I2FP.F32.U32 R29, R31 ;  /* 0x0000001f001d7245 */ /* 0x000fe20000201000 */
[----:B-----5:R-:W-:Y:S01]  /*6430*/  HADD2.F32 R32, -RZ, R20.H0_H0 ;  /* 0x20000014ff207230 */ /* 0x020fe20000004100 */
        /* <DEDUP_REMOVED lines=22> */
.L_x_2524:
        /* <DEDUP_REMOVED lines=13> */
.L_x_2526:
[----:B------:R-:W-:Y:S05]  /*6670*/  BSYNC.RECONVERGENT B2 ;  /* 0x0000000000027941 */ /* 0x000fea0003800200 */
.L_x_2525:
        /* <DEDUP_REMOVED lines=43> */
.L_x_2523:
[----:B------:R-:W-:Y:S05]  /*6930*/  BSYNC.RECONVERGENT B1 ;  /* 0x0000000000017941 */ /* 0x000fea0003800200 */
.L_x_2522:
        /* <DEDUP_REMOVED lines=10> */
[----:B------:R-:W-:Y:S02]  /*69e0*/  PLOP3.LUT P0, PT, P0, PT, PT, 0x8, 0x80 ;  /* 0x000000000080781c */ /* 0x000fe4000070e170 */
[----:B------:R-:W-:Y:S01]  /*69f0*/  MOV R31, R37 ;  /* 0x00000025001f7202 */ /* 0x000fe20000000f00 */
[----:B------:R-:W-:Y:S01]  /*6a00*/  FADD.FTZ R20, R20, R35 ;  /* 0x0000002314147221 */ /* 0x000fe20000010000 */
[----:B------:R-:W-:-:S03]  /*6a10*/  IMAD.MOV.U32 R35, RZ, RZ, 0x2 ;  /* 0x00000002ff237424 */ /* 0x000fc600078e00ff */
        /* <DEDUP_REMOVED lines=10> */
.L_x_2529:
        /* <DEDUP_REMOVED lines=13> */
.L_x_2531:
[----:B------:R-:W-:Y:S05]  /*6b90*/  BSYNC.RECONVERGENT B2 ;  /* 0x0000000000027941 */ /* 0x000fea0003800200 */
.L_x_2530:
        /* <DEDUP_REMOVED lines=43> */
.L_x_2528:
[----:B------:R-:W-:Y:S05]  /*6e50*/  BSYNC.RECONVERGENT B1 ;  /* 0x0000000000017941 */ /* 0x000fea0003800200 */
.L_x_2527:
[----:B------:R-:W-:Y:S01]  /*6e60*/  I2FP.F32.U32 R31, R31 ;  /* 0x0000001f001f7245 */ /* 0x000fe20000201000 */
[----:B------:R-:W-:Y:S01]  /*6e70*/  HADD2.F32 R32, -RZ, R21.H0_H0 ;  /* 0x20000015ff207230 */ /* 0x000fe20000004100 */
[----:B------:R-:W-:Y:S01]  /*6e80*/  ISETP.NE.AND P2, PT, R35, 0x1, PT ;  /* 0x000000012300780c */ /* 0x000fe20003f45270 */
[----:B------:R-:W-:Y:S01]  /*6e90*/  HADD2.F32 R39, -RZ, R25.H0_H0 ;  /* 0x20000019ff277230 */ /* 0x000fe20000004100 */
[----:B------:R-:W-:Y:S01]  /*6ea0*/  BSSY.RECONVERGENT B1, `(.L_x_2532) ;  /* 0x000004c000017945 */ /* 0x000fe20003800200 */
[----:B------:R-:W-:Y:S01]  /*6eb0*/  FFMA.FTZ R30, R31, R74, 1.1641532182693481445e-10 ;  /* 0x2f0000001f1e7423 */ /* 0x000fe2000001004a */
[----:B------:R-:W-:Y:S01]  /*6ec0*/  FMUL.FTZ R31, R32, R11 ;  /* 0x0000000b201f7220 */ /* 0x000fe20000410000 */
[----:B------:R-:W-:-:S03]  /*6ed0*/  IMAD.MOV.U32 R32, RZ, RZ, 0x2 ;  /* 0x00000002ff207424 */ /* 0x000fc600078e00ff */
[----:B------:R-:W-:Y:S01]  /*6ee0*/  FMUL.FTZ R31, R31, R12 ;  /* 0x0000000c1f1f7220 */ /* 0x000fe20000410000 */
[----:B------:R-:W-:-:S04]  /*6ef0*/  FSETP.GTU.FTZ.AND P1, PT, R30, R13, PT ;  /* 0x0000000d1e00720b */ /* 0x000fc80003f3c000 */
[----:B------:R-:W-:Y:S02]  /*6f00*/  FSEL R30, R31, RZ, !P1 ;  /* 0x000000ff1f1e7208 */ /* 0x000fe40004800000 */
[----:B------:R-:W-:Y:S02]  /*6f10*/  PLOP3.LUT P1, PT, P1, PT, PT, 0x8, 0x80 ;  /* 0x000000000080781c */ /* 0x000fe40000f2e170 */
[----:B------:R-:W-:Y:S01]  /*6f20*/  MOV R31, R37 ;  /* 0x00000025001f7202 */ /* 0x000fe20000000f00 */
[----:B------:R-:W-:Y:S01]  /*6f30*/  FADD.FTZ R30, R30, R39 ;  /* 0x000000271e1e7221 */ /* 0x000fe20000010000 */
[----:B------:R-:W-:Y:S09]  /*6f40*/  @!P2 BRA `(.L_x_2533) ;  /* 0x000000040004a947 */ /* 0x000ff20003800000 */
        /* <DEDUP_REMOVED lines=8> */
.L_x_2534:
        /* <DEDUP_REMOVED lines=13> */
.L_x_2536:
[----:B------:R-:W-:Y:S05]  /*70a0*/  BSYNC.RECONVERGENT B2 ;  /* 0x0000000000027941 */ /* 0x000fea0003800200 */
.L_x_2535:
        /* <DEDUP_REMOVED lines=38> */
[----:B------:R-:W-:Y:S02]  /*7310*/  MOV R37, R32 ;  /* 0x0000002000257202 */ /* 0x000fe40000000f00 */
[----:B------:R-:W-:Y:S01]  /*7320*/  LOP3.LUT R33, R36, UR30, R33, 0x96, !PT ;  /* 0x0000001e24217c12 */ /* 0x000fe2000f8e9621 */
[----:B------:R-:W-:Y:S01]  /*7330*/  IMAD.MOV.U32 R32, RZ, RZ, RZ ;  /* 0x000000ffff207224 */ /* 0x000fe200078e00ff */
[----:B------:R-:W-:Y:S02]  /*7340*/  LOP3.LUT R34, R34, UR31, R39, 0x96, !PT ;  /* 0x0000001f22227c12 */ /* 0x000fe4000f8e9627 */
[----:B------:R-:W-:-:S07]  /*7350*/  MOV R10, R38 ;  /* 0x00000026000a7202 */ /* 0x000fce0000000f00 */
.L_x_2533:
[----:B------:R-:W-:Y:S05]  /*7360*/  BSYNC.RECONVERGENT B1 ;  /* 0x0000000000017941 */ /* 0x000fea0003800200 */
.L_x_2532:
        /* <DEDUP_REMOVED lines=9> */
[----:B------:R-:W-:Y:S01]  /*7400*/  IMAD.MOV.U32 R25, RZ, RZ, R37 ;  /* 0x000000ffff197224 */ /* 0x000fe200078e0025 */
[----:B------:R-:W-:Y:S02]  /*7410*/  FSEL R21, R21, RZ, !P2 ;  /* 0x000000ff15157208 */ /* 0x000fe40005000000 */
[----:B------:R-:W-:-:S03]  /*7420*/  PLOP3.LUT P2, PT, P2, PT, PT, 0x8, 0x80 ;  /* 0x000000000080781c */ /* 0x000fc6000174e170 */
[----:B------:R-:W-:Y:S01]  /*7430*/  FADD.FTZ R21, R21, R36 ;  /* 0x0000002415157221 */ /* 0x000fe20000010000 */
[----:B------:R-:W-:-:S04]  /*7440*/  HFMA2 R36, -RZ, RZ, 0, 1.1920928955078125e-07 ;  /* 0x00000002ff247431 */ /* 0x000fc800000001ff */
        /* <DEDUP_REMOVED lines=10> */
.L_x_2539:
        /* <DEDUP_REMOVED lines=13> */
.L_x_2541:
[----:B------:R-:W-:Y:S05]  /*75c0*/  BSYNC.RECONVERGENT B2 ;  /* 0x0000000000027941 */ /* 0x000fea0003800200 */
.L_x_2540:
        /* <DEDUP_REMOVED lines=43> */
.L_x_2538:
[----:B------:R-:W-:Y:S05]  /*7880*/  BSYNC.RECONVERGENT B1 ;  /* 0x0000000000017941 */ /* 0x000fea0003800200 */
.L_x_2537:
        /* <DEDUP_REMOVED lines=23> */
.L_x_2544:
        /* <DEDUP_REMOVED lines=13> */
.L_x_2546:
[----:B------:R-:W-:Y:S05]  /*7ad0*/  BSYNC.RECONVERGENT B2 ;  /* 0x0000000000027941 */ /* 0x000fea0003800200 */
.L_x_2545:
        /* <DEDUP_REMOVED lines=43> */
.L_x_2543:
[----:B------:R-:W-:Y:S05]  /*7d90*/  BSYNC.RECONVERGENT B1 ;  /* 0x0000000000017941 */ /* 0x000fea0003800200 */
.L_x_2542:
        /* <DEDUP_REMOVED lines=8> */
[----:B------:R-:W-:Y:S01]  /*7e20*/  FSETP.GTU.FTZ.AND P4, PT, R36, R13, PT ;  /* 0x0000000d2400720b */ /* 0x000fe20003f9c000 */
[----:B------:R-:W-:-:S03]  /*7e30*/  HADD2.F32 R35, -RZ, R26.H1_H1 ;  /* 0x3000001aff237230 */ /* 0x000fc60000004100 */
[----:B------:R-:W-:Y:S02]  /*7e40*/  FSEL R22, R22, RZ, !P4 ;  /* 0x000000ff16167208 */ /* 0x000fe40006000000 */
[----:B------:R-:W-:-:S03]  /*7e50*/  PLOP3.LUT P4, PT, P4, PT, PT, 0x8, 0x80 ;  /* 0x000000000080781c */ /* 0x000fc6000278e170 */
[----:B------:R-:W-:Y:S01]  /*7e60*/  FADD.FTZ R22, R22, R35 ;  /* 0x0000002316167221 */ /* 0x000fe20000010000 */
[----:B------:R-:W-:-:S03]  /*7e70*/  MOV R35, R37 ;  /* 0x0000002500237202 */ /* 0x000fc60000000f00 */
        /* <DEDUP_REMOVED lines=10> */
.L_x_2549:
        /* <DEDUP_REMOVED lines=13> */
.L_x_2551:
[----:B------:R-:W-:Y:S05]  /*7ff0*/  BSYNC.RECONVERGENT B2 ;  /* 0x0000000000027941 */ /* 0x000fea0003800200 */
.L_x_2550:
        /* <DEDUP_REMOVED lines=43> */
.L_x_2548:
[----:B------:R-:W-:Y:S05]  /*82b0*/  BSYNC.RECONVERGENT B1 ;  /* 0x0000000000017941 */ /* 0x000fea0003800200 */
.L_x_2547:
        /* <DEDUP_REMOVED lines=23> */
.L_x_2554:
        /* <DEDUP_REMOVED lines=15> */
.L_x_2556:
[----:B------:R-:W-:Y:S05]  /*8520*/  BSYNC.RECONVERGENT B2 ;  /* 0x0000000000027941 */ /* 0x000fea0003800200 */
.L_x_2555:
        /* <DEDUP_REMOVED lines=43> */
.L_x_2553:
[----:B------:R-:W-:Y:S05]  /*87e0*/  BSYNC.RECONVERGENT B1 ;  /* 0x0000000000017941 */ /* 0x000fea0003800200 */
.L_x_2552:
[----:B------:R-:W-:Y:S01]  /*87f0*/  I2FP.F32.U32 R36, R36 ;  /* 0x0000002400247245 */ /* 0x000fe20000201000 */
[----:B------:R-:W-:Y:S01]  /*8800*/  HADD2.F32 R23, -RZ, R23.H1_H1 ;  /* 0x30000017ff177230 */ /* 0x000fe20000004100 */
[----:B------:R-:W-:Y:S02]  /*8810*/  F2FP.F16.F32.PACK_AB R22, R22, R25 ;  /* 0x000000191616723e */ /* 0x000fe400000000ff */
[----:B------:R-:W-:Y:S01]  /*8820*/  F2FP.F16.F32.PACK_AB R21, R21, R30 ;  /* 0x0000001e1515723e */ /* 0x000fe200000000ff */
[----:B------:R-:W-:Y:S01]  /*8830*/  FFMA.FTZ R36, R36, R74, 1.1641532182693481445e-10 ;  /* 0x2f00000024247423 */ /* 0x000fe2000001004a */
[----:B------:R-:W-:Y:S01]  /*8840*/  FMUL.FTZ R23, R23, R11 ;  /* 0x0000000b17177220 */ /* 0x000fe20000410000 */
[----:B------:R-:W-:Y:S01]  /*8850*/  HADD2.F32 R11, -RZ, R27.H1_H1 ;  /* 0x3000001bff0b7230 */ /* 0x000fe20000004100 */
[----:B------:R-:W-:Y:S02]  /*8860*/  F2FP.F16.F32.PACK_AB R20, R20, R29 ;  /* 0x0000001d1414723e */ /* 0x000fe400000000ff */
[----:B------:R-:W-:Y:S01]  /*8870*/  FMUL.FTZ R23, R23, R12 ;  /* 0x0000000c17177220 */ /* 0x000fe20000410000 */
[----:B------:R-:W-:-:S04]  /*8880*/  FSETP.GTU.FTZ.AND P6, PT, R36, R13, PT ;  /* 0x0000000d2400720b */ /* 0x000fc80003fdc000 */
[----:B------:R-:W-:Y:S02]  /*8890*/  FSEL R12, R23, RZ, !P6 ;  /* 0x000000ff170c7208 */ /* 0x000fe40007000000 */
[----:B------:R-:W-:-:S03]  /*88a0*/  PLOP3.LUT P6, PT, P6, PT, PT, 0x8, 0x80 ;  /* 0x000000000080781c */ /* 0x000fc600037ce170 */
[----:B------:R-:W-:-:S05]  /*88b0*/  FADD.FTZ R11, R12, R11 ;  /* 0x0000000b0c0b7221 */ /* 0x000fca0000010000 */
[----:B------:R-:W-:Y:S01]  /*88c0*/  F2FP.F16.F32.PACK_AB R23, R11, R32 ;  /* 0x000000200b17723e */ /* 0x000fe200000000ff */
[----:B------:R-:W-:Y:S06]  /*88d0*/  BRA `(.L_x_2557) ;  /* 0x0000002800187947 */ /* 0x000fec0003800000 */
.L_x_2516:
[----:B------:R-:W-:Y:S01]  /*88e0*/  ISETP.NE.AND P0, PT, R29, 0x1, PT ;  /* 0x000000011d00780c */ /* 0x000fe20003f05270 */
[----:B------:R-:W-:Y:S01]  /*88f0*/  BSSY.RECONVERGENT B1, `(.L_x_2558) ;  /* 0x0000048000017945 */ /* 0x000fe20003800200 */
[----:B-1----:R-:W-:Y:S02]  /*8900*/  HFMA2 R30, -RZ, RZ, 0, 1.1920928955078125e-07 ;  /* 0x00000002ff1e7431 */ /* 0x002fe400000001ff */
        /* <DEDUP_REMOVED lines=13> */
.L_x_2560:
        /* <DEDUP_REMOVED lines=13> */
.L_x_2562:
[----:B------:R-:W-:Y:S05]  /*8ab0*/  BSYNC.RECONVERGENT B2 ;  /* 0x0000000000027941 */ /* 0x000fea0003800200 */
.L_x_2561:
        /* <DEDUP_REMOVED lines=43> */
.L_x_2559:
[----:B------:R-:W-:Y:S05]  /*8d70*/  BSYNC.RECONVERGENT B1 ;  /* 0x0000000000017941 */ /* 0x000fea0003800200 */
.L_x_2558:
[----:B------:R-:W-:Y:S01]  /*8d80*/  I2FP.F32.U32 R25, R24 ;  /* 0x0000001800197245 */ /* 0x000fe20000201000 */
[----:B-----5:R-:W-:Y:S01]  /*8d90*/  HADD2.F32 R26, -RZ, R20.H0_H0 ;  /* 0x20000014ff1a7230 */ /* 0x020fe20000004100 */
[----:B------:R-:W-:Y:S01]  /*8da0*/  ISETP.NE.AND P1, PT, R30, 0x1, PT ;  /* 0x000000011e00780c */ /* 0x000fe20003f25270 */
[----:B------:R-:W-:Y:S02]  /*8db0*/  BSSY.RECONVERGENT B1, `(.L_x_2563) ;  /* 0x000004d000017945 */ /* 0x000fe40003800200 */
[----:B------:R-:W-:Y:S01]  /*8dc0*/  FFMA.FTZ R24, R25, R74, 1.1641532182693481445e-10 ;  /* 0x2f00000019187423 */ /* 0x000fe2000001004a */
[----:B------:R-:W-:Y:S01]  /*8dd0*/  FMUL.FTZ R25, R26, R11 ;  /* 0x0000000b1a197220 */ /* 0x000fe20000410000 */
[----:B------:R-:W-:-:S03]  /*8de0*/  HFMA2 R26, -RZ, RZ, 0, 1.1920928955078125e-07 ;  /* 0x00000002ff1a7431 */ /* 0x000fc600000001ff */
[----:B------:R-:W-:Y:S01]  /*8df0*/  FMUL.FTZ R25, R25, R12 ;  /* 0x0000000c19197220 */ /* 0x000fe20000410000 */
[----:B------:R-:W-:-:S04]  /*8e00*/  FSETP.GTU.FTZ.AND P0, PT, R24, R13, PT ;  /* 0x0000000d1800720b */ /* 0x000fc80003f1c000 */
[----:B------:R-:W-:Y:S02]  /*8e10*/  PLOP3.LUT P2, PT, P0, PT, PT, 0x8, 0x80 ;  /* 0x000000000080781c */ /* 0x000fe4000074e170 */
[----:B------:R-:W-:Y:S01]  /*8e20*/  FSEL R27, R25, RZ, !P0 ;  /* 0x000000ff191b7208 */ /* 0x000fe20004000000 */
[----:B------:R-:W-:Y:S01]  /*8e30*/  IMAD.MOV.U32 R25, RZ, RZ, R37 ;  /* 0x000000ffff197224 */ /* 0x000fe200078e0025 */
        /* <DEDUP_REMOVED lines=11> */
.L_x_2565:
        /* <DEDUP_REMOVED lines=13> */
.L_x_2567:
[----:B------:R-:W-:Y:S05]  /*8fc0*/  BSYNC.RECONVERGENT B2 ;  /* 0x0000000000027941 */ /* 0x000fea0003800200 */
.L_x_2566:
        /* <DEDUP_REMOVED lines=42> */
[----:B------:R-:W-:-:S07]  /*9270*/  MOV R10, R24 ;  /* 0x00000018000a7202 */ /* 0x000fce0000000f00 */
.L_x_2564:
[----:B------:R-:W-:Y:S05]  /*9280*/  BSYNC.RECONVERGENT B1 ;  /* 0x0000000000017941 */ /* 0x000fea0003800200 */
.L_x_2563:
[----:B------:R-:W-:Y:S01]  /*9290*/  I2FP.F32.U32 R25, R25 ;  /* 0x0000001900197245 */ /* 0x000fe20000201000 */
[----:B------:R-:W-:Y:S01]  /*92a0*/  HADD2.F32 R24, -RZ, R20.H1_H1 ;  /* 0x30000014ff187230 */ /* 0x000fe20000004100 */
[----:B------:R-:W-:Y:S01]  /*92b0*/  ISETP.NE.AND P2, PT, R26, 0x1, PT ;  /* 0x000000011a00780c */ /* 0x000fe20003f45270 */
[----:B------:R-:W-:Y:S01]  /*92c0*/  BSSY.RECONVERGENT B1, `(.L_x_2568) ;  /* 0x000004c000017945 */ /* 0x000fe20003800200 */
[----:B------:R-:W-:Y:S02]  /*92d0*/  HFMA2 R31, -RZ, RZ, 0, 1.1920928955078125e-07 ;  /* 0x00000002ff1f7431 */ /* 0x000fe400000001ff */
[----:B------:R-:W-:Y:S01]  /*92e0*/  FFMA.FTZ R20, R25, R74, 1.1641532182693481445e-10 ;  /* 0x2f00000019147423 */ /* 0x000fe2000001004a */
[----:B------:R-:W-:-:S04]  /*92f0*/  FMUL.FTZ R25, R24, R11 ;  /* 0x0000000b18197220 */ /* 0x000fc80000410000 */
[----:B------:R-:W-:Y:S01]  /*9300*/  FSETP.GTU.FTZ.AND P1, PT, R20, R13, PT ;  /* 0x0000000d1400720b */ /* 0x000fe20003f3c000 */
[----:B------:R-:W-:Y:S01]  /*9310*/  FMUL.FTZ R20, R25, R12 ;  /* 0x0000000c19147220 */ /* 0x000fe20000410000 */
[----:B------:R-:W-:Y:S02]  /*9320*/  IMAD.MOV.U32 R25, RZ, RZ, R37 ;  /* 0x000000ffff197224 */ /* 0x000fe400078e0025 */
        /* <DEDUP_REMOVED lines=12> */
.L_x_2570:
        /* <DEDUP_REMOVED lines=13> */
.L_x_2572:
[----:B------:R-:W-:Y:S05]  /*94c0*/  BSYNC.RECONVERGENT B2 ;  /* 0x0000000000027941 */ /* 0x000fea0003800200 */
.L_x_2571:
        /* <DEDUP_REMOVED lines=43> */
.L_x_2569:
[----:B------:R-:W-:Y:S05]  /*9780*/  BSYNC.RECONVERGENT B1 ;  /* 0x0000000000017941 */ /* 0x000fea0003800200 */
.L_x_2568:
        /* <DEDUP_REMOVED lines=21> */
.L_x_2575:
        /* <DEDUP_REMOVED lines=13> */
.L_x_2577:
[----:B------:R-:W-:Y:S05]  /*99b0*/  BSYNC.RECONVERGENT B2 ;  /* 0x0000000000027941 */ /* 0x000fea0003800200 */
.L_x_2576:
        /* <DEDUP_REMOVED lines=41> */
[----:B------:R-:W-:Y:S01]  /*9c50*/  LOP3.LUT R34, R34, UR31, R39, 0x96, !PT ;  /* 0x0000001f22227c12 */ /* 0x000fe2000f8e9627 */
[----:B------:R-:W-:-:S07]  /*9c60*/  IMAD.MOV.U32 R10, RZ, RZ, R38 ;  /* 0x000000ffff0a7224 */ /* 0x000fce00078e0026 */
.L_x_2574:
[----:B------:R-:W-:Y:S05]  /*9c70*/  BSYNC.RECONVERGENT B1 ;  /* 0x0000000000017941 */ /* 0x000fea0003800200 */
.L_x_2573:
[----:B------:R-:W-:Y:S01]  /*9c80*/  I2FP.F32.U32 R25, R25 ;  /* 0x0000001900197245 */ /* 0x000fe20000201000 */
[----:B------:R-:W-:Y:S01]  /*9c90*/  HADD2.F32 R32, -RZ, R21.H1_H1 ;  /* 0x30000015ff207230 */ /* 0x000fe20000004100 */
[----:B------:R-:W-:Y:S01]  /*9ca0*/  ISETP.NE.AND P4, PT, R35, 0x1, PT ;  /* 0x000000012300780c */ /* 0x000fe20003f85270 */
[----:B------:R-:W-:Y:S02]  /*9cb0*/  BSSY.RECONVERGENT B1, `(.L_x_2578) ;  /* 0x000004c000017945 */ /* 0x000fe40003800200 */
        /* <DEDUP_REMOVED lines=18> */
.L_x_2580:
        /* <DEDUP_REMOVED lines=13> */
.L_x_2582:
[----:B------:R-:W-:Y:S05]  /*9eb0*/  BSYNC.RECONVERGENT B2 ;  /* 0x0000000000027941 */ /* 0x000fea0003800200 */
.L_x_2581:
        /* <DEDUP_REMOVED lines=43> */
.L_x_2579:
[----:B------:R-:W-:Y:S05]  /*a170*/  BSYNC.RECONVERGENT B1 ;  /* 0x0000000000017941 */ /* 0x000fea0003800200 */
.L_x_2578:
        /* <DEDUP_REMOVED lines=21> */
.L_x_2585:
        /* <DEDUP_REMOVED lines=13> */
.L_x_2587:
[----:B------:R-:W-:Y:S05]  /*a3a0*/  BSYNC.RECONVERGENT B2 ;  /* 0x0000000000027941 */ /* 0x000fea0003800200 */
.L_x_2586:
        /* <DEDUP_REMOVED lines=43> */
.L_x_2584:
[----:B------:R-:W-:Y:S05]  /*a660*/  BSYNC.RECONVERGENT B1 ;  /* 0x0000000000017941 */ /* 0x000fea0003800200 */
.L_x_2583:
[----:B------:R-:W-:Y:S01]  /*a670*/  I2FP.F32.U32 R39, R26 ;  /* 0x0000001a00277245 */ /* 0x000fe20000201000 */
[----:B------:R-:W-:Y:S01]  /*a680*/  HADD2.F32 R26, -RZ, R22.H1_H1 ;  /* 0x30000016ff1a7230 */ /* 0x000fe20000004100 */
        /* <DEDUP_REMOVED lines=20> */
.L_x_2590:
        /* <DEDUP_REMOVED lines=13> */
.L_x_2592:
[----:B------:R-:W-:Y:S05]  /*a8a0*/  BSYNC.RECONVERGENT B2 ;  /* 0x0000000000027941 */ /* 0x000fea0003800200 */
.L_x_2591:
        /* <DEDUP_REMOVED lines=39> */
[----:B------:R-:W-:Y:S01]  /*ab20*/  IMAD.MOV.U32 R32, RZ, RZ, R10 ;  /* 0x000000ffff207224 */ /* 0x000fe200078e000a */
[----:B------:R-:W-:Y:S01]  /*ab30*/  MOV R10, R38 ;  /* 0x00000026000a7202 */ /* 0x000fe20000000f00 */
[----:B------:R-:W-:Y:S01]  /*ab40*/  IMAD.MOV.U32 R38, RZ, RZ, RZ ;  /* 0x000000ffff267224 */ /* 0x000fe200078e00ff */
[----:B------:R-:W-:-:S07]  /*ab50*/  LOP3.LUT R34, R34, UR31, R39, 0x96, !PT ;  /* 0x0000001f22227c12 */ /* 0x000fce000f8e9627 */
.L_x_2589:
[----:B------:R-:W-:Y:S05]  /*ab60*/  BSYNC.RECONVERGENT B1 ;  /* 0x0000000000017941 */ /* 0x000fea0003800200 */
.L_x_2588:
[----:B------:R-:W-:Y:S01]  /*ab70*/  I2FP.F32.U32 R35, R32 ;  /* 0x0000002000237245 */ /* 0x000fe20000201000 */
[----:B------:R-:W-:Y:S01]  /*ab80*/  HADD2.F32 R32, -RZ, R23.H0_H0 ;  /* 0x20000017ff207230 */ /* 0x000fe20000004100 */
[----:B------:R-:W-:Y:S01]  /*ab90*/  ISETP.NE.AND P6, PT, R38, 0x1, PT ;  /* 0x000000012600780c */ /* 0x000fe20003fc5270 */
[----:B------:R-:W-:Y:S02]  /*aba0*/  BSSY.RECONVERGENT B1, `(.L_x_2593) ;  /* 0x000004d000017945 */ /* 0x000fe40003800200 */
[----:B------:R-:W-:Y:S01]  /*abb0*/  FFMA.FTZ R36, R35, R74, 1.1641532182693481445e-10 ;  /* 0x2f00000023247423 */ /* 0x000fe2000001004a */
[----:B------:R-:W-:-:S04]  /*abc0*/  FMUL.FTZ R35, R32, R11 ;  /* 0x0000000b20237220 */ /* 0x000fc80000410000 */
[----:B------:R-:W-:Y:S01]  /*abd0*/  FMUL.FTZ R32, R35, R12 ;  /* 0x0000000c23207220 */ /* 0x000fe20000410000 */
[----:B------:R-:W-:Y:S01]  /*abe0*/  FSETP.GTU.FTZ.AND P5, PT, R36, R13, PT ;  /* 0x0000000d2400720b */ /* 0x000fe20003fbc000 */
[----:B------:R-:W-:Y:S02]  /*abf0*/  HFMA2 R35, -RZ, RZ, 0, 1.1920928955078125e-07 ;  /* 0x00000002ff237431 */ /* 0x000fe400000001ff */
[----:B------:R-:W-:Y:S01]  /*ac00*/  IMAD.MOV.U32 R36, RZ, RZ, R37 ;  /* 0x000000ffff247224 */ /* 0x000fe200078e0025 */
        /* <DEDUP_REMOVED lines=11> */
.L_x_2595:
        /* <DEDUP_REMOVED lines=15> */
.L_x_2597:
[----:B------:R-:W-:Y:S05]  /*adb0*/  BSYNC.RECONVERGENT B2 ;  /* 0x0000000000027941 */ /* 0x000fea0003800200 */
.L_x_2596:
        /* <DEDUP_REMOVED lines=40> */
[----:B------:R-:W-:Y:S01]  /*b040*/  MOV R36, R10 ;  /* 0x0000000a00247202 */ /* 0x000fe20000000f00 */
[----:B------:R-:W-:Y:S01]  /*b050*/  IMAD.MOV.U32 R10, RZ, RZ, R38 ;  /* 0x000000ffff0a7224 */ /* 0x000fe200078e0026 */
[----:B------:R-:W-:-:S07]  /*b060*/  LOP3.LUT R34, R34, UR31, R39, 0x96, !PT ;  /* 0x0000001f22227c12 */ /* 0x000fce000f8e9627 */
.L_x_2594:
[----:B------:R-:W-:Y:S05]  /*b070*/  BSYNC.RECONVERGENT B1 ;  /* 0x0000000000017941 */ /* 0x000fea0003800200 */
.L_x_2593:
        /* <DEDUP_REMOVED lines=12> */
.L_x_2557:
[----:B------:R-:W-:Y:S01]  /*b140*/  FADD.FTZ R27, RZ, R7 ;  /* 0x00000007ff1b7221 */ /* 0x000fe20000010000 */
[----:B------:R-:W-:Y:S01]  /*b150*/  SEL R13, RZ, 0x1000000, !P6 ;  /* 0x01000000ff0d7807 */ /* 0x000fe20007000000 */
[----:B------:R-:W-:Y:S01]  /*b160*/  UMOV UR4, 0xffffffff ;  /* 0xffffffff00047882 */ /* 0x000fe20000000000 */
[----:B------:R-:W-:Y:S01]  /*b170*/  ISETP.NE.AND P6, PT, R28, RZ, PT ;  /* 0x000000ff1c00720c */ /* 0x000fe20003fc5270 */
[----:B------:R-:W-:Y:S01]  /*b180*/  FADD.FTZ R12, R27, R8 ;  /* 0x000000081b0c7221 */ /* 0x000fe20000010000 */
[----:B------:R-:W-:Y:S02]  /*b190*/  SEL R39, RZ, 0x10000, !P5 ;  /* 0x00010000ff277807 */ /* 0x000fe40006800000 */
[----:B------:R-:W-:Y:S01]  /*b1a0*/  SEL R28, RZ, 0x100, !P4 ;  /* 0x00000100ff1c7807 */ /* 0x000fe20006000000 */
[----:B------:R-:W-:Y:S01]  /*b1b0*/  FADD.FTZ R27, R12, R9 ;  /* 0x000000090c1b7221 */ /* 0x000fe20000010000 */
[----:B------:R-:W-:Y:S02]  /*b1c0*/  SEL R38, RZ, 0x100, !P0 ;  /* 0x00000100ff267807 */ /* 0x000fe40004000000 */
[----:B------:R-:W-:Y:S01]  /*b1d0*/  LOP3.LUT R13, R28, R13, R39, 0xfe, !PT ;  /* 0x0000000d1c0d7212 */ /* 0x000fe200078efe27 */
[----:B------:R-:W-:Y:S01]  /*b1e0*/  FADD.FTZ R12, R27, R14 ;  /* 0x0000000e1b0c7221 */ /* 0x000fe20000010000 */
[----:B------:R-:W-:-:S02]  /*b1f0*/  SEL R28, RZ, 0x1, !P3 ;  /* 0x00000001ff1c7807 */ /* 0x000fc40005800000 */
[----:B------:R-:W-:Y:S01]  /*b200*/  ISETP.NE.AND P0, PT, R75, RZ, PT ;  /* 0x000000ff4b00720c */ /* 0x000fe20003f05270 */
[----:B------:R-:W-:Y:S01]  /*b210*/  FADD.FTZ R27, R12, R15 ;  /* 0x0000000f0c1b7221 */ /* 0x000fe20000010000 */
[----:B------:R-:W-:-:S03]  /*b220*/  LOP3.LUT R13, R13, R28, RZ, 0xfc, !PT ;  /* 0x0000001c0d0d7212 */ /* 0x000fc600078efcff */
[----:B------:R-:W-:Y:S01]  /*b230*/  FADD.FTZ R12, R27, R16 ;  /* 0x000000101b0c7221 */ /* 0x000fe20000010000 */
[----:B------:R-:W-:-:S03]  /*b240*/  SEL R27, RZ, 0x10000, !P1 ;  /* 0x00010000ff1b7807 */ /* 0x000fc60004800000 */
[----:B------:R-:W-:Y:S01]  /*b250*/  FADD.FTZ R41, R12, R17 ;  /* 0x000000110c297221 */ /* 0x000fe20000010000 */
[----:B------:R-:W-:-:S03]  /*b260*/  SEL R12, RZ, 0x1000000, !P2 ;  /* 0x01000000ff0c7807 */ /* 0x000fc60005000000 */
[----:B------:R-:W-:Y:S01]  /*b270*/  FADD.FTZ R36, R41, R18 ;  /* 0x0000001229247221 */ /* 0x000fe20000010000 */
[----:B------:R-:W-:Y:S01]  /*b280*/  LOP3.LUT R12, R38, R12, R27, 0xfe, !PT ;  /* 0x0000000c260c7212 */ /* 0x000fe200078efe1b */
[----:B------:R-:W-:Y:S01]  /*b290*/  IMAD.WIDE.U32 R38, R19, 0x10, R76 ;  /* 0x0000001013267825 */ /* 0x000fe200078e004c */
[----:B------:R-:W-:Y:S01]  /*b2a0*/  SEL R41, RZ, 0x1, !P6 ;  /* 0x00000001ff297807 */ /* 0x000fe20007000000 */
[----:B------:R-:W0:Y:S02]  /*b2b0*/  LDC.64 R76, c[0x0][0x3b0] ;  /* 0x0000ec00ff4c7b82 */ /* 0x000e240000000a00 */
[----:B------:R-:W-:Y:S01]  /*b2c0*/  FADD.FTZ R27, R36, R29 ;  /* 0x0000001d241b7221 */ /* 0x000fe20000010000 */
[----:B------:R-:W-:Y:S01]  /*b2d0*/  LOP3.LUT R12, R12, R41, RZ, 0xfc, !PT ;  /* 0x000000290c0c7212 */ /* 0x000fe200078efcff */
[----:B------:R1:W-:Y:S02]  /*b2e0*/  STG.E.128 desc[UR8][R38.64], R20 ;  /* 0x0000001426007986 */ /* 0x0003e4000c101d08 */
[----:B------:R-:W-:-:S04]  /*b2f0*/  FADD.FTZ R27, R27, R24 ;  /* 0x000000181b1b7221 */ /* 0x000fc80000010000 */
[----:B------:R-:W-:-:S04]  /*b300*/  FADD.FTZ R28, R27, R30 ;  /* 0x0000001e1b1c7221 */ /* 0x000fc80000010000 */
[----:B------:R-:W-:-:S04]  /*b310*/  FADD.FTZ R28, R28, R31 ;  /* 0x0000001f1c1c7221 */ /* 0x000fc80000010000 */
[----:B------:R-:W-:-:S04]  /*b320*/  FADD.FTZ R27, R28, R25 ;  /* 0x000000191c1b7221 */ /* 0x000fc80000010000 */
[----:B------:R-:W-:Y:S01]  /*b330*/  FADD.FTZ R27, R27, R26 ;  /* 0x0000001a1b1b7221 */ /* 0x000fe20000010000 */
[----:B0-----:R-:W-:-:S04]  /*b340*/  IMAD.WIDE.U32 R40, R19, 0x8, R76 ;  /* 0x0000000813287825 */ /* 0x001fc800078e004c */
[----:B------:R-:W-:Y:S01]  /*b350*/  FADD.FTZ R28, R27, R32 ;  /* 0x000000201b1c7221 */ /* 0x000fe20000010000 */
[----:B------:R1:W-:Y:S03]  /*b360*/  STG.E.64 desc[UR8][R40.64], R12 ;  /* 0x0000000c28007986 */ /* 0x0003e6000c101b08 */
[----:B------:R-:W-:Y:S01]  /*b370*/  FADD.FTZ R28, R28, R11 ;  /* 0x0000000b1c1c7221 */ /* 0x000fe20000010000 */
[----:B------:R-:W-:Y:S06]  /*b380*/  BRA.DIV UR4, `(.L_x_2598) ;  /* 0x0000000a04187947 */ /* 0x000fec000b800000 */
        /* <DEDUP_REMOVED lines=53> */
.L_x_2611:
[----:B------:R-:W-:Y:S01]  /*b6e0*/  FMUL.FTZ R21, R27, R27 ;  /* 0x0000001b1b157220 */ /* 0x000fe20000410000 */
[----:B------:R-:W-:Y:S01]  /*b6f0*/  ISETP.NE.AND P1, PT, RZ, UR32, PT ;  /* 0x00000020ff007c0c */ /* 0x000fe2000bf25270 */
[----:B-1----:R-:W-:-:S03]  /*b700*/  FADD.FTZ R20, R22, R39 ;  /* 0x0000002716147221 */ /* 0x002fc60000010000 */
[----:B------:R-:W-:Y:S01]  /*b710*/  FSEL R21, R21, RZ, P1 ;  /* 0x000000ff15157208 */ /* 0x000fe20000800000 */
[----:B------:R-:W-:Y:S01]  /*b720*/  FFMA.FTZ R20, R20, R13, UR13 ;  /* 0x0000000d14147e23 */ /* 0x000fe2000801000d */
[----:B0-----:R-:W-:Y:S01]  /*b730*/  FSEL R22, R27, RZ, !P1 ;  /* 0x000000ff1b167208 */ /* 0x001fe20004800000 */
[----:B------:R-:W0:Y:S02]  /*b740*/  LDC.64 R12, c[0x0][0x428] ;  /* 0x00010a00ff0c7b82 */ /* 0x000e240000000a00 */
[----:B------:R-:W-:Y:S02]  /*b750*/  FADD.FTZ R28, R20, R21 ;  /* 0x00000015141c7221 */ /* 0x000fe40000010000 */
        /* <DEDUP_REMOVED lines=23> */
[----:B------:R-:W-:Y:S01]  /*b8d0*/  IMAD.WIDE.U32 R8, R19, 0x10, R12 ;  /* 0x0000001013087825 */ /* 0x000fe200078e000c */
[----:B------:R-:W0:Y:S03]  /*b8e0*/  @!P0 LDC.64 R22, c[0x0][0x3c0] ;  /* 0x0000f000ff168b82 */ /* 0x000e260000000a00 */
[C---:B------:R-:W-:Y:S01]  /*b8f0*/  FMUL.FTZ R13, R28.reuse, R14 ;  /* 0x0000000e1c0d7220 */ /* 0x040fe20000410000 */
[C---:B------:R-:W-:Y:S01]  /*b900*/  FMUL.FTZ R14, R28.reuse, R15 ;  /* 0x0000000f1c0e7220 */ /* 0x040fe20000410000 */
[----:B------:R-:W-:Y:S01]  /*b910*/  FFMA.FTZ R12, R77, R71, R70 ;  /* 0x000000474d0c7223 */ /* 0x000fe20000010046 */
[----:B------:R-:W-:Y:S01]  /*b920*/  FMUL.FTZ R15, R28, R38 ;  /* 0x000000261c0f7220 */ /* 0x000fe20000410000 */
[----:B------:R-:W-:Y:S01]  /*b930*/  FFMA.FTZ R21, R21, R69, R68 ;  /* 0x0000004515157223 */ /* 0x000fe20000010044 */
[----:B------:R-:W-:Y:S01]  /*b940*/  FFMA.FTZ R20, R20, R59, R73 ;  /* 0x0000003b14147223 */ /* 0x000fe20000010049 */
[----:B------:R-:W-:Y:S01]  /*b950*/  FFMA.FTZ R77, R18, R58, R57 ;  /* 0x0000003a124d7223 */ /* 0x000fe20000010039 */
[----:B------:R-:W-:Y:S01]  /*b960*/  FFMA.FTZ R39, R15, R61, R60 ;  /* 0x0000003d0f277223 */ /* 0x000fe2000001003c */
[C---:B------:R-:W-:Y:S01]  /*b970*/  FMUL.FTZ R19, R28.reuse, R36 ;  /* 0x000000241c137220 */ /* 0x040fe20000410000 */
[----:B------:R-:W-:Y:S01]  /*b980*/  F2FP.F16.F32.PACK_AB R12, R21, R12 ;  /* 0x0000000c150c723e */ /* 0x000fe200000000ff */
[C---:B------:R-:W-:Y:S01]  /*b990*/  FMUL.FTZ R41, R28.reuse, R41 ;  /* 0x000000291c297220 */ /* 0x040fe20000410000 */
[----:B------:R-:W-:Y:S01]  /*b9a0*/  F2FP.F16.F32.PACK_AB R15, R77, R20 ;  /* 0x000000144d0f723e */ /* 0x000fe200000000ff */
[----:B------:R-:W-:Y:S01]  /*b9b0*/  FMUL.FTZ R11, R28, R11 ;  /* 0x0000000b1c0b7220 */ /* 0x000fe20000410000 */
[----:B------:R-:W1:Y:S01]  /*b9c0*/  LDC.64 R20, c[0x0][0x380] ;  /* 0x0000e000ff147b82 */ /* 0x000e620000000a00 */
[----:B------:R-:W-:Y:S01]  /*b9d0*/  FFMA.FTZ R19, R19, R67, R66 ;  /* 0x0000004313137223 */ /* 0x000fe20000010042 */
[----:B------:R-:W-:Y:S01]  /*b9e0*/  FFMA.FTZ R14, R14, R63, R62 ;  /* 0x0000003f0e0e7223 */ /* 0x000fe2000001003e */
[----:B------:R-:W-:Y:S01]  /*b9f0*/  FFMA.FTZ R18, R13, R65, R64 ;  /* 0x000000410d127223 */ /* 0x000fe20000010040 */
[----:B------:R-:W-:Y:S01]  /*ba00*/  FFMA.FTZ R41, R41, R45, R44 ;  /* 0x0000002d29297223 */ /* 0x000fe2000001002c */
[----:B------:R-:W-:Y:S01]  /*ba10*/  FFMA.FTZ R32, R11, R43, R42 ;  /* 0x0000002b0b207223 */ /* 0x000fe2000001002a */
[C---:B------:R-:W-:Y:S01]  /*ba20*/  FMUL.FTZ R29, R28.reuse, R29 ;  /* 0x0000001d1c1d7220 */ /* 0x040fe20000410000 */
[----:B------:R-:W-:Y:S01]  /*ba30*/  F2FP.F16.F32.PACK_AB R14, R39, R14 ;  /* 0x0000000e270e723e */ /* 0x000fe200000000ff */
[----:B------:R-:W-:Y:S01]  /*ba40*/  FMUL.FTZ R39, R28, R17 ;  /* 0x000000111c277220 */ /* 0x000fe20000410000 */
[----:B------:R-:W-:Y:S01]  /*ba50*/  F2FP.F16.F32.PACK_AB R13, R18, R19 ;  /* 0x00000013120d723e */ /* 0x000fe200000000ff */
[----:B------:R-:W-:Y:S01]  /*ba60*/  FMUL.FTZ R11, R28, R16 ;  /* 0x000000101c0b7220 */ /* 0x000fe20000410000 */
[----:B------:R-:W-:Y:S01]  /*ba70*/  F2FP.F16.F32.PACK_AB R19, R32, R41 ;  /* 0x000000292013723e */ /* 0x000fe200000000ff */
        /* <DEDUP_REMOVED lines=9> */
[----:B0-----:R-:W-:Y:S01]  /*bb10*/  @!P0 IMAD.WIDE R22, R0, 0x4, R22 ;  /* 0x0000000400168825 */ /* 0x001fe200078e0216 */
[----:B------:R-:W-:-:S02]  /*bb20*/  F2FP.F16.F32.PACK_AB R18, R41, R18 ;  /* 0x000000122912723e */ /* 0x000fc400000000ff */
[----:B------:R-:W-:Y:S01]  /*bb30*/  F2FP.F16.F32.PACK_AB R17, R26, R17 ;  /* 0x000000111a11723e */ /* 0x000fe200000000ff */
[----:B--2---:R-:W-:Y:S01]  /*bb40*/  @!P0 IMAD.WIDE R24, R0, 0x4, R24 ;  /* 0x0000000400188825 */ /* 0x004fe200078e0218 */
[----:B------:R-:W-:Y:S01]  /*bb50*/  F2FP.F16.F32.PACK_AB R16, R11, R16 ;  /* 0x000000100b10723e */ /* 0x000fe200000000ff */
[----:B------:R0:W-:Y:S02]  /*bb60*/  @!P0 STG.E desc[UR8][R22.64], R27 ;  /* 0x0000001b16008986 */ /* 0x0001e4000c101908 */
[----:B-1----:R-:W-:Y:S02]  /*bb70*/  IMAD R0, R20, 0x4, R0 ;  /* 0x0000000414007824 */ /* 0x002fe400078e0200 */
[----:B------:R0:W-:Y:S03]  /*bb80*/  @!P0 STG.E desc[UR8][R24.64], R28 ;  /* 0x0000001c18008986 */ /* 0x0001e6000c101908 */
[----:B------:R-:W-:Y:S01]  /*bb90*/  ISETP.GE.AND P0, PT, R0, R21, PT ;  /* 0x000000150000720c */ /* 0x000fe20003f06270 */
[----:B------:R0:W-:Y:S04]  /*bba0*/  STG.E.128 desc[UR8][R6.64], R12 ;  /* 0x0000000c06007986 */ /* 0x0001e8000c101d08 */
[----:B------:R0:W-:Y:S08]  /*bbb0*/  STG.E.128 desc[UR8][R8.64], R16 ;  /* 0x0000001008007986 */ /* 0x0001f0000c101d08 */
[----:B------:R-:W-:Y:S05]  /*bbc0*/  @!P0 BRA `(.L_x_2599) ;  /* 0xffffff4c00ac8947 */ /* 0x000fea000383ffff */
[----:B------:R-:W-:Y:S05]  /*bbd0*/  BSYNC B0 ;  /* 0x0000000000007941 */ /* 0x000fea0003800000 */
.L_x_2434:
[----:B------:R-:W-:Y:S05]  /*bbe0*/  EXIT ;  /* 0x000000000000794d */ /* 0x000fea0003800000 */
.L_x_2598:
[----:B------:R-:W-:Y:S01]  /*bbf0*/  HFMA2 R77, -RZ, RZ, 0, 1.847743988037109375e-06 ;  /* 0x0000001fff4d7431 */ /* 0x000fe200000001ff */
[----:B------:R-:W-:Y:S01]  /*bc00*/  BSSY B1, `(.L_x_2600) ;  /* 0x0000007000017945 */ /* 0x000fe20003800000 */
[----:B-1----:R-:W-:Y:S01]  /*bc10*/  MOV R41, R28 ;  /* 0x0000001c00297202 */ /* 0x002fe20000000f00 */
[----:B------:R-:W-:Y:S02]  /*bc20*/  IMAD.MOV.U32 R38, RZ, RZ, 0x1 ;  /* 0x00000001ff267424 */ /* 0x000fe400078e00ff */
[----:B------:R-:W-:-:S07]  /*bc30*/  IMAD.MOV.U32 R36, RZ, RZ, -0x1 ;  /* 0xffffffffff247424 */ /* 0x000fce00078e00ff */
[----:B------:R-:W-:Y:S05]  /*bc40*/  WARPSYNC.COLLECTIVE R36, `(.L_x_2601) ;  /* 0x0000000024087348 */ /* 0x000fea0003c00000 */
[----:B------:R0:W1:Y:S02]  /*bc50*/  SHFL.BFLY P1, R39, R41, R38, R77 ;  /* 0x0c00002629277389 */ /* 0x000064000002004d */
[----:B01----:R-:W-:Y:S05]  /*bc60*/  ENDCOLLECTIVE ;  /* 0x000000000000791b */ /* 0x003fea0003800000 */
.L_x_2601:
[----:B------:R-:W-:Y:S05]  /*bc70*/  BSYNC B1 ;  /* 0x0000000000017941 */ /* 0x000fea0003800000 */
.L_x_2600:
        /* <DEDUP_REMOVED lines=9> */
.L_x_2602:
[----:B------:R-:W-:Y:S02]  /*bd10*/  IMAD.MOV.U32 R38, RZ, RZ, 0x4 ;  /* 0x00000004ff267424 */ /* 0x000fe400078e00ff */
[----:B------:R-:W-:-:S04]  /*bd20*/  IMAD.MOV.U32 R13, RZ, RZ, R39 ;  /* 0x000000ffff0d7224 */ /* 0x000fc800078e0027 */
[----:B------:R-:W-:-:S05]  /*bd30*/  FADD.FTZ R21, R20, R13 ;  /* 0x0000000d14157221 */ /* 0x000fca0000010000 */
[----:B------:R-:W-:-:S07]  /*bd40*/  MOV R41, R21 ;  /* 0x0000001500297202 */ /* 0x000fce0000000f00 */
[----:B------:R-:W-:Y:S05]  /*bd50*/  WARPSYNC.COLLECTIVE R36, `(.L_x_2603) ;  /* 0x0000000024087348 */ /* 0x000fea0003c00000 */
[----:B------:R0:W1:Y:S02]  /*bd60*/  SHFL.BFLY P1, R39, R41, R38, R77 ;  /* 0x0c00002629277389 */ /* 0x000064000002004d */
[----:B01----:R-:W-:Y:S05]  /*bd70*/  ENDCOLLECTIVE ;  /* 0x000000000000791b */ /* 0x003fea0003800000 */
.L_x_2603:
[----:B------:R-:W-:Y:S01]  /*bd80*/  HFMA2 R38, -RZ, RZ, 0, 4.76837158203125e-07 ;  /* 0x00000008ff267431 */ /* 0x000fe200000001ff */
[----:B------:R-:W-:-:S05]  /*bd90*/  MOV R12, R39 ;  /* 0x00000027000c7202 */ /* 0x000fca0000000f00 */
[----:B------:R-:W-:-:S04]  /*bda0*/  FADD.FTZ R22, R21, R12 ;  /* 0x0000000c15167221 */ /* 0x000fc80000010000 */
[----:B------:R-:W-:-:S07]  /*bdb0*/  IMAD.MOV.U32 R41, RZ, RZ, R22 ;  /* 0x000000ffff297224 */ /* 0x000fce00078e0016 */
[----:B------:R-:W-:Y:S05]  /*bdc0*/  WARPSYNC.COLLECTIVE R36, `(.L_x_2604) ;  /* 0x0000000024087348 */ /* 0x000fea0003c00000 */
[----:B------:R0:W1:Y:S02]  /*bdd0*/  SHFL.BFLY P1, R39, R41, R38, R77 ;  /* 0x0c00002629277389 */ /* 0x000064000002004d */
[----:B01----:R-:W-:Y:S05]  /*bde0*/  ENDCOLLECTIVE ;  /* 0x000000000000791b */ /* 0x003fea0003800000 */
.L_x_2604:
        /* <DEDUP_REMOVED lines=8> */
.L_x_2605:
        /* <DEDUP_REMOVED lines=35> */
[----:B------:R-:W-:-:S04]  /*c0a0*/  FFMA.FTZ R12, R21, R21, R12 ;  /* 0x00000015150c7223 */ /* 0x000fc8000001000c */
[----:B------:R-:W-:-:S07]  /*c0b0*/  IMAD.MOV.U32 R41, RZ, RZ, R12 ;  /* 0x000000ffff297224 */ /* 0x000fce00078e000c */
[----:B------:R-:W-:Y:S05]  /*c0c0*/  WARPSYNC.COLLECTIVE R36, `(.L_x_2606) ;  /* 0x0000000024087348 */ /* 0x000fea0003c00000 */
[----:B------:R0:W1:Y:S02]  /*c0d0*/  SHFL.BFLY P1, R39, R41, R38, R77 ;  /* 0x0c00002629277389 */ /* 0x000064000002004d */
[----:B01----:R-:W-:Y:S05]  /*c0e0*/  ENDCOLLECTIVE ;  /* 0x000000000000791b */ /* 0x003fea0003800000 */
.L_x_2606:
[----:B------:R-:W-:Y:S02]  /*c0f0*/  IMAD.MOV.U32 R38, RZ, RZ, 0x2 ;  /* 0x00000002ff267424 */ /* 0x000fe400078e00ff */
[----:B------:R-:W-:-:S04]  /*c100*/  IMAD.MOV.U32 R21, RZ, RZ, R39 ;  /* 0x000000ffff157224 */ /* 0x000fc800078e0027 */
[----:B------:R-:W-:-:S05]  /*c110*/  FADD.FTZ R21, R12, R21 ;  /* 0x000000150c157221 */ /* 0x000fca0000010000 */
[----:B------:R-:W-:-:S07]  /*c120*/  MOV R41, R21 ;  /* 0x0000001500297202 */ /* 0x000fce0000000f00 */
[----:B------:R-:W-:Y:S05]  /*c130*/  WARPSYNC.COLLECTIVE R36, `(.L_x_2607) ;  /* 0x0000000024087348 */ /* 0x000fea0003c00000 */
[----:B------:R0:W1:Y:S02]  /*c140*/  SHFL.BFLY P1, R39, R41, R38, R77 ;  /* 0x0c00002629277389 */ /* 0x000064000002004d */
[----:B01----:R-:W-:Y:S05]  /*c150*/  ENDCOLLECTIVE ;  /* 0x000000000000791b */ /* 0x003fea0003800000 */
.L_x_2607:
[----:B------:R-:W-:Y:S01]  /*c160*/  HFMA2 R38, -RZ, RZ, 0, 2.384185791015625e-07 ;  /* 0x00000004ff267431 */ /* 0x000fe200000001ff */
[----:B------:R-:W-:-:S05]  /*c170*/  MOV R20, R39 ;  /* 0x0000002700147202 */ /* 0x000fca0000000f00 */
[----:B------:R-:W-:-:S04]  /*c180*/  FADD.FTZ R20, R21, R20 ;  /* 0x0000001415147221 */ /* 0x000fc80000010000 */
[----:B------:R-:W-:-:S07]  /*c190*/  IMAD.MOV.U32 R41, RZ, RZ, R20 ;  /* 0x000000ffff297224 */ /* 0x000fce00078e0014 */
[----:B------:R-:W-:Y:S05]  /*c1a0*/  WARPSYNC.COLLECTIVE R36, `(.L_x_2608) ;  /* 0x0000000024087348 */ /* 0x000fea0003c00000 */
[----:B------:R0:W1:Y:S02]  /*c1b0*/  SHFL.BFLY P1, R39, R41, R38, R77 ;  /* 0x0c00002629277389 */ /* 0x000064000002004d */
[----:B01----:R-:W-:Y:S05]  /*c1c0*/  ENDCOLLECTIVE ;  /* 0x000000000000791b */ /* 0x003fea0003800000 */
.L_x_2608:
[----:B------:R-:W-:Y:S02]  /*c1d0*/  IMAD.MOV.U32 R38, RZ, RZ, 0x8 ;  /* 0x00000008ff267424 */ /* 0x000fe400078e00ff */
[----:B------:R-:W-:-:S04]  /*c1e0*/  IMAD.MOV.U32 R23, RZ, RZ, R39 ;  /* 0x000000ffff177224 */ /* 0x000fc800078e0027 */
[----:B------:R-:W-:-:S05]  /*c1f0*/  FADD.FTZ R23, R20, R23 ;  /* 0x0000001714177221 */ /* 0x000fca0000010000 */
[----:B------:R-:W-:-:S07]  /*c200*/  MOV R41, R23 ;  /* 0x0000001700297202 */ /* 0x000fce0000000f00 */
[----:B------:R-:W-:Y:S05]  /*c210*/  WARPSYNC.COLLECTIVE R36, `(.L_x_2609) ;  /* 0x0000000024087348 */ /* 0x000fea0003c00000 */
[----:B------:R0:W1:Y:S02]  /*c220*/  SHFL.BFLY P1, R39, R41, R38, R77 ;  /* 0x0c00002629277389 */ /* 0x000064000002004d */
[----:B01----:R-:W-:Y:S05]  /*c230*/  ENDCOLLECTIVE ;  /* 0x000000000000791b */ /* 0x003fea0003800000 */
.L_x_2609:
[----:B------:R-:W-:Y:S01]  /*c240*/  HFMA2 R38, -RZ, RZ, 0, 9.5367431640625e-07 ;  /* 0x00000010ff267431 */ /* 0x000fe200000001ff */
[----:B------:R-:W-:-:S05]  /*c250*/  MOV R22, R39 ;  /* 0x0000002700167202 */ /* 0x000fca0000000f00 */
[----:B------:R-:W-:-:S04]  /*c260*/  FADD.FTZ R22, R23, R22 ;  /* 0x0000001617167221 */ /* 0x000fc80000010000 */
[----:B------:R-:W-:-:S07]  /*c270*/  IMAD.MOV.U32 R41, RZ, RZ, R22 ;  /* 0x000000ffff297224 */ /* 0x000fce00078e0016 */
[----:B------:R-:W-:Y:S05]  /*c280*/  WARPSYNC.COLLECTIVE R36, `(.L_x_2610) ;  /* 0x0000000024087348 */ /* 0x000fea0003c00000 */
[----:B------:R0:W1:Y:S02]  /*c290*/  SHFL.BFLY P1, R39, R41, R38, R77 ;  /* 0x0c00002629277389 */ /* 0x000064000002004d */
[----:B01----:R-:W-:Y:S05]  /*c2a0*/  ENDCOLLECTIVE ;  /* 0x000000000000791b */ /* 0x003fea0003800000 */
.L_x_2610:
[----:B------:R-:W-:Y:S05]  /*c2b0*/  BRA `(.L_x_2611) ;  /* 0xfffffff400087947 */ /* 0x000fea000383ffff */
.L_x_2612:
        /* <DEDUP_REMOVED lines=12> */
.L_x_20246:


//--------------------- .text._ZN10layer_norm13ln_fwd_kernelINS_13Kernel_traitsI6__halfS2_S2_S2_fjLj512ELj1ELj4ELj1ELj16ENS_18Kernel_traits_baseILj512ES2_S2_S2_S2_fjLj128EEEEELb1ELb0ELb1ELb0EEEvNS_9FwdParamsE --------------------------
	.section	.text._ZN10layer_norm13ln_fwd_kernelINS_13Kernel_traitsI6__halfS2_S2_S2_fjLj512ELj1ELj4ELj1ELj16ENS_18Kernel_traits_baseILj512ES2_S2_S2_S2_fjLj128EEEEELb1ELb0ELb1ELb0EEEvNS_9FwdParamsE,"ax",@progbits
	.align	128
        .global         _ZN10layer_norm13ln_fwd_kernelINS_13Kernel_traitsI6__halfS2_S2_S2_fjLj512ELj1ELj4ELj1ELj16ENS_18Kernel_traits_baseILj512ES2_S2_S2_S2_fjLj128EEEEELb1ELb0ELb1ELb0EEEvNS_9FwdParamsE
        .type           _ZN10layer_norm13ln_fwd_kernelINS_13Kernel_traitsI6__halfS2_S2_S2_fjLj512ELj1ELj4ELj1ELj16ENS_18Kernel_traits_baseILj512ES2_S2_S2_S2_fjLj128EEEEELb1ELb0ELb1ELb0EEEvNS_9FwdParamsE,@function
        .size           _ZN10layer_norm13ln_fwd_kernelINS_13Kernel_traitsI6__halfS2_S2_S2_fjLj512ELj1ELj4ELj1ELj16ENS_18Kernel_traits_baseILj512ES2_S2_S2_S2_fjLj128EEEEELb1ELb0ELb1ELb0EEEvNS_9FwdParamsE,(.L_x_20247 - _ZN10layer_norm13ln_fwd_kernelINS_13Kernel_traitsI6__halfS2_S2_S2_fjLj512ELj1ELj4ELj1ELj16ENS_18Kernel_traits_baseILj512ES2_S2_S2_S2_fjLj128EEEEELb1ELb0ELb1ELb0EEEvNS_9FwdParamsE)
        .other          _ZN10layer_norm13ln_fwd_kernelINS_13Kernel_traitsI6__halfS2_S2_S2_fjLj512ELj1ELj4ELj1ELj16ENS_18Kernel_traits_baseILj512ES2_S2_S2_S2_fjLj128EEEEELb1ELb0ELb1ELb0EEEvNS_9FwdParamsE,@"STO_CUDA_ENTRY STV_DEFAULT"
_ZN10layer_norm13ln_fwd_kernelINS_13Kernel_traitsI6__halfS2_S2_S2_fjLj512ELj1ELj4ELj1ELj16ENS_18Kernel_traits_baseILj512ES2_S2_S2_S2_fjLj128EEEEELb1ELb0ELb1ELb0EEEvNS_9FwdParamsE:
.text._ZN10layer_norm13ln_fwd_kernelINS_13Kernel_traitsI6__halfS2_S2_S2_fjLj512ELj1ELj4ELj1ELj16ENS_18Kernel_traits_baseILj512ES2_S2_S2_S2_fjLj128EEEEELb1ELb0ELb1ELb0EEEvNS_9FwdParamsE:
        /* <DEDUP_REMOVED lines=68> */
.L_x_2616:
[----:B------:R-:W-:Y:S05]  /*0440*/  BSYNC.RECONVERGENT B1 ;  /* 0x0000000000017941 */ /* 0x000fea0003800200 */
.L_x_2615:
        /* <DEDUP_REMOVED lines=8> */
.L_x_2614:
        /* <DEDUP_REMOVED lines=15> */
.L_x_2617:
[----:B------:R-:W-:Y:S05]  /*05c0*/  BSYNC.RECONVERGENT B0 ;  /* 0x0000000000007941 */ /* 0x000fea0003800200 */
.L_x_2613:
[----:B------:R-:W1:Y:S02]  /*05d0*/  LDCU UR4, c[0x0][0x384] ;  /* 0x00007080ff0477ac */ /* 0x000e640008000800 */
[----:B-1----:R-:W-:-:S13]  /*05e0*/  ISETP.GE.AND P0, PT, R36, UR4, PT ;  /* 0x0000000424007c0c */ /* 0x002fda000bf06270 */
[----:B------:R-:W-:Y:S05]  /*05f0*/  @P0 EXIT ;  /* 0x000000000000094d */ /* 0x000fea0003800000 */
[----:B0-----:R-:W-:Y:S01]  /*0600*/  IMAD.HI.U32 R3, R38, -0x326172a9, RZ ;  /* 0xcd9e8d5726037827 */ /* 0x001fe200078e00ff */
[----:B------:R-:W0:Y:S01]  /*0610*/  LDCU.U8 UR4, c[0x0][0x410] ;  /* 0x00008200ff0477ac */ /* 0x000e220008000000 */
[----:B------:R-:W-:Y:S02]  /*0620*/  BSSY B0, `(.L_x_2618) ;  /* 0x0000c84000007945 */ /* 0x000fe40003800000 */
[C---:B------:R-:W-:Y:S01]  /*0630*/  IMAD.HI.U32 R2, R11.reuse, -0x2daee0ad, RZ ;  /* 0xd2511f530b027827 */ /* 0x040fe200078e00ff */
[----:B------:R-:W-:Y:S01]  /*0640*/  LOP3.LUT R3, R10, UR6, R3, 0x96, !PT ;  /* 0x000000060a037c12 */ /* 0x000fe2000f8e9603 */
[----:B------:R-:W1:Y:S02]  /*0650*/  LDCU UR5, c[0x0][0x404] ;  /* 0x00008080ff0577ac */ /* 0x000e640008000800 */
[----:B------:R-:W-:Y:S01]  /*0660*/  IMAD R5, R38, -0x326172a9, RZ ;  /* 0xcd9e8d5726057824 */ /* 0x000fe200078e02ff */
[----:B------:R-:W-:Y:S01]  /*0670*/  LOP3.LUT R2, R2, UR7, RZ, 0x3c, !PT ;  /* 0x0000000702027c12 */ /* 0x000fe2000f8e3cff */
[----:B------:R-:W-:Y:S01]  /*0680*/  IMAD R7, R11, -0x2daee0ad, RZ ;  /* 0xd2511f530b077824 */ /* 0x000fe200078e02ff */
[----:B------:R-:W2:Y:S01]  /*0690*/  LDCU UR14, c[0x0][0x448] ;  /* 0x00008900ff0e77ac */ /* 0x000ea20008000800 */
[----:B------:R-:W-:Y:S01]  /*06a0*/  IMAD.HI.U32 R6, R3, -0x2daee0ad, RZ ;  /* 0xd2511f5303067827 */ /* 0x000fe200078e00ff */
[----:B------:R-:W3:Y:S03]  /*06b0*/  LDCU.64 UR12, c[0x0][0x408] ;  /* 0x00008100ff0c77ac */ /* 0x000ee60008000a00 */
[----:B------:R-:W-:Y:S01]  /*06c0*/  IMAD.HI.U32 R4, R2, -0x326172a9, RZ ;  /* 0xcd9e8d5702047827 */ /* 0x000fe200078e00ff */
[----:B------:R-:W-:-:S02]  /*06d0*/  LOP3.LUT R6, R7, UR16, R6, 0x96, !PT ;  /* 0x0000001007067c12 */ /* 0x000fc4000f8e9606 */
[----:B0-----:R-:W-:Y:S01]  /*06e0*/  ISETP.NE.AND P0, PT, RZ, UR4, PT ;  /* 0x00000004ff007c0c */ /* 0x001fe2000bf05270 */
[----:B------:R-:W-:Y:S01]  /*06f0*/  IMAD R8, R3, -0x2daee0ad, RZ ;  /* 0xd2511f5303087824 */ /* 0x000fe200078e02ff */
[----:B------:R-:W-:Y:S01]  /*0700*/  LOP3.LUT R4, R5, UR15, R4, 0x96, !PT ;  /* 0x0000000f05047c12 */ /* 0x000fe2000f8e9604 */
[----:B------:R-:W-:Y:S01]  /*0710*/  IMAD R5, R2, -0x326172a9, RZ ;  /* 0xcd9e8d5702057824 */ /* 0x000fe200078e02ff */
[----:B------:R-:W0:Y:S01]  /*0720*/  LDCU.64 UR10, c[0x0][0x3a0] ;  /* 0x00007400ff0a77ac */ /* 0x000e220008000a00 */
        /* <DEDUP_REMOVED lines=39> */
[----:B------:R-:W-:Y:S01]  /*09a0*/  LOP3.LUT R7, R0, 0x3, RZ, 0xc0, !PT ;  /* 0x0000000300077812 */ /* 0x000fe200078ec0ff */
        /* <DEDUP_REMOVED lines=8> */
[----:B------:R-:W-:Y:S02]  /*0a30*/  IMAD.MOV.U32 R5, RZ, RZ, RZ ;  /* 0x000000ffff057224 */ /* 0x000fe400078e00ff */
[----:B0123--:R-:W-:-:S07]  /*0a40*/  IMAD R6, R4, -0x326172a9, RZ ;  /* 0xcd9e8d5704067824 */ /* 0x00ffce00078e02ff */
.L_x_2862:
[----:B------:R-:W0:Y:S08]  /*0a50*/  LDC.64 R32, c[0x0][0x3f0] ;  /* 0x0000fc00ff207b82 */ /* 0x000e300000000a00 */
[----:B------:R-:W1:Y:S01]  /*0a60*/  LDC R61, c[0x0][0x388] ;  /* 0x0000e200ff3d7b82 */ /* 0x000e620000000800 */
[----:B0-----:R-:W-:-:S07]  /*0a70*/  IMAD.WIDE R34, R36, 0x4, R32 ;  /* 0x0000000424227825 */ /* 0x001fce00078e0220 */
[----:B------:R-:W0:Y:S01]  /*0a80*/  LDC.64 R32, c[0x0][0x3f8] ;  /* 0x0000fe00ff207b82 */ /* 0x000e220000000a00 */
[----:B------:R-:W2:Y:S01]  /*0a90*/  LDG.E R65, desc[UR8][R34.64] ;  /* 0x0000000822417981 */ /* 0x000ea2000c1e1900 */
[----:B0-----:R-:W-:-:S05]  /*0aa0*/  IMAD.WIDE R32, R36, 0x4, R32 ;  /* 0x0000000424207825 */ /* 0x001fca00078e0220 */
[----:B-----5:R0:W5:Y:S01]  /*0ab0*/  LDG.E R62, desc[UR8][R32.64] ;  /* 0x00000008203e7981 */ /* 0x020162000c1e1900 */
[----:B------:R-:W-:Y:S01]  /*0ac0*/  ISETP.GE.U32.AND P1, PT, R39, 0x20, PT ;  /* 0x000000202700780c */ /* 0x000fe20003f26070 */
[----:B-1----:R-:W-:Y:S01]  /*0ad0*/  IMAD R63, R36, R61, RZ ;  /* 0x0000003d243f7224 */ /* 0x002fe200078e02ff */
[----:B------:R-:W-:Y:S01]  /*0ae0*/  BSSY.RECONVERGENT B1, `(.L_x_2619) ;  /* 0x00005bd000017945 */ /* 0x000fe20003800200 */
[----:B--2---:R-:W-:-:S13]  /*0af0*/  ISETP.GE.AND P2, PT, R65, 0x1, PT ;  /* 0x000000014100780c */ /* 0x004fda0003f46270 */
[----:B------:R-:W-:-:S04]  /*0b00*/  @P2 VIADD R64, R65, 0xffffffff ;  /* 0xffffffff41402836 */ /* 0x000fc80000000000 */
[----:B------:R-:W-:Y:S01]  /*0b10*/  @P2 IMAD R66, R64, R61, RZ ;  /* 0x0000003d40422224 */ /* 0x000fe200078e02ff */
[----:B------:R-:W-:-:S04]  /*0b20*/  SHF.R.S32.HI R64, RZ, 0x1f, R63 ;  /* 0x0000001fff407819 */ /* 0x000fc8000001143f */
[----:B------:R-:W-:Y:S02]  /*0b30*/  @P2 SHF.R.S32.HI R35, RZ, 0x1f, R66 ;  /* 0x0000001fff232819 */ /* 0x000fe40000011442 */
[----:B------:R-:W-:Y:S01]  /*0b40*/  LEA.HI R64, R64, R63, RZ, 0x3 ;  /* 0x0000003f40407211 */ /* 0x000fe200078f18ff */
[----:B------:R-:W-:Y:S01]  /*0b50*/  HFMA2 R63, -RZ, RZ, 0, 0 ;  /* 0x00000000ff3f7431 */ /* 0x000fe200000001ff */
[----:B------:R-:W-:Y:S02]  /*0b60*/  @P2 LEA.HI R66, R35, R66, RZ, 0x3 ;  /* 0x0000004223422211 */ /* 0x000fe400078f18ff */
[-C--:B------:R-:W-:Y:S02]  /*0b70*/  LEA.HI.SX32 R64, R64, R37.reuse, 0x1d ;  /* 0x0000002540407211 */ /* 0x080fe400078feaff */
[----:B------:R-:W-:Y:S01]  /*0b80*/  @P2 LEA.HI.SX32 R63, R66, R37, 0x1d ;  /* 0x00000025423f2211 */ /* 0x000fe200078feaff */
[----:B0-----:R-:W-:Y:S06]  /*0b90*/  @!P1 BRA `(.L_x_2620) ;  /* 0x0000005800c49947 */ /* 0x001fec0003800000 */
[----:B------:R-:W-:Y:S04]  /*0ba0*/  BSSY.RECONVERGENT B2, `(.L_x_2621) ;  /* 0x0000005000027945 */ /* 0x000fe80003800200 */
[----:B------:R-:W-:Y:S05]  /*0bb0*/  @!P2 BRA `(.L_x_2622) ;  /* 0x00000000000ca947 */ /* 0x000fea0003800000 */
[----:B------:R-:W0:Y:S02]  /*0bc0*/  LDC.64 R12, c[0x0][0x390] ;  /* 0x0000e400ff0c7b82 */ /* 0x000e240000000a00 */
[----:B0-----:R-:W-:-:S06]  /*0bd0*/  IMAD.WIDE.U32 R12, R63, 0x10, R12 ;  /* 0x000000103f0c7825 */ /* 0x001fcc00078e000c */
[----:B------:R-:W5:Y:S02]  /*0be0*/  LDG.E.128 R12, desc[UR8][R12.64] ;  /* 0x000000080c0c7981 */ /* 0x000f64000c1e1d00 */
.L_x_2622:
[----:B------:R-:W-:Y:S05]  /*0bf0*/  BSYNC.RECONVERGENT B2 ;  /* 0x0000000000027941 */ /* 0x000fea0003800200 */
.L_x_2621:
        /* <DEDUP_REMOVED lines=9> */
[----:B------:R-:W-:Y:S02]  /*0c90*/  @!P3 IMAD.MOV.U32 R48, RZ, RZ, R7 ;  /* 0x000000ffff30b224 */ /* 0x000fe400078e0007 */
[----:B--2---:R-:W-:Y:S01]  /*0ca0*/  @!P3 HADD2.F32 R4, -RZ, R32.H0_H0 ;  /* 0x20000020ff04b230 */ /* 0x004fe20000004100 */
        /* <DEDUP_REMOVED lines=17> */
.L_x_2628:
        /* <DEDUP_REMOVED lines=13> */
.L_x_2630:
[----:B------:R-:W-:Y:S05]  /*0e90*/  BSYNC.RECONVERGENT B4 ;  /* 0x0000000000047941 */ /* 0x000fea0003800200 */
.L_x_2629:
        /* <DEDUP_REMOVED lines=40> */
[----:B------:R-:W-:-:S07]  /*1120*/  IMAD.MOV.U32 R2, RZ, RZ, R60 ;  /* 0x000000ffff027224 */ /* 0x000fce00078e003c */
.L_x_2627:
[----:B------:R-:W-:Y:S05]  /*1130*/  BSYNC.RECONVERGENT B3 ;  /* 0x0000000000037941 */ /* 0x000fea0003800200 */
.L_x_2626:
[----:B------:R-:W-:Y:S01]  /*1140*/  I2FP.F32.U32 R2, R2 ;  /* 0x0000000200027245 */ /* 0x000fe20000201000 */
[----:B------:R-:W-:Y:S02]  /*1150*/  HFMA2 R7, -RZ, RZ, 0.1171875, 0 ;  /* 0x2f800000ff077431 */ /* 0x000fe400000001ff */
[----:B-----5:R-:W-:-:S03]  /*1160*/  HADD2.F32 R3, -RZ, R12.H0_H0 ;  /* 0x2000000cff037230 */ /* 0x020fc60000004100 */
[----:B------:R-:W-:Y:S02]  /*1170*/  FFMA.FTZ R2, R2, R7, 1.1641532182693481445e-10 ;  /* 0x2f00000002027423 */ /* 0x000fe40000010007 */
[----:B------:R-:W-:Y:S01]  /*1180*/  FMUL.FTZ R3, R3, UR13 ;  /* 0x0000000d03037c20 */ /* 0x000fe20008410000 */
[----:B------:R-:W-:-:S03]  /*1190*/  HADD2.F32 R7, -RZ, R32.H0_H0 ;  /* 0x20000020ff077230 */ /* 0x000fc60000004100 */
[----:B------:R-:W-:Y:S01]  /*11a0*/  FMUL.FTZ R3, R3, UR12 ;  /* 0x0000000c03037c20 */ /* 0x000fe20008410000 */
[----:B------:R-:W-:-:S04]  /*11b0*/  FSETP.GTU.FTZ.AND P4, PT, R2, UR5, PT ;  /* 0x0000000502007c0b */ /* 0x000fc8000bf9c000 */
[----:B------:R-:W-:Y:S02]  /*11c0*/  FSEL R4, R3, RZ, !P4 ;  /* 0x000000ff03047208 */ /* 0x000fe40006000000 */
[----:B------:R-:W-:-:S03]  /*11d0*/  SEL R3, RZ, 0x1, P4 ;  /* 0x00000001ff037807 */ /* 0x000fc60002000000 */
[----:B------:R-:W-:-:S07]  /*11e0*/  FADD.FTZ R4, R7, R4 ;  /* 0x0000000407047221 */ /* 0x000fce0000010000 */
.L_x_2625:
[----:B------:R-:W-:Y:S05]  /*11f0*/  BSYNC.RECONVERGENT B2 ;  /* 0x0000000000027941 */ /* 0x000fea0003800200 */
.L_x_2624:
[----:B------:R-:W-:Y:S01]  /*1200*/  BSSY.RECONVERGENT B2, `(.L_x_2631) ;  /* 0x0000059000027945 */ /* 0x000fe20003800200 */
[----:B------:R-:W-:Y:S01]  /*1210*/  F2FP.F16.F32.PACK_AB R60, RZ, R4 ;  /* 0x00000004ff3c723e */ /* 0x000fe200000000ff */
[----:B------:R-:W-:Y:S02]  /*1220*/  @!P3 HADD2.F32 R2, -RZ, R32.H1_H1 ;  /* 0x30000020ff02b230 */ /* 0x000fe40000004100 */
[----:B------:R-:W-:Y:S02]  /*1230*/  @!P3 IMAD.MOV.U32 R52, RZ, RZ, R56 ;  /* 0x000000ffff34b224 */ /* 0x000fe400078e0038 */
        /* <DEDUP_REMOVED lines=18> */
.L_x_2635:
        /* <DEDUP_REMOVED lines=13> */
.L_x_2637:
[----:B------:R-:W-:Y:S05]  /*1430*/  BSYNC.RECONVERGENT B4 ;  /* 0x0000000000047941 */ /* 0x000fea0003800200 */
.L_x_2636:
        /* <DEDUP_REMOVED lines=40> */
[----:B------:R-:W-:-:S07]  /*16c0*/  LOP3.LUT R9, R48, UR32, R53, 0x96, !PT ;  /* 0x0000002030097c12 */ /* 0x000fce000f8e9635 */
.L_x_2634:
[----:B------:R-:W-:Y:S05]  /*16d0*/  BSYNC.RECONVERGENT B3 ;  /* 0x0000000000037941 */ /* 0x000fea0003800200 */
.L_x_2633:
[----:B------:R-:W-:Y:S01]  /*16e0*/  I2FP.F32.U32 R0, R0 ;  /* 0x0000000000007245 */ /* 0x000fe20000201000 */
[----:B------:R-:W-:Y:S02]  /*16f0*/  HFMA2 R49, -RZ, RZ, 0.1171875, 0 ;  /* 0x2f800000ff317431 */ /* 0x000fe400000001ff */
[----:B-----5:R-:W-:-:S03]  /*1700*/  HADD2.F32 R2, -RZ, R12.H1_H1 ;  /* 0x3000000cff027230 */ /* 0x020fc60000004100 */
[----:B------:R-:W-:Y:S02]  /*1710*/  FFMA.FTZ R0, R0, R49, 1.1641532182693481445e-10 ;  /* 0x2f00000000007423 */ /* 0x000fe40000010031 */
[----:B------:R-:W-:Y:S01]  /*1720*/  FMUL.FTZ R2, R2, UR13 ;  /* 0x0000000d02027c20 */ /* 0x000fe20008410000 */
[----:B------:R-:W-:-:S03]  /*1730*/  HADD2.F32 R49, -RZ, R32.H1_H1 ;  /* 0x30000020ff317230 */ /* 0x000fc60000004100 */
[----:B------:R-:W-:Y:S01]  /*1740*/  FMUL.FTZ R2, R2, UR12 ;  /* 0x0000000c02027c20 */ /* 0x000fe20008410000 */
[----:B------:R-:W-:-:S04]  /*1750*/  FSETP.GTU.FTZ.AND P4, PT, R0, UR5, PT ;  /* 0x0000000500007c0b */ /* 0x000fc8000bf9c000 */
[----:B------:R-:W-:Y:S02]  /*1760*/  FSEL R2, R2, RZ, !P4 ;  /* 0x000000ff02027208 */ /* 0x000fe40006000000 */
[----:B------:R-:W-:-:S03]  /*1770*/  SEL R0, RZ, 0x1, P4 ;  /* 0x00000001ff007807 */ /* 0x000fc60002000000 */
[----:B------:R-:W-:-:S07]  /*1780*/  FADD.FTZ R2, R49, R2 ;  /* 0x0000000231027221 */ /* 0x000fce0000010000 */
.L_x_2632:
[----:B------:R-:W-:Y:S05]  /*1790*/  BSYNC.RECONVERGENT B2 ;  /* 0x0000000000027941 */ /* 0x000fea0003800200 */
.L_x_2631:
[----:B------:R-:W-:Y:S01]  /*17a0*/  BSSY.RECONVERGENT B2, `(.L_x_2638) ;  /* 0x0000059000027945 */ /* 0x000fe20003800200 */
[----:B------:R-:W-:Y:S01]  /*17b0*/  F2FP.F16.F32.PACK_AB R32, RZ, R2 ;  /* 0x00000002ff20723e */ /* 0x000fe200000000ff */
[----:B------:R-:W-:Y:S02]  /*17c0*/  @!P3 HADD2.F32 R48, -RZ, R33.H0_H0 ;  /* 0x20000021ff30b230 */ /* 0x000fe40000004100 */
        /* <DEDUP_REMOVED lines=19> */
.L_x_2642:
        /* <DEDUP_REMOVED lines=13> */
.L_x_2644:
[----:B------:R-:W-:Y:S05]  /*19d0*/  BSYNC.RECONVERGENT B4 ;  /* 0x0000000000047941 */ /* 0x000fea0003800200 */
.L_x_2643:
        /* <DEDUP_REMOVED lines=40> */
[----:B------:R-:W-:-:S07]  /*1c60*/  LOP3.LUT R9, R48, UR32, R67, 0x96, !PT ;  /* 0x0000002030097c12 */ /* 0x000fce000f8e9643 */
.L_x_2641:
[----:B------:R-:W-:Y:S05]  /*1c70*/  BSYNC.RECONVERGENT B3 ;  /* 0x0000000000037941 */ /* 0x000fea0003800200 */
.L_x_2640:
[----:B------:R-:W-:Y:S01]  /*1c80*/  I2FP.F32.U32 R7, R40 ;  /* 0x0000002800077245 */ /* 0x000fe20000201000 */
[----:B------:R-:W-:Y:S02]  /*1c90*/  HFMA2 R48, -RZ, RZ, 0.1171875, 0 ;  /* 0x2f800000ff307431 */ /* 0x000fe400000001ff */
[----:B-----5:R-:W-:-:S03]  /*1ca0*/  HADD2.F32 R40, -RZ, R13.H0_H0 ;  /* 0x2000000dff287230 */ /* 0x020fc60000004100 */
[----:B------:R-:W-:Y:S02]  /*1cb0*/  FFMA.FTZ R7, R7, R48, 1.1641532182693481445e-10 ;  /* 0x2f00000007077423 */ /* 0x000fe40000010030 */
[----:B------:R-:W-:-:S04]  /*1cc0*/  FMUL.FTZ R40, R40, UR13 ;  /* 0x0000000d28287c20 */ /* 0x000fc80008410000 */
[----:B------:R-:W-:Y:S01]  /*1cd0*/  FMUL.FTZ R40, R40, UR12 ;  /* 0x0000000c28287c20 */ /* 0x000fe20008410000 */
[----:B------:R-:W-:Y:S01]  /*1ce0*/  FSETP.GTU.FTZ.AND P4, PT, R7, UR5, PT ;  /* 0x0000000507007c0b */ /* 0x000fe2000bf9c000 */
[----:B------:R-:W-:-:S03]  /*1cf0*/  HADD2.F32 R7, -RZ, R33.H0_H0 ;  /* 0x20000021ff077230 */ /* 0x000fc60000004100 */
[----:B------:R-:W-:Y:S02]  /*1d00*/  FSEL R48, R40, RZ, !P4 ;  /* 0x000000ff28307208 */ /* 0x000fe40006000000 */
[----:B------:R-:W-:-:S03]  /*1d10*/  SEL R40, RZ, 0x1, P4 ;  /* 0x00000001ff287807 */ /* 0x000fc60002000000 */
[----:B------:R-:W-:-:S07]  /*1d20*/  FADD.FTZ R48, R7, R48 ;  /* 0x0000003007307221 */ /* 0x000fce0000010000 */
.L_x_2639:
[----:B------:R-:W-:Y:S05]  /*1d30*/  BSYNC.RECONVERGENT B2 ;  /* 0x0000000000027941 */ /* 0x000fea0003800200 */
.L_x_2638:
        /* <DEDUP_REMOVED lines=16> */
[----:B------:R-:W-:Y:S01]  /*1e40*/  @!P4 IMAD.MOV.U32 R56, RZ, RZ, R66 ;  /* 0x000000ffff38c224 */ /* 0x000fe200078e0042 */
[----:B------:R-:W-:Y:S01]  /*1e50*/  @P4 MOV R56, R66 ;  /* 0x0000004200384202 */ /* 0x000fe20000000f00 */
[----:B------:R-:W-:Y:S02]  /*1e60*/  @!P4 IMAD.MOV.U32 R41, RZ, RZ, R9 ;  /* 0x000000ffff29c224 */ /* 0x000fe400078e0009 */
[----:B------:R-:W-:Y:S02]  /*1e70*/  @P4 VIADD R7, R53, 0x1 ;  /* 0x0000000135074836 */ /* 0x000fe40000000000 */
[----:B------:R-:W-:Y:S01]  /*1e80*/  @P4 IMAD.MOV.U32 R41, RZ, RZ, R8 ;  /* 0x000000ffff294224 */ /* 0x000fe200078e0008 */
[----:B------:R-:W-:Y:S06]  /*1e90*/  BRA `(.L_x_2648) ;  /* 0x0000000000dc7947 */ /* 0x000fec0003800000 */
.L_x_2649:
        /* <DEDUP_REMOVED lines=13> */
.L_x_2651:
[----:B------:R-:W-:Y:S05]  /*1f70*/  BSYNC.RECONVERGENT B4 ;  /* 0x0000000000047941 */ /* 0x000fea0003800200 */
.L_x_2650:
        /* <DEDUP_REMOVED lines=39> */
[----:B------:R-:W-:Y:S01]  /*21f0*/  IMAD.MOV.U32 R7, RZ, RZ, RZ ;  /* 0x000000ffff077224 */ /* 0x000fe200078e00ff */
[----:B------:R-:W-:-:S07]  /*2200*/  LOP3.LUT R9, R52, UR32, R57, 0x96, !PT ;  /* 0x0000002034097c12 */ /* 0x000fce000f8e9639 */
.L_x_2648:
[----:B------:R-:W-:Y:S05]  /*2210*/  BSYNC.RECONVERGENT B3 ;  /* 0x0000000000037941 */ /* 0x000fea0003800200 */
.L_x_2647:
        /* <DEDUP_REMOVED lines=11> */
.L_x_2646:
[----:B------:R-:W-:Y:S05]  /*22d0*/  BSYNC.RECONVERGENT B2 ;  /* 0x0000000000027941 */ /* 0x000fea0003800200 */
.L_x_2645:
        /* <DEDUP_REMOVED lines=22> */
.L_x_2656:
        /* <DEDUP_REMOVED lines=13> */
.L_x_2658:
[----:B------:R-:W-:Y:S05]  /*2510*/  BSYNC.RECONVERGENT B4 ;  /* 0x0000000000047941 */ /* 0x000fea0003800200 */
.L_x_2657:
        /* <DEDUP_REMOVED lines=39> */
[----:B------:R-:W-:-:S04]  /*2790*/  LOP3.LUT R8, R8, UR31, R7, 0x96, !PT ;  /* 0x0000001f08087c12 */ /* 0x000fc8000f8e9607 */
[----:B------:R-:W-:-:S07]  /*27a0*/  LOP3.LUT R9, R52, UR32, R71, 0x96, !PT ;  /* 0x0000002034097c12 */ /* 0x000fce000f8e9647 */
.L_x_2655:
[----:B------:R-:W-:Y:S05]  /*27b0*/  BSYNC.RECONVERGENT B3 ;  /* 0x0000000000037941 */ /* 0x000fea0003800200 */
.L_x_2654:
[----:B------:R-:W-:Y:S01]  /*27c0*/  I2FP.F32.U32 R7, R42 ;  /* 0x0000002a00077245 */ /* 0x000fe20000201000 */
[----:B------:R-:W-:-:S05]  /*27d0*/  HFMA2 R42, -RZ, RZ, 0.1171875, 0 ;  /* 0x2f800000ff2a7431 */ /* 0x000fca00000001ff */
[----:B------:R-:W-:Y:S01]  /*27e0*/  FFMA.FTZ R7, R7, R42, 1.1641532182693481445e-10 ;  /* 0x2f00000007077423 */ /* 0x000fe2000001002a */
[----:B-----5:R-:W-:-:S04]  /*27f0*/  HADD2.F32 R42, -RZ, R14.H0_H0 ;  /* 0x2000000eff2a7230 */ /* 0x020fc80000004100 */
[----:B------:R-:W-:Y:S01]  /*2800*/  FSETP.GTU.FTZ.AND P4, PT, R7, UR5, PT ;  /* 0x0000000507007c0b */ /* 0x000fe2000bf9c000 */
[----:B------:R-:W-:Y:S01]  /*2810*/  FMUL.FTZ R42, R42, UR13 ;  /* 0x0000000d2a2a7c20 */ /* 0x000fe20008410000 */
[----:B------:R-:W-:-:S03]  /*2820*/  HADD2.F32 R7, -RZ, R34.H0_H0 ;  /* 0x20000022ff077230 */ /* 0x000fc60000004100 */
[----:B------:R-:W-:-:S05]  /*2830*/  FMUL.FTZ R42, R42, UR12 ;  /* 0x0000000c2a2a7c20 */ /* 0x000fca0008410000 */
[----:B------:R-:W-:-:S05]  /*2840*/  FSEL R42, R42, RZ, !P4 ;  /* 0x000000ff2a2a7208 */ /* 0x000fca0006000000 */
[----:B------:R-:W-:Y:S01]  /*2850*/  FADD.FTZ R52, R7, R42 ;  /* 0x0000002a07347221 */ /* 0x000fe20000010000 */
[----:B------:R-:W-:-:S07]  /*2860*/  SEL R42, RZ, 0x1, P4 ;  /* 0x00000001ff2a7807 */ /* 0x000fce0002000000 */
.L_x_2653:
[----:B------:R-:W-:Y:S05]  /*2870*/  BSYNC.RECONVERGENT B2 ;  /* 0x0000000000027941 */ /* 0x000fea0003800200 */
.L_x_2652:
[----:B------:R-:W-:Y:S01]  /*2880*/  BSSY.RECONVERGENT B2, `(.L_x_2659) ;  /* 0x000005a000027945 */ /* 0x000fe20003800200 */
[----:B------:R-:W-:Y:S01]  /*2890*/  F2FP.F16.F32.PACK_AB R68, RZ, R52 ;  /* 0x00000034ff44723e */ /* 0x000fe200000000ff */
[----:B------:R-:W-:Y:S01]  /*28a0*/  @!P3 HADD2.F32 R53, -RZ, R34.H1_H1 ;  /* 0x30000022ff35b230 */ /* 0x000fe20000004100 */
        /* <DEDUP_REMOVED lines=13> */
[----:B------:R-:W-:Y:S01]  /*2980*/  @P4 VIADD R7, R57, 0x1 ;  /* 0x0000000139074836 */ /* 0x000fe20000000000 */
[----:B------:R-:W-:Y:S01]  /*2990*/  @!P4 MOV R66, R70 ;  /* 0x000000460042c202 */ /* 0x000fe20000000f00 */
[----:B------:R-:W-:Y:S01]  /*29a0*/  @P4 IMAD.MOV.U32 R66, RZ, RZ, R70 ;  /* 0x000000ffff424224 */ /* 0x000fe200078e0046 */
[----:B------:R-:W-:Y:S01]  /*29b0*/  @!P4 MOV R43, R9 ;  /* 0x00000009002bc202 */ /* 0x000fe20000000f00 */
[----:B------:R-:W-:Y:S01]  /*29c0*/  @P4 IMAD.MOV.U32 R43, RZ, RZ, R8 ;  /* 0x000000ffff2b4224 */ /* 0x000fe200078e0008 */
[----:B------:R-:W-:Y:S06]  /*29d0*/  BRA `(.L_x_2662) ;  /* 0x0000000000e07947 */ /* 0x000fec0003800000 */
.L_x_2663:
        /* <DEDUP_REMOVED lines=13> */
.L_x_2665:
[----:B------:R-:W-:Y:S05]  /*2ab0*/  BSYNC.RECONVERGENT B4 ;  /* 0x0000000000047941 */ /* 0x000fea0003800200 */
.L_x_2664:
        /* <DEDUP_REMOVED lines=40> */
[----:B------:R-:W-:Y:S01]  /*2d40*/  LOP3.LUT R8, R8, UR31, R7, 0x96, !PT ;  /* 0x0000001f08087c12 */ /* 0x000fe2000f8e9607 */
[----:B------:R-:W-:-:S07]  /*2d50*/  IMAD.MOV.U32 R7, RZ, RZ, RZ ;  /* 0x000000ffff077224 */ /* 0x000fce00078e00ff */
.L_x_2662:
[----:B------:R-:W-:Y:S05]  /*2d60*/  BSYNC.RECONVERGENT B3 ;  /* 0x0000000000037941 */ /* 0x000fea0003800200 */
.L_x_2661:
[----:B------:R-:W-:Y:S01]  /*2d70*/  I2FP.F32.U32 R43, R43 ;  /* 0x0000002b002b7245 */ /* 0x000fe20000201000 */
[----:B------:R-:W-:Y:S02]  /*2d80*/  HFMA2 R56, -RZ, RZ, 0.1171875, 0 ;  /* 0x2f800000ff387431 */ /* 0x000fe400000001ff */
[----:B-----5:R-:W-:Y:S02]  /*2d90*/  HADD2.F32 R53, -RZ, R14.H1_H1 ;  /* 0x3000000eff357230 */ /* 0x020fe40000004100 */
[----:B------:R-:W-:Y:S02]  /*2da0*/  HADD2.F32 R34, -RZ, R34.H1_H1 ;  /* 0x30000022ff227230 */ /* 0x000fe40000004100 */
[----:B------:R-:W-:Y:S01]  /*2db0*/  FFMA.FTZ R43, R43, R56, 1.1641532182693481445e-10 ;  /* 0x2f0000002b2b7423 */ /* 0x000fe20000010038 */
[----:B------:R-:W-:-:S04]  /*2dc0*/  FMUL.FTZ R53, R53, UR13 ;  /* 0x0000000d35357c20 */ /* 0x000fc80008410000 */
[----:B------:R-:W-:Y:S01]  /*2dd0*/  FMUL.FTZ R53, R53, UR12 ;  /* 0x0000000c35357c20 */ /* 0x000fe20008410000 */
[----:B------:R-:W-:-:S04]  /*2de0*/  FSETP.GTU.FTZ.AND P4, PT, R43, UR5, PT ;  /* 0x000000052b007c0b */ /* 0x000fc8000bf9c000 */
[----:B------:R-:W-:Y:S02]  /*2df0*/  FSEL R53, R53, RZ, !P4 ;  /* 0x000000ff35357208 */ /* 0x000fe40006000000 */
[----:B------:R-:W-:-:S03]  /*2e00*/  SEL R43, RZ, 0x1, P4 ;  /* 0x00000001ff2b7807 */ /* 0x000fc60002000000 */
[----:B------:R-:W-:-:S07]  /*2e10*/  FADD.FTZ R53, R34, R53 ;  /* 0x0000003522357221 */ /* 0x000fce0000010000 */
.L_x_2660:
[----:B------:R-:W-:Y:S05]  /*2e20*/  BSYNC.RECONVERGENT B2 ;  /* 0x0000000000027941 */ /* 0x000fea0003800200 */
.L_x_2659:
[----:B------:R-:W-:Y:S01]  /*2e30*/  BSSY.RECONVERGENT B2, `(.L_x_2666) ;  /* 0x0000059000027945 */ /* 0x000fe20003800200 */
[----:B------:R-:W-:Y:S01]  /*2e40*/  F2FP.F16.F32.PACK_AB R34, RZ, R53 ;  /* 0x00000035ff22723e */ /* 0x000fe200000000ff */
[----:B------:R-:W-:Y:S01]  /*2e50*/  @!P3 HADD2.F32 R56, -RZ, R35.H0_H0 ;  /* 0x20000023ff38b230 */ /* 0x000fe20000004100 */
        /* <DEDUP_REMOVED lines=19> */
.L_x_2670:
        /* <DEDUP_REMOVED lines=13> */
.L_x_2672:
[----:B------:R-:W-:Y:S05]  /*3060*/  BSYNC.RECONVERGENT B4 ;  /* 0x0000000000047941 */ /* 0x000fea0003800200 */
.L_x_2671:
        /* <DEDUP_REMOVED lines=40> */
[----:B------:R-:W-:-:S07]  /*32f0*/  LOP3.LUT R8, R8, UR31, R7, 0x96, !PT ;  /* 0x0000001f08087c12 */ /* 0x000fce000f8e9607 */
.L_x_2669:
[----:B------:R-:W-:Y:S05]  /*3300*/  BSYNC.RECONVERGENT B3 ;  /* 0x0000000000037941 */ /* 0x000fea0003800200 */
.L_x_2668:
[----:B------:R-:W-:Y:S01]  /*3310*/  I2FP.F32.U32 R7, R44 ;  /* 0x0000002c00077245 */ /* 0x000fe20000201000 */
[----:B------:R-:W-:-:S04]  /*3320*/  IMAD.MOV.U32 R44, RZ, RZ, 0x2f800000 ;  /* 0x2f800000ff2c7424 */ /* 0x000fc800078e00ff */
        /* <DEDUP_REMOVED lines=9> */
.L_x_2667:
[----:B------:R-:W-:Y:S05]  /*33c0*/  BSYNC.RECONVERGENT B2 ;  /* 0x0000000000027941 */ /* 0x000fea0003800200 */
.L_x_2666:
        /* <DEDUP_REMOVED lines=16> */
[----:B------:R-:W-:Y:S01]  /*34d0*/  @P3 IADD3 R7, PT, PT, R70, 0x1, RZ ;  /* 0x0000000146073810 */ /* 0x000fe20007ffe0ff */
[----:B------:R-:W-:Y:S01]  /*34e0*/  @!P3 IMAD.MOV.U32 R69, RZ, RZ, R72 ;  /* 0x000000ffff45b224 */ /* 0x000fe200078e0048 */
[----:B------:R-:W-:Y:S01]  /*34f0*/  @P3 MOV R69, R72 ;  /* 0x0000004800453202 */ /* 0x000fe20000000f00 */
[----:B------:R-:W-:Y:S01]  /*3500*/  @!P3 IMAD.MOV.U32 R45, RZ, RZ, R9 ;  /* 0x000000ffff2db224 */ /* 0x000fe200078e0009 */
[----:B------:R-:W-:Y:S01]  /*3510*/  @P3 MOV R45, R8 ;  /* 0x00000008002d3202 */ /* 0x000fe20000000f00 */
[----:B------:R-:W-:Y:S06]  /*3520*/  BRA `(.L_x_2676) ;  /* 0x0000000000e07947 */ /* 0x000fec0003800000 */
.L_x_2677:
        /* <DEDUP_REMOVED lines=13> */
.L_x_2679:
[----:B------:R-:W-:Y:S05]  /*3600*/  BSYNC.RECONVERGENT B4 ;  /* 0x0000000000047941 */ /* 0x000fea0003800200 */
.L_x_2678:
        /* <DEDUP_REMOVED lines=40> */
[----:B------:R-:W-:Y:S02]  /*3890*/  LOP3.LUT R9, R74, UR32, R71, 0x96, !PT ;  /* 0x000000204a097c12 */ /* 0x000fe4000f8e9647 */
[----:B------:R-:W-:-:S07]  /*38a0*/  MOV R69, R70 ;  /* 0x0000004600457202 */ /* 0x000fce0000000f00 */
.L_x_2676:
[----:B------:R-:W-:Y:S05]  /*38b0*/  BSYNC.RECONVERGENT B3 ;  /* 0x0000000000037941 */ /* 0x000fea0003800200 */
.L_x_2675:
[----:B------:R-:W-:Y:S01]  /*38c0*/  I2FP.F32.U32 R45, R45 ;  /* 0x0000002d002d7245 */ /* 0x000fe20000201000 */
[----:B------:R-:W-:-:S04]  /*38d0*/  IMAD.MOV.U32 R70, RZ, RZ, 0x2f800000 ;  /* 0x2f800000ff467424 */ /* 0x000fc800078e00ff */
[----:B------:R-:W-:Y:S01]  /*38e0*/  FFMA.FTZ R45, R45, R70, 1.1641532182693481445e-10 ;  /* 0x2f0000002d2d7423 */ /* 0x000fe20000010046 */
[----:B------:R-:W-:-:S04]  /*38f0*/  HADD2.F32 R70, -RZ, R35.H1_H1 ;  /* 0x30000023ff467230 */ /* 0x000fc80000004100 */
[----:B------:R-:W-:Y:S01]  /*3900*/  FSETP.GTU.FTZ.AND P3, PT, R45, UR5, PT ;  /* 0x000000052d007c0b */ /* 0x000fe2000bf7c000 */
[----:B-----5:R-:W-:-:S05]  /*3910*/  HADD2.F32 R45, -RZ, R15.H1_H1 ;  /* 0x3000000fff2d7230 */ /* 0x020fca0000004100 */
[----:B------:R-:W-:-:S04]  /*3920*/  FMUL.FTZ R45, R45, UR13 ;  /* 0x0000000d2d2d7c20 */ /* 0x000fc80008410000 */
[----:B------:R-:W-:-:S05]  /*3930*/  FMUL.FTZ R45, R45, UR12 ;  /* 0x0000000c2d2d7c20 */ /* 0x000fca0008410000 */
[----:B------:R-:W-:-:S05]  /*3940*/  FSEL R45, R45, RZ, !P3 ;  /* 0x000000ff2d2d7208 */ /* 0x000fca0005800000 */
[----:B------:R-:W-:Y:S01]  /*3950*/  FADD.FTZ R57, R70, R45 ;  /* 0x0000002d46397221 */ /* 0x000fe20000010000 */
[----:B------:R-:W-:-:S07]  /*3960*/  SEL R45, RZ, 0x1, P3 ;  /* 0x00000001ff2d7807 */ /* 0x000fce0001800000 */
.L_x_2674:
[----:B------:R-:W-:Y:S05]  /*3970*/  BSYNC.RECONVERGENT B2 ;  /* 0x0000000000027941 */ /* 0x000fea0003800200 */
.L_x_2673:
[----:B------:R-:W-:Y:S02]  /*3980*/  F2FP.F16.F32.PACK_AB R35, RZ, R57 ;  /* 0x00000039ff23723e */ /* 0x000fe400000000ff */
[----:B------:R-:W-:Y:S02]  /*3990*/  PRMT R34, R68, 0x5410, R34 ;  /* 0x0000541044227816 */ /* 0x000fe40000000022 */
[----:B------:R-:W-:Y:S02]  /*39a0*/  PRMT R33, R67, 0x5410, R33 ;  /* 0x0000541043217816 */ /* 0x000fe40000000021 */
[----:B------:R-:W-:Y:S02]  /*39b0*/  PRMT R32, R60, 0x5410, R32 ;  /* 0x000054103c207816 */ /* 0x000fe40000000020 */
[----:B------:R-:W-:Y:S01]  /*39c0*/  PRMT R35, R66, 0x5410, R35 ;  /* 0x0000541042237816 */ /* 0x000fe20000000023 */
[----:B------:R-:W-:Y:S06]  /*39d0*/  BRA `(.L_x_2680) ;  /* 0x0000002800c07947 */ /* 0x000fec0003800000 */
.L_x_2623:
        /* <DEDUP_REMOVED lines=21> */
.L_x_2685:
        /* <DEDUP_REMOVED lines=13> */
.L_x_2687:
[----:B------:R-:W-:Y:S05]  /*3c00*/  BSYNC.RECONVERGENT B4 ;  /* 0x0000000000047941 */ /* 0x000fea0003800200 */
.L_x_2686:
        /* <DEDUP_REMOVED lines=42> */
.L_x_2684:
[----:B------:R-:W-:Y:S05]  /*3eb0*/  BSYNC.RECONVERGENT B3 ;  /* 0x0000000000037941 */ /* 0x000fea0003800200 */
.L_x_2683:
[----:B------:R-:W-:Y:S01]  /*3ec0*/  I2FP.F32.U32 R2, R2 ;  /* 0x0000000200027245 */ /* 0x000fe20000201000 */
[----:B------:R-:W-:Y:S02]  /*3ed0*/  HFMA2 R3, -RZ, RZ, 0.1171875, 0 ;  /* 0x2f800000ff037431 */ /* 0x000fe400000001ff */
[----:B-----5:R-:W-:-:S03]  /*3ee0*/  HADD2.F32 R4, -RZ, R12.H0_H0 ;  /* 0x2000000cff047230 */ /* 0x020fc60000004100 */
[----:B------:R-:W-:Y:S02]  /*3ef0*/  FFMA.FTZ R2, R2, R3, 1.1641532182693481445e-10 ;  /* 0x2f00000002027423 */ /* 0x000fe40000010003 */
[----:B------:R-:W-:-:S04]  /*3f00*/  FMUL.FTZ R4, R4, UR13 ;  /* 0x0000000d04047c20 */ /* 0x000fc80008410000 */
[----:B------:R-:W-:Y:S01]  /*3f10*/  FMUL.FTZ R4, R4, UR12 ;  /* 0x0000000c04047c20 */ /* 0x000fe20008410000 */
[----:B------:R-:W-:-:S04]  /*3f20*/  FSETP.GTU.FTZ.AND P3, PT, R2, UR5, PT ;  /* 0x0000000502007c0b */ /* 0x000fc8000bf7c000 */
[----:B------:R-:W-:Y:S02]  /*3f30*/  SEL R3, RZ, 0x1, P3 ;  /* 0x00000001ff037807 */ /* 0x000fe40001800000 */
[----:B------:R-:W-:-:S07]  /*3f40*/  FSEL R4, R4, RZ, !P3 ;  /* 0x000000ff04047208 */ /* 0x000fce0005800000 */
.L_x_2682:
[----:B------:R-:W-:Y:S05]  /*3f50*/  BSYNC.RECONVERGENT B2 ;  /* 0x0000000000027941 */ /* 0x000fea0003800200 */
.L_x_2681:
[----:B------:R-:W-:Y:S01]  /*3f60*/  BSSY.RECONVERGENT B2, `(.L_x_2688) ;  /* 0x0000054000027945 */ /* 0x000fe20003800200 */
[----:B------:R-:W-:Y:S01]  /*3f70*/  F2FP.F16.F32.PACK_AB R66, RZ, R4 ;  /* 0x00000004ff42723e */ /* 0x000fe200000000ff */
        /* <DEDUP_REMOVED lines=16> */
.L_x_2692:
        /* <DEDUP_REMOVED lines=13> */
.L_x_2694:
[----:B------:R-:W-:Y:S05]  /*4150*/  BSYNC.RECONVERGENT B4 ;  /* 0x0000000000047941 */ /* 0x000fea0003800200 */
.L_x_2693:
        /* <DEDUP_REMOVED lines=42> */
.L_x_2691:
[----:B------:R-:W-:Y:S05]  /*4400*/  BSYNC.RECONVERGENT B3 ;  /* 0x0000000000037941 */ /* 0x000fea0003800200 */
.L_x_2690:
[----:B------:R-:W-:Y:S01]  /*4410*/  I2FP.F32.U32 R0, R0 ;  /* 0x0000000000007245 */ /* 0x000fe20000201000 */
[----:B-----5:R-:W-:Y:S02]  /*4420*/  HADD2.F32 R2, -RZ, R12.H1_H1 ;  /* 0x3000000cff027230 */ /* 0x020fe40000004100 */
[----:B------:R-:W-:-:S03]  /*4430*/  IMAD.MOV.U32 R7, RZ, RZ, 0x2f800000 ;  /* 0x2f800000ff077424 */ /* 0x000fc600078e00ff */
[----:B------:R-:W-:Y:S01]  /*4440*/  FMUL.FTZ R2, R2, UR13 ;  /* 0x0000000d02027c20 */ /* 0x000fe20008410000 */
[----:B------:R-:W-:-:S03]  /*4450*/  FFMA.FTZ R0, R0, R7, 1.1641532182693481445e-10 ;  /* 0x2f00000000007423 */ /* 0x000fc60000010007 */
[----:B------:R-:W-:Y:S02]  /*4460*/  FMUL.FTZ R2, R2, UR12 ;  /* 0x0000000c02027c20 */ /* 0x000fe40008410000 */
[----:B------:R-:W-:-:S04]  /*4470*/  FSETP.GTU.FTZ.AND P3, PT, R0, UR5, PT ;  /* 0x0000000500007c0b */ /* 0x000fc8000bf7c000 */
[----:B------:R-:W-:Y:S02]  /*4480*/  SEL R0, RZ, 0x1, P3 ;  /* 0x00000001ff007807 */ /* 0x000fe40001800000 */
[----:B------:R-:W-:-:S07]  /*4490*/  FSEL R2, R2, RZ, !P3 ;  /* 0x000000ff02027208 */ /* 0x000fce0005800000 */
.L_x_2689:
[----:B------:R-:W-:Y:S05]  /*44a0*/  BSYNC.RECONVERGENT B2 ;  /* 0x0000000000027941 */ /* 0x000fea0003800200 */
.L_x_2688:
[----:B------:R-:W-:Y:S01]  /*44b0*/  BSSY.RECONVERGENT B2, `(.L_x_2695) ;  /* 0x0000054000027945 */ /* 0x000fe20003800200 */
[----:B------:R-:W-:Y:S01]  /*44c0*/  F2FP.F16.F32.PACK_AB R32, RZ, R2 ;  /* 0x00000002ff20723e */ /* 0x000fe200000000ff */
        /* <DEDUP_REMOVED lines=16> */
.L_x_2699:
        /* <DEDUP_REMOVED lines=13> */
.L_x_2701:
[----:B------:R-:W-:Y:S05]  /*46a0*/  BSYNC.RECONVERGENT B4 ;  /* 0x0000000000047941 */ /* 0x000fea0003800200 */
.L_x_2700:
        /* <DEDUP_REMOVED lines=42> */
.L_x_2698:
[----:B------:R-:W-:Y:S05]  /*4950*/  BSYNC.RECONVERGENT B3 ;  /* 0x0000000000037941 */ /* 0x000fea0003800200 */
.L_x_2697:
        /* <DEDUP_REMOVED lines=9> */
.L_x_2696:
[----:B------:R-:W-:Y:S05]  /*49f0*/  BSYNC.RECONVERGENT B2 ;  /* 0x0000000000027941 */ /* 0x000fea0003800200 */
.L_x_2695:
        /* <DEDUP_REMOVED lines=18> */
.L_x_2706:
        /* <DEDUP_REMOVED lines=13> */
.L_x_2708:
[----:B------:R-:W-:Y:S05]  /*4bf0*/  BSYNC.RECONVERGENT B4 ;  /* 0x0000000000047941 */ /* 0x000fea0003800200 */
.L_x_2707:
        /* <DEDUP_REMOVED lines=42> */
.L_x_2705:
[----:B------:R-:W-:Y:S05]  /*4ea0*/  BSYNC.RECONVERGENT B3 ;  /* 0x0000000000037941 */ /* 0x000fea0003800200 */
.L_x_2704:
        /* <DEDUP_REMOVED lines=9> */
.L_x_2703:
[----:B------:R-:W-:Y:S05]  /*4f40*/  BSYNC.RECONVERGENT B2 ;  /* 0x0000000000027941 */ /* 0x000fea0003800200 */
.L_x_2702:
        /* <DEDUP_REMOVED lines=18> */
.L_x_2713:
        /* <DEDUP_REMOVED lines=13> */
.L_x_2715:
[----:B------:R-:W-:Y:S05]  /*5140*/  BSYNC.RECONVERGENT B4 ;  /* 0x0000000000047941 */ /* 0x000fea0003800200 */
.L_x_2714:
        /* <DEDUP_REMOVED lines=42> */
.L_x_2712:
[----:B------:R-:W-:Y:S05]  /*53f0*/  BSYNC.RECONVERGENT B3 ;  /* 0x0000000000037941 */ /* 0x000fea0003800200 */
.L_x_2711:
        /* <DEDUP_REMOVED lines=9> */
.L_x_2710:
[----:B------:R-:W-:Y:S05]  /*5490*/  BSYNC.RECONVERGENT B2 ;  /* 0x0000000000027941 */ /* 0x000fea0003800200 */
.L_x_2709:
        /* <DEDUP_REMOVED lines=18> */
.L_x_2720:
        /* <DEDUP_REMOVED lines=13> */
.L_x_2722:
[----:B------:R-:W-:Y:S05]  /*5690*/  BSYNC.RECONVERGENT B4 ;  /* 0x0000000000047941 */ /* 0x000fea0003800200 */
.L_x_2721:
        /* <DEDUP_REMOVED lines=41> */
[----:B------:R-:W-:-:S07]  /*5930*/  HFMA2 R35, -RZ, RZ, 0, 0 ;  /* 0x00000000ff237431 */ /* 0x000fce00000001ff */
.L_x_2719:
[----:B------:R-:W-:Y:S05]  /*5940*/  BSYNC.RECONVERGENT B3 ;  /* 0x0000000000037941 */ /* 0x000fea0003800200 */
.L_x_2718:
[----:B------:R-:W-:Y:S01]  /*5950*/  I2FP.F32.U32 R7, R43 ;  /* 0x0000002b00077245 */ /* 0x000fe20000201000 */
[----:B------:R-:W-:-:S04]  /*5960*/  IMAD.MOV.U32 R34, RZ, RZ, 0x2f800000 ;  /* 0x2f800000ff227424 */ /* 0x000fc800078e00ff */
[----:B------:R-:W-:Y:S01]  /*5970*/  FFMA.FTZ R7, R7, R34, 1.1641532182693481445e-10 ;  /* 0x2f00000007077423 */ /* 0x000fe20000010022 */
[----:B-----5:R-:W-:-:S04]  /*5980*/  HADD2.F32 R34, -RZ, R14.H1_H1 ;  /* 0x3000000eff227230 */ /* 0x020fc80000004100 */
[----:B------:R-:W-:Y:S01]  /*5990*/  FSETP.GTU.FTZ.AND P3, PT, R7, UR5, PT ;  /* 0x0000000507007c0b */ /* 0x000fe2000bf7c000 */
[----:B------:R-:W-:-:S03]  /*59a0*/  FMUL.FTZ R34, R34, UR13 ;  /* 0x0000000d22227c20 */ /* 0x000fc60008410000 */
[----:B------:R-:W-:Y:S01]  /*59b0*/  SEL R43, RZ, 0x1, P3 ;  /* 0x00000001ff2b7807 */ /* 0x000fe20001800000 */
[----:B------:R-:W-:-:S05]  /*59c0*/  FMUL.FTZ R34, R34, UR12 ;  /* 0x0000000c22227c20 */ /* 0x000fca0008410000 */
[----:B------:R-:W-:-:S07]  /*59d0*/  FSEL R53, R34, RZ, !P3 ;  /* 0x000000ff22357208 */ /* 0x000fce0005800000 */
.L_x_2717:
[----:B------:R-:W-:Y:S05]  /*59e0*/  BSYNC.RECONVERGENT B2 ;  /* 0x0000000000027941 */ /* 0x000fea0003800200 */
.L_x_2716:
        /* <DEDUP_REMOVED lines=18> */
.L_x_2727:
        /* <DEDUP_REMOVED lines=13> */
.L_x_2729:
[----:B------:R-:W-:Y:S05]  /*5be0*/  BSYNC.RECONVERGENT B4 ;  /* 0x0000000000047941 */ /* 0x000fea0003800200 */
.L_x_2728:
        /* <DEDUP_REMOVED lines=40> */
[----:B------:R-:W-:Y:S02]  /*5e70*/  LOP3.LUT R9, R70, UR32, R57, 0x96, !PT ;  /* 0x0000002046097c12 */ /* 0x000fe4000f8e9639 */
[----:B------:R-:W-:-:S07]  /*5e80*/  MOV R69, R56 ;  /* 0x0000003800457202 */ /* 0x000fce0000000f00 */
.L_x_2726:
[----:B------:R-:W-:Y:S05]  /*5e90*/  BSYNC.RECONVERGENT B3 ;  /* 0x0000000000037941 */ /* 0x000fea0003800200 */
.L_x_2725:
[----:B------:R-:W-:Y:S01]  /*5ea0*/  I2FP.F32.U32 R7, R7 ;  /* 0x0000000700077245 */ /* 0x000fe20000201000 */
[----:B------:R-:W-:-:S05]  /*5eb0*/  HFMA2 R44, -RZ, RZ, 0.1171875, 0 ;  /* 0x2f800000ff2c7431 */ /* 0x000fca00000001ff */
[----:B------:R-:W-:-:S05]  /*5ec0*/  FFMA.FTZ R7, R7, R44, 1.1641532182693481445e-10 ;  /* 0x2f00000007077423 */ /* 0x000fca000001002c */
[----:B------:R-:W-:Y:S01]  /*5ed0*/  FSETP.GTU.FTZ.AND P3, PT, R7, UR5, PT ;  /* 0x0000000507007c0b */ /* 0x000fe2000bf7c000 */
[----:B-----5:R-:W-:-:S03]  /*5ee0*/  HADD2.F32 R7, -RZ, R15.H0_H0 ;  /* 0x2000000fff077230 */ /* 0x020fc60000004100 */
[----:B------:R-:W-:Y:S02]  /*5ef0*/  SEL R44, RZ, 0x1, P3 ;  /* 0x00000001ff2c7807 */ /* 0x000fe40001800000 */
[----:B------:R-:W-:-:S04]  /*5f00*/  FMUL.FTZ R7, R7, UR13 ;  /* 0x0000000d07077c20 */ /* 0x000fc80008410000 */
[----:B------:R-:W-:-:S05]  /*5f10*/  FMUL.FTZ R7, R7, UR12 ;  /* 0x0000000c07077c20 */ /* 0x000fca0008410000 */
[----:B------:R-:W-:-:S07]  /*5f20*/  FSEL R56, R7, RZ, !P3 ;  /* 0x000000ff07387208 */ /* 0x000fce0005800000 */
.L_x_2724:
[----:B------:R-:W-:Y:S05]  /*5f30*/  BSYNC.RECONVERGENT B2 ;  /* 0x0000000000027941 */ /* 0x000fea0003800200 */
.L_x_2723:
        /* <DEDUP_REMOVED lines=18> */
.L_x_2734:
        /* <DEDUP_REMOVED lines=13> */
.L_x_2736:
[----:B------:R-:W-:Y:S05]  /*6130*/  BSYNC.RECONVERGENT B4 ;  /* 0x0000000000047941 */ /* 0x000fea0003800200 */
.L_x_2735:
        /* <DEDUP_REMOVED lines=35> */
[----:B------:R-:W-:-:S05]  /*6370*/  LOP3.LUT R6, R6, UR29, R9, 0x96, !PT ;  /* 0x0000001d06067c12 */ /* 0x000fca000f8e9609 */
[----:B------:R-:W-:-:S04]  /*6380*/  IMAD.WIDE.U32 R6, R6, -0x2daee0ad, RZ ;  /* 0xd2511f5306067825 */ /* 0x000fc800078e00ff */
[----:B------:R-:W-:Y:S01]  /*6390*/  IMAD.MOV.U32 R69, RZ, RZ, R6 ;  /* 0x000000ffff457224 */ /* 0x000fe200078e0006 */
[----:B------:R-:W-:Y:S01]  /*63a0*/  LOP3.LUT R9, R70, UR32, R7, 0x96, !PT ;  /* 0x0000002046097c12 */ /* 0x000fe2000f8e9607 */
[----:B------:R-:W-:-:S05]  /*63b0*/  IMAD.WIDE.U32 R6, R57, -0x326172a9, RZ ;  /* 0xcd9e8d5739067825 */ /* 0x000fca00078e00ff */
[----:B------:R-:W-:Y:S01]  /*63c0*/  LOP3.LUT R8, R8, UR31, R7, 0x96, !PT ;  /* 0x0000001f08087c12 */ /* 0x000fe2000f8e9607 */
[----:B------:R-:W-:-:S07]  /*63d0*/  HFMA2 R7, -RZ, RZ, 0, 0 ;  /* 0x00000000ff077431 */ /* 0x000fce00000001ff */
.L_x_2733:
[----:B------:R-:W-:Y:S05]  /*63e0*/  BSYNC.RECONVERGENT B3 ;  /* 0x0000000000037941 */ /* 0x000fea0003800200 */
.L_x_2732:
[----:B------:R-:W-:Y:S01]  /*63f0*/  I2FP.F32.U32 R45, R45 ;  /* 0x0000002d002d7245 */ /* 0x000fe20000201000 */
[----:B------:R-:W-:-:S04]  /*6400*/  IMAD.MOV.U32 R60, RZ, RZ, 0x2f800000 ;  /* 0x2f800000ff3c7424 */ /* 0x000fc800078e00ff */
[----:B------:R-:W-:-:S05]  /*6410*/  FFMA.FTZ R45, R45, R60, 1.1641532182693481445e-10 ;  /* 0x2f0000002d2d7423 */ /* 0x000fca000001003c */
[----:B------:R-:W-:Y:S01]  /*6420*/  FSETP.GTU.FTZ.AND P3, PT, R45, UR5, PT ;  /* 0x000000052d007c0b */ /* 0x000fe2000bf7c000 */
[----:B-----5:R-:W-:-:S05]  /*6430*/  HADD2.F32 R45, -RZ, R15.H1_H1 ;  /* 0x3000000fff2d7230 */ /* 0x020fca0000004100 */
[----:B------:R-:W-:-:S04]  /*6440*/  FMUL.FTZ R45, R45, UR13 ;  /* 0x0000000d2d2d7c20 */ /* 0x000fc80008410000 */
[----:B------:R-:W-:Y:S01]  /*6450*/  FMUL.FTZ R57, R45, UR12 ;  /* 0x0000000c2d397c20 */ /* 0x000fe20008410000 */
[----:B------:R-:W-:-:S04]  /*6460*/  SEL R45, RZ, 0x1, P3 ;  /* 0x00000001ff2d7807 */ /* 0x000fc80001800000 */
[----:B------:R-:W-:-:S07]  /*6470*/  FSEL R57, R57, RZ, !P3 ;  /* 0x000000ff39397208 */ /* 0x000fce0005800000 */
.L_x_2731:
[----:B------:R-:W-:Y:S05]  /*6480*/  BSYNC.RECONVERGENT B2 ;  /* 0x0000000000027941 */ /* 0x000fea0003800200 */
.L_x_2730:
[----:B------:R-:W-:Y:S02]  /*6490*/  F2FP.F16.F32.PACK_AB R60, RZ, R57 ;  /* 0x00000039ff3c723e */ /* 0x000fe400000000ff */
[----:B------:R-:W-:Y:S02]  /*64a0*/  PRMT R34, R68, 0x5410, R34 ;  /* 0x0000541044227816 */ /* 0x000fe40000000022 */
[----:B------:R-:W-:Y:S02]  /*64b0*/  PRMT R33, R67, 0x5410, R33 ;  /* 0x0000541043217816 */ /* 0x000fe40000000021 */
[----:B------:R-:W-:Y:S02]  /*64c0*/  PRMT R32, R66, 0x5410, R32 ;  /* 0x0000541042207816 */ /* 0x000fe40000000020 */
[----:B------:R-:W-:-:S07]  /*64d0*/  PRMT R35, R35, 0x5410, R60 ;  /* 0x0000541023237816 */ /* 0x000fce000000003c */
.L_x_2680:
[----:B------:R-:W0:Y:S01]  /*64e0*/  LDC.64 R66, c[0x0][0x3a8] ;  /* 0x0000ea00ff427b82 */ /* 0x000e220000000a00 */
[----:B------:R-:W-:Y:S01]  /*64f0*/  BSSY.RECONVERGENT B2, `(.L_x_2737) ;  /* 0x0000019000027945 */ /* 0x000fe20003800200 */
[----:B------:R-:W-:Y:S01]  /*6500*/  MOV R60, R69 ;  /* 0x00000045003c7202 */ /* 0x000fe20000000f00 */
[----:B0-----:R-:W-:-:S05]  /*6510*/  IMAD.WIDE.U32 R66, R64, 0x10, R66 ;  /* 0x0000001040427825 */ /* 0x001fca00078e0042 */
[----:B------:R0:W-:Y:S01]  /*6520*/  STG.E.128 desc[UR8][R66.64], R32 ;  /* 0x0000002042007986 */ /* 0x0001e2000c101d08 */
[----:B------:R-:W-:Y:S05]  /*6530*/  @!P2 BRA `(.L_x_2738) ;  /* 0x000000000050a947 */ /* 0x000fea0003800000 */
[----:B0-----:R-:W-:Y:S01]  /*6540*/  IMAD.U32 R32, R44, 0x10000, RZ ;  /* 0x000100002c207824 */ /* 0x001fe200078e00ff */
[----:B------:R-:W-:Y:S02]  /*6550*/  LOP3.LUT R66, R41, 0xff, RZ, 0xc0, !PT ;  /* 0x000000ff29427812 */ /* 0x000fe400078ec0ff */
[----:B------:R-:W-:Y:S02]  /*6560*/  LOP3.LUT R34, R40, 0xff, RZ, 0xc0, !PT ;  /* 0x000000ff28227812 */ /* 0x000fe400078ec0ff */
[----:B------:R-:W-:Y:S01]  /*6570*/  LOP3.LUT R69, R32, 0xff0000, RZ, 0xc0, !PT ;  /* 0x00ff000020457812 */ /* 0x000fe200078ec0ff */
[----:B------:R-:W-:Y:S01]  /*6580*/  IMAD.WIDE.U32 R66, R66, 0x1000000, RZ ;  /* 0x0100000042427825 */ /* 0x000fe200078e00ff */
[----:B------:R-:W-:-:S03]  /*6590*/  LOP3.LUT R32, R45, 0xffff, RZ, 0xc0, !PT ;  /* 0x0000ffff2d207812 */ /* 0x000fc600078ec0ff */
[----:B------:R-:W-:Y:S01]  /*65a0*/  IMAD.WIDE.U32 R34, R34, 0x10000, RZ ;  /* 0x0001000022227825 */ /* 0x000fe200078e00ff */
[----:B------:R-:W-:Y:S02]  /*65b0*/  PRMT R69, R69, 0x4210, R32 ;  /* 0x0000421045457816 */ /* 0x000fe40000000020 */
[----:B------:R-:W-:-:S04]  /*65c0*/  PRMT R32, R43, 0x7104, RZ ;  /* 0x000071042b207816 */ /* 0x000fc800000000ff */
[----:B------:R-:W-:Y:S02]  /*65d0*/  LOP3.LUT R69, R69, 0xff00, R32, 0xf8, !PT ;  /* 0x0000ff0045457812 */ /* 0x000fe400078ef820 */
[----:B------:R-:W-:Y:S02]  /*65e0*/  LOP3.LUT R32, R0, 0xff, RZ, 0xc0, !PT ;  /* 0x000000ff00207812 */ /* 0x000fe400078ec0ff */
[----:B------:R-:W-:-:S03]  /*65f0*/  LOP3.LUT R69, R69, 0xff, R42, 0xf8, !PT ;  /* 0x000000ff45457812 */ /* 0x000fc600078ef82a */
[----:B------:R-:W-:Y:S01]  /*6600*/  IMAD.WIDE.U32 R32, R32, 0x100, RZ ;  /* 0x0000010020207825 */ /* 0x000fe200078e00ff */
[----:B------:R-:W-:Y:S02]  /*6610*/  LOP3.LUT R69, R35, R69, R67, 0xfe, !PT ;  /* 0x0000004523457212 */ /* 0x000fe400078efe43 */
[----:B------:R-:W-:Y:S02]  /*6620*/  LOP3.LUT R34, R32, R66, R34, 0xfe, !PT ;  /* 0x0000004220227212 */ /* 0x000fe400078efe22 */
[----:B------:R-:W-:Y:S02]  /*6630*/  LOP3.LUT R35, R69, R33, RZ, 0xfc, !PT ;  /* 0x0000002145237212 */ /* 0x000fe400078efcff */
[----:B------:R-:W0:Y:S01]  /*6640*/  LDC.64 R32, c[0x0][0x3b0] ;  /* 0x0000ec00ff207b82 */ /* 0x000e220000000a00 */
[----:B------:R-:W-:Y:S01]  /*6650*/  LOP3.LUT R34, R34, 0xff, R3, 0xf8, !PT ;  /* 0x000000ff22227812 */ /* 0x000fe200078ef803 */
[----:B0-----:R-:W-:-:S05]  /*6660*/  IMAD.WIDE.U32 R32, R63, 0x8, R32 ;  /* 0x000000083f207825 */ /* 0x001fca00078e0020 */
[----:B------:R1:W-:Y:S02]  /*6670*/  STG.E.64 desc[UR8][R32.64], R34 ;  /* 0x0000002220007986 */ /* 0x0003e4000c101b08 */
.L_x_2738:
[----:B------:R-:W-:Y:S05]  /*6680*/  BSYNC.RECONVERGENT B2 ;  /* 0x0000000000027941 */ /* 0x000fea0003800200 */
.L_x_2737:
[----:B------:R-:W-:Y:S01]  /*6690*/  IADD3 R64, PT, PT, R64, 0x20, RZ ;  /* 0x0000002040407810 */ /* 0x000fe20007ffe0ff */
[----:B------:R-:W-:-:S07]  /*66a0*/  VIADD R63, R63, 0x20 ;  /* 0x000000203f3f7836 */ /* 0x000fce0000000000 */
.L_x_2620:
[----:B------:R-:W-:Y:S05]  /*66b0*/  BSYNC.RECONVERGENT B1 ;  /* 0x0000000000017941 */ /* 0x000fea0003800200 */
.L_x_2619:
[----:B------:R-:W-:Y:S01]  /*66c0*/  ISETP.GE.U32.AND P3, PT, R39, 0x40, PT ;  /* 0x000000402700780c */ /* 0x000fe20003f66070 */
[----:B------:R-:W-:-:S12]  /*66d0*/  BSSY.RECONVERGENT B1, `(.L_x_2739) ;  /* 0x00005b0000017945 */ /* 0x000fd80003800200 */
[----:B------:R-:W-:Y:S05]  /*66e0*/  @!P3 BRA `(.L_x_2740) ;  /* 0x0000005800b8b947 */ /* 0x000fea0003800000 */
[----:B------:R-:W-:Y:S04]  /*66f0*/  BSSY.RECONVERGENT B2, `(.L_x_2741) ;  /* 0x0000005000027945 */ /* 0x000fe80003800200 */
[----:B------:R-:W-:Y:S05]  /*6700*/  @!P2 BRA `(.L_x_2742) ;  /* 0x00000000000ca947 */ /* 0x000fea0003800000 */
[----:B-----5:R-:W2:Y:S02]  /*6710*/  LDC.64 R12, c[0x0][0x390] ;  /* 0x0000e400ff0c7b82 */ /* 0x020ea40000000a00 */
[----:B--2---:R-:W-:-:S06]  /*6720*/  IMAD.WIDE.U32 R12, R63, 0x10, R12 ;  /* 0x000000103f0c7825 */ /* 0x004fcc00078e000c */
[----:B------:R-:W5:Y:S02]  /*6730*/  LDG.E.128 R12, desc[UR8][R12.64] ;  /* 0x000000080c0c7981 */ /* 0x000f64000c1e1d00 */
.L_x_2742:
[----:B------:R-:W-:Y:S05]  /*6740*/  BSYNC.RECONVERGENT B2 ;  /* 0x0000000000027941 */ /* 0x000fea0003800200 */
.L_x_2741:
[----:B------:R-:W-:-:S04]  /*6750*/  UISETP.NE.U32.AND UP0, UPT, UR10, URZ, UPT ;  /* 0x000000ff0a00728c */ /* 0x000fc8000bf05070 */
[----:B------:R-:W-:-:S09]  /*6760*/  UISETP.NE.AND.EX UP0, UPT, UR11, URZ, UPT, UP0 ;  /* 0x000000ff0b00728c */ /* 0x000fd2000bf05300 */
[----:B------:R-:W-:Y:S05]  /*6770*/  BRA.U !UP0, `(.L_x_2743) ;  /* 0x0000002d08747547 */ /* 0x000fea000b800000 */
[----:B01----:R-:W0:Y:S02]  /*6780*/  LDC.64 R32, c[0x0][0x3a0] ;  /* 0x0000e800ff207b82 */ /* 0x003e240000000a00 */
[----:B0-----:R-:W-:-:S06]  /*6790*/  IMAD.WIDE.U32 R32, R64, 0x10, R32 ;  /* 0x0000001040207825 */ /* 0x001fcc00078e0020 */
[----:B------:R-:W2:Y:S01]  /*67a0*/  LDG.E.128 R32, desc[UR8][R32.64] ;  /* 0x0000000820207981 */ /* 0x000ea2000c1e1d00 */
[----:B------:R-:W-:Y:S01]  /*67b0*/  ISETP.GT.AND P4, PT, R65, RZ, PT ;  /* 0x000000ff4100720c */ /* 0x000fe20003f84270 */
[----:B------:R-:W-:-:S12]  /*67c0*/  BSSY.RECONVERGENT B2, `(.L_x_2744) ;  /* 0x0000058000027945 */ /* 0x000fd80003800200 */
[----:B------:R-:W-:Y:S01]  /*67d0*/  @!P4 MOV R58, R60 ;  /* 0x0000003c003ac202 */ /* 0x000fe20000000f00 */
[----:B------:R-:W-:Y:S02]  /*67e0*/  @!P4 IMAD.MOV.U32 R50, RZ, RZ, R7 ;  /* 0x000000ffff32c224 */ /* 0x000fe400078e0007 */
[----:B--2---:R-:W-:Y:S01]  /*67f0*/  @!P4 HADD2.F32 R46, -RZ, R32.H0_H0 ;  /* 0x20000020ff2ec230 */ /* 0x004fe20000004100 */
        /* <DEDUP_REMOVED lines=17> */
.L_x_2748:
        /* <DEDUP_REMOVED lines=13> */
.L_x_2750:
[----:B------:R-:W-:Y:S05]  /*69e0*/  BSYNC.RECONVERGENT B4 ;  /* 0x0000000000047941 */ /* 0x000fea0003800200 */
.L_x_2749:
        /* <DEDUP_REMOVED lines=41> */
.L_x_2747:
[----:B------:R-:W-:Y:S05]  /*6c80*/  BSYNC.RECONVERGENT B3 ;  /* 0x0000000000037941 */ /* 0x000fea0003800200 */
.L_x_2746:
[----:B------:R-:W-:Y:S01]  /*6c90*/  I2FP.F32.U32 R3, R3 ;  /* 0x0000000300037245 */ /* 0x000fe20000201000 */
[----:B------:R-:W-:Y:S02]  /*6ca0*/  HFMA2 R46, -RZ, RZ, 0.1171875, 0 ;  /* 0x2f800000ff2e7431 */ /* 0x000fe400000001ff */
[----:B-----5:R-:W-:Y:S02]  /*6cb0*/  HADD2.F32 R7, -RZ, R12.H0_H0 ;  /* 0x2000000cff077230 */ /* 0x020fe40000004100 */
[----:B------:R-:W-:Y:S02]  /*6cc0*/  HADD2.F32 R47, -RZ, R32.H0_H0 ;  /* 0x20000020ff2f7230 */ /* 0x000fe40000004100 */
[----:B------:R-:W-:Y:S01]  /*6cd0*/  FFMA.FTZ R3, R3, R46, 1.1641532182693481445e-10 ;  /* 0x2f00000003037423 */ /* 0x000fe2000001002e */
[----:B------:R-:W-:-:S04]  /*6ce0*/  FMUL.FTZ R7, R7, UR13 ;  /* 0x0000000d07077c20 */ /* 0x000fc80008410000 */
[----:B------:R-:W-:Y:S01]  /*6cf0*/  FMUL.FTZ R7, R7, UR12 ;  /* 0x0000000c07077c20 */ /* 0x000fe20008410000 */
[----:B------:R-:W-:-:S04]  /*6d00*/  FSETP.GTU.FTZ.AND P5, PT, R3, UR5, PT ;  /* 0x0000000503007c0b */ /* 0x000fc8000bfbc000 */
[----:B------:R-:W-:Y:S02]  /*6d10*/  FSEL R46, R7, RZ, !P5 ;  /* 0x000000ff072e7208 */ /* 0x000fe40006800000 */
[----:B------:R-:W-:-:S03]  /*6d20*/  SEL R3, RZ, 0x1, P5 ;  /* 0x00000001ff037807 */ /* 0x000fc60002800000 */
[----:B------:R-:W-:-:S07]  /*6d30*/  FADD.FTZ R46, R47, R46 ;  /* 0x0000002e2f2e7221 */ /* 0x000fce0000010000 */
.L_x_2745:
[----:B------:R-:W-:Y:S05]  /*6d40*/  BSYNC.RECONVERGENT B2 ;  /* 0x0000000000027941 */ /* 0x000fea0003800200 */
.L_x_2744:
        /* <DEDUP_REMOVED lines=22> */
.L_x_2755:
        /* <DEDUP_REMOVED lines=13> */
.L_x_2757:
[----:B------:R-:W-:Y:S05]  /*6f80*/  BSYNC.RECONVERGENT B4 ;  /* 0x0000000000047941 */ /* 0x000fea0003800200 */
.L_x_2756:
        /* <DEDUP_REMOVED lines=40> */
[----:B------:R-:W-:-:S07]  /*7210*/  LOP3.LUT R9, R50, UR32, R55, 0x96, !PT ;  /* 0x0000002032097c12 */ /* 0x000fce000f8e9637 */
.L_x_2754:
[----:B------:R-:W-:Y:S05]  /*7220*/  BSYNC.RECONVERGENT B3 ;  /* 0x0000000000037941 */ /* 0x000fea0003800200 */
.L_x_2753:
[----:B------:R-:W-:Y:S01]  /*7230*/  I2FP.F32.U32 R0, R0 ;  /* 0x0000000000007245 */ /* 0x000fe20000201000 */
[----:B-----5:R-:W-:Y:S02]  /*7240*/  HADD2.F32 R50, -RZ, R12.H1_H1 ;  /* 0x3000000cff327230 */ /* 0x020fe40000004100 */
[----:B------:R-:W-:Y:S02]  /*7250*/  IMAD.MOV.U32 R47, RZ, RZ, 0x2f800000 ;  /* 0x2f800000ff2f7424 */ /* 0x000fe400078e00ff */
[----:B------:R-:W-:Y:S02]  /*7260*/  HADD2.F32 R32, -RZ, R32.H1_H1 ;  /* 0x30000020ff207230 */ /* 0x000fe40000004100 */
[----:B------:R-:W-:Y:S01]  /*7270*/  FMUL.FTZ R50, R50, UR13 ;  /* 0x0000000d32327c20 */ /* 0x000fe20008410000 */
[----:B------:R-:W-:-:S03]  /*7280*/  FFMA.FTZ R0, R0, R47, 1.1641532182693481445e-10 ;  /* 0x2f00000000007423 */ /* 0x000fc6000001002f */
[----:B------:R-:W-:Y:S02]  /*7290*/  FMUL.FTZ R47, R50, UR12 ;  /* 0x0000000c322f7c20 */ /* 0x000fe40008410000 */
[----:B------:R-:W-:-:S04]  /*72a0*/  FSETP.GTU.FTZ.AND P5, PT, R0, UR5, PT ;  /* 0x0000000500007c0b */ /* 0x000fc8000bfbc000 */
[----:B------:R-:W-:Y:S02]  /*72b0*/  FSEL R47, R47, RZ, !P5 ;  /* 0x000000ff2f2f7208 */ /* 0x000fe40006800000 */
[----:B------:R-:W-:-:S03]  /*72c0*/  SEL R0, RZ, 0x1, P5 ;  /* 0x00000001ff007807 */ /* 0x000fc60002800000 */
[----:B------:R-:W-:-:S07]  /*72d0*/  FADD.FTZ R47, R32, R47 ;  /* 0x0000002f202f7221 */ /* 0x000fce0000010000 */
.L_x_2752:
[----:B------:R-:W-:Y:S05]  /*72e0*/  BSYNC.RECONVERGENT B2 ;  /* 0x0000000000027941 */ /* 0x000fea0003800200 */
.L_x_2751:
        /* <DEDUP_REMOVED lines=22> */
.L_x_2762:
        /* <DEDUP_REMOVED lines=13> */
.L_x_2764:
[----:B------:R-:W-:Y:S05]  /*7520*/  BSYNC.RECONVERGENT B4 ;  /* 0x0000000000047941 */ /* 0x000fea0003800200 */
.L_x_2763:
        /* <DEDUP_REMOVED lines=41> */
.L_x_2761:
[----:B------:R-:W-:Y:S05]  /*77c0*/  BSYNC.RECONVERGENT B3 ;  /* 0x0000000000037941 */ /* 0x000fea0003800200 */
.L_x_2760:
        /* <DEDUP_REMOVED lines=11> */
.L_x_2759:
[----:B------:R-:W-:Y:S05]  /*7880*/  BSYNC.RECONVERGENT B2 ;  /* 0x0000000000027941 */ /* 0x000fea0003800200 */
.L_x_2758:
        /* <DEDUP_REMOVED lines=17> */
[-C--:B------:R-:W-:Y:S01]  /*79a0*/  @!P5 MOV R60, R66.reuse ;  /* 0x00000042003cd202 */ /* 0x080fe20000000f00 */
[----:B------:R-:W-:Y:S01]  /*79b0*/  @P5 VIADD R7, R55, 0x1 ;  /* 0x0000000137075836 */ /* 0x000fe20000000000 */
[----:B------:R-:W-:Y:S01]  /*79c0*/  @P5 MOV R60, R66 ;  /* 0x00000042003c5202 */ /* 0x000fe20000000f00 */
[----:B------:R-:W-:Y:S01]  /*79d0*/  @P5 IMAD.MOV.U32 R41, RZ, RZ, R8 ;  /* 0x000000ffff295224 */ /* 0x000fe200078e0008 */
[----:B------:R-:W-:Y:S06]  /*79e0*/  BRA `(.L_x_2768) ;  /* 0x0000000000e07947 */ /* 0x000fec0003800000 */
.L_x_2769:
        /* <DEDUP_REMOVED lines=13> */
.L_x_2771:
[----:B------:R-:W-:Y:S05]  /*7ac0*/  BSYNC.RECONVERGENT B4 ;  /* 0x0000000000047941 */ /* 0x000fea0003800200 */
.L_x_2770:
        /* <DEDUP_REMOVED lines=41> */
[----:B------:R-:W-:-:S07]  /*7d60*/  IMAD.MOV.U32 R7, RZ, RZ, RZ ;  /* 0x000000ffff077224 */ /* 0x000fce00078e00ff */
.L_x_2768:
[----:B------:R-:W-:Y:S05]  /*7d70*/  BSYNC.RECONVERGENT B3 ;  /* 0x0000000000037941 */ /* 0x000fea0003800200 */
.L_x_2767:
        /* <DEDUP_REMOVED lines=11> */
.L_x_2766:
[----:B------:R-:W-:Y:S05]  /*7e30*/  BSYNC.RECONVERGENT B2 ;  /* 0x0000000000027941 */ /* 0x000fea0003800200 */
.L_x_2765:
        /* <DEDUP_REMOVED lines=22> */
.L_x_2776:
        /* <DEDUP_REMOVED lines=13> */
.L_x_2778:
[----:B------:R-:W-:Y:S05]  /*8070*/  BSYNC.RECONVERGENT B4 ;  /* 0x0000000000047941 */ /* 0x000fea0003800200 */
.L_x_2777:
        /* <DEDUP_REMOVED lines=42> */
.L_x_2775:
[----:B------:R-:W-:Y:S05]  /*8320*/  BSYNC.RECONVERGENT B3 ;  /* 0x0000000000037941 */ /* 0x000fea0003800200 */
.L_x_2774:
        /* <DEDUP_REMOVED lines=11> */
.L_x_2773:
[----:B------:R-:W-:Y:S05]  /*83e0*/  BSYNC.RECONVERGENT B2 ;  /* 0x0000000000027941 */ /* 0x000fea0003800200 */
.L_x_2772:
        /* <DEDUP_REMOVED lines=22> */
.L_x_2783:
        /* <DEDUP_REMOVED lines=13> */
.L_x_2785:
[----:B------:R-:W-:Y:S05]  /*8620*/  BSYNC.RECONVERGENT B4 ;  /* 0x0000000000047941 */ /* 0x000fea0003800200 */
.L_x_2784:
        /* <DEDUP_REMOVED lines=42> */
.L_x_2782:
[----:B------:R-:W-:Y:S05]  /*88d0*/  BSYNC.RECONVERGENT B3 ;  /* 0x0000000000037941 */ /* 0x000fea0003800200 */
.L_x_2781:
        /* <DEDUP_REMOVED lines=11> */
.L_x_2780:
[----:B------:R-:W-:Y:S05]  /*8990*/  BSYNC.RECONVERGENT B2 ;  /* 0x0000000000027941 */ /* 0x000fea0003800200 */
.L_x_2779:
        /* <DEDUP_REMOVED lines=22> */
.L_x_2790:
        /* <DEDUP_REMOVED lines=13> */
.L_x_2792:
[----:B------:R-:W-:Y:S05]  /*8bd0*/  BSYNC.RECONVERGENT B4 ;  /* 0x0000000000047941 */ /* 0x000fea0003800200 */
.L_x_2791:
        /* <DEDUP_REMOVED lines=41> */
.L_x_2789:
[----:B------:R-:W-:Y:S05]  /*8e70*/  BSYNC.RECONVERGENT B3 ;  /* 0x0000000000037941 */ /* 0x000fea0003800200 */
.L_x_2788:
        /* <DEDUP_REMOVED lines=8> */
[----:B------:R-:W-:Y:S02]  /*8f00*/  FSEL R58, R44, RZ, !P5 ;  /* 0x000000ff2c3a7208 */ /* 0x000fe40006800000 */
[----:B------:R-:W-:-:S03]  /*8f10*/  SEL R44, RZ, 0x1, P5 ;  /* 0x00000001ff2c7807 */ /* 0x000fc60002800000 */
[----:B------:R-:W-:-:S07]  /*8f20*/  FADD.FTZ R58, R7, R58 ;  /* 0x0000003a073a7221 */ /* 0x000fce0000010000 */
.L_x_2787:
[----:B------:R-:W-:Y:S05]  /*8f30*/  BSYNC.RECONVERGENT B2 ;  /* 0x0000000000027941 */ /* 0x000fea0003800200 */
.L_x_2786:
        /* <DEDUP_REMOVED lines=22> */
.L_x_2797:
        /* <DEDUP_REMOVED lines=13> */
.L_x_2799:
[----:B------:R-:W-:Y:S05]  /*9170*/  BSYNC.RECONVERGENT B4 ;  /* 0x0000000000047941 */ /* 0x000fea0003800200 */
.L_x_2798:
        /* <DEDUP_REMOVED lines=42> */
.L_x_2796:
[----:B------:R-:W-:Y:S05]  /*9420*/  BSYNC.RECONVERGENT B3 ;  /* 0x0000000000037941 */ /* 0x000fea0003800200 */
.L_x_2795:
[----:B------:R-:W-:Y:S01]  /*9430*/  I2FP.F32.U32 R45, R45 ;  /* 0x0000002d002d7245 */ /* 0x000fe20000201000 */
[----:B-----5:R-:W-:Y:S02]  /*9440*/  HADD2.F32 R59, -RZ, R15.H1_H1 ;  /* 0x3000000fff3b7230 */ /* 0x020fe40000004100 */
[----:B------:R-:W-:-:S03]  /*9450*/  IMAD.MOV.U32 R70, RZ, RZ, 0x2f800000 ;  /* 0x2f800000ff467424 */ /* 0x000fc600078e00ff */
[----:B------:R-:W-:Y:S01]  /*9460*/  FMUL.FTZ R59, R59, UR13 ;  /* 0x0000000d3b3b7c20 */ /* 0x000fe20008410000 */
[----:B------:R-:W-:Y:S01]  /*9470*/  FFMA.FTZ R45, R45, R70, 1.1641532182693481445e-10 ;  /* 0x2f0000002d2d7423 */ /* 0x000fe20000010046 */
[----:B------:R-:W-:Y:S02]  /*9480*/  HADD2.F32 R70, -RZ, R35.H1_H1 ;  /* 0x30000023ff467230 */ /* 0x000fe40000004100 */
[----:B------:R-:W-:Y:S02]  /*9490*/  FMUL.FTZ R59, R59, UR12 ;  /* 0x0000000c3b3b7c20 */ /* 0x000fe40008410000 */
[----:B------:R-:W-:-:S04]  /*94a0*/  FSETP.GTU.FTZ.AND P4, PT, R45, UR5, PT ;  /* 0x000000052d007c0b */ /* 0x000fc8000bf9c000 */
[----:B------:R-:W-:Y:S02]  /*94b0*/  FSEL R59, R59, RZ, !P4 ;  /* 0x000000ff3b3b7208 */ /* 0x000fe40006000000 */
[----:B------:R-:W-:-:S03]  /*94c0*/  SEL R45, RZ, 0x1, P4 ;  /* 0x00000001ff2d7807 */ /* 0x000fc60002000000 */
[----:B------:R-:W-:-:S07]  /*94d0*/  FADD.FTZ R59, R70, R59 ;  /* 0x0000003b463b7221 */ /* 0x000fce0000010000 */
.L_x_2794:
[----:B------:R-:W-:Y:S05]  /*94e0*/  BSYNC.RECONVERGENT B2 ;  /* 0x0000000000027941 */ /* 0x000fea0003800200 */
.L_x_2793:
[----:B------:R-:W-:Y:S02]  /*94f0*/  F2FP.F16.F32.PACK_AB R35, RZ, R59 ;  /* 0x0000003bff23723e */ /* 0x000fe400000000ff */
[----:B------:R-:W-:Y:S02]  /*9500*/  PRMT R34, R68, 0x5410, R34 ;  /* 0x0000541044227816 */ /* 0x000fe40000000022 */
[----:B------:R-:W-:Y:S02]  /*9510*/  PRMT R33, R67, 0x5410, R33 ;  /* 0x0000541043217816 */ /* 0x000fe40000000021 */
[----:B------:R-:W-:Y:S02]  /*9520*/  PRMT R32, R65, 0x5410, R32 ;  /* 0x0000541041207816 */ /* 0x000fe40000000020 */
[----:B------:R-:W-:Y:S01]  /*9530*/  PRMT R35, R66, 0x5410, R35 ;  /* 0x0000541042237816 */ /* 0x000fe20000000023 */
[----:B------:R-:W-:Y:S06]  /*9540*/  BRA `(.L_x_2800) ;  /* 0x0000002800c07947 */ /* 0x000fec0003800000 */
.L_x_2743:
[----:B------:R-:W-:Y:S01]  /*9550*/  BSSY.RECONVERGENT B2, `(.L_x_2801) ;  /* 0x0000056000027945 */ /* 0x000fe20003800200 */
[----:B------:R-:W-:Y:S01]  /*9560*/  MOV R46, RZ ;  /* 0x000000ff002e7202 */ /* 0x000fe20000000f00 */
[----:B01----:R-:W-:Y:S01]  /*9570*/  IMAD.MOV.U32 R34, RZ, RZ, R60 ;  /* 0x000000ffff227224 */ /* 0x003fe200078e003c */
        /* <DEDUP_REMOVED lines=18> */
.L_x_2805:
        /* <DEDUP_REMOVED lines=13> */
.L_x_2807:
[----:B------:R-:W-:Y:S05]  /*9770*/  BSYNC.RECONVERGENT B4 ;  /* 0x0000000000047941 */ /* 0x000fea0003800200 */
.L_x_2806:
        /* <DEDUP_REMOVED lines=41> */
.L_x_2804:
[----:B------:R-:W-:Y:S05]  /*9a10*/  BSYNC.RECONVERGENT B3 ;  /* 0x0000000000037941 */ /* 0x000fea0003800200 */
.L_x_2803:
[----:B------:R-:W-:Y:S01]  /*9a20*/  I2FP.F32.U32 R3, R3 ;  /* 0x0000000300037245 */ /* 0x000fe20000201000 */
[----:B-----5:R-:W-:Y:S02]  /*9a30*/  HADD2.F32 R7, -RZ, R12.H0_H0 ;  /* 0x2000000cff077230 */ /* 0x020fe40000004100 */
[----:B------:R-:W-:-:S03]  /*9a40*/  IMAD.MOV.U32 R46, RZ, RZ, 0x2f800000 ;  /* 0x2f800000ff2e7424 */ /* 0x000fc600078e00ff */
[----:B------:R-:W-:Y:S01]  /*9a50*/  FMUL.FTZ R7, R7, UR13 ;  /* 0x0000000d07077c20 */ /* 0x000fe20008410000 */
[----:B------:R-:W-:-:S03]  /*9a60*/  FFMA.FTZ R3, R3, R46, 1.1641532182693481445e-10 ;  /* 0x2f00000003037423 */ /* 0x000fc6000001002e */
[----:B------:R-:W-:Y:S02]  /*9a70*/  FMUL.FTZ R7, R7, UR12 ;  /* 0x0000000c07077c20 */ /* 0x000fe40008410000 */
[----:B------:R-:W-:-:S04]  /*9a80*/  FSETP.GTU.FTZ.AND P4, PT, R3, UR5, PT ;  /* 0x0000000503007c0b */ /* 0x000fc8000bf9c000 */
[----:B------:R-:W-:Y:S02]  /*9a90*/  SEL R3, RZ, 0x1, P4 ;  /* 0x00000001ff037807 */ /* 0x000fe40002000000 */
[----:B------:R-:W-:-:S07]  /*9aa0*/  FSEL R46, R7, RZ, !P4 ;  /* 0x000000ff072e7208 */ /* 0x000fce0006000000 */
.L_x_2802:
[----:B------:R-:W-:Y:S05]  /*9ab0*/  BSYNC.RECONVERGENT B2 ;  /* 0x0000000000027941 */ /* 0x000fea0003800200 */
.L_x_2801:
        /* <DEDUP_REMOVED lines=18> */
.L_x_2812:
        /* <DEDUP_REMOVED lines=13> */
.L_x_2814:
[----:B------:R-:W-:Y:S05]  /*9cb0*/  BSYNC.RECONVERGENT B4 ;  /* 0x0000000000047941 */ /* 0x000fea0003800200 */
.L_x_2813:
        /* <DEDUP_REMOVED lines=42> */
.L_x_2811:
[----:B------:R-:W-:Y:S05]  /*9f60*/  BSYNC.RECONVERGENT B3 ;  /* 0x0000000000037941 */ /* 0x000fea0003800200 */
.L_x_2810:
[----:B------:R-:W-:Y:S01]  /*9f70*/  I2FP.F32.U32 R0, R0 ;  /* 0x0000000000007245 */ /* 0x000fe20000201000 */
[----:B------:R-:W-:Y:S02]  /*9f80*/  HFMA2 R7, -RZ, RZ, 0.1171875, 0 ;  /* 0x2f800000ff077431 */ /* 0x000fe400000001ff */
[----:B-----5:R-:W-:-:S03]  /*9f90*/  HADD2.F32 R32, -RZ, R12.H1_H1 ;  /* 0x3000000cff207230 */ /* 0x020fc60000004100 */
[----:B------:R-:W-:Y:S02]  /*9fa0*/  FFMA.FTZ R0, R0, R7, 1.1641532182693481445e-10 ;  /* 0x2f00000000007423 */ /* 0x000fe40000010007 */
[----:B------:R-:W-:-:S04]  /*9fb0*/  FMUL.FTZ R32, R32, UR13 ;  /* 0x0000000d20207c20 */ /* 0x000fc80008410000 */
[----:B------:R-:W-:Y:S01]  /*9fc0*/  FMUL.FTZ R32, R32, UR12 ;  /* 0x0000000c20207c20 */ /* 0x000fe20008410000 */
[----:B------:R-:W-:-:S04]  /*9fd0*/  FSETP.GTU.FTZ.AND P4, PT, R0, UR5, PT ;  /* 0x0000000500007c0b */ /* 0x000fc8000bf9c000 */
[----:B------:R-:W-:Y:S02]  /*9fe0*/  SEL R0, RZ, 0x1, P4 ;  /* 0x00000001ff007807 */ /* 0x000fe40002000000 */
[----:B------:R-:W-:-:S07]  /*9ff0*/  FSEL R47, R32, RZ, !P4 ;  /* 0x000000ff202f7208 */ /* 0x000fce0006000000 */
.L_x_2809:
[----:B------:R-:W-:Y:S05]  /*a000*/  BSYNC.RECONVERGENT B2 ;  /* 0x0000000000027941 */ /* 0x000fea0003800200 */
.L_x_2808:
        /* <DEDUP_REMOVED lines=18> */
.L_x_2819:
        /* <DEDUP_REMOVED lines=13> */
.L_x_2821:
[----:B------:R-:W-:Y:S05]  /*a200*/  BSYNC.RECONVERGENT B4 ;  /* 0x0000000000047941 */ /* 0x000fea0003800200 */
.L_x_2820:
        /* <DEDUP_REMOVED lines=42> */
.L_x_2818:
[----:B------:R-:W-:Y:S05]  /*a4b0*/  BSYNC.RECONVERGENT B3 ;  /* 0x0000000000037941 */ /* 0x000fea0003800200 */
.L_x_2817:
        /* <DEDUP_REMOVED lines=9> */
.L_x_2816:
[----:B------:R-:W-:Y:S05]  /*a550*/  BSYNC.RECONVERGENT B2 ;  /* 0x0000000000027941 */ /* 0x000fea0003800200 */
.L_x_2815:
        /* <DEDUP_REMOVED lines=18> */
.L_x_2826:
        /* <DEDUP_REMOVED lines=13> */
.L_x_2828:
[----:B------:R-:W-:Y:S05]  /*a750*/  BSYNC.RECONVERGENT B4 ;  /* 0x0000000000047941 */ /* 0x000fea0003800200 */
.L_x_2827:
        /* <DEDUP_REMOVED lines=42> */
.L_x_2825:
[----:B------:R-:W-:Y:S05]  /*aa00*/  BSYNC.RECONVERGENT B3 ;  /* 0x0000000000037941 */ /* 0x000fea0003800200 */
.L_x_2824:
        /* <DEDUP_REMOVED lines=9> */
.L_x_2823:
[----:B------:R-:W-:Y:S05]  /*aaa0*/  BSYNC.RECONVERGENT B2 ;  /* 0x0000000000027941 */ /* 0x000fea0003800200 */
.L_x_2822:
        /* <DEDUP_REMOVED lines=18> */
.L_x_2833:
        /* <DEDUP_REMOVED lines=13> */
.L_x_2835:
[----:B------:R-:W-:Y:S05]  /*aca0*/  BSYNC.RECONVERGENT B4 ;  /* 0x0000000000047941 */ /* 0x000fea0003800200 */
.L_x_2834:
        /* <DEDUP_REMOVED lines=42> */
.L_x_2832:
[----:B------:R-:W-:Y:S05]  /*af50*/  BSYNC.RECONVERGENT B3 ;  /* 0x0000000000037941 */ /* 0x000fea0003800200 */
.L_x_2831:
        /* <DEDUP_REMOVED lines=9> */
.L_x_2830:
[----:B------:R-:W-:Y:S05]  /*aff0*/  BSYNC.RECONVERGENT B2 ;  /* 0x0000000000027941 */ /* 0x000fea0003800200 */
.L_x_2829:
        /* <DEDUP_REMOVED lines=18> */
.L_x_2840:
        /* <DEDUP_REMOVED lines=13> */
.L_x_2842:
[----:B------:R-:W-:Y:S05]  /*b1f0*/  BSYNC.RECONVERGENT B4 ;  /* 0x0000000000047941 */ /* 0x000fea0003800200 */
.L_x_2841:
        /* <DEDUP_REMOVED lines=39> */
[----:B------:R-:W-:-:S04]  /*b470*/  LOP3.LUT R8, R8, UR31, R7, 0x96, !PT ;  /* 0x0000001f08087c12 */ /* 0x000fc8000f8e9607 */
[----:B------:R-:W-:Y:S02]  /*b480*/  LOP3.LUT R9, R70, UR32, R59, 0x96, !PT ;  /* 0x0000002046097c12 */ /* 0x000fe4000f8e963b */
[----:B------:R-:W-:-:S07]  /*b490*/  MOV R34, R58 ;  /* 0x0000003a00227202 */ /* 0x000fce0000000f00 */
.L_x_2839:
[----:B------:R-:W-:Y:S05]  /*b4a0*/  BSYNC.RECONVERGENT B3 ;  /* 0x0000000000037941 */ /* 0x000fea0003800200 */
.L_x_2838:
        /* <DEDUP_REMOVED lines=9> */
.L_x_2837:
[----:B------:R-:W-:Y:S05]  /*b540*/  BSYNC.RECONVERGENT B2 ;  /* 0x0000000000027941 */ /* 0x000fea0003800200 */
.L_x_2836:
        /* <DEDUP_REMOVED lines=18> */
.L_x_2847:
        /* <DEDUP_REMOVED lines=13> */
.L_x_2849:
[----:B------:R-:W-:Y:S05]  /*b740*/  BSYNC.RECONVERGENT B4 ;  /* 0x0000000000047941 */ /* 0x000fea0003800200 */
.L_x_2848:
        /* <DEDUP_REMOVED lines=38> */
[----:B------:R-:W-:Y:S02]  /*b9b0*/  LOP3.LUT R8, R8, UR31, R7, 0x96, !PT ;  /* 0x0000001f08087c12 */ /* 0x000fe4000f8e9607 */
[----:B------:R-:W-:Y:S01]  /*b9c0*/  MOV R7, R34 ;  /* 0x0000002200077202 */ /* 0x000fe20000000f00 */
[----:B------:R-:W-:Y:S01]  /*b9d0*/  IMAD.MOV.U32 R34, RZ, RZ, R58 ;  /* 0x000000ffff227224 */ /* 0x000fe200078e003a */
[----:B------:R-:W-:-:S07]  /*b9e0*/  LOP3.LUT R9, R70, UR32, R59, 0x96, !PT ;  /* 0x0000002046097c12 */ /* 0x000fce000f8e963b */
.L_x_2846:
[----:B------:R-:W-:Y:S05]  /*b9f0*/  BSYNC.RECONVERGENT B3 ;  /* 0x0000000000037941 */ /* 0x000fea0003800200 */
.L_x_2845:
        /* <DEDUP_REMOVED lines=9> */
.L_x_2844:
[----:B------:R-:W-:Y:S05]  /*ba90*/  BSYNC.RECONVERGENT B2 ;  /* 0x0000000000027941 */ /* 0x000fea0003800200 */
.L_x_2843:
        /* <DEDUP_REMOVED lines=18> */
.L_x_2854:
        /* <DEDUP_REMOVED lines=13> */
.L_x_2856:
[----:B------:R-:W-:Y:S05]  /*bc90*/  BSYNC.RECONVERGENT B4 ;  /* 0x0000000000047941 */ /* 0x000fea0003800200 */
.L_x_2855:
        /* <DEDUP_REMOVED lines=41> */
[----:B------:R-:W-:-:S07]  /*bf30*/  IMAD.MOV.U32 R7, RZ, RZ, RZ ;  /* 0x000000ffff077224 */ /* 0x000fce00078e00ff */
.L_x_2853:
[----:B------:R-:W-:Y:S05]  /*bf40*/  BSYNC.RECONVERGENT B3 ;  /* 0x0000000000037941 */ /* 0x000fea0003800200 */
.L_x_2852:
[----:B------:R-:W-:Y:S01]  /*bf50*/  I2FP.F32.U32 R45, R45 ;  /* 0x0000002d002d7245 */ /* 0x000fe20000201000 */
[----:B------:R-:W-:-:S05]  /*bf60*/  HFMA2 R60, -RZ, RZ, 0.1171875, 0 ;  /* 0x2f800000ff3c7431 */ /* 0x000fca00000001ff */
[----:B------:R-:W-:-:S05]  /*bf70*/  FFMA.FTZ R45, R45, R60, 1.1641532182693481445e-10 ;  /* 0x2f0000002d2d7423 */ /* 0x000fca000001003c */
[----:B------:R-:W-:Y:S01]  /*bf80*/  FSETP.GTU.FTZ.AND P4, PT, R45, UR5, PT ;  /* 0x000000052d007c0b */ /* 0x000fe2000bf9c000 */
[----:B-----5:R-:W-:-:S05]  /*bf90*/  HADD2.F32 R45, -RZ, R15.H1_H1 ;  /* 0x3000000fff2d7230 */ /* 0x020fca0000004100 */
[----:B------:R-:W-:-:S04]  /*bfa0*/  FMUL.FTZ R45, R45, UR13 ;  /* 0x0000000d2d2d7c20 */ /* 0x000fc80008410000 */
[----:B------:R-:W-:Y:S01]  /*bfb0*/  FMUL.FTZ R59, R45, UR12 ;  /* 0x0000000c2d3b7c20 */ /* 0x000fe20008410000 */
[----:B------:R-:W-:-:S04]  /*bfc0*/  SEL R45, RZ, 0x1, P4 ;  /* 0x00000001ff2d7807 */ /* 0x000fc80002000000 */
[----:B------:R-:W-:-:S07]  /*bfd0*/  FSEL R59, R59, RZ, !P4 ;  /* 0x000000ff3b3b7208 */ /* 0x000fce0006000000 */
.L_x_2851:
[----:B------:R-:W-:Y:S05]  /*bfe0*/  BSYNC.RECONVERGENT B2 ;  /* 0x0000000000027941 */ /* 0x000fea0003800200 */
.L_x_2850:
[----:B------:R-:W-:Y:S01]  /*bff0*/  F2FP.F16.F32.PACK_AB R65, RZ, R59 ;  /* 0x0000003bff41723e */ /* 0x000fe200000000ff */
[----:B------:R-:W-:Y:S01]  /*c000*/  IMAD.MOV.U32 R60, RZ, RZ, R34 ;  /* 0x000000ffff3c7224 */ /* 0x000fe200078e0022 */
[----:B------:R-:W-:Y:S02]  /*c010*/  PRMT R34, R68, 0x5410, R69 ;  /* 0x0000541044227816 */ /* 0x000fe40000000045 */
[----:B------:R-:W-:Y:S02]  /*c020*/  PRMT R33, R67, 0x5410, R33 ;  /* 0x0000541043217816 */ /* 0x000fe40000000021 */
[----:B------:R-:W-:Y:S02]  /*c030*/  PRMT R32, R66, 0x5410, R32 ;  /* 0x0000541042207816 */ /* 0x000fe40000000020 */
[----:B------:R-:W-:-:S07]  /*c040*/  PRMT R35, R35, 0x5410, R65 ;  /* 0x0000541023237816 */ /* 0x000fce0000000041 */
.L_x_2800:
[----:B------:R-:W0:Y:S02]  /*c050*/  LDC.64 R66, c[0x0][0x3a8] ;  /* 0x0000ea00ff427b82 */ /* 0x000e240000000a00 */
[----:B0-----:R-:W-:-:S05]  /*c060*/  IMAD.WIDE.U32 R66, R64, 0x10, R66 ;  /* 0x0000001040427825 */ /* 0x001fca00078e0042 */
[----:B------:R2:W-:Y:S01]  /*c070*/  STG.E.128 desc[UR8][R66.64], R32 ;  /* 0x0000002042007986 */ /* 0x0005e2000c101d08 */
[----:B------:R-:W-:Y:S05]  /*c080*/  @!P2 BRA `(.L_x_2740) ;  /* 0x000000000050a947 */ /* 0x000fea0003800000 */
[----:B--2---:R-:W-:Y:S02]  /*c090*/  SHF.L.U32 R32, R44, 0x10, RZ ;  /* 0x000000102c207819 */ /* 0x004fe400000006ff */
[----:B------:R-:W-:Y:S02]  /*c0a0*/  LOP3.LUT R64, R41, 0xff, RZ, 0xc0, !PT ;  /* 0x000000ff29407812 */ /* 0x000fe400078ec0ff */
[----:B------:R-:W-:Y:S02]  /*c0b0*/  LOP3.LUT R33, R32, 0xff0000, RZ, 0xc0, !PT ;  /* 0x00ff000020217812 */ /* 0x000fe400078ec0ff */
[----:B------:R-:W-:Y:S01]  /*c0c0*/  LOP3.LUT R32, R45, 0xffff, RZ, 0xc0, !PT ;  /* 0x0000ffff2d207812 */ /* 0x000fe200078ec0ff */
[----:B------:R-:W-:Y:S01]  /*c0d0*/  IMAD.WIDE.U32 R64, R64, 0x1000000, RZ ;  /* 0x0100000040407825 */ /* 0x000fe200078e00ff */
[----:B------:R-:W-:Y:S02]  /*c0e0*/  LOP3.LUT R34, R40, 0xff, RZ, 0xc0, !PT ;  /* 0x000000ff28227812 */ /* 0x000fe400078ec0ff */
[----:B------:R-:W-:-:S02]  /*c0f0*/  PRMT R32, R33, 0x4210, R32 ;  /* 0x0000421021207816 */ /* 0x000fc40000000020 */
[----:B------:R-:W-:Y:S01]  /*c100*/  PRMT R33, R43, 0x7104, RZ ;  /* 0x000071042b217816 */ /* 0x000fe200000000ff */
[----:B------:R-:W-:-:S03]  /*c110*/  IMAD.WIDE.U32 R34, R34, 0x10000, RZ ;  /* 0x0001000022227825 */ /* 0x000fc600078e00ff */
[----:B------:R-:W-:Y:S02]  /*c120*/  LOP3.LUT R33, R32, 0xff00, R33, 0xf8, !PT ;  /* 0x0000ff0020217812 */ /* 0x000fe400078ef821 */
[----:B------:R-:W-:Y:S02]  /*c130*/  LOP3.LUT R32, R0, 0xff, RZ, 0xc0, !PT ;  /* 0x000000ff00207812 */ /* 0x000fe400078ec0ff */
[----:B------:R-:W-:-:S03]  /*c140*/  LOP3.LUT R67, R33, 0xff, R42, 0xf8, !PT ;  /* 0x000000ff21437812 */ /* 0x000fc600078ef82a */
[----:B------:R-:W-:Y:S01]  /*c150*/  IMAD.WIDE.U32 R32, R32, 0x100, RZ ;  /* 0x0000010020207825 */ /* 0x000fe200078e00ff */
[----:B------:R-:W-:Y:S02]  /*c160*/  LOP3.LUT R67, R35, R67, R65, 0xfe, !PT ;  /* 0x0000004323437212 */ /* 0x000fe400078efe41 */
[----:B------:R-:W-:Y:S02]  /*c170*/  LOP3.LUT R64, R32, R64, R34, 0xfe, !PT ;  /* 0x0000004020407212 */ /* 0x000fe400078efe22 */
[----:B------:R-:W0:Y:S01]  /*c180*/  LDC.64 R34, c[0x0][0x3b0] ;  /* 0x0000ec00ff227b82 */ /* 0x000e220000000a00 */
[----:B------:R-:W-:Y:S02]  /*c190*/  LOP3.LUT R33, R67, R33, RZ, 0xfc, !PT ;  /* 0x0000002143217212 */ /* 0x000fe400078efcff */
[----:B------:R-:W-:Y:S01]  /*c1a0*/  LOP3.LUT R32, R64, 0xff, R3, 0xf8, !PT ;  /* 0x000000ff40207812 */ /* 0x000fe200078ef803 */
[----:B0-----:R-:W-:-:S05]  /*c1b0*/  IMAD.WIDE.U32 R34, R63, 0x8, R34 ;  /* 0x000000083f227825 */ /* 0x001fca00078e0022 */
[----:B------:R3:W-:Y:S02]  /*c1c0*/  STG.E.64 desc[UR8][R34.64], R32 ;  /* 0x0000002022007986 */ /* 0x0007e4000c101b08 */
.L_x_2740:
[----:B------:R-:W-:Y:S05]  /*c1d0*/  BSYNC.RECONVERGENT B1 ;  /* 0x0000000000017941 */ /* 0x000fea0003800200 */
.L_x_2739:
        /* <DEDUP_REMOVED lines=75> */
.L_x_2874:
[----:B01----:R-:W-:Y:S01]  /*c690*/  FADD.FTZ R69, R69, R66 ;  /* 0x0000004245457221 */ /* 0x003fe20000010000 */
[----:B------:R-:W-:Y:S01]  /*c6a0*/  FMUL.FTZ R32, R63, R63 ;  /* 0x0000003f3f207220 */ /* 0x000fe20000410000 */
[----:B-----5:R-:W-:Y:S01]  /*c6b0*/  ISETP.GE.AND P2, PT, R62, 0x1, PT ;  /* 0x000000013e00780c */ /* 0x020fe20003f46270 */
[----:B------:R-:W-:Y:S01]  /*c6c0*/  BSSY.RECONVERGENT B1, `(.L_x_2858) ;  /* 0x0000075000017945 */ /* 0x000fe20003800200 */
[----:B------:R-:W-:Y:S02]  /*c6d0*/  FFMA.FTZ R64, R69, R34, UR14 ;  /* 0x0000000e45407e23 */ /* 0x000fe40008010022 */
[----:B------:R-:W0:Y:S01]  /*c6e0*/  @!P4 LDC.64 R34, c[0x0][0x3c0] ;  /* 0x0000f000ff22cb82 */ /* 0x000e220000000a00 */
        /* <DEDUP_REMOVED lines=8> */
[----:B------:R-:W-:Y:S05]  /*c770*/  @!P2 BRA `(.L_x_2859) ;  /* 0x0000000400a4a947 */ /* 0x000fea0003800000 */
[----:B------:R-:W-:Y:S01]  /*c780*/  VIADD R62, R62, 0xffffffff ;  /* 0xffffffff3e3e7836 */ /* 0x000fe20000000000 */
[----:B------:R-:W-:Y:S01]  /*c790*/  BSSY.RECONVERGENT B2, `(.L_x_2860) ;  /* 0x0000037000027945 */ /* 0x000fe20003800200 */
[----:B------:R-:W-:Y:S02]  /*c7a0*/  FSEL R65, R63, RZ, !P0 ;  /* 0x000000ff3f417208 */ /* 0x000fe40004000000 */
[----:B------:R-:W-:-:S05]  /*c7b0*/  IMAD R62, R62, R61, RZ ;  /* 0x0000003d3e3e7224 */ /* 0x000fca00078e02ff */
[----:B0-----:R-:W-:-:S04]  /*c7c0*/  SHF.R.S32.HI R33, RZ, 0x1f, R62 ;  /* 0x0000001fff217819 */ /* 0x001fc8000001143e */
[----:B------:R-:W-:-:S04]  /*c7d0*/  LEA.HI R62, R33, R62, RZ, 0x3 ;  /* 0x0000003e213e7211 */ /* 0x000fc800078f18ff */
[----:B------:R-:W-:Y:S01]  /*c7e0*/  LEA.HI.SX32 R61, R62, R37, 0x1d ;  /* 0x000000253e3d7211 */ /* 0x000fe200078feaff */
[----:B------:R-:W-:Y:S06]  /*c7f0*/  @!P1 BRA `(.L_x_2861) ;  /* 0x0000000000c09947 */ /* 0x000fec0003800000 */
[--C-:B------:R-:W-:Y:S01]  /*c800*/  FADD.FTZ R33, R4, -R65.reuse ;  /* 0x8000004104217221 */ /* 0x100fe20000010000 */
[----:B------:R-:W-:Y:S02]  /*c810*/  HADD2.F32 R35, -RZ, R24.H0_H0 ;  /* 0x20000018ff237230 */ /* 0x000fe40000004100 */
[----:B------:R-:W-:Y:S01]  /*c820*/  FADD.FTZ R69, R57, -R65 ;  /* 0x8000004139457221 */ /* 0x000fe20000010000 */
[--C-:B------:R-:W-:Y:S02]  /*c830*/  HADD2.F32 R34, -RZ, R28.reuse.H1_H1 ;  /* 0x3000001cff227230 */ /* 0x100fe40000004100 */
[C---:B------:R-:W-:Y:S01]  /*c840*/  FMUL.FTZ R32, R64.reuse, R33 ;  /* 0x0000002140207220 */ /* 0x040fe20000410000 */
[----:B------:R-:W-:Y:S02]  /*c850*/  HADD2.F32 R33, -RZ, R28.H0_H0 ;  /* 0x2000001cff217230 */ /* 0x000fe40000004100 */
[----:B------:R-:W-:Y:S01]  /*c860*/  FMUL.FTZ R69, R64, R69 ;  /* 0x0000004540457220 */ /* 0x000fe20000410000 */
[----:B------:R-:W-:-:S02]  /*c870*/  HADD2.F32 R62, -RZ, R24.H1_H1 ;  /* 0x30000018ff3e7230 */ /* 0x000fc40000004100 */
[----:B------:R-:W-:Y:S02]  /*c880*/  HADD2.F32 R67, -RZ, R26.H0_H0 ;  /* 0x2000001aff437230 */ /* 0x000fe40000004100 */
[----:B------:R-:W-:Y:S01]  /*c890*/  FFMA.FTZ R32, R32, R33, R35 ;  /* 0x0000002120207223 */ /* 0x000fe20000010023 */
[--C-:B------:R-:W-:Y:S01]  /*c8a0*/  FADD.FTZ R33, R2, -R65.reuse ;  /* 0x8000004102217221 */ /* 0x100fe20000010000 */
[--C-:B------:R-:W-:Y:S01]  /*c8b0*/  FADD.FTZ R35, R49, -R65.reuse ;  /* 0x8000004131237221 */ /* 0x100fe20000010000 */
[----:B------:R-:W-:Y:S02]  /*c8c0*/  HADD2.F32 R66, -RZ, R30.H1_H1 ;  /* 0x3000001eff427230 */ /* 0x000fe40000004100 */
[C---:B------:R-:W-:Y:S01]  /*c8d0*/  FMUL.FTZ R33, R64.reuse, R33 ;  /* 0x0000002140217220 */ /* 0x040fe20000410000 */
[----:B------:R-:W-:Y:S01]  /*c8e0*/  FMUL.FTZ R35, R64, R35 ;  /* 0x0000002340237220 */ /* 0x000fe20000410000 */
[----:B------:R-:W-:Y:S02]  /*c8f0*/  HADD2.F32 R68, -RZ, R26.H1_H1 ;  /* 0x3000001aff447230 */ /* 0x000fe40000004100 */
[----:B------:R-:W-:Y:S01]  /*c900*/  FFMA.FTZ R63, R33, R34, R62 ;  /* 0x00000022213f7223 */ /* 0x000fe2000001003e */
[----:B------:R-:W-:Y:S01]  /*c910*/  FADD.FTZ R33, R48, -R65 ;  /* 0x8000004130217221 */ /* 0x000fe20000010000 */
[----:B------:R-:W-:-:S02]  /*c920*/  HADD2.F32 R34, -RZ, R29.H0_H0 ;  /* 0x2000001dff227230 */ /* 0x000fc40000004100 */
[----:B------:R-:W-:Y:S02]  /*c930*/  HADD2.F32 R62, -RZ, R25.H0_H0 ;  /* 0x20000019ff3e7230 */ /* 0x000fe40000004100 */
[----:B------:R-:W-:Y:S01]  /*c940*/  FMUL.FTZ R33, R64, R33 ;  /* 0x0000002140217220 */ /* 0x000fe20000410000 */
[----:B------:R-:W-:-:S03]  /*c950*/  F2FP.F16.F32.PACK_AB R32, R63, R32 ;  /* 0x000000203f20723e */ /* 0x000fc600000000ff */
[----:B------:R-:W-:Y:S01]  /*c960*/  FFMA.FTZ R33, R33, R34, R62 ;  /* 0x0000002221217223 */ /* 0x000fe2000001003e */
[----:B------:R-:W-:Y:S02]  /*c970*/  HADD2.F32 R62, -RZ, R29.H1_H1 ;  /* 0x3000001dff3e7230 */ /* 0x000fe40000004100 */
[----:B------:R-:W-:-:S05]  /*c980*/  HADD2.F32 R34, -RZ, R25.H1_H1 ;  /* 0x30000019ff227230 */ /* 0x000fca0000004100 */
[----:B------:R-:W-:Y:S01]  /*c990*/  FFMA.FTZ R62, R35, R62, R34 ;  /* 0x0000003e233e7223 */ /* 0x000fe20000010022 */
[----:B------:R-:W-:-:S04]  /*c9a0*/  FADD.FTZ R35, R52, -R65 ;  /* 0x8000004134237221 */ /* 0x000fc80000010000 */
[----:B------:R-:W-:Y:S01]  /*c9b0*/  FMUL.FTZ R34, R64, R35 ;  /* 0x0000002340227220 */ /* 0x000fe20000410000 */
[----:B------:R-:W-:Y:S01]  /*c9c0*/  HADD2.F32 R35, -RZ, R30.H0_H0 ;  /* 0x2000001eff237230 */ /* 0x000fe20000004100 */
[----:B------:R-:W-:Y:S02]  /*c9d0*/  F2FP.F16.F32.PACK_AB R33, R62, R33 ;  /* 0x000000213e21723e */ /* 0x000fe400000000ff */
[----:B------:R-:W0:Y:S02]  /*c9e0*/  LDC.64 R62, c[0x0][0x428] ;  /* 0x00010a00ff3e7b82 */ /* 0x000e240000000a00 */
        /* <DEDUP_REMOVED lines=11> */
[----:B------:R-:W-:Y:S02]  /*caa0*/  HADD2.F32 R68, -RZ, R27.H1_H1 ;  /* 0x3000001bff447230 */ /* 0x000fe40000004100 */
[C---:B0-----:R-:W-:Y:S01]  /*cab0*/  IMAD.WIDE.U32 R62, R61.reuse, 0x10, R62 ;  /* 0x000000103d3e7825 */ /* 0x041fe200078e003e */
[----:B------:R-:W-:-:S03]  /*cac0*/  IADD3 R61, PT, PT, R61, 0x20, RZ ;  /* 0x000000203d3d7810 */ /* 0x000fc60007ffe0ff */
[----:B------:R-:W-:-:S05]  /*cad0*/  FFMA.FTZ R66, R69, R66, R68 ;  /* 0x0000004245427223 */ /* 0x000fca0000010044 */
[----:B------:R-:W-:-:S05]  /*cae0*/  F2FP.F16.F32.PACK_AB R35, R66, R35 ;  /* 0x000000234223723e */ /* 0x000fca00000000ff */
[----:B------:R0:W-:Y:S02]  /*caf0*/  STG.E.128 desc[UR8][R62.64], R32 ;  /* 0x000000203e007986 */ /* 0x0001e4000c101d08 */
.L_x_2861:
[----:B------:R-:W-:Y:S05]  /*cb00*/  BSYNC.RECONVERGENT B2 ;  /* 0x0000000000027941 */ /* 0x000fea0003800200 */
.L_x_2860:
[----:B------:R-:W-:Y:S05]  /*cb10*/  @!P3 BRA `(.L_x_2859) ;  /* 0x0000000000bcb947 */ /* 0x000fea0003800000 */
[--C-:B0-----:R-:W-:Y:S01]  /*cb20*/  FADD.FTZ R33, R46, -R65.reuse ;  /* 0x800000412e217221 */ /* 0x101fe20000010000 */
[----:B------:R-:W-:Y:S02]  /*cb30*/  HADD2.F32 R32, -RZ, R20.H0_H0 ;  /* 0x20000014ff207230 */ /* 0x000fe40000004100 */
[--C-:B------:R-:W-:Y:S02]  /*cb40*/  HADD2.F32 R34, -RZ, R16.reuse.H0_H0 ;  /* 0x20000010ff227230 */ /* 0x100fe40000004100 */
[----:B------:R-:W-:Y:S01]  /*cb50*/  FMUL.FTZ R33, R64, R33 ;  /* 0x0000002140217220 */ /* 0x000fe20000410000 */
[----:B------:R-:W-:Y:S02]  /*cb60*/  HADD2.F32 R35, -RZ, R16.H1_H1 ;  /* 0x30000010ff237230 */ /* 0x000fe40000004100 */
[----:B------:R-:W-:Y:S02]  /*cb70*/  HADD2.F32 R66, -RZ, R21.H0_H0 ;  /* 0x20000015ff427230 */ /* 0x000fe40000004100 */
[----:B------:R-:W-:Y:S01]  /*cb80*/  FFMA.FTZ R67, R33, R32, R34 ;  /* 0x0000002021437223 */ /* 0x000fe20000010022 */
[----:B------:R-:W-:Y:S01]  /*cb90*/  FADD.FTZ R33, R47, -R65 ;  /* 0x800000412f217221 */ /* 0x000fe20000010000 */
[----:B------:R-:W-:-:S02]  /*cba0*/  HADD2.F32 R34, -RZ, R17.H0_H0 ;  /* 0x20000011ff227230 */ /* 0x000fc40000004100 */
[----:B------:R-:W-:Y:S02]  /*cbb0*/  HADD2.F32 R62, -RZ, R17.H1_H1 ;  /* 0x30000011ff3e7230 */ /* 0x000fe40000004100 */
[----:B------:R-:W-:Y:S01]  /*cbc0*/  FMUL.FTZ R32, R64, R33 ;  /* 0x0000002140207220 */ /* 0x000fe20000410000 */
[----:B------:R-:W-:Y:S02]  /*cbd0*/  HADD2.F32 R33, -RZ, R20.H1_H1 ;  /* 0x30000014ff217230 */ /* 0x000fe40000004100 */
[--C-:B------:R-:W-:Y:S02]  /*cbe0*/  HADD2.F32 R63, -RZ, R18.reuse.H0_H0 ;  /* 0x20000012ff3f7230 */ /* 0x100fe40000004100 */
[----:B------:R-:W-:Y:S02]  /*cbf0*/  HADD2.F32 R68, -RZ, R18.H1_H1 ;  /* 0x30000012ff447230 */ /* 0x000fe40000004100 */
[----:B------:R-:W-:Y:S01]  /*cc00*/  FFMA.FTZ R32, R32, R33, R35 ;  /* 0x0000002120207223 */ /* 0x000fe20000010023 */
[--C-:B------:R-:W-:Y:S01]  /*cc10*/  FADD.FTZ R33, R50, -R65.reuse ;  /* 0x8000004132217221 */ /* 0x100fe20000010000 */
[----:B------:R-:W-:-:S03]  /*cc20*/  FADD.FTZ R35, R54, -R65 ;  /* 0x8000004136237221 */ /* 0x000fc60000010000 */
[----:B------:R-:W-:Y:S01]  /*cc30*/  FMUL.FTZ R33, R64, R33 ;  /* 0x0000002140217220 */ /* 0x000fe20000410000 */
[----:B------:R-:W-:-:S03]  /*cc40*/  F2FP.F16.F32.PACK_AB R32, R32, R67 ;  /* 0x000000432020723e */ /* 0x000fc600000000ff */
[----:B------:R-:W-:Y:S01]  /*cc50*/  FFMA.FTZ R66, R33, R66, R34 ;  /* 0x0000004221427223 */ /* 0x000fe20000010022 */
[----:B------:R-:W-:Y:S01]  /*cc60*/  FADD.FTZ R33, R51, -R65 ;  /* 0x8000004133217221 */ /* 0x000fe20000010000 */
[----:B------:R-:W-:-:S03]  /*cc70*/  HADD2.F32 R34, -RZ, R21.H1_H1 ;  /* 0x30000015ff227230 */ /* 0x000fc60000004100 */
[----:B------:R-:W-:-:S04]  /*cc80*/  FMUL.FTZ R33, R64, R33 ;  /* 0x0000002140217220 */ /* 0x000fc80000410000 */
        /* <DEDUP_REMOVED lines=19> */
[----:B------:R-:W-:-:S05]  /*cdc0*/  FFMA.FTZ R62, R65, R62, R64 ;  /* 0x0000003e413e7223 */ /* 0x000fca0000010040 */
[----:B------:R-:W-:Y:S02]  /*cdd0*/  F2FP.F16.F32.PACK_AB R35, R62, R35 ;  /* 0x000000233e23723e */ /* 0x000fe400000000ff */
[----:B------:R-:W0:Y:S02]  /*cde0*/  LDC.64 R62, c[0x0][0x428] ;  /* 0x00010a00ff3e7b82 */ /* 0x000e240000000a00 */
[----:B0-----:R-:W-:-:S05]  /*cdf0*/  IMAD.WIDE.U32 R62, R61, 0x10, R62 ;  /* 0x000000103d3e7825 */ /* 0x001fca00078e003e */
[----:B------:R1:W-:Y:S02]  /*ce00*/  STG.E.128 desc[UR8][R62.64], R32 ;  /* 0x000000203e007986 */ /* 0x0003e4000c101d08 */
.L_x_2859:
[----:B------:R-:W-:Y:S05]  /*ce10*/  BSYNC.RECONVERGENT B1 ;  /* 0x0000000000017941 */ /* 0x000fea0003800200 */
.L_x_2858:
[----:B01----:R-:W0:Y:S02]  /*ce20*/  LDC.64 R32, c[0x0][0x380] ;  /* 0x0000e000ff207b82 */ /* 0x003e240000000a00 */
[----:B0-----:R-:W-:-:S05]  /*ce30*/  IMAD R36, R32, 0x4, R36 ;  /* 0x0000000420247824 */ /* 0x001fca00078e0224 */
[----:B------:R-:W-:-:S13]  /*ce40*/  ISETP.GE.AND P1, PT, R36, R33, PT ;  /* 0x000000212400720c */ /* 0x000fda0003f26270 */
[----:B------:R-:W-:Y:S05]  /*ce50*/  @!P1 BRA `(.L_x_2862) ;  /* 0xffffff3800fc9947 */ /* 0x000fea000383ffff */
[----:B------:R-:W-:Y:S05]  /*ce60*/  BSYNC B0 ;  /* 0x0000000000007941 */ /* 0x000fea0003800000 */
.L_x_2618:
[----:B------:R-:W-:Y:S05]  /*ce70*/  EXIT ;  /* 0x000000000000794d */ /* 0x000fea0003800000 */
.L_x_2857:
        /* <DEDUP_REMOVED lines=8> */
.L_x_2864:
[----:B------:R-:W-:Y:S05]  /*cf00*/  BSYNC B1 ;  /* 0x0000000000017941 */ /* 0x000fea0003800000 */
.L_x_2863:
[----:B------:R-:W-:Y:S01]  /*cf10*/  FADD.FTZ R67, R33, R66 ;  /* 0x0000004221437221 */ /* 0x000fe20000010000 */
[----:B------:R-:W-:Y:S02]  /*cf20*/  IMAD.MOV.U32 R65, RZ, RZ, 0x2 ;  /* 0x00000002ff417424 */ /* 0x000fe400078e00ff */
[----:B------:R-:W-:Y:S02]  /*cf30*/  HFMA2 R64, -RZ, RZ, 0, 1.847743988037109375e-06 ;  /* 0x0000001fff407431 */ /* 0x000fe400000001ff */
[----:B------:R-:W-:Y:S01]  /*cf40*/  IMAD.MOV.U32 R35, RZ, RZ, -0x1 ;  /* 0xffffffffff237424 */ /* 0x000fe200078e00ff */
[----:B------:R-:W0:Y:S01]  /*cf50*/  LDC R34, c[0x0][0x400] ;  /* 0x00010000ff227b82 */ /* 0x000e220000000800 */
[----:B------:R-:W-:-:S07]  /*cf60*/  MOV R72, R67 ;  /* 0x0000004300487202 */ /* 0x000fce0000000f00 */
[----:B0-----:R-:W-:Y:S05]  /*cf70*/  WARPSYNC.COLLECTIVE R35, `(.L_x_2865) ;  /* 0x0000000023087348 */ /* 0x001fea0003c00000 */
[----:B------:R1:W2:Y:S02]  /*cf80*/  SHFL.BFLY P5, R66, R72, R65, R64 ;  /* 0x0c00004148427389 */ /* 0x0002a400000a0040 */
[----:B012---:R-:W-:Y:S05]  /*cf90*/  ENDCOLLECTIVE ;  /* 0x000000000000791b */ /* 0x007fea0003800000 */
.L_x_2865:
[----:B------:R-:W-:Y:S02]  /*cfa0*/  IMAD.MOV.U32 R65, RZ, RZ, 0x4 ;  /* 0x00000004ff417424 */ /* 0x000fe400078e00ff */
[----:B------:R-:W-:-:S05]  /*cfb0*/  FADD.FTZ R68, R67, R66 ;  /* 0x0000004243447221 */ /* 0x000fca0000010000 */
[----:B------:R-:W-:-:S07]  /*cfc0*/  MOV R72, R68 ;  /* 0x0000004400487202 */ /* 0x000fce0000000f00 */
[----:B------:R-:W-:Y:S05]  /*cfd0*/  WARPSYNC.COLLECTIVE R35, `(.L_x_2866) ;  /* 0x0000000023087348 */ /* 0x000fea0003c00000 */
[----:B------:R0:W1:Y:S02]  /*cfe0*/  SHFL.BFLY P5, R66, R72, R65, R64 ;  /* 0x0c00004148427389 */ /* 0x00006400000a0040 */
[----:B01----:R-:W-:Y:S05]  /*cff0*/  ENDCOLLECTIVE ;  /* 0x000000000000791b */ /* 0x003fea0003800000 */
.L_x_2866:
[----:B------:R-:W-:Y:S02]  /*d000*/  IMAD.MOV.U32 R65, RZ, RZ, 0x8 ;  /* 0x00000008ff417424 */ /* 0x000fe400078e00ff */
[----:B------:R-:W-:-:S05]  /*d010*/  FADD.FTZ R69, R68, R66 ;  /* 0x0000004244457221 */ /* 0x000fca0000010000 */
[----:B------:R-:W-:-:S07]  /*d020*/  MOV R72, R69 ;  /* 0x0000004500487202 */ /* 0x000fce0000000f00 */
[----:B------:R-:W-:Y:S05]  /*d030*/  WARPSYNC.COLLECTIVE R35, `(.L_x_2867) ;  /* 0x0000000023087348 */ /* 0x000fea0003c00000 */
[----:B------:R0:W1:Y:S02]  /*d040*/  SHFL.BFLY P5, R66, R72, R65, R64 ;  /* 0x0c00004148427389 */ /* 0x00006400000a0040 */
[----:B01----:R-:W-:Y:S05]  /*d050*/  ENDCOLLECTIVE ;  /* 0x000000000000791b */ /* 0x003fea0003800000 */
.L_x_2867:
[----:B------:R-:W-:Y:S02]  /*d060*/  IMAD.MOV.U32 R65, RZ, RZ, 0x10 ;  /* 0x00000010ff417424 */ /* 0x000fe400078e00ff */
[----:B------:R-:W-:-:S05]  /*d070*/  FADD.FTZ R70, R69, R66 ;  /* 0x0000004245467221 */ /* 0x000fca0000010000 */
[----:B------:R-:W-:-:S07]  /*d080*/  MOV R72, R70 ;  /* 0x0000004600487202 */ /* 0x000fce0000000f00 */
[----:B------:R-:W-:Y:S05]  /*d090*/  WARPSYNC.COLLECTIVE R35, `(.L_x_2868) ;  /* 0x0000000023087348 */ /* 0x000fea0003c00000 */
[----:B------:R0:W1:Y:S02]  /*d0a0*/  SHFL.BFLY P5, R66, R72, R65, R64 ;  /* 0x0c00004148427389 */ /* 0x00006400000a0040 */
[----:B01----:R-:W-:Y:S05]  /*d0b0*/  ENDCOLLECTIVE ;  /* 0x000000000000791b */ /* 0x003fea0003800000 */
.L_x_2868:
        /* <DEDUP_REMOVED lines=36> */
[----:B------:R-:W-:-:S04]  /*d300*/  HFMA2 R64, -RZ, RZ, 0, 1.847743988037109375e-06 ;  /* 0x0000001fff407431 */ /* 0x000fc800000001ff */
[----:B------:R-:W-:-:S07]  /*d310*/  MOV R72, R32 ;  /* 0x0000002000487202 */ /* 0x000fce0000000f00 */
[----:B------:R-:W-:Y:S05]  /*d320*/  WARPSYNC.COLLECTIVE R35, `(.L_x_2869) ;  /* 0x0000000023087348 */ /* 0x000fea0003c00000 */
[----:B------:R0:W1:Y:S02]  /*d330*/  SHFL.BFLY P5, R66, R72, R65, R64 ;  /* 0x0c00004148427389 */ /* 0x00006400000a0040 */
[----:B01----:R-:W-:Y:S05]  /*d340*/  ENDCOLLECTIVE ;  /* 0x000000000000791b */ /* 0x003fea0003800000 */
.L_x_2869:
[----:B------:R-:W-:Y:S01]  /*d350*/  MOV R65, 0x2 ;  /* 0x0000000200417802 */ /* 0x000fe20000000f00 */
[----:B------:R-:W-:-:S04]  /*d360*/  FADD.FTZ R33, R32, R66 ;  /* 0x0000004220217221 */ /* 0x000fc80000010000 */
[----:B------:R-:W-:-:S07]  /*d370*/  IMAD.MOV.U32 R72, RZ, RZ, R33 ;  /* 0x000000ffff487224 */ /* 0x000fce00078e0021 */
[----:B------:R-:W-:Y:S05]  /*d380*/  WARPSYNC.COLLECTIVE R35, `(.L_x_2870) ;  /* 0x0000000023087348 */ /* 0x000fea0003c00000 */
[----:B------:R0:W1:Y:S02]  /*d390*/  SHFL.BFLY P5, R66, R72, R65, R64 ;  /* 0x0c00004148427389 */ /* 0x00006400000a0040 */
[----:B01----:R-:W-:Y:S05]  /*d3a0*/  ENDCOLLECTIVE ;  /* 0x000000000000791b */ /* 0x003fea0003800000 */
.L_x_2870:
[----:B------:R-:W-:Y:S02]  /*d3b0*/  HFMA2 R65, -RZ, RZ, 0, 2.384185791015625e-07 ;  /* 0x00000004ff417431 */ /* 0x000fe400000001ff */
[----:B------:R-:W-:-:S04]  /*d3c0*/  FADD.FTZ R67, R33, R66 ;  /* 0x0000004221437221 */ /* 0x000fc80000010000 */
[----:B------:R-:W-:-:S07]  /*d3d0*/  IMAD.MOV.U32 R72, RZ, RZ, R67 ;  /* 0x000000ffff487224 */ /* 0x000fce00078e0043 */
[----:B------:R-:W-:Y:S05]  /*d3e0*/  WARPSYNC.COLLECTIVE R35, `(.L_x_2871) ;  /* 0x0000000023087348 */ /* 0x000fea0003c00000 */
[----:B------:R0:W1:Y:S02]  /*d3f0*/  SHFL.BFLY P5, R66, R72, R65, R64 ;  /* 0x0c00004148427389 */ /* 0x00006400000a0040 */
[----:B01----:R-:W-:Y:S05]  /*d400*/  ENDCOLLECTIVE ;  /* 0x000000000000791b */ /* 0x003fea0003800000 */
.L_x_2871:
[----:B------:R-:W-:Y:S01]  /*d410*/  MOV R65, 0x8 ;  /* 0x0000000800417802 */ /* 0x000fe20000000f00 */
[----:B------:R-:W-:-:S04]  /*d420*/  FADD.FTZ R68, R67, R66 ;  /* 0x0000004243447221 */ /* 0x000fc80000010000 */
[----:B------:R-:W-:-:S07]  /*d430*/  IMAD.MOV.U32 R72, RZ, RZ, R68 ;  /* 0x000000ffff487224 */ /* 0x000fce00078e0044 */
[----:B------:R-:W-:Y:S05]  /*d440*/  WARPSYNC.COLLECTIVE R35, `(.L_x_2872) ;  /* 0x0000000023087348 */ /* 0x000fea0003c00000 */
[----:B------:R0:W1:Y:S02]  /*d450*/  SHFL.BFLY P5, R66, R72, R65, R64 ;  /* 0x0c00004148427389 */ /* 0x00006400000a0040 */
[----:B01----:R-:W-:Y:S05]  /*d460*/  ENDCOLLECTIVE ;  /* 0x000000000000791b */ /* 0x003fea0003800000 */
.L_x_2872:
[----:B------:R-:W-:Y:S02]  /*d470*/  HFMA2 R65, -RZ, RZ, 0, 9.5367431640625e-07 ;  /* 0x00000010ff417431 */ /* 0x000fe400000001ff */
[----:B------:R-:W-:-:S04]  /*d480*/  FADD.FTZ R69, R68, R66 ;  /* 0x0000004244457221 */ /* 0x000fc80000010000 */
[----:B------:R-:W-:-:S07]  /*d490*/  IMAD.MOV.U32 R72, RZ, RZ, R69 ;  /* 0x000000ffff487224 */ /* 0x000fce00078e0045 */
[----:B------:R-:W-:Y:S05]  /*d4a0*/  WARPSYNC.COLLECTIVE R35, `(.L_x_2873) ;  /* 0x0000000023087348 */ /* 0x000fea0003c00000 */
[----:B------:R0:W1:Y:S02]  /*d4b0*/  SHFL.BFLY P5, R66, R72, R65, R64 ;  /* 0x0c00004148427389 */ /* 0x00006400000a0040 */
[----:B01----:R-:W-:Y:S05]  /*d4c0*/  ENDCOLLECTIVE ;  /* 0x000000000000791b */ /* 0x003fea0003800000 */
.L_x_2873:
[----:B------:R-:W-:Y:S05]  /*d4d0*/  BRA `(.L_x_2874) ;  /* 0xfffffff0006c7947 */ /* 0x000fea000383ffff */
.L_x_2875:
        /* <DEDUP_REMOVED lines=10> */
.L_x_20247:


//--------------------- .text._ZN10layer_norm13ln_fwd_kernelINS_13Kernel_traitsI6__halfS2_S2_S2_fjLj512ELj1ELj4ELj1ELj16ENS_18Kernel_traits_baseILj512ES2_S2_S2_S2_fjLj128EEEEELb1ELb0ELb1ELb1EEEvNS_9FwdParamsE --------------------------
	.section	.text._ZN10layer_norm13ln_fwd_kernelINS_13Kernel_traitsI6__halfS2_S2_S2_fjLj512ELj1ELj4ELj1ELj16ENS_18Kernel_traits_baseILj512ES2_S2_S2_S2_fjLj128EEEEELb1ELb0ELb1ELb1EEEvNS_9FwdParamsE,"ax",@progbits
	.align	128
        .global         _ZN10layer_norm13ln_fwd_kernelINS_13Kernel_traitsI6__halfS2_S2_S2_fjLj512ELj1ELj4ELj1ELj16ENS_18Kernel_traits_baseILj512ES2_S2_S2_S2_fjLj128EEEEELb1ELb0ELb1ELb1EEEvNS_9FwdParamsE
        .type           _ZN10layer_norm13ln_fwd_kernelINS_13Kernel_traitsI6__halfS2_S2_S2_fjLj512ELj1ELj4ELj1ELj16ENS_18Kernel_traits_baseILj512ES2_S2_S2_S2_fjLj128EEEEELb1ELb0ELb1ELb1EEEvNS_9FwdParamsE,@function
        .size           _ZN10layer_norm13ln_fwd_kernelINS_13Kernel_traitsI6__halfS2_S2_S2_fjLj512ELj1ELj4ELj1ELj16ENS_18Kernel_traits_baseILj512ES2_S2_S2_S2_fjLj128EEEEELb1ELb0ELb1ELb1EEEvNS_9FwdParamsE,(.L_x_20248 - _ZN10layer_norm13ln_fwd_kernelINS_13Kernel_traitsI6__halfS2_S2_S2_fjLj512ELj1ELj4ELj1ELj16ENS_18Kernel_traits_baseILj512ES2_S2_S2_S2_fjLj128EEEEELb1ELb0ELb1ELb1EEEvNS_9FwdParamsE)
        .other          _ZN10layer_norm13ln_fwd_kernelINS_13Kernel_traitsI6__halfS2_S2_S2_fjLj512ELj1ELj4ELj1ELj16ENS_18Kernel_traits_baseILj512ES2_S2_S2_S2_fjLj128EEEEELb1ELb0ELb1ELb1EEEvNS_9FwdParamsE,@"STO_CUDA_ENTRY STV_DEFAULT"
_ZN10layer_norm13ln_fwd_kernelINS_13Kernel_traitsI6__halfS2_S2_S2_fjLj512ELj1ELj4ELj1ELj16ENS_18Kernel_traits_baseILj512ES2_S2_S2_S2_fjLj128EEEEELb1ELb0ELb1ELb1EEEvNS_9FwdParamsE:
.text._ZN10layer_norm13ln_fwd_kernelINS_13Kernel_traitsI6__halfS2_S2_S2_fjLj512ELj1ELj4ELj1ELj16ENS_18Kernel_traits_baseILj512ES2_S2_S2_S2_fjLj128EEEEELb1ELb0ELb1ELb1EEEvNS_9FwdParamsE:
        /* <DEDUP_REMOVED lines=48> */
[----:B------:R-:W-:Y:S01]  /*0300*/  @P0 MOV R34, R11 ;  /* 0x0000000b00220202 */ /* 0x000fe20000000f00 */
[----:B------:R-:W-:Y:S01]  /*0310*/  IMAD R23, R39, -0x2daee0ad, RZ ;  /* 0xd2511f5327177824 */ /* 0x000fe200078e02ff */
[----:B------:R-:W-:Y:S01]  /*0320*/  LOP3.LUT R2, R2, UR7, RZ, 0x3c, !PT ;  /* 0x0000000702027c12 */ /* 0x000fe2000f8e3cff */
[----:B------:R-:W-:Y:S01]  /*0330*/  IMAD.HI.U32 R22, R3, -0x2daee0ad, RZ ;  /* 0xd2511f5303167827 */ /* 0x000fe200078e00ff */
[----:B------:R-:W-:Y:S01]  /*0340*/  UIADD3 UR17, UPT, UPT, UR6, 0x3c6ef372, URZ ;  /* 0x3c6ef37206117890 */ /* 0x000fe2000fffe0ff */
[----:B------:R-:W-:Y:S01]  /*0350*/  @P0 MOV R32, R5 ;  /* 0x0000000500200202 */ /* 0x000fe20000000f00 */
[----:B------:R-:W-:Y:S01]  /*0360*/  UIADD3 UR18, UPT, UPT, UR7, 0x76cf5d0a, URZ ;  /* 0x76cf5d0a07127890 */ /* 0x000fe2000fffe0ff */
[----:B------:R-:W-:Y:S01]  /*0370*/  IMAD R21, R40, -0x326172a9, RZ ;  /* 0xcd9e8d5728157824 */ /* 0x000fe200078e02ff */
[----:B------:R-:W-:Y:S01]  /*0380*/  LOP3.LUT R22, R23, UR16, R22, 0x96, !PT ;  /* 0x0000001017167c12 */ /* 0x000fe2000f8e9616 */
[C---:B------:R-:W-:Y:S01]  /*0390*/  IMAD.HI.U32 R20, R2.reuse, -0x326172a9, RZ ;  /* 0xcd9e8d5702147827 */ /* 0x040fe200078e00ff */
[----:B------:R-:W-:Y:S01]  /*03a0*/  UIADD3 UR19, UPT, UPT, UR6, -0x255992d5, URZ ;  /* 0xdaa66d2b06137890 */ /* 0x000fe2000fffe0ff */
[----:B------:R-:W-:Y:S01]  /*03b0*/  BSSY B0, `(.L_x_2876) ;  /* 0x0000ca6000007945 */ /* 0x000fe20003800000 */
        /* <DEDUP_REMOVED lines=12> */
[----:B------:R-:W-:Y:S01]  /*0480*/  @!P0 CS2R R16, SRZ ;  /* 0x0000000000108805 */ /* 0x000fe2000001ff00 */
[----:B------:R-:W-:Y:S01]  /*0490*/  IMAD R21, R22, -0x326172a9, RZ ;  /* 0xcd9e8d5716157824 */ /* 0x000fe200078e02ff */
[----:B------:R-:W-:Y:S01]  /*04a0*/  LOP3.LUT R3, R24, UR18, R3, 0x96, !PT ;  /* 0x0000001218037c12 */ /* 0x000fe2000f8e9603 */
[----:B------:R-:W-:Y:S01]  /*04b0*/  IMAD R24, R20, -0x2daee0ad, RZ ;  /* 0xd2511f5314187824 */ /* 0x000fe200078e02ff */
[----:B------:R-:W-:Y:S01]  /*04c0*/  UIADD3 UR25, UPT, UPT, UR6, -0x4ab325aa, URZ ;  /* 0xb54cda5606197890 */ /* 0x000fe2000fffe0ff */
[----:B------:R-:W-:Y:S01]  /*04d0*/  IMAD.HI.U32 R23, R2, -0x2daee0ad, RZ ;  /* 0xd2511f5302177827 */ /* 0x000fe200078e00ff */
[----:B------:R-:W-:Y:S01]  /*04e0*/  UIADD3 UR26, UPT, UPT, UR7, 0x646e171e, URZ ;  /* 0x646e171e071a7890 */ /* 0x000fe2000fffe0ff */
[----:B------:R-:W-:Y:S01]  /*04f0*/  @!P0 CS2R R14, SRZ ;  /* 0x00000000000e8805 */ /* 0x000fe2000001ff00 */
[----:B------:R-:W-:Y:S01]  /*0500*/  UIADD3 UR27, UPT, UPT, UR6, 0x5384540f, URZ ;  /* 0x5384540f061b7890 */ /* 0x000fe2000fffe0ff */
[C---:B------:R-:W-:Y:S01]  /*0510*/  IMAD.HI.U32 R20, R3.reuse, -0x326172a9, RZ ;  /* 0xcd9e8d5703147827 */ /* 0x040fe200078e00ff */
[----:B------:R-:W-:Y:S01]  /*0520*/  LOP3.LUT R23, R24, UR20, R23, 0x96, !PT ;  /* 0x0000001418177c12 */ /* 0x000fe2000f8e9617 */
[----:B------:R-:W-:Y:S01]  /*0530*/  UIADD3 UR28, UPT, UPT, UR7, 0x1fd5c5a3, URZ ;  /* 0x1fd5c5a3071c7890 */ /* 0x000fe2000fffe0ff */
[----:B------:R-:W-:Y:S01]  /*0540*/  @!P0 CS2R R12, SRZ ;  /* 0x00000000000c8805 */ /* 0x000fe2000001ff00 */
[----:B------:R-:W-:Y:S01]  /*0550*/  IMAD R22, R3, -0x326172a9, RZ ;  /* 0xcd9e8d5703167824 */ /* 0x000fe200078e02ff */
[----:B------:R-:W-:Y:S01]  /*0560*/  LOP3.LUT R20, R21, UR19, R20, 0x96, !PT ;  /* 0x0000001315147c12 */ /* 0x000fe2000f8e9614 */
[----:B------:R-:W-:Y:S01]  /*0570*/  IMAD R21, R2, -0x2daee0ad, RZ ;  /* 0xd2511f5302157824 */ /* 0x000fe200078e02ff */
[----:B------:R-:W0:Y:S01]  /*0580*/  LDCU.U8 UR4, c[0x0][0x410] ;  /* 0x00008200ff0477ac */ /* 0x000e220008000000 */
[----:B------:R-:W-:Y:S01]  /*0590*/  IMAD.HI.U32 R3, R23, -0x326172a9, RZ ;  /* 0xcd9e8d5717037827 */ /* 0x000fe200078e00ff */
[----:B------:R-:W-:Y:S01]  /*05a0*/  LOP3.LUT R47, R0, 0x3, RZ, 0xc0, !PT ;  /* 0x00000003002f7812 */ /* 0x000fe200078ec0ff */
[----:B------:R-:W-:-:S02]  /*05b0*/  UIADD3 UR29, UPT, UPT, UR6, -0xe443238, URZ ;  /* 0xf1bbcdc8061d7890 */ /* 0x000fc4000fffe0ff */
[----:B------:R-:W-:Y:S01]  /*05c0*/  IMAD.HI.U32 R2, R20, -0x2daee0ad, RZ ;  /* 0xd2511f5314027827 */ /* 0x000fe200078e00ff */
[----:B------:R-:W-:Y:S01]  /*05d0*/  LOP3.LUT R3, R22, UR21, R3, 0x96, !PT ;  /* 0x0000001516037c12 */ /* 0x000fe2000f8e9603 */
[----:B------:R-:W-:Y:S02]  /*05e0*/  UIADD3 UR30, UPT, UPT, UR7, -0x24c28bd8, URZ ;  /* 0xdb3d7428071e7890 */ /* 0x000fe4000fffe0ff */
[----:B------:R-:W-:Y:S01]  /*05f0*/  IMAD R22, R20, -0x2daee0ad, RZ ;  /* 0xd2511f5314167824 */ /* 0x000fe200078e02ff */
[----:B------:R-:W-:Y:S01]  /*0600*/  LOP3.LUT R2, R21, UR22, R2, 0x96, !PT ;  /* 0x0000001615027c12 */ /* 0x000fe2000f8e9602 */
[----:B------:R-:W-:Y:S01]  /*0610*/  IMAD R23, R23, -0x326172a9, RZ ;  /* 0xcd9e8d5717177824 */ /* 0x000fe200078e02ff */
[----:B------:R-:W-:Y:S01]  /*0620*/  UIADD3 UR31, UPT, UPT, UR6, -0x700cb87f, URZ ;  /* 0x8ff34781061f7890 */ /* 0x000fe2000fffe0ff */
[----:B------:R-:W-:Y:S01]  /*0630*/  IMAD.HI.U32 R21, R3, -0x2daee0ad, RZ ;  /* 0xd2511f5303157827 */ /* 0x000fe200078e00ff */
[----:B------:R-:W-:Y:S01]  /*0640*/  UIADD3 UR32, UPT, UPT, UR7, -0x695add53, URZ ;  /* 0x96a522ad07207890 */ /* 0x000fe2000fffe0ff */
[----:B------:R-:W1:Y:S02]  /*0650*/  LDCU UR5, c[0x0][0x404] ;  /* 0x00008080ff0577ac */ /* 0x000e640008000800 */
[----:B------:R-:W-:Y:S01]  /*0660*/  IMAD.HI.U32 R20, R2, -0x326172a9, RZ ;  /* 0xcd9e8d5702147827 */ /* 0x000fe200078e00ff */
[----:B------:R-:W-:-:S02]  /*0670*/  LOP3.LUT R21, R22, UR24, R21, 0x96, !PT ;  /* 0x0000001816157c12 */ /* 0x000fc4000f8e9615 */
[----:B0-----:R-:W-:Y:S01]  /*0680*/  ISETP.NE.AND P1, PT, RZ, UR4, PT ;  /* 0x00000004ff007c0c */ /* 0x001fe2000bf25270 */
[----:B------:R-:W-:Y:S01]  /*0690*/  @P0 IMAD.MOV.U32 R36, RZ, RZ, R9 ;  /* 0x000000ffff240224 */ /* 0x000fe200078e0009 */
[----:B------:R-:W-:Y:S01]  /*06a0*/  LOP3.LUT R20, R23, UR23, R20, 0x96, !PT ;  /* 0x0000001717147c12 */ /* 0x000fe2000f8e9614 */
[----:B------:R-:W-:Y:S01]  /*06b0*/  @!P0 IMAD.MOV.U32 R37, RZ, RZ, R8 ;  /* 0x000000ffff258224 */ /* 0x000fe200078e0008 */
[----:B------:R-:W-:Y:S01]  /*06c0*/  @!P0 MOV R36, R9 ;  /* 0x0000000900248202 */ /* 0x000fe20000000f00 */
[----:B------:R-:W-:Y:S01]  /*06d0*/  IMAD R9, R2, -0x326172a9, RZ ;  /* 0xcd9e8d5702097824 */ /* 0x000fe200078e02ff */
[----:B------:R-:W0:Y:S01]  /*06e0*/  LDCU UR14, c[0x0][0x448] ;  /* 0x00008900ff0e77ac */ /* 0x000e220008000800 */
[----:B------:R-:W-:Y:S02]  /*06f0*/  IMAD R8, R3, -0x2daee0ad, RZ ;  /* 0xd2511f5303087824 */ /* 0x000fe400078e02ff */
[----:B------:R-:W-:Y:S01]  /*0700*/  IMAD.HI.U32 R2, R21, -0x326172a9, RZ ;  /* 0xcd9e8d5715027827 */ /* 0x000fe200078e00ff */
[----:B------:R-:W2:Y:S03]  /*0710*/  LDCU.64 UR12, c[0x0][0x408] ;  /* 0x00008100ff0c77ac */ /* 0x000ea60008000a00 */
[----:B------:R-:W-:Y:S01]  /*0720*/  IMAD.HI.U32 R3, R20, -0x2daee0ad, RZ ;  /* 0xd2511f5314037827 */ /* 0x000fe200078e00ff */
[----:B------:R-:W-:Y:S01]  /*0730*/  LOP3.LUT R2, R9, UR25, R2, 0x96, !PT ;  /* 0x0000001909027c12 */ /* 0x000fe2000f8e9602 */
[----:B------:R-:W3:Y:S02]  /*0740*/  LDCU.64 UR10, c[0x0][0x3a0] ;  /* 0x00007400ff0a77ac */ /* 0x000ee40008000a00 */
[----:B------:R-:W-:Y:S01]  /*0750*/  IMAD R21, R21, -0x326172a9, RZ ;  /* 0xcd9e8d5715157824 */ /* 0x000fe200078e02ff */
[----:B------:R-:W-:Y:S01]  /*0760*/  LOP3.LUT R3, R8, UR26, R3, 0x96, !PT ;  /* 0x0000001a08037c12 */ /* 0x000fe2000f8e9603 */
[----:B------:R-:W-:-:S02]  /*0770*/  IMAD R20, R20, -0x2daee0ad, RZ ;  /* 0xd2511f5314147824 */ /* 0x000fc400078e02ff */
[----:B------:R-:W-:-:S04]  /*0780*/  IMAD.HI.U32 R9, R2, -0x2daee0ad, RZ ;  /* 0xd2511f5302097827 */ /* 0x000fc800078e00ff */
[----:B------:R-:W-:Y:S01]  /*0790*/  IMAD.HI.U32 R8, R3, -0x326172a9, RZ ;  /* 0xcd9e8d5703087827 */ /* 0x000fe200078e00ff */
[----:B------:R-:W-:-:S03]  /*07a0*/  LOP3.LUT R9, R20, UR28, R9, 0x96, !PT ;  /* 0x0000001c14097c12 */ /* 0x000fc6000f8e9609 */
[----:B------:R-:W-:Y:S01]  /*07b0*/  @P0 IMAD.MOV.U32 R35, RZ, RZ, R10 ;  /* 0x000000ffff230224 */ /* 0x000fe200078e000a */
[----:B------:R-:W-:Y:S01]  /*07c0*/  LOP3.LUT R8, R21, UR27, R8, 0x96, !PT ;  /* 0x0000001b15087c12 */ /* 0x000fe2000f8e9608 */
[----:B------:R-:W-:Y:S02]  /*07d0*/  @!P0 IMAD.MOV.U32 R35, RZ, RZ, R10 ;  /* 0x000000ffff238224 */ /* 0x000fe400078e000a */
[----:B------:R-:W-:Y:S02]  /*07e0*/  @!P0 IMAD.MOV.U32 R34, RZ, RZ, R11 ;  /* 0x000000ffff228224 */ /* 0x000fe400078e000b */
[----:B------:R-:W-:Y:S02]  /*07f0*/  IMAD R10, R3, -0x326172a9, RZ ;  /* 0xcd9e8d57030a7824 */ /* 0x000fe400078e02ff */
[----:B------:R-:W-:Y:S02]  /*0800*/  IMAD R11, R2, -0x2daee0ad, RZ ;  /* 0xd2511f53020b7824 */ /* 0x000fe400078e02ff */
[----:B------:R-:W-:-:S04]  /*0810*/  IMAD.HI.U32 R3, R9, -0x326172a9, RZ ;  /* 0xcd9e8d5709037827 */ /* 0x000fc800078e00ff */
[----:B------:R-:W-:Y:S01]  /*0820*/  IMAD.HI.U32 R2, R8, -0x2daee0ad, RZ ;  /* 0xd2511f5308027827 */ /* 0x000fe200078e00ff */
[----:B------:R-:W-:-:S03]  /*0830*/  LOP3.LUT R3, R10, UR29, R3, 0x96, !PT ;  /* 0x0000001d0a037c12 */ /* 0x000fc6000f8e9603 */
[----:B------:R-:W-:Y:S01]  /*0840*/  @P0 IMAD.MOV.U32 R33, RZ, RZ, R4 ;  /* 0x000000ffff210224 */ /* 0x000fe200078e0004 */
[----:B------:R-:W-:Y:S01]  /*0850*/  LOP3.LUT R2, R11, UR30, R2, 0x96, !PT ;  /* 0x0000001e0b027c12 */ /* 0x000fe2000f8e9602 */
[----:B------:R-:W-:Y:S01]  /*0860*/  @!P0 IMAD.MOV.U32 R32, RZ, RZ, R5 ;  /* 0x000000ffff208224 */ /* 0x000fe200078e0005 */
[----:B------:R-:W-:Y:S01]  /*0870*/  @P0 MOV R11, R6 ;  /* 0x00000006000b0202 */ /* 0x000fe20000000f00 */
[----:B------:R-:W-:Y:S02]  /*0880*/  @!P0 IMAD.MOV.U32 R33, RZ, RZ, R4 ;  /* 0x000000ffff218224 */ /* 0x000fe400078e0004 */
[----:B------:R-:W-:Y:S02]  /*0890*/  IMAD R5, R8, -0x2daee0ad, RZ ;  /* 0xd2511f5308057824 */ /* 0x000fe400078e02ff */
[----:B------:R-:W-:-:S04]  /*08a0*/  IMAD.HI.U32 R4, R3, -0x2daee0ad, RZ ;  /* 0xd2511f5303047827 */ /* 0x000fc800078e00ff */
[----:B------:R-:W-:Y:S01]  /*08b0*/  IMAD R21, R9, -0x326172a9, RZ ;  /* 0xcd9e8d5709157824 */ /* 0x000fe200078e02ff */
[----:B------:R-:W-:Y:S01]  /*08c0*/  LOP3.LUT R9, R5, UR32, R4, 0x96, !PT ;  /* 0x0000002005097c12 */ /* 0x000fe2000f8e9604 */
[----:B------:R-:W-:-:S04]  /*08d0*/  IMAD.HI.U32 R8, R2, -0x326172a9, RZ ;  /* 0xcd9e8d5702087827 */ /* 0x000fc800078e00ff */
[----:B------:R-:W-:Y:S01]  /*08e0*/  @P0 IMAD.MOV.U32 R10, RZ, RZ, R7 ;  /* 0x000000ffff0a0224 */ /* 0x000fe200078e0007 */
[----:B------:R-:W-:Y:S01]  /*08f0*/  @!P0 MOV R10, R7 ;  /* 0x00000007000a8202 */ /* 0x000fe20000000f00 */
[----:B------:R-:W-:Y:S01]  /*0900*/  @!P0 IMAD.MOV.U32 R11, RZ, RZ, R6 ;  /* 0x000000ffff0b8224 */ /* 0x000fe200078e0006 */
[----:B------:R-:W-:Y:S01]  /*0910*/  LOP3.LUT R8, R21, UR31, R8, 0x96, !PT ;  /* 0x0000001f15087c12 */ /* 0x000fe2000f8e9608 */
[----:B------:R-:W-:Y:S02]  /*0920*/  IMAD.MOV.U32 R7, RZ, RZ, RZ ;  /* 0x000000ffff077224 */ /* 0x000fe400078e00ff */
[----:B------:R-:W-:Y:S02]  /*0930*/  IMAD R46, R3, -0x2daee0ad, RZ ;  /* 0xd2511f53032e7824 */ /* 0x000fe400078e02ff */
[----:B0123--:R-:W-:-:S07]  /*0940*/  IMAD R6, R2, -0x326172a9, RZ ;  /* 0xcd9e8d5702067824 */ /* 0x00ffce00078e02ff */
.L_x_3114:
[----:B0-----:R-:W0:Y:S08]  /*0950*/  LDC.64 R28, c[0x0][0x3f0] ;  /* 0x0000fc00ff1c7b82 */ /* 0x001e300000000a00 */
[----:B------:R-:W1:Y:S08]  /*0960*/  LDC R31, c[0x0][0x388] ;  /* 0x0000e200ff1f7b82 */ /* 0x000e700000000800 */
[----:B------:R-:W2:Y:S01]  /*0970*/  LDC.64 R26, c[0x0][0x3f8] ;  /* 0x0000fe00ff1a7b82 */ /* 0x000ea20000000a00 */
[----:B0-----:R-:W-:-:S05]  /*0980*/  IMAD.WIDE R28, R41, 0x4, R28 ;  /* 0x00000004291c7825 */ /* 0x001fca00078e021c */
[----:B------:R-:W3:Y:S01]  /*0990*/  LDG.E R54, desc[UR8][R28.64] ;  /* 0x000000081c367981 */ /* 0x000ee2000c1e1900 */
[----:B------:R-:W-:Y:S02]  /*09a0*/  HFMA2 R55, -RZ, RZ, 0, 0 ;  /* 0x00000000ff377431 */ /* 0x000fe400000001ff */
[----:B--2---:R-:W-:Y:S01]  /*09b0*/  IMAD.WIDE R26, R41, 0x4, R26 ;  /* 0x00000004291a7825 */ /* 0x004fe200078e021a */
[----:B---3--:R-:W-:-:S13]  /*09c0*/  ISETP.GE.AND P2, PT, R54, 0x1, PT ;  /* 0x000000013600780c */ /* 0x008fda0003f46270 */
[----:B------:R-:W0:Y:S01]  /*09d0*/  @P2 LDC.64 R24, c[0x0][0x390] ;  /* 0x0000e400ff182b82 */ /* 0x000e220000000a00 */
[----:B------:R-:W-:-:S04]  /*09e0*/  @P2 VIADD R30, R54, 0xffffffff ;  /* 0xffffffff361e2836 */ /* 0x000fc80000000000 */
[----:B-1----:R-:W-:-:S05]  /*09f0*/  @P2 IMAD R30, R30, R31, RZ ;  /* 0x0000001f1e1e2224 */ /* 0x002fca00078e02ff */
        /* <DEDUP_REMOVED lines=12> */
[----:B-1----:R-:W-:Y:S05]  /*0ac0*/  @!P0 BRA `(.L_x_2877) ;  /* 0x0000002c008c8947 */ /* 0x002fea0003800000 */
        /* <DEDUP_REMOVED lines=25> */
.L_x_2882:
        /* <DEDUP_REMOVED lines=13> */
.L_x_2884:
[----:B------:R-:W-:Y:S05]  /*0d30*/  BSYNC.RECONVERGENT B3 ;  /* 0x0000000000037941 */ /* 0x000fea0003800200 */
.L_x_2883:
        /* <DEDUP_REMOVED lines=42> */
.L_x_2881:
[----:B------:R-:W-:Y:S05]  /*0fe0*/  BSYNC.RECONVERGENT B2 ;  /* 0x0000000000027941 */ /* 0x000fea0003800200 */
.L_x_2880:
[----:B------:R-:W-:Y:S01]  /*0ff0*/  I2FP.F32.U32 R5, R5 ;  /* 0x0000000500057245 */ /* 0x000fe20000201000 */
[----:B-----5:R-:W-:Y:S02]  /*1000*/  HADD2.F32 R28, -RZ, R20.H0_H0 ;  /* 0x20000014ff1c7230 */ /* 0x020fe40000004100 */
[----:B------:R-:W-:Y:S02]  /*1010*/  IMAD.MOV.U32 R46, RZ, RZ, 0x2f800000 ;  /* 0x2f800000ff2e7424 */ /* 0x000fe400078e00ff */
[----:B------:R-:W-:Y:S02]  /*1020*/  HADD2.F32 R29, -RZ, R24.H0_H0 ;  /* 0x20000018ff1d7230 */ /* 0x000fe40000004100 */
[----:B------:R-:W-:Y:S01]  /*1030*/  FMUL.FTZ R28, R28, UR13 ;  /* 0x0000000d1c1c7c20 */ /* 0x000fe20008410000 */
[----:B------:R-:W-:-:S03]  /*1040*/  FFMA.FTZ R5, R5, R46, 1.1641532182693481445e-10 ;  /* 0x2f00000005057423 */ /* 0x000fc6000001002e */
[----:B------:R-:W-:Y:S02]  /*1050*/  FMUL.FTZ R28, R28, UR12 ;  /* 0x0000000c1c1c7c20 */ /* 0x000fe40008410000 */
[----:B------:R-:W-:-:S04]  /*1060*/  FSETP.GTU.FTZ.AND P4, PT, R5, UR5, PT ;  /* 0x0000000505007c0b */ /* 0x000fc8000bf9c000 */
[----:B------:R-:W-:Y:S02]  /*1070*/  FSEL R28, R28, RZ, !P4 ;  /* 0x000000ff1c1c7208 */ /* 0x000fe40006000000 */
[----:B------:R-:W-:-:S03]  /*1080*/  SEL R5, RZ, 0x1, P4 ;  /* 0x00000001ff057807 */ /* 0x000fc60002000000 */
[----:B------:R-:W-:-:S07]  /*1090*/  FADD.FTZ R29, R29, R28 ;  /* 0x0000001c1d1d7221 */ /* 0x000fce0000010000 */
.L_x_2879:
[----:B------:R-:W-:Y:S05]  /*10a0*/  BSYNC.RECONVERGENT B1 ;  /* 0x0000000000017941 */ /* 0x000fea0003800200 */
.L_x_2878:
        /* <DEDUP_REMOVED lines=22> */
.L_x_2889:
        /* <DEDUP_REMOVED lines=13> */
.L_x_2891:
[----:B------:R-:W-:Y:S05]  /*12e0*/  BSYNC.RECONVERGENT B3 ;  /* 0x0000000000037941 */ /* 0x000fea0003800200 */
.L_x_2890:
        /* <DEDUP_REMOVED lines=42> */
.L_x_2888:
[----:B------:R-:W-:Y:S05]  /*1590*/  BSYNC.RECONVERGENT B2 ;  /* 0x0000000000027941 */ /* 0x000fea0003800200 */
.L_x_2887:
        /* <DEDUP_REMOVED lines=11> */
.L_x_2886:
[----:B------:R-:W-:Y:S05]  /*1650*/  BSYNC.RECONVERGENT B1 ;  /* 0x0000000000017941 */ /* 0x000fea0003800200 */
.L_x_2885:
        /* <DEDUP_REMOVED lines=22> */
.L_x_2896:
        /* <DEDUP_REMOVED lines=13> */
.L_x_2898:
[----:B------:R-:W-:Y:S05]  /*1890*/  BSYNC.RECONVERGENT B3 ;  /* 0x0000000000037941 */ /* 0x000fea0003800200 */
.L_x_2897:
        /* <DEDUP_REMOVED lines=43> */
.L_x_2895:
[----:B------:R-:W-:Y:S05]  /*1b50*/  BSYNC.RECONVERGENT B2 ;  /* 0x0000000000027941 */ /* 0x000fea0003800200 */
.L_x_2894:
        /* <DEDUP_REMOVED lines=11> */
.L_x_2893:
[----:B------:R-:W-:Y:S05]  /*1c10*/  BSYNC.RECONVERGENT B1 ;  /* 0x0000000000017941 */ /* 0x000fea0003800200 */
.L_x_2892:
        /* <DEDUP_REMOVED lines=22> */
.L_x_2903:
        /* <DEDUP_REMOVED lines=13> */
.L_x_2905:
[----:B------:R-:W-:Y:S05]  /*1e50*/  BSYNC.RECONVERGENT B3 ;  /* 0x0000000000037941 */ /* 0x000fea0003800200 */
.L_x_2904:
        /* <DEDUP_REMOVED lines=42> */
.L_x_2902:
[----:B------:R-:W-:Y:S05]  /*2100*/  BSYNC.RECONVERGENT B2 ;  /* 0x0000000000027941 */ /* 0x000fea0003800200 */
.L_x_2901:
        /* <DEDUP_REMOVED lines=11> */
.L_x_2900:
[----:B------:R-:W-:Y:S05]  /*21c0*/  BSYNC.RECONVERGENT B1 ;  /* 0x0000000000017941 */ /* 0x000fea0003800200 */
.L_x_2899:
        /* <DEDUP_REMOVED lines=22> */
.L_x_2910:
        /* <DEDUP_REMOVED lines=13> */
.L_x_2912:
[----:B------:R-:W-:Y:S05]  /*2400*/  BSYNC.RECONVERGENT B3 ;  /* 0x0000000000037941 */ /* 0x000fea0003800200 */
.L_x_2911:
        /* <DEDUP_REMOVED lines=42> */
.L_x_2909:
[----:B------:R-:W-:Y:S05]  /*26b0*/  BSYNC.RECONVERGENT B2 ;  /* 0x0000000000027941 */ /* 0x000fea0003800200 */
.L_x_2908:
        /* <DEDUP_REMOVED lines=11> */
.L_x_2907:
[----:B------:R-:W-:Y:S05]  /*2770*/  BSYNC.RECONVERGENT B1 ;  /* 0x0000000000017941 */ /* 0x000fea0003800200 */
.L_x_2906:
        /* <DEDUP_REMOVED lines=22> */
.L_x_2917:
        /* <DEDUP_REMOVED lines=13> */
.L_x_2919:
[----:B------:R-:W-:Y:S05]  /*29b0*/  BSYNC.RECONVERGENT B3 ;  /* 0x0000000000037941 */ /* 0x000fea0003800200 */
.L_x_2918:
        /* <DEDUP_REMOVED lines=41> */
[----:B------:R-:W-:-:S07]  /*2c50*/  LOP3.LUT R9, R24, UR32, R53, 0x96, !PT ;  /* 0x0000002018097c12 */ /* 0x000fce000f8e9635 */
.L_x_2916:
[----:B------:R-:W-:Y:S05]  /*2c60*/  BSYNC.RECONVERGENT B2 ;  /* 0x0000000000027941 */ /* 0x000fea0003800200 */
.L_x_2915:
        /* <DEDUP_REMOVED lines=11> */
.L_x_2914:
[----:B------:R-:W-:Y:S05]  /*2d20*/  BSYNC.RECONVERGENT B1 ;  /* 0x0000000000017941 */ /* 0x000fea0003800200 */
.L_x_2913:
        /* <DEDUP_REMOVED lines=22> */
.L_x_2924:
        /* <DEDUP_REMOVED lines=13> */
.L_x_2926:
[----:B------:R-:W-:Y:S05]  /*2f60*/  BSYNC.RECONVERGENT B3 ;  /* 0x0000000000037941 */ /* 0x000fea0003800200 */
.L_x_2925:
        /* <DEDUP_REMOVED lines=42> */
.L_x_2923:
[----:B------:R-:W-:Y:S05]  /*3210*/  BSYNC.RECONVERGENT B2 ;  /* 0x0000000000027941 */ /* 0x000fea0003800200 */
.L_x_2922:
[----:B------:R-:W-:Y:S01]  /*3220*/  I2FP.F32.U32 R25, R44 ;  /* 0x0000002c00197245 */ /* 0x000fe20000201000 */
[----:B-----5:R-:W-:Y:S02]  /*3230*/  HADD2.F32 R44, -RZ, R23.H0_H0 ;  /* 0x20000017ff2c7230 */ /* 0x020fe40000004100 */
[----:B------:R-:W-:-:S03]  /*3240*/  IMAD.MOV.U32 R46, RZ, RZ, 0x2f800000 ;  /* 0x2f800000ff2e7424 */ /* 0x000fc600078e00ff */
[----:B------:R-:W-:Y:S01]  /*3250*/  FMUL.FTZ R44, R44, UR13 ;  /* 0x0000000d2c2c7c20 */ /* 0x000fe20008410000 */
[----:B------:R-:W-:Y:S01]  /*3260*/  FFMA.FTZ R25, R25, R46, 1.1641532182693481445e-10 ;  /* 0x2f00000019197423 */ /* 0x000fe2000001002e */
[----:B------:R-:W-:Y:S02]  /*3270*/  HADD2.F32 R46, -RZ, R27.H0_H0 ;  /* 0x2000001bff2e7230 */ /* 0x000fe40000004100 */
[----:B------:R-:W-:Y:S02]  /*3280*/  FMUL.FTZ R44, R44, UR12 ;  /* 0x0000000c2c2c7c20 */ /* 0x000fe40008410000 */
[----:B------:R-:W-:-:S04]  /*3290*/  FSETP.GTU.FTZ.AND P4, PT, R25, UR5, PT ;  /* 0x0000000519007c0b */ /* 0x000fc8000bf9c000 */
[----:B------:R-:W-:Y:S02]  /*32a0*/  FSEL R53, R44, RZ, !P4 ;  /* 0x000000ff2c357208 */ /* 0x000fe40006000000 */
[----:B------:R-:W-:-:S03]  /*32b0*/  SEL R44, RZ, 0x1, P4 ;  /* 0x00000001ff2c7807 */ /* 0x000fc60002000000 */
[----:B------:R-:W-:-:S07]  /*32c0*/  FADD.FTZ R53, R46, R53 ;  /* 0x000000352e357221 */ /* 0x000fce0000010000 */
.L_x_2921:
[----:B------:R-:W-:Y:S05]  /*32d0*/  BSYNC.RECONVERGENT B1 ;  /* 0x0000000000017941 */ /* 0x000fea0003800200 */
.L_x_2920:
        /* <DEDUP_REMOVED lines=22> */
.L_x_2931:
        /* <DEDUP_REMOVED lines=13> */
.L_x_2933:
[----:B------:R-:W-:Y:S05]  /*3510*/  BSYNC.RECONVERGENT B3 ;  /* 0x0000000000037941 */ /* 0x000fea0003800200 */
.L_x_2932:
        /* <DEDUP_REMOVED lines=39> */
[----:B------:R-:W-:Y:S01]  /*3790*/  MOV R6, R56 ;  /* 0x0000003800067202 */ /* 0x000fe20000000f00 */
[----:B------:R-:W-:Y:S01]  /*37a0*/  IMAD.MOV.U32 R59, RZ, RZ, R24 ;  /* 0x000000ffff3b7224 */ /* 0x000fe200078e0018 */
[----:B------:R-:W-:Y:S02]  /*37b0*/  LOP3.LUT R9, R46, UR32, R25, 0x96, !PT ;  /* 0x000000202e097c12 */ /* 0x000fe4000f8e9619 */
[----:B------:R-:W-:-:S07]  /*37c0*/  MOV R25, R66 ;  /* 0x0000004200197202 */ /* 0x000fce0000000f00 */
.L_x_2930:
[----:B------:R-:W-:Y:S05]  /*37d0*/  BSYNC.RECONVERGENT B2 ;  /* 0x0000000000027941 */ /* 0x000fea0003800200 */
.L_x_2929:
        /* <DEDUP_REMOVED lines=11> */
.L_x_2928:
[----:B------:R-:W-:Y:S05]  /*3890*/  BSYNC.RECONVERGENT B1 ;  /* 0x0000000000017941 */ /* 0x000fea0003800200 */
.L_x_2927:
[----:B------:R-:W-:Y:S02]  /*38a0*/  F2FP.F16.F32.PACK_AB R27, RZ, R52 ;  /* 0x00000034ff1b723e */ /* 0x000fe400000000ff */
[----:B------:R-:W-:Y:S02]  /*38b0*/  PRMT R26, R65, 0x5410, R26 ;  /* 0x00005410411a7816 */ /* 0x000fe4000000001a */
[----:B------:R-:W-:Y:S02]  /*38c0*/  PRMT R25, R62, 0x5410, R64 ;  /* 0x000054103e197816 */ /* 0x000fe40000000040 */
[----:B------:R-:W-:Y:S02]  /*38d0*/  PRMT R24, R60, 0x5410, R61 ;  /* 0x000054103c187816 */ /* 0x000fe4000000003d */
[----:B------:R-:W-:Y:S01]  /*38e0*/  PRMT R27, R63, 0x5410, R27 ;  /* 0x000054103f1b7816 */ /* 0x000fe2000000001b */
[----:B------:R-:W-:Y:S06]  /*38f0*/  BRA `(.L_x_2934) ;  /* 0x0000002800e07947 */ /* 0x000fec0003800000 */
.L_x_2877:
[----:B------:R-:W-:Y:S01]  /*3900*/  BSSY.RECONVERGENT B1, `(.L_x_2935) ;  /* 0x0000058000017945 */ /* 0x000fe20003800200 */
[----:B------:R-:W-:Y:S01]  /*3910*/  IMAD.MOV.U32 R29, RZ, RZ, RZ ;  /* 0x000000ffff1d7224 */ /* 0x000fe200078e00ff */
[----:B------:R-:W-:Y:S01]  /*3920*/  MOV R59, R46 ;  /* 0x0000002e003b7202 */ /* 0x000fe20000000f00 */
[----:B------:R-:W-:Y:S01]  /*3930*/  IMAD.MOV.U32 R24, RZ, RZ, R47 ;  /* 0x000000ffff187224 */ /* 0x000fe200078e002f */
[----:B------:R-:W-:Y:S06]  /*3940*/  @!P2 BRA `(.L_x_2936) ;  /* 0x00000004004ca947 */ /* 0x000fec0003800000 */
[----:B------:R-:W-:Y:S01]  /*3950*/  ISETP.NE.AND P3, PT, R47, 0x1, PT ;  /* 0x000000012f00780c */ /* 0x000fe20003f65270 */
[----:B------:R-:W-:Y:S01]  /*3960*/  BSSY.RECONVERGENT B2, `(.L_x_2937) ;  /* 0x0000048000027945 */ /* 0x000fe20003800200 */
[----:B------:R-:W-:Y:S01]  /*3970*/  MOV R24, 0x2 ;  /* 0x0000000200187802 */ /* 0x000fe20000000f00 */
[----:B------:R-:W-:Y:S01]  /*3980*/  IMAD.MOV.U32 R5, RZ, RZ, R6 ;  /* 0x000000ffff057224 */ /* 0x000fe200078e0006 */
[----:B------:R-:W-:-:S09]  /*3990*/  MOV R59, R46 ;  /* 0x0000002e003b7202 */ /* 0x000fd20000000f00 */
        /* <DEDUP_REMOVED lines=11> */
.L_x_2939:
        /* <DEDUP_REMOVED lines=13> */
.L_x_2941:
[----:B------:R-:W-:Y:S05]  /*3b20*/  BSYNC.RECONVERGENT B3 ;  /* 0x0000000000037941 */ /* 0x000fea0003800200 */
.L_x_2940:
        /* <DEDUP_REMOVED lines=43> */
.L_x_2938:
[----:B------:R-:W-:Y:S05]  /*3de0*/  BSYNC.RECONVERGENT B2 ;  /* 0x0000000000027941 */ /* 0x000fea0003800200 */
.L_x_2937:
        /* <DEDUP_REMOVED lines=9> */
.L_x_2936:
[----:B------:R-:W-:Y:S05]  /*3e80*/  BSYNC.RECONVERGENT B1 ;  /* 0x0000000000017941 */ /* 0x000fea0003800200 */
.L_x_2935:
        /* <DEDUP_REMOVED lines=18> */
.L_x_2946:
        /* <DEDUP_REMOVED lines=13> */
.L_x_2948:
[----:B------:R-:W-:Y:S05]  /*4080*/  BSYNC.RECONVERGENT B3 ;  /* 0x0000000000037941 */ /* 0x000fea0003800200 */
.L_x_2947:
        /* <DEDUP_REMOVED lines=43> */
.L_x_2945:
[----:B------:R-:W-:Y:S05]  /*4340*/  BSYNC.RECONVERGENT B2 ;  /* 0x0000000000027941 */ /* 0x000fea0003800200 */
.L_x_2944:
        /* <DEDUP_REMOVED lines=9> */
.L_x_2943:
[----:B------:R-:W-:Y:S05]  /*43e0*/  BSYNC.RECONVERGENT B1 ;  /* 0x0000000000017941 */ /* 0x000fea0003800200 */
.L_x_2942:
        /* <DEDUP_REMOVED lines=18> */
.L_x_2953:
        /* <DEDUP_REMOVED lines=13> */
.L_x_2955:
[----:B------:R-:W-:Y:S05]  /*45e0*/  BSYNC.RECONVERGENT B3 ;  /* 0x0000000000037941 */ /* 0x000fea0003800200 */
.L_x_2954:
        /* <DEDUP_REMOVED lines=43> */
.L_x_2952:
[----:B------:R-:W-:Y:S05]  /*48a0*/  BSYNC.RECONVERGENT B2 ;  /* 0x0000000000027941 */ /* 0x000fea0003800200 */
.L_x_2951:
        /* <DEDUP_REMOVED lines=9> */
.L_x_2950:
[----:B------:R-:W-:Y:S05]  /*4940*/  BSYNC.RECONVERGENT B1 ;  /* 0x0000000000017941 */ /* 0x000fea0003800200 */
.L_x_2949:
        /* <DEDUP_REMOVED lines=18> */
.L_x_2960:
        /* <DEDUP_REMOVED lines=13> */
.L_x_2962:
[----:B------:R-:W-:Y:S05]  /*4b40*/  BSYNC.RECONVERGENT B3 ;  /* 0x0000000000037941 */ /* 0x000fea0003800200 */
.L_x_2961:
        /* <DEDUP_REMOVED lines=43> */
.L_x_2959:
[----:B------:R-:W-:Y:S05]  /*4e00*/  BSYNC.RECONVERGENT B2 ;  /* 0x0000000000027941 */ /* 0x000fea0003800200 */
.L_x_2958:
        /* <DEDUP_REMOVED lines=9> */
.L_x_2957:
[----:B------:R-:W-:Y:S05]  /*4ea0*/  BSYNC.RECONVERGENT B1 ;  /* 0x0000000000017941 */ /* 0x000fea0003800200 */
.L_x_2956:
        /* <DEDUP_REMOVED lines=18> */
.L_x_2967:
        /* <DEDUP_REMOVED lines=13> */
.L_x_2969:
[----:B------:R-:W-:Y:S05]  /*50a0*/  BSYNC.RECONVERGENT B3 ;  /* 0x0000000000037941 */ /* 0x000fea0003800200 */
.L_x_2968:
        /* <DEDUP_REMOVED lines=43> */
.L_x_2966:
[----:B------:R-:W-:Y:S05]  /*5360*/  BSYNC.RECONVERGENT B2 ;  /* 0x0000000000027941 */ /* 0x000fea0003800200 */
.L_x_2965:
        /* <DEDUP_REMOVED lines=9> */
.L_x_2964:
[----:B------:R-:W-:Y:S05]  /*5400*/  BSYNC.RECONVERGENT B1 ;  /* 0x0000000000017941 */ /* 0x000fea0003800200 */
.L_x_2963:
        /* <DEDUP_REMOVED lines=18> */
.L_x_2974:
        /* <DEDUP_REMOVED lines=13> */
.L_x_2976:
[----:B------:R-:W-:Y:S05]  /*5600*/  BSYNC.RECONVERGENT B3 ;  /* 0x0000000000037941 */ /* 0x000fea0003800200 */
.L_x_2975:
        /* <DEDUP_REMOVED lines=43> */
.L_x_2973:
[----:B------:R-:W-:Y:S05]  /*58c0*/  BSYNC.RECONVERGENT B2 ;  /* 0x0000000000027941 */ /* 0x000fea0003800200 */
.L_x_2972:
        /* <DEDUP_REMOVED lines=9> */
.L_x_2971:
[----:B------:R-:W-:Y:S05]  /*5960*/  BSYNC.RECONVERGENT B1 ;  /* 0x0000000000017941 */ /* 0x000fea0003800200 */
.L_x_2970:
        /* <DEDUP_REMOVED lines=18> */
.L_x_2981:
        /* <DEDUP_REMOVED lines=13> */
.L_x_2983:
[----:B------:R-:W-:Y:S05]  /*5b60*/  BSYNC.RECONVERGENT B3 ;  /* 0x0000000000037941 */ /* 0x000fea0003800200 */
.L_x_2982:
        /* <DEDUP_REMOVED lines=43> */
.L_x_2980:
[----:B------:R-:W-:Y:S05]  /*5e20*/  BSYNC.RECONVERGENT B2 ;  /* 0x0000000000027941 */ /* 0x000fea0003800200 */
.L_x_2979:
        /* <DEDUP_REMOVED lines=9> */
.L_x_2978:
[----:B------:R-:W-:Y:S05]  /*5ec0*/  BSYNC.RECONVERGENT B1 ;  /* 0x0000000000017941 */ /* 0x000fea0003800200 */
.L_x_2977:
        /* <DEDUP_REMOVED lines=18> */
.L_x_2988:
        /* <DEDUP_REMOVED lines=13> */
.L_x_2990:
[----:B------:R-:W-:Y:S05]  /*60c0*/  BSYNC.RECONVERGENT B3 ;  /* 0x0000000000037941 */ /* 0x000fea0003800200 */
.L_x_2989:
        /* <DEDUP_REMOVED lines=43> */
.L_x_2987:
[----:B------:R-:W-:Y:S05]  /*6380*/  BSYNC.RECONVERGENT B2 ;  /* 0x0000000000027941 */ /* 0x000fea0003800200 */
.L_x_2986:
        /* <DEDUP_REMOVED lines=9> */
.L_x_2985:
[----:B------:R-:W-:Y:S05]  /*6420*/  BSYNC.RECONVERGENT B1 ;  /* 0x0000000000017941 */ /* 0x000fea0003800200 */
.L_x_2984:
[----:B------:R-:W-:Y:S02]  /*6430*/  F2FP.F16.F32.PACK_AB R27, RZ, R52 ;  /* 0x00000034ff1b723e */ /* 0x000fe400000000ff */
[----:B------:R-:W-:Y:S02]  /*6440*/  PRMT R26, R63, 0x5410, R64 ;  /* 0x000054103f1a7816 */ /* 0x000fe40000000040 */
[----:B------:R-:W-:Y:S02]  /*6450*/  PRMT R25, R62, 0x5410, R61 ;  /* 0x000054103e197816 */ /* 0x000fe4000000003d */
[----:B------:R-:W-:Y:S02]  /*6460*/  PRMT R24, R60, 0x5410, R57 ;  /* 0x000054103c187816 */ /* 0x000fe40000000039 */
[----:B------:R-:W-:-:S07]  /*6470*/  PRMT R27, R56, 0x5410, R27 ;  /* 0x00005410381b7816 */ /* 0x000fce000000001b */
.L_x_2934:
[----:B------:R-:W0:Y:S01]  /*6480*/  LDC.64 R70, c[0x0][0x3a8] ;  /* 0x0000ea00ff467b82 */ /* 0x000e220000000a00 */
[----:B------:R-:W-:Y:S01]  /*6490*/  BSSY.RECONVERGENT B1, `(.L_x_2991) ;  /* 0x0000019000017945 */ /* 0x000fe20003800200 */
[----:B0-----:R-:W-:-:S05]  /*64a0*/  IMAD.WIDE.U32 R56, R58, 0x10, R70 ;  /* 0x000000103a387825 */ /* 0x001fca00078e0046 */
[----:B------:R0:W-:Y:S02]  /*64b0*/  STG.E.128 desc[UR8][R56.64], R24 ;  /* 0x0000001838007986 */ /* 0x0001e4000c101d08 */
[----:B0-----:R-:W-:Y:S01]  /*64c0*/  VIADD R57, R55, 0x20 ;  /* 0x0000002037397836 */ /* 0x001fe20000000000 */
[----:B------:R-:W-:Y:S06]  /*64d0*/  @!P2 BRA `(.L_x_2992) ;  /* 0x000000000050a947 */ /* 0x000fec0003800000 */
[----:B------:R-:W-:Y:S02]  /*64e0*/  SHF.L.U32 R24, R44, 0x10, RZ ;  /* 0x000000102c187819 */ /* 0x000fe400000006ff */
[----:B------:R-:W-:Y:S02]  /*64f0*/  LOP3.LUT R26, R45, 0xffff, RZ, 0xc0, !PT ;  /* 0x0000ffff2d1a7812 */ /* 0x000fe400078ec0ff */
[----:B------:R-:W-:Y:S02]  /*6500*/  LOP3.LUT R61, R24, 0xff0000, RZ, 0xc0, !PT ;  /* 0x00ff0000183d7812 */ /* 0x000fe400078ec0ff */
[----:B------:R-:W0:Y:S01]  /*6510*/  LDC.64 R24, c[0x0][0x3b0] ;  /* 0x0000ec00ff187b82 */ /* 0x000e220000000a00 */
[----:B------:R-:W-:Y:S02]  /*6520*/  PRMT R27, R43, 0x7104, RZ ;  /* 0x000071042b1b7816 */ /* 0x000fe400000000ff */
[----:B------:R-:W-:Y:S02]  /*6530*/  PRMT R26, R61, 0x4210, R26 ;  /* 0x000042103d1a7816 */ /* 0x000fe4000000001a */
[----:B------:R-:W-:-:S02]  /*6540*/  LOP3.LUT R62, R2, 0xff, RZ, 0xc0, !PT ;  /* 0x000000ff023e7812 */ /* 0x000fc400078ec0ff */
[----:B------:R-:W-:Y:S02]  /*6550*/  LOP3.LUT R27, R26, 0xff00, R27, 0xf8, !PT ;  /* 0x0000ff001a1b7812 */ /* 0x000fe400078ef81b */
[----:B------:R-:W-:Y:S01]  /*6560*/  LOP3.LUT R60, R3, 0xff, RZ, 0xc0, !PT ;  /* 0x000000ff033c7812 */ /* 0x000fe200078ec0ff */
[----:B------:R-:W-:Y:S01]  /*6570*/  IMAD.WIDE.U32 R62, R62, 0x1000000, RZ ;  /* 0x010000003e3e7825 */ /* 0x000fe200078e00ff */
[----:B------:R-:W-:Y:S02]  /*6580*/  LOP3.LUT R26, R4, 0xff, RZ, 0xc0, !PT ;  /* 0x000000ff041a7812 */ /* 0x000fe400078ec0ff */
[----:B------:R-:W-:Y:S01]  /*6590*/  LOP3.LUT R65, R27, 0xff, R0, 0xf8, !PT ;  /* 0x000000ff1b417812 */ /* 0x000fe200078ef800 */
[----:B------:R-:W-:-:S04]  /*65a0*/  IMAD.WIDE.U32 R60, R60, 0x10000, RZ ;  /* 0x000100003c3c7825 */ /* 0x000fc800078e00ff */
[----:B------:R-:W-:Y:S01]  /*65b0*/  IMAD.WIDE.U32 R26, R26, 0x100, RZ ;  /* 0x000001001a1a7825 */ /* 0x000fe200078e00ff */
[----:B------:R-:W-:Y:S02]  /*65c0*/  LOP3.LUT R61, R61, R65, R63, 0xfe, !PT ;  /* 0x000000413d3d7212 */ /* 0x000fe400078efe3f */
[----:B------:R-:W-:Y:S01]  /*65d0*/  LOP3.LUT R60, R26, R62, R60, 0xfe, !PT ;  /* 0x0000003e1a3c7212 */ /* 0x000fe200078efe3c */
[----:B0-----:R-:W-:Y:S01]  /*65e0*/  IMAD.WIDE.U32 R24, R55, 0x8, R24 ;  /* 0x0000000837187825 */ /* 0x001fe200078e0018 */
[----:B------:R-:W-:Y:S02]  /*65f0*/  LOP3.LUT R27, R61, R27, RZ, 0xfc, !PT ;  /* 0x0000001b3d1b7212 */ /* 0x000fe400078efcff */
[----:B------:R-:W-:-:S05]  /*6600*/  LOP3.LUT R26, R60, 0xff, R5, 0xf8, !PT ;  /* 0x000000ff3c1a7812 */ /* 0x000fca00078ef805 */
[----:B------:R0:W-:Y:S02]  /*6610*/  STG.E.64 desc[UR8][R24.64], R26 ;  /* 0x0000001a18007986 */ /* 0x0001e4000c101b08 */
.L_x_2992:
[----:B------:R-:W-:Y:S05]  /*6620*/  BSYNC.RECONVERGENT B1 ;  /* 0x0000000000017941 */ /* 0x000fea0003800200 */
.L_x_2991:
[----:B------:R-:W-:Y:S04]  /*6630*/  BSSY.RECONVERGENT B1, `(.L_x_2993) ;  /* 0x0000005000017945 */ /* 0x000fe80003800200 */
[----:B------:R-:W-:Y:S05]  /*6640*/  @!P2 BRA `(.L_x_2994) ;  /* 0x00000000000ca947 */ /* 0x000fea0003800000 */
[----:B-----5:R-:W1:Y:S02]  /*6650*/  LDC.64 R20, c[0x0][0x390] ;  /* 0x0000e400ff147b82 */ /* 0x020e640000000a00 */
[----:B-1----:R-:W-:-:S06]  /*6660*/  IMAD.WIDE.U32 R20, R57, 0x10, R20 ;  /* 0x0000001039147825 */ /* 0x002fcc00078e0014 */
[----:B------:R-:W5:Y:S02]  /*6670*/  LDG.E.128 R20, desc[UR8][R20.64] ;  /* 0x0000000814147981 */ /* 0x000f64000c1e1d00 */
.L_x_2994:
[----:B------:R-:W-:Y:S05]  /*6680*/  BSYNC.RECONVERGENT B1 ;  /* 0x0000000000017941 */ /* 0x000fea0003800200 */
.L_x_2993:
[----:B------:R-:W-:Y:S01]  /*6690*/  VIADD R56, R58, 0x20 ;  /* 0x000000203a387836 */ /* 0x000fe20000000000 */
[----:B------:R-:W-:Y:S06]  /*66a0*/  @!P0 BRA `(.L_x_2995) ;  /* 0x0000002c00988947 */ /* 0x000fec0003800000 */
[----:B0-----:R-:W0:Y:S02]  /*66b0*/  LDC.64 R24, c[0x0][0x3a0] ;  /* 0x0000e800ff187b82 */ /* 0x001e240000000a00 */
        /* <DEDUP_REMOVED lines=24> */
.L_x_3000:
        /* <DEDUP_REMOVED lines=13> */
.L_x_3002:
[----:B------:R-:W-:Y:S05]  /*6910*/  BSYNC.RECONVERGENT B3 ;  /* 0x0000000000037941 */ /* 0x000fea0003800200 */
.L_x_3001:
        /* <DEDUP_REMOVED lines=43> */
.L_x_2999:
[----:B------:R-:W-:Y:S05]  /*6bd0*/  BSYNC.RECONVERGENT B2 ;  /* 0x0000000000027941 */ /* 0x000fea0003800200 */
.L_x_2998:
        /* <DEDUP_REMOVED lines=11> */
.L_x_2997:
[----:B------:R-:W-:Y:S05]  /*6c90*/  BSYNC.RECONVERGENT B1 ;  /* 0x0000000000017941 */ /* 0x000fea0003800200 */
.L_x_2996:
        /* <DEDUP_REMOVED lines=22> */
.L_x_3007:
        /* <DEDUP_REMOVED lines=13> */
.L_x_3009:
[----:B------:R-:W-:Y:S05]  /*6ed0*/  BSYNC.RECONVERGENT B3 ;  /* 0x0000000000037941 */ /* 0x000fea0003800200 */
.L_x_3008:
        /* <DEDUP_REMOVED lines=42> */
.L_x_3006:
[----:B------:R-:W-:Y:S05]  /*7180*/  BSYNC.RECONVERGENT B2 ;  /* 0x0000000000027941 */ /* 0x000fea0003800200 */
.L_x_3005:
        /* <DEDUP_REMOVED lines=11> */
.L_x_3004:
[----:B------:R-:W-:Y:S05]  /*7240*/  BSYNC.RECONVERGENT B1 ;  /* 0x0000000000017941 */ /* 0x000fea0003800200 */
.L_x_3003:
        /* <DEDUP_REMOVED lines=22> */
.L_x_3014:
        /* <DEDUP_REMOVED lines=13> */
.L_x_3016:
[----:B------:R-:W-:Y:S05]  /*7480*/  BSYNC.RECONVERGENT B3 ;  /* 0x0000000000037941 */ /* 0x000fea0003800200 */
.L_x_3015:
        /* <DEDUP_REMOVED lines=41> */
[----:B------:R-:W-:Y:S01]  /*7720*/  HFMA2 R46, -RZ, RZ, 0, 0 ;  /* 0x00000000ff2e7431 */ /* 0x000fe200000001ff */
[----:B------:R-:W-:-:S07]  /*7730*/  LOP3.LUT R9, R58, UR32, R47, 0x96, !PT ;  /* 0x000000203a097c12 */ /* 0x000fce000f8e962f */
.L_x_3013:
[----:B------:R-:W-:Y:S05]  /*7740*/  BSYNC.RECONVERGENT B2 ;  /* 0x0000000000027941 */ /* 0x000fea0003800200 */
.L_x_3012:
        /* <DEDUP_REMOVED lines=11> */
.L_x_3011:
[----:B------:R-:W-:Y:S05]  /*7800*/  BSYNC.RECONVERGENT B1 ;  /* 0x0000000000017941 */ /* 0x000fea0003800200 */
.L_x_3010:
        /* <DEDUP_REMOVED lines=22> */
.L_x_3021:
        /* <DEDUP_REMOVED lines=13> */
.L_x_3023:
[----:B------:R-:W-:Y:S05]  /*7a40*/  BSYNC.RECONVERGENT B3 ;  /* 0x0000000000037941 */ /* 0x000fea0003800200 */
.L_x_3022:
        /* <DEDUP_REMOVED lines=38> */
[----:B------:R-:W-:Y:S01]  /*7cb0*/  IMAD.WIDE.U32 R46, R2, -0x2daee0ad, RZ ;  /* 0xd2511f53022e7825 */ /* 0x000fe200078e00ff */
[----:B------:R-:W-:-:S03]  /*7cc0*/  MOV R2, R61 ;  /* 0x0000003d00027202 */ /* 0x000fc60000000f00 */
[----:B------:R-:W-:Y:S01]  /*7cd0*/  IMAD.MOV.U32 R64, RZ, RZ, R46 ;  /* 0x000000ffff407224 */ /* 0x000fe200078e002e */
[----:B------:R-:W-:Y:S01]  /*7ce0*/  LOP3.LUT R9, R62, UR32, R47, 0x96, !PT ;  /* 0x000000203e097c12 */ /* 0x000fe2000f8e962f */
[----:B------:R-:W-:-:S07]  /*7cf0*/  IMAD.MOV.U32 R47, RZ, RZ, RZ ;  /* 0x000000ffff2f7224 */ /* 0x000fce00078e00ff */
.L_x_3020:
[----:B------:R-:W-:Y:S05]  /*7d00*/  BSYNC.RECONVERGENT B2 ;  /* 0x0000000000027941 */ /* 0x000fea0003800200 */
.L_x_3019:
        /* <DEDUP_REMOVED lines=11> */
.L_x_3018:
[----:B------:R-:W-:Y:S05]  /*7dc0*/  BSYNC.RECONVERGENT B1 ;  /* 0x0000000000017941 */ /* 0x000fea0003800200 */
.L_x_3017:
        /* <DEDUP_REMOVED lines=22> */
.L_x_3028:
        /* <DEDUP_REMOVED lines=13> */
.L_x_3030:
[----:B------:R-:W-:Y:S05]  /*8000*/  BSYNC.RECONVERGENT B3 ;  /* 0x0000000000037941 */ /* 0x000fea0003800200 */
.L_x_3029:
        /* <DEDUP_REMOVED lines=40> */
[----:B------:R-:W-:Y:S01]  /*8290*/  IMAD.MOV.U32 R0, RZ, RZ, R64 ;  /* 0x000000ffff007224 */ /* 0x000fe200078e0040 */
[----:B------:R-:W-:Y:S02]  /*82a0*/  LOP3.LUT R9, R62, UR32, R47, 0x96, !PT ;  /* 0x000000203e097c12 */ /* 0x000fe4000f8e962f */
[----:B------:R-:W-:-:S07]  /*82b0*/  MOV R63, R46 ;  /* 0x0000002e003f7202 */ /* 0x000fce0000000f00 */
.L_x_3027:
[----:B------:R-:W-:Y:S05]  /*82c0*/  BSYNC.RECONVERGENT B2 ;  /* 0x0000000000027941 */ /* 0x000fea0003800200 */
.L_x_3026:
[----:B------:R-:W-:Y:S01]  /*82d0*/  I2FP.F32.U32 R0, R0 ;  /* 0x0000000000007245 */ /* 0x000fe20000201000 */
[----:B-----5:R-:W-:Y:S02]  /*82e0*/  HADD2.F32 R46, -RZ, R22.H0_H0 ;  /* 0x20000016ff2e7230 */ /* 0x020fe40000004100 */
[----:B------:R-:W-:-:S03]  /*82f0*/  IMAD.MOV.U32 R47, RZ, RZ, 0x2f800000 ;  /* 0x2f800000ff2f7424 */ /* 0x000fc600078e00ff */
[----:B------:R-:W-:Y:S01]  /*8300*/  FMUL.FTZ R46, R46, UR13 ;  /* 0x0000000d2e2e7c20 */ /* 0x000fe20008410000 */
[----:B------:R-:W-:-:S03]  /*8310*/  FFMA.FTZ R0, R0, R47, 1.1641532182693481445e-10 ;  /* 0x2f00000000007423 */ /* 0x000fc6000001002f */
[----:B------:R-:W-:Y:S02]  /*8320*/  FMUL.FTZ R46, R46, UR12 ;  /* 0x0000000c2e2e7c20 */ /* 0x000fe40008410000 */
[----:B------:R-:W-:Y:S01]  /*8330*/  FSETP.GTU.FTZ.AND P3, PT, R0, UR5, PT ;  /* 0x0000000500007c0b */ /* 0x000fe2000bf7c000 */
[----:B------:R-:W-:-:S03]  /*8340*/  HADD2.F32 R0, -RZ, R26.H0_H0 ;  /* 0x2000001aff007230 */ /* 0x000fc60000004100 */
[----:B------:R-:W-:-:S05]  /*8350*/  FSEL R61, R46, RZ, !P3 ;  /* 0x000000ff2e3d7208 */ /* 0x000fca0005800000 */
[----:B------:R-:W-:Y:S01]  /*8360*/  FADD.FTZ R61, R0, R61 ;  /* 0x0000003d003d7221 */ /* 0x000fe20000010000 */
[----:B------:R-:W-:-:S07]  /*8370*/  SEL R0, RZ, 0x1, P3 ;  /* 0x00000001ff007807 */ /* 0x000fce0001800000 */
.L_x_3025:
[----:B------:R-:W-:Y:S05]  /*8380*/  BSYNC.RECONVERGENT B1 ;  /* 0x0000000000017941 */ /* 0x000fea0003800200 */
.L_x_3024:
        /* <DEDUP_REMOVED lines=22> */
.L_x_3035:
        /* <DEDUP_REMOVED lines=13> */
.L_x_3037:
[----:B------:R-:W-:Y:S05]  /*85c0*/  BSYNC.RECONVERGENT B3 ;  /* 0x0000000000037941 */ /* 0x000fea0003800200 */
.L_x_3036:
        /* <DEDUP_REMOVED lines=38> */
[----:B------:R-:W-:-:S04]  /*8830*/  IMAD.WIDE.U32 R68, R69, -0x326172a9, RZ ;  /* 0xcd9e8d5745447825 */ /* 0x000fc800078e00ff */
[----:B------:R-:W-:Y:S01]  /*8840*/  IMAD.MOV.U32 R47, RZ, RZ, R46 ;  /* 0x000000ffff2f7224 */ /* 0x000fe200078e002e */
[----:B------:R-:W-:Y:S01]  /*8850*/  LOP3.LUT R8, R8, UR31, R69, 0x96, !PT ;  /* 0x0000001f08087c12 */ /* 0x000fe2000f8e9645 */
[----:B------:R-:W-:Y:S01]  /*8860*/  IMAD.MOV.U32 R46, RZ, RZ, RZ ;  /* 0x000000ffff2e7224 */ /* 0x000fe200078e00ff */
[----:B------:R-:W-:-:S07]  /*8870*/  MOV R6, R68 ;  /* 0x0000004400067202 */ /* 0x000fce0000000f00 */
.L_x_3034:
[----:B------:R-:W-:Y:S05]  /*8880*/  BSYNC.RECONVERGENT B2 ;  /* 0x0000000000027941 */ /* 0x000fea0003800200 */
.L_x_3033:
[----:B------:R-:W-:Y:S01]  /*8890*/  I2FP.F32.U32 R43, R43 ;  /* 0x0000002b002b7245 */ /* 0x000fe20000201000 */
[----:B------:R-:W-:-:S05]  /*88a0*/  HFMA2 R62, -RZ, RZ, 0.1171875, 0 ;  /* 0x2f800000ff3e7431 */ /* 0x000fca00000001ff */
[----:B------:R-:W-:Y:S01]  /*88b0*/  FFMA.FTZ R43, R43, R62, 1.1641532182693481445e-10 ;  /* 0x2f0000002b2b7423 */ /* 0x000fe2000001003e */
[----:B-----5:R-:W-:-:S04]  /*88c0*/  HADD2.F32 R62, -RZ, R22.H1_H1 ;  /* 0x30000016ff3e7230 */ /* 0x020fc80000004100 */
[----:B------:R-:W-:Y:S01]  /*88d0*/  FSETP.GTU.FTZ.AND P3, PT, R43, UR5, PT ;  /* 0x000000052b007c0b */ /* 0x000fe2000bf7c000 */
[----:B------:R-:W-:Y:S01]  /*88e0*/  FMUL.FTZ R62, R62, UR13 ;  /* 0x0000000d3e3e7c20 */ /* 0x000fe20008410000 */
[----:B------:R-:W-:-:S03]  /*88f0*/  HADD2.F32 R43, -RZ, R26.H1_H1 ;  /* 0x3000001aff2b7230 */ /* 0x000fc60000004100 */
[----:B------:R-:W-:-:S05]  /*8900*/  FMUL.FTZ R62, R62, UR12 ;  /* 0x0000000c3e3e7c20 */ /* 0x000fca0008410000 */
[----:B------:R-:W-:-:S05]  /*8910*/  FSEL R62, R62, RZ, !P3 ;  /* 0x000000ff3e3e7208 */ /* 0x000fca0005800000 */
[----:B------:R-:W-:Y:S01]  /*8920*/  FADD.FTZ R62, R43, R62 ;  /* 0x0000003e2b3e7221 */ /* 0x000fe20000010000 */
[----:B------:R-:W-:-:S07]  /*8930*/  SEL R43, RZ, 0x1, P3 ;  /* 0x00000001ff2b7807 */ /* 0x000fce0001800000 */
.L_x_3032:
[----:B------:R-:W-:Y:S05]  /*8940*/  BSYNC.RECONVERGENT B1 ;  /* 0x0000000000017941 */ /* 0x000fea0003800200 */
.L_x_3031:
        /* <DEDUP_REMOVED lines=22> */
.L_x_3042:
        /* <DEDUP_REMOVED lines=13> */
.L_x_3044:
[----:B------:R-:W-:Y:S05]  /*8b80*/  BSYNC.RECONVERGENT B3 ;  /* 0x0000000000037941 */ /* 0x000fea0003800200 */
.L_x_3043:
        /* <DEDUP_REMOVED lines=41> */
[----:B------:R-:W-:-:S07]  /*8e20*/  IMAD.MOV.U32 R69, RZ, RZ, RZ ;  /* 0x000000ffff457224 */ /* 0x000fce00078e00ff */
.L_x_3041:
[----:B------:R-:W-:Y:S05]  /*8e30*/  BSYNC.RECONVERGENT B2 ;  /* 0x0000000000027941 */ /* 0x000fea0003800200 */
.L_x_3040:
        /* <DEDUP_REMOVED lines=8> */
[----:B------:R-:W-:-:S05]  /*8ec0*/  FSEL R63, R46, RZ, !P3 ;  /* 0x000000ff2e3f7208 */ /* 0x000fca0005800000 */
[----:B------:R-:W-:Y:S01]  /*8ed0*/  FADD.FTZ R63, R44, R63 ;  /* 0x0000003f2c3f7221 */ /* 0x000fe20000010000 */
[----:B------:R-:W-:-:S07]  /*8ee0*/  SEL R44, RZ, 0x1, P3 ;  /* 0x00000001ff2c7807 */ /* 0x000fce0001800000 */
.L_x_3039:
[----:B------:R-:W-:Y:S05]  /*8ef0*/  BSYNC.RECONVERGENT B1 ;  /* 0x0000000000017941 */ /* 0x000fea0003800200 */
.L_x_3038:
        /* <DEDUP_REMOVED lines=22> */
.L_x_3049:
        /* <DEDUP_REMOVED lines=13> */
.L_x_3051:
[----:B------:R-:W-:Y:S05]  /*9130*/  BSYNC.RECONVERGENT B3 ;  /* 0x0000000000037941 */ /* 0x000fea0003800200 */
.L_x_3050:
        /* <DEDUP_REMOVED lines=42> */
.L_x_3048:
[----:B------:R-:W-:Y:S05]  /*93e0*/  BSYNC.RECONVERGENT B2 ;  /* 0x0000000000027941 */ /* 0x000fea0003800200 */
.L_x_3047:
[----:B------:R-:W-:Y:S01]  /*93f0*/  I2FP.F32.U32 R45, R45 ;  /* 0x0000002d002d7245 */ /* 0x000fe20000201000 */
[----:B------:R-:W-:Y:S02]  /*9400*/  HFMA2 R64, -RZ, RZ, 0.1171875, 0 ;  /* 0x2f800000ff407431 */ /* 0x000fe400000001ff */
[----:B------:R-:W-:-:S03]  /*9410*/  HADD2.F32 R27, -RZ, R27.H1_H1 ;  /* 0x3000001bff1b7230 */ /* 0x000fc60000004100 */
[----:B------:R-:W-:-:S05]  /*9420*/  FFMA.FTZ R45, R45, R64, 1.1641532182693481445e-10 ;  /* 0x2f0000002d2d7423 */ /* 0x000fca0000010040 */
[----:B------:R-:W-:Y:S01]  /*9430*/  FSETP.GTU.FTZ.AND P0, PT, R45, UR5, PT ;  /* 0x000000052d007c0b */ /* 0x000fe2000bf1c000 */
[----:B-----5:R-:W-:-:S05]  /*9440*/  HADD2.F32 R45, -RZ, R23.H1_H1 ;  /* 0x30000017ff2d7230 */ /* 0x020fca0000004100 */
[----:B------:R-:W-:-:S04]  /*9450*/  FMUL.FTZ R45, R45, UR13 ;  /* 0x0000000d2d2d7c20 */ /* 0x000fc80008410000 */
[----:B------:R-:W-:-:S05]  /*9460*/  FMUL.FTZ R45, R45, UR12 ;  /* 0x0000000c2d2d7c20 */ /* 0x000fca0008410000 */
[----:B------:R-:W-:Y:S02]  /*9470*/  FSEL R64, R45, RZ, !P0 ;  /* 0x000000ff2d407208 */ /* 0x000fe40004000000 */
[----:B------:R-:W-:-:S03]  /*9480*/  SEL R45, RZ, 0x1, P0 ;  /* 0x00000001ff2d7807 */ /* 0x000fc60000000000 */
[----:B------:R-:W-:-:S07]  /*9490*/  FADD.FTZ R64, R27, R64 ;  /* 0x000000401b407221 */ /* 0x000fce0000010000 */
.L_x_3046:
[----:B------:R-:W-:Y:S05]  /*94a0*/  BSYNC.RECONVERGENT B1 ;  /* 0x0000000000017941 */ /* 0x000fea0003800200 */
.L_x_3045:
[----:B------:R-:W-:Y:S02]  /*94b0*/  F2FP.F16.F32.PACK_AB R27, RZ, R64 ;  /* 0x00000040ff1b723e */ /* 0x000fe400000000ff */
[----:B------:R-:W-:Y:S02]  /*94c0*/  PRMT R26, R67, 0x5410, R26 ;  /* 0x00005410431a7816 */ /* 0x000fe4000000001a */
[----:B------:R-:W-:Y:S02]  /*94d0*/  PRMT R25, R65, 0x5410, R25 ;  /* 0x0000541041197816 */ /* 0x000fe40000000019 */
[----:B------:R-:W-:Y:S02]  /*94e0*/  PRMT R24, R60, 0x5410, R24 ;  /* 0x000054103c187816 */ /* 0x000fe40000000018 */
[----:B------:R-:W-:Y:S01]  /*94f0*/  PRMT R27, R66, 0x5410, R27 ;  /* 0x00005410421b7816 */ /* 0x000fe2000000001b */
[----:B------:R-:W-:Y:S06]  /*9500*/  BRA `(.L_x_3052) ;  /* 0x0000002800dc7947 */ /* 0x000fec0003800000 */
.L_x_2995:
[----:B------:R-:W-:Y:S01]  /*9510*/  BSSY.RECONVERGENT B1, `(.L_x_3053) ;  /* 0x0000057000017945 */ /* 0x000fe20003800200 */
[----:B------:R-:W-:Y:S01]  /*9520*/  IMAD.MOV.U32 R55, RZ, RZ, RZ ;  /* 0x000000ffff377224 */ /* 0x000fe200078e00ff */
[----:B------:R-:W-:Y:S01]  /*9530*/  MOV R46, R59 ;  /* 0x0000003b002e7202 */ /* 0x000fe20000000f00 */
[----:B0-----:R-:W-:Y:S01]  /*9540*/  IMAD.MOV.U32 R24, RZ, RZ, R47 ;  /* 0x000000ffff187224 */ /* 0x001fe200078e002f */
        /* <DEDUP_REMOVED lines=17> */
.L_x_3057:
        /* <DEDUP_REMOVED lines=13> */
.L_x_3059:
[----:B------:R-:W-:Y:S05]  /*9730*/  BSYNC.RECONVERGENT B3 ;  /* 0x0000000000037941 */ /* 0x000fea0003800200 */
.L_x_3058:
        /* <DEDUP_REMOVED lines=42> */
.L_x_3056:
[----:B------:R-:W-:Y:S05]  /*99e0*/  BSYNC.RECONVERGENT B2 ;  /* 0x0000000000027941 */ /* 0x000fea0003800200 */
.L_x_3055:
        /* <DEDUP_REMOVED lines=9> */
.L_x_3054:
[----:B------:R-:W-:Y:S05]  /*9a80*/  BSYNC.RECONVERGENT B1 ;  /* 0x0000000000017941 */ /* 0x000fea0003800200 */
.L_x_3053:
        /* <DEDUP_REMOVED lines=18> */
.L_x_3064:
        /* <DEDUP_REMOVED lines=13> */
.L_x_3066:
[----:B------:R-:W-:Y:S05]  /*9c80*/  BSYNC.RECONVERGENT B3 ;  /* 0x0000000000037941 */ /* 0x000fea0003800200 */
.L_x_3065:
        /* <DEDUP_REMOVED lines=43> */
.L_x_3063:
[----:B------:R-:W-:Y:S05]  /*9f40*/  BSYNC.RECONVERGENT B2 ;  /* 0x0000000000027941 */ /* 0x000fea0003800200 */
.L_x_3062:
        /* <DEDUP_REMOVED lines=9> */
.L_x_3061:
[----:B------:R-:W-:Y:S05]  /*9fe0*/  BSYNC.RECONVERGENT B1 ;  /* 0x0000000000017941 */ /* 0x000fea0003800200 */
.L_x_3060:
        /* <DEDUP_REMOVED lines=18> */
.L_x_3071:
        /* <DEDUP_REMOVED lines=13> */
.L_x_3073:
[----:B------:R-:W-:Y:S05]  /*a1e0*/  BSYNC.RECONVERGENT B3 ;  /* 0x0000000000037941 */ /* 0x000fea0003800200 */
.L_x_3072:
        /* <DEDUP_REMOVED lines=43> */
.L_x_3070:
[----:B------:R-:W-:Y:S05]  /*a4a0*/  BSYNC.RECONVERGENT B2 ;  /* 0x0000000000027941 */ /* 0x000fea0003800200 */
.L_x_3069:
        /* <DEDUP_REMOVED lines=9> */
.L_x_3068:
[----:B------:R-:W-:Y:S05]  /*a540*/  BSYNC.RECONVERGENT B1 ;  /* 0x0000000000017941 */ /* 0x000fea0003800200 */
.L_x_3067:
        /* <DEDUP_REMOVED lines=18> */
.L_x_3078:
        /* <DEDUP_REMOVED lines=13> */
.L_x_3080:
[----:B------:R-:W-:Y:S05]  /*a740*/  BSYNC.RECONVERGENT B3 ;  /* 0x0000000000037941 */ /* 0x000fea0003800200 */
.L_x_3079:
        /* <DEDUP_REMOVED lines=43> */
.L_x_3077:
[----:B------:R-:W-:Y:S05]  /*aa00*/  BSYNC.RECONVERGENT B2 ;  /* 0x0000000000027941 */ /* 0x000fea0003800200 */
.L_x_3076:
        /* <DEDUP_REMOVED lines=9> */
.L_x_3075:
[----:B------:R-:W-:Y:S05]  /*aaa0*/  BSYNC.RECONVERGENT B1 ;  /* 0x0000000000017941 */ /* 0x000fea0003800200 */
.L_x_3074:
        /* <DEDUP_REMOVED lines=18> */
.L_x_3085:
        /* <DEDUP_REMOVED lines=13> */
.L_x_3087:
[----:B------:R-:W-:Y:S05]  /*aca0*/  BSYNC.RECONVERGENT B3 ;  /* 0x0000000000037941 */ /* 0x000fea0003800200 */
.L_x_3086:
        /* <DEDUP_REMOVED lines=43> */
.L_x_3084:
[----:B------:R-:W-:Y:S05]  /*af60*/  BSYNC.RECONVERGENT B2 ;  /* 0x0000000000027941 */ /* 0x000fea0003800200 */
.L_x_3083:
        /* <DEDUP_REMOVED lines=9> */
.L_x_3082:
[----:B------:R-:W-:Y:S05]  /*b000*/  BSYNC.RECONVERGENT B1 ;  /* 0x0000000000017941 */ /* 0x000fea0003800200 */
.L_x_3081:
        /* <DEDUP_REMOVED lines=18> */
.L_x_3092:
        /* <DEDUP_REMOVED lines=13> */
.L_x_3094:
[----:B------:R-:W-:Y:S05]  /*b200*/  BSYNC.RECONVERGENT B3 ;  /* 0x0000000000037941 */ /* 0x000fea0003800200 */
.L_x_3093:
        /* <DEDUP_REMOVED lines=41> */
[----:B------:R-:W-:Y:S01]  /*b4a0*/  LOP3.LUT R9, R62, UR32, R27, 0x96, !PT ;  /* 0x000000203e097c12 */ /* 0x000fe2000f8e961b */
[----:B------:R-:W-:-:S07]  /*b4b0*/  HFMA2 R27, -RZ, RZ, 0, 0 ;  /* 0x00000000ff1b7431 */ /* 0x000fce00000001ff */
.L_x_3091:
[----:B------:R-:W-:Y:S05]  /*b4c0*/  BSYNC.RECONVERGENT B2 ;  /* 0x0000000000027941 */ /* 0x000fea0003800200 */
.L_x_3090:
[----:B------:R-:W-:Y:S01]  /*b4d0*/  I2FP.F32.U32 R26, R43 ;  /* 0x0000002b001a7245 */ /* 0x000fe20000201000 */
[----:B------:R-:W-:-:S04]  /*b4e0*/  IMAD.MOV.U32 R43, RZ, RZ, 0x2f800000 ;  /* 0x2f800000ff2b7424 */ /* 0x000fc800078e00ff */
[----:B------:R-:W-:Y:S01]  /*b4f0*/  FFMA.FTZ R26, R26, R43, 1.1641532182693481445e-10 ;  /* 0x2f0000001a1a7423 */ /* 0x000fe2000001002b */
[----:B-----5:R-:W-:-:S04]  /*b500*/  HADD2.F32 R43, -RZ, R22.H1_H1 ;  /* 0x30000016ff2b7230 */ /* 0x020fc80000004100 */
[----:B------:R-:W-:Y:S01]  /*b510*/  FSETP.GTU.FTZ.AND P0, PT, R26, UR5, PT ;  /* 0x000000051a007c0b */ /* 0x000fe2000bf1c000 */
[----:B------:R-:W-:-:S04]  /*b520*/  FMUL.FTZ R43, R43, UR13 ;  /* 0x0000000d2b2b7c20 */ /* 0x000fc80008410000 */
[----:B------:R-:W-:Y:S01]  /*b530*/  FMUL.FTZ R62, R43, UR12 ;  /* 0x0000000c2b3e7c20 */ /* 0x000fe20008410000 */
[----:B------:R-:W-:-:S04]  /*b540*/  SEL R43, RZ, 0x1, P0 ;  /* 0x00000001ff2b7807 */ /* 0x000fc80000000000 */
[----:B------:R-:W-:-:S07]  /*b550*/  FSEL R62, R62, RZ, !P0 ;  /* 0x000000ff3e3e7208 */ /* 0x000fce0004000000 */
.L_x_3089:
[----:B------:R-:W-:Y:S05]  /*b560*/  BSYNC.RECONVERGENT B1 ;  /* 0x0000000000017941 */ /* 0x000fea0003800200 */
.L_x_3088:
        /* <DEDUP_REMOVED lines=18> */
.L_x_3099:
        /* <DEDUP_REMOVED lines=13> */
.L_x_3101:
[----:B------:R-:W-:Y:S05]  /*b760*/  BSYNC.RECONVERGENT B3 ;  /* 0x0000000000037941 */ /* 0x000fea0003800200 */
.L_x_3100:
[----:B------:R-:W-:Y:S01]  /*b770*/  LOP3.LUT R68, R7, UR7, R73, 0x96, !PT ;  /* 0x0000000707447c12 */ /* 0x000fe2000f8e9649 */
[----:B------:R-:W-:-:S04]  /*b780*/  IMAD.WIDE.U32 R8, R40, -0x326172a9, RZ ;  /* 0xcd9e8d5728087825 */ /* 0x000fc800078e00ff */
[----:B------:R-:W-:Y:S01]  /*b790*/  HFMA2 R60, -RZ, RZ, 0, 0 ;  /* 0x00000000ff3c7431 */ /* 0x000fe200000001ff */
[----:B------:R-:W-:Y:S01]  /*b7a0*/  MOV R44, R46 ;  /* 0x0000002e002c7202 */ /* 0x000fe20000000f00 */
        /* <DEDUP_REMOVED lines=38> */
[----:B------:R-:W-:-:S07]  /*ba10*/  LOP3.LUT R9, R72, UR32, R69, 0x96, !PT ;  /* 0x0000002048097c12 */ /* 0x000fce000f8e9645 */
.L_x_3098:
[----:B------:R-:W-:Y:S05]  /*ba20*/  BSYNC.RECONVERGENT B2 ;  /* 0x0000000000027941 */ /* 0x000fea0003800200 */
.L_x_3097:
[----:B------:R-:W-:Y:S01]  /*ba30*/  I2FP.F32.U32 R27, R44 ;  /* 0x0000002c001b7245 */ /* 0x000fe20000201000 */
[----:B------:R-:W-:-:S04]  /*ba40*/  IMAD.MOV.U32 R44, RZ, RZ, 0x2f800000 ;  /* 0x2f800000ff2c7424 */ /* 0x000fc800078e00ff */
[----:B------:R-:W-:-:S05]  /*ba50*/  FFMA.FTZ R27, R27, R44, 1.1641532182693481445e-10 ;  /* 0x2f0000001b1b7423 */ /* 0x000fca000001002c */
[----:B------:R-:W-:Y:S01]  /*ba60*/  FSETP.GTU.FTZ.AND P0, PT, R27, UR5, PT ;  /* 0x000000051b007c0b */ /* 0x000fe2000bf1c000 */
[----:B-----5:R-:W-:-:S03]  /*ba70*/  HADD2.F32 R27, -RZ, R23.H0_H0 ;  /* 0x20000017ff1b7230 */ /* 0x020fc60000004100 */
[----:B------:R-:W-:Y:S02]  /*ba80*/  SEL R44, RZ, 0x1, P0 ;  /* 0x00000001ff2c7807 */ /* 0x000fe40000000000 */
[----:B------:R-:W-:-:S04]  /*ba90*/  FMUL.FTZ R27, R27, UR13 ;  /* 0x0000000d1b1b7c20 */ /* 0x000fc80008410000 */
[----:B------:R-:W-:-:S05]  /*baa0*/  FMUL.FTZ R27, R27, UR12 ;  /* 0x0000000c1b1b7c20 */ /* 0x000fca0008410000 */
[----:B------:R-:W-:-:S07]  /*bab0*/  FSEL R63, R27, RZ, !P0 ;  /* 0x000000ff1b3f7208 */ /* 0x000fce0004000000 */
.L_x_3096:
[----:B------:R-:W-:Y:S05]  /*bac0*/  BSYNC.RECONVERGENT B1 ;  /* 0x0000000000017941 */ /* 0x000fea0003800200 */
.L_x_3095:
        /* <DEDUP_REMOVED lines=18> */
.L_x_3106:
        /* <DEDUP_REMOVED lines=13> */
.L_x_3108:
[----:B------:R-:W-:Y:S05]  /*bcc0*/  BSYNC.RECONVERGENT B3 ;  /* 0x0000000000037941 */ /* 0x000fea0003800200 */
.L_x_3107:
        /* <DEDUP_REMOVED lines=42> */
[----:B------:R-:W-:-:S07]  /*bf70*/  LOP3.LUT R8, R8, UR31, R69, 0x96, !PT ;  /* 0x0000001f08087c12 */ /* 0x000fce000f8e9645 */
.L_x_3105:
[----:B------:R-:W-:Y:S05]  /*bf80*/  BSYNC.RECONVERGENT B2 ;  /* 0x0000000000027941 */ /* 0x000fea0003800200 */
.L_x_3104:
        /* <DEDUP_REMOVED lines=9> */
.L_x_3103:
[----:B------:R-:W-:Y:S05]  /*c020*/  BSYNC.RECONVERGENT B1 ;  /* 0x0000000000017941 */ /* 0x000fea0003800200 */
.L_x_3102:
[----:B------:R-:W-:Y:S02]  /*c030*/  F2FP.F16.F32.PACK_AB R60, RZ, R64 ;  /* 0x00000040ff3c723e */ /* 0x000fe400000000ff */
[----:B------:R-:W-:Y:S02]  /*c040*/  PRMT R26, R67, 0x5410, R26 ;  /* 0x00005410431a7816 */ /* 0x000fe4000000001a */
[----:B------:R-:W-:Y:S02]  /*c050*/  PRMT R25, R66, 0x5410, R25 ;  /* 0x0000541042197816 */ /* 0x000fe40000000019 */
[----:B------:R-:W-:Y:S02]  /*c060*/  PRMT R24, R65, 0x5410, R24 ;  /* 0x0000541041187816 */ /* 0x000fe40000000018 */
[----:B------:R-:W-:-:S07]  /*c070*/  PRMT R27, R27, 0x5410, R60 ;  /* 0x000054101b1b7816 */ /* 0x000fce000000003c */
.L_x_3052:
[----:B------:R-:W-:Y:S01]  /*c080*/  IMAD.WIDE.U32 R70, R56, 0x10, R70 ;  /* 0x0000001038467825 */ /* 0x000fe200078e0046 */
[----:B------:R-:W-:Y:S04]  /*c090*/  BSSY.RECONVERGENT B1, `(.L_x_3109) ;  /* 0x0000017000017945 */ /* 0x000fe80003800200 */
[----:B------:R0:W-:Y:S01]  /*c0a0*/  STG.E.128 desc[UR8][R70.64], R24 ;  /* 0x0000001846007986 */ /* 0x0001e2000c101d08 */
[----:B------:R-:W-:Y:S05]  /*c0b0*/  @!P2 BRA `(.L_x_3110) ;  /* 0x000000000050a947 */ /* 0x000fea0003800000 */
[----:B0-----:R-:W-:Y:S02]  /*c0c0*/  SHF.L.U32 R25, R44, 0x10, RZ ;  /* 0x000000102c197819 */ /* 0x001fe400000006ff */
[----:B------:R-:W-:Y:S02]  /*c0d0*/  LOP3.LUT R24, R45, 0xffff, RZ, 0xc0, !PT ;  /* 0x0000ffff2d187812 */ /* 0x000fe400078ec0ff */
[----:B------:R-:W-:Y:S02]  /*c0e0*/  LOP3.LUT R25, R25, 0xff0000, RZ, 0xc0, !PT ;  /* 0x00ff000019197812 */ /* 0x000fe400078ec0ff */
[----:B------:R-:W-:Y:S02]  /*c0f0*/  LOP3.LUT R66, R2, 0xff, RZ, 0xc0, !PT ;  /* 0x000000ff02427812 */ /* 0x000fe400078ec0ff */
[----:B------:R-:W-:Y:S02]  /*c100*/  PRMT R24, R25, 0x4210, R24 ;  /* 0x0000421019187816 */ /* 0x000fe40000000018 */
[----:B------:R-:W-:Y:S01]  /*c110*/  PRMT R25, R43, 0x7104, RZ ;  /* 0x000071042b197816 */ /* 0x000fe200000000ff */
[----:B------:R-:W-:Y:S01]  /*c120*/  IMAD.WIDE.U32 R66, R66, 0x1000000, RZ ;  /* 0x0100000042427825 */ /* 0x000fe200078e00ff */
[----:B------:R-:W-:-:S02]  /*c130*/  LOP3.LUT R26, R3, 0xff, RZ, 0xc0, !PT ;  /* 0x000000ff031a7812 */ /* 0x000fc400078ec0ff */
[----:B------:R-:W-:Y:S02]  /*c140*/  LOP3.LUT R25, R24, 0xff00, R25, 0xf8, !PT ;  /* 0x0000ff0018197812 */ /* 0x000fe400078ef819 */
[----:B------:R-:W-:Y:S01]  /*c150*/  LOP3.LUT R24, R4, 0xff, RZ, 0xc0, !PT ;  /* 0x000000ff04187812 */ /* 0x000fe200078ec0ff */
[----:B------:R-:W-:Y:S01]  /*c160*/  IMAD.WIDE.U32 R26, R26, 0x10000, RZ ;  /* 0x000100001a1a7825 */ /* 0x000fe200078e00ff */
        /* <DEDUP_REMOVED lines=9> */
.L_x_3110:
[----:B------:R-:W-:Y:S05]  /*c200*/  BSYNC.RECONVERGENT B1 ;  /* 0x0000000000017941 */ /* 0x000fea0003800200 */
.L_x_3109:
[----:B01----:R-:W-:Y:S01]  /*c210*/  FADD.FTZ R25, RZ, R29 ;  /* 0x0000001dff197221 */ /* 0x003fe20000010000 */
[----:B------:R-:W-:Y:S01]  /*c220*/  UMOV UR4, 0xffffffff ;  /* 0xffffffff00047882 */ /* 0x000fe20000000000 */
[----:B------:R-:W-:Y:S02]  /*c230*/  ISETP.NE.AND P0, PT, R42, RZ, PT ;  /* 0x000000ff2a00720c */ /* 0x000fe40003f05270 */
        /* <DEDUP_REMOVED lines=69> */
.L_x_3126:
[----:B-1----:R-:W-:Y:S01]  /*c690*/  FADD.FTZ R24, R68, R24 ;  /* 0x0000001844187221 */ /* 0x002fe20000010000 */
[----:B------:R-:W1:Y:S01]  /*c6a0*/  @!P0 LDC.64 R26, c[0x0][0x3c0] ;  /* 0x0000f000ff1a8b82 */ /* 0x000e620000000a00 */
[----:B------:R-:W-:Y:S02]  /*c6b0*/  BSSY.RECONVERGENT B1, `(.L_x_3112) ;  /* 0x0000071000017945 */ /* 0x000fe40003800200 */
[----:B------:R-:W-:Y:S01]  /*c6c0*/  FFMA.FTZ R56, R24, R25, UR14 ;  /* 0x0000000e18387e23 */ /* 0x000fe20008010019 */
[----:B------:R-:W-:-:S05]  /*c6d0*/  FMUL.FTZ R24, R65, R65 ;  /* 0x0000004141187220 */ /* 0x000fca0000410000 */
[----:B------:R-:W-:Y:S02]  /*c6e0*/  FSEL R57, R24, RZ, P1 ;  /* 0x000000ff18397208 */ /* 0x000fe40000800000 */
[----:B------:R-:W2:Y:S03]  /*c6f0*/  @!P0 LDC.64 R24, c[0x0][0x3c8] ;  /* 0x0000f200ff188b82 */ /* 0x000ea60000000a00 */
        /* <DEDUP_REMOVED lines=8> */
[----:B------:R-:W-:Y:S01]  /*c780*/  FSEL R26, R65, RZ, !P1 ;  /* 0x000000ff411a7208 */ /* 0x000fe20004800000 */
[--C-:B------:R-:W-:Y:S02]  /*c790*/  HADD2.F32 R25, -RZ, R37.reuse.H0_H0 ;  /* 0x20000025ff197230 */ /* 0x100fe40000004100 */
[----:B------:R-:W-:Y:S02]  /*c7a0*/  HADD2.F32 R27, -RZ, R16.H0_H0 ;  /* 0x20000010ff1b7230 */ /* 0x000fe40000004100 */
[C---:B------:R-:W-:Y:S01]  /*c7b0*/  FADD.FTZ R24, -R26.reuse, R29 ;  /* 0x0000001d1a187221 */ /* 0x040fe20000010100 */
[C---:B------:R-:W-:Y:S01]  /*c7c0*/  FADD.FTZ R28, -R26.reuse, R28 ;  /* 0x0000001c1a1c7221 */ /* 0x040fe20000010100 */
[----:B------:R-:W-:Y:S02]  /*c7d0*/  HADD2.F32 R29, -RZ, R37.H1_H1 ;  /* 0x30000025ff1d7230 */ /* 0x000fe40000004100 */
[----:B------:R-:W-:Y:S01]  /*c7e0*/  FADD.FTZ R56, -R26, R49 ;  /* 0x000000311a387221 */ /* 0x000fe20000010100 */
[C---:B------:R-:W-:Y:S01]  /*c7f0*/  FMUL.FTZ R24, R57.reuse, R24 ;  /* 0x0000001839187220 */ /* 0x040fe20000410000 */
[----:B------:R-:W-:Y:S01]  /*c800*/  FMUL.FTZ R28, R57, R28 ;  /* 0x0000001c391c7220 */ /* 0x000fe20000410000 */
[----:B------:R-:W-:-:S02]  /*c810*/  HADD2.F32 R60, -RZ, R17.H0_H0 ;  /* 0x20000011ff3c7230 */ /* 0x000fc40000004100 */
[----:B------:R-:W-:Y:S01]  /*c820*/  FADD.FTZ R48, -R26, R48 ;  /* 0x000000301a307221 */ /* 0x000fe20000010100 */
[----:B------:R-:W-:Y:S01]  /*c830*/  FFMA.FTZ R24, R24, R25, R27 ;  /* 0x0000001918187223 */ /* 0x000fe2000001001b */
[----:B------:R-:W-:Y:S02]  /*c840*/  HADD2.F32 R25, -RZ, R16.H1_H1 ;  /* 0x30000010ff197230 */ /* 0x000fe40000004100 */
[C---:B------:R-:W-:Y:S01]  /*c850*/  FADD.FTZ R50, -R26.reuse, R50 ;  /* 0x000000321a327221 */ /* 0x040fe20000010100 */
[--C-:B------:R-:W-:Y:S02]  /*c860*/  HADD2.F32 R27, -RZ, R36.reuse.H1_H1 ;  /* 0x30000024ff1b7230 */ /* 0x100fe40000004100 */
[----:B------:R-:W-:Y:S01]  /*c870*/  FADD.FTZ R52, -R26, R52 ;  /* 0x000000341a347221 */ /* 0x000fe20000010100 */
[----:B------:R-:W-:Y:S02]  /*c880*/  HADD2.F32 R49, -RZ, R17.H1_H1 ;  /* 0x30000011ff317230 */ /* 0x000fe40000004100 */
[----:B------:R-:W-:Y:S01]  /*c890*/  FFMA.FTZ R29, R28, R29, R25 ;  /* 0x0000001d1c1d7223 */ /* 0x000fe20000010019 */
[----:B------:R-:W-:-:S02]  /*c8a0*/  HADD2.F32 R28, -RZ, R36.H0_H0 ;  /* 0x20000024ff1c7230 */ /* 0x000fc40000004100 */
[C---:B------:R-:W-:Y:S01]  /*c8b0*/  FMUL.FTZ R25, R57.reuse, R56 ;  /* 0x0000003839197220 */ /* 0x040fe20000410000 */
[----:B------:R-:W-:Y:S02]  /*c8c0*/  HADD2.F32 R65, -RZ, R35.H1_H1 ;  /* 0x30000023ff417230 */ /* 0x000fe40000004100 */
[C---:B------:R-:W-:Y:S01]  /*c8d0*/  FMUL.FTZ R50, R57.reuse, R50 ;  /* 0x0000003239327220 */ /* 0x040fe20000410000 */
[----:B------:R-:W-:Y:S01]  /*c8e0*/  FMUL.FTZ R52, R57, R52 ;  /* 0x0000003439347220 */ /* 0x000fe20000410000 */
[----:B------:R-:W-:Y:S01]  /*c8f0*/  FFMA.FTZ R25, R25, R28, R60 ;  /* 0x0000001c19197223 */ /* 0x000fe2000001003c */
[----:B------:R-:W-:Y:S01]  /*c900*/  FMUL.FTZ R28, R57, R48 ;  /* 0x00000030391c7220 */ /* 0x000fe20000410000 */
[C---:B------:R-:W-:Y:S01]  /*c910*/  FADD.FTZ R48, -R26.reuse, R51 ;  /* 0x000000331a307221 */ /* 0x040fe20000010100 */
[----:B------:R-:W-:Y:S02]  /*c920*/  HADD2.F32 R60, -RZ, R19.H0_H0 ;  /* 0x20000013ff3c7230 */ /* 0x000fe40000004100 */
[----:B------:R-:W-:Y:S01]  /*c930*/  FADD.FTZ R54, -R26, R54 ;  /* 0x000000361a367221 */ /* 0x000fe20000010100 */
[----:B------:R-:W-:Y:S01]  /*c940*/  FFMA.FTZ R28, R28, R27, R49 ;  /* 0x0000001b1c1c7223 */ /* 0x000fe20000010031 */
[----:B------:R-:W-:-:S02]  /*c950*/  HADD2.F32 R27, -RZ, R35.H0_H0 ;  /* 0x20000023ff1b7230 */ /* 0x000fc40000004100 */
[----:B------:R-:W-:Y:S01]  /*c960*/  FMUL.FTZ R48, R57, R48 ;  /* 0x0000003039307220 */ /* 0x000fe20000410000 */
[--C-:B------:R-:W-:Y:S02]  /*c970*/  HADD2.F32 R49, -RZ, R18.reuse.H0_H0 ;  /* 0x20000012ff317230 */ /* 0x100fe40000004100 */
[C---:B------:R-:W-:Y:S01]  /*c980*/  FADD.FTZ R58, -R26.reuse, R58 ;  /* 0x0000003a1a3a7221 */ /* 0x040fe20000010100 */
[----:B------:R-:W-:Y:S02]  /*c990*/  HADD2.F32 R51, -RZ, R19.H1_H1 ;  /* 0x30000013ff337230 */ /* 0x000fe40000004100 */
[----:B------:R-:W-:Y:S01]  /*c9a0*/  FADD.FTZ R62, -R26, R62 ;  /* 0x0000003e1a3e7221 */ /* 0x000fe20000010100 */
[----:B------:R-:W-:Y:S02]  /*c9b0*/  VIADD R30, R30, 0xffffffff ;  /* 0xffffffff1e1e7836 */ /* 0x000fe40000000000 */
[----:B------:R-:W-:Y:S01]  /*c9c0*/  FFMA.FTZ R56, R48, R27, R49 ;  /* 0x0000001b30387223 */ /* 0x000fe20000010031 */
[----:B------:R-:W-:-:S02]  /*c9d0*/  HADD2.F32 R27, -RZ, R18.H1_H1 ;  /* 0x30000012ff1b7230 */ /* 0x000fc40000004100 */
[C---:B------:R-:W-:Y:S01]  /*c9e0*/  FADD.FTZ R48, -R26.reuse, R53 ;  /* 0x000000351a307221 */ /* 0x040fe20000010100 */
[--C-:B------:R-:W-:Y:S02]  /*c9f0*/  HADD2.F32 R49, -RZ, R34.reuse.H1_H1 ;  /* 0x30000022ff317230 */ /* 0x100fe40000004100 */
[C---:B------:R-:W-:Y:S01]  /*ca00*/  FMUL.FTZ R53, R57.reuse, R54 ;  /* 0x0000003639357220 */ /* 0x040fe20000410000 */
[----:B------:R-:W-:Y:S01]  /*ca10*/  FADD.FTZ R54, -R26, R59 ;  /* 0x0000003b1a367221 */ /* 0x000fe20000010100 */
[----:B------:R-:W-:Y:S01]  /*ca20*/  FFMA.FTZ R65, R50, R65, R27 ;  /* 0x0000004132417223 */ /* 0x000fe2000001001b */
[----:B------:R-:W-:Y:S02]  /*ca30*/  HADD2.F32 R50, -RZ, R34.H0_H0 ;  /* 0x20000022ff327230 */ /* 0x000fe40000004100 */
[C---:B------:R-:W-:Y:S01]  /*ca40*/  FMUL.FTZ R27, R57.reuse, R48 ;  /* 0x00000030391b7220 */ /* 0x040fe20000410000 */
[----:B------:R-:W-:Y:S01]  /*ca50*/  FADD.FTZ R48, -R26, R55 ;  /* 0x000000371a307221 */ /* 0x000fe20000010100 */
[C---:B------:R-:W-:Y:S01]  /*ca60*/  FMUL.FTZ R55, R57.reuse, R58 ;  /* 0x0000003a39377220 */ /* 0x040fe20000410000 */
[----:B------:R-:W-:Y:S01]  /*ca70*/  FMUL.FTZ R54, R57, R54 ;  /* 0x0000003639367220 */ /* 0x000fe20000410000 */
[----:B------:R-:W-:Y:S01]  /*ca80*/  FFMA.FTZ R27, R27, R50, R60 ;  /* 0x000000321b1b7223 */ /* 0x000fe2000001003c */
[----:B------:R-:W-:Y:S01]  /*ca90*/  FFMA.FTZ R60, R52, R49, R51 ;  /* 0x00000031343c7223 */ /* 0x000fe20000010033 */
[----:B------:R-:W-:-:S02]  /*caa0*/  HADD2.F32 R49, -RZ, R33.H0_H0 ;  /* 0x20000021ff317230 */ /* 0x000fc40000004100 */
[----:B------:R-:W-:Y:S01]  /*cab0*/  FMUL.FTZ R48, R57, R48 ;  /* 0x0000003039307220 */ /* 0x000fe20000410000 */
[--C-:B------:R-:W-:Y:S02]  /*cac0*/  HADD2.F32 R51, -RZ, R12.reuse.H0_H0 ;  /* 0x2000000cff337230 */ /* 0x100fe40000004100 */
[C---:B------:R-:W-:Y:S01]  /*cad0*/  FADD.FTZ R58, -R26.reuse, R63 ;  /* 0x0000003f1a3a7221 */ /* 0x040fe20000010100 */
[----:B------:R-:W-:Y:S02]  /*cae0*/  HADD2.F32 R50, -RZ, R12.H1_H1 ;  /* 0x3000000cff327230 */ /* 0x000fe40000004100 */
[----:B------:R-:W-:Y:S01]  /*caf0*/  FADD.FTZ R64, -R26, R64 ;  /* 0x000000401a407221 */ /* 0x000fe20000010100 */
[----:B------:R-:W-:Y:S02]  /*cb00*/  HADD2.F32 R59, -RZ, R11.H0_H0 ;  /* 0x2000000bff3b7230 */ /* 0x000fe40000004100 */
[----:B------:R-:W-:Y:S01]  /*cb10*/  FFMA.FTZ R52, R48, R49, R51 ;  /* 0x0000003130347223 */ /* 0x000fe20000010033 */
[----:B------:R-:W-:-:S02]  /*cb20*/  HADD2.F32 R48, -RZ, R33.H1_H1 ;  /* 0x30000021ff307230 */ /* 0x000fc40000004100 */
[----:B------:R-:W-:Y:S01]  /*cb30*/  FMUL.FTZ R64, R57, R64 ;  /* 0x0000004039407220 */ /* 0x000fe20000410000 */
[--C-:B------:R-:W-:Y:S01]  /*cb40*/  HADD2.F32 R49, -RZ, R32.reuse.H0_H0 ;  /* 0x20000020ff317230 */ /* 0x100fe20000004100 */
[----:B------:R-:W-:Y:S01]  /*cb50*/  F2FP.F16.F32.PACK_AB R27, R60, R27 ;  /* 0x0000001b3c1b723e */ /* 0x000fe200000000ff */
[--C-:B------:R-:W-:Y:S02]  /*cb60*/  HADD2.F32 R51, -RZ, R13.reuse.H0_H0 ;  /* 0x2000000dff337230 */ /* 0x100fe40000004100 */
[----:B------:R-:W-:Y:S01]  /*cb70*/  FFMA.FTZ R53, R53, R48, R50 ;  /* 0x0000003035357223 */ /* 0x000fe20000010032 */
[----:B------:R-:W-:Y:S01]  /*cb80*/  HADD2.F32 R48, -RZ, R32.H1_H1 ;  /* 0x30000020ff307230 */ /* 0x000fe20000004100 */
[----:B------:R-:W-:Y:S01]  /*cb90*/  F2FP.F16.F32.PACK_AB R25, R28, R25 ;  /* 0x000000191c19723e */ /* 0x000fe200000000ff */
[----:B------:R-:W-:Y:S02]  /*cba0*/  HADD2.F32 R50, -RZ, R13.H1_H1 ;  /* 0x3000000dff327230 */ /* 0x000fe40000004100 */
[----:B------:R-:W-:Y:S01]  /*cbb0*/  FFMA.FTZ R54, R54, R49, R51 ;  /* 0x0000003136367223 */ /* 0x000fe20000010033 */
[----:B------:R-:W-:Y:S01]  /*cbc0*/  HADD2.F32 R49, -RZ, R14.H0_H0 ;  /* 0x2000000eff317230 */ /* 0x000fe20000004100 */
[----:B------:R-:W-:Y:S01]  /*cbd0*/  F2FP.F16.F32.PACK_AB R24, R29, R24 ;  /* 0x000000181d18723e */ /* 0x000fe200000000ff */
[----:B------:R-:W-:-:S02]  /*cbe0*/  IMAD R31, R30, R31, RZ ;  /* 0x0000001f1e1f7224 */ /* 0x000fc400078e02ff */
[----:B------:R-:W-:Y:S01]  /*cbf0*/  FFMA.FTZ R55, R55, R48, R50 ;  /* 0x0000003037377223 */ /* 0x000fe20000010032 */
[----:B------:R-:W-:Y:S01]  /*cc00*/  FADD.FTZ R48, -R26, R61 ;  /* 0x0000003d1a307221 */ /* 0x000fe20000010100 */
[----:B------:R-:W-:Y:S02]  /*cc10*/  HADD2.F32 R51, -RZ, R11.H1_H1 ;  /* 0x3000000bff337230 */ /* 0x000fe40000004100 */
[C---:B------:R-:W-:Y:S01]  /*cc20*/  FMUL.FTZ R30, R57.reuse, R62 ;  /* 0x0000003e391e7220 */ /* 0x040fe20000410000 */
[----:B------:R-:W-:Y:S02]  /*cc30*/  HADD2.F32 R61, -RZ, R14.H1_H1 ;  /* 0x3000000eff3d7230 */ /* 0x000fe40000004100 */
[----:B------:R-:W-:Y:S01]  /*cc40*/  FMUL.FTZ R48, R57, R48 ;  /* 0x0000003039307220 */ /* 0x000fe20000410000 */
[----:B------:R-:W-:Y:S01]  /*cc50*/  SHF.R.S32.HI R50, RZ, 0x1f, R31 ;  /* 0x0000001fff327819 */ /* 0x000fe2000001141f */
[----:B------:R-:W-:Y:S01]  /*cc60*/  HADD2.F32 R26, -RZ, R10.H0_H0 ;  /* 0x2000000aff1a7230 */ /* 0x000fe20000004100 */
[----:B------:R-:W-:Y:S01]  /*cc70*/  F2FP.F16.F32.PACK_AB R29, R55, R54 ;  /* 0x00000036371d723e */ /* 0x000fe200000000ff */
[----:B------:R-:W-:Y:S01]  /*cc80*/  FFMA.FTZ R59, R48, R59, R49 ;  /* 0x0000003b303b7223 */ /* 0x000fe20000010031 */
[----:B------:R-:W-:Y:S01]  /*cc90*/  FFMA.FTZ R30, R30, R51, R61 ;  /* 0x000000331e1e7223 */ /* 0x000fe2000001003d */
[----:B------:R-:W1:Y:S01]  /*cca0*/  LDC.64 R48, c[0x0][0x428] ;  /* 0x00010a00ff307b82 */ /* 0x000e620000000a00 */
[----:B------:R-:W-:Y:S01]  /*ccb0*/  LEA.HI R51, R50, R31, RZ, 0x3 ;  /* 0x0000001f32337211 */ /* 0x000fe200078f18ff */
[----:B------:R-:W-:-:S02]  /*ccc0*/  HADD2.F32 R50, -RZ, R15.H0_H0 ;  /* 0x2000000fff327230 */ /* 0x000fc40000004100 */
[----:B------:R-:W-:Y:S01]  /*ccd0*/  FMUL.FTZ R31, R57, R58 ;  /* 0x0000003a391f7220 */ /* 0x000fe20000410000 */
[----:B------:R-:W-:Y:S01]  /*cce0*/  HADD2.F32 R61, -RZ, R10.H1_H1 ;  /* 0x3000000aff3d7230 */ /* 0x000fe20000004100 */
[----:B------:R-:W-:Y:S01]  /*ccf0*/  LEA.HI.SX32 R51, R51, R42, 0x1d ;  /* 0x0000002a33337211 */ /* 0x000fe200078feaff */
[----:B------:R-:W-:Y:S02]  /*cd00*/  HADD2.F32 R63, -RZ, R15.H1_H1 ;  /* 0x3000000fff3f7230 */ /* 0x000fe40000004100 */
[----:B------:R-:W-:Y:S01]  /*cd10*/  FFMA.FTZ R31, R31, R26, R50 ;  /* 0x0000001a1f1f7223 */ /* 0x000fe20000010032 */
[----:B------:R-:W-:Y:S02]  /*cd20*/  F2FP.F16.F32.PACK_AB R26, R65, R56 ;  /* 0x00000038411a723e */ /* 0x000fe400000000ff */
[----:B------:R-:W-:Y:S01]  /*cd30*/  IADD3 R57, PT, PT, R51, 0x20, RZ ;  /* 0x0000002033397810 */ /* 0x000fe20007ffe0ff */
[----:B------:R-:W-:Y:S01]  /*cd40*/  FFMA.FTZ R64, R64, R61, R63 ;  /* 0x0000003d40407223 */ /* 0x000fe2000001003f */
[----:B------:R-:W-:-:S02]  /*cd50*/  F2FP.F16.F32.PACK_AB R30, R30, R59 ;  /* 0x0000003b1e1e723e */ /* 0x000fc400000000ff */
[----:B------:R-:W-:Y:S02]  /*cd60*/  F2FP.F16.F32.PACK_AB R28, R53, R52 ;  /* 0x00000034351c723e */ /* 0x000fe400000000ff */
[----:B------:R-:W-:Y:S01]  /*cd70*/  F2FP.F16.F32.PACK_AB R31, R64, R31 ;  /* 0x0000001f401f723e */ /* 0x000fe200000000ff */
[----:B-1----:R-:W-:-:S04]  /*cd80*/  IMAD.WIDE.U32 R50, R51, 0x10, R48 ;  /* 0x0000001033327825 */ /* 0x002fc800078e0030 */
[----:B------:R-:W-:Y:S01]  /*cd90*/  IMAD.WIDE.U32 R48, R57, 0x10, R48 ;  /* 0x0000001039307825 */ /* 0x000fe200078e0030 */
[----:B------:R1:W-:Y:S04]  /*cda0*/  STG.E.128 desc[UR8][R50.64], R24 ;  /* 0x0000001832007986 */ /* 0x0003e8000c101d08 */
[----:B------:R1:W-:Y:S02]  /*cdb0*/  STG.E.128 desc[UR8][R48.64], R28 ;  /* 0x0000001c30007986 */ /* 0x0003e4000c101d08 */
.L_x_3113:
[----:B------:R-:W-:Y:S05]  /*cdc0*/  BSYNC.RECONVERGENT B1 ;  /* 0x0000000000017941 */ /* 0x000fea0003800200 */
.L_x_3112:
[----:B-1----:R-:W1:Y:S02]  /*cdd0*/  LDC.64 R24, c[0x0][0x380] ;  /* 0x0000e000ff187b82 */ /* 0x002e640000000a00 */
[----:B-1----:R-:W-:-:S05]  /*cde0*/  IMAD R41, R24, 0x4, R41 ;  /* 0x0000000418297824 */ /* 0x002fca00078e0229 */
[----:B------:R-:W-:-:S13]  /*cdf0*/  ISETP.GE.AND P0, PT, R41, R25, PT ;  /* 0x000000192900720c */ /* 0x000fda0003f06270 */
[----:B------:R-:W-:Y:S05]  /*ce00*/  @!P0 BRA `(.L_x_3114) ;  /* 0xffffff3800d08947 */ /* 0x000fea000383ffff */
[----:B------:R-:W-:Y:S05]  /*ce10*/  BSYNC B0 ;  /* 0x0000000000007941 */ /* 0x000fea0003800000 */
.L_x_2876:
[----:B------:R-:W-:Y:S05]  /*ce20*/  EXIT ;  /* 0x000000000000794d */ /* 0x000fea0003800000 */
.L_x_3111:
        /* <DEDUP_REMOVED lines=8> */
.L_x_3116:
[----:B------:R-:W-:Y:S05]  /*ceb0*/  BSYNC B1 ;  /* 0x0000000000017941 */ /* 0x000fea0003800000 */
.L_x_3115:
        /* <DEDUP_REMOVED lines=9> */
.L_x_3117:
[----:B------:R-:W-:Y:S02]  /*cf50*/  IMAD.MOV.U32 R56, RZ, RZ, 0x4 ;  /* 0x00000004ff387424 */ /* 0x000fe400078e00ff */
[----:B------:R-:W-:-:S05]  /*cf60*/  FADD.FTZ R66, R60, R24 ;  /* 0x000000183c427221 */ /* 0x000fca0000010000 */
[----:B------:R-:W-:-:S07]  /*cf70*/  MOV R69, R66 ;  /* 0x0000004200457202 */ /* 0x000fce0000000f00 */
[----:B------:R-:W-:Y:S05]  /*cf80*/  WARPSYNC.COLLECTIVE R26, `(.L_x_3118) ;  /* 0x000000001a087348 */ /* 0x000fea0003c00000 */
[----:B------:R0:W1:Y:S02]  /*cf90*/  SHFL.BFLY P2, R24, R69, R56, R27 ;  /* 0x0c00003845187389 */ /* 0x000064000004001b */
[----:B01----:R-:W-:Y:S05]  /*cfa0*/  ENDCOLLECTIVE ;  /* 0x000000000000791b */ /* 0x003fea0003800000 */
.L_x_3118:
[----:B------:R-:W-:Y:S02]  /*cfb0*/  IMAD.MOV.U32 R56, RZ, RZ, 0x8 ;  /* 0x00000008ff387424 */ /* 0x000fe400078e00ff */
[----:B------:R-:W-:-:S05]  /*cfc0*/  FADD.FTZ R67, R66, R24 ;  /* 0x0000001842437221 */ /* 0x000fca0000010000 */
[----:B------:R-:W-:-:S07]  /*cfd0*/  MOV R69, R67 ;  /* 0x0000004300457202 */ /* 0x000fce0000000f00 */
[----:B------:R-:W-:Y:S05]  /*cfe0*/  WARPSYNC.COLLECTIVE R26, `(.L_x_3119) ;  /* 0x000000001a087348 */ /* 0x000fea0003c00000 */
[----:B------:R0:W1:Y:S02]  /*cff0*/  SHFL.BFLY P2, R24, R69, R56, R27 ;  /* 0x0c00003845187389 */ /* 0x000064000004001b */
[----:B01----:R-:W-:Y:S05]  /*d000*/  ENDCOLLECTIVE ;  /* 0x000000000000791b */ /* 0x003fea0003800000 */
.L_x_3119:
[----:B------:R-:W-:Y:S02]  /*d010*/  IMAD.MOV.U32 R56, RZ, RZ, 0x10 ;  /* 0x00000010ff387424 */ /* 0x000fe400078e00ff */
[----:B------:R-:W-:-:S05]  /*d020*/  FADD.FTZ R68, R67, R24 ;  /* 0x0000001843447221 */ /* 0x000fca0000010000 */
[----:B------:R-:W-:-:S07]  /*d030*/  MOV R69, R68 ;  /* 0x0000004400457202 */ /* 0x000fce0000000f00 */
[----:B------:R-:W-:Y:S05]  /*d040*/  WARPSYNC.COLLECTIVE R26, `(.L_x_3120) ;  /* 0x000000001a087348 */ /* 0x000fea0003c00000 */
[----:B------:R0:W1:Y:S02]  /*d050*/  SHFL.BFLY P2, R24, R69, R56, R27 ;  /* 0x0c00003845187389 */ /* 0x000064000004001b */
[----:B01----:R-:W-:Y:S05]  /*d060*/  ENDCOLLECTIVE ;  /* 0x000000000000791b */ /* 0x003fea0003800000 */
.L_x_3120:
[----:B------:R-:W-:Y:S02]  /*d070*/  IMAD.MOV.U32 R56, RZ, RZ, 0x1 ;  /* 0x00000001ff387424 */ /* 0x000fe400078e00ff */
        /* <DEDUP_REMOVED lines=33> */
[----:B------:R-:W-:-:S03]  /*d290*/  HFMA2 R27, -RZ, RZ, 0, 1.847743988037109375e-06 ;  /* 0x0000001fff1b7431 */ /* 0x000fc600000001ff */
[----:B------:R-:W-:-:S05]  /*d2a0*/  FFMA.FTZ R57, R57, R57, R24 ;  /* 0x0000003939397223 */ /* 0x000fca0000010018 */
[----:B------:R-:W-:-:S07]  /*d2b0*/  MOV R69, R57 ;  /* 0x0000003900457202 */ /* 0x000fce0000000f00 */
[----:B------:R-:W-:Y:S05]  /*d2c0*/  WARPSYNC.COLLECTIVE R26, `(.L_x_3121) ;  /* 0x000000001a087348 */ /* 0x000fea0003c00000 */
[----:B------:R0:W1:Y:S02]  /*d2d0*/  SHFL.BFLY P2, R24, R69, R56, R27 ;  /* 0x0c00003845187389 */ /* 0x000064000004001b */
[----:B01----:R-:W-:Y:S05]  /*d2e0*/  ENDCOLLECTIVE ;  /* 0x000000000000791b */ /* 0x003fea0003800000 */
.L_x_3121:
[----:B------:R-:W-:Y:S01]  /*d2f0*/  MOV R56, 0x2 ;  /* 0x0000000200387802 */ /* 0x000fe20000000f00 */
[----:B------:R-:W-:-:S04]  /*d300*/  FADD.FTZ R60, R57, R24 ;  /* 0x00000018393c7221 */ /* 0x000fc80000010000 */
[----:B------:R-:W-:-:S07]  /*d310*/  IMAD.MOV.U32 R69, RZ, RZ, R60 ;  /* 0x000000ffff457224 */ /* 0x000fce00078e003c */
[----:B------:R-:W-:Y:S05]  /*d320*/  WARPSYNC.COLLECTIVE R26, `(.L_x_3122) ;  /* 0x000000001a087348 */ /* 0x000fea0003c00000 */
[----:B------:R0:W1:Y:S02]  /*d330*/  SHFL.BFLY P2, R24, R69, R56, R27 ;  /* 0x0c00003845187389 */ /* 0x000064000004001b */
[----:B01----:R-:W-:Y:S05]  /*d340*/  ENDCOLLECTIVE ;  /* 0x000000000000791b */ /* 0x003fea0003800000 */
.L_x_3122:
[----:B------:R-:W-:Y:S02]  /*d350*/  HFMA2 R56, -RZ, RZ, 0, 2.384185791015625e-07 ;  /* 0x00000004ff387431 */ /* 0x000fe400000001ff */
[----:B------:R-:W-:-:S04]  /*d360*/  FADD.FTZ R66, R60, R24 ;  /* 0x000000183c427221 */ /* 0x000fc80000010000 */
[----:B------:R-:W-:-:S07]  /*d370*/  IMAD.MOV.U32 R69, RZ, RZ, R66 ;  /* 0x000000ffff457224 */ /* 0x000fce00078e0042 */
[----:B------:R-:W-:Y:S05]  /*d380*/  WARPSYNC.COLLECTIVE R26, `(.L_x_3123) ;  /* 0x000000001a087348 */ /* 0x000fea0003c00000 */
[----:B------:R0:W1:Y:S02]  /*d390*/  SHFL.BFLY P2, R24, R69, R56, R27 ;  /* 0x0c00003845187389 */ /* 0x000064000004001b */
[----:B01----:R-:W-:Y:S05]  /*d3a0*/  ENDCOLLECTIVE ;  /* 0x000000000000791b */ /* 0x003fea0003800000 */
.L_x_3123:
[----:B------:R-:W-:Y:S01]  /*d3b0*/  MOV R56, 0x8 ;  /* 0x0000000800387802 */ /* 0x000fe20000000f00 */
[----:B------:R-:W-:-:S04]  /*d3c0*/  FADD.FTZ R67, R66, R24 ;  /* 0x0000001842437221 */ /* 0x000fc80000010000 */
[----:B------:R-:W-:-:S07]  /*d3d0*/  IMAD.MOV.U32 R69, RZ, RZ, R67 ;  /* 0x000000ffff457224 */ /* 0x000fce00078e0043 */
[----:B------:R-:W-:Y:S05]  /*d3e0*/  WARPSYNC.COLLECTIVE R26, `(.L_x_3124) ;  /* 0x000000001a087348 */ /* 0x000fea0003c00000 */
[----:B------:R0:W1:Y:S02]  /*d3f0*/  SHFL.BFLY P2, R24, R69, R56, R27 ;  /* 0x0c00003845187389 */ /* 0x000064000004001b */
[----:B01----:R-:W-:Y:S05]  /*d400*/  ENDCOLLECTIVE ;  /* 0x000000000000791b */ /* 0x003fea0003800000 */
.L_x_3124:
[----:B------:R-:W-:Y:S02]  /*d410*/  HFMA2 R56, -RZ, RZ, 0, 9.5367431640625e-07 ;  /* 0x00000010ff387431 */ /* 0x000fe400000001ff */
[----:B------:R-:W-:-:S04]  /*d420*/  FADD.FTZ R68, R67, R24 ;  /* 0x0000001843447221 */ /* 0x000fc80000010000 */
[----:B------:R-:W-:-:S07]  /*d430*/  IMAD.MOV.U32 R69, RZ, RZ, R68 ;  /* 0x000000ffff457224 */ /* 0x000fce00078e0044 */
[----:B------:R-:W-:Y:S05]  /*d440*/  WARPSYNC.COLLECTIVE R26, `(.L_x_3125) ;  /* 0x000000001a087348 */ /* 0x000fea0003c00000 */
[----:B------:R0:W1:Y:S02]  /*d450*/  SHFL.BFLY P2, R24, R69, R56, R27 ;  /* 0x0c00003845187389 */ /* 0x000064000004001b */
[----:B01----:R-:W-:Y:S05]  /*d460*/  ENDCOLLECTIVE ;  /* 0x000000000000791b */ /* 0x003fea0003800000 */
.L_x_3125:
[----:B------:R-:W-:Y:S05]  /*d470*/  BRA `(.L_x_3126) ;  /* 0xfffffff000847947 */ /* 0x000fea000383ffff */
.L_x_3127:
        /* <DEDUP_REMOVED lines=16> */
.L_x_20248:


//--------------------- .text._ZN10layer_norm13ln_fwd_kernelINS_13Kernel_traitsI6__halfS2_S2_S2_fjLj512ELj1ELj4ELj1ELj16ENS_18Kernel_traits_baseILj512ES2_S2_S2_S2_fjLj128EEEEELb1ELb1ELb0ELb0EEEvNS_9FwdParamsE --------------------------
	.section	.text._ZN10layer_norm13ln_fwd_kernelINS_13Kernel_traitsI6__halfS2_S2_S2_fjLj512ELj1ELj4ELj1ELj16ENS_18Kernel_traits_baseILj512ES2_S2_S2_S2_fjLj128EEEEELb1ELb1ELb0ELb0EEEvNS_9FwdParamsE,"ax",@progbits
	.align	128
        .global         _ZN10layer_norm13ln_fwd_kernelINS_13Kernel_traitsI6__halfS2_S2_S2_fjLj512ELj1ELj4ELj1ELj16ENS_18Kernel_traits_baseILj512ES2_S2_S2_S2_fjLj128EEEEELb1ELb1ELb0ELb0EEEvNS_9FwdParamsE
        .type           _ZN10layer_norm13ln_fwd_kernelINS_13Kernel_traitsI6__halfS2_S2_S2_fjLj512ELj1ELj4ELj1ELj16ENS_18Kernel_traits_baseILj512ES2_S2_S2_S2_fjLj128EEEEELb1ELb1ELb0ELb0EEEvNS_9FwdParamsE,@function
        .size           _ZN10layer_norm13ln_fwd_kernelINS_13Kernel_traitsI6__halfS2_S2_S2_fjLj512ELj1ELj4ELj1ELj16ENS_18Kernel_traits_baseILj512ES2_S2_S2_S2_fjLj128EEEEELb1ELb1ELb0ELb0EEEvNS_9FwdParamsE,(.L_x_20249 - _ZN10layer_norm13ln_fwd_kernelINS_13Kernel_traitsI6__halfS2_S2_S2_fjLj512ELj1ELj4ELj1ELj16ENS_18Kernel_traits_baseILj512ES2_S2_S2_S2_fjLj128EEEEELb1ELb1ELb0ELb0EEEvNS_9FwdParamsE)
        .other          _ZN10layer_norm13ln_fwd_kernelINS_13Kernel_traitsI6__halfS2_S2_S2_fjLj512ELj1ELj4ELj1ELj16ENS_18Kernel_traits_baseILj512ES2_S2_S2_S2_fjLj128EEEEELb1ELb1ELb0ELb0EEEvNS_9FwdParamsE,@"STO_CUDA_ENTRY STV_DEFAULT"
_ZN10layer_norm13ln_fwd_kernelINS_13Kernel_traitsI6__halfS2_S2_S2_fjLj512ELj1ELj4ELj1ELj16ENS_18Kernel_traits_baseILj512ES2_S2_S2_S2_fjLj128EEEEELb1ELb1ELb0ELb0EEEvNS_9FwdParamsE:
.text._ZN10layer_norm13ln_fwd_kernelINS_13Kernel_traitsI6__halfS2_S2_S2_fjLj512ELj1ELj4ELj1ELj16ENS_18Kernel_traits_baseILj512ES2_S2_S2_S2_fjLj128EEEEELb1ELb1ELb0ELb0EEEvNS_9FwdParamsE:
        /* <DEDUP_REMOVED lines=9> */
[----:B0-----:R-:W-:-:S02]  /*0090*/  ISETP.NE.AND P0, PT, RZ, UR4, PT ;  /* 0x00000004ff007c0c */ /* 0x001fc4000bf05270 */
[----:B--2---:R-:W-:Y:S01]  /*00a0*/  MOV R2, UR6 ;  /* 0x0000000600027c02 */ /* 0x004fe20008000f00 */
[----:B------:R-:W-:-:S10]  /*00b0*/  IMAD.U32 R3, RZ, RZ, UR7 ;  /* 0x00000007ff037e24 */ /* 0x000fd4000f8e00ff */
[----:B---3--:R-:W2:Y:S01]  /*00c0*/  @P0 LDG.E.64 R2, desc[UR8][R2.64] ;  /* 0x0000000802020981 */ /* 0x008ea2000c1e1b00 */
[----:B------:R-:W0:Y:S03]  /*00d0*/  @P0 LDC R9, c[0x0][0x460] ;  /* 0x00011800ff090b82 */ /* 0x000e260000000800 */
[----:B-1----:R-:W0:Y:S01]  /*00e0*/  @P0 LDG.E.64 R6, desc[UR8][R4.64] ;  /* 0x0000000804060981 */ /* 0x002e22000c1e1b00 */
[----:B-----5:R-:W-:Y:S01]  /*00f0*/  UISETP.NE.U32.AND UP0, UPT, UR10, URZ, UPT ;  /* 0x000000ff0a00728c */ /* 0x020fe2000bf05070 */
[----:B------:R-:W-:Y:S03]  /*0100*/  BSSY.RECONVERGENT B0, `(.L_x_3128) ;  /* 0x0000056000007945 */ /* 0x000fe60003800200 */
[----:B------:R-:W1:Y:S01]  /*0110*/  S2UR UR5, SR_CTAID.X ;  /* 0x00000000000579c3 */ /* 0x000e620000002500 */
[----:B------:R-:W-:Y:S01]  /*0120*/  UISETP.NE.AND.EX UP0, UPT, UR11, URZ, UPT, UP0 ;  /* 0x000000ff0b00728c */ /* 0x000fe2000bf05300 */
[----:B----4-:R-:W-:-:S04]  /*0130*/  SHF.R.S32.HI R0, RZ, 0x1f, R13 ;  /* 0x0000001fff007819 */ /* 0x010fc8000001140d */
[----:B------:R-:W-:Y:S02]  /*0140*/  LEA.HI R0, R0, R13, RZ, 0x3 ;  /* 0x0000000d00007211 */ /* 0x000fe400078f18ff */
[----:B------:R-:W3:Y:S01]  /*0150*/  LDC R11, c[0x0][0x360] ;  /* 0x0000d800ff0b7b82 */ /* 0x000ee20000000800 */
[----:B-1----:R-:W-:Y:S02]  /*0160*/  USHF.L.U32 UR4, UR5, 0x2, URZ ;  /* 0x0000000205047899 */ /* 0x002fe400080006ff */
[----:B---3--:R-:W-:Y:S01]  /*0170*/  IMAD R11, R11, UR5, R10 ;  /* 0x000000050b0b7c24 */ /* 0x008fe2000f8e020a */
[----:B--2---:R-:W-:Y:S02]  /*0180*/  @P0 R2UR UR6, R2 ;  /* 0x00000000020602ca */ /* 0x004fe400000e0000 */
[----:B------:R-:W-:Y:S02]  /*0190*/  @P0 R2UR UR7, R3 ;  /* 0x00000000030702ca */ /* 0x000fe400000e0000 */
[----:B0-----:R-:W-:-:S02]  /*01a0*/  @P0 IADD3 R4, P1, PT, R6, R9, RZ ;  /* 0x0000000906040210 */ /* 0x001fc40007f3e0ff */
[----:B------:R-:W-:Y:S02]  /*01b0*/  LOP3.LUT R3, R10, 0x1f, RZ, 0xc, !PT ;  /* 0x0000001f0a037812 */ /* 0x000fe400078e0cff */
[----:B------:R-:W-:Y:S02]  /*01c0*/  @P0 IADD3.X R5, PT, PT, RZ, R7, RZ, P1, !PT ;  /* 0x00000007ff050210 */ /* 0x000fe40000ffe4ff */
[----:B------:R-:W-:Y:S02]  /*01d0*/  SHF.R.U32.HI R9, RZ, 0x5, R10 ;  /* 0x00000005ff097819 */ /* 0x000fe4000001160a */
[----:B------:R-:W-:Y:S01]  /*01e0*/  LEA.HI.SX32 R44, R0, R3, 0x1d ;  /* 0x00000003002c7211 */ /* 0x000fe200078feaff */
[----:B------:R-:W-:Y:S01]  /*01f0*/  UIADD3 UR15, UPT, UPT, UR6, -0x61c88647, URZ ;  /* 0x9e3779b9060f7890 */ /* 0x000fe2000fffe0ff */
[----:B------:R-:W-:Y:S01]  /*0200*/  LOP3.LUT R10, R10, 0x1f, RZ, 0xc0, !PT ;  /* 0x0000001f0a0a7812 */ /* 0x000fe200078ec0ff */
[----:B------:R-:W-:Y:S01]  /*0210*/  UIADD3 UR16, UPT, UPT, UR7, -0x4498517b, URZ ;  /* 0xbb67ae8507107890 */ /* 0x000fe2000fffe0ff */
[----:B------:R-:W-:Y:S01]  /*0220*/  LOP3.LUT R9, R9, UR4, RZ, 0xfc, !PT ;  /* 0x0000000409097c12 */ /* 0x000fe2000f8efcff */
[----:B------:R-:W-:Y:S01]  /*0230*/  UIADD3 UR17, UPT, UPT, UR6, 0x3c6ef372, URZ ;  /* 0x3c6ef37206117890 */ /* 0x000fe2000fffe0ff */
        /* <DEDUP_REMOVED lines=33> */
.L_x_3131:
[----:B------:R-:W-:Y:S05]  /*0450*/  BSYNC.RECONVERGENT B1 ;  /* 0x0000000000017941 */ /* 0x000fea0003800200 */
.L_x_3130:
        /* <DEDUP_REMOVED lines=11> */
.L_x_3129:
        /* <DEDUP_REMOVED lines=21> */
.L_x_3132:
[----:B------:R-:W-:Y:S05]  /*0660*/  BSYNC.RECONVERGENT B0 ;  /* 0x0000000000007941 */ /* 0x000fea0003800200 */
.L_x_3128:
[----:B------:R-:W1:Y:S02]  /*0670*/  LDCU UR4, c[0x0][0x384] ;  /* 0x00007080ff0477ac */ /* 0x000e640008000800 */
[----:B-1----:R-:W-:-:S13]  /*0680*/  ISETP.GE.AND P0, PT, R9, UR4, PT ;  /* 0x0000000409007c0c */ /* 0x002fda000bf06270 */
[----:B------:R-:W-:Y:S05]  /*0690*/  @P0 EXIT ;  /* 0x000000000000094d */ /* 0x000fea0003800000 */
[----:B------:R-:W-:Y:S01]  /*06a0*/  IMAD.HI.U32 R0, R11, -0x326172a9, RZ ;  /* 0xcd9e8d570b007827 */ /* 0x000fe200078e00ff */
[----:B------:R-:W1:Y:S01]  /*06b0*/  LDCU.64 UR10, c[0x0][0x3e0] ;  /* 0x00007c00ff0a77ac */ /* 0x000e620008000a00 */
[----:B------:R-:W-:Y:S01]  /*06c0*/  BSSY B0, `(.L_x_3133) ;  /* 0x0000bc4000007945 */ /* 0x000fe20003800000 */
[----:B------:R-:W-:Y:S01]  /*06d0*/  LOP3.LUT R4, R4, 0x3, RZ, 0xc0, !PT ;  /* 0x0000000304047812 */ /* 0x000fe200078ec0ff */
[C---:B0-----:R-:W-:Y:S01]  /*06e0*/  IMAD.HI.U32 R2, R8.reuse, -0x2daee0ad, RZ ;  /* 0xd2511f5308027827 */ /* 0x041fe200078e00ff */
[----:B------:R-:W-:Y:S01]  /*06f0*/  LOP3.LUT R0, R7, UR6, R0, 0x96, !PT ;  /* 0x0000000607007c12 */ /* 0x000fe2000f8e9600 */
[----:B------:R-:W0:Y:S02]  /*0700*/  LDCU.U8 UR4, c[0x0][0x410] ;  /* 0x00008200ff0477ac */ /* 0x000e240008000000 */
[----:B------:R-:W-:Y:S01]  /*0710*/  IMAD R12, R8, -0x2daee0ad, RZ ;  /* 0xd2511f53080c7824 */ /* 0x000fe200078e02ff */
[----:B------:R-:W-:Y:S01]  /*0720*/  LOP3.LUT R2, R2, UR7, RZ, 0x3c, !PT ;  /* 0x0000000702027c12 */ /* 0x000fe2000f8e3cff */
[----:B------:R-:W-:Y:S01]  /*0730*/  IMAD.HI.U32 R5, R0, -0x2daee0ad, RZ ;  /* 0xd2511f5300057827 */ /* 0x000fe200078e00ff */
[----:B------:R-:W2:Y:S03]  /*0740*/  LDCU UR33, c[0x0][0x388] ;  /* 0x00007100ff2177ac */ /* 0x000ea60008000800 */
[----:B------:R-:W-:Y:S01]  /*0750*/  IMAD R6, R11, -0x326172a9, RZ ;  /* 0xcd9e8d570b067824 */ /* 0x000fe200078e02ff */
[----:B------:R-:W-:Y:S01]  /*0760*/  LOP3.LUT R5, R12, UR16, R5, 0x96, !PT ;  /* 0x000000100c057c12 */ /* 0x000fe2000f8e9605 */
[C---:B------:R-:W-:Y:S01]  /*0770*/  IMAD.HI.U32 R3, R2.reuse, -0x326172a9, RZ ;  /* 0xcd9e8d5702037827 */ /* 0x040fe200078e00ff */
[----:B------:R-:W3:Y:S03]  /*0780*/  LDCU UR14, c[0x0][0x448] ;  /* 0x00008900ff0e77ac */ /* 0x000ee60008000800 */
[----:B------:R-:W-:Y:S01]  /*0790*/  IMAD R13, R2, -0x326172a9, RZ ;  /* 0xcd9e8d57020d7824 */ /* 0x000fe200078e02ff */
[----:B------:R-:W-:Y:S01]  /*07a0*/  LOP3.LUT R3, R6, UR15, R3, 0x96, !PT ;  /* 0x0000000f06037c12 */ /* 0x000fe2000f8e9603 */
[----:B------:R-:W-:Y:S01]  /*07b0*/  IMAD.HI.U32 R2, R5, -0x326172a9, RZ ;  /* 0xcd9e8d5705027827 */ /* 0x000fe200078e00ff */
[----:B-1----:R-:W-:Y:S01]  /*07c0*/  UISETP.NE.U32.AND UP0, UPT, UR10, URZ, UPT ;  /* 0x000000ff0a00728c */ /* 0x002fe2000bf05070 */
[----:B------:R-:W1:Y:S02]  /*07d0*/  LDCU.64 UR12, c[0x0][0x3a0] ;  /* 0x00007400ff0c77ac */ /* 0x000e640008000a00 */
[----:B------:R-:W-:Y:S01]  /*07e0*/  IMAD R15, R0, -0x2daee0ad, RZ ;  /* 0xd2511f53000f7824 */ /* 0x000fe200078e02ff */
[----:B------:R-:W-:Y:S01]  /*07f0*/  LOP3.LUT R2, R13, UR17, R2, 0x96, !PT ;  /* 0x000000110d027c12 */ /* 0x000fe2000f8e9602 */
[----:B------:R-:W-:Y:S01]  /*0800*/  IMAD.HI.U32 R0, R3, -0x2daee0ad, RZ ;  /* 0xd2511f5303007827 */ /* 0x000fe200078e00ff */
[----:B------:R-:W-:-:S02]  /*0810*/  UISETP.NE.AND.EX UP0, UPT, UR11, URZ, UPT, UP0 ;  /* 0x000000ff0b00728c */ /* 0x000fc4000bf05300 */
[----:B0-----:R-:W-:Y:S01]  /*0820*/  UISETP.NE.AND UP2, UPT, UR4, URZ, UPT ;  /* 0x000000ff0400728c */ /* 0x001fe2000bf45270 */
        /* <DEDUP_REMOVED lines=42> */
[----:B------:R-:W-:Y:S01]  /*0ad0*/  IMAD.MOV.U32 R3, RZ, RZ, RZ ;  /* 0x000000ffff037224 */ /* 0x000fe200078e00ff */
[----:B------:R-:W-:Y:S01]  /*0ae0*/  LOP3.LUT R5, R12, UR31, R5, 0x96, !PT ;  /* 0x0000001f0c057c12 */ /* 0x000fe2000f8e9605 */
[----:B------:R-:W-:Y:S02]  /*0af0*/  IMAD R62, R0, -0x2daee0ad, RZ ;  /* 0xd2511f53003e7824 */ /* 0x000fe400078e02ff */
[----:B-123--:R-:W-:-:S07]  /*0b00*/  IMAD R2, R2, -0x326172a9, RZ ;  /* 0xcd9e8d5702027824 */ /* 0x00efce00078e02ff */
.L_x_3306:
[----:B------:R-:W0:Y:S01]  /*0b10*/  @UP0 LDCU.64 UR4, c[0x0][0x3e0] ;  /* 0x00007c00ff0407ac */ /* 0x000e220008000a00 */
[----:B------:R-:W-:Y:S01]  /*0b20*/  PLOP3.LUT P0, PT, PT, PT, UP0, 0x80, 0x8 ;  /* 0x000000000008781c */ /* 0x000fe20003f0f008 */
[----:B------:R-:W-:Y:S01]  /*0b30*/  HFMA2 R40, -RZ, RZ, 0, 1.1920928955078125e-07 ;  /* 0x00000002ff287431 */ /* 0x000fe200000001ff */
[----:B------:R-:W-:-:S11]  /*0b40*/  PLOP3.LUT P1, PT, PT, PT, UP0, 0x80, 0x8 ;  /* 0x000000000008781c */ /* 0x000fd60003f2f008 */
[----:B0-----:R-:W-:-:S06]  /*0b50*/  @P0 IMAD.WIDE R40, R9, R40, UR4 ;  /* 0x0000000409280e25 */ /* 0x001fcc000f8e0228 */
[----:B------:R-:W2:Y:S01]  /*0b60*/  @P1 LDG.E.U16 R40, desc[UR8][R40.64] ;  /* 0x0000000828281981 */ /* 0x000ea2000c1e1500 */
[----:B------:R-:W-:Y:S01]  /*0b70*/  IMAD R42, R9, UR33, RZ ;  /* 0x00000021092a7c24 */ /* 0x000fe2000f8e02ff */
[----:B------:R-:W-:Y:S01]  /*0b80*/  ISETP.GE.U32.AND P2, PT, R44, 0x20, PT ;  /* 0x000000202c00780c */ /* 0x000fe20003f46070 */
[----:B------:R-:W-:Y:S01]  /*0b90*/  BSSY.RECONVERGENT B1, `(.L_x_3134) ;  /* 0x000055d000017945 */ /* 0x000fe20003800200 */
[----:B------:R-:W-:Y:S01]  /*0ba0*/  PLOP3.LUT P0, PT, PT, PT, UP0, 0x80, 0x8 ;  /* 0x000000000008781c */ /* 0x000fe20003f0f008 */
[----:B------:R-:W-:Y:S01]  /*0bb0*/  IMAD.MOV.U32 R61, RZ, RZ, 0x3f800000 ;  /* 0x3f800000ff3d7424 */ /* 0x000fe200078e00ff */
[----:B------:R-:W-:-:S04]  /*0bc0*/  SHF.R.S32.HI R43, RZ, 0x1f, R42 ;  /* 0x0000001fff2b7819 */ /* 0x000fc8000001142a */
[----:B------:R-:W-:-:S04]  /*0bd0*/  LEA.HI R43, R43, R42, RZ, 0x3 ;  /* 0x0000002a2b2b7211 */ /* 0x000fc800078f18ff */
[----:B------:R-:W-:-:S04]  /*0be0*/  LEA.HI.SX32 R60, R43, R10, 0x1d ;  /* 0x0000000a2b3c7211 */ /* 0x000fc800078feaff */
[----:B------:R-:W-:Y:S01]  /*0bf0*/  MOV R63, R60 ;  /* 0x0000003c003f7202 */ /* 0x000fe20000000f00 */
        /* <DEDUP_REMOVED lines=18> */
[----:B------:R-:W-:-:S05]  /*0d20*/  HFMA2 R47, -RZ, RZ, 0, 1.1920928955078125e-07 ;  /* 0x00000002ff2f7431 */ /* 0x000fca00000001ff */
[----:B------:R-:W-:-:S05]  /*0d30*/  VIADDMNMX.U32 R0, R4, 0xfffffffe, R47, PT ;  /* 0xfffffffe04007846 */ /* 0x000fca000380002f */
[----:B------:R-:W-:-:S04]  /*0d40*/  IMAD.SHL.U32 R0, R0, 0x4, RZ ;  /* 0x0000000400007824 */ /* 0x000fc800078e00ff */
[----:B------:R-:W0:Y:S02]  /*0d50*/  LDC R46, c[0x2][R0] ;  /* 0x00800000002e7b82 */ /* 0x000e240000000800 */
[----:B0-----:R-:W-:-:S04]  /*0d60*/  SHF.R.S32.HI R47, RZ, 0x1f, R46 ;  /* 0x0000001fff2f7819 */ /* 0x001fc8000001142e */
.L_x_20085:
[----:B------:R-:W-:Y:S05]  /*0d70*/  BRX R46 -0xd80                                     (*"BRANCH_TARGETS .L_x_20086,.L_x_20087,.L_x_20088"*) ;  /* 0xfffffff02ea07949 */ /* 0x000fea000383ffff */
.L_x_20088:
[----:B------:R-:W-:Y:S01]  /*0d80*/  IADD3 R46, PT, PT, R4, 0x1, RZ ;  /* 0x00000001042e7810 */ /* 0x000fe20007ffe0ff */
[----:B------:R-:W-:Y:S01]  /*0d90*/  IMAD.MOV.U32 R64, RZ, RZ, R62 ;  /* 0x000000ffff407224 */ /* 0x000fe200078e003e */
[----:B------:R-:W-:Y:S01]  /*0da0*/  MOV R0, R5 ;  /* 0x0000000500007202 */ /* 0x000fe20000000f00 */
[----:B------:R-:W-:Y:S06]  /*0db0*/  BRA `(.L_x_3138) ;  /* 0x0000000000f07947 */ /* 0x000fec0003800000 */
.L_x_20086:
[----:B------:R-:W-:Y:S01]  /*0dc0*/  IMAD.MOV.U32 R64, RZ, RZ, R62 ;  /* 0x000000ffff407224 */ /* 0x000fe200078e003e */
[----:B------:R-:W-:Y:S01]  /*0dd0*/  MOV R46, 0x3 ;  /* 0x00000003002e7802 */ /* 0x000fe20000000f00 */
[----:B------:R-:W-:Y:S01]  /*0de0*/  IMAD.MOV.U32 R0, RZ, RZ, R6 ;  /* 0x000000ffff007224 */ /* 0x000fe200078e0006 */
[----:B------:R-:W-:Y:S06]  /*0df0*/  BRA `(.L_x_3138) ;  /* 0x0000000000e07947 */ /* 0x000fec0003800000 */
.L_x_20087:
        /* <DEDUP_REMOVED lines=13> */
.L_x_3140:
[----:B------:R-:W-:Y:S05]  /*0ed0*/  BSYNC.RECONVERGENT B3 ;  /* 0x0000000000037941 */ /* 0x000fea0003800200 */
.L_x_3139:
        /* <DEDUP_REMOVED lines=42> */
.L_x_3138:
[----:B------:R-:W-:Y:S05]  /*1180*/  BSYNC.RECONVERGENT B2 ;  /* 0x0000000000027941 */ /* 0x000fea0003800200 */
.L_x_3137:
        /* <DEDUP_REMOVED lines=9> */
[----:B------:R-:W-:Y:S01]  /*1220*/  FMUL.FTZ R0, R0, R61 ;  /* 0x0000003d00007220 */ /* 0x000fe20000410000 */
[----:B------:R-:W-:Y:S01]  /*1230*/  IMAD.MOV.U32 R50, RZ, RZ, 0x2 ;  /* 0x00000002ff327424 */ /* 0x000fe200078e00ff */
[----:B------:R-:W-:-:S02]  /*1240*/  MOV R4, R2 ;  /* 0x0000000200047202 */ /* 0x000fc40000000f00 */
[----:B0-----:R-:W-:Y:S01]  /*1250*/  FMUL.FTZ R0, R0, R67 ;  /* 0x0000004300007220 */ /* 0x001fe20000410000 */
[----:B-1----:R-:W-:Y:S01]  /*1260*/  FSETP.GTU.FTZ.AND P0, PT, R47, R66, PT ;  /* 0x000000422f00720b */ /* 0x002fe20003f1c000 */
[----:B------:R-:W-:-:S03]  /*1270*/  HADD2.F32 R47, -RZ, R28.H0_H0 ;  /* 0x2000001cff2f7230 */ /* 0x000fc60000004100 */
[----:B------:R-:W-:Y:S02]  /*1280*/  FSEL R0, R0, RZ, !P0 ;  /* 0x000000ff00007208 */ /* 0x000fe40004000000 */
[----:B------:R-:W-:-:S03]  /*1290*/  PLOP3.LUT P0, PT, P0, PT, PT, 0x8, 0x80 ;  /* 0x000000000080781c */ /* 0x000fc6000070e170 */
[----:B------:R-:W-:Y:S01]  /*12a0*/  FFMA.FTZ R0, R0, R47, R51 ;  /* 0x0000002f00007223 */ /* 0x000fe20000010033 */
        /* <DEDUP_REMOVED lines=10> */
.L_x_3143:
        /* <DEDUP_REMOVED lines=13> */
.L_x_3145:
[----:B------:R-:W-:Y:S05]  /*1420*/  BSYNC.RECONVERGENT B3 ;  /* 0x0000000000037941 */ /* 0x000fea0003800200 */
.L_x_3144:
        /* <DEDUP_REMOVED lines=40> */
[----:B------:R-:W-:Y:S01]  /*16b0*/  LOP3.LUT R6, R4, UR32, R47, 0x96, !PT ;  /* 0x0000002004067c12 */ /* 0x000fe2000f8e962f */
[----:B------:R-:W-:Y:S01]  /*16c0*/  IMAD.MOV.U32 R4, RZ, RZ, R64 ;  /* 0x000000ffff047224 */ /* 0x000fe200078e0040 */
[----:B------:R-:W-:-:S07]  /*16d0*/  MOV R64, R46 ;  /* 0x0000002e00407202 */ /* 0x000fce0000000f00 */
.L_x_3142:
[----:B------:R-:W-:Y:S05]  /*16e0*/  BSYNC.RECONVERGENT B2 ;  /* 0x0000000000027941 */ /* 0x000fea0003800200 */
.L_x_3141:
[----:B------:R-:W-:Y:S01]  /*16f0*/  I2FP.F32.U32 R47, R4 ;  /* 0x00000004002f7245 */ /* 0x000fe20000201000 */
[----:B------:R-:W-:Y:S01]  /*1700*/  HADD2.F32 R40, -RZ, R40.H1_H1 ;  /* 0x30000028ff287230 */ /* 0x000fe20000004100 */
[----:B------:R-:W-:Y:S01]  /*1710*/  ISETP.NE.AND P1, PT, R50, 0x1, PT ;  /* 0x000000013200780c */ /* 0x000fe20003f25270 */
[----:B------:R-:W-:Y:S01]  /*1720*/  HADD2.F32 R51, -RZ, R12.H1_H1 ;  /* 0x3000000cff337230 */ /* 0x000fe20000004100 */
[----:B------:R-:W-:Y:S01]  /*1730*/  BSSY.RECONVERGENT B2, `(.L_x_3146) ;  /* 0x000004d000027945 */ /* 0x000fe20003800200 */
[----:B------:R-:W-:Y:S01]  /*1740*/  FFMA.FTZ R47, R47, R58, 1.1641532182693481445e-10 ;  /* 0x2f0000002f2f7423 */ /* 0x000fe2000001003a */
[----:B------:R-:W-:Y:S01]  /*1750*/  FMUL.FTZ R40, R40, R61 ;  /* 0x0000003d28287220 */ /* 0x000fe20000410000 */
[----:B------:R-:W-:-:S03]  /*1760*/  IMAD.MOV.U32 R4, RZ, RZ, R2 ;  /* 0x000000ffff047224 */ /* 0x000fc600078e0002 */
[----:B------:R-:W-:Y:S01]  /*1770*/  FMUL.FTZ R40, R40, R67 ;  /* 0x0000004328287220 */ /* 0x000fe20000410000 */
[----:B------:R-:W-:Y:S01]  /*1780*/  FSETP.GTU.FTZ.AND P0, PT, R47, R66, PT ;  /* 0x000000422f00720b */ /* 0x000fe20003f1c000 */
[----:B------:R-:W-:-:S03]  /*1790*/  HADD2.F32 R47, -RZ, R28.H1_H1 ;  /* 0x3000001cff2f7230 */ /* 0x000fc60000004100 */
[----:B------:R-:W-:Y:S02]  /*17a0*/  FSEL R40, R40, RZ, !P0 ;  /* 0x000000ff28287208 */ /* 0x000fe40004000000 */
[----:B------:R-:W-:-:S03]  /*17b0*/  PLOP3.LUT P0, PT, P0, PT, PT, 0x8, 0x80 ;  /* 0x000000000080781c */ /* 0x000fc6000070e170 */
[----:B------:R-:W-:Y:S01]  /*17c0*/  FFMA.FTZ R47, R40, R47, R51 ;  /* 0x0000002f282f7223 */ /* 0x000fe20000010033 */
        /* <DEDUP_REMOVED lines=10> */
.L_x_3148:
        /* <DEDUP_REMOVED lines=13> */
.L_x_3150:
[----:B------:R-:W-:Y:S05]  /*1940*/  BSYNC.RECONVERGENT B3 ;  /* 0x0000000000037941 */ /* 0x000fea0003800200 */
.L_x_3149:
        /* <DEDUP_REMOVED lines=43> */
.L_x_3147:
[----:B------:R-:W-:Y:S05]  /*1c00*/  BSYNC.RECONVERGENT B2 ;  /* 0x0000000000027941 */ /* 0x000fea0003800200 */
.L_x_3146:
        /* <DEDUP_REMOVED lines=9> */
[----:B------:R-:W-:Y:S01]  /*1ca0*/  FSETP.GTU.FTZ.AND P1, PT, R51, R66, PT ;  /* 0x000000423300720b */ /* 0x000fe20003f3c000 */
[----:B------:R-:W-:-:S03]  /*1cb0*/  HADD2.F32 R51, -RZ, R29.H0_H0 ;  /* 0x2000001dff337230 */ /* 0x000fc60000004100 */
        /* <DEDUP_REMOVED lines=13> */
.L_x_3153:
        /* <DEDUP_REMOVED lines=13> */
.L_x_3155:
[----:B------:R-:W-:Y:S05]  /*1e60*/  BSYNC.RECONVERGENT B3 ;  /* 0x0000000000037941 */ /* 0x000fea0003800200 */
.L_x_3154:
        /* <DEDUP_REMOVED lines=43> */
.L_x_3152:
[----:B------:R-:W-:Y:S05]  /*2120*/  BSYNC.RECONVERGENT B2 ;  /* 0x0000000000027941 */ /* 0x000fea0003800200 */
.L_x_3151:
        /* <DEDUP_REMOVED lines=10> */
[----:B------:R-:W-:-:S03]  /*21d0*/  HADD2.F32 R51, -RZ, R29.H1_H1 ;  /* 0x3000001dff337230 */ /* 0x000fc60000004100 */
        /* <DEDUP_REMOVED lines=13> */
.L_x_3158:
        /* <DEDUP_REMOVED lines=13> */
.L_x_3160:
[----:B------:R-:W-:Y:S05]  /*2380*/  BSYNC.RECONVERGENT B3 ;  /* 0x0000000000037941 */ /* 0x000fea0003800200 */
.L_x_3159:
        /* <DEDUP_REMOVED lines=43> */
.L_x_3157:
[----:B------:R-:W-:Y:S05]  /*2640*/  BSYNC.RECONVERGENT B2 ;  /* 0x0000000000027941 */ /* 0x000fea0003800200 */
.L_x_3156:
        /* <DEDUP_REMOVED lines=24> */
.L_x_3163:
        /* <DEDUP_REMOVED lines=13> */
.L_x_3165:
[----:B------:R-:W-:Y:S05]  /*28a0*/  BSYNC.RECONVERGENT B3 ;  /* 0x0000000000037941 */ /* 0x000fea0003800200 */
.L_x_3164:
        /* <DEDUP_REMOVED lines=43> */
.L_x_3162:
[----:B------:R-:W-:Y:S05]  /*2b60*/  BSYNC.RECONVERGENT B2 ;  /* 0x0000000000027941 */ /* 0x000fea0003800200 */
.L_x_3161:
        /* <DEDUP_REMOVED lines=24> */
.L_x_3168:
        /* <DEDUP_REMOVED lines=13> */
.L_x_3170:
[----:B------:R-:W-:Y:S05]  /*2dc0*/  BSYNC.RECONVERGENT B3 ;  /* 0x0000000000037941 */ /* 0x000fea0003800200 */
.L_x_3169:
        /* <DEDUP_REMOVED lines=43> */
.L_x_3167:
[----:B------:R-:W-:Y:S05]  /*3080*/  BSYNC.RECONVERGENT B2 ;  /* 0x0000000000027941 */ /* 0x000fea0003800200 */
.L_x_3166:
[----:B------:R-:W-:Y:S01]  /*3090*/  HADD2.F32 R40, -RZ, R43.H0_H0 ;  /* 0x2000002bff287230 */ /* 0x000fe20000004100 */
[----:B------:R-:W-:Y:S01]  /*30a0*/  I2FP.F32.U32 R41, R4 ;  /* 0x0000000400297245 */ /* 0x000fe20000201000 */
[----:B------:R-:W-:Y:S01]  /*30b0*/  HADD2.F32 R63, -RZ, R31.H0_H0 ;  /* 0x2000001fff3f7230 */ /* 0x000fe20000004100 */
[----:B------:R-:W-:Y:S01]  /*30c0*/  ISETP.NE.AND P6, PT, R42, 0x1, PT ;  /* 0x000000012a00780c */ /* 0x000fe20003fc5270 */
[----:B------:R-:W-:Y:S01]  /*30d0*/  BSSY.RECONVERGENT B2, `(.L_x_3171) ;  /* 0x000004f000027945 */ /* 0x000fe20003800200 */
[----:B------:R-:W-:Y:S01]  /*30e0*/  FMUL.FTZ R40, R40, R61 ;  /* 0x0000003d28287220 */ /* 0x000fe20000410000 */
[----:B------:R-:W-:Y:S01]  /*30f0*/  FFMA.FTZ R41, R41, R58, 1.1641532182693481445e-10 ;  /* 0x2f00000029297423 */ /* 0x000fe2000001003a */
[----:B------:R-:W-:Y:S02]  /*3100*/  IMAD.MOV.U32 R4, RZ, RZ, 0x2 ;  /* 0x00000002ff047424 */ /* 0x000fe400078e00ff */
[----:B------:R-:W-:Y:S02]  /*3110*/  FMUL.FTZ R40, R40, R67 ;  /* 0x0000004328287220 */ /* 0x000fe40000410000 */
        /* <DEDUP_REMOVED lines=15> */
.L_x_3173:
        /* <DEDUP_REMOVED lines=15> */
.L_x_3175:
[----:B------:R-:W-:Y:S05]  /*3300*/  BSYNC.RECONVERGENT B3 ;  /* 0x0000000000037941 */ /* 0x000fea0003800200 */
.L_x_3174:
        /* <DEDUP_REMOVED lines=40> */
[----:B------:R-:W-:Y:S01]  /*3590*/  IMAD.MOV.U32 R41, RZ, RZ, R64 ;  /* 0x000000ffff297224 */ /* 0x000fe200078e0040 */
[----:B------:R-:W-:Y:S01]  /*35a0*/  MOV R64, R40 ;  /* 0x0000002800407202 */ /* 0x000fe20000000f00 */
[----:B------:R-:W-:-:S07]  /*35b0*/  IMAD.MOV.U32 R4, RZ, RZ, RZ ;  /* 0x000000ffff047224 */ /* 0x000fce00078e00ff */
.L_x_3172:
[----:B------:R-:W-:Y:S05]  /*35c0*/  BSYNC.RECONVERGENT B2 ;  /* 0x0000000000027941 */ /* 0x000fea0003800200 */
.L_x_3171:
[----:B------:R-:W-:Y:S01]  /*35d0*/  HADD2.F32 R40, -RZ, R43.H1_H1 ;  /* 0x3000002bff287230 */ /* 0x000fe20000004100 */
[----:B------:R-:W-:Y:S01]  /*35e0*/  I2FP.F32.U32 R41, R41 ;  /* 0x0000002900297245 */ /* 0x000fe20000201000 */
[----:B------:R-:W-:Y:S01]  /*35f0*/  HADD2.F32 R43, -RZ, R31.H1_H1 ;  /* 0x3000001fff2b7230 */ /* 0x000fe20000004100 */
[----:B------:R-:W-:Y:S01]  /*3600*/  F2FP.F16.F32.PACK_AB R42, R57, R50 ;  /* 0x00000032392a723e */ /* 0x000fe200000000ff */
[----:B------:R-:W-:Y:S02]  /*3610*/  HADD2.F32 R63, -RZ, R15.H1_H1 ;  /* 0x3000000fff3f7230 */ /* 0x000fe40000004100 */
[----:B------:R-:W-:Y:S01]  /*3620*/  FMUL.FTZ R40, R40, R61 ;  /* 0x0000003d28287220 */ /* 0x000fe20000410000 */
[----:B------:R-:W-:-:S03]  /*3630*/  FFMA.FTZ R41, R41, R58, 1.1641532182693481445e-10 ;  /* 0x2f00000029297423 */ /* 0x000fc6000001003a */
[----:B------:R-:W-:Y:S02]  /*3640*/  FMUL.FTZ R40, R40, R67 ;  /* 0x0000004328287220 */ /* 0x000fe40000410000 */
[----:B------:R-:W-:Y:S02]  /*3650*/  FSETP.GTU.FTZ.AND P6, PT, R41, R66, PT ;  /* 0x000000422900720b */ /* 0x000fe40003fdc000 */
[----:B------:R-:W-:Y:S02]  /*3660*/  F2FP.F16.F32.PACK_AB R41, R51, R46 ;  /* 0x0000002e3329723e */ /* 0x000fe400000000ff */
[----:B------:R-:W-:Y:S02]  /*3670*/  FSEL R40, R40, RZ, !P6 ;  /* 0x000000ff28287208 */ /* 0x000fe40007000000 */
[----:B------:R-:W-:-:S03]  /*3680*/  PLOP3.LUT P6, PT, P6, PT, PT, 0x8, 0x80 ;  /* 0x000000000080781c */ /* 0x000fc600037ce170 */
[----:B------:R-:W-:Y:S01]  /*3690*/  FFMA.FTZ R58, R40, R43, R63 ;  /* 0x0000002b283a7223 */ /* 0x000fe2000001003f */
[----:B------:R-:W-:-:S04]  /*36a0*/  F2FP.F16.F32.PACK_AB R40, R47, R0 ;  /* 0x000000002f28723e */ /* 0x000fc800000000ff */
[----:B------:R-:W-:Y:S01]  /*36b0*/  F2FP.F16.F32.PACK_AB R43, R58, R56 ;  /* 0x000000383a2b723e */ /* 0x000fe200000000ff */
[----:B------:R-:W-:Y:S06]  /*36c0*/  BRA `(.L_x_3176) ;  /* 0x0000002800507947 */ /* 0x000fec0003800000 */
.L_x_3136:
        /* <DEDUP_REMOVED lines=16> */
.L_x_3179:
        /* <DEDUP_REMOVED lines=13> */
.L_x_3181:
[----:B------:R-:W-:Y:S05]  /*38a0*/  BSYNC.RECONVERGENT B3 ;  /* 0x0000000000037941 */ /* 0x000fea0003800200 */
.L_x_3180:
        /* <DEDUP_REMOVED lines=41> */
[----:B------:R-:W-:-:S07]  /*3b40*/  LOP3.LUT R6, R4, UR32, R65, 0x96, !PT ;  /* 0x0000002004067c12 */ /* 0x000fce000f8e9641 */
.L_x_3178:
[----:B------:R-:W-:Y:S05]  /*3b50*/  BSYNC.RECONVERGENT B2 ;  /* 0x0000000000027941 */ /* 0x000fea0003800200 */
.L_x_3177:
[----:B------:R-:W0:Y:S01]  /*3b60*/  LDC R67, c[0x0][0x408] ;  /* 0x00010200ff437b82 */ /* 0x000e220000000800 */
[----:B------:R-:W-:Y:S01]  /*3b70*/  I2FP.F32.U32 R47, R0 ;  /* 0x00000000002f7245 */ /* 0x000fe20000201000 */
[----:B-----5:R-:W-:Y:S01]  /*3b80*/  HADD2.F32 R0, -RZ, R40.H0_H0 ;  /* 0x20000028ff007230 */ /* 0x020fe20000004100 */
[----:B------:R-:W-:Y:S01]  /*3b90*/  ISETP.NE.AND P1, PT, R46, 0x1, PT ;  /* 0x000000012e00780c */ /* 0x000fe20003f25270 */
[----:B------:R-:W-:Y:S01]  /*3ba0*/  IMAD.MOV.U32 R58, RZ, RZ, 0x2f800000 ;  /* 0x2f800000ff3a7424 */ /* 0x000fe200078e00ff */
[----:B------:R-:W-:Y:S01]  /*3bb0*/  BSSY.RECONVERGENT B2, `(.L_x_3182) ;  /* 0x000004f000027945 */ /* 0x000fe20003800200 */
[----:B------:R-:W-:Y:S02]  /*3bc0*/  HFMA2 R50, -RZ, RZ, 0, 1.1920928955078125e-07 ;  /* 0x00000002ff327431 */ /* 0x000fe400000001ff */
[----:B------:R-:W-:Y:S01]  /*3bd0*/  FMUL.FTZ R0, R0, R61 ;  /* 0x0000003d00007220 */ /* 0x000fe20000410000 */
[----:B------:R-:W1:Y:S01]  /*3be0*/  LDC R66, c[0x0][0x404] ;  /* 0x00010100ff427b82 */ /* 0x000e620000000800 */
[----:B------:R-:W-:Y:S01]  /*3bf0*/  FFMA.FTZ R47, R47, R58, 1.1641532182693481445e-10 ;  /* 0x2f0000002f2f7423 */ /* 0x000fe2000001003a */
[----:B------:R-:W-:-:S02]  /*3c00*/  IMAD.MOV.U32 R4, RZ, RZ, R2 ;  /* 0x000000ffff047224 */ /* 0x000fc400078e0002 */
[----:B0-----:R-:W-:Y:S02]  /*3c10*/  FMUL.FTZ R0, R0, R67 ;  /* 0x0000004300007220 */ /* 0x001fe40000410000 */
[----:B-1----:R-:W-:Y:S01]  /*3c20*/  FSETP.GTU.FTZ.AND P0, PT, R47, R66, PT ;  /* 0x000000422f00720b */ /* 0x002fe20003f1c000 */
[----:B------:R-:W-:-:S03]  /*3c30*/  HADD2.F32 R47, -RZ, R28.H0_H0 ;  /* 0x2000001cff2f7230 */ /* 0x000fc60000004100 */
        /* <DEDUP_REMOVED lines=13> */
.L_x_3184:
        /* <DEDUP_REMOVED lines=13> */
.L_x_3186:
[----:B------:R-:W-:Y:S05]  /*3de0*/  BSYNC.RECONVERGENT B3 ;  /* 0x0000000000037941 */ /* 0x000fea0003800200 */
.L_x_3185:
        /* <DEDUP_REMOVED lines=43> */
.L_x_3183:
[----:B------:R-:W-:Y:S05]  /*40a0*/  BSYNC.RECONVERGENT B2 ;  /* 0x0000000000027941 */ /* 0x000fea0003800200 */
.L_x_3182:
        /* <DEDUP_REMOVED lines=9> */
[----:B------:R-:W-:Y:S01]  /*4140*/  FSEL R47, R40, RZ, !P0 ;  /* 0x000000ff282f7208 */ /* 0x000fe20004000000 */
[----:B------:R-:W-:Y:S01]  /*4150*/  IMAD.MOV.U32 R40, RZ, RZ, 0x2 ;  /* 0x00000002ff287424 */ /* 0x000fe200078e00ff */
        /* <DEDUP_REMOVED lines=12> */
.L_x_3189:
        /* <DEDUP_REMOVED lines=13> */
.L_x_3191:
[----:B------:R-:W-:Y:S05]  /*42f0*/  BSYNC.RECONVERGENT B3 ;  /* 0x0000000000037941 */ /* 0x000fea0003800200 */
.L_x_3190:
        /* <DEDUP_REMOVED lines=43> */
.L_x_3188:
[----:B------:R-:W-:Y:S05]  /*45b0*/  BSYNC.RECONVERGENT B2 ;  /* 0x0000000000027941 */ /* 0x000fea0003800200 */
.L_x_3187:
        /* <DEDUP_REMOVED lines=9> */
[----:B------:R-:W-:-:S03]  /*4650*/  HADD2.F32 R51, -RZ, R29.H0_H0 ;  /* 0x2000001dff337230 */ /* 0x000fc60000004100 */
[----:B------:R-:W-:Y:S01]  /*4660*/  FSEL R46, R4, RZ, !P1 ;  /* 0x000000ff042e7208 */ /* 0x000fe20004800000 */
[----:B------:R-:W-:Y:S01]  /*4670*/  IMAD.MOV.U32 R4, RZ, RZ, R2 ;  /* 0x000000ffff047224 */ /* 0x000fe200078e0002 */
[----:B------:R-:W-:-:S03]  /*4680*/  PLOP3.LUT P1, PT, P1, PT, PT, 0x8, 0x80 ;  /* 0x000000000080781c */ /* 0x000fc60000f2e170 */
[----:B------:R-:W-:Y:S01]  /*4690*/  FMUL.FTZ R46, R46, R51 ;  /* 0x000000332e2e7220 */ /* 0x000fe20000410000 */
        /* <DEDUP_REMOVED lines=9> */
.L_x_3194:
        /* <DEDUP_REMOVED lines=13> */
.L_x_3196:
[----:B------:R-:W-:Y:S05]  /*4800*/  BSYNC.RECONVERGENT B3 ;  /* 0x0000000000037941 */ /* 0x000fea0003800200 */
.L_x_3195:
        /* <DEDUP_REMOVED lines=41> */
[----:B------:R-:W-:Y:S02]  /*4aa0*/  IMAD.MOV.U32 R64, RZ, RZ, R50 ;  /* 0x000000ffff407224 */ /* 0x000fe400078e0032 */
[----:B------:R-:W-:-:S07]  /*4ab0*/  HFMA2 R50, -RZ, RZ, 0, 0 ;  /* 0x00000000ff327431 */ /* 0x000fce00000001ff */
.L_x_3193:
[----:B------:R-:W-:Y:S05]  /*4ac0*/  BSYNC.RECONVERGENT B2 ;  /* 0x0000000000027941 */ /* 0x000fea0003800200 */
.L_x_3192:
        /* <DEDUP_REMOVED lines=13> */
[----:B------:R-:W-:Y:S01]  /*4ba0*/  FMUL.FTZ R51, R51, R40 ;  /* 0x0000002833337220 */ /* 0x000fe20000410000 */
        /* <DEDUP_REMOVED lines=9> */
.L_x_3199:
        /* <DEDUP_REMOVED lines=13> */
.L_x_3201:
[----:B------:R-:W-:Y:S05]  /*4d10*/  BSYNC.RECONVERGENT B3 ;  /* 0x0000000000037941 */ /* 0x000fea0003800200 */
.L_x_3200:
        /* <DEDUP_REMOVED lines=43> */
.L_x_3198:
[----:B------:R-:W-:Y:S05]  /*4fd0*/  BSYNC.RECONVERGENT B2 ;  /* 0x0000000000027941 */ /* 0x000fea0003800200 */
.L_x_3197:
        /* <DEDUP_REMOVED lines=23> */
.L_x_3204:
        /* <DEDUP_REMOVED lines=13> */
.L_x_3206:
[----:B------:R-:W-:Y:S05]  /*5220*/  BSYNC.RECONVERGENT B3 ;  /* 0x0000000000037941 */ /* 0x000fea0003800200 */
.L_x_3205:
        /* <DEDUP_REMOVED lines=43> */
.L_x_3203:
[----:B------:R-:W-:Y:S05]  /*54e0*/  BSYNC.RECONVERGENT B2 ;  /* 0x0000000000027941 */ /* 0x000fea0003800200 */
.L_x_3202:
        /* <DEDUP_REMOVED lines=23> */
.L_x_3209:
        /* <DEDUP_REMOVED lines=13> */
.L_x_3211:
[----:B------:R-:W-:Y:S05]  /*5730*/  BSYNC.RECONVERGENT B3 ;  /* 0x0000000000037941 */ /* 0x000fea0003800200 */
.L_x_3210:
        /* <DEDUP_REMOVED lines=43> */
.L_x_3208:
[----:B------:R-:W-:Y:S05]  /*59f0*/  BSYNC.RECONVERGENT B2 ;  /* 0x0000000000027941 */ /* 0x000fea0003800200 */
.L_x_3207:
[----:B------:R-:W-:Y:S01]  /*5a00*/  HADD2.F32 R40, -RZ, R43.H0_H0 ;  /* 0x2000002bff287230 */ /* 0x000fe20000004100 */
[----:B------:R-:W-:Y:S01]  /*5a10*/  I2FP.F32.U32 R41, R4 ;  /* 0x0000000400297245 */ /* 0x000fe20000201000 */
[----:B------:R-:W-:Y:S01]  /*5a20*/  HADD2.F32 R63, -RZ, R31.H0_H0 ;  /* 0x2000001fff3f7230 */ /* 0x000fe20000004100 */
[----:B------:R-:W-:Y:S01]  /*5a30*/  ISETP.NE.AND P6, PT, R42, 0x1, PT ;  /* 0x000000012a00780c */ /* 0x000fe20003fc5270 */
[----:B------:R-:W-:Y:S01]  /*5a40*/  BSSY.RECONVERGENT B2, `(.L_x_3212) ;  /* 0x000004e000027945 */ /* 0x000fe20003800200 */
[----:B------:R-:W-:Y:S01]  /*5a50*/  FMUL.FTZ R40, R40, R61 ;  /* 0x0000003d28287220 */ /* 0x000fe20000410000 */
[----:B------:R-:W-:Y:S01]  /*5a60*/  FFMA.FTZ R41, R41, R58, 1.1641532182693481445e-10 ;  /* 0x2f00000029297423 */ /* 0x000fe2000001003a */
[----:B------:R-:W-:Y:S02]  /*5a70*/  HFMA2 R4, -RZ, RZ, 0, 1.1920928955078125e-07 ;  /* 0x00000002ff047431 */ /* 0x000fe400000001ff */
[----:B------:R-:W-:Y:S02]  /*5a80*/  FMUL.FTZ R40, R40, R67 ;  /* 0x0000004328287220 */ /* 0x000fe40000410000 */
[----:B------:R-:W-:Y:S01]  /*5a90*/  FSETP.GTU.FTZ.AND P5, PT, R41, R66, PT ;  /* 0x000000422900720b */ /* 0x000fe20003fbc000 */
[----:B------:R-:W-:-:S03]  /*5aa0*/  IMAD.MOV.U32 R41, RZ, RZ, R2 ;  /* 0x000000ffff297224 */ /* 0x000fc600078e0002 */
[----:B------:R-:W-:Y:S02]  /*5ab0*/  FSEL R56, R40, RZ, !P5 ;  /* 0x000000ff28387208 */ /* 0x000fe40006800000 */
[----:B------:R-:W-:-:S03]  /*5ac0*/  PLOP3.LUT P5, PT, P5, PT, PT, 0x8, 0x80 ;  /* 0x000000000080781c */ /* 0x000fc60002fae170 */
[----:B------:R-:W-:Y:S01]  /*5ad0*/  FMUL.FTZ R56, R56, R63 ;  /* 0x0000003f38387220 */ /* 0x000fe20000410000 */
        /* <DEDUP_REMOVED lines=9> */
.L_x_3214:
        /* <DEDUP_REMOVED lines=15> */
.L_x_3216:
[----:B------:R-:W-:Y:S05]  /*5c60*/  BSYNC.RECONVERGENT B3 ;  /* 0x0000000000037941 */ /* 0x000fea0003800200 */
.L_x_3215:
        /* <DEDUP_REMOVED lines=43> */
.L_x_3213:
[----:B------:R-:W-:Y:S05]  /*5f20*/  BSYNC.RECONVERGENT B2 ;  /* 0x0000000000027941 */ /* 0x000fea0003800200 */
.L_x_3212:
        /* <DEDUP_REMOVED lines=10> */
[----:B------:R-:W-:Y:S02]  /*5fd0*/  PLOP3.LUT P6, PT, P6, PT, PT, 0x8, 0x80 ;  /* 0x000000000080781c */ /* 0x000fe400037ce170 */
[----:B------:R-:W-:Y:S01]  /*5fe0*/  F2FP.F16.F32.PACK_AB R40, R47, R0 ;  /* 0x000000002f28723e */ /* 0x000fe200000000ff */
[----:B------:R-:W-:-:S05]  /*5ff0*/  FMUL.FTZ R58, R58, R43 ;  /* 0x0000002b3a3a7220 */ /* 0x000fca0000410000 */
[----:B------:R-:W-:-:S07]  /*6000*/  F2FP.F16.F32.PACK_AB R43, R58, R56 ;  /* 0x000000383a2b723e */ /* 0x000fce00000000ff */
.L_x_3176:
[----:B------:R-:W0:Y:S01]  /*6010*/  LDC.64 R66, c[0x0][0x3a8] ;  /* 0x0000ea00ff427b82 */ /* 0x000e220000000a00 */
[----:B------:R-:W-:Y:S02]  /*6020*/  SEL R69, RZ, 0x1000000, !P6 ;  /* 0x01000000ff457807 */ /* 0x000fe40007000000 */
[----:B------:R-:W-:Y:S02]  /*6030*/  SEL R68, RZ, 0x10000, !P5 ;  /* 0x00010000ff447807 */ /* 0x000fe40006800000 */
[----:B------:R-:W-:Y:S02]  /*6040*/  SEL R71, RZ, 0x100, !P4 ;  /* 0x00000100ff477807 */ /* 0x000fe40006000000 */
[----:B------:R-:W-:Y:S01]  /*6050*/  ISETP.NE.AND P6, PT, R65, RZ, PT ;  /* 0x000000ff4100720c */ /* 0x000fe20003fc5270 */
[----:B------:R-:W1:Y:S01]  /*6060*/  LDC.64 R62, c[0x0][0x3b0] ;  /* 0x0000ec00ff3e7b82 */ /* 0x000e620000000a00 */
[----:B------:R-:W-:Y:S02]  /*6070*/  LOP3.LUT R71, R71, R69, R68, 0xfe, !PT ;  /* 0x0000004547477212 */ /* 0x000fe400078efe44 */
[----:B------:R-:W-:-:S02]  /*6080*/  SEL R69, RZ, 0x1000000, !P2 ;  /* 0x01000000ff457807 */ /* 0x000fc40005000000 */
[----:B------:R-:W-:Y:S02]  /*6090*/  SEL R68, RZ, 0x10000, !P1 ;  /* 0x00010000ff447807 */ /* 0x000fe40004800000 */
[----:B------:R-:W-:-:S04]  /*60a0*/  SEL R65, RZ, 0x100, !P0 ;  /* 0x00000100ff417807 */ /* 0x000fc80004000000 */
[----:B------:R-:W-:Y:S02]  /*60b0*/  LOP3.LUT R65, R65, R69, R68, 0xfe, !PT ;  /* 0x0000004541417212 */ /* 0x000fe400078efe44 */
[----:B------:R-:W-:Y:S01]  /*60c0*/  SEL R68, RZ, 0x1, !P3 ;  /* 0x00000001ff447807 */ /* 0x000fe20005800000 */
[----:B0-----:R-:W-:-:S03]  /*60d0*/  IMAD.WIDE.U32 R66, R60, 0x10, R66 ;  /* 0x000000103c427825 */ /* 0x001fc600078e0042 */
[----:B------:R-:W-:Y:S02]  /*60e0*/  LOP3.LUT R69, R71, R68, RZ, 0xfc, !PT ;  /* 0x0000004447457212 */ /* 0x000fe400078efcff */
[----:B------:R-:W-:Y:S01]  /*60f0*/  SEL R68, RZ, 0x1, !P6 ;  /* 0x00000001ff447807 */ /* 0x000fe20007000000 */
[----:B------:R0:W-:Y:S03]  /*6100*/  STG.E.128 desc[UR8][R66.64], R40 ;  /* 0x0000002842007986 */ /* 0x0001e6000c101d08 */
[----:B------:R-:W-:Y:S01]  /*6110*/  LOP3.LUT R68, R65, R68, RZ, 0xfc, !PT ;  /* 0x0000004441447212 */ /* 0x000fe200078efcff */
[C---:B-1----:R-:W-:Y:S01]  /*6120*/  IMAD.WIDE.U32 R70, R60.reuse, 0x8, R62 ;  /* 0x000000083c467825 */ /* 0x042fe200078e003e */
[----:B------:R-:W-:-:S03]  /*6130*/  IADD3 R63, PT, PT, R60, 0x20, RZ ;  /* 0x000000203c3f7810 */ /* 0x000fc60007ffe0ff */
[----:B------:R-:W-:Y:S01]  /*6140*/  IMAD.MOV.U32 R62, RZ, RZ, R64 ;  /* 0x000000ffff3e7224 */ /* 0x000fe200078e0040 */
[----:B------:R0:W-:Y:S06]  /*6150*/  STG.E.64 desc[UR8][R70.64], R68 ;  /* 0x0000004446007986 */ /* 0x0001ec000c101b08 */
.L_x_3135:
[----:B------:R-:W-:Y:S05]  /*6160*/  BSYNC.RECONVERGENT B1 ;  /* 0x0000000000017941 */ /* 0x000fea0003800200 */
.L_x_3134:
        /* <DEDUP_REMOVED lines=14> */
[----:B0-----:R-:W-:Y:S01]  /*6250*/  IMAD.MOV.U32 R49, RZ, RZ, 0x2 ;  /* 0x00000002ff317424 */ /* 0x001fe200078e00ff */
        /* <DEDUP_REMOVED lines=13> */
.L_x_3222:
        /* <DEDUP_REMOVED lines=13> */
.L_x_3224:
[----:B------:R-:W-:Y:S05]  /*6400*/  BSYNC.RECONVERGENT B3 ;  /* 0x0000000000037941 */ /* 0x000fea0003800200 */
.L_x_3223:
        /* <DEDUP_REMOVED lines=42> */
.L_x_3221:
[----:B------:R-:W-:Y:S05]  /*66b0*/  BSYNC.RECONVERGENT B2 ;  /* 0x0000000000027941 */ /* 0x000fea0003800200 */
.L_x_3220:
        /* <DEDUP_REMOVED lines=10> */
[----:B------:R-:W-:-:S03]  /*6760*/  HADD2.F32 R4, -RZ, R16.H0_H0 ;  /* 0x20000010ff047230 */ /* 0x000fc60000004100 */
[----:B0-----:R-:W-:Y:S01]  /*6770*/  FMUL.FTZ R48, R48, R67 ;  /* 0x0000004330307220 */ /* 0x001fe20000410000 */
[----:B-1----:R-:W-:-:S04]  /*6780*/  FSETP.GTU.FTZ.AND P1, PT, R45, R66, PT ;  /* 0x000000422d00720b */ /* 0x002fc80003f3c000 */
[----:B------:R-:W-:Y:S02]  /*6790*/  FSEL R45, R48, RZ, !P1 ;  /* 0x000000ff302d7208 */ /* 0x000fe40004800000 */
[----:B------:R-:W-:-:S03]  /*67a0*/  PLOP3.LUT P1, PT, P1, PT, PT, 0x8, 0x80 ;  /* 0x000000000080781c */ /* 0x000fc60000f2e170 */
[----:B------:R-:W-:Y:S01]  /*67b0*/  FFMA.FTZ R45, R45, R4, R52 ;  /* 0x000000042d2d7223 */ /* 0x000fe20000010034 */
[----:B------:R-:W-:Y:S01]  /*67c0*/  IMAD.MOV.U32 R52, RZ, RZ, 0x2 ;  /* 0x00000002ff347424 */ /* 0x000fe200078e00ff */
        /* <DEDUP_REMOVED lines=11> */
.L_x_3227:
        /* <DEDUP_REMOVED lines=13> */
.L_x_3229:
[----:B------:R-:W-:Y:S05]  /*6950*/  BSYNC.RECONVERGENT B3 ;  /* 0x0000000000037941 */ /* 0x000fea0003800200 */
.L_x_3228:
        /* <DEDUP_REMOVED lines=43> */
.L_x_3226:
[----:B------:R-:W-:Y:S05]  /*6c10*/  BSYNC.RECONVERGENT B2 ;  /* 0x0000000000027941 */ /* 0x000fea0003800200 */
.L_x_3225:
        /* <DEDUP_REMOVED lines=10> */
[----:B------:R-:W-:Y:S01]  /*6cc0*/  FSETP.GTU.FTZ.AND P1, PT, R49, R66, PT ;  /* 0x000000423100720b */ /* 0x000fe20003f3c000 */
[----:B------:R-:W-:-:S03]  /*6cd0*/  HADD2.F32 R49, -RZ, R16.H1_H1 ;  /* 0x30000010ff317230 */ /* 0x000fc60000004100 */
        /* <DEDUP_REMOVED lines=13> */
.L_x_3232:
        /* <DEDUP_REMOVED lines=13> */
.L_x_3234:
[----:B------:R-:W-:Y:S05]  /*6e80*/  BSYNC.RECONVERGENT B3 ;  /* 0x0000000000037941 */ /* 0x000fea0003800200 */
.L_x_3233:
        /* <DEDUP_REMOVED lines=43> */
.L_x_3231:
[----:B------:R-:W-:Y:S05]  /*7140*/  BSYNC.RECONVERGENT B2 ;  /* 0x0000000000027941 */ /* 0x000fea0003800200 */
.L_x_3230:
[----:B------:R-:W-:Y:S01]  /*7150*/  I2FP.F32.U32 R4, R4 ;  /* 0x0000000400047245 */ /* 0x000fe20000201000 */
[----:B------:R-:W-:Y:S01]  /*7160*/  HADD2.F32 R40, -RZ, R41.H0_H0 ;  /* 0x20000029ff287230 */ /* 0x000fe20000004100 */
[----:B------:R-:W-:Y:S01]  /*7170*/  ISETP.NE.AND P2, PT, R54, 0x1, PT ;  /* 0x000000013600780c */ /* 0x000fe20003f45270 */
[----:B------:R-:W-:Y:S01]  /*7180*/  HADD2.F32 R53, -RZ, R13.H0_H0 ;  /* 0x2000000dff357230 */ /* 0x000fe20000004100 */
[----:B------:R-:W-:Y:S01]  /*7190*/  BSSY.RECONVERGENT B2, `(.L_x_3235) ;  /* 0x000004d000027945 */ /* 0x000fe20003800200 */
        /* <DEDUP_REMOVED lines=19> */
.L_x_3237:
        /* <DEDUP_REMOVED lines=13> */
.L_x_3239:
[----:B------:R-:W-:Y:S05]  /*73a0*/  BSYNC.RECONVERGENT B3 ;  /* 0x0000000000037941 */ /* 0x000fea0003800200 */
.L_x_3238:
        /* <DEDUP_REMOVED lines=43> */
.L_x_3236:
[----:B------:R-:W-:Y:S05]  /*7660*/  BSYNC.RECONVERGENT B2 ;  /* 0x0000000000027941 */ /* 0x000fea0003800200 */
.L_x_3235:
        /* <DEDUP_REMOVED lines=24> */
.L_x_3242:
        /* <DEDUP_REMOVED lines=13> */
.L_x_3244:
[----:B------:R-:W-:Y:S05]  /*78c0*/  BSYNC.RECONVERGENT B3 ;  /* 0x0000000000037941 */ /* 0x000fea0003800200 */
.L_x_3243:
        /* <DEDUP_REMOVED lines=43> */
.L_x_3241:
[----:B------:R-:W-:Y:S05]  /*7b80*/  BSYNC.RECONVERGENT B2 ;  /* 0x0000000000027941 */ /* 0x000fea0003800200 */
.L_x_3240:
        /* <DEDUP_REMOVED lines=24> */
.L_x_3247:
        /* <DEDUP_REMOVED lines=13> */
.L_x_3249:
[----:B------:R-:W-:Y:S05]  /*7de0*/  BSYNC.RECONVERGENT B3 ;  /* 0x0000000000037941 */ /* 0x000fea0003800200 */
.L_x_3248:
        /* <DEDUP_REMOVED lines=43> */
.L_x_3246:
[----:B------:R-:W-:Y:S05]  /*80a0*/  BSYNC.RECONVERGENT B2 ;  /* 0x0000000000027941 */ /* 0x000fea0003800200 */
.L_x_3245:
[----:B------:R-:W-:Y:S01]  /*80b0*/  HADD2.F32 R42, -RZ, R42.H1_H1 ;  /* 0x3000002aff2a7230 */ /* 0x000fe20000004100 */
[----:B------:R-:W-:Y:S01]  /*80c0*/  I2FP.F32.U32 R4, R4 ;  /* 0x0000000400047245 */ /* 0x000fe20000201000 */
[----:B------:R-:W-:Y:S01]  /*80d0*/  HADD2.F32 R55, -RZ, R18.H1_H1 ;  /* 0x30000012ff377230 */ /* 0x000fe20000004100 */
[----:B------:R-:W-:Y:S01]  /*80e0*/  ISETP.NE.AND P5, PT, R40, 0x1, PT ;  /* 0x000000012800780c */ /* 0x000fe20003fa5270 */
[----:B------:R-:W-:Y:S02]  /*80f0*/  HADD2.F32 R69, -RZ, R14.H1_H1 ;  /* 0x3000000eff457230 */ /* 0x000fe40000004100 */
[----:B------:R-:W-:Y:S01]  /*8100*/  FMUL.FTZ R42, R42, R61 ;  /* 0x0000003d2a2a7220 */ /* 0x000fe20000410000 */
[----:B------:R-:W-:Y:S01]  /*8110*/  FFMA.FTZ R41, R4, R59, 1.1641532182693481445e-10 ;  /* 0x2f00000004297423 */ /* 0x000fe2000001003b */
[----:B------:R-:W-:Y:S01]  /*8120*/  BSSY.RECONVERGENT B2, `(.L_x_3250) ;  /* 0x000004a000027945 */ /* 0x000fe20003800200 */
[----:B------:R-:W-:Y:S02]  /*8130*/  IMAD.MOV.U32 R4, RZ, RZ, R2 ;  /* 0x000000ffff047224 */ /* 0x000fe400078e0002 */
[----:B------:R-:W-:Y:S01]  /*8140*/  FMUL.FTZ R42, R42, R67 ;  /* 0x000000432a2a7220 */ /* 0x000fe20000410000 */
[----:B------:R-:W-:-:S04]  /*8150*/  FSETP.GTU.FTZ.AND P4, PT, R41, R66, PT ;  /* 0x000000422900720b */ /* 0x000fc80003f9c000 */
        /* <DEDUP_REMOVED lines=13> */
.L_x_3252:
        /* <DEDUP_REMOVED lines=13> */
.L_x_3254:
[----:B------:R-:W-:Y:S05]  /*8300*/  BSYNC.RECONVERGENT B3 ;  /* 0x0000000000037941 */ /* 0x000fea0003800200 */
.L_x_3253:
        /* <DEDUP_REMOVED lines=42> */
[----:B------:R-:W-:-:S07]  /*85b0*/  IMAD.MOV.U32 R64, RZ, RZ, R40 ;  /* 0x000000ffff407224 */ /* 0x000fce00078e0028 */
.L_x_3251:
[----:B------:R-:W-:Y:S05]  /*85c0*/  BSYNC.RECONVERGENT B2 ;  /* 0x0000000000027941 */ /* 0x000fea0003800200 */
.L_x_3250:
        /* <DEDUP_REMOVED lines=24> */
.L_x_3257:
        /* <DEDUP_REMOVED lines=15> */
.L_x_3259:
[----:B------:R-:W-:Y:S05]  /*8840*/  BSYNC.RECONVERGENT B3 ;  /* 0x0000000000037941 */ /* 0x000fea0003800200 */
.L_x_3258:
        /* <DEDUP_REMOVED lines=43> */
.L_x_3256:
[----:B------:R-:W-:Y:S05]  /*8b00*/  BSYNC.RECONVERGENT B2 ;  /* 0x0000000000027941 */ /* 0x000fea0003800200 */
.L_x_3255:
[----:B------:R-:W-:Y:S01]  /*8b10*/  HADD2.F32 R42, -RZ, R43.H1_H1 ;  /* 0x3000002bff2a7230 */ /* 0x000fe20000004100 */
[----:B------:R-:W-:Y:S01]  /*8b20*/  I2FP.F32.U32 R40, R41 ;  /* 0x0000002900287245 */ /* 0x000fe20000201000 */
[----:B------:R-:W-:Y:S02]  /*8b30*/  HADD2.F32 R41, -RZ, R19.H1_H1 ;  /* 0x30000013ff297230 */ /* 0x000fe40000004100 */
[----:B------:R-:W-:Y:S02]  /*8b40*/  HADD2.F32 R43, -RZ, R15.H1_H1 ;  /* 0x3000000fff2b7230 */ /* 0x000fe40000004100 */
[----:B------:R-:W-:Y:S01]  /*8b50*/  FMUL.FTZ R42, R42, R61 ;  /* 0x0000003d2a2a7220 */ /* 0x000fe20000410000 */
[----:B------:R-:W-:Y:S01]  /*8b60*/  FFMA.FTZ R59, R40, R59, 1.1641532182693481445e-10 ;  /* 0x2f000000283b7423 */ /* 0x000fe2000001003b */
[----:B------:R-:W-:Y:S02]  /*8b70*/  F2FP.F16.F32.PACK_AB R40, R48, R45 ;  /* 0x0000002d3028723e */ /* 0x000fe400000000ff */
[----:B------:R-:W-:-:S02]  /*8b80*/  FMUL.FTZ R42, R42, R67 ;  /* 0x000000432a2a7220 */ /* 0x000fc40000410000 */
[----:B------:R-:W-:-:S04]  /*8b90*/  FSETP.GTU.FTZ.AND P6, PT, R59, R66, PT ;  /* 0x000000423b00720b */ /* 0x000fc80003fdc000 */
[----:B------:R-:W-:Y:S02]  /*8ba0*/  FSEL R42, R42, RZ, !P6 ;  /* 0x000000ff2a2a7208 */ /* 0x000fe40007000000 */
[----:B------:R-:W-:-:S03]  /*8bb0*/  PLOP3.LUT P6, PT, P6, PT, PT, 0x8, 0x80 ;  /* 0x000000000080781c */ /* 0x000fc600037ce170 */
[----:B------:R-:W-:Y:S01]  /*8bc0*/  FFMA.FTZ R59, R42, R41, R43 ;  /* 0x000000292a3b7223 */ /* 0x000fe2000001002b */
[----:B------:R-:W-:Y:S02]  /*8bd0*/  F2FP.F16.F32.PACK_AB R42, R55, R53 ;  /* 0x00000035372a723e */ /* 0x000fe400000000ff */
[----:B------:R-:W-:Y:S02]  /*8be0*/  F2FP.F16.F32.PACK_AB R41, R52, R49 ;  /* 0x000000313429723e */ /* 0x000fe400000000ff */
[----:B------:R-:W-:Y:S01]  /*8bf0*/  F2FP.F16.F32.PACK_AB R43, R59, R54 ;  /* 0x000000363b2b723e */ /* 0x000fe200000000ff */
[----:B------:R-:W-:Y:S06]  /*8c00*/  BRA `(.L_x_3260) ;  /* 0x0000002800547947 */ /* 0x000fec0003800000 */
.L_x_3219:
[----:B------:R-:W-:Y:S01]  /*8c10*/  ISETP.NE.AND P1, PT, R4, 0x1, PT ;  /* 0x000000010400780c */ /* 0x000fe20003f25270 */
[----:B------:R-:W-:Y:S01]  /*8c20*/  BSSY.RECONVERGENT B2, `(.L_x_3261) ;  /* 0x0000047000027945 */ /* 0x000fe20003800200 */
[----:B0-----:R-:W-:Y:S02]  /*8c30*/  HFMA2 R49, -RZ, RZ, 0, 1.1920928955078125e-07 ;  /* 0x00000002ff317431 */ /* 0x001fe400000001ff */
        /* <DEDUP_REMOVED lines=13> */
.L_x_3263:
        /* <DEDUP_REMOVED lines=13> */
.L_x_3265:
[----:B------:R-:W-:Y:S05]  /*8de0*/  BSYNC.RECONVERGENT B3 ;  /* 0x0000000000037941 */ /* 0x000fea0003800200 */
.L_x_3264:
        /* <DEDUP_REMOVED lines=40> */
[----:B------:R-:W-:Y:S02]  /*9070*/  MOV R2, R48 ;  /* 0x0000003000027202 */ /* 0x000fe40000000f00 */
[----:B------:R-:W-:-:S07]  /*9080*/  LOP3.LUT R6, R4, UR32, R65, 0x96, !PT ;  /* 0x0000002004067c12 */ /* 0x000fce000f8e9641 */
.L_x_3262:
[----:B------:R-:W-:Y:S05]  /*9090*/  BSYNC.RECONVERGENT B2 ;  /* 0x0000000000027941 */ /* 0x000fea0003800200 */
.L_x_3261:
        /* <DEDUP_REMOVED lines=10> */
[----:B------:R-:W-:-:S02]  /*9140*/  HADD2.F32 R4, -RZ, R16.H0_H0 ;  /* 0x20000010ff047230 */ /* 0x000fc40000004100 */
[----:B0-----:R-:W-:Y:S02]  /*9150*/  FMUL.FTZ R48, R48, R67 ;  /* 0x0000004330307220 */ /* 0x001fe40000410000 */
[----:B-1----:R-:W-:-:S04]  /*9160*/  FSETP.GTU.FTZ.AND P1, PT, R45, R66, PT ;  /* 0x000000422d00720b */ /* 0x002fc80003f3c000 */
        /* <DEDUP_REMOVED lines=14> */
.L_x_3268:
        /* <DEDUP_REMOVED lines=13> */
.L_x_3270:
[----:B------:R-:W-:Y:S05]  /*9320*/  BSYNC.RECONVERGENT B3 ;  /* 0x0000000000037941 */ /* 0x000fea0003800200 */
.L_x_3269:
        /* <DEDUP_REMOVED lines=43> */
.L_x_3267:
[----:B------:R-:W-:Y:S05]  /*95e0*/  BSYNC.RECONVERGENT B2 ;  /* 0x0000000000027941 */ /* 0x000fea0003800200 */
.L_x_3266:
        /* <DEDUP_REMOVED lines=10> */
[----:B------:R-:W-:-:S03]  /*9690*/  HADD2.F32 R49, -RZ, R16.H1_H1 ;  /* 0x30000010ff317230 */ /* 0x000fc60000004100 */
        /* <DEDUP_REMOVED lines=13> */
.L_x_3273:
        /* <DEDUP_REMOVED lines=13> */
.L_x_3275:
[----:B------:R-:W-:Y:S05]  /*9840*/  BSYNC.RECONVERGENT B3 ;  /* 0x0000000000037941 */ /* 0x000fea0003800200 */
.L_x_3274:
        /* <DEDUP_REMOVED lines=43> */
.L_x_3272:
[----:B------:R-:W-:Y:S05]  /*9b00*/  BSYNC.RECONVERGENT B2 ;  /* 0x0000000000027941 */ /* 0x000fea0003800200 */
.L_x_3271:
        /* <DEDUP_REMOVED lines=9> */
[----:B------:R-:W-:-:S04]  /*9ba0*/  FSETP.GTU.FTZ.AND P1, PT, R49, R66, PT ;  /* 0x000000423100720b */ /* 0x000fc80003f3c000 */
        /* <DEDUP_REMOVED lines=13> */
.L_x_3278:
        /* <DEDUP_REMOVED lines=13> */
.L_x_3280:
[----:B------:R-:W-:Y:S05]  /*9d50*/  BSYNC.RECONVERGENT B3 ;  /* 0x0000000000037941 */ /* 0x000fea0003800200 */
.L_x_3279:
        /* <DEDUP_REMOVED lines=43> */
.L_x_3277:
[----:B------:R-:W-:Y:S05]  /*a010*/  BSYNC.RECONVERGENT B2 ;  /* 0x0000000000027941 */ /* 0x000fea0003800200 */
.L_x_3276:
        /* <DEDUP_REMOVED lines=23> */
.L_x_3283:
        /* <DEDUP_REMOVED lines=13> */
.L_x_3285:
[----:B------:R-:W-:Y:S05]  /*a260*/  BSYNC.RECONVERGENT B3 ;  /* 0x0000000000037941 */ /* 0x000fea0003800200 */
.L_x_3284:
        /* <DEDUP_REMOVED lines=43> */
.L_x_3282:
[----:B------:R-:W-:Y:S05]  /*a520*/  BSYNC.RECONVERGENT B2 ;  /* 0x0000000000027941 */ /* 0x000fea0003800200 */
.L_x_3281:
        /* <DEDUP_REMOVED lines=23> */
.L_x_3288:
        /* <DEDUP_REMOVED lines=13> */
.L_x_3290:
[----:B------:R-:W-:Y:S05]  /*a770*/  BSYNC.RECONVERGENT B3 ;  /* 0x0000000000037941 */ /* 0x000fea0003800200 */
.L_x_3289:
        /* <DEDUP_REMOVED lines=43> */
.L_x_3287:
[----:B------:R-:W-:Y:S05]  /*aa30*/  BSYNC.RECONVERGENT B2 ;  /* 0x0000000000027941 */ /* 0x000fea0003800200 */
.L_x_3286:
[----:B------:R-:W-:Y:S01]  /*aa40*/  I2FP.F32.U32 R4, R4 ;  /* 0x0000000400047245 */ /* 0x000fe20000201000 */
[----:B------:R-:W-:Y:S01]  /*aa50*/  HADD2.F32 R42, -RZ, R42.H1_H1 ;  /* 0x3000002aff2a7230 */ /* 0x000fe20000004100 */
[----:B------:R-:W-:Y:S01]  /*aa60*/  ISETP.NE.AND P5, PT, R68, 0x1, PT ;  /* 0x000000014400780c */ /* 0x000fe20003fa5270 */
[----:B------:R-:W-:Y:S01]  /*aa70*/  BSSY.RECONVERGENT B2, `(.L_x_3291) ;  /* 0x000004d000027945 */ /* 0x000fe20003800200 */
[----:B------:R-:W-:Y:S02]  /*aa80*/  IMAD.MOV.U32 R40, RZ, RZ, 0x2 ;  /* 0x00000002ff287424 */ /* 0x000fe400078e00ff */
[----:B------:R-:W-:Y:S01]  /*aa90*/  FFMA.FTZ R41, R4, R59, 1.1641532182693481445e-10 ;  /* 0x2f00000004297423 */ /* 0x000fe2000001003b */
[----:B------:R-:W-:Y:S01]  /*aaa0*/  FMUL.FTZ R42, R42, R61 ;  /* 0x0000003d2a2a7220 */ /* 0x000fe20000410000 */
[----:B------:R-:W-:-:S03]  /*aab0*/  HADD2.F32 R4, -RZ, R18.H1_H1 ;  /* 0x30000012ff047230 */ /* 0x000fc60000004100 */
[----:B------:R-:W-:Y:S01]  /*aac0*/  FMUL.FTZ R42, R42, R67 ;  /* 0x000000432a2a7220 */ /* 0x000fe20000410000 */
[----:B------:R-:W-:-:S04]  /*aad0*/  FSETP.GTU.FTZ.AND P4, PT, R41, R66, PT ;  /* 0x000000422900720b */ /* 0x000fc80003f9c000 */
        /* <DEDUP_REMOVED lines=13> */
.L_x_3293:
        /* <DEDUP_REMOVED lines=13> */
.L_x_3295:
[----:B------:R-:W-:Y:S05]  /*ac80*/  BSYNC.RECONVERGENT B3 ;  /* 0x0000000000037941 */ /* 0x000fea0003800200 */
.L_x_3294:
        /* <DEDUP_REMOVED lines=37> */
[----:B------:R-:W-:Y:S01]  /*aee0*/  IMAD.WIDE.U32 R40, R41, -0x2daee0ad, RZ ;  /* 0xd2511f5329287825 */ /* 0x000fe200078e00ff */
[----:B------:R-:W-:-:S04]  /*aef0*/  MOV R2, R68 ;  /* 0x0000004400027202 */ /* 0x000fc80000000f00 */
[----:B------:R-:W-:Y:S01]  /*af00*/  LOP3.LUT R6, R4, UR32, R41, 0x96, !PT ;  /* 0x0000002004067c12 */ /* 0x000fe2000f8e9629 */
[----:B------:R-:W-:Y:S01]  /*af10*/  IMAD.MOV.U32 R4, RZ, RZ, R64 ;  /* 0x000000ffff047224 */ /* 0x000fe200078e0040 */
[----:B------:R-:W-:Y:S01]  /*af20*/  MOV R64, R40 ;  /* 0x0000002800407202 */ /* 0x000fe20000000f00 */
[----:B------:R-:W-:-:S07]  /*af30*/  IMAD.MOV.U32 R40, RZ, RZ, RZ ;  /* 0x000000ffff287224 */ /* 0x000fce00078e00ff */
.L_x_3292:
[----:B------:R-:W-:Y:S05]  /*af40*/  BSYNC.RECONVERGENT B2 ;  /* 0x0000000000027941 */ /* 0x000fea0003800200 */
.L_x_3291:
        /* <DEDUP_REMOVED lines=23> */
.L_x_3298:
        /* <DEDUP_REMOVED lines=15> */
.L_x_3300:
[----:B------:R-:W-:Y:S05]  /*b1b0*/  BSYNC.RECONVERGENT B3 ;  /* 0x0000000000037941 */ /* 0x000fea0003800200 */
.L_x_3299:
        /* <DEDUP_REMOVED lines=43> */
.L_x_3297:
[----:B------:R-:W-:Y:S05]  /*b470*/  BSYNC.RECONVERGENT B2 ;  /* 0x0000000000027941 */ /* 0x000fea0003800200 */
.L_x_3296:
[----:B------:R-:W-:Y:S01]  /*b480*/  HADD2.F32 R42, -RZ, R43.H1_H1 ;  /* 0x3000002bff2a7230 */ /* 0x000fe20000004100 */
[----:B------:R-:W-:Y:S02]  /*b490*/  I2FP.F32.U32 R40, R41 ;  /* 0x0000002900287245 */ /* 0x000fe40000201000 */
[----:B------:R-:W-:Y:S02]  /*b4a0*/  F2FP.F16.F32.PACK_AB R41, R52, R49 ;  /* 0x000000313429723e */ /* 0x000fe400000000ff */
[----:B------:R-:W-:Y:S01]  /*b4b0*/  FMUL.FTZ R42, R42, R61 ;  /* 0x0000003d2a2a7220 */ /* 0x000fe20000410000 */
[----:B------:R-:W-:Y:S01]  /*b4c0*/  FFMA.FTZ R59, R40, R59, 1.1641532182693481445e-10 ;  /* 0x2f000000283b7423 */ /* 0x000fe2000001003b */
[----:B------:R-:W-:Y:S02]  /*b4d0*/  HADD2.F32 R40, -RZ, R19.H1_H1 ;  /* 0x30000013ff287230 */ /* 0x000fe40000004100 */
[----:B------:R-:W-:Y:S02]  /*b4e0*/  FMUL.FTZ R42, R42, R67 ;  /* 0x000000432a2a7220 */ /* 0x000fe40000410000 */
[----:B------:R-:W-:-:S04]  /*b4f0*/  FSETP.GTU.FTZ.AND P6, PT, R59, R66, PT ;  /* 0x000000423b00720b */ /* 0x000fc80003fdc000 */
[----:B------:R-:W-:Y:S02]  /*b500*/  FSEL R59, R42, RZ, !P6 ;  /* 0x000000ff2a3b7208 */ /* 0x000fe40007000000 */
[----:B------:R-:W-:Y:S02]  /*b510*/  PLOP3.LUT P6, PT, P6, PT, PT, 0x8, 0x80 ;  /* 0x000000000080781c */ /* 0x000fe400037ce170 */
[----:B------:R-:W-:Y:S01]  /*b520*/  F2FP.F16.F32.PACK_AB R42, R55, R53 ;  /* 0x00000035372a723e */ /* 0x000fe200000000ff */
[----:B------:R-:W-:Y:S01]  /*b530*/  FMUL.FTZ R59, R40, R59 ;  /* 0x0000003b283b7220 */ /* 0x000fe20000410000 */
[----:B------:R-:W-:-:S04]  /*b540*/  F2FP.F16.F32.PACK_AB R40, R48, R45 ;  /* 0x0000002d3028723e */ /* 0x000fc800000000ff */
[----:B------:R-:W-:-:S07]  /*b550*/  F2FP.F16.F32.PACK_AB R43, R59, R54 ;  /* 0x000000363b2b723e */ /* 0x000fce00000000ff */
.L_x_3260:
[----:B------:R-:W0:Y:S01]  /*b560*/  LDC.64 R68, c[0x0][0x3a8] ;  /* 0x0000ea00ff447b82 */ /* 0x000e220000000a00 */
[----:B------:R-:W-:Y:S02]  /*b570*/  SEL R61, RZ, 0x1000000, !P6 ;  /* 0x01000000ff3d7807 */ /* 0x000fe40007000000 */
[----:B------:R-:W-:Y:S02]  /*b580*/  ISETP.NE.AND P6, PT, R62, RZ, PT ;  /* 0x000000ff3e00720c */ /* 0x000fe40003fc5270 */
[----:B------:R-:W-:Y:S02]  /*b590*/  SEL R62, RZ, 0x10000, !P5 ;  /* 0x00010000ff3e7807 */ /* 0x000fe40006800000 */
[----:B------:R-:W-:Y:S01]  /*b5a0*/  SEL R71, RZ, 0x100, !P4 ;  /* 0x00000100ff477807 */ /* 0x000fe20006000000 */
[----:B------:R-:W1:Y:S01]  /*b5b0*/  LDC.64 R66, c[0x0][0x3b0] ;  /* 0x0000ec00ff427b82 */ /* 0x000e620000000a00 */
[----:B------:R-:W-:Y:S02]  /*b5c0*/  ISETP.NE.AND P5, PT, R65, RZ, PT ;  /* 0x000000ff4100720c */ /* 0x000fe40003fa5270 */
[----:B------:R-:W-:-:S02]  /*b5d0*/  LOP3.LUT R71, R71, R61, R62, 0xfe, !PT ;  /* 0x0000003d47477212 */ /* 0x000fc400078efe3e */
[----:B------:R-:W-:Y:S02]  /*b5e0*/  SEL R65, RZ, 0x1000000, !P2 ;  /* 0x01000000ff417807 */ /* 0x000fe40005000000 */
[----:B------:R-:W-:Y:S02]  /*b5f0*/  SEL R62, RZ, 0x10000, !P1 ;  /* 0x00010000ff3e7807 */ /* 0x000fe40004800000 */
[----:B------:R-:W-:Y:S02]  /*b600*/  SEL R61, RZ, 0x100, !P5 ;  /* 0x00000100ff3d7807 */ /* 0x000fe40006800000 */
[----:B------:R-:W-:Y:S02]  /*b610*/  SEL R70, RZ, 0x1, !P3 ;  /* 0x00000001ff467807 */ /* 0x000fe40005800000 */
[----:B------:R-:W-:Y:S02]  /*b620*/  LOP3.LUT R61, R61, R65, R62, 0xfe, !PT ;  /* 0x000000413d3d7212 */ /* 0x000fe400078efe3e */
[----:B------:R-:W-:Y:S01]  /*b630*/  SEL R62, RZ, 0x1, !P6 ;  /* 0x00000001ff3e7807 */ /* 0x000fe20007000000 */
[----:B0-----:R-:W-:Y:S01]  /*b640*/  IMAD.WIDE.U32 R68, R63, 0x10, R68 ;  /* 0x000000103f447825 */ /* 0x001fe200078e0044 */
[----:B------:R-:W-:-:S02]  /*b650*/  LOP3.LUT R71, R71, R70, RZ, 0xfc, !PT ;  /* 0x0000004647477212 */ /* 0x000fc400078efcff */
[----:B------:R-:W-:Y:S01]  /*b660*/  LOP3.LUT R70, R61, R62, RZ, 0xfc, !PT ;  /* 0x0000003e3d467212 */ /* 0x000fe200078efcff */
[----:B------:R-:W-:Y:S01]  /*b670*/  IMAD.MOV.U32 R62, RZ, RZ, R64 ;  /* 0x000000ffff3e7224 */ /* 0x000fe200078e0040 */
[----:B------:R2:W-:Y:S01]  /*b680*/  STG.E.128 desc[UR8][R68.64], R40 ;  /* 0x0000002844007986 */ /* 0x0005e2000c101d08 */
[----:B-1----:R-:W-:-:S05]  /*b690*/  IMAD.WIDE.U32 R66, R63, 0x8, R66 ;  /* 0x000000083f427825 */ /* 0x002fca00078e0042 */
[----:B------:R2:W-:Y:S02]  /*b6a0*/  STG.E.64 desc[UR8][R66.64], R70 ;  /* 0x0000004642007986 */ /* 0x0005e4000c101b08 */
.L_x_3218:
[----:B------:R-:W-:Y:S05]  /*b6b0*/  BSYNC.RECONVERGENT B1 ;  /* 0x0000000000017941 */ /* 0x000fea0003800200 */
.L_x_3217:
        /* <DEDUP_REMOVED lines=76> */
.L_x_3318:
[----:B-1----:R-:W-:Y:S01]  /*bb80*/  FADD.FTZ R66, R64, R63 ;  /* 0x0000003f40427221 */ /* 0x002fe20000010000 */
[----:B------:R-:W-:Y:S01]  /*bb90*/  FMUL.FTZ R63, R65, R65 ;  /* 0x00000041413f7220 */ /* 0x000fe20000410000 */
[----:B------:R-:W-:Y:S01]  /*bba0*/  PLOP3.LUT P1, PT, PT, PT, UP2, 0x40, 0x4 ;  /* 0x000000000004781c */ /* 0x000fe20003f2e828 */
[----:B------:R-:W1:Y:S01]  /*bbb0*/  @!P2 LDC.64 R42, c[0x0][0x3c0] ;  /* 0x0000f000ff2aab82 */ /* 0x000e620000000a00 */
[----:B------:R-:W-:Y:S01]  /*bbc0*/  FFMA.FTZ R61, R66, R61, UR14 ;  /* 0x0000000e423d7e23 */ /* 0x000fe2000801003d */
[----:B------:R-:W-:Y:S01]  /*bbd0*/  BSSY.RECONVERGENT B1, `(.L_x_3302) ;  /* 0x000003c000017945 */ /* 0x000fe20003800200 */
[----:B0-----:R-:W-:Y:S02]  /*bbe0*/  FSEL R64, R63, RZ, !P1 ;  /* 0x000000ff3f407208 */ /* 0x001fe40004800000 */
[----:B------:R-:W-:-:S03]  /*bbf0*/  PLOP3.LUT P1, PT, PT, PT, UP2, 0x40, 0x4 ;  /* 0x000000000004781c */ /* 0x000fc60003f2e828 */
[----:B------:R-:W0:Y:S01]  /*bc00*/  @!P2 LDC.64 R40, c[0x0][0x3c8] ;  /* 0x0000f200ff28ab82 */ /* 0x000e220000000a00 */
[----:B------:R-:W-:Y:S01]  /*bc10*/  FADD.FTZ R61, R61, R64 ;  /* 0x000000403d3d7221 */ /* 0x000fe20000010000 */
[----:B------:R-:W-:-:S05]  /*bc20*/  FSEL R63, R65, RZ, P1 ;  /* 0x000000ff413f7208 */ /* 0x000fca0000800000 */
        /* <DEDUP_REMOVED lines=9> */
[----:B------:R-:W-:Y:S02]  /*bcc0*/  HADD2.F32 R43, -RZ, R32.H0_H0 ;  /* 0x20000020ff2b7230 */ /* 0x000fe40000004100 */
[----:B------:R-:W-:Y:S01]  /*bcd0*/  FMUL.FTZ R40, R61, R40 ;  /* 0x000000283d287220 */ /* 0x000fe20000410000 */
[----:B------:R-:W-:Y:S02]  /*bce0*/  HADD2.F32 R64, -RZ, R37.H0_H0 ;  /* 0x20000025ff407230 */ /* 0x000fe40000004100 */
[----:B------:R-:W-:Y:S01]  /*bcf0*/  FADD.FTZ R68, R51, -R63 ;  /* 0x8000003f33447221 */ /* 0x000fe20000010000 */
[----:B------:R-:W-:-:S02]  /*bd00*/  HADD2.F32 R66, -RZ, R33.H0_H0 ;  /* 0x20000021ff427230 */ /* 0x000fc40000004100 */
[----:B------:R-:W-:Y:S01]  /*bd10*/  FFMA.FTZ R40, R40, R41, R43 ;  /* 0x0000002928287223 */ /* 0x000fe2000001002b */
[----:B------:R-:W-:Y:S01]  /*bd20*/  FADD.FTZ R70, R50, -R63 ;  /* 0x8000003f32467221 */ /* 0x000fe20000010000 */
[C---:B------:R-:W-:Y:S01]  /*bd30*/  FMUL.FTZ R41, R61.reuse, R42 ;  /* 0x0000002a3d297220 */ /* 0x040fe20000410000 */
[----:B------:R-:W-:Y:S02]  /*bd40*/  HADD2.F32 R43, -RZ, R37.H1_H1 ;  /* 0x30000025ff2b7230 */ /* 0x000fe40000004100 */
[C---:B------:R-:W-:Y:S01]  /*bd50*/  FMUL.FTZ R68, R61.reuse, R68 ;  /* 0x000000443d447220 */ /* 0x040fe20000410000 */
[----:B------:R-:W-:Y:S02]  /*bd60*/  HADD2.F32 R65, -RZ, R33.H1_H1 ;  /* 0x30000021ff417230 */ /* 0x000fe40000004100 */
[----:B------:R-:W-:Y:S01]  /*bd70*/  FMUL.FTZ R42, R61, R70 ;  /* 0x000000463d2a7220 */ /* 0x000fe20000410000 */
[----:B------:R-:W-:Y:S02]  /*bd80*/  HADD2.F32 R67, -RZ, R38.H0_H0 ;  /* 0x20000026ff437230 */ /* 0x000fe40000004100 */
[----:B------:R-:W-:Y:S01]  /*bd90*/  FFMA.FTZ R41, R41, R64, R66 ;  /* 0x0000004029297223 */ /* 0x000fe20000010042 */
[----:B------:R-:W-:-:S02]  /*bda0*/  HADD2.F32 R69, -RZ, R34.H0_H0 ;  /* 0x20000022ff457230 */ /* 0x000fc40000004100 */
[----:B------:R-:W-:Y:S01]  /*bdb0*/  FADD.FTZ R64, R57, -R63 ;  /* 0x8000003f39407221 */ /* 0x000fe20000010000 */
[----:B------:R-:W-:Y:S01]  /*bdc0*/  FFMA.FTZ R66, R68, R43, R65 ;  /* 0x0000002b44427223 */ /* 0x000fe20000010041 */
[----:B------:R-:W-:Y:S02]  /*bdd0*/  HADD2.F32 R43, -RZ, R34.H1_H1 ;  /* 0x30000022ff2b7230 */ /* 0x000fe40000004100 */
[----:B------:R-:W-:Y:S01]  /*bde0*/  FADD.FTZ R68, R56, -R63 ;  /* 0x8000003f38447221 */ /* 0x000fe20000010000 */
[----:B------:R-:W-:Y:S01]  /*bdf0*/  FFMA.FTZ R42, R42, R67, R69 ;  /* 0x000000432a2a7223 */ /* 0x000fe20000010045 */
[----:B------:R-:W-:Y:S02]  /*be00*/  HADD2.F32 R67, -RZ, R38.H1_H1 ;  /* 0x30000026ff437230 */ /* 0x000fe40000004100 */
[C---:B------:R-:W-:Y:S01]  /*be10*/  FMUL.FTZ R64, R61.reuse, R64 ;  /* 0x000000403d407220 */ /* 0x040fe20000410000 */
[----:B------:R-:W-:Y:S02]  /*be20*/  HADD2.F32 R65, -RZ, R39.H0_H0 ;  /* 0x20000027ff417230 */ /* 0x000fe40000004100 */
[----:B------:R-:W-:Y:S01]  /*be30*/  FMUL.FTZ R68, R61, R68 ;  /* 0x000000443d447220 */ /* 0x000fe20000410000 */
[----:B------:R-:W-:-:S02]  /*be40*/  HADD2.F32 R69, -RZ, R35.H0_H0 ;  /* 0x20000023ff457230 */ /* 0x000fc40000004100 */
[----:B------:R-:W-:Y:S01]  /*be50*/  FFMA.FTZ R67, R64, R67, R43 ;  /* 0x0000004340437223 */ /* 0x000fe2000001002b */
[----:B------:R-:W-:Y:S01]  /*be60*/  FADD.FTZ R64, R58, -R63 ;  /* 0x8000003f3a407221 */ /* 0x000fe20000010000 */
[----:B------:R-:W-:Y:S01]  /*be70*/  HADD2.F32 R72, -RZ, R35.H1_H1 ;  /* 0x30000023ff487230 */ /* 0x000fe20000004100 */
[----:B------:R-:W-:Y:S01]  /*be80*/  F2FP.F16.F32.PACK_AB R41, R66, R41 ;  /* 0x000000294229723e */ /* 0x000fe200000000ff */
[----:B------:R-:W-:Y:S01]  /*be90*/  FFMA.FTZ R70, R68, R65, R69 ;  /* 0x0000004144467223 */ /* 0x000fe20000010045 */
[----:B------:R-:W-:Y:S01]  /*bea0*/  FMUL.FTZ R43, R61, R64 ;  /* 0x000000403d2b7220 */ /* 0x000fe20000410000 */
[----:B------:R-:W-:Y:S01]  /*beb0*/  HADD2.F32 R68, -RZ, R39.H1_H1 ;  /* 0x30000027ff447230 */ /* 0x000fe20000004100 */
[----:B------:R-:W0:Y:S01]  /*bec0*/  LDC.64 R64, c[0x0][0x428] ;  /* 0x00010a00ff407b82 */ /* 0x000e220000000a00 */
[----:B------:R-:W-:Y:S01]  /*bed0*/  HADD2.F32 R69, -RZ, R32.H1_H1 ;  /* 0x30000020ff457230 */ /* 0x000fe20000004100 */
[----:B------:R-:W-:Y:S02]  /*bee0*/  F2FP.F16.F32.PACK_AB R42, R67, R42 ;  /* 0x0000002a432a723e */ /* 0x000fe400000000ff */
[----:B------:R-:W-:Y:S01]  /*bef0*/  FFMA.FTZ R71, R43, R68, R72 ;  /* 0x000000442b477223 */ /* 0x000fe20000010048 */
[----:B------:R-:W-:Y:S01]  /*bf00*/  FADD.FTZ R68, R47, -R63 ;  /* 0x8000003f2f447221 */ /* 0x000fe20000010000 */
[----:B------:R-:W-:-:S03]  /*bf10*/  HADD2.F32 R43, -RZ, R36.H1_H1 ;  /* 0x30000024ff2b7230 */ /* 0x000fc60000004100 */
[----:B------:R-:W-:-:S04]  /*bf20*/  FMUL.FTZ R68, R61, R68 ;  /* 0x000000443d447220 */ /* 0x000fc80000410000 */
[----:B------:R-:W-:Y:S01]  /*bf30*/  FFMA.FTZ R69, R68, R43, R69 ;  /* 0x0000002b44457223 */ /* 0x000fe20000010045 */
[----:B------:R-:W-:-:S04]  /*bf40*/  F2FP.F16.F32.PACK_AB R43, R71, R70 ;  /* 0x00000046472b723e */ /* 0x000fc800000000ff */
[----:B------:R-:W-:Y:S01]  /*bf50*/  F2FP.F16.F32.PACK_AB R40, R69, R40 ;  /* 0x000000284528723e */ /* 0x000fe200000000ff */
[C---:B0-----:R-:W-:Y:S01]  /*bf60*/  IMAD.WIDE.U32 R64, R60.reuse, 0x10, R64 ;  /* 0x000000103c407825 */ /* 0x041fe200078e0040 */
[----:B------:R-:W-:-:S04]  /*bf70*/  IADD3 R60, PT, PT, R60, 0x20, RZ ;  /* 0x000000203c3c7810 */ /* 0x000fc80007ffe0ff */
[----:B------:R0:W-:Y:S03]  /*bf80*/  STG.E.128 desc[UR8][R64.64], R40 ;  /* 0x0000002840007986 */ /* 0x0001e6000c101d08 */
.L_x_3303:
[----:B------:R-:W-:Y:S05]  /*bf90*/  BSYNC.RECONVERGENT B1 ;  /* 0x0000000000017941 */ /* 0x000fea0003800200 */
.L_x_3302:
        /* <DEDUP_REMOVED lines=11> */
[----:B------:R-:W-:Y:S01]  /*c050*/  FMUL.FTZ R66, R61, R64 ;  /* 0x000000403d427220 */ /* 0x000fe20000410000 */
[----:B------:R-:W-:Y:S01]  /*c060*/  FFMA.FTZ R64, R40, R41, R43 ;  /* 0x0000002928407223 */ /* 0x000fe2000001002b */
[----:B------:R-:W-:Y:S01]  /*c070*/  FADD.FTZ R40, R53, -R63 ;  /* 0x8000003f35287221 */ /* 0x000fe20000010000 */
[----:B------:R-:W-:Y:S02]  /*c080*/  HADD2.F32 R41, -RZ, R26.H0_H0 ;  /* 0x2000001aff297230 */ /* 0x000fe40000004100 */
[----:B------:R-:W-:Y:S01]  /*c090*/  FFMA.FTZ R65, R42, R65, R67 ;  /* 0x000000412a417223 */ /* 0x000fe20000010043 */
[----:B------:R-:W-:Y:S01]  /*c0a0*/  FADD.FTZ R42, R55, -R63 ;  /* 0x8000003f372a7221 */ /* 0x000fe20000010000 */
[----:B------:R-:W-:Y:S02]  /*c0b0*/  HADD2.F32 R43, -RZ, R22.H0_H0 ;  /* 0x20000016ff2b7230 */ /* 0x000fe40000004100 */
[----:B------:R-:W-:Y:S01]  /*c0c0*/  FMUL.FTZ R40, R61, R40 ;  /* 0x000000283d287220 */ /* 0x000fe20000410000 */
[----:B------:R-:W-:-:S02]  /*c0d0*/  HADD2.F32 R68, -RZ, R26.H1_H1 ;  /* 0x3000001aff447230 */ /* 0x000fc40000004100 */
[----:B------:R-:W-:Y:S01]  /*c0e0*/  FMUL.FTZ R67, R61, R42 ;  /* 0x0000002a3d437220 */ /* 0x000fe20000410000 */
[----:B------:R-:W-:Y:S02]  /*c0f0*/  HADD2.F32 R70, -RZ, R22.H1_H1 ;  /* 0x30000016ff467230 */ /* 0x000fe40000004100 */
[----:B------:R-:W-:Y:S01]  /*c100*/  FFMA.FTZ R42, R40, R41, R43 ;  /* 0x00000029282a7223 */ /* 0x000fe2000001002b */
[----:B------:R-:W-:Y:S01]  /*c110*/  HADD2.F32 R69, -RZ, R25.H1_H1 ;  /* 0x30000019ff457230 */ /* 0x000fe20000004100 */
[----:B------:R-:W0:Y:S01]  /*c120*/  LDC.64 R40, c[0x0][0x428] ;  /* 0x00010a00ff287b82 */ /* 0x000e220000000a00 */
[----:B------:R-:W-:Y:S02]  /*c130*/  HADD2.F32 R71, -RZ, R21.H1_H1 ;  /* 0x30000015ff477230 */ /* 0x000fe40000004100 */
[----:B------:R-:W-:Y:S01]  /*c140*/  FFMA.FTZ R67, R67, R68, R70 ;  /* 0x0000004443437223 */ /* 0x000fe20000010046 */
[----:B------:R-:W-:Y:S01]  /*c150*/  FADD.FTZ R68, R54, -R63 ;  /* 0x8000003f36447221 */ /* 0x000fe20000010000 */
[----:B------:R-:W-:-:S02]  /*c160*/  HADD2.F32 R70, -RZ, R27.H0_H0 ;  /* 0x2000001bff467230 */ /* 0x000fc40000004100 */
[----:B------:R-:W-:Y:S01]  /*c170*/  FFMA.FTZ R66, R66, R69, R71 ;  /* 0x0000004542427223 */ /* 0x000fe20000010047 */
[----:B------:R-:W-:Y:S01]  /*c180*/  FMUL.FTZ R43, R61, R68 ;  /* 0x000000443d2b7220 */ /* 0x000fe20000410000 */
[--C-:B------:R-:W-:Y:S01]  /*c190*/  FADD.FTZ R68, R59, -R63.reuse ;  /* 0x8000003f3b447221 */ /* 0x100fe20000010000 */
[----:B------:R-:W-:Y:S01]  /*c1a0*/  HADD2.F32 R72, -RZ, R23.H0_H0 ;  /* 0x20000017ff487230 */ /* 0x000fe20000004100 */
[----:B------:R-:W-:Y:S02]  /*c1b0*/  F2FP.F16.F32.PACK_AB R42, R67, R42 ;  /* 0x0000002a432a723e */ /* 0x000fe400000000ff */
[----:B------:R-:W-:Y:S01]  /*c1c0*/  FMUL.FTZ R69, R61, R68 ;  /* 0x000000443d457220 */ /* 0x000fe20000410000 */
[----:B------:R-:W-:Y:S01]  /*c1d0*/  FADD.FTZ R68, R48, -R63 ;  /* 0x8000003f30447221 */ /* 0x000fe20000010000 */
[----:B------:R-:W-:Y:S01]  /*c1e0*/  FFMA.FTZ R43, R43, R70, R72 ;  /* 0x000000462b2b7223 */ /* 0x000fe20000010048 */
[----:B------:R-:W-:Y:S02]  /*c1f0*/  HADD2.F32 R70, -RZ, R27.H1_H1 ;  /* 0x3000001bff467230 */ /* 0x000fe40000004100 */
[----:B------:R-:W-:Y:S01]  /*c200*/  FMUL.FTZ R68, R61, R68 ;  /* 0x000000443d447220 */ /* 0x000fe20000410000 */
[----:B------:R-:W-:-:S02]  /*c210*/  HADD2.F32 R72, -RZ, R23.H1_H1 ;  /* 0x30000017ff487230 */ /* 0x000fc40000004100 */
[----:B------:R-:W-:Y:S02]  /*c220*/  HADD2.F32 R61, -RZ, R24.H1_H1 ;  /* 0x30000018ff3d7230 */ /* 0x000fe40000004100 */
[----:B------:R-:W-:Y:S02]  /*c230*/  HADD2.F32 R63, -RZ, R20.H1_H1 ;  /* 0x30000014ff3f7230 */ /* 0x000fe40000004100 */
[----:B------:R-:W-:-:S03]  /*c240*/  FFMA.FTZ R70, R69, R70, R72 ;  /* 0x0000004645467223 */ /* 0x000fc60000010048 */
[----:B------:R-:W-:Y:S01]  /*c250*/  FFMA.FTZ R63, R68, R61, R63 ;  /* 0x0000003d443f7223 */ /* 0x000fe2000001003f */
[----:B0-----:R-:W-:Y:S01]  /*c260*/  IMAD.WIDE.U32 R60, R60, 0x10, R40 ;  /* 0x000000103c3c7825 */ /* 0x001fe200078e0028 */
[----:B------:R-:W-:Y:S02]  /*c270*/  F2FP.F16.F32.PACK_AB R43, R70, R43 ;  /* 0x0000002b462b723e */ /* 0x000fe400000000ff */
[----:B------:R-:W-:Y:S02]  /*c280*/  F2FP.F16.F32.PACK_AB R41, R66, R65 ;  /* 0x000000414229723e */ /* 0x000fe400000000ff */
[----:B------:R-:W-:-:S05]  /*c290*/  F2FP.F16.F32.PACK_AB R40, R63, R64 ;  /* 0x000000403f28723e */ /* 0x000fca00000000ff */
[----:B------:R2:W-:Y:S02]  /*c2a0*/  STG.E.128 desc[UR8][R60.64], R40 ;  /* 0x000000283c007986 */ /* 0x0005e4000c101d08 */
.L_x_3305:
[----:B------:R-:W-:Y:S05]  /*c2b0*/  BSYNC.RECONVERGENT B1 ;  /* 0x0000000000017941 */ /* 0x000fea0003800200 */
.L_x_3304:
[----:B012---:R-:W0:Y:S02]  /*c2c0*/  LDC.64 R40, c[0x0][0x380] ;  /* 0x0000e000ff287b82 */ /* 0x007e240000000a00 */
[----:B0-----:R-:W-:-:S05]  /*c2d0*/  IMAD R9, R40, 0x4, R9 ;  /* 0x0000000428097824 */ /* 0x001fca00078e0209 */
[----:B------:R-:W-:-:S13]  /*c2e0*/  ISETP.GE.AND P0, PT, R9, R41, PT ;  /* 0x000000290900720c */ /* 0x000fda0003f06270 */
[----:B------:R-:W-:Y:S05]  /*c2f0*/  @!P0 BRA `(.L_x_3306) ;  /* 0xffffff4800048947 */ /* 0x000fea000383ffff */
[----:B------:R-:W-:Y:S05]  /*c300*/  BSYNC B0 ;  /* 0x0000000000007941 */ /* 0x000fea0003800000 */
.L_x_3133:
[----:B------:R-:W-:Y:S05]  /*c310*/  EXIT ;  /* 0x000000000000794d */ /* 0x000fea0003800000 */
.L_x_3301:
        /* <DEDUP_REMOVED lines=8> */
.L_x_3308:
[----:B------:R-:W-:Y:S05]  /*c3a0*/  BSYNC B1 ;  /* 0x0000000000017941 */ /* 0x000fea0003800000 */
.L_x_3307:
        /* <DEDUP_REMOVED lines=10> */
.L_x_3309:
[----:B------:R-:W-:Y:S02]  /*c450*/  IMAD.MOV.U32 R68, RZ, RZ, 0x4 ;  /* 0x00000004ff447424 */ /* 0x000fe400078e00ff */
[----:B------:R-:W-:-:S04]  /*c460*/  IMAD.MOV.U32 R42, RZ, RZ, R63 ;  /* 0x000000ffff2a7224 */ /* 0x000fc800078e003f */
[----:B------:R-:W-:-:S05]  /*c470*/  FADD.FTZ R42, R41, R42 ;  /* 0x0000002a292a7221 */ /* 0x000fca0000010000 */
[----:B------:R-:W-:-:S07]  /*c480*/  MOV R67, R42 ;  /* 0x0000002a00437202 */ /* 0x000fce0000000f00 */
[----:B------:R-:W-:Y:S05]  /*c490*/  WARPSYNC.COLLECTIVE R66, `(.L_x_3310) ;  /* 0x0000000042087348 */ /* 0x000fea0003c00000 */
[----:B------:R0:W1:Y:S02]  /*c4a0*/  SHFL.BFLY P3, R63, R67, R68, R69 ;  /* 0x0c000044433f7389 */ /* 0x0000640000060045 */
[----:B01----:R-:W-:Y:S05]  /*c4b0*/  ENDCOLLECTIVE ;  /* 0x000000000000791b */ /* 0x003fea0003800000 */
.L_x_3310:
[----:B------:R-:W-:Y:S01]  /*c4c0*/  IMAD.MOV.U32 R68, RZ, RZ, 0x8 ;  /* 0x00000008ff447424 */ /* 0x000fe200078e00ff */
[----:B------:R-:W-:-:S05]  /*c4d0*/  MOV R43, R63 ;  /* 0x0000003f002b7202 */ /* 0x000fca0000000f00 */
[----:B------:R-:W-:-:S05]  /*c4e0*/  FADD.FTZ R43, R42, R43 ;  /* 0x0000002b2a2b7221 */ /* 0x000fca0000010000 */
[----:B------:R-:W-:-:S07]  /*c4f0*/  MOV R67, R43 ;  /* 0x0000002b00437202 */ /* 0x000fce0000000f00 */
[----:B------:R-:W-:Y:S05]  /*c500*/  WARPSYNC.COLLECTIVE R66, `(.L_x_3311) ;  /* 0x0000000042087348 */ /* 0x000fea0003c00000 */
[----:B------:R0:W1:Y:S02]  /*c510*/  SHFL.BFLY P3, R63, R67, R68, R69 ;  /* 0x0c000044433f7389 */ /* 0x0000640000060045 */
[----:B01----:R-:W-:Y:S05]  /*c520*/  ENDCOLLECTIVE ;  /* 0x000000000000791b */ /* 0x003fea0003800000 */
.L_x_3311:
[----:B------:R-:W-:Y:S01]  /*c530*/  IMAD.MOV.U32 R68, RZ, RZ, 0x10 ;  /* 0x00000010ff447424 */ /* 0x000fe200078e00ff */
[----:B------:R-:W-:-:S05]  /*c540*/  MOV R64, R63 ;  /* 0x0000003f00407202 */ /* 0x000fca0000000f00 */
[----:B------:R-:W-:-:S05]  /*c550*/  FADD.FTZ R64, R43, R64 ;  /* 0x000000402b407221 */ /* 0x000fca0000010000 */
[----:B------:R-:W-:-:S07]  /*c560*/  MOV R67, R64 ;  /* 0x0000004000437202 */ /* 0x000fce0000000f00 */
[----:B------:R-:W-:Y:S05]  /*c570*/  WARPSYNC.COLLECTIVE R66, `(.L_x_3312) ;  /* 0x0000000042087348 */ /* 0x000fea0003c00000 */
[----:B------:R0:W1:Y:S02]  /*c580*/  SHFL.BFLY P3, R63, R67, R68, R69 ;  /* 0x0c000044433f7389 */ /* 0x0000640000060045 */
[----:B01----:R-:W-:Y:S05]  /*c590*/  ENDCOLLECTIVE ;  /* 0x000000000000791b */ /* 0x003fea0003800000 */
.L_x_3312:
        /* <DEDUP_REMOVED lines=40> */
.L_x_3313:
[----:B------:R-:W-:Y:S02]  /*c820*/  HFMA2 R68, -RZ, RZ, 0, 1.1920928955078125e-07 ;  /* 0x00000002ff447431 */ /* 0x000fe400000001ff */
[----:B------:R-:W-:-:S04]  /*c830*/  IMAD.MOV.U32 R41, RZ, RZ, R63 ;  /* 0x000000ffff297224 */ /* 0x000fc800078e003f */
[----:B------:R-:W-:-:S05]  /*c840*/  FADD.FTZ R41, R40, R41 ;  /* 0x0000002928297221 */ /* 0x000fca0000010000 */
[----:B------:R-:W-:-:S07]  /*c850*/  MOV R67, R41 ;  /* 0x0000002900437202 */ /* 0x000fce0000000f00 */
[----:B------:R-:W-:Y:S05]  /*c860*/  WARPSYNC.COLLECTIVE R66, `(.L_x_3314) ;  /* 0x0000000042087348 */ /* 0x000fea0003c00000 */
[----:B------:R0:W1:Y:S02]  /*c870*/  SHFL.BFLY P3, R63, R67, R68, R69 ;  /* 0x0c000044433f7389 */ /* 0x0000640000060045 */
[----:B01----:R-:W-:Y:S05]  /*c880*/  ENDCOLLECTIVE ;  /* 0x000000000000791b */ /* 0x003fea0003800000 */
.L_x_3314:
[----:B------:R-:W-:Y:S02]  /*c890*/  HFMA2 R68, -RZ, RZ, 0, 2.384185791015625e-07 ;  /* 0x00000004ff447431 */ /* 0x000fe400000001ff */
[----:B------:R-:W-:-:S04]  /*c8a0*/  IMAD.MOV.U32 R42, RZ, RZ, R63 ;  /* 0x000000ffff2a7224 */ /* 0x000fc800078e003f */
[----:B------:R-:W-:-:S05]  /*c8b0*/  FADD.FTZ R42, R41, R42 ;  /* 0x0000002a292a7221 */ /* 0x000fca0000010000 */
[----:B------:R-:W-:-:S07]  /*c8c0*/  MOV R67, R42 ;  /* 0x0000002a00437202 */ /* 0x000fce0000000f00 */
[----:B------:R-:W-:Y:S05]  /*c8d0*/  WARPSYNC.COLLECTIVE R66, `(.L_x_3315) ;  /* 0x0000000042087348 */ /* 0x000fea0003c00000 */
[----:B------:R0:W1:Y:S02]  /*c8e0*/  SHFL.BFLY P3, R63, R67, R68, R69 ;  /* 0x0c000044433f7389 */ /* 0x0000640000060045 */
[----:B01----:R-:W-:Y:S05]  /*c8f0*/  ENDCOLLECTIVE ;  /* 0x000000000000791b */ /* 0x003fea0003800000 */
.L_x_3315:
[----:B------:R-:W-:Y:S02]  /*c900*/  HFMA2 R68, -RZ, RZ, 0, 4.76837158203125e-07 ;  /* 0x00000008ff447431 */ /* 0x000fe400000001ff */
[----:B------:R-:W-:-:S04]  /*c910*/  IMAD.MOV.U32 R43, RZ, RZ, R63 ;  /* 0x000000ffff2b7224 */ /* 0x000fc800078e003f */
[----:B------:R-:W-:-:S05]  /*c920*/  FADD.FTZ R43, R42, R43 ;  /* 0x0000002b2a2b7221 */ /* 0x000fca0000010000 */
[----:B------:R-:W-:-:S07]  /*c930*/  MOV R67, R43 ;  /* 0x0000002b00437202 */ /* 0x000fce0000000f00 */
[----:B------:R-:W-:Y:S05]  /*c940*/  WARPSYNC.COLLECTIVE R66, `(.L_x_3316) ;  /* 0x0000000042087348 */ /* 0x000fea0003c00000 */
[----:B------:R0:W1:Y:S02]  /*c950*/  SHFL.BFLY P3, R63, R67, R68, R69 ;  /* 0x0c000044433f7389 */ /* 0x0000640000060045 */
[----:B01----:R-:W-:Y:S05]  /*c960*/  ENDCOLLECTIVE ;  /* 0x000000000000791b */ /* 0x003fea0003800000 */
.L_x_3316:
[----:B------:R-:W-:Y:S02]  /*c970*/  HFMA2 R68, -RZ, RZ, 0, 9.5367431640625e-07 ;  /* 0x00000010ff447431 */ /* 0x000fe400000001ff */
[----:B------:R-:W-:-:S04]  /*c980*/  IMAD.MOV.U32 R64, RZ, RZ, R63 ;  /* 0x000000ffff407224 */ /* 0x000fc800078e003f */
[----:B------:R-:W-:-:S05]  /*c990*/  FADD.FTZ R64, R43, R64 ;  /* 0x000000402b407221 */ /* 0x000fca0000010000 */
[----:B------:R-:W-:-:S07]  /*c9a0*/  MOV R67, R64 ;  /* 0x0000004000437202 */ /* 0x000fce0000000f00 */
[----:B------:R-:W-:Y:S05]  /*c9b0*/  WARPSYNC.COLLECTIVE R66, `(.L_x_3317) ;  /* 0x0000000042087348 */ /* 0x000fea0003c00000 */
[----:B------:R0:W1:Y:S02]  /*c9c0*/  SHFL.BFLY P3, R63, R67, R68, R69 ;  /* 0x0c000044433f7389 */ /* 0x0000640000060045 */
[----:B01----:R-:W-:Y:S05]  /*c9d0*/  ENDCOLLECTIVE ;  /* 0x000000000000791b */ /* 0x003fea0003800000 */
.L_x_3317:
[----:B------:R-:W-:Y:S05]  /*c9e0*/  BRA `(.L_x_3318) ;  /* 0xfffffff000647947 */ /* 0x000fea000383ffff */
.L_x_3319:
        /* <DEDUP_REMOVED lines=9> */
.L_x_20249:


//--------------------- .text._ZN10layer_norm13ln_fwd_kernelINS_13Kernel_traitsI6__halfS2_S2_S2_fjLj512ELj1ELj4ELj1ELj16ENS_18Kernel_traits_baseILj512ES2_S2_S2_S2_fjLj128EEEEELb1ELb1ELb0ELb1EEEvNS_9FwdParamsE --------------------------
	.section	.text._ZN10layer_norm13ln_fwd_kernelINS_13Kernel_traitsI6__halfS2_S2_S2_fjLj512ELj1ELj4ELj1ELj16ENS_18Kernel_traits_baseILj512ES2_S2_S2_S2_fjLj128EEEEELb1ELb1ELb0ELb1EEEvNS_9FwdParamsE,"ax",@progbits
	.align	128
        .global         _ZN10layer_norm13ln_fwd_kernelINS_13Kernel_traitsI6__halfS2_S2_S2_fjLj512ELj1ELj4ELj1ELj16ENS_18Kernel_traits_baseILj512ES2_S2_S2_S2_fjLj128EEEEELb1ELb1ELb0ELb1EEEvNS_9FwdParamsE
        .type           _ZN10layer_norm13ln_fwd_kernelINS_13Kernel_traitsI6__halfS2_S2_S2_fjLj512ELj1ELj4ELj1ELj16ENS_18Kernel_traits_baseILj512ES2_S2_S2_S2_fjLj128EEEEELb1ELb1ELb0ELb1EEEvNS_9FwdParamsE,@function
        .size           _ZN10layer_norm13ln_fwd_kernelINS_13Kernel_traitsI6__halfS2_S2_S2_fjLj512ELj1ELj4ELj1ELj16ENS_18Kernel_traits_baseILj512ES2_S2_S2_S2_fjLj128EEEEELb1ELb1ELb0ELb1EEEvNS_9FwdParamsE,(.L_x_20250 - _ZN10layer_norm13ln_fwd_kernelINS_13Kernel_traitsI6__halfS2_S2_S2_fjLj512ELj1ELj4ELj1ELj16ENS_18Kernel_traits_baseILj512ES2_S2_S2_S2_fjLj128EEEEELb1ELb1ELb0ELb1EEEvNS_9FwdParamsE)
        .other          _ZN10layer_norm13ln_fwd_kernelINS_13Kernel_traitsI6__halfS2_S2_S2_fjLj512ELj1ELj4ELj1ELj16ENS_18Kernel_traits_baseILj512ES2_S2_S2_S2_fjLj128EEEEELb1ELb1ELb0ELb1EEEvNS_9FwdParamsE,@"STO_CUDA_ENTRY STV_DEFAULT"
_ZN10layer_norm13ln_fwd_kernelINS_13Kernel_traitsI6__halfS2_S2_S2_fjLj512ELj1ELj4ELj1ELj16ENS_18Kernel_traits_baseILj512ES2_S2_S2_S2_fjLj128EEEEELb1ELb1ELb0ELb1EEEvNS_9FwdParamsE:
.text._ZN10layer_norm13ln_fwd_kernelINS_13Kernel_traitsI6__halfS2_S2_S2_fjLj512ELj1ELj4ELj1ELj16ENS_18Kernel_traits_baseILj512ES2_S2_S2_S2_fjLj128EEEEELb1ELb1ELb0ELb1EEEvNS_9FwdParamsE:
        /* <DEDUP_REMOVED lines=11> */
[----:B---3--:R-:W-:Y:S01]  /*00b0*/  MOV R2, UR6 ;  /* 0x0000000600027c02 */ /* 0x008fe20008000f00 */
[----:B------:R-:W-:-:S06]  /*00c0*/  IMAD.U32 R3, RZ, RZ, UR7 ;  /* 0x00000007ff037e24 */ /* 0x000fcc000f8e00ff */
[----:B------:R-:W3:Y:S01]  /*00d0*/  LDC.64 R32, c[0x0][0x3e8] ;  /* 0x0000fa00ff207b82 */ /* 0x000ee20000000a00 */
[----:B----4-:R-:W4:Y:S01]  /*00e0*/  @P1 LDG.E.64 R2, desc[UR8][R2.64] ;  /* 0x0000000802021981 */ /* 0x010f22000c1e1b00 */
[----:B-1----:R-:W-:-:S03]  /*00f0*/  LOP3.LUT R34, R35, 0x1f, RZ, 0xc0, !PT ;  /* 0x0000001f23227812 */ /* 0x002fc600078ec0ff */
[----:B--2---:R-:W2:Y:S03]  /*0100*/  @P1 LDG.E.64 R16, desc[UR8][R42.64] ;  /* 0x000000082a101981 */ /* 0x004ea6000c1e1b00 */
[----:B------:R-:W2:Y:S01]  /*0110*/  @P1 LDC R39, c[0x0][0x460] ;  /* 0x00011800ff271b82 */ /* 0x000ea20000000800 */
[----:B0-----:R-:W-:-:S04]  /*0120*/  ISETP.NE.U32.AND P0, PT, RZ, UR4, PT ;  /* 0x00000004ff007c0c */ /* 0x001fc8000bf05070 */
[----:B------:R-:W-:-:S13]  /*0130*/  ISETP.NE.AND.EX P0, PT, RZ, UR5, PT, P0 ;  /* 0x00000005ff007c0c */ /* 0x000fda000bf05300 */
[----:B------:R-:W0:Y:S02]  /*0140*/  @P0 LDC.64 R36, c[0x0][0x438] ;  /* 0x00010e00ff240b82 */ /* 0x000e240000000a00 */
[----:B0-----:R-:W-:-:S05]  /*0150*/  @P0 IMAD.WIDE.U32 R36, R34, 0x10, R36 ;  /* 0x0000001022240825 */ /* 0x001fca00078e0024 */
[----:B------:R-:W5:Y:S04]  /*0160*/  @P0 LDG.E.128 R24, desc[UR8][R36.64+0x200] ;  /* 0x0002000824180981 */ /* 0x000f68000c1e1d00 */
[----:B------:R-:W5:Y:S01]  /*0170*/  @P0 LDG.E.128 R20, desc[UR8][R36.64] ;  /* 0x0000000824140981 */ /* 0x000f62000c1e1d00 */
[----:B------:R-:W0:Y:S01]  /*0180*/  S2UR UR5, SR_CTAID.X ;  /* 0x00000000000579c3 */ /* 0x000e220000002500 */
[----:B------:R-:W-:-:S05]  /*0190*/  IMAD.WIDE.U32 R18, R34, 0x10, R18 ;  /* 0x0000001022127825 */ /* 0x000fca00078e0012 */
[----:B------:R-:W5:Y:S01]  /*01a0*/  LDG.E.128 R12, desc[UR8][R18.64] ;  /* 0x00000008120c7981 */ /* 0x000f62000c1e1d00 */
[----:B---3--:R-:W-:-:S03]  /*01b0*/  IMAD.WIDE.U32 R32, R34, 0x10, R32 ;  /* 0x0000001022207825 */ /* 0x008fc600078e0020 */
[----:B------:R1:W5:Y:S01]  /*01c0*/  LDG.E.128 R8, desc[UR8][R18.64+0x200] ;  /* 0x0002000812087981 */ /* 0x000362000c1e1d00 */
[----:B------:R-:W-:-:S03]  /*01d0*/  SHF.R.U32.HI R0, RZ, 0x5, R35 ;  /* 0x00000005ff007819 */ /* 0x000fc60000011623 */
[----:B------:R-:W5:Y:S04]  /*01e0*/  LDG.E.128 R28, desc[UR8][R32.64] ;  /* 0x00000008201c7981 */ /* 0x000f68000c1e1d00 */
[----:B------:R3:W5:Y:S01]  /*01f0*/  LDG.E.128 R4, desc[UR8][R32.64+0x200] ;  /* 0x0002000820047981 */ /* 0x000762000c1e1d00 */
[----:B-1----:R-:W1:Y:S01]  /*0200*/  LDC R18, c[0x0][0x360] ;  /* 0x0000d800ff127b82 */ /* 0x002e620000000800 */
[----:B0-----:R-:W-:-:S06]  /*0210*/  USHF.L.U32 UR4, UR5, 0x2, URZ ;  /* 0x0000000205047899 */ /* 0x001fcc00080006ff */
[----:B---3--:R-:W-:-:S04]  /*0220*/  LOP3.LUT R33, R0, UR4, RZ, 0xfc, !PT ;  /* 0x0000000400217c12 */ /* 0x008fc8000f8efcff */
[----:B------:R-:W-:Y:S01]  /*0230*/  ISETP.GE.AND P2, PT, R33, UR10, PT ;  /* 0x0000000a21007c0c */ /* 0x000fe2000bf46270 */
[----:B-1----:R-:W-:Y:S01]  /*0240*/  IMAD R19, R18, UR5, R35 ;  /* 0x0000000512137c24 */ /* 0x002fe2000f8e0223 */
[----:B----4-:R-:W-:Y:S02]  /*0250*/  @P1 R2UR UR6, R2 ;  /* 0x00000000020612ca */ /* 0x010fe400000e0000 */
[----:B------:R-:W-:Y:S02]  /*0260*/  @P1 R2UR UR7, R3 ;  /* 0x00000000030712ca */ /* 0x000fe400000e0000 */
[----:B--2---:R-:W-:-:S04]  /*0270*/  @P1 IADD3 R42, P3, PT, R16, R39, RZ ;  /* 0x00000027102a1210 */ /* 0x004fc80007f7e0ff */
[----:B------:R-:W-:-:S03]  /*0280*/  @P1 IADD3.X R43, PT, PT, RZ, R17, RZ, P3, !PT ;  /* 0x00000011ff2b1210 */ /* 0x000fc60001ffe4ff */
[----:B------:R-:W-:Y:S06]  /*0290*/  @P2 EXIT ;  /* 0x000000000000294d */ /* 0x000fec0003800000 */
[--C-:B------:R-:W-:Y:S01]  /*02a0*/  SHF.R.U64 R32, R42, 0x2, R43.reuse ;  /* 0x000000022a207819 */ /* 0x100fe2000000122b */
[C---:B------:R-:W-:Y:S01]  /*02b0*/  IMAD.HI.U32 R3, R19.reuse, -0x326172a9, RZ ;  /* 0xcd9e8d5713037827 */ /* 0x040fe200078e00ff */
[----:B------:R-:W-:Y:S01]  /*02c0*/  SHF.R.U32.HI R18, RZ, 0x2, R43 ;  /* 0x00000002ff127819 */ /* 0x000fe2000001162b */
[----:B------:R-:W-:Y:S01]  /*02d0*/  UIADD3 UR14, UPT, UPT, UR6, -0x61c88647, URZ ;  /* 0x9e3779b9060e7890 */ /* 0x000fe2000fffe0ff */
[----:B-----5:R-:W-:Y:S01]  /*02e0*/  @P0 MOV R49, R8 ;  /* 0x0000000800310202 */ /* 0x020fe20000000f00 */
[----:B------:R-:W-:Y:S01]  /*02f0*/  IMAD.HI.U32 R0, R32, -0x2daee0ad, RZ ;  /* 0xd2511f5320007827 */ /* 0x000fe200078e00ff */
[----:B------:R-:W-:Y:S01]  /*0300*/  LOP3.LUT R3, R18, UR6, R3, 0x96, !PT ;  /* 0x0000000612037c12 */ /* 0x000fe2000f8e9603 */
[----:B------:R-:W-:Y:S01]  /*0310*/  UIADD3 UR15, UPT, UPT, UR7, -0x4498517b, URZ ;  /* 0xbb67ae85070f7890 */ /* 0x000fe2000fffe0ff */
[----:B------:R-:W-:Y:S01]  /*0320*/  @!P0 CS2R R24, SRZ ;  /* 0x0000000000188805 */ /* 0x000fe2000001ff00 */
[----:B------:R-:W-:Y:S01]  /*0330*/  IMAD R17, R19, -0x326172a9, RZ ;  /* 0xcd9e8d5713117824 */ /* 0x000fe200078e02ff */
[----:B------:R-:W-:Y:S01]  /*0340*/  LOP3.LUT R0, R0, UR7, RZ, 0x3c, !PT ;  /* 0x0000000700007c12 */ /* 0x000fe2000f8e3cff */
[----:B------:R-:W-:Y:S01]  /*0350*/  IMAD R35, R32, -0x2daee0ad, RZ ;  /* 0xd2511f5320237824 */ /* 0x000fe200078e02ff */
[----:B------:R-:W-:Y:S01]  /*0360*/  UIADD3 UR16, UPT, UPT, UR6, 0x3c6ef372, URZ ;  /* 0x3c6ef37206107890 */ /* 0x000fe2000fffe0ff */
[----:B------:R-:W-:Y:S01]  /*0370*/  IMAD.HI.U32 R16, R3, -0x2daee0ad, RZ ;  /* 0xd2511f5303107827 */ /* 0x000fe200078e00ff */
[----:B------:R-:W-:Y:S01]  /*0380*/  UIADD3 UR17, UPT, UPT, UR7, 0x76cf5d0a, URZ ;  /* 0x76cf5d0a07117890 */ /* 0x000fe2000fffe0ff */
[----:B------:R-:W-:Y:S01]  /*0390*/  @!P0 CS2R R26, SRZ ;  /* 0x00000000001a8805 */ /* 0x000fe2000001ff00 */
[----:B------:R-:W-:Y:S01]  /*03a0*/  UIADD3 UR18, UPT, UPT, UR6, -0x255992d5, URZ ;  /* 0xdaa66d2b06127890 */ /* 0x000fe2000fffe0ff */
[C---:B------:R-:W-:Y:S01]  /*03b0*/  IMAD.HI.U32 R2, R0.reuse, -0x326172a9, RZ ;  /* 0xcd9e8d5700027827 */ /* 0x040fe200078e00ff */
[----:B------:R-:W-:Y:S01]  /*03c0*/  LOP3.LUT R35, R35, UR15, R16, 0x96, !PT ;  /* 0x0000000f23237c12 */ /* 0x000fe2000f8e9610 */
[----:B------:R-:W-:Y:S01]  /*03d0*/  UIADD3 UR19, UPT, UPT, UR7, 0x32370b8f, URZ ;  /* 0x32370b8f07137890 */ /* 0x000fe2000fffe0ff */
[----:B------:R-:W-:Y:S01]  /*03e0*/  @P0 MOV R16, R29 ;  /* 0x0000001d00100202 */ /* 0x000fe20000000f00 */
[----:B------:R-:W-:Y:S01]  /*03f0*/  @P0 IMAD.MOV.U32 R56, RZ, RZ, R12 ;  /* 0x000000ffff380224 */ /* 0x000fe200078e000c */
[----:B------:R-:W-:Y:S01]  /*0400*/  LOP3.LUT R2, R17, UR14, R2, 0x96, !PT ;  /* 0x0000000e11027c12 */ /* 0x000fe2000f8e9602 */
[----:B------:R-:W-:Y:S01]  /*0410*/  IMAD R17, R0, -0x326172a9, RZ ;  /* 0xcd9e8d5700117824 */ /* 0x000fe200078e02ff */
[----:B------:R-:W-:Y:S01]  /*0420*/  @!P0 MOV R56, R12 ;  /* 0x0000000c00388202 */ /* 0x000fe20000000f00 */
[----:B------:R-:W-:Y:S01]  /*0430*/  IMAD R12, R3, -0x2daee0ad, RZ ;  /* 0xd2511f53030c7824 */ /* 0x000fe200078e02ff */
[----:B------:R-:W-:Y:S01]  /*0440*/  UIADD3 UR20, UPT, UPT, UR6, 0x78dde6e4, URZ ;  /* 0x78dde6e406147890 */ /* 0x000fe2000fffe0ff */
[----:B------:R-:W-:Y:S01]  /*0450*/  IMAD.HI.U32 R0, R35, -0x326172a9, RZ ;  /* 0xcd9e8d5723007827 */ /* 0x000fe200078e00ff */
[----:B------:R-:W-:Y:S01]  /*0460*/  UIADD3 UR21, UPT, UPT, UR7, -0x126145ec, URZ ;  /* 0xed9eba1407157890 */ /* 0x000fe2000fffe0ff */
[----:B------:R-:W-:Y:S01]  /*0470*/  @P0 MOV R43, R11 ;  /* 0x0000000b002b0202 */ /* 0x000fe20000000f00 */
[----:B------:R-:W-:Y:S01]  /*0480*/  UIADD3 UR22, UPT, UPT, UR6, 0x1715609d, URZ ;  /* 0x1715609d06167890 */ /* 0x000fe2000fffe0ff */
[----:B------:R-:W-:Y:S01]  /*0490*/  IMAD.HI.U32 R3, R2, -0x2daee0ad, RZ ;  /* 0xd2511f5302037827 */ /* 0x000fe200078e00ff */
[----:B------:R-:W-:Y:S01]  /*04a0*/  LOP3.LUT R0, R17, UR16, R0, 0x96, !PT ;  /* 0x0000001011007c12 */ /* 0x000fe2000f8e9600 */
[----:B------:R-:W-:Y:S01]  /*04b0*/  UIADD3 UR23, UPT, UPT, UR7, -0x56f99767, URZ ;  /* 0xa906689907177890 */ /* 0x000fe2000fffe0ff */
[----:B------:R-:W-:Y:S01]  /*04c0*/  @!P0 CS2R R20, SRZ ;  /* 0x0000000000148805 */ /* 0x000fe2000001ff00 */
[----:B------:R-:W-:Y:S01]  /*04d0*/  @P0 IMAD.MOV.U32 R59, RZ, RZ, R13 ;  /* 0x000000ffff3b0224 */ /* 0x000fe200078e000d */
[----:B------:R-:W-:Y:S01]  /*04e0*/  LOP3.LUT R3, R12, UR17, R3, 0x96, !PT ;  /* 0x000000110c037c12 */ /* 0x000fe2000f8e9603 */
[----:B------:R-:W-:Y:S01]  /*04f0*/  IMAD R35, R35, -0x326172a9, RZ ;  /* 0xcd9e8d5723237824 */ /* 0x000fe200078e02ff */
[----:B------:R-:W-:Y:S01]  /*0500*/  @!P0 MOV R59, R13 ;  /* 0x0000000d003b8202 */ /* 0x000fe20000000f00 */
[----:B------:R-:W-:Y:S01]  /*0510*/  IMAD R13, R2, -0x2daee0ad, RZ ;  /* 0xd2511f53020d7824 */ /* 0x000fe200078e02ff */
[----:B------:R-:W-:Y:S01]  /*0520*/  UIADD3 UR24, UPT, UPT, UR6, -0x4ab325aa, URZ ;  /* 0xb54cda5606187890 */ /* 0x000fe2000fffe0ff */
[----:B------:R-:W-:Y:S01]  /*0530*/  IMAD.HI.U32 R2, R3, -0x326172a9, RZ ;  /* 0xcd9e8d5703027827 */ /* 0x000fe200078e00ff */
[----:B------:R-:W-:Y:S01]  /*0540*/  UIADD3 UR25, UPT, UPT, UR7, 0x646e171e, URZ ;  /* 0x646e171e07197890 */ /* 0x000fe2000fffe0ff */
[----:B------:R-:W-:Y:S01]  /*0550*/  @P0 MOV R57, R14 ;  /* 0x0000000e00390202 */ /* 0x000fe20000000f00 */
[----:B------:R-:W0:Y:S01]  /*0560*/  LDCU.64 UR4, c[0x0][0x3e0] ;  /* 0x00007c00ff0477ac */ /* 0x000e220008000a00 */
[----:B------:R-:W-:Y:S01]  /*0570*/  IMAD.HI.U32 R12, R0, -0x2daee0ad, RZ ;  /* 0xd2511f53000c7827 */ /* 0x000fe200078e00ff */
[----:B------:R-:W-:-:S02]  /*0580*/  LOP3.LUT R2, R35, UR18, R2, 0x96, !PT ;  /* 0x0000001223027c12 */ /* 0x000fc4000f8e9602 */
[----:B------:R-:W-:Y:S01]  /*0590*/  @!P0 CS2R R22, SRZ ;  /* 0x0000000000168805 */ /* 0x000fe2000001ff00 */
[----:B------:R-:W-:Y:S01]  /*05a0*/  UIADD3 UR26, UPT, UPT, UR6, 0x5384540f, URZ ;  /* 0x5384540f061a7890 */ /* 0x000fe2000fffe0ff */
        /* <DEDUP_REMOVED lines=8> */
[----:B------:R-:W-:Y:S01]  /*0630*/  LOP3.LUT R69, R42, 0x3, RZ, 0xc0, !PT ;  /* 0x000000032a457812 */ /* 0x000fe200078ec0ff */
[----:B------:R-:W-:Y:S01]  /*0640*/  UIADD3 UR29, UPT, UPT, UR7, -0x24c28bd8, URZ ;  /* 0xdb3d7428071d7890 */ /* 0x000fe2000fffe0ff */
[----:B------:R-:W-:Y:S01]  /*0650*/  IMAD.HI.U32 R13, R2, -0x2daee0ad, RZ ;  /* 0xd2511f53020d7827 */ /* 0x000fe200078e00ff */
[----:B------:R-:W-:Y:S01]  /*0660*/  LOP3.LUT R0, R3, UR20, R0, 0x96, !PT ;  /* 0x0000001403007c12 */ /* 0x000fe2000f8e9600 */
[----:B------:R-:W-:Y:S01]  /*0670*/  UIADD3 UR30, UPT, UPT, UR6, -0x700cb87f, URZ ;  /* 0x8ff34781061e7890 */ /* 0x000fe2000fffe0ff */
[----:B------:R-:W-:Y:S01]  /*0680*/  BSSY B0, `(.L_x_3320) ;  /* 0x0000ba0000007945 */ /* 0x000fe20003800000 */
[----:B------:R-:W-:Y:S01]  /*0690*/  @P0 IMAD.MOV.U32 R47, RZ, RZ, R9 ;  /* 0x000000ffff2f0224 */ /* 0x000fe200078e0009 */
[----:B------:R-:W-:Y:S01]  /*06a0*/  LOP3.LUT R28, R28, UR21, R13, 0x96, !PT ;  /* 0x000000151c1c7c12 */ /* 0x000fe2000f8e960d */
[----:B------:R-:W-:Y:S01]  /*06b0*/  @!P0 IMAD.MOV.U32 R49, RZ, RZ, R8 ;  /* 0x000000ffff318224 */ /* 0x000fe200078e0008 */
[----:B------:R-:W-:Y:S01]  /*06c0*/  @!P0 MOV R47, R9 ;  /* 0x00000009002f8202 */ /* 0x000fe20000000f00 */
[----:B------:R-:W-:Y:S01]  /*06d0*/  IMAD R9, R2, -0x2daee0ad, RZ ;  /* 0xd2511f5302097824 */ /* 0x000fe200078e02ff */
[----:B0-----:R-:W-:Y:S01]  /*06e0*/  UISETP.NE.U32.AND UP0, UPT, UR4, URZ, UPT ;  /* 0x000000ff0400728c */ /* 0x001fe2000bf05070 */
[----:B------:R-:W-:Y:S01]  /*06f0*/  IMAD R3, R12, -0x326172a9, RZ ;  /* 0xcd9e8d570c037824 */ /* 0x000fe200078e02ff */
[----:B------:R-:W0:Y:S01]  /*0700*/  LDCU.U8 UR4, c[0x0][0x410] ;  /* 0x00008200ff0477ac */ /* 0x000e220008000000 */
[----:B------:R-:W-:Y:S01]  /*0710*/  IMAD.HI.U32 R2, R28, -0x326172a9, RZ ;  /* 0xcd9e8d571c027827 */ /* 0x000fe200078e00ff */
[----:B------:R-:W-:-:S03]  /*0720*/  UIADD3 UR31, UPT, UPT, UR7, -0x695add53, URZ ;  /* 0x96a522ad071f7890 */ /* 0x000fc6000fffe0ff */
[----:B------:R-:W-:Y:S01]  /*0730*/  IMAD.HI.U32 R8, R0, -0x2daee0ad, RZ ;  /* 0xd2511f5300087827 */ /* 0x000fe200078e00ff */
[----:B------:R-:W-:Y:S01]  /*0740*/  LOP3.LUT R2, R3, UR22, R2, 0x96, !PT ;  /* 0x0000001603027c12 */ /* 0x000fe2000f8e9602 */
[----:B------:R-:W-:Y:S02]  /*0750*/  UISETP.NE.AND.EX UP0, UPT, UR5, URZ, UPT, UP0 ;  /* 0x000000ff0500728c */ /* 0x000fe4000bf05300 */
[----:B------:R-:W-:Y:S01]  /*0760*/  IMAD R28, R28, -0x326172a9, RZ ;  /* 0xcd9e8d571c1c7824 */ /* 0x000fe200078e02ff */
[----:B------:R-:W-:Y:S01]  /*0770*/  LOP3.LUT R8, R9, UR23, R8, 0x96, !PT ;  /* 0x0000001709087c12 */ /* 0x000fe2000f8e9608 */
[----:B------:R-:W-:Y:S01]  /*0780*/  IMAD R9, R0, -0x2daee0ad, RZ ;  /* 0xd2511f5300097824 */ /* 0x000fe200078e02ff */
[----:B------:R-:W1:Y:S01]  /*0790*/  LDCU UR32, c[0x0][0x404] ;  /* 0x00008080ff2077ac */ /* 0x000e620008000800 */
[----:B------:R-:W-:Y:S01]  /*07a0*/  IMAD.HI.U32 R0, R2, -0x2daee0ad, RZ ;  /* 0xd2511f5302007827 */ /* 0x000fe200078e00ff */
[----:B------:R-:W2:Y:S03]  /*07b0*/  LDCU UR33, c[0x0][0x408] ;  /* 0x00008100ff2177ac */ /* 0x000ea60008000800 */
[----:B------:R-:W-:Y:S01]  /*07c0*/  IMAD.HI.U32 R3, R8, -0x326172a9, RZ ;  /* 0xcd9e8d5708037827 */ /* 0x000fe200078e00ff */
[----:B------:R-:W-:Y:S01]  /*07d0*/  LOP3.LUT R0, R9, UR25, R0, 0x96, !PT ;  /* 0x0000001909007c12 */ /* 0x000fe2000f8e9600 */
[----:B------:R-:W3:Y:S02]  /*07e0*/  LDCU UR12, c[0x0][0x388] ;  /* 0x00007100ff0c77ac */ /* 0x000ee40008000800 */
[----:B------:R-:W-:Y:S01]  /*07f0*/  @P0 IMAD.MOV.U32 R12, RZ, RZ, R5 ;  /* 0x000000ffff0c0224 */ /* 0x000fe200078e0005 */
[----:B------:R-:W-:Y:S01]  /*0800*/  LOP3.LUT R28, R28, UR24, R3, 0x96, !PT ;  /* 0x000000181c1c7c12 */ /* 0x000fe2000f8e9603 */
[----:B------:R-:W-:Y:S01]  /*0810*/  IMAD R8, R8, -0x326172a9, RZ ;  /* 0xcd9e8d5708087824 */ /* 0x000fe200078e02ff */
[----:B------:R-:W-:Y:S01]  /*0820*/  @!P0 MOV R12, R5 ;  /* 0x00000005000c8202 */ /* 0x000fe20000000f00 */
[----:B------:R-:W-:Y:S01]  /*0830*/  IMAD R5, R2, -0x2daee0ad, RZ ;  /* 0xd2511f5302057824 */ /* 0x000fe200078e02ff */
[----:B------:R-:W4:Y:S01]  /*0840*/  LDCU UR13, c[0x0][0x448] ;  /* 0x00008900ff0d77ac */ /* 0x000f220008000800 */
[----:B------:R-:W-:Y:S01]  /*0850*/  IMAD.HI.U32 R3, R0, -0x326172a9, RZ ;  /* 0xcd9e8d5700037827 */ /* 0x000fe200078e00ff */
[----:B------:R-:W1:Y:S03]  /*0860*/  LDCU.64 UR10, c[0x0][0x3a0] ;  /* 0x00007400ff0a77ac */ /* 0x000e660008000a00 */
[----:B------:R-:W-:Y:S01]  /*0870*/  IMAD.HI.U32 R2, R28, -0x2daee0ad, RZ ;  /* 0xd2511f531c027827 */ /* 0x000fe200078e00ff */
[----:B0-----:R-:W-:-:S03]  /*0880*/  UISETP.NE.AND UP1, UPT, UR4, URZ, UPT ;  /* 0x000000ff0400728c */ /* 0x001fc6000bf25270 */
[----:B------:R-:W-:Y:S01]  /*0890*/  @P0 IMAD.MOV.U32 R51, RZ, RZ, R15 ;  /* 0x000000ffff330224 */ /* 0x000fe200078e000f */
[----:B------:R-:W-:Y:S01]  /*08a0*/  @!P0 MOV R51, R15 ;  /* 0x0000000f00338202 */ /* 0x000fe20000000f00 */
[----:B------:R-:W-:Y:S01]  /*08b0*/  @P0 IMAD.MOV.U32 R15, RZ, RZ, R30 ;  /* 0x000000ffff0f0224 */ /* 0x000fe200078e001e */
[----:B------:R-:W-:Y:S01]  /*08c0*/  @!P0 MOV R15, R30 ;  /* 0x0000001e000f8202 */ /* 0x000fe20000000f00 */
[----:B------:R-:W-:Y:S01]  /*08d0*/  @!P0 IMAD.MOV.U32 R16, RZ, RZ, R29 ;  /* 0x000000ffff108224 */ /* 0x000fe200078e001d */
[----:B------:R-:W-:Y:S01]  /*08e0*/  LOP3.LUT R29, R8, UR26, R3, 0x96, !PT ;  /* 0x0000001a081d7c12 */ /* 0x000fe2000f8e9603 */
[----:B------:R-:W-:Y:S01]  /*08f0*/  @P0 IMAD.MOV.U32 R45, RZ, RZ, R10 ;  /* 0x000000ffff2d0224 */ /* 0x000fe200078e000a */
[----:B------:R-:W-:Y:S01]  /*0900*/  LOP3.LUT R30, R5, UR27, R2, 0x96, !PT ;  /* 0x0000001b051e7c12 */ /* 0x000fe2000f8e9602 */
[----:B------:R-:W-:Y:S01]  /*0910*/  @P0 IMAD.MOV.U32 R13, RZ, RZ, R4 ;  /* 0x000000ffff0d0224 */ /* 0x000fe200078e0004 */
[----:B------:R-:W-:Y:S01]  /*0920*/  @!P0 MOV R45, R10 ;  /* 0x0000000a002d8202 */ /* 0x000fe20000000f00 */
[----:B------:R-:W-:Y:S01]  /*0930*/  @!P0 IMAD.MOV.U32 R43, RZ, RZ, R11 ;  /* 0x000000ffff2b8224 */ /* 0x000fe200078e000b */
[----:B------:R-:W-:Y:S01]  /*0940*/  @!P0 MOV R13, R4 ;  /* 0x00000004000d8202 */ /* 0x000fe20000000f00 */
[--C-:B------:R-:W-:Y:S01]  /*0950*/  @P0 IMAD.MOV.U32 R11, RZ, RZ, R6.reuse ;  /* 0x000000ffff0b0224 */ /* 0x100fe200078e0006 */
[-C--:B------:R-:W-:Y:S01]  /*0960*/  @P0 MOV R10, R7.reuse ;  /* 0x00000007000a0202 */ /* 0x080fe20000000f00 */
[----:B------:R-:W-:Y:S01]  /*0970*/  @!P0 IMAD.MOV.U32 R11, RZ, RZ, R6 ;  /* 0x000000ffff0b8224 */ /* 0x000fe200078e0006 */
[----:B------:R-:W-:Y:S01]  /*0980*/  @!P0 MOV R10, R7 ;  /* 0x00000007000a8202 */ /* 0x000fe20000000f00 */
[----:B------:R-:W-:-:S02]  /*0990*/  HADD2.F32 R5, -RZ, R25.H0_H0 ;  /* 0x20000019ff057230 */ /* 0x000fc40000004100 */
[----:B------:R-:W-:Y:S02]  /*09a0*/  HADD2.F32 R4, -RZ, R25.H1_H1 ;  /* 0x30000019ff047230 */ /* 0x000fe40000004100 */
[--C-:B------:R-:W-:Y:S02]  /*09b0*/  HADD2.F32 R9, -RZ, R27.reuse.H0_H0 ;  /* 0x2000001bff097230 */ /* 0x100fe40000004100 */
[----:B------:R-:W-:Y:S02]  /*09c0*/  HADD2.F32 R8, -RZ, R27.H1_H1 ;  /* 0x3000001bff087230 */ /* 0x000fe40000004100 */
[--C-:B------:R-:W-:Y:S02]  /*09d0*/  HADD2.F32 R7, -RZ, R26.reuse.H0_H0 ;  /* 0x2000001aff077230 */ /* 0x100fe40000004100 */
[----:B------:R-:W-:Y:S02]  /*09e0*/  HADD2.F32 R6, -RZ, R26.H1_H1 ;  /* 0x3000001aff067230 */ /* 0x000fe40000004100 */
[----:B------:R-:W-:-:S02]  /*09f0*/  IMAD R25, R0, -0x326172a9, RZ ;  /* 0xcd9e8d5700197824 */ /* 0x000fc400078e02ff */
[----:B------:R-:W-:-:S04]  /*0a00*/  IMAD.HI.U32 R0, R30, -0x326172a9, RZ ;  /* 0xcd9e8d571e007827 */ /* 0x000fc800078e00ff */
[----:B------:R-:W-:Y:S01]  /*0a10*/  IMAD R27, R28, -0x2daee0ad, RZ ;  /* 0xd2511f531c1b7824 */ /* 0x000fe200078e02ff */
[----:B------:R-:W-:Y:S01]  /*0a20*/  LOP3.LUT R25, R25, UR28, R0, 0x96, !PT ;  /* 0x0000001c19197c12 */ /* 0x000fe2000f8e9600 */
[----:B------:R-:W-:-:S04]  /*0a30*/  IMAD.HI.U32 R26, R29, -0x2daee0ad, RZ ;  /* 0xd2511f531d1a7827 */ /* 0x000fc800078e00ff */
[----:B------:R-:W-:Y:S01]  /*0a40*/  @!P0 IMAD.MOV.U32 R57, RZ, RZ, R14 ;  /* 0x000000ffff398224 */ /* 0x000fe200078e000e */
[----:B------:R-:W-:Y:S01]  /*0a50*/  LOP3.LUT R26, R27, UR29, R26, 0x96, !PT ;  /* 0x0000001d1b1a7c12 */ /* 0x000fe2000f8e961a */
[--C-:B------:R-:W-:Y:S02]  /*0a60*/  HADD2.F32 R37, -RZ, R21.reuse.H0_H0 ;  /* 0x20000015ff257230 */ /* 0x100fe40000004100 */
[----:B------:R-:W-:Y:S02]  /*0a70*/  HADD2.F32 R40, -RZ, R21.H1_H1 ;  /* 0x30000015ff287230 */ /* 0x000fe40000004100 */
[----:B------:R-:W-:Y:S02]  /*0a80*/  IMAD R21, R30, -0x326172a9, RZ ;  /* 0xcd9e8d571e157824 */ /* 0x000fe400078e02ff */
[----:B------:R-:W-:Y:S02]  /*0a90*/  IMAD R29, R29, -0x2daee0ad, RZ ;  /* 0xd2511f531d1d7824 */ /* 0x000fe400078e02ff */
[----:B------:R-:W-:-:S04]  /*0aa0*/  IMAD.HI.U32 R60, R25, -0x2daee0ad, RZ ;  /* 0xd2511f53193c7827 */ /* 0x000fc800078e00ff */
[----:B------:R-:W-:Y:S01]  /*0ab0*/  IMAD.HI.U32 R62, R26, -0x326172a9, RZ ;  /* 0xcd9e8d571a3e7827 */ /* 0x000fe200078e00ff */
[----:B------:R-:W-:-:S03]  /*0ac0*/  LOP3.LUT R60, R29, UR31, R60, 0x96, !PT ;  /* 0x0000001f1d3c7c12 */ /* 0x000fc6000f8e963c */
[----:B------:R-:W-:Y:S01]  /*0ad0*/  @P0 IMAD.MOV.U32 R14, RZ, RZ, R31 ;  /* 0x000000ffff0e0224 */ /* 0x000fe200078e001f */
[----:B------:R-:W-:Y:S01]  /*0ae0*/  @!P0 MOV R14, R31 ;  /* 0x0000001f000e8202 */ /* 0x000fe20000000f00 */
[----:B------:R-:W-:Y:S01]  /*0af0*/  HADD2.F32 R58, -RZ, R56.H0_H0 ;  /* 0x20000038ff3a7230 */ /* 0x000fe20000004100 */
[----:B------:R-:W-:Y:S01]  /*0b00*/  LOP3.LUT R62, R21, UR30, R62, 0x96, !PT ;  /* 0x0000001e153e7c12 */ /* 0x000fe2000f8e963e */
[----:B------:R-:W-:Y:S02]  /*0b10*/  HADD2.F32 R52, -RZ, R59.H0_H0 ;  /* 0x2000003bff347230 */ /* 0x000fe40000004100 */
[----:B------:R-:W-:Y:S02]  /*0b20*/  HADD2.F32 R50, -RZ, R57.H0_H0 ;  /* 0x20000039ff327230 */ /* 0x000fe40000004100 */
[----:B------:R-:W-:Y:S02]  /*0b30*/  HADD2.F32 R53, -RZ, R51.H0_H0 ;  /* 0x20000033ff357230 */ /* 0x000fe40000004100 */
[----:B------:R-:W-:-:S02]  /*0b40*/  HADD2.F32 R48, -RZ, R49.H0_H0 ;  /* 0x20000031ff307230 */ /* 0x000fc40000004100 */
[----:B------:R-:W-:Y:S02]  /*0b50*/  HADD2.F32 R46, -RZ, R47.H0_H0 ;  /* 0x2000002fff2e7230 */ /* 0x000fe40000004100 */
[----:B------:R-:W-:Y:S02]  /*0b60*/  HADD2.F32 R44, -RZ, R45.H0_H0 ;  /* 0x2000002dff2c7230 */ /* 0x000fe40000004100 */
[----:B------:R-:W-:Y:S02]  /*0b70*/  HADD2.F32 R42, -RZ, R43.H0_H0 ;  /* 0x2000002bff2a7230 */ /* 0x000fe40000004100 */
        /* <DEDUP_REMOVED lines=15> */
[----:B------:R-:W-:Y:S02]  /*0c70*/  HADD2.F32 R43, -RZ, R43.H1_H1 ;  /* 0x3000002bff2b7230 */ /* 0x000fe40000004100 */
[----:B------:R-:W-:Y:S02]  /*0c80*/  IMAD.MOV.U32 R41, RZ, RZ, RZ ;  /* 0x000000ffff297224 */ /* 0x000fe400078e00ff */
[----:B------:R-:W-:Y:S02]  /*0c90*/  IMAD R66, R25, -0x2daee0ad, RZ ;  /* 0xd2511f5319427824 */ /* 0x000fe400078e02ff */
[----:B-1234-:R-:W-:-:S07]  /*0ca0*/  IMAD R64, R26, -0x326172a9, RZ ;  /* 0xcd9e8d571a407824 */ /* 0x01efce00078e02ff */
.L_x_3485:
[----:B0-----:R-:W0:Y:S01]  /*0cb0*/  LDC.64 R54, c[0x0][0x390] ;  /* 0x0000e400ff367b82 */ /* 0x001e220000000a00 */
[----:B------:R-:W1:Y:S01]  /*0cc0*/  @UP0 LDCU.64 UR4, c[0x0][0x3e0] ;  /* 0x00007c00ff0407ac */ /* 0x000e620008000a00 */
[----:B------:R-:W-:Y:S01]  /*0cd0*/  IMAD R24, R33, UR12, RZ ;  /* 0x0000000c21187c24 */ /* 0x000fe2000f8e02ff */
[----:B------:R-:W-:Y:S01]  /*0ce0*/  PLOP3.LUT P0, PT, PT, PT, UP0, 0x80, 0x8 ;  /* 0x000000000008781c */ /* 0x000fe20003f0f008 */
[----:B------:R-:W-:Y:S01]  /*0cf0*/  HFMA2 R28, -RZ, RZ, 0, 1.1920928955078125e-07 ;  /* 0x00000002ff1c7431 */ /* 0x000fe200000001ff */
[----:B------:R-:W-:Y:S02]  /*0d00*/  PLOP3.LUT P1, PT, PT, PT, UP0, 0x80, 0x8 ;  /* 0x000000000008781c */ /* 0x000fe40003f2f008 */
[----:B------:R-:W-:-:S04]  /*0d10*/  SHF.R.S32.HI R25, RZ, 0x1f, R24 ;  /* 0x0000001fff197819 */ /* 0x000fc80000011418 */
[----:B------:R-:W-:-:S04]  /*0d20*/  LEA.HI R25, R25, R24, RZ, 0x3 ;  /* 0x0000001819197211 */ /* 0x000fc800078f18ff */
[----:B------:R-:W-:Y:S01]  /*0d30*/  LEA.HI.SX32 R65, R25, R34, 0x1d ;  /* 0x0000002219417211 */ /* 0x000fe200078feaff */
[----:B-1----:R-:W-:-:S04]  /*0d40*/  @P0 IMAD.WIDE R28, R33, R28, UR4 ;  /* 0x00000004211c0e25 */ /* 0x002fc8000f8e021c */
[----:B0-----:R-:W-:Y:S02]  /*0d50*/  IMAD.WIDE.U32 R24, R65, 0x10, R54 ;  /* 0x0000001041187825 */ /* 0x001fe400078e0036 */
        /* <DEDUP_REMOVED lines=23> */
.L_x_20089:
[----:B------:R-:W-:Y:S05]  /*0ed0*/  BRX R28 -0xee0                                     (*"BRANCH_TARGETS .L_x_20090,.L_x_20091,.L_x_20092"*) ;  /* 0xfffffff01c487949 */ /* 0x000fea000383ffff */
.L_x_20092:
[----:B------:R-:W-:Y:S01]  /*0ee0*/  IADD3 R28, PT, PT, R69, 0x1, RZ ;  /* 0x00000001451c7810 */ /* 0x000fe20007ffe0ff */
[----:B------:R-:W-:Y:S01]  /*0ef0*/  IMAD.MOV.U32 R80, RZ, RZ, R66 ;  /* 0x000000ffff507224 */ /* 0x000fe200078e0042 */
[----:B------:R-:W-:Y:S01]  /*0f00*/  MOV R29, R62 ;  /* 0x0000003e001d7202 */ /* 0x000fe20000000f00 */
[----:B------:R-:W-:Y:S06]  /*0f10*/  BRA `(.L_x_3323) ;  /* 0x0000000000f07947 */ /* 0x000fec0003800000 */
.L_x_20090:
[----:B------:R-:W-:Y:S01]  /*0f20*/  IMAD.MOV.U32 R80, RZ, RZ, R66 ;  /* 0x000000ffff507224 */ /* 0x000fe200078e0042 */
[----:B------:R-:W-:Y:S01]  /*0f30*/  MOV R28, 0x3 ;  /* 0x00000003001c7802 */ /* 0x000fe20000000f00 */
[----:B------:R-:W-:Y:S01]  /*0f40*/  IMAD.MOV.U32 R29, RZ, RZ, R60 ;  /* 0x000000ffff1d7224 */ /* 0x000fe200078e003c */
[----:B------:R-:W-:Y:S06]  /*0f50*/  BRA `(.L_x_3323) ;  /* 0x0000000000e07947 */ /* 0x000fec0003800000 */
.L_x_20091:
        /* <DEDUP_REMOVED lines=13> */
.L_x_3325:
[----:B------:R-:W-:Y:S05]  /*1030*/  BSYNC.RECONVERGENT B2 ;  /* 0x0000000000027941 */ /* 0x000fea0003800200 */
.L_x_3324:
        /* <DEDUP_REMOVED lines=42> */
.L_x_3323:
[----:B------:R-:W-:Y:S05]  /*12e0*/  BSYNC.RECONVERGENT B1 ;  /* 0x0000000000017941 */ /* 0x000fea0003800200 */
.L_x_3322:
[----:B------:R-:W-:Y:S01]  /*12f0*/  I2FP.F32.U32 R30, R29 ;  /* 0x0000001d001e7245 */ /* 0x000fe20000201000 */
[----:B-----5:R-:W-:Y:S01]  /*1300*/  HADD2.F32 R29, -RZ, R24.H0_H0 ;  /* 0x20000018ff1d7230 */ /* 0x020fe20000004100 */
[----:B------:R-:W-:Y:S01]  /*1310*/  MOV R76, UR33 ;  /* 0x00000021004c7c02 */ /* 0x000fe20008000f00 */
[----:B------:R-:W-:Y:S01]  /*1320*/  IMAD.U32 R75, RZ, RZ, UR32 ;  /* 0x00000020ff4b7e24 */ /* 0x000fe2000f8e00ff */
[----:B------:R-:W-:Y:S01]  /*1330*/  ISETP.NE.AND P2, PT, R28, 0x1, PT ;  /* 0x000000011c00780c */ /* 0x000fe20003f45270 */
[----:B------:R-:W-:Y:S01]  /*1340*/  FFMA.FTZ R30, R30, R77, 1.1641532182693481445e-10 ;  /* 0x2f0000001e1e7423 */ /* 0x000fe2000001004d */
[----:B------:R-:W-:Y:S01]  /*1350*/  FMUL.FTZ R29, R29, R78 ;  /* 0x0000004e1d1d7220 */ /* 0x000fe20000410000 */
[----:B------:R-:W-:Y:S01]  /*1360*/  HADD2.F32 R66, -RZ, R20.H0_H0 ;  /* 0x20000014ff427230 */ /* 0x000fe20000004100 */
[----:B------:R-:W-:Y:S02]  /*1370*/  BSSY.RECONVERGENT B1, `(.L_x_3326) ;  /* 0x000004c000017945 */ /* 0x000fe40003800200 */
[----:B------:R-:W-:Y:S01]  /*1380*/  FMUL.FTZ R29, R29, R76 ;  /* 0x0000004c1d1d7220 */ /* 0x000fe20000410000 */
[----:B------:R-:W-:Y:S01]  /*1390*/  FSETP.GTU.FTZ.AND P1, PT, R30, R75, PT ;  /* 0x0000004b1e00720b */ /* 0x000fe20003f3c000 */
[----:B------:R-:W-:-:S03]  /*13a0*/  HADD2.F32 R30, -RZ, R17.H0_H0 ;  /* 0x20000011ff1e7230 */ /* 0x000fc60000004100 */
[----:B------:R-:W-:Y:S02]  /*13b0*/  FSEL R29, R29, RZ, !P1 ;  /* 0x000000ff1d1d7208 */ /* 0x000fe40004800000 */
[----:B------:R-:W-:-:S03]  /*13c0*/  PLOP3.LUT P1, PT, P1, PT, PT, 0x8, 0x80 ;  /* 0x000000000080781c */ /* 0x000fc60000f2e170 */
[----:B------:R-:W-:Y:S01]  /*13d0*/  FFMA.FTZ R63, R29, R30, R66 ;  /* 0x0000001e1d3f7223 */ /* 0x000fe20000010042 */
[----:B------:R-:W-:Y:S01]  /*13e0*/  HFMA2 R30, -RZ, RZ, 0, 1.1920928955078125e-07 ;  /* 0x00000002ff1e7431 */ /* 0x000fe200000001ff */
[----:B------:R-:W-:Y:S01]  /*13f0*/  P2R R66, PR, RZ, 0x2 ;  /* 0x00000002ff427803 */ /* 0x000fe20000000000 */
        /* <DEDUP_REMOVED lines=10> */
.L_x_3328:
        /* <DEDUP_REMOVED lines=13> */
.L_x_3330:
[----:B------:R-:W-:Y:S05]  /*1570*/  BSYNC.RECONVERGENT B2 ;  /* 0x0000000000027941 */ /* 0x000fea0003800200 */
.L_x_3329:
        /* <DEDUP_REMOVED lines=43> */
.L_x_3327:
[----:B------:R-:W-:Y:S05]  /*1830*/  BSYNC.RECONVERGENT B1 ;  /* 0x0000000000017941 */ /* 0x000fea0003800200 */
.L_x_3326:
[----:B------:R-:W-:Y:S01]  /*1840*/  I2FP.F32.U32 R28, R29 ;  /* 0x0000001d001c7245 */ /* 0x000fe20000201000 */
[----:B------:R-:W-:Y:S01]  /*1850*/  HADD2.F32 R29, -RZ, R24.H1_H1 ;  /* 0x30000018ff1d7230 */ /* 0x000fe20000004100 */
[----:B------:R-:W-:Y:S01]  /*1860*/  ISETP.NE.AND P2, PT, R30, 0x1, PT ;  /* 0x000000011e00780c */ /* 0x000fe20003f45270 */
[----:B------:R-:W-:Y:S01]  /*1870*/  HADD2.F32 R68, -RZ, R17.H1_H1 ;  /* 0x30000011ff447230 */ /* 0x000fe20000004100 */
[----:B------:R-:W-:Y:S01]  /*1880*/  BSSY.RECONVERGENT B1, `(.L_x_3331) ;  /* 0x000004e000017945 */ /* 0x000fe20003800200 */
[----:B------:R-:W-:Y:S01]  /*1890*/  FFMA.FTZ R28, R28, R77, 1.1641532182693481445e-10 ;  /* 0x2f0000001c1c7423 */ /* 0x000fe2000001004d */
[----:B------:R-:W-:Y:S01]  /*18a0*/  FMUL.FTZ R29, R29, R78 ;  /* 0x0000004e1d1d7220 */ /* 0x000fe20000410000 */
[----:B------:R-:W-:Y:S02]  /*18b0*/  HADD2.F32 R24, -RZ, R20.H1_H1 ;  /* 0x30000014ff187230 */ /* 0x000fe40000004100 */
[----:B------:R-:W-:Y:S02]  /*18c0*/  IMAD.MOV.U32 R31, RZ, RZ, 0x2 ;  /* 0x00000002ff1f7424 */ /* 0x000fe400078e00ff */
[----:B------:R-:W-:Y:S01]  /*18d0*/  FMUL.FTZ R29, R29, R76 ;  /* 0x0000004c1d1d7220 */ /* 0x000fe20000410000 */
[----:B------:R-:W-:-:S04]  /*18e0*/  FSETP.GTU.FTZ.AND P1, PT, R28, R75, PT ;  /* 0x0000004b1c00720b */ /* 0x000fc80003f3c000 */
        /* <DEDUP_REMOVED lines=14> */
.L_x_3333:
        /* <DEDUP_REMOVED lines=13> */
.L_x_3335:
[----:B------:R-:W-:Y:S05]  /*1aa0*/  BSYNC.RECONVERGENT B2 ;  /* 0x0000000000027941 */ /* 0x000fea0003800200 */
.L_x_3334:
        /* <DEDUP_REMOVED lines=43> */
.L_x_3332:
[----:B------:R-:W-:Y:S05]  /*1d60*/  BSYNC.RECONVERGENT B1 ;  /* 0x0000000000017941 */ /* 0x000fea0003800200 */
.L_x_3331:
[----:B------:R-:W-:Y:S01]  /*1d70*/  I2FP.F32.U32 R24, R24 ;  /* 0x0000001800187245 */ /* 0x000fe20000201000 */
[----:B------:R-:W-:Y:S01]  /*1d80*/  HADD2.F32 R29, -RZ, R25.H0_H0 ;  /* 0x20000019ff1d7230 */ /* 0x000fe20000004100 */
[----:B------:R-:W-:Y:S01]  /*1d90*/  ISETP.NE.AND P2, PT, R31, 0x1, PT ;  /* 0x000000011f00780c */ /* 0x000fe20003f45270 */
[----:B------:R-:W-:Y:S01]  /*1da0*/  HADD2.F32 R28, -RZ, R21.H0_H0 ;  /* 0x20000015ff1c7230 */ /* 0x000fe20000004100 */
[----:B------:R-:W-:Y:S01]  /*1db0*/  BSSY.RECONVERGENT B1, `(.L_x_3336) ;  /* 0x000004d000017945 */ /* 0x000fe20003800200 */
[----:B------:R-:W-:Y:S01]  /*1dc0*/  FFMA.FTZ R24, R24, R77, 1.1641532182693481445e-10 ;  /* 0x2f00000018187423 */ /* 0x000fe2000001004d */
[----:B------:R-:W-:-:S04]  /*1dd0*/  FMUL.FTZ R29, R29, R78 ;  /* 0x0000004e1d1d7220 */ /* 0x000fc80000410000 */
[----:B------:R-:W-:Y:S01]  /*1de0*/  FMUL.FTZ R29, R29, R76 ;  /* 0x0000004c1d1d7220 */ /* 0x000fe20000410000 */
[----:B------:R-:W-:Y:S01]  /*1df0*/  FSETP.GTU.FTZ.AND P1, PT, R24, R75, PT ;  /* 0x0000004b1800720b */ /* 0x000fe20003f3c000 */
[----:B------:R-:W-:-:S03]  /*1e00*/  HADD2.F32 R24, -RZ, R16.H0_H0 ;  /* 0x20000010ff187230 */ /* 0x000fc60000004100 */
        /* <DEDUP_REMOVED lines=14> */
.L_x_3338:
        /* <DEDUP_REMOVED lines=13> */
.L_x_3340:
[----:B------:R-:W-:Y:S05]  /*1fc0*/  BSYNC.RECONVERGENT B2 ;  /* 0x0000000000027941 */ /* 0x000fea0003800200 */
.L_x_3339:
        /* <DEDUP_REMOVED lines=43> */
.L_x_3337:
[----:B------:R-:W-:Y:S05]  /*2280*/  BSYNC.RECONVERGENT B1 ;  /* 0x0000000000017941 */ /* 0x000fea0003800200 */
.L_x_3336:
        /* <DEDUP_REMOVED lines=8> */
[----:B------:R-:W-:Y:S01]  /*2310*/  FSETP.GTU.FTZ.AND P2, PT, R24, R75, PT ;  /* 0x0000004b1800720b */ /* 0x000fe20003f5c000 */
[----:B------:R-:W-:-:S03]  /*2320*/  HADD2.F32 R24, -RZ, R16.H1_H1 ;  /* 0x30000010ff187230 */ /* 0x000fc60000004100 */
        /* <DEDUP_REMOVED lines=14> */
.L_x_3343:
        /* <DEDUP_REMOVED lines=13> */
.L_x_3345:
[----:B------:R-:W-:Y:S05]  /*24e0*/  BSYNC.RECONVERGENT B2 ;  /* 0x0000000000027941 */ /* 0x000fea0003800200 */
.L_x_3344:
        /* <DEDUP_REMOVED lines=43> */
.L_x_3342:
[----:B------:R-:W-:Y:S05]  /*27a0*/  BSYNC.RECONVERGENT B1 ;  /* 0x0000000000017941 */ /* 0x000fea0003800200 */
.L_x_3341:
[----:B------:R-:W-:Y:S01]  /*27b0*/  I2FP.F32.U32 R24, R25 ;  /* 0x0000001900187245 */ /* 0x000fe20000201000 */
[----:B------:R-:W-:Y:S01]  /*27c0*/  HADD2.F32 R25, -RZ, R26.H0_H0 ;  /* 0x2000001aff197230 */ /* 0x000fe20000004100 */
[----:B------:R-:W-:Y:S01]  /*27d0*/  ISETP.NE.AND P4, PT, R28, 0x1, PT ;  /* 0x000000011c00780c */ /* 0x000fe20003f85270 */
[----:B------:R-:W-:Y:S01]  /*27e0*/  HADD2.F32 R70, -RZ, R15.H0_H0 ;  /* 0x2000000fff467230 */ /* 0x000fe20000004100 */
[----:B------:R-:W-:Y:S01]  /*27f0*/  BSSY.RECONVERGENT B1, `(.L_x_3346) ;  /* 0x000004d000017945 */ /* 0x000fe20003800200 */
        /* <DEDUP_REMOVED lines=19> */
.L_x_3348:
        /* <DEDUP_REMOVED lines=13> */
.L_x_3350:
[----:B------:R-:W-:Y:S05]  /*2a00*/  BSYNC.RECONVERGENT B2 ;  /* 0x0000000000027941 */ /* 0x000fea0003800200 */
.L_x_3349:
        /* <DEDUP_REMOVED lines=43> */
.L_x_3347:
[----:B------:R-:W-:Y:S05]  /*2cc0*/  BSYNC.RECONVERGENT B1 ;  /* 0x0000000000017941 */ /* 0x000fea0003800200 */
.L_x_3346:
        /* <DEDUP_REMOVED lines=9> */
[----:B------:R-:W-:Y:S01]  /*2d60*/  FSETP.GTU.FTZ.AND P4, PT, R24, R75, PT ;  /* 0x0000004b1800720b */ /* 0x000fe20003f9c000 */
[----:B------:R-:W-:-:S03]  /*2d70*/  HADD2.F32 R24, -RZ, R15.H1_H1 ;  /* 0x3000000fff187230 */ /* 0x000fc60000004100 */
        /* <DEDUP_REMOVED lines=13> */
.L_x_3353:
        /* <DEDUP_REMOVED lines=13> */
.L_x_3355:
[----:B------:R-:W-:Y:S05]  /*2f20*/  BSYNC.RECONVERGENT B2 ;  /* 0x0000000000027941 */ /* 0x000fea0003800200 */
.L_x_3354:
        /* <DEDUP_REMOVED lines=43> */
.L_x_3352:
[----:B------:R-:W-:Y:S05]  /*31e0*/  BSYNC.RECONVERGENT B1 ;  /* 0x0000000000017941 */ /* 0x000fea0003800200 */
.L_x_3351:
[----:B------:R-:W-:Y:S01]  /*31f0*/  I2FP.F32.U32 R24, R25 ;  /* 0x0000001900187245 */ /* 0x000fe20000201000 */
[----:B------:R-:W-:Y:S01]  /*3200*/  HADD2.F32 R25, -RZ, R27.H0_H0 ;  /* 0x2000001bff197230 */ /* 0x000fe20000004100 */
[----:B------:R-:W-:Y:S01]  /*3210*/  ISETP.NE.AND P6, PT, R28, 0x1, PT ;  /* 0x000000011c00780c */ /* 0x000fe20003fc5270 */
[----:B------:R-:W-:Y:S01]  /*3220*/  HADD2.F32 R72, -RZ, R14.H0_H0 ;  /* 0x2000000eff487230 */ /* 0x000fe20000004100 */
[----:B------:R-:W-:Y:S01]  /*3230*/  BSSY.RECONVERGENT B1, `(.L_x_3356) ;  /* 0x000004f000017945 */ /* 0x000fe20003800200 */
[----:B------:R-:W-:Y:S01]  /*3240*/  FFMA.FTZ R24, R24, R77, 1.1641532182693481445e-10 ;  /* 0x2f00000018187423 */ /* 0x000fe2000001004d */
[----:B------:R-:W-:Y:S01]  /*3250*/  FMUL.FTZ R25, R25, R78 ;  /* 0x0000004e19197220 */ /* 0x000fe20000410000 */
[----:B------:R-:W-:Y:S02]  /*3260*/  HADD2.F32 R26, -RZ, R23.H0_H0 ;  /* 0x20000017ff1a7230 */ /* 0x000fe40000004100 */
[----:B------:R-:W-:Y:S02]  /*3270*/  HFMA2 R81, -RZ, RZ, 0, 1.1920928955078125e-07 ;  /* 0x00000002ff517431 */ /* 0x000fe400000001ff */
[----:B------:R-:W-:Y:S01]  /*3280*/  FMUL.FTZ R25, R25, R76 ;  /* 0x0000004c19197220 */ /* 0x000fe20000410000 */
[----:B------:R-:W-:-:S04]  /*3290*/  FSETP.GTU.FTZ.AND P5, PT, R24, R75, PT ;  /* 0x0000004b1800720b */ /* 0x000fc80003fbc000 */
        /* <DEDUP_REMOVED lines=13> */
.L_x_3358:
        /* <DEDUP_REMOVED lines=15> */
.L_x_3360:
[----:B------:R-:W-:Y:S05]  /*3460*/  BSYNC.RECONVERGENT B2 ;  /* 0x0000000000027941 */ /* 0x000fea0003800200 */
.L_x_3359:
        /* <DEDUP_REMOVED lines=43> */
.L_x_3357:
[----:B------:R-:W-:Y:S05]  /*3720*/  BSYNC.RECONVERGENT B1 ;  /* 0x0000000000017941 */ /* 0x000fea0003800200 */
.L_x_3356:
[----:B------:R-:W-:Y:S01]  /*3730*/  I2FP.F32.U32 R24, R25 ;  /* 0x0000001900187245 */ /* 0x000fe20000201000 */
[----:B------:R-:W-:Y:S01]  /*3740*/  HADD2.F32 R27, -RZ, R27.H1_H1 ;  /* 0x3000001bff1b7230 */ /* 0x000fe20000004100 */
[----:B------:R-:W-:Y:S01]  /*3750*/  F2FP.F16.F32.PACK_AB R25, R71, R67 ;  /* 0x000000434719723e */ /* 0x000fe200000000ff */
[----:B------:R-:W-:Y:S02]  /*3760*/  HADD2.F32 R74, -RZ, R14.H1_H1 ;  /* 0x3000000eff4a7230 */ /* 0x000fe40000004100 */
[----:B------:R-:W-:Y:S01]  /*3770*/  FFMA.FTZ R24, R24, R77, 1.1641532182693481445e-10 ;  /* 0x2f00000018187423 */ /* 0x000fe2000001004d */
[----:B------:R-:W-:Y:S01]  /*3780*/  FMUL.FTZ R27, R27, R78 ;  /* 0x0000004e1b1b7220 */ /* 0x000fe20000410000 */
[----:B------:R-:W-:-:S03]  /*3790*/  HADD2.F32 R26, -RZ, R23.H1_H1 ;  /* 0x30000017ff1a7230 */ /* 0x000fc60000004100 */
[----:B------:R-:W-:Y:S01]  /*37a0*/  FMUL.FTZ R27, R27, R76 ;  /* 0x0000004c1b1b7220 */ /* 0x000fe20000410000 */
        /* <DEDUP_REMOVED lines=8> */
.L_x_3321:
        /* <DEDUP_REMOVED lines=16> */
.L_x_3364:
        /* <DEDUP_REMOVED lines=13> */
.L_x_3366:
[----:B------:R-:W-:Y:S05]  /*3a00*/  BSYNC.RECONVERGENT B2 ;  /* 0x0000000000027941 */ /* 0x000fea0003800200 */
.L_x_3365:
        /* <DEDUP_REMOVED lines=42> */
.L_x_3363:
[----:B------:R-:W-:Y:S05]  /*3cb0*/  BSYNC.RECONVERGENT B1 ;  /* 0x0000000000017941 */ /* 0x000fea0003800200 */
.L_x_3362:
[----:B------:R-:W-:Y:S01]  /*3cc0*/  I2FP.F32.U32 R28, R28 ;  /* 0x0000001c001c7245 */ /* 0x000fe20000201000 */
[----:B-----5:R-:W-:Y:S01]  /*3cd0*/  HADD2.F32 R29, -RZ, R24.H0_H0 ;  /* 0x20000018ff1d7230 */ /* 0x020fe20000004100 */
[----:B------:R-:W-:Y:S01]  /*3ce0*/  MOV R76, UR33 ;  /* 0x00000021004c7c02 */ /* 0x000fe20008000f00 */
[----:B------:R-:W-:Y:S01]  /*3cf0*/  IMAD.U32 R75, RZ, RZ, UR32 ;  /* 0x00000020ff4b7e24 */ /* 0x000fe2000f8e00ff */
[----:B------:R-:W-:Y:S01]  /*3d00*/  ISETP.NE.AND P2, PT, R30, 0x1, PT ;  /* 0x000000011e00780c */ /* 0x000fe20003f45270 */
[----:B------:R-:W-:Y:S01]  /*3d10*/  FFMA.FTZ R28, R28, R77, 1.1641532182693481445e-10 ;  /* 0x2f0000001c1c7423 */ /* 0x000fe2000001004d */
[----:B------:R-:W-:Y:S01]  /*3d20*/  FMUL.FTZ R29, R29, R78 ;  /* 0x0000004e1d1d7220 */ /* 0x000fe20000410000 */
[----:B------:R-:W-:Y:S01]  /*3d30*/  BSSY.RECONVERGENT B1, `(.L_x_3367) ;  /* 0x000004c000017945 */ /* 0x000fe20003800200 */
[----:B------:R-:W-:Y:S02]  /*3d40*/  HFMA2 R67, -RZ, RZ, 0, 1.1920928955078125e-07 ;  /* 0x00000002ff437431 */ /* 0x000fe400000001ff */
[----:B------:R-:W-:Y:S01]  /*3d50*/  FMUL.FTZ R29, R29, R76 ;  /* 0x0000004c1d1d7220 */ /* 0x000fe20000410000 */
[----:B------:R-:W-:Y:S01]  /*3d60*/  FSETP.GTU.FTZ.AND P1, PT, R28, R75, PT ;  /* 0x0000004b1c00720b */ /* 0x000fe20003f3c000 */
[----:B------:R-:W-:-:S03]  /*3d70*/  HADD2.F32 R28, -RZ, R17.H0_H0 ;  /* 0x20000011ff1c7230 */ /* 0x000fc60000004100 */
        /* <DEDUP_REMOVED lines=14> */
.L_x_3369:
        /* <DEDUP_REMOVED lines=13> */
.L_x_3371:
[----:B------:R-:W-:Y:S05]  /*3f30*/  BSYNC.RECONVERGENT B2 ;  /* 0x0000000000027941 */ /* 0x000fea0003800200 */
.L_x_3370:
        /* <DEDUP_REMOVED lines=43> */
.L_x_3368:
[----:B------:R-:W-:Y:S05]  /*41f0*/  BSYNC.RECONVERGENT B1 ;  /* 0x0000000000017941 */ /* 0x000fea0003800200 */
.L_x_3367:
[----:B------:R-:W-:Y:S01]  /*4200*/  I2FP.F32.U32 R28, R29 ;  /* 0x0000001d001c7245 */ /* 0x000fe20000201000 */
[----:B------:R-:W-:Y:S01]  /*4210*/  HADD2.F32 R29, -RZ, R24.H1_H1 ;  /* 0x30000018ff1d7230 */ /* 0x000fe20000004100 */
[----:B------:R-:W-:Y:S01]  /*4220*/  ISETP.NE.AND P2, PT, R67, 0x1, PT ;  /* 0x000000014300780c */ /* 0x000fe20003f45270 */
[----:B------:R-:W-:Y:S01]  /*4230*/  HADD2.F32 R31, -RZ, R17.H1_H1 ;  /* 0x30000011ff1f7230 */ /* 0x000fe20000004100 */
[----:B------:R-:W-:Y:S01]  /*4240*/  BSSY.RECONVERGENT B1, `(.L_x_3372) ;  /* 0x000004d000017945 */ /* 0x000fe20003800200 */
[----:B------:R-:W-:Y:S01]  /*4250*/  FFMA.FTZ R28, R28, R77, 1.1641532182693481445e-10 ;  /* 0x2f0000001c1c7423 */ /* 0x000fe2000001004d */
[----:B------:R-:W-:Y:S01]  /*4260*/  FMUL.FTZ R29, R29, R78 ;  /* 0x0000004e1d1d7220 */ /* 0x000fe20000410000 */
[----:B------:R-:W-:-:S03]  /*4270*/  MOV R24, R64 ;  /* 0x0000004000187202 */ /* 0x000fc60000000f00 */
[----:B------:R-:W-:Y:S01]  /*4280*/  FMUL.FTZ R29, R29, R76 ;  /* 0x0000004c1d1d7220 */ /* 0x000fe20000410000 */
[----:B------:R-:W-:Y:S01]  /*4290*/  FSETP.GTU.FTZ.AND P1, PT, R28, R75, PT ;  /* 0x0000004b1c00720b */ /* 0x000fe20003f3c000 */
[----:B------:R-:W-:-:S03]  /*42a0*/  IMAD.MOV.U32 R28, RZ, RZ, 0x2 ;  /* 0x00000002ff1c7424 */ /* 0x000fc600078e00ff */
        /* <DEDUP_REMOVED lines=13> */
.L_x_3374:
        /* <DEDUP_REMOVED lines=13> */
.L_x_3376:
[----:B------:R-:W-:Y:S05]  /*4450*/  BSYNC.RECONVERGENT B2 ;  /* 0x0000000000027941 */ /* 0x000fea0003800200 */
.L_x_3375:
        /* <DEDUP_REMOVED lines=43> */
.L_x_3373:
[----:B------:R-:W-:Y:S05]  /*4710*/  BSYNC.RECONVERGENT B1 ;  /* 0x0000000000017941 */ /* 0x000fea0003800200 */
.L_x_3372:
        /* <DEDUP_REMOVED lines=8> */
[----:B------:R-:W-:-:S03]  /*47a0*/  HADD2.F32 R24, -RZ, R16.H0_H0 ;  /* 0x20000010ff187230 */ /* 0x000fc60000004100 */
[----:B------:R-:W-:Y:S01]  /*47b0*/  FSEL R67, R29, RZ, !P1 ;  /* 0x000000ff1d437208 */ /* 0x000fe20004800000 */
[----:B------:R-:W-:Y:S01]  /*47c0*/  HFMA2 R29, -RZ, RZ, 0, 1.1920928955078125e-07 ;  /* 0x00000002ff1d7431 */ /* 0x000fe200000001ff */
        /* <DEDUP_REMOVED lines=12> */
.L_x_3379:
        /* <DEDUP_REMOVED lines=13> */
.L_x_3381:
[----:B------:R-:W-:Y:S05]  /*4960*/  BSYNC.RECONVERGENT B2 ;  /* 0x0000000000027941 */ /* 0x000fea0003800200 */
.L_x_3380:
        /* <DEDUP_REMOVED lines=43> */
.L_x_3378:
[----:B------:R-:W-:Y:S05]  /*4c20*/  BSYNC.RECONVERGENT B1 ;  /* 0x0000000000017941 */ /* 0x000fea0003800200 */
.L_x_3377:
        /* <DEDUP_REMOVED lines=23> */
.L_x_3384:
        /* <DEDUP_REMOVED lines=13> */
.L_x_3386:
[----:B------:R-:W-:Y:S05]  /*4e70*/  BSYNC.RECONVERGENT B2 ;  /* 0x0000000000027941 */ /* 0x000fea0003800200 */
.L_x_3385:
        /* <DEDUP_REMOVED lines=43> */
.L_x_3383:
[----:B------:R-:W-:Y:S05]  /*5130*/  BSYNC.RECONVERGENT B1 ;  /* 0x0000000000017941 */ /* 0x000fea0003800200 */
.L_x_3382:
        /* <DEDUP_REMOVED lines=8> */
[----:B------:R-:W-:-:S04]  /*51c0*/  FSETP.GTU.FTZ.AND P3, PT, R24, R75, PT ;  /* 0x0000004b1800720b */ /* 0x000fc80003f7c000 */
[----:B------:R-:W-:Y:S01]  /*51d0*/  FSEL R70, R25, RZ, !P3 ;  /* 0x000000ff19467208 */ /* 0x000fe20005800000 */
[----:B------:R-:W-:Y:S01]  /*51e0*/  IMAD.MOV.U32 R25, RZ, RZ, R64 ;  /* 0x000000ffff197224 */ /* 0x000fe200078e0040 */
        /* <DEDUP_REMOVED lines=12> */
.L_x_3389:
        /* <DEDUP_REMOVED lines=13> */
.L_x_3391:
[----:B------:R-:W-:Y:S05]  /*5380*/  BSYNC.RECONVERGENT B2 ;  /* 0x0000000000027941 */ /* 0x000fea0003800200 */
.L_x_3390:
        /* <DEDUP_REMOVED lines=43> */
.L_x_3388:
[----:B------:R-:W-:Y:S05]  /*5640*/  BSYNC.RECONVERGENT B1 ;  /* 0x0000000000017941 */ /* 0x000fea0003800200 */
.L_x_3387:
        /* <DEDUP_REMOVED lines=11> */
[----:B------:R-:W-:Y:S02]  /*5700*/  MOV R25, R64 ;  /* 0x0000004000197202 */ /* 0x000fe40000000f00 */
[----:B------:R-:W-:Y:S01]  /*5710*/  PLOP3.LUT P4, PT, P4, PT, PT, 0x8, 0x80 ;  /* 0x000000000080781c */ /* 0x000fe2000278e170 */
[----:B------:R-:W-:Y:S01]  /*5720*/  FMUL.FTZ R73, R73, R24 ;  /* 0x0000001849497220 */ /* 0x000fe20000410000 */
[----:B------:R-:W-:Y:S11]  /*5730*/  @!P5 BRA `(.L_x_3393) ;  /* 0x000000040004d947 */ /* 0x000ff60003800000 */
        /* <DEDUP_REMOVED lines=8> */
.L_x_3394:
        /* <DEDUP_REMOVED lines=13> */
.L_x_3396:
[----:B------:R-:W-:Y:S05]  /*5890*/  BSYNC.RECONVERGENT B2 ;  /* 0x0000000000027941 */ /* 0x000fea0003800200 */
.L_x_3395:
        /* <DEDUP_REMOVED lines=43> */
.L_x_3393:
[----:B------:R-:W-:Y:S05]  /*5b50*/  BSYNC.RECONVERGENT B1 ;  /* 0x0000000000017941 */ /* 0x000fea0003800200 */
.L_x_3392:
        /* <DEDUP_REMOVED lines=23> */
.L_x_3399:
        /* <DEDUP_REMOVED lines=15> */
.L_x_3401:
[----:B------:R-:W-:Y:S05]  /*5dc0*/  BSYNC.RECONVERGENT B2 ;  /* 0x0000000000027941 */ /* 0x000fea0003800200 */
.L_x_3400:
        /* <DEDUP_REMOVED lines=43> */
.L_x_3398:
[----:B------:R-:W-:Y:S05]  /*6080*/  BSYNC.RECONVERGENT B1 ;  /* 0x0000000000017941 */ /* 0x000fea0003800200 */
.L_x_3397:
        /* <DEDUP_REMOVED lines=11> */
[----:B------:R-:W-:Y:S01]  /*6140*/  FMUL.FTZ R74, R74, R25 ;  /* 0x000000194a4a7220 */ /* 0x000fe20000410000 */
[----:B------:R-:W-:-:S04]  /*6150*/  F2FP.F16.F32.PACK_AB R25, R71, R67 ;  /* 0x000000434719723e */ /* 0x000fc800000000ff */
[----:B------:R-:W-:-:S07]  /*6160*/  F2FP.F16.F32.PACK_AB R27, R74, R72 ;  /* 0x000000484a1b723e */ /* 0x000fce00000000ff */
.L_x_3361:
[----:B------:R-:W0:Y:S01]  /*6170*/  LDC.64 R28, c[0x0][0x3a8] ;  /* 0x0000ea00ff1c7b82 */ /* 0x000e220000000a00 */
[----:B------:R-:W-:Y:S02]  /*6180*/  SEL R84, RZ, 0x10000, !P5 ;  /* 0x00010000ff547807 */ /* 0x000fe40006800000 */
[----:B------:R-:W-:Y:S02]  /*6190*/  ISETP.NE.AND P5, PT, R69, RZ, PT ;  /* 0x000000ff4500720c */ /* 0x000fe40003fa5270 */
[----:B------:R-:W-:Y:S02]  /*61a0*/  SEL R88, RZ, 0x1000000, !P6 ;  /* 0x01000000ff587807 */ /* 0x000fe40007000000 */
[----:B------:R-:W-:Y:S01]  /*61b0*/  ISETP.NE.AND P6, PT, R66, RZ, PT ;  /* 0x000000ff4200720c */ /* 0x000fe20003fc5270 */
[----:B------:R-:W1:Y:S01]  /*61c0*/  LDC.64 R30, c[0x0][0x3b0] ;  /* 0x0000ec00ff1e7b82 */ /* 0x000e620000000a00 */
[----:B------:R-:W-:Y:S02]  /*61d0*/  SEL R85, RZ, 0x100, !P4 ;  /* 0x00000100ff557807 */ /* 0x000fe40006000000 */
[----:B------:R-:W-:-:S02]  /*61e0*/  SEL R79, RZ, 0x1000000, !P2 ;  /* 0x01000000ff4f7807 */ /* 0x000fc40005000000 */
[----:B------:R-:W-:Y:S02]  /*61f0*/  SEL R69, RZ, 0x10000, !P1 ;  /* 0x00010000ff457807 */ /* 0x000fe40004800000 */
[----:B------:R-:W-:Y:S01]  /*6200*/  SEL R66, RZ, 0x100, !P5 ;  /* 0x00000100ff427807 */ /* 0x000fe20006800000 */
[----:B------:R-:W2:Y:S01]  /*6210*/  @P0 LDC.64 R82, c[0x0][0x3a0] ;  /* 0x0000e800ff520b82 */ /* 0x000ea20000000a00 */
[----:B------:R-:W-:Y:S02]  /*6220*/  LOP3.LUT R85, R85, R88, R84, 0xfe, !PT ;  /* 0x0000005855557212 */ /* 0x000fe400078efe54 */
[----:B------:R-:W-:Y:S01]  /*6230*/  LOP3.LUT R66, R66, R79, R69, 0xfe, !PT ;  /* 0x0000004f42427212 */ /* 0x000fe200078efe45 */
[C---:B------:R-:W-:Y:S01]  /*6240*/  VIADD R79, R65.reuse, 0x20 ;  /* 0x00000020414f7836 */ /* 0x040fe20000000000 */
[----:B------:R-:W-:Y:S02]  /*6250*/  SEL R84, RZ, 0x1, !P3 ;  /* 0x00000001ff547807 */ /* 0x000fe40005800000 */
[----:B------:R-:W-:Y:S01]  /*6260*/  SEL R69, RZ, 0x1, !P6 ;  /* 0x00000001ff457807 */ /* 0x000fe20007000000 */
[----:B0-----:R-:W-:Y:S01]  /*6270*/  IMAD.WIDE.U32 R86, R65, 0x10, R28 ;  /* 0x0000001041567825 */ /* 0x001fe200078e001c */
[----:B------:R-:W-:-:S02]  /*6280*/  LOP3.LUT R85, R85, R84, RZ, 0xfc, !PT ;  /* 0x0000005455557212 */ /* 0x000fc400078efcff */
[----:B------:R-:W-:Y:S02]  /*6290*/  LOP3.LUT R84, R66, R69, RZ, 0xfc, !PT ;  /* 0x0000004542547212 */ /* 0x000fe400078efcff */
[----:B------:R1:W-:Y:S01]  /*62a0*/  STG.E.128 desc[UR8][R86.64], R24 ;  /* 0x0000001856007986 */ /* 0x0003e2000c101d08 */
[----:B--2---:R-:W-:-:S04]  /*62b0*/  @P0 IMAD.WIDE.U32 R82, R79, 0x10, R82 ;  /* 0x000000104f520825 */ /* 0x004fc800078e0052 */
[----:B-1----:R-:W-:-:S04]  /*62c0*/  IMAD.WIDE.U32 R86, R65, 0x8, R30 ;  /* 0x0000000841567825 */ /* 0x002fc800078e001e */
[----:B------:R-:W-:Y:S01]  /*62d0*/  IMAD.WIDE.U32 R24, R79, 0x10, R54 ;  /* 0x000000104f187825 */ /* 0x000fe200078e0036 */
[----:B------:R0:W-:Y:S04]  /*62e0*/  STG.E.64 desc[UR8][R86.64], R84 ;  /* 0x0000005456007986 */ /* 0x0001e8000c101b08 */
[----:B------:R0:W5:Y:S04]  /*62f0*/  @P0 LDG.E.128 R20, desc[UR8][R82.64] ;  /* 0x0000000852140981 */ /* 0x000168000c1e1d00 */
[----:B------:R-:W5:Y:S01]  /*6300*/  LDG.E.128 R24, desc[UR8][R24.64] ;  /* 0x0000000818187981 */ /* 0x000f62000c1e1d00 */
[----:B------:R-:W-:Y:S05]  /*6310*/  @!P0 BRA `(.L_x_3402) ;  /* 0x00000028006c8947 */ /* 0x000fea0003800000 */
        /* <DEDUP_REMOVED lines=16> */
.L_x_3405:
        /* <DEDUP_REMOVED lines=13> */
.L_x_3407:
[----:B------:R-:W-:Y:S05]  /*64f0*/  BSYNC.RECONVERGENT B2 ;  /* 0x0000000000027941 */ /* 0x000fea0003800200 */
.L_x_3406:
        /* <DEDUP_REMOVED lines=43> */
.L_x_3404:
[----:B------:R-:W-:Y:S05]  /*67b0*/  BSYNC.RECONVERGENT B1 ;  /* 0x0000000000017941 */ /* 0x000fea0003800200 */
.L_x_3403:
[----:B------:R-:W-:Y:S01]  /*67c0*/  I2FP.F32.U32 R54, R54 ;  /* 0x0000003600367245 */ /* 0x000fe20000201000 */
[----:B-----5:R-:W-:Y:S01]  /*67d0*/  HADD2.F32 R55, -RZ, R24.H0_H0 ;  /* 0x20000018ff377230 */ /* 0x020fe20000004100 */
        /* <DEDUP_REMOVED lines=23> */
.L_x_3410:
        /* <DEDUP_REMOVED lines=13> */
.L_x_3412:
[----:B------:R-:W-:Y:S05]  /*6a20*/  BSYNC.RECONVERGENT B2 ;  /* 0x0000000000027941 */ /* 0x000fea0003800200 */
.L_x_3411:
        /* <DEDUP_REMOVED lines=43> */
.L_x_3409:
[----:B------:R-:W-:Y:S05]  /*6ce0*/  BSYNC.RECONVERGENT B1 ;  /* 0x0000000000017941 */ /* 0x000fea0003800200 */
.L_x_3408:
        /* <DEDUP_REMOVED lines=24> */
.L_x_3415:
        /* <DEDUP_REMOVED lines=13> */
.L_x_3417:
[----:B------:R-:W-:Y:S05]  /*6f40*/  BSYNC.RECONVERGENT B2 ;  /* 0x0000000000027941 */ /* 0x000fea0003800200 */
.L_x_3416:
        /* <DEDUP_REMOVED lines=43> */
.L_x_3414:
[----:B------:R-:W-:Y:S05]  /*7200*/  BSYNC.RECONVERGENT B1 ;  /* 0x0000000000017941 */ /* 0x000fea0003800200 */
.L_x_3413:
        /* <DEDUP_REMOVED lines=24> */
.L_x_3420:
        /* <DEDUP_REMOVED lines=13> */
.L_x_3422:
[----:B------:R-:W-:Y:S05]  /*7460*/  BSYNC.RECONVERGENT B2 ;  /* 0x0000000000027941 */ /* 0x000fea0003800200 */
.L_x_3421:
        /* <DEDUP_REMOVED lines=43> */
.L_x_3419:
[----:B------:R-:W-:Y:S05]  /*7720*/  BSYNC.RECONVERGENT B1 ;  /* 0x0000000000017941 */ /* 0x000fea0003800200 */
.L_x_3418:
        /* <DEDUP_REMOVED lines=24> */
.L_x_3425:
        /* <DEDUP_REMOVED lines=13> */
.L_x_3427:
[----:B------:R-:W-:Y:S05]  /*7980*/  BSYNC.RECONVERGENT B2 ;  /* 0x0000000000027941 */ /* 0x000fea0003800200 */
.L_x_3426:
        /* <DEDUP_REMOVED lines=43> */
.L_x_3424:
[----:B------:R-:W-:Y:S05]  /*7c40*/  BSYNC.RECONVERGENT B1 ;  /* 0x0000000000017941 */ /* 0x000fea0003800200 */
.L_x_3423:
        /* <DEDUP_REMOVED lines=24> */
.L_x_3430:
        /* <DEDUP_REMOVED lines=13> */
.L_x_3432:
[----:B------:R-:W-:Y:S05]  /*7ea0*/  BSYNC.RECONVERGENT B2 ;  /* 0x0000000000027941 */ /* 0x000fea0003800200 */
.L_x_3431:
        /* <DEDUP_REMOVED lines=39> */
[----:B------:R-:W-:Y:S01]  /*8120*/  HFMA2 R55, -RZ, RZ, 0, 0 ;  /* 0x00000000ff377431 */ /* 0x000fe200000001ff */
[----:B------:R-:W-:Y:S02]  /*8130*/  LOP3.LUT R60, R54, UR31, R25, 0x96, !PT ;  /* 0x0000001f363c7c12 */ /* 0x000fe4000f8e9619 */
[----:B------:R-:W-:Y:S01]  /*8140*/  MOV R25, R66 ;  /* 0x0000004200197202 */ /* 0x000fe20000000f00 */
[----:B------:R-:W-:-:S07]  /*8150*/  IMAD.MOV.U32 R66, RZ, RZ, R24 ;  /* 0x000000ffff427224 */ /* 0x000fce00078e0018 */
.L_x_3429:
[----:B------:R-:W-:Y:S05]  /*8160*/  BSYNC.RECONVERGENT B1 ;  /* 0x0000000000017941 */ /* 0x000fea0003800200 */
.L_x_3428:
        /* <DEDUP_REMOVED lines=24> */
.L_x_3435:
        /* <DEDUP_REMOVED lines=13> */
.L_x_3437:
[----:B------:R-:W-:Y:S05]  /*83c0*/  BSYNC.RECONVERGENT B2 ;  /* 0x0000000000027941 */ /* 0x000fea0003800200 */
.L_x_3436:
        /* <DEDUP_REMOVED lines=39> */
[----:B------:R-:W-:Y:S01]  /*8640*/  MOV R66, R24 ;  /* 0x0000001800427202 */ /* 0x000fe20000000f00 */
[----:B------:R-:W-:Y:S01]  /*8650*/  IMAD.MOV.U32 R24, RZ, RZ, RZ ;  /* 0x000000ffff187224 */ /* 0x000fe200078e00ff */
[----:B------:R-:W-:Y:S02]  /*8660*/  LOP3.LUT R62, R88, UR30, R55, 0x96, !PT ;  /* 0x0000001e583e7c12 */ /* 0x000fe4000f8e9637 */
[----:B------:R-:W-:-:S07]  /*8670*/  MOV R64, R54 ;  /* 0x0000003600407202 */ /* 0x000fce0000000f00 */
.L_x_3434:
[----:B------:R-:W-:Y:S05]  /*8680*/  BSYNC.RECONVERGENT B1 ;  /* 0x0000000000017941 */ /* 0x000fea0003800200 */
.L_x_3433:
        /* <DEDUP_REMOVED lines=24> */
.L_x_3440:
        /* <DEDUP_REMOVED lines=15> */
.L_x_3442:
[----:B------:R-:W-:Y:S05]  /*8900*/  BSYNC.RECONVERGENT B2 ;  /* 0x0000000000027941 */ /* 0x000fea0003800200 */
.L_x_3441:
        /* <DEDUP_REMOVED lines=43> */
.L_x_3439:
[----:B------:R-:W-:Y:S05]  /*8bc0*/  BSYNC.RECONVERGENT B1 ;  /* 0x0000000000017941 */ /* 0x000fea0003800200 */
.L_x_3438:
        /* <DEDUP_REMOVED lines=13> */
[----:B------:R-:W-:-:S04]  /*8ca0*/  F2FP.F16.F32.PACK_AB R24, R83, R81 ;  /* 0x000000515318723e */ /* 0x000fc800000000ff */
[----:B------:R-:W-:Y:S01]  /*8cb0*/  F2FP.F16.F32.PACK_AB R27, R54, R87 ;  /* 0x00000057361b723e */ /* 0x000fe200000000ff */
[----:B------:R-:W-:Y:S06]  /*8cc0*/  BRA `(.L_x_3443) ;  /* 0x0000002800487947 */ /* 0x000fec0003800000 */
.L_x_3402:
        /* <DEDUP_REMOVED lines=16> */
.L_x_3446:
[----:B------:R-:W-:Y:S01]  /*8dd0*/  IADD3 R32, PT, PT, R32, 0x1, RZ ;  /* 0x0000000120207810 */ /* 0x000fe20007ffe0ff */
[----:B------:R-:W-:Y:S03]  /*8de0*/  BSSY.RECONVERGENT B2, `(.L_x_3447) ;  /* 0x000000c000027945 */ /* 0x000fe60003800200 */
[C---:B------:R-:W-:Y:S01]  /*8df0*/  ISETP.NE.AND P0, PT, R32.reuse, RZ, PT ;  /* 0x000000ff2000720c */ /* 0x040fe20003f05270 */
[----:B0-----:R-:W-:-:S12]  /*8e00*/  IMAD.WIDE.U32 R86, R32, -0x2daee0ad, RZ ;  /* 0xd2511f5320567825 */ /* 0x001fd800078e00ff */
        /* <DEDUP_REMOVED lines=9> */
.L_x_3448:
[----:B------:R-:W-:Y:S05]  /*8ea0*/  BSYNC.RECONVERGENT B2 ;  /* 0x0000000000027941 */ /* 0x000fea0003800200 */
.L_x_3447:
        /* <DEDUP_REMOVED lines=43> */
.L_x_3445:
[----:B------:R-:W-:Y:S05]  /*9160*/  BSYNC.RECONVERGENT B1 ;  /* 0x0000000000017941 */ /* 0x000fea0003800200 */
.L_x_3444:
[----:B------:R-:W-:Y:S01]  /*9170*/  I2FP.F32.U32 R54, R54 ;  /* 0x0000003600367245 */ /* 0x000fe20000201000 */
[----:B-----5:R-:W-:Y:S01]  /*9180*/  HADD2.F32 R55, -RZ, R24.H0_H0 ;  /* 0x20000018ff377230 */ /* 0x020fe20000004100 */
[----:B------:R-:W-:Y:S01]  /*9190*/  ISETP.NE.AND P1, PT, R69, 0x1, PT ;  /* 0x000000014500780c */ /* 0x000fe20003f25270 */
[----:B------:R-:W-:Y:S01]  /*91a0*/  BSSY.RECONVERGENT B1, `(.L_x_3449) ;  /* 0x000004e000017945 */ /* 0x000fe20003800200 */
[----:B0-----:R-:W-:Y:S02]  /*91b0*/  IMAD.MOV.U32 R82, RZ, RZ, 0x2 ;  /* 0x00000002ff527424 */ /* 0x001fe400078e00ff */
[----:B------:R-:W-:Y:S01]  /*91c0*/  FFMA.FTZ R54, R54, R77, 1.1641532182693481445e-10 ;  /* 0x2f00000036367423 */ /* 0x000fe2000001004d */
[----:B------:R-:W-:-:S04]  /*91d0*/  FMUL.FTZ R55, R55, R78 ;  /* 0x0000004e37377220 */ /* 0x000fc80000410000 */
[----:B------:R-:W-:Y:S01]  /*91e0*/  FMUL.FTZ R55, R55, R76 ;  /* 0x0000004c37377220 */ /* 0x000fe20000410000 */
[----:B------:R-:W-:Y:S01]  /*91f0*/  FSETP.GTU.FTZ.AND P0, PT, R54, R75, PT ;  /* 0x0000004b3600720b */ /* 0x000fe20003f1c000 */
[----:B------:R-:W-:-:S03]  /*9200*/  HADD2.F32 R54, -RZ, R13.H0_H0 ;  /* 0x2000000dff367230 */ /* 0x000fc60000004100 */
[----:B------:R-:W-:Y:S02]  /*9210*/  FSEL R81, R55, RZ, !P0 ;  /* 0x000000ff37517208 */ /* 0x000fe40004000000 */
[----:B------:R-:W-:Y:S02]  /*9220*/  PLOP3.LUT P0, PT, P0, PT, PT, 0x8, 0x80 ;  /* 0x000000000080781c */ /* 0x000fe4000070e170 */
[----:B------:R-:W-:Y:S01]  /*9230*/  MOV R55, R64 ;  /* 0x0000004000377202 */ /* 0x000fe20000000f00 */
        /* <DEDUP_REMOVED lines=11> */
.L_x_3451:
        /* <DEDUP_REMOVED lines=13> */
.L_x_3453:
[----:B------:R-:W-:Y:S05]  /*93c0*/  BSYNC.RECONVERGENT B2 ;  /* 0x0000000000027941 */ /* 0x000fea0003800200 */
.L_x_3452:
        /* <DEDUP_REMOVED lines=43> */
.L_x_3450:
[----:B------:R-:W-:Y:S05]  /*9680*/  BSYNC.RECONVERGENT B1 ;  /* 0x0000000000017941 */ /* 0x000fea0003800200 */
.L_x_3449:
        /* <DEDUP_REMOVED lines=23> */
.L_x_3456:
        /* <DEDUP_REMOVED lines=13> */
.L_x_3458:
[----:B------:R-:W-:Y:S05]  /*98d0*/  BSYNC.RECONVERGENT B2 ;  /* 0x0000000000027941 */ /* 0x000fea0003800200 */
.L_x_3457:
        /* <DEDUP_REMOVED lines=43> */
.L_x_3455:
[----:B------:R-:W-:Y:S05]  /*9b90*/  BSYNC.RECONVERGENT B1 ;  /* 0x0000000000017941 */ /* 0x000fea0003800200 */
.L_x_3454:
        /* <DEDUP_REMOVED lines=9> */
[----:B------:R-:W-:Y:S02]  /*9c30*/  FSETP.GTU.FTZ.AND P1, PT, R24, R75, PT ;  /* 0x0000004b1800720b */ /* 0x000fe40003f3c000 */
[----:B------:R-:W-:Y:S02]  /*9c40*/  MOV R24, R64 ;  /* 0x0000004000187202 */ /* 0x000fe40000000f00 */
        /* <DEDUP_REMOVED lines=12> */
.L_x_3461:
        /* <DEDUP_REMOVED lines=13> */
.L_x_3463:
[----:B------:R-:W-:Y:S05]  /*9de0*/  BSYNC.RECONVERGENT B2 ;  /* 0x0000000000027941 */ /* 0x000fea0003800200 */
.L_x_3462:
        /* <DEDUP_REMOVED lines=39> */
[----:B------:R-:W-:Y:S02]  /*a060*/  MOV R64, R86 ;  /* 0x0000005600407202 */ /* 0x000fe40000000f00 */
[----:B------:R-:W-:Y:S01]  /*a070*/  MOV R66, R54 ;  /* 0x0000003600427202 */ /* 0x000fe20000000f00 */
[----:B------:R-:W-:Y:S01]  /*a080*/  IMAD.MOV.U32 R54, RZ, RZ, RZ ;  /* 0x000000ffff367224 */ /* 0x000fe200078e00ff */
[----:B------:R-:W-:-:S07]  /*a090*/  LOP3.LUT R60, R84, UR31, R55, 0x96, !PT ;  /* 0x0000001f543c7c12 */ /* 0x000fce000f8e9637 */
.L_x_3460:
[----:B------:R-:W-:Y:S05]  /*a0a0*/  BSYNC.RECONVERGENT B1 ;  /* 0x0000000000017941 */ /* 0x000fea0003800200 */
.L_x_3459:
[----:B------:R-:W-:Y:S01]  /*a0b0*/  I2FP.F32.U32 R24, R24 ;  /* 0x0000001800187245 */ /* 0x000fe20000201000 */
[----:B------:R-:W-:Y:S01]  /*a0c0*/  HADD2.F32 R25, -RZ, R25.H1_H1 ;  /* 0x30000019ff197230 */ /* 0x000fe20000004100 */
[----:B------:R-:W-:Y:S01]  /*a0d0*/  ISETP.NE.AND P3, PT, R54, 0x1, PT ;  /* 0x000000013600780c */ /* 0x000fe20003f65270 */
[----:B------:R-:W-:Y:S01]  /*a0e0*/  BSSY.RECONVERGENT B1, `(.L_x_3464) ;  /* 0x000004d000017945 */ /* 0x000fe20003800200 */
[----:B------:R-:W-:Y:S02]  /*a0f0*/  HFMA2 R55, -RZ, RZ, 0, 1.1920928955078125e-07 ;  /* 0x00000002ff377431 */ /* 0x000fe400000001ff */
[----:B------:R-:W-:Y:S01]  /*a100*/  FFMA.FTZ R24, R24, R77, 1.1641532182693481445e-10 ;  /* 0x2f00000018187423 */ /* 0x000fe2000001004d */
[----:B------:R-:W-:-:S04]  /*a110*/  FMUL.FTZ R25, R25, R78 ;  /* 0x0000004e19197220 */ /* 0x000fc80000410000 */
[----:B------:R-:W-:Y:S01]  /*a120*/  FMUL.FTZ R25, R25, R76 ;  /* 0x0000004c19197220 */ /* 0x000fe20000410000 */
[----:B------:R-:W-:Y:S01]  /*a130*/  FSETP.GTU.FTZ.AND P2, PT, R24, R75, PT ;  /* 0x0000004b1800720b */ /* 0x000fe20003f5c000 */
[----:B------:R-:W-:-:S03]  /*a140*/  HADD2.F32 R24, -RZ, R12.H1_H1 ;  /* 0x3000000cff187230 */ /* 0x000fc60000004100 */
        /* <DEDUP_REMOVED lines=13> */
.L_x_3466:
        /* <DEDUP_REMOVED lines=13> */
.L_x_3468:
[----:B------:R-:W-:Y:S05]  /*a2f0*/  BSYNC.RECONVERGENT B2 ;  /* 0x0000000000027941 */ /* 0x000fea0003800200 */
.L_x_3467:
        /* <DEDUP_REMOVED lines=43> */
.L_x_3465:
[----:B------:R-:W-:Y:S05]  /*a5b0*/  BSYNC.RECONVERGENT B1 ;  /* 0x0000000000017941 */ /* 0x000fea0003800200 */
.L_x_3464:
        /* <DEDUP_REMOVED lines=8> */
[----:B------:R-:W-:-:S04]  /*a640*/  FSETP.GTU.FTZ.AND P3, PT, R24, R75, PT ;  /* 0x0000004b1800720b */ /* 0x000fc80003f7c000 */
[----:B------:R-:W-:Y:S01]  /*a650*/  FSEL R84, R25, RZ, !P3 ;  /* 0x000000ff19547208 */ /* 0x000fe20005800000 */
[----:B------:R-:W-:Y:S01]  /*a660*/  HADD2.F32 R25, -RZ, R11.H0_H0 ;  /* 0x2000000bff197230 */ /* 0x000fe20000004100 */
[----:B------:R-:W-:-:S04]  /*a670*/  PLOP3.LUT P3, PT, P3, PT, PT, 0x8, 0x80 ;  /* 0x000000000080781c */ /* 0x000fc80001f6e170 */
[----:B------:R-:W-:Y:S01]  /*a680*/  FMUL.FTZ R84, R25, R84 ;  /* 0x0000005419547220 */ /* 0x000fe20000410000 */
        /* <DEDUP_REMOVED lines=10> */
.L_x_3471:
        /* <DEDUP_REMOVED lines=13> */
.L_x_3473:
[----:B------:R-:W-:Y:S05]  /*a800*/  BSYNC.RECONVERGENT B2 ;  /* 0x0000000000027941 */ /* 0x000fea0003800200 */
.L_x_3472:
        /* <DEDUP_REMOVED lines=43> */
.L_x_3470:
[----:B------:R-:W-:Y:S05]  /*aac0*/  BSYNC.RECONVERGENT B1 ;  /* 0x0000000000017941 */ /* 0x000fea0003800200 */
.L_x_3469:
        /* <DEDUP_REMOVED lines=8> */
[----:B------:R-:W-:-:S03]  /*ab50*/  HFMA2 R24, -RZ, RZ, 0, 1.1920928955078125e-07 ;  /* 0x00000002ff187431 */ /* 0x000fc600000001ff */
[----:B------:R-:W-:Y:S01]  /*ab60*/  FSEL R86, R25, RZ, !P4 ;  /* 0x000000ff19567208 */ /* 0x000fe20006000000 */
[----:B------:R-:W-:Y:S01]  /*ab70*/  HADD2.F32 R25, -RZ, R11.H1_H1 ;  /* 0x3000000bff197230 */ /* 0x000fe20000004100 */
[----:B------:R-:W-:-:S04]  /*ab80*/  PLOP3.LUT P4, PT, P4, PT, PT, 0x8, 0x80 ;  /* 0x000000000080781c */ /* 0x000fc8000278e170 */
[----:B------:R-:W-:Y:S01]  /*ab90*/  FMUL.FTZ R86, R25, R86 ;  /* 0x0000005619567220 */ /* 0x000fe20000410000 */
[----:B------:R-:W-:Y:S01]  /*aba0*/  IMAD.MOV.U32 R25, RZ, RZ, R64 ;  /* 0x000000ffff197224 */ /* 0x000fe200078e0040 */
[----:B------:R-:W-:Y:S07]  /*abb0*/  @!P5 BRA `(.L_x_3475) ;  /* 0x000000040004d947 */ /* 0x000fee0003800000 */
        /* <DEDUP_REMOVED lines=8> */
.L_x_3476:
        /* <DEDUP_REMOVED lines=13> */
.L_x_3478:
[----:B------:R-:W-:Y:S05]  /*ad10*/  BSYNC.RECONVERGENT B2 ;  /* 0x0000000000027941 */ /* 0x000fea0003800200 */
.L_x_3477:
        /* <DEDUP_REMOVED lines=39> */
[----:B------:R-:W-:Y:S02]  /*af90*/  IMAD.MOV.U32 R66, RZ, RZ, R24 ;  /* 0x000000ffff427224 */ /* 0x000fe400078e0018 */
[----:B------:R-:W-:Y:S01]  /*afa0*/  HFMA2 R24, -RZ, RZ, 0, 0 ;  /* 0x00000000ff187431 */ /* 0x000fe200000001ff */
[----:B------:R-:W-:Y:S01]  /*afb0*/  LOP3.LUT R62, R88, UR30, R55, 0x96, !PT ;  /* 0x0000001e583e7c12 */ /* 0x000fe2000f8e9637 */
[----:B------:R-:W-:-:S07]  /*afc0*/  IMAD.MOV.U32 R64, RZ, RZ, R54 ;  /* 0x000000ffff407224 */ /* 0x000fce00078e0036 */
.L_x_3475:
[----:B------:R-:W-:Y:S05]  /*afd0*/  BSYNC.RECONVERGENT B1 ;  /* 0x0000000000017941 */ /* 0x000fea0003800200 */
.L_x_3474:
        /* <DEDUP_REMOVED lines=23> */
.L_x_3481:
        /* <DEDUP_REMOVED lines=12> */
[----:B------:R-:W-:Y:S02]  /*b210*/  @P0 IADD3 R25, PT, PT, R41, RZ, RZ ;  /* 0x000000ff29190210 */ /* 0x000fe40007ffe0ff */
[----:B------:R-:W-:-:S03]  /*b220*/  ISETP.NE.AND P0, PT, R24, RZ, PT ;  /* 0x000000ff1800720c */ /* 0x000fc60003f05270 */
[----:B------:R-:W-:-:S10]  /*b230*/  @!P6 IMAD.MOV.U32 R41, RZ, RZ, R25 ;  /* 0x000000ffff29e224 */ /* 0x000fd400078e0019 */
.L_x_3483:
[----:B------:R-:W-:Y:S05]  /*b240*/  BSYNC.RECONVERGENT B2 ;  /* 0x0000000000027941 */ /* 0x000fea0003800200 */
.L_x_3482:
        /* <DEDUP_REMOVED lines=40> */
[----:B------:R-:W-:-:S05]  /*b4d0*/  IMAD.WIDE.U32 R54, R26, -0x326172a9, RZ ;  /* 0xcd9e8d571a367825 */ /* 0x000fca00078e00ff */
[----:B------:R-:W-:Y:S02]  /*b4e0*/  LOP3.LUT R62, R24, UR30, R55, 0x96, !PT ;  /* 0x0000001e183e7c12 */ /* 0x000fe4000f8e9637 */
[----:B------:R-:W-:-:S07]  /*b4f0*/  MOV R64, R54 ;  /* 0x0000003600407202 */ /* 0x000fce0000000f00 */
.L_x_3480:
[----:B------:R-:W-:Y:S05]  /*b500*/  BSYNC.RECONVERGENT B1 ;  /* 0x0000000000017941 */ /* 0x000fea0003800200 */
.L_x_3479:
        /* <DEDUP_REMOVED lines=14> */
.L_x_3443:
[----:B------:R-:W-:Y:S01]  /*b5f0*/  FADD.FTZ R75, RZ, R63 ;  /* 0x0000003fff4b7221 */ /* 0x000fe20000010000 */
[----:B------:R-:W-:Y:S01]  /*b600*/  SEL R55, RZ, 0x1000000, !P6 ;  /* 0x01000000ff377807 */ /* 0x000fe20007000000 */
[----:B------:R-:W-:Y:S01]  /*b610*/  IMAD.WIDE.U32 R28, R79, 0x10, R28 ;  /* 0x000000104f1c7825 */ /* 0x000fe200078e001c */
[----:B------:R-:W-:-:S03]  /*b620*/  ISETP.NE.AND P6, PT, R80, RZ, PT ;  /* 0x000000ff5000720c */ /* 0x000fc60003fc5270 */
[----:B------:R-:W-:Y:S01]  /*b630*/  FADD.FTZ R76, R75, R68 ;  /* 0x000000444b4c7221 */ /* 0x000fe20000010000 */
[----:B------:R-:W-:Y:S01]  /*b640*/  SEL R89, RZ, 0x10000, !P5 ;  /* 0x00010000ff597807 */ /* 0x000fe20006800000 */
[----:B------:R-:W-:Y:S01]  /*b650*/  IMAD.WIDE.U32 R30, R79, 0x8, R30 ;  /* 0x000000084f1e7825 */ /* 0x000fe200078e001e */
[----:B------:R-:W-:-:S03]  /*b660*/  SEL R88, RZ, 0x100, !P4 ;  /* 0x00000100ff587807 */ /* 0x000fc60006000000 */
[----:B------:R-:W-:Y:S01]  /*b670*/  FADD.FTZ R76, R76, R67 ;  /* 0x000000434c4c7221 */ /* 0x000fe20000010000 */
[----:B------:R-:W-:Y:S01]  /*b680*/  SEL R80, RZ, 0x1000000, !P2 ;  /* 0x01000000ff507807 */ /* 0x000fe20005000000 */
[----:B------:R0:W-:Y:S01]  /*b690*/  STG.E.128 desc[UR8][R28.64], R24 ;  /* 0x000000181c007986 */ /* 0x0001e2000c101d08 */
[----:B------:R-:W-:Y:S01]  /*b6a0*/  SEL R78, RZ, 0x10000, !P1 ;  /* 0x00010000ff4e7807 */ /* 0x000fe20004800000 */
[----:B------:R-:W-:Y:S01]  /*b6b0*/  FADD.FTZ R75, R76, R71 ;  /* 0x000000474c4b7221 */ /* 0x000fe20000010000 */
[----:B------:R-:W-:Y:S01]  /*b6c0*/  SEL R77, RZ, 0x100, !P0 ;  /* 0x00000100ff4d7807 */ /* 0x000fe20004000000 */
[----:B------:R-:W-:Y:S01]  /*b6d0*/  UMOV UR4, 0xffffffff ;  /* 0xffffffff00047882 */ /* 0x000fe20000000000 */
[----:B------:R-:W-:Y:S01]  /*b6e0*/  LOP3.LUT R88, R88, R55, R89, 0xfe, !PT ;  /* 0x0000003758587212 */ /* 0x000fe200078efe59 */
[----:B------:R-:W-:Y:S01]  /*b6f0*/  FADD.FTZ R76, R75, R70 ;  /* 0x000000464b4c7221 */ /* 0x000fe20000010000 */
[----:B------:R-:W-:Y:S02]  /*b700*/  LOP3.LUT R55, R77, R80, R78, 0xfe, !PT ;  /* 0x000000504d377212 */ /* 0x000fe400078efe4e */
[----:B------:R-:W-:Y:S01]  /*b710*/  ISETP.NE.AND P0, PT, R34, RZ, PT ;  /* 0x000000ff2200720c */ /* 0x000fe20003f05270 */
[----:B------:R-:W-:-:S04]  /*b720*/  FADD.FTZ R75, R76, R73 ;  /* 0x000000494c4b7221 */ /* 0x000fc80000010000 */
[----:B------:R-:W-:-:S04]  /*b730*/  FADD.FTZ R75, R75, R72 ;  /* 0x000000484b4b7221 */ /* 0x000fc80000010000 */
[----:B------:R-:W-:Y:S01]  /*b740*/  FADD.FTZ R76, R75, R74 ;  /* 0x0000004a4b4c7221 */ /* 0x000fe20000010000 */
[----:B0-----:R-:W-:Y:S02]  /*b750*/  SEL R25, RZ, 0x1, !P3 ;  /* 0x00000001ff197807 */ /* 0x001fe40005800000 */
[----:B------:R-:W-:Y:S01]  /*b760*/  SEL R24, RZ, 0x1, !P6 ;  /* 0x00000001ff187807 */ /* 0x000fe20007000000 */
[----:B------:R-:W-:Y:S01]  /*b770*/  FADD.FTZ R76, R76, R81 ;  /* 0x000000514c4c7221 */ /* 0x000fe20000010000 */
[----:B------:R-:W-:Y:S02]  /*b780*/  LOP3.LUT R25, R88, R25, RZ, 0xfc, !PT ;  /* 0x0000001958197212 */ /* 0x000fe400078efcff */
[----:B------:R-:W-:Y:S01]  /*b790*/  LOP3.LUT R24, R55, R24, RZ, 0xfc, !PT ;  /* 0x0000001837187212 */ /* 0x000fe200078efcff */
[----:B------:R-:W-:-:S04]  /*b7a0*/  FADD.FTZ R27, R76, R83 ;  /* 0x000000534c1b7221 */ /* 0x000fc80000010000 */
[----:B------:R-:W-:Y:S01]  /*b7b0*/  FADD.FTZ R26, R27, R82 ;  /* 0x000000521b1a7221 */ /* 0x000fe20000010000 */
[----:B------:R0:W-:Y:S03]  /*b7c0*/  STG.E.64 desc[UR8][R30.64], R24 ;  /* 0x000000181e007986 */ /* 0x0001e6000c101b08 */
        /* <DEDUP_REMOVED lines=59> */
.L_x_3497:
[----:B------:R-:W-:Y:S01]  /*bb80*/  FMUL.FTZ R27, R76, R76 ;  /* 0x0000004c4c1b7220 */ /* 0x000fe20000410000 */
[----:B------:R-:W-:Y:S01]  /*bb90*/  PLOP3.LUT P1, PT, PT, PT, UP1, 0x40, 0x4 ;  /* 0x000000000004781c */ /* 0x000fe20003f2e818 */
[----:B-1----:R-:W-:Y:S01]  /*bba0*/  FADD.FTZ R26, R28, R31 ;  /* 0x0000001f1c1a7221 */ /* 0x002fe20000010000 */
[----:B------:R-:W-:Y:S02]  /*bbb0*/  PLOP3.LUT P2, PT, PT, PT, UP1, 0x40, 0x4 ;  /* 0x000000000004781c */ /* 0x000fe40003f4e818 */
[----:B------:R-:W-:Y:S01]  /*bbc0*/  FSEL R27, R27, RZ, !P1 ;  /* 0x000000ff1b1b7208 */ /* 0x000fe20004800000 */
[----:B------:R-:W-:Y:S01]  /*bbd0*/  FFMA.FTZ R26, R26, R25, UR13 ;  /* 0x0000000d1a1a7e23 */ /* 0x000fe20008010019 */
[----:B------:R-:W-:Y:S01]  /*bbe0*/  FSEL R55, R76, RZ, P2 ;  /* 0x000000ff4c377208 */ /* 0x000fe20001000000 */
[----:B------:R-:W1:Y:S02]  /*bbf0*/  LDC.64 R24, c[0x0][0x428] ;  /* 0x00010a00ff187b82 */ /* 0x000e640000000a00 */
[----:B------:R-:W-:-:S02]  /*bc00*/  FADD.FTZ R75, R26, R27 ;  /* 0x0000001b1a4b7221 */ /* 0x000fc40000010000 */
[C---:B------:R-:W-:Y:S01]  /*bc10*/  FADD.FTZ R26, -R55.reuse, R63 ;  /* 0x0000003f371a7221 */ /* 0x040fe20000010100 */
[C---:B------:R-:W-:Y:S01]  /*bc20*/  FADD.FTZ R29, -R55.reuse, R72 ;  /* 0x00000048371d7221 */ /* 0x040fe20000010100 */
[----:B------:R2:W3:Y:S01]  /*bc30*/  MUFU.RSQ R63, R75 ;  /* 0x0000004b003f7308 */ /* 0x0004e20000001400 */
        /* <DEDUP_REMOVED lines=9> */
[C---:B------:R-:W-:Y:S01]  /*bcd0*/  FADD.FTZ R92, -R55.reuse, R85 ;  /* 0x00000055375c7221 */ /* 0x040fe20000010100 */
[C---:B------:R-:W-:Y:S01]  /*bce0*/  FADD.FTZ R84, -R55.reuse, R84 ;  /* 0x0000005437547221 */ /* 0x040fe20000010100 */
[C---:B------:R-:W-:Y:S01]  /*bcf0*/  FADD.FTZ R86, -R55.reuse, R86 ;  /* 0x0000005637567221 */ /* 0x040fe20000010100 */
[C---:B------:R-:W-:Y:S01]  /*bd00*/  FADD.FTZ R87, -R55.reuse, R87 ;  /* 0x0000005737577221 */ /* 0x040fe20000010100 */
[----:B------:R-:W-:Y:S01]  /*bd10*/  FADD.FTZ R54, -R55, R54 ;  /* 0x0000003637367221 */ /* 0x000fe20000010100 */
[----:B--2---:R-:W0:Y:S01]  /*bd20*/  @!P0 LDC.64 R74, c[0x0][0x3c8] ;  /* 0x0000f200ff4a8b82 */ /* 0x004e220000000a00 */
[C---:B---3--:R-:W-:Y:S01]  /*bd30*/  FMUL.FTZ R55, R63.reuse, R29 ;  /* 0x0000001d3f377220 */ /* 0x048fe20000410000 */
[----:B------:R-:W-:Y:S01]  /*bd40*/  FMUL.FTZ R31, R63, R31 ;  /* 0x0000001f3f1f7220 */ /* 0x000fe20000410000 */
[----:B-1----:R-:W-:-:S04]  /*bd50*/  IMAD.WIDE.U32 R72, R79, 0x10, R24 ;  /* 0x000000104f487825 */ /* 0x002fc800078e0018 */
[----:B------:R-:W-:Y:S01]  /*bd60*/  FMUL.FTZ R27, R63, R27 ;  /* 0x0000001b3f1b7220 */ /* 0x000fe20000410000 */
[----:B------:R-:W-:Y:S01]  /*bd70*/  FFMA.FTZ R55, R55, R53, R0 ;  /* 0x0000003537377223 */ /* 0x000fe20000010000 */
[----:B------:R-:W1:Y:S01]  /*bd80*/  @!P0 LDC.64 R78, c[0x0][0x3c0] ;  /* 0x0000f000ff4e8b82 */ /* 0x000e620000000a00 */
[----:B------:R-:W-:-:S04]  /*bd90*/  IMAD.WIDE.U32 R70, R65, 0x10, R24 ;  /* 0x0000001041467825 */ /* 0x000fc800078e0018 */
[----:B------:R-:W-:Y:S01]  /*bda0*/  FMUL.FTZ R65, R63, R54 ;  /* 0x000000363f417220 */ /* 0x000fe20000410000 */
[----:B------:R-:W-:Y:S01]  /*bdb0*/  FFMA.FTZ R54, R31, R51, R36 ;  /* 0x000000331f367223 */ /* 0x000fe20000010024 */
[C---:B------:R-:W-:Y:S01]  /*bdc0*/  FMUL.FTZ R26, R63.reuse, R26 ;  /* 0x0000001a3f1a7220 */ /* 0x040fe20000410000 */
[C---:B------:R-:W-:Y:S01]  /*bdd0*/  FMUL.FTZ R25, R63.reuse, R88 ;  /* 0x000000583f197220 */ /* 0x040fe20000410000 */
[----:B------:R-:W-:Y:S01]  /*bde0*/  FMUL.FTZ R90, R63, R90 ;  /* 0x0000005a3f5a7220 */ /* 0x000fe20000410000 */
[----:B------:R-:W-:Y:S01]  /*bdf0*/  FFMA.FTZ R31, R27, R57, R38 ;  /* 0x000000391b1f7223 */ /* 0x000fe20000010026 */
[C---:B------:R-:W-:Y:S01]  /*be00*/  FMUL.FTZ R88, R63.reuse, R87 ;  /* 0x000000573f587220 */ /* 0x040fe20000410000 */
[----:B------:R-:W-:Y:S01]  /*be10*/  F2FP.F16.F32.PACK_AB R27, R54, R55 ;  /* 0x00000037361b723e */ /* 0x000fe200000000ff */
[----:B------:R-:W-:Y:S01]  /*be20*/  FMUL.FTZ R68, R63, R68 ;  /* 0x000000443f447220 */ /* 0x000fe20000410000 */
[----:B------:R-:W2:Y:S01]  /*be30*/  LDC.64 R54, c[0x0][0x380] ;  /* 0x0000e000ff367b82 */ /* 0x000ea20000000a00 */
[----:B------:R-:W-:Y:S01]  /*be40*/  FFMA.FTZ R24, R26, R58, R39 ;  /* 0x0000003a1a187223 */ /* 0x000fe20000010027 */
[----:B------:R-:W-:Y:S01]  /*be50*/  FFMA.FTZ R26, R90, R50, R35 ;  /* 0x000000325a1a7223 */ /* 0x000fe20000010023 */
[----:B------:R-:W-:Y:S01]  /*be60*/  FFMA.FTZ R88, R88, R42, R9 ;  /* 0x0000002a58587223 */ /* 0x000fe20000010009 */
[----:B------:R-:W-:Y:S01]  /*be70*/  FFMA.FTZ R65, R65, R43, R8 ;  /* 0x0000002b41417223 */ /* 0x000fe20000010008 */
[----:B------:R-:W-:Y:S01]  /*be80*/  FFMA.FTZ R29, R68, R56, R61 ;  /* 0x00000038441d7223 */ /* 0x000fe2000001003d */
[----:B------:R-:W-:Y:S01]  /*be90*/  FMUL.FTZ R67, R63, R86 ;  /* 0x000000563f437220 */ /* 0x000fe20000410000 */
[----:B------:R-:W-:Y:S01]  /*bea0*/  F2FP.F16.F32.PACK_AB R26, R31, R26 ;  /* 0x0000001a1f1a723e */ /* 0x000fe200000000ff */
[----:B------:R-:W-:Y:S01]  /*beb0*/  FMUL.FTZ R80, R63, R80 ;  /* 0x000000503f507220 */ /* 0x000fe20000410000 */
[----:B------:R-:W-:Y:S01]  /*bec0*/  F2FP.F16.F32.PACK_AB R31, R65, R88 ;  /* 0x00000058411f723e */ /* 0x000fe200000000ff */
[----:B------:R-:W-:Y:S01]  /*bed0*/  FMUL.FTZ R65, R63, R92 ;  /* 0x0000005c3f417220 */ /* 0x000fe20000410000 */
[----:B------:R-:W-:Y:S01]  /*bee0*/  F2FP.F16.F32.PACK_AB R24, R29, R24 ;  /* 0x000000181d18723e */ /* 0x000fe200000000ff */
        /* <DEDUP_REMOVED lines=10> */
[----:B------:R-:W-:Y:S01]  /*bf90*/  FFMA.FTZ R82, R82, R46, R5 ;  /* 0x0000002e52527223 */ /* 0x000fe20000010005 */
[----:B------:R-:W-:Y:S01]  /*bfa0*/  FFMA.FTZ R65, R29, R49, R2 ;  /* 0x000000311d417223 */ /* 0x000fe20000010002 */
[----:B-1----:R-:W-:Y:S01]  /*bfb0*/  @!P0 IMAD.WIDE R78, R33, 0x4, R78 ;  /* 0x00000004214e8825 */ /* 0x002fe200078e024e */
[----:B------:R-:W-:-:S02]  /*bfc0*/  F2FP.F16.F32.PACK_AB R25, R25, R80 ;  /* 0x000000501919723e */ /* 0x000fc400000000ff */
[----:B------:R-:W-:Y:S01]  /*bfd0*/  F2FP.F16.F32.PACK_AB R30, R77, R30 ;  /* 0x0000001e4d1e723e */ /* 0x000fe200000000ff */
[----:B0-----:R-:W-:Y:S01]  /*bfe0*/  @!P0 IMAD.WIDE R74, R33, 0x4, R74 ;  /* 0x00000004214a8825 */ /* 0x001fe200078e024a */
[----:B------:R-:W-:Y:S01]  /*bff0*/  F2FP.F16.F32.PACK_AB R29, R67, R82 ;  /* 0x00000052431d723e */ /* 0x000fe200000000ff */
[----:B------:R0:W-:Y:S01]  /*c000*/  @!P0 STG.E desc[UR8][R78.64], R76 ;  /* 0x0000004c4e008986 */ /* 0x0001e2000c101908 */
[----:B------:R-:W-:Y:S01]  /*c010*/  F2FP.F16.F32.PACK_AB R28, R65, R28 ;  /* 0x0000001c411c723e */ /* 0x000fe200000000ff */
[----:B--2---:R-:W-:Y:S02]  /*c020*/  IMAD R33, R54, 0x4, R33 ;  /* 0x0000000436217824 */ /* 0x004fe400078e0221 */
[----:B------:R0:W-:Y:S03]  /*c030*/  @!P0 STG.E desc[UR8][R74.64], R63 ;  /* 0x0000003f4a008986 */ /* 0x0001e6000c101908 */
[----:B------:R-:W-:Y:S01]  /*c040*/  ISETP.GE.AND P0, PT, R33, R55, PT ;  /* 0x000000372100720c */ /* 0x000fe20003f06270 */
[----:B------:R0:W-:Y:S04]  /*c050*/  STG.E.128 desc[UR8][R70.64], R24 ;  /* 0x0000001846007986 */ /* 0x0001e8000c101d08 */
[----:B------:R0:W-:Y:S08]  /*c060*/  STG.E.128 desc[UR8][R72.64], R28 ;  /* 0x0000001c48007986 */ /* 0x0001f0000c101d08 */
[----:B------:R-:W-:Y:S05]  /*c070*/  @!P0 BRA `(.L_x_3485) ;  /* 0xffffff4c000c8947 */ /* 0x000fea000383ffff */
[----:B------:R-:W-:Y:S05]  /*c080*/  BSYNC B0 ;  /* 0x0000000000007941 */ /* 0x000fea0003800000 */
.L_x_3320:
[----:B------:R-:W-:Y:S05]  /*c090*/  EXIT ;  /* 0x000000000000794d */ /* 0x000fea0003800000 */
.L_x_3484:
[----:B------:R-:W-:Y:S01]  /*c0a0*/  HFMA2 R75, -RZ, RZ, 0, 5.9604644775390625e-08 ;  /* 0x00000001ff4b7431 */ /* 0x000fe200000001ff */
[----:B------:R-:W-:Y:S01]  /*c0b0*/  BSSY B1, `(.L_x_3486) ;  /* 0x0000007000017945 */ /* 0x000fe20003800000 */
[----:B------:R-:W-:Y:S01]  /*c0c0*/  MOV R78, R27 ;  /* 0x0000001b004e7202 */ /* 0x000fe20000000f00 */
[----:B------:R-:W-:Y:S01]  /*c0d0*/  IMAD.MOV.U32 R80, RZ, RZ, 0x1f ;  /* 0x0000001fff507424 */ /* 0x000fe200078e00ff */
[----:B------:R-:W-:-:S07]  /*c0e0*/  MOV R55, 0xffffffff ;  /* 0xffffffff00377802 */ /* 0x000fce0000000f00 */
[----:B------:R-:W-:Y:S05]  /*c0f0*/  WARPSYNC.COLLECTIVE R55, `(.L_x_3487) ;  /* 0x0000000037087348 */ /* 0x000fea0003c00000 */
[----:B------:R0:W1:Y:S02]  /*c100*/  SHFL.BFLY P1, R31, R78, R75, R80 ;  /* 0x0c00004b4e1f7389 */ /* 0x0000640000020050 */
[----:B01----:R-:W-:Y:S05]  /*c110*/  ENDCOLLECTIVE ;  /* 0x000000000000791b */ /* 0x003fea0003800000 */
.L_x_3487:
[----:B------:R-:W-:Y:S05]  /*c120*/  BSYNC B1 ;  /* 0x0000000000017941 */ /* 0x000fea0003800000 */
.L_x_3486:
[----:B------:R-:W-:Y:S01]  /*c130*/  MOV R24, R31 ;  /* 0x0000001f00187202 */ /* 0x000fe20000000f00 */
[----:B------:R-:W-:Y:S01]  /*c140*/  HFMA2 R75, -RZ, RZ, 0, 1.1920928955078125e-07 ;  /* 0x00000002ff4b7431 */ /* 0x000fe200000001ff */
[----:B------:R-:W-:Y:S01]  /*c150*/  MOV R80, 0x1f ;  /* 0x0000001f00507802 */ /* 0x000fe20000000f00 */
[----:B------:R-:W-:Y:S02]  /*c160*/  IMAD.MOV.U32 R55, RZ, RZ, -0x1 ;  /* 0xffffffffff377424 */ /* 0x000fe400078e00ff */
[----:B------:R-:W-:-:S04]  /*c170*/  FADD.FTZ R26, R27, R24 ;  /* 0x000000181b1a7221 */ /* 0x000fc80000010000 */
[----:B------:R-:W-:-:S07]  /*c180*/  IMAD.MOV.U32 R78, RZ, RZ, R26 ;  /* 0x000000ffff4e7224 */ /* 0x000fce00078e001a */
[----:B------:R-:W-:Y:S05]  /*c190*/  WARPSYNC.COLLECTIVE R55, `(.L_x_3488) ;  /* 0x0000000037087348 */ /* 0x000fea0003c00000 */
[----:B------:R0:W1:Y:S02]  /*c1a0*/  SHFL.BFLY P1, R31, R78, R75, R80 ;  /* 0x0c00004b4e1f7389 */ /* 0x0000640000020050 */
[----:B01----:R-:W-:Y:S05]  /*c1b0*/  ENDCOLLECTIVE ;  /* 0x000000000000791b */ /* 0x003fea0003800000 */
.L_x_3488:
[----:B------:R-:W-:Y:S01]  /*c1c0*/  IMAD.MOV.U32 R75, RZ, RZ, 0x4 ;  /* 0x00000004ff4b7424 */ /* 0x000fe200078e00ff */
[----:B------:R-:W-:-:S05]  /*c1d0*/  MOV R25, R31 ;  /* 0x0000001f00197202 */ /* 0x000fca0000000f00 */
[----:B------:R-:W-:-:S05]  /*c1e0*/  FADD.FTZ R28, R26, R25 ;  /* 0x000000191a1c7221 */ /* 0x000fca0000010000 */
[----:B------:R-:W-:-:S07]  /*c1f0*/  MOV R78, R28 ;  /* 0x0000001c004e7202 */ /* 0x000fce0000000f00 */
[----:B------:R-:W-:Y:S05]  /*c200*/  WARPSYNC.COLLECTIVE R55, `(.L_x_3489) ;  /* 0x0000000037087348 */ /* 0x000fea0003c00000 */
[----:B------:R0:W1:Y:S02]  /*c210*/  SHFL.BFLY P1, R31, R78, R75, R80 ;  /* 0x0c00004b4e1f7389 */ /* 0x0000640000020050 */
[----:B01----:R-:W-:Y:S05]  /*c220*/  ENDCOLLECTIVE ;  /* 0x000000000000791b */ /* 0x003fea0003800000 */
.L_x_3489:
        /* <DEDUP_REMOVED lines=8> */
.L_x_3490:
[----:B------:R-:W-:Y:S01]  /*c2b0*/  IMAD.MOV.U32 R75, RZ, RZ, 0x10 ;  /* 0x00000010ff4b7424 */ /* 0x000fe200078e00ff */
[----:B------:R-:W-:-:S05]  /*c2c0*/  MOV R24, R31 ;  /* 0x0000001f00187202 */ /* 0x000fca0000000f00 */
[----:B------:R-:W-:-:S05]  /*c2d0*/  FADD.FTZ R30, R29, R24 ;  /* 0x000000181d1e7221 */ /* 0x000fca0000010000 */
[----:B------:R-:W-:-:S07]  /*c2e0*/  MOV R78, R30 ;  /* 0x0000001e004e7202 */ /* 0x000fce0000000f00 */
[----:B------:R-:W-:Y:S05]  /*c2f0*/  WARPSYNC.COLLECTIVE R55, `(.L_x_3491) ;  /* 0x0000000037087348 */ /* 0x000fea0003c00000 */
[----:B------:R0:W1:Y:S02]  /*c300*/  SHFL.BFLY P1, R31, R78, R75, R80 ;  /* 0x0c00004b4e1f7389 */ /* 0x0000640000020050 */
[----:B01----:R-:W-:Y:S05]  /*c310*/  ENDCOLLECTIVE ;  /* 0x000000000000791b */ /* 0x003fea0003800000 */
.L_x_3491:
[----:B------:R-:W-:Y:S02]  /*c320*/  HFMA2 R75, -RZ, RZ, 0, 5.9604644775390625e-08 ;  /* 0x00000001ff4b7431 */ /* 0x000fe400000001ff */
        /* <DEDUP_REMOVED lines=38> */
.L_x_3492:
[----:B------:R-:W-:Y:S02]  /*c590*/  HFMA2 R75, -RZ, RZ, 0, 1.1920928955078125e-07 ;  /* 0x00000002ff4b7431 */ /* 0x000fe400000001ff */
[----:B------:R-:W-:-:S04]  /*c5a0*/  IMAD.MOV.U32 R27, RZ, RZ, R31 ;  /* 0x000000ffff1b7224 */ /* 0x000fc800078e001f */
[----:B------:R-:W-:-:S05]  /*c5b0*/  FADD.FTZ R27, R24, R27 ;  /* 0x0000001b181b7221 */ /* 0x000fca0000010000 */
[----:B------:R-:W-:-:S07]  /*c5c0*/  MOV R78, R27 ;  /* 0x0000001b004e7202 */ /* 0x000fce0000000f00 */
[----:B------:R-:W-:Y:S05]  /*c5d0*/  WARPSYNC.COLLECTIVE R55, `(.L_x_3493) ;  /* 0x0000000037087348 */ /* 0x000fea0003c00000 */
[----:B------:R0:W1:Y:S02]  /*c5e0*/  SHFL.BFLY P1, R31, R78, R75, R80 ;  /* 0x0c00004b4e1f7389 */ /* 0x0000640000020050 */
[----:B01----:R-:W-:Y:S05]  /*c5f0*/  ENDCOLLECTIVE ;  /* 0x000000000000791b */ /* 0x003fea0003800000 */
.L_x_3493:
[----:B------:R-:W-:Y:S02]  /*c600*/  HFMA2 R75, -RZ, RZ, 0, 2.384185791015625e-07 ;  /* 0x00000004ff4b7431 */ /* 0x000fe400000001ff */
[----:B------:R-:W-:-:S04]  /*c610*/  IMAD.MOV.U32 R26, RZ, RZ, R31 ;  /* 0x000000ffff1a7224 */ /* 0x000fc800078e001f */
[----:B------:R-:W-:-:S05]  /*c620*/  FADD.FTZ R26, R27, R26 ;  /* 0x0000001a1b1a7221 */ /* 0x000fca0000010000 */
[----:B------:R-:W-:-:S07]  /*c630*/  MOV R78, R26 ;  /* 0x0000001a004e7202 */ /* 0x000fce0000000f00 */
[----:B------:R-:W-:Y:S05]  /*c640*/  WARPSYNC.COLLECTIVE R55, `(.L_x_3494) ;  /* 0x0000000037087348 */ /* 0x000fea0003c00000 */
[----:B------:R0:W1:Y:S02]  /*c650*/  SHFL.BFLY P1, R31, R78, R75, R80 ;  /* 0x0c00004b4e1f7389 */ /* 0x0000640000020050 */
[----:B01----:R-:W-:Y:S05]  /*c660*/  ENDCOLLECTIVE ;  /* 0x000000000000791b */ /* 0x003fea0003800000 */
.L_x_3494:
[----:B------:R-:W-:Y:S02]  /*c670*/  HFMA2 R75, -RZ, RZ, 0, 4.76837158203125e-07 ;  /* 0x00000008ff4b7431 */ /* 0x000fe400000001ff */
[----:B------:R-:W-:-:S04]  /*c680*/  IMAD.MOV.U32 R29, RZ, RZ, R31 ;  /* 0x000000ffff1d7224 */ /* 0x000fc800078e001f */
[----:B------:R-:W-:-:S05]  /*c690*/  FADD.FTZ R29, R26, R29 ;  /* 0x0000001d1a1d7221 */ /* 0x000fca0000010000 */
[----:B------:R-:W-:-:S07]  /*c6a0*/  MOV R78, R29 ;  /* 0x0000001d004e7202 */ /* 0x000fce0000000f00 */
[----:B------:R-:W-:Y:S05]  /*c6b0*/  WARPSYNC.COLLECTIVE R55, `(.L_x_3495) ;  /* 0x0000000037087348 */ /* 0x000fea0003c00000 */
[----:B------:R0:W1:Y:S02]  /*c6c0*/  SHFL.BFLY P1, R31, R78, R75, R80 ;  /* 0x0c00004b4e1f7389 */ /* 0x0000640000020050 */
[----:B01----:R-:W-:Y:S05]  /*c6d0*/  ENDCOLLECTIVE ;  /* 0x000000000000791b */ /* 0x003fea0003800000 */
.L_x_3495:
[----:B------:R-:W-:Y:S02]  /*c6e0*/  HFMA2 R75, -RZ, RZ, 0, 9.5367431640625e-07 ;  /* 0x00000010ff4b7431 */ /* 0x000fe400000001ff */
[----:B------:R-:W-:-:S04]  /*c6f0*/  IMAD.MOV.U32 R28, RZ, RZ, R31 ;  /* 0x000000ffff1c7224 */ /* 0x000fc800078e001f */
[----:B------:R-:W-:-:S05]  /*c700*/  FADD.FTZ R28, R29, R28 ;  /* 0x0000001c1d1c7221 */ /* 0x000fca0000010000 */
[----:B------:R-:W-:-:S07]  /*c710*/  MOV R78, R28 ;  /* 0x0000001c004e7202 */ /* 0x000fce0000000f00 */
[----:B------:R-:W-:Y:S05]  /*c720*/  WARPSYNC.COLLECTIVE R55, `(.L_x_3496) ;  /* 0x0000000037087348 */ /* 0x000fea0003c00000 */
[----:B------:R0:W1:Y:S02]  /*c730*/  SHFL.BFLY P1, R31, R78, R75, R80 ;  /* 0x0c00004b4e1f7389 */ /* 0x0000640000020050 */
[----:B01----:R-:W-:Y:S05]  /*c740*/  ENDCOLLECTIVE ;  /* 0x000000000000791b */ /* 0x003fea0003800000 */
.L_x_3496:
[----:B------:R-:W-:Y:S05]  /*c750*/  BRA `(.L_x_3497) ;  /* 0xfffffff400087947 */ /* 0x000fea000383ffff */
.L_x_3498:
        /* <DEDUP_REMOVED lines=10> */
.L_x_20250:


//--------------------- .text._ZN10layer_norm13ln_fwd_kernelINS_13Kernel_traitsI6__halfS2_S2_S2_fjLj512ELj1ELj4ELj1ELj16ENS_18Kernel_traits_baseILj512ES2_S2_S2_S2_fjLj128EEEEELb1ELb1ELb1ELb0EEEvNS_9FwdParamsE --------------------------
	.section	.text._ZN10layer_norm13ln_fwd_kernelINS_13Kernel_traitsI6__halfS2_S2_S2_fjLj512ELj1ELj4ELj1ELj16ENS_18Kernel_traits_baseILj512ES2_S2_S2_S2_fjLj128EEEEELb1ELb1ELb1ELb0EEEvNS_9FwdParamsE,"ax",@progbits
	.align	128
        .global         _ZN10layer_norm13ln_fwd_kernelINS_13Kernel_traitsI6__halfS2_S2_S2_fjLj512ELj1ELj4ELj1ELj16ENS_18Kernel_traits_baseILj512ES2_S2_S2_S2_fjLj128EEEEELb1ELb1ELb1ELb0EEEvNS_9FwdParamsE
        .type           _ZN10layer_norm13ln_fwd_kernelINS_13Kernel_traitsI6__halfS2_S2_S2_fjLj512ELj1ELj4ELj1ELj16ENS_18Kernel_traits_baseILj512ES2_S2_S2_S2_fjLj128EEEEELb1ELb1ELb1ELb0EEEvNS_9FwdParamsE,@function
        .size           _ZN10layer_norm13ln_fwd_kernelINS_13Kernel_traitsI6__halfS2_S2_S2_fjLj512ELj1ELj4ELj1ELj16ENS_18Kernel_traits_baseILj512ES2_S2_S2_S2_fjLj128EEEEELb1ELb1ELb1ELb0EEEvNS_9FwdParamsE,(.L_x_20251 - _ZN10layer_norm13ln_fwd_kernelINS_13Kernel_traitsI6__halfS2_S2_S2_fjLj512ELj1ELj4ELj1ELj16ENS_18Kernel_traits_baseILj512ES2_S2_S2_S2_fjLj128EEEEELb1ELb1ELb1ELb0EEEvNS_9FwdParamsE)
        .other          _ZN10layer_norm13ln_fwd_kernelINS_13Kernel_traitsI6__halfS2_S2_S2_fjLj512ELj1ELj4ELj1ELj16ENS_18Kernel_traits_baseILj512ES2_S2_S2_S2_fjLj128EEEEELb1ELb1ELb1ELb0EEEvNS_9FwdParamsE,@"STO_CUDA_ENTRY STV_DEFAULT"
_ZN10layer_norm13ln_fwd_kernelINS_13Kernel_traitsI6__halfS2_S2_S2_fjLj512ELj1ELj4ELj1ELj16ENS_18Kernel_traits_baseILj512ES2_S2_S2_S2_fjLj128EEEEELb1ELb1ELb1ELb0EEEvNS_9FwdParamsE:
.text._ZN10layer_norm13ln_fwd_kernelINS_13Kernel_traitsI6__halfS2_S2_S2_fjLj512ELj1ELj4ELj1ELj16ENS_18Kernel_traits_baseILj512ES2_S2_S2_S2_fjLj128EEEEELb1ELb1ELb1ELb0EEEvNS_9FwdParamsE:
        /* <DEDUP_REMOVED lines=9> */
[----:B0-----:R-:W-:-:S02]  /*0090*/  ISETP.NE.AND P0, PT, RZ, UR4, PT ;  /* 0x00000004ff007c0c */ /* 0x001fc4000bf05270 */
[----:B--2---:R-:W-:Y:S01]  /*00a0*/  MOV R2, UR6 ;  /* 0x0000000600027c02 */ /* 0x004fe20008000f00 */
        /* <DEDUP_REMOVED lines=8> */
[----:B------:R-:W1:Y:S02]  /*0130*/  S2UR UR5, SR_CTAID.X ;  /* 0x00000000000579c3 */ /* 0x000e640000002500 */
[----:B------:R-:W-:-:S06]  /*0140*/  UISETP.NE.AND.EX UP0, UPT, UR11, URZ, UPT, UP0 ;  /* 0x000000ff0b00728c */ /* 0x000fcc000bf05300 */
[----:B------:R-:W5:Y:S01]  /*0150*/  LDC R9, c[0x0][0x360] ;  /* 0x0000d800ff097b82 */ /* 0x000f620000000800 */
[----:B-1----:R-:W-:Y:S02]  /*0160*/  USHF.L.U32 UR4, UR5, 0x2, URZ ;  /* 0x0000000205047899 */ /* 0x002fe400080006ff */
[----:B-----5:R-:W-:Y:S01]  /*0170*/  IMAD R6, R9, UR5, R8 ;  /* 0x0000000509067c24 */ /* 0x020fe2000f8e0208 */
[----:B--2---:R-:W-:Y:S02]  /*0180*/  @P0 R2UR UR6, R2 ;  /* 0x00000000020602ca */ /* 0x004fe400000e0000 */
[----:B------:R-:W-:Y:S02]  /*0190*/  @P0 R2UR UR7, R3 ;  /* 0x00000000030702ca */ /* 0x000fe400000e0000 */
[----:B------:R-:W-:Y:S02]  /*01a0*/  SHF.R.S32.HI R2, RZ, 0x1f, R13 ;  /* 0x0000001fff027819 */ /* 0x000fe4000001140d */
[----:B0-----:R-:W-:-:S02]  /*01b0*/  @P0 IADD3 R0, P1, PT, R4, R7, RZ ;  /* 0x0000000704000210 */ /* 0x001fc40007f3e0ff */
[----:B------:R-:W-:Y:S02]  /*01c0*/  LOP3.LUT R7, R8, 0x1f, RZ, 0xc0, !PT ;  /* 0x0000001f08077812 */ /* 0x000fe400078ec0ff */
[----:B------:R-:W-:Y:S01]  /*01d0*/  LEA.HI R2, R2, R13, RZ, 0x3 ;  /* 0x0000000d02027211 */ /* 0x000fe200078f18ff */
[----:B------:R-:W-:Y:S01]  /*01e0*/  @P0 IMAD.X R11, RZ, RZ, R5, P1 ;  /* 0x000000ffff0b0224 */ /* 0x000fe200008e0605 */
[----:B------:R-:W-:Y:S01]  /*01f0*/  MOV R21, R7 ;  /* 0x0000000700157202 */ /* 0x000fe20000000f00 */
[----:B------:R-:W-:Y:S01]  /*0200*/  UIADD3 UR15, UPT, UPT, UR6, -0x61c88647, URZ ;  /* 0x9e3779b9060f7890 */ /* 0x000fe2000fffe0ff */
[----:B------:R-:W-:Y:S01]  /*0210*/  SHF.R.U32.HI R4, RZ, 0x5, R8 ;  /* 0x00000005ff047819 */ /* 0x000fe20000011608 */
[----:B------:R-:W-:Y:S01]  /*0220*/  UIADD3 UR16, UPT, UPT, UR7, -0x4498517b, URZ ;  /* 0xbb67ae8507107890 */ /* 0x000fe2000fffe0ff */
[----:B------:R-:W-:Y:S01]  /*0230*/  LOP3.LUT R3, R21, 0x1f, RZ, 0x3c, !PT ;  /* 0x0000001f15037812 */ /* 0x000fe200078e3cff */
[----:B------:R-:W-:Y:S01]  /*0240*/  UIADD3 UR17, UPT, UPT, UR6, 0x3c6ef372, URZ ;  /* 0x3c6ef37206117890 */ /* 0x000fe2000fffe0ff */
[----:B------:R-:W-:Y:S01]  /*0250*/  LOP3.LUT R4, R4, UR4, RZ, 0xfc, !PT ;  /* 0x0000000404047c12 */ /* 0x000fe2000f8efcff */
[----:B------:R-:W-:Y:S01]  /*0260*/  UIADD3 UR18, UPT, UPT, UR7, 0x76cf5d0a, URZ ;  /* 0x76cf5d0a07127890 */ /* 0x000fe2000fffe0ff */
[----:B------:R-:W-:Y:S01]  /*0270*/  LEA.HI.SX32 R5, R2, R3, 0x1d ;  /* 0x0000000302057211 */ /* 0x000fe200078feaff */
[----:B------:R-:W-:Y:S01]  /*0280*/  UIADD3 UR19, UPT, UPT, UR6, -0x255992d5, URZ ;  /* 0xdaa66d2b06137890 */ /* 0x000fe2000fffe0ff */
[--C-:B------:R-:W-:Y:S01]  /*0290*/  SHF.R.U64 R3, R0, 0x2, R11.reuse ;  /* 0x0000000200037819 */ /* 0x100fe2000000120b */
[----:B------:R-:W-:Y:S01]  /*02a0*/  UIADD3 UR20, UPT, UPT, UR7, 0x32370b8f, URZ ;  /* 0x32370b8f07147890 */ /* 0x000fe2000fffe0ff */
[----:B------:R-:W-:Y:S01]  /*02b0*/  SHF.R.U32.HI R2, RZ, 0x2, R11 ;  /* 0x00000002ff027819 */ /* 0x000fe2000001160b */
[----:B------:R-:W-:-:S02]  /*02c0*/  UIADD3 UR21, UPT, UPT, UR6, 0x78dde6e4, URZ ;  /* 0x78dde6e406157890 */ /* 0x000fc4000fffe0ff */
[----:B------:R-:W-:Y:S02]  /*02d0*/  UIADD3 UR22, UPT, UPT, UR7, -0x126145ec, URZ ;  /* 0xed9eba1407167890 */ /* 0x000fe4000fffe0ff */
[----:B------:R-:W-:Y:S02]  /*02e0*/  UIADD3 UR23, UPT, UPT, UR6, 0x1715609d, URZ ;  /* 0x1715609d06177890 */ /* 0x000fe4000fffe0ff */
[----:B------:R-:W-:Y:S02]  /*02f0*/  UIADD3 UR24, UPT, UPT, UR7, -0x56f99767, URZ ;  /* 0xa906689907187890 */ /* 0x000fe4000fffe0ff */
[----:B------:R-:W-:Y:S02]  /*0300*/  UIADD3 UR25, UPT, UPT, UR6, -0x4ab325aa, URZ ;  /* 0xb54cda5606197890 */ /* 0x000fe4000fffe0ff */
[----:B------:R-:W-:Y:S02]  /*0310*/  UIADD3 UR26, UPT, UPT, UR7, 0x646e171e, URZ ;  /* 0x646e171e071a7890 */ /* 0x000fe4000fffe0ff */
[----:B------:R-:W-:-:S02]  /*0320*/  UIADD3 UR27, UPT, UPT, UR6, 0x5384540f, URZ ;  /* 0x5384540f061b7890 */ /* 0x000fc4000fffe0ff */
        /* <DEDUP_REMOVED lines=20> */
.L_x_3502:
[----:B------:R-:W-:Y:S05]  /*0470*/  BSYNC.RECONVERGENT B1 ;  /* 0x0000000000017941 */ /* 0x000fea0003800200 */
.L_x_3501:
        /* <DEDUP_REMOVED lines=11> */
.L_x_3500:
        /* <DEDUP_REMOVED lines=20> */
.L_x_3503:
[----:B------:R-:W-:Y:S05]  /*0670*/  BSYNC.RECONVERGENT B0 ;  /* 0x0000000000007941 */ /* 0x000fea0003800200 */
.L_x_3499:
[----:B------:R-:W1:Y:S02]  /*0680*/  LDCU UR4, c[0x0][0x384] ;  /* 0x00007080ff0477ac */ /* 0x000e640008000800 */
[----:B-1----:R-:W-:-:S13]  /*0690*/  ISETP.GE.AND P0, PT, R4, UR4, PT ;  /* 0x0000000404007c0c */ /* 0x002fda000bf06270 */
[----:B------:R-:W-:Y:S05]  /*06a0*/  @P0 EXIT ;  /* 0x000000000000094d */ /* 0x000fea0003800000 */
[----:B0-----:R-:W-:Y:S01]  /*06b0*/  IMAD.HI.U32 R9, R6, -0x326172a9, RZ ;  /* 0xcd9e8d5706097827 */ /* 0x001fe200078e00ff */
[----:B------:R-:W-:Y:S01]  /*06c0*/  BSSY B0, `(.L_x_3504) ;  /* 0x0000cb6000007945 */ /* 0x000fe20003800000 */
[----:B------:R-:W-:Y:S01]  /*06d0*/  LOP3.LUT R75, R0, 0x3, RZ, 0xc0, !PT ;  /* 0x00000003004b7812 */ /* 0x000fe200078ec0ff */
[----:B------:R-:W0:Y:S01]  /*06e0*/  LDCU UR10, c[0x0][0x404] ;  /* 0x00008080ff0a77ac */ /* 0x000e220008000800 */
[C---:B------:R-:W-:Y:S01]  /*06f0*/  IMAD.HI.U32 R8, R3.reuse, -0x2daee0ad, RZ ;  /* 0xd2511f5303087827 */ /* 0x040fe200078e00ff */
[----:B------:R-:W-:Y:S02]  /*0700*/  LOP3.LUT R9, R2, UR6, R9, 0x96, !PT ;  /* 0x0000000602097c12 */ /* 0x000fe4000f8e9609 */
[----:B------:R-:W-:Y:S01]  /*0710*/  MOV R0, RZ ;  /* 0x000000ff00007202 */ /* 0x000fe20000000f00 */
[----:B------:R-:W-:Y:S01]  /*0720*/  IMAD R11, R6, -0x326172a9, RZ ;  /* 0xcd9e8d57060b7824 */ /* 0x000fe200078e02ff */
[----:B------:R-:W-:Y:S01]  /*0730*/  LOP3.LUT R8, R8, UR7, RZ, 0x3c, !PT ;  /* 0x0000000708087c12 */ /* 0x000fe2000f8e3cff */
[----:B------:R-:W-:Y:S01]  /*0740*/  IMAD R13, R3, -0x2daee0ad, RZ ;  /* 0xd2511f53030d7824 */ /* 0x000fe200078e02ff */
[----:B------:R-:W1:Y:S01]  /*0750*/  LDCU.U8 UR11, c[0x0][0x410] ;  /* 0x00008200ff0b77ac */ /* 0x000e620008000000 */
[----:B------:R-:W-:Y:S01]  /*0760*/  IMAD.HI.U32 R12, R9, -0x2daee0ad, RZ ;  /* 0xd2511f53090c7827 */ /* 0x000fe200078e00ff */
[----:B------:R-:W2:Y:S03]  /*0770*/  LDCU UR14, c[0x0][0x448] ;  /* 0x00008900ff0e77ac */ /* 0x000ea60008000800 */
[C---:B------:R-:W-:Y:S01]  /*0780*/  IMAD.HI.U32 R10, R8.reuse, -0x326172a9, RZ ;  /* 0xcd9e8d57080a7827 */ /* 0x040fe200078e00ff */
[----:B------:R-:W-:Y:S01]  /*0790*/  LOP3.LUT R12, R13, UR16, R12, 0x96, !PT ;  /* 0x000000100d0c7c12 */ /* 0x000fe2000f8e960c */
[----:B------:R-:W3:Y:S02]  /*07a0*/  LDCU.64 UR12, c[0x0][0x408] ;  /* 0x00008100ff0c77ac */ /* 0x000ee40008000a00 */
[----:B------:R-:W-:Y:S01]  /*07b0*/  IMAD R14, R9, -0x2daee0ad, RZ ;  /* 0xd2511f53090e7824 */ /* 0x000fe200078e02ff */
[----:B------:R-:W-:Y:S01]  /*07c0*/  LOP3.LUT R10, R11, UR15, R10, 0x96, !PT ;  /* 0x0000000f0b0a7c12 */ /* 0x000fe2000f8e960a */
[----:B------:R-:W-:Y:S01]  /*07d0*/  IMAD R11, R8, -0x326172a9, RZ ;  /* 0xcd9e8d57080b7824 */ /* 0x000fe200078e02ff */
[----:B------:R-:W4:Y:S01]  /*07e0*/  LDCU.64 UR4, c[0x0][0x3a0] ;  /* 0x00007400ff0477ac */ /* 0x000f220008000a00 */
        /* <DEDUP_REMOVED lines=47> */
[----:B01234-:R-:W-:-:S07]  /*0ae0*/  IMAD R64, R10, -0x326172a9, RZ ;  /* 0xcd9e8d570a407824 */ /* 0x01ffce00078e02ff */
.L_x_3746:
[----:B0-----:R-:W0:Y:S08]  /*0af0*/  LDC.64 R48, c[0x0][0x3f0] ;  /* 0x0000fc00ff307b82 */ /* 0x001e300000000a00 */
[----:B------:R-:W1:Y:S01]  /*0b00*/  LDC R73, c[0x0][0x388] ;  /* 0x0000e200ff497b82 */ /* 0x000e620000000800 */
[----:B0-----:R-:W-:-:S07]  /*0b10*/  IMAD.WIDE R50, R4, 0x4, R48 ;  /* 0x0000000404327825 */ /* 0x001fce00078e0230 */
[----:B------:R-:W0:Y:S01]  /*0b20*/  LDC.64 R48, c[0x0][0x3f8] ;  /* 0x0000fe00ff307b82 */ /* 0x000e220000000a00 */
[----:B------:R-:W2:Y:S01]  /*0b30*/  LDG.E R77, desc[UR8][R50.64] ;  /* 0x00000008324d7981 */ /* 0x000ea2000c1e1900 */
[----:B0-----:R-:W-:-:S05]  /*0b40*/  IMAD.WIDE R48, R4, 0x4, R48 ;  /* 0x0000000404307825 */ /* 0x001fca00078e0230 */
[----:B-----5:R0:W5:Y:S01]  /*0b50*/  LDG.E R72, desc[UR8][R48.64] ;  /* 0x0000000830487981 */ /* 0x020162000c1e1900 */
        /* <DEDUP_REMOVED lines=19> */
.L_x_3508:
[----:B------:R-:W-:Y:S05]  /*0c90*/  BSYNC.RECONVERGENT B2 ;  /* 0x0000000000027941 */ /* 0x000fea0003800200 */
.L_x_3507:
        /* <DEDUP_REMOVED lines=8> */
[----:B------:R-:W-:Y:S01]  /*0d20*/  @!P0 IMAD.MOV.U32 R12, RZ, RZ, R78 ;  /* 0x000000ffff0c8224 */ /* 0x000fe200078e004e */
[----:B------:R-:W-:Y:S01]  /*0d30*/  @!P0 MOV R48, R75 ;  /* 0x0000004b00308202 */ /* 0x000fe20000000f00 */
[----:B--2---:R-:W-:Y:S01]  /*0d40*/  @!P0 HADD2.F32 R8, -RZ, R16.H0_H0 ;  /* 0x20000010ff088230 */ /* 0x004fe20000004100 */
        /* <DEDUP_REMOVED lines=17> */
.L_x_3514:
        /* <DEDUP_REMOVED lines=13> */
.L_x_3516:
[----:B------:R-:W-:Y:S05]  /*0f30*/  BSYNC.RECONVERGENT B4 ;  /* 0x0000000000047941 */ /* 0x000fea0003800200 */
.L_x_3515:
        /* <DEDUP_REMOVED lines=42> */
.L_x_3513:
[----:B------:R-:W-:Y:S05]  /*11e0*/  BSYNC.RECONVERGENT B3 ;  /* 0x0000000000037941 */ /* 0x000fea0003800200 */
.L_x_3512:
[----:B------:R-:W-:Y:S01]  /*11f0*/  I2FP.F32.U32 R8, R8 ;  /* 0x0000000800087245 */ /* 0x000fe20000201000 */
[----:B------:R-:W-:Y:S02]  /*1200*/  HFMA2 R49, -RZ, RZ, 0.1171875, 0 ;  /* 0x2f800000ff317431 */ /* 0x000fe400000001ff */
[----:B-----5:R-:W-:Y:S02]  /*1210*/  HADD2.F32 R9, -RZ, R20.H0_H0 ;  /* 0x20000014ff097230 */ /* 0x020fe40000004100 */
[----:B------:R-:W-:Y:S02]  /*1220*/  HADD2.F32 R51, -RZ, R16.H0_H0 ;  /* 0x20000010ff337230 */ /* 0x000fe40000004100 */
[----:B------:R-:W-:Y:S01]  /*1230*/  FFMA.FTZ R8, R8, R49, 1.1641532182693481445e-10 ;  /* 0x2f00000008087423 */ /* 0x000fe20000010031 */
[----:B------:R-:W-:Y:S01]  /*1240*/  FMUL.FTZ R9, R9, UR13 ;  /* 0x0000000d09097c20 */ /* 0x000fe20008410000 */
[----:B------:R-:W-:-:S03]  /*1250*/  HADD2.F32 R49, -RZ, R36.H0_H0 ;  /* 0x20000024ff317230 */ /* 0x000fc60000004100 */
[----:B------:R-:W-:Y:S01]  /*1260*/  FMUL.FTZ R9, R9, UR12 ;  /* 0x0000000c09097c20 */ /* 0x000fe20008410000 */
[----:B------:R-:W-:-:S04]  /*1270*/  FSETP.GTU.FTZ.AND P3, PT, R8, UR10, PT ;  /* 0x0000000a08007c0b */ /* 0x000fc8000bf7c000 */
[----:B------:R-:W-:Y:S02]  /*1280*/  FSEL R8, R9, RZ, !P3 ;  /* 0x000000ff09087208 */ /* 0x000fe40005800000 */
[----:B------:R-:W-:-:S03]  /*1290*/  SEL R9, RZ, 0x1, P3 ;  /* 0x00000001ff097807 */ /* 0x000fc60001800000 */
[----:B------:R-:W-:-:S07]  /*12a0*/  FFMA.FTZ R8, R8, R49, R51 ;  /* 0x0000003108087223 */ /* 0x000fce0000010033 */
.L_x_3511:
[----:B------:R-:W-:Y:S05]  /*12b0*/  BSYNC.RECONVERGENT B2 ;  /* 0x0000000000027941 */ /* 0x000fea0003800200 */
.L_x_3510:
        /* <DEDUP_REMOVED lines=22> */
.L_x_3521:
        /* <DEDUP_REMOVED lines=13> */
.L_x_3523:
[----:B------:R-:W-:Y:S05]  /*14f0*/  BSYNC.RECONVERGENT B4 ;  /* 0x0000000000047941 */ /* 0x000fea0003800200 */
.L_x_3522:
        /* <DEDUP_REMOVED lines=42> */
.L_x_3520:
[----:B------:R-:W-:Y:S05]  /*17a0*/  BSYNC.RECONVERGENT B3 ;  /* 0x0000000000037941 */ /* 0x000fea0003800200 */
.L_x_3519:
[----:B------:R-:W-:Y:S01]  /*17b0*/  I2FP.F32.U32 R10, R10 ;  /* 0x0000000a000a7245 */ /* 0x000fe20000201000 */
[----:B------:R-:W-:Y:S02]  /*17c0*/  HFMA2 R51, -RZ, RZ, 0.1171875, 0 ;  /* 0x2f800000ff337431 */ /* 0x000fe400000001ff */
[----:B-----5:R-:W-:Y:S02]  /*17d0*/  HADD2.F32 R11, -RZ, R20.H1_H1 ;  /* 0x30000014ff0b7230 */ /* 0x020fe40000004100 */
[----:B------:R-:W-:Y:S02]  /*17e0*/  HADD2.F32 R75, -RZ, R16.H1_H1 ;  /* 0x30000010ff4b7230 */ /* 0x000fe40000004100 */
[----:B------:R-:W-:Y:S01]  /*17f0*/  FFMA.FTZ R10, R10, R51, 1.1641532182693481445e-10 ;  /* 0x2f0000000a0a7423 */ /* 0x000fe20000010033 */
[----:B------:R-:W-:Y:S01]  /*1800*/  FMUL.FTZ R11, R11, UR13 ;  /* 0x0000000d0b0b7c20 */ /* 0x000fe20008410000 */
[----:B------:R-:W-:-:S03]  /*1810*/  HADD2.F32 R51, -RZ, R36.H1_H1 ;  /* 0x30000024ff337230 */ /* 0x000fc60000004100 */
[----:B------:R-:W-:Y:S01]  /*1820*/  FMUL.FTZ R11, R11, UR12 ;  /* 0x0000000c0b0b7c20 */ /* 0x000fe20008410000 */
[----:B------:R-:W-:-:S04]  /*1830*/  FSETP.GTU.FTZ.AND P3, PT, R10, UR10, PT ;  /* 0x0000000a0a007c0b */ /* 0x000fc8000bf7c000 */
[----:B------:R-:W-:Y:S02]  /*1840*/  FSEL R10, R11, RZ, !P3 ;  /* 0x000000ff0b0a7208 */ /* 0x000fe40005800000 */
[----:B------:R-:W-:-:S03]  /*1850*/  SEL R11, RZ, 0x1, P3 ;  /* 0x00000001ff0b7807 */ /* 0x000fc60001800000 */
[----:B------:R-:W-:-:S07]  /*1860*/  FFMA.FTZ R10, R10, R51, R75 ;  /* 0x000000330a0a7223 */ /* 0x000fce000001004b */
.L_x_3518:
[----:B------:R-:W-:Y:S05]  /*1870*/  BSYNC.RECONVERGENT B2 ;  /* 0x0000000000027941 */ /* 0x000fea0003800200 */
.L_x_3517:
        /* <DEDUP_REMOVED lines=22> */
.L_x_3528:
        /* <DEDUP_REMOVED lines=13> */
.L_x_3530:
[----:B------:R-:W-:Y:S05]  /*1ab0*/  BSYNC.RECONVERGENT B4 ;  /* 0x0000000000047941 */ /* 0x000fea0003800200 */
.L_x_3529:
        /* <DEDUP_REMOVED lines=42> */
.L_x_3527:
[----:B------:R-:W-:Y:S05]  /*1d60*/  BSYNC.RECONVERGENT B3 ;  /* 0x0000000000037941 */ /* 0x000fea0003800200 */
.L_x_3526:
        /* <DEDUP_REMOVED lines=12> */
.L_x_3525:
[----:B------:R-:W-:Y:S05]  /*1e30*/  BSYNC.RECONVERGENT B2 ;  /* 0x0000000000027941 */ /* 0x000fea0003800200 */
.L_x_3524:
        /* <DEDUP_REMOVED lines=22> */
.L_x_3535:
        /* <DEDUP_REMOVED lines=13> */
.L_x_3537:
[----:B------:R-:W-:Y:S05]  /*2070*/  BSYNC.RECONVERGENT B4 ;  /* 0x0000000000047941 */ /* 0x000fea0003800200 */
.L_x_3536:
        /* <DEDUP_REMOVED lines=42> */
.L_x_3534:
[----:B------:R-:W-:Y:S05]  /*2320*/  BSYNC.RECONVERGENT B3 ;  /* 0x0000000000037941 */ /* 0x000fea0003800200 */
.L_x_3533:
        /* <DEDUP_REMOVED lines=12> */
.L_x_3532:
[----:B------:R-:W-:Y:S05]  /*23f0*/  BSYNC.RECONVERGENT B2 ;  /* 0x0000000000027941 */ /* 0x000fea0003800200 */
.L_x_3531:
        /* <DEDUP_REMOVED lines=22> */
.L_x_3542:
        /* <DEDUP_REMOVED lines=13> */
.L_x_3544:
[----:B------:R-:W-:Y:S05]  /*2630*/  BSYNC.RECONVERGENT B4 ;  /* 0x0000000000047941 */ /* 0x000fea0003800200 */
.L_x_3543:
        /* <DEDUP_REMOVED lines=42> */
.L_x_3541:
[----:B------:R-:W-:Y:S05]  /*28e0*/  BSYNC.RECONVERGENT B3 ;  /* 0x0000000000037941 */ /* 0x000fea0003800200 */
.L_x_3540:
[----:B------:R-:W-:Y:S01]  /*28f0*/  I2FP.F32.U32 R49, R50 ;  /* 0x0000003200317245 */ /* 0x000fe20000201000 */
[----:B------:R-:W-:Y:S02]  /*2900*/  HFMA2 R52, -RZ, RZ, 0.1171875, 0 ;  /* 0x2f800000ff347431 */ /* 0x000fe400000001ff */
[----:B-----5:R-:W-:Y:S02]  /*2910*/  HADD2.F32 R50, -RZ, R22.H0_H0 ;  /* 0x20000016ff327230 */ /* 0x020fe40000004100 */
[----:B------:R-:W-:Y:S02]  /*2920*/  HADD2.F32 R51, -RZ, R18.H0_H0 ;  /* 0x20000012ff337230 */ /* 0x000fe40000004100 */
[----:B------:R-:W-:Y:S01]  /*2930*/  FFMA.FTZ R49, R49, R52, 1.1641532182693481445e-10 ;  /* 0x2f00000031317423 */ /* 0x000fe20000010034 */
[----:B------:R-:W-:-:S04]  /*2940*/  FMUL.FTZ R50, R50, UR13 ;  /* 0x0000000d32327c20 */ /* 0x000fc80008410000 */
[----:B------:R-:W-:Y:S01]  /*2950*/  FMUL.FTZ R50, R50, UR12 ;  /* 0x0000000c32327c20 */ /* 0x000fe20008410000 */
[----:B------:R-:W-:Y:S01]  /*2960*/  FSETP.GTU.FTZ.AND P3, PT, R49, UR10, PT ;  /* 0x0000000a31007c0b */ /* 0x000fe2000bf7c000 */
[----:B------:R-:W-:-:S03]  /*2970*/  HADD2.F32 R49, -RZ, R38.H0_H0 ;  /* 0x20000026ff317230 */ /* 0x000fc60000004100 */
[----:B------:R-:W-:Y:S02]  /*2980*/  FSEL R50, R50, RZ, !P3 ;  /* 0x000000ff32327208 */ /* 0x000fe40005800000 */
[----:B------:R-:W-:-:S03]  /*2990*/  SEL R53, RZ, 0x1, P3 ;  /* 0x00000001ff357807 */ /* 0x000fc60001800000 */
[----:B------:R-:W-:-:S07]  /*29a0*/  FFMA.FTZ R52, R50, R49, R51 ;  /* 0x0000003132347223 */ /* 0x000fce0000010033 */
.L_x_3539:
[----:B------:R-:W-:Y:S05]  /*29b0*/  BSYNC.RECONVERGENT B2 ;  /* 0x0000000000027941 */ /* 0x000fea0003800200 */
.L_x_3538:
        /* <DEDUP_REMOVED lines=22> */
.L_x_3549:
        /* <DEDUP_REMOVED lines=13> */
.L_x_3551:
[----:B------:R-:W-:Y:S05]  /*2bf0*/  BSYNC.RECONVERGENT B4 ;  /* 0x0000000000047941 */ /* 0x000fea0003800200 */
.L_x_3550:
        /* <DEDUP_REMOVED lines=41> */
.L_x_3548:
[----:B------:R-:W-:Y:S05]  /*2e90*/  BSYNC.RECONVERGENT B3 ;  /* 0x0000000000037941 */ /* 0x000fea0003800200 */
.L_x_3547:
[----:B------:R-:W-:Y:S01]  /*2ea0*/  I2FP.F32.U32 R48, R50 ;  /* 0x0000003200307245 */ /* 0x000fe20000201000 */
[----:B-----5:R-:W-:Y:S02]  /*2eb0*/  HADD2.F32 R50, -RZ, R22.H1_H1 ;  /* 0x30000016ff327230 */ /* 0x020fe40000004100 */
[----:B------:R-:W-:Y:S02]  /*2ec0*/  IMAD.MOV.U32 R51, RZ, RZ, 0x2f800000 ;  /* 0x2f800000ff337424 */ /* 0x000fe400078e00ff */
[----:B------:R-:W-:Y:S02]  /*2ed0*/  HADD2.F32 R75, -RZ, R18.H1_H1 ;  /* 0x30000012ff4b7230 */ /* 0x000fe40000004100 */
[----:B------:R-:W-:Y:S01]  /*2ee0*/  FMUL.FTZ R50, R50, UR13 ;  /* 0x0000000d32327c20 */ /* 0x000fe20008410000 */
[----:B------:R-:W-:Y:S01]  /*2ef0*/  FFMA.FTZ R48, R48, R51, 1.1641532182693481445e-10 ;  /* 0x2f00000030307423 */ /* 0x000fe20000010033 */
[----:B------:R-:W-:Y:S02]  /*2f00*/  HADD2.F32 R51, -RZ, R38.H1_H1 ;  /* 0x30000026ff337230 */ /* 0x000fe40000004100 */
[----:B------:R-:W-:-:S02]  /*2f10*/  FMUL.FTZ R50, R50, UR12 ;  /* 0x0000000c32327c20 */ /* 0x000fc40008410000 */
[----:B------:R-:W-:-:S04]  /*2f20*/  FSETP.GTU.FTZ.AND P3, PT, R48, UR10, PT ;  /* 0x0000000a30007c0b */ /* 0x000fc8000bf7c000 */
[----:B------:R-:W-:Y:S02]  /*2f30*/  FSEL R50, R50, RZ, !P3 ;  /* 0x000000ff32327208 */ /* 0x000fe40005800000 */
[----:B------:R-:W-:-:S03]  /*2f40*/  SEL R55, RZ, 0x1, P3 ;  /* 0x00000001ff377807 */ /* 0x000fc60001800000 */
[----:B------:R-:W-:-:S07]  /*2f50*/  FFMA.FTZ R54, R50, R51, R75 ;  /* 0x0000003332367223 */ /* 0x000fce000001004b */
.L_x_3546:
[----:B------:R-:W-:Y:S05]  /*2f60*/  BSYNC.RECONVERGENT B2 ;  /* 0x0000000000027941 */ /* 0x000fea0003800200 */
.L_x_3545:
        /* <DEDUP_REMOVED lines=22> */
.L_x_3556:
        /* <DEDUP_REMOVED lines=13> */
.L_x_3558:
[----:B------:R-:W-:Y:S05]  /*31a0*/  BSYNC.RECONVERGENT B4 ;  /* 0x0000000000047941 */ /* 0x000fea0003800200 */
.L_x_3557:
        /* <DEDUP_REMOVED lines=41> */
.L_x_3555:
[----:B------:R-:W-:Y:S05]  /*3440*/  BSYNC.RECONVERGENT B3 ;  /* 0x0000000000037941 */ /* 0x000fea0003800200 */
.L_x_3554:
        /* <DEDUP_REMOVED lines=12> */
.L_x_3553:
[----:B------:R-:W-:Y:S05]  /*3510*/  BSYNC.RECONVERGENT B2 ;  /* 0x0000000000027941 */ /* 0x000fea0003800200 */
.L_x_3552:
        /* <DEDUP_REMOVED lines=22> */
.L_x_3563:
        /* <DEDUP_REMOVED lines=13> */
.L_x_3565:
[----:B------:R-:W-:Y:S05]  /*3750*/  BSYNC.RECONVERGENT B4 ;  /* 0x0000000000047941 */ /* 0x000fea0003800200 */
.L_x_3564:
        /* <DEDUP_REMOVED lines=42> */
.L_x_3562:
[----:B------:R-:W-:Y:S05]  /*3a00*/  BSYNC.RECONVERGENT B3 ;  /* 0x0000000000037941 */ /* 0x000fea0003800200 */
.L_x_3561:
[----:B------:R-:W-:Y:S01]  /*3a10*/  I2FP.F32.U32 R48, R49 ;  /* 0x0000003100307245 */ /* 0x000fe20000201000 */
[----:B------:R-:W-:Y:S02]  /*3a20*/  HFMA2 R51, -RZ, RZ, 0.1171875, 0 ;  /* 0x2f800000ff337431 */ /* 0x000fe400000001ff */
[----:B-----5:R-:W-:Y:S02]  /*3a30*/  HADD2.F32 R49, -RZ, R23.H1_H1 ;  /* 0x30000017ff317230 */ /* 0x020fe40000004100 */
[----:B------:R-:W-:Y:S02]  /*3a40*/  HADD2.F32 R74, -RZ, R39.H1_H1 ;  /* 0x30000027ff4a7230 */ /* 0x000fe40000004100 */
[----:B------:R-:W-:Y:S01]  /*3a50*/  FFMA.FTZ R48, R48, R51, 1.1641532182693481445e-10 ;  /* 0x2f00000030307423 */ /* 0x000fe20000010033 */
[----:B------:R-:W-:-:S04]  /*3a60*/  FMUL.FTZ R49, R49, UR13 ;  /* 0x0000000d31317c20 */ /* 0x000fc80008410000 */
[----:B------:R-:W-:Y:S01]  /*3a70*/  FMUL.FTZ R49, R49, UR12 ;  /* 0x0000000c31317c20 */ /* 0x000fe20008410000 */
[----:B------:R-:W-:Y:S01]  /*3a80*/  FSETP.GTU.FTZ.AND P0, PT, R48, UR10, PT ;  /* 0x0000000a30007c0b */ /* 0x000fe2000bf1c000 */
[----:B------:R-:W-:-:S03]  /*3a90*/  HADD2.F32 R48, -RZ, R19.H1_H1 ;  /* 0x30000013ff307230 */ /* 0x000fc60000004100 */
[----:B------:R-:W-:Y:S02]  /*3aa0*/  FSEL R49, R49, RZ, !P0 ;  /* 0x000000ff31317208 */ /* 0x000fe40004000000 */
[----:B------:R-:W-:-:S03]  /*3ab0*/  SEL R66, RZ, 0x1, P0 ;  /* 0x00000001ff427807 */ /* 0x000fc60000000000 */
[----:B------:R-:W-:-:S07]  /*3ac0*/  FFMA.FTZ R74, R49, R74, R48 ;  /* 0x0000004a314a7223 */ /* 0x000fce0000010030 */
.L_x_3560:
[----:B------:R-:W-:Y:S05]  /*3ad0*/  BSYNC.RECONVERGENT B2 ;  /* 0x0000000000027941 */ /* 0x000fea0003800200 */
.L_x_3559:
[----:B------:R-:W-:Y:S02]  /*3ae0*/  F2FP.F16.F32.PACK_AB R51, RZ, R74 ;  /* 0x0000004aff33723e */ /* 0x000fe400000000ff */
[----:B------:R-:W-:Y:S02]  /*3af0*/  PRMT R50, R83, 0x5410, R84 ;  /* 0x0000541053327816 */ /* 0x000fe40000000054 */
[----:B------:R-:W-:Y:S02]  /*3b00*/  PRMT R49, R82, 0x5410, R81 ;  /* 0x0000541052317816 */ /* 0x000fe40000000051 */
[----:B------:R-:W-:Y:S02]  /*3b10*/  PRMT R48, R80, 0x5410, R79 ;  /* 0x0000541050307816 */ /* 0x000fe4000000004f */
[----:B------:R-:W-:Y:S01]  /*3b20*/  PRMT R51, R78, 0x5410, R51 ;  /* 0x000054104e337816 */ /* 0x000fe20000000033 */
[----:B------:R-:W-:Y:S06]  /*3b30*/  BRA `(.L_x_3566) ;  /* 0x0000002c00007947 */ /* 0x000fec0003800000 */
.L_x_3509:
[----:B------:R-:W-:Y:S01]  /*3b40*/  BSSY.RECONVERGENT B2, `(.L_x_3567) ;  /* 0x0000059000027945 */ /* 0x000fe20003800200 */
[----:B------:R-:W-:Y:S01]  /*3b50*/  IMAD.MOV.U32 R8, RZ, RZ, RZ ;  /* 0x000000ffff087224 */ /* 0x000fe200078e00ff */
[----:B------:R-:W-:Y:S01]  /*3b60*/  MOV R76, R78 ;  /* 0x0000004e004c7202 */ /* 0x000fe20000000f00 */
[----:B------:R-:W-:Y:S01]  /*3b70*/  IMAD.MOV.U32 R12, RZ, RZ, R75 ;  /* 0x000000ffff0c7224 */ /* 0x000fe200078e004b */
        /* <DEDUP_REMOVED lines=17> */
.L_x_3571:
        /* <DEDUP_REMOVED lines=13> */
.L_x_3573:
[----:B------:R-:W-:Y:S05]  /*3d60*/  BSYNC.RECONVERGENT B4 ;  /* 0x0000000000047941 */ /* 0x000fea0003800200 */
.L_x_3572:
        /* <DEDUP_REMOVED lines=42> */
.L_x_3570:
[----:B------:R-:W-:Y:S05]  /*4010*/  BSYNC.RECONVERGENT B3 ;  /* 0x0000000000037941 */ /* 0x000fea0003800200 */
.L_x_3569:
        /* <DEDUP_REMOVED lines=10> */
[----:B------:R-:W-:-:S07]  /*40c0*/  FMUL.FTZ R8, R8, R49 ;  /* 0x0000003108087220 */ /* 0x000fce0000410000 */
.L_x_3568:
[----:B------:R-:W-:Y:S05]  /*40d0*/  BSYNC.RECONVERGENT B2 ;  /* 0x0000000000027941 */ /* 0x000fea0003800200 */
.L_x_3567:
        /* <DEDUP_REMOVED lines=18> */
.L_x_3578:
        /* <DEDUP_REMOVED lines=13> */
.L_x_3580:
[----:B------:R-:W-:Y:S05]  /*42d0*/  BSYNC.RECONVERGENT B4 ;  /* 0x0000000000047941 */ /* 0x000fea0003800200 */
.L_x_3579:
        /* <DEDUP_REMOVED lines=42> */
.L_x_3577:
[----:B------:R-:W-:Y:S05]  /*4580*/  BSYNC.RECONVERGENT B3 ;  /* 0x0000000000037941 */ /* 0x000fea0003800200 */
.L_x_3576:
        /* <DEDUP_REMOVED lines=10> */
[----:B------:R-:W-:-:S07]  /*4630*/  FMUL.FTZ R10, R10, R49 ;  /* 0x000000310a0a7220 */ /* 0x000fce0000410000 */
.L_x_3575:
[----:B------:R-:W-:Y:S05]  /*4640*/  BSYNC.RECONVERGENT B2 ;  /* 0x0000000000027941 */ /* 0x000fea0003800200 */
.L_x_3574:
        /* <DEDUP_REMOVED lines=18> */
.L_x_3585:
        /* <DEDUP_REMOVED lines=13> */
.L_x_3587:
[----:B------:R-:W-:Y:S05]  /*4840*/  BSYNC.RECONVERGENT B4 ;  /* 0x0000000000047941 */ /* 0x000fea0003800200 */
.L_x_3586:
        /* <DEDUP_REMOVED lines=42> */
.L_x_3584:
[----:B------:R-:W-:Y:S05]  /*4af0*/  BSYNC.RECONVERGENT B3 ;  /* 0x0000000000037941 */ /* 0x000fea0003800200 */
.L_x_3583:
        /* <DEDUP_REMOVED lines=11> */
.L_x_3582:
[----:B------:R-:W-:Y:S05]  /*4bb0*/  BSYNC.RECONVERGENT B2 ;  /* 0x0000000000027941 */ /* 0x000fea0003800200 */
.L_x_3581:
        /* <DEDUP_REMOVED lines=18> */
.L_x_3592:
        /* <DEDUP_REMOVED lines=13> */
.L_x_3594:
[----:B------:R-:W-:Y:S05]  /*4db0*/  BSYNC.RECONVERGENT B4 ;  /* 0x0000000000047941 */ /* 0x000fea0003800200 */
.L_x_3593:
        /* <DEDUP_REMOVED lines=42> */
.L_x_3591:
[----:B------:R-:W-:Y:S05]  /*5060*/  BSYNC.RECONVERGENT B3 ;  /* 0x0000000000037941 */ /* 0x000fea0003800200 */
.L_x_3590:
        /* <DEDUP_REMOVED lines=11> */
.L_x_3589:
[----:B------:R-:W-:Y:S05]  /*5120*/  BSYNC.RECONVERGENT B2 ;  /* 0x0000000000027941 */ /* 0x000fea0003800200 */
.L_x_3588:
        /* <DEDUP_REMOVED lines=18> */
.L_x_3599:
        /* <DEDUP_REMOVED lines=13> */
.L_x_3601:
[----:B------:R-:W-:Y:S05]  /*5320*/  BSYNC.RECONVERGENT B4 ;  /* 0x0000000000047941 */ /* 0x000fea0003800200 */
.L_x_3600:
        /* <DEDUP_REMOVED lines=42> */
.L_x_3598:
[----:B------:R-:W-:Y:S05]  /*55d0*/  BSYNC.RECONVERGENT B3 ;  /* 0x0000000000037941 */ /* 0x000fea0003800200 */
.L_x_3597:
        /* <DEDUP_REMOVED lines=8> */
[----:B------:R-:W-:Y:S02]  /*5660*/  FSEL R52, R51, RZ, !P0 ;  /* 0x000000ff33347208 */ /* 0x000fe40004000000 */
[----:B------:R-:W-:-:S03]  /*5670*/  SEL R53, RZ, 0x1, P0 ;  /* 0x00000001ff357807 */ /* 0x000fc60000000000 */
[----:B------:R-:W-:-:S07]  /*5680*/  FMUL.FTZ R52, R52, R49 ;  /* 0x0000003134347220 */ /* 0x000fce0000410000 */
.L_x_3596:
[----:B------:R-:W-:Y:S05]  /*5690*/  BSYNC.RECONVERGENT B2 ;  /* 0x0000000000027941 */ /* 0x000fea0003800200 */
.L_x_3595:
        /* <DEDUP_REMOVED lines=18> */
.L_x_3606:
        /* <DEDUP_REMOVED lines=13> */
.L_x_3608:
[----:B------:R-:W-:Y:S05]  /*5890*/  BSYNC.RECONVERGENT B4 ;  /* 0x0000000000047941 */ /* 0x000fea0003800200 */
.L_x_3607:
        /* <DEDUP_REMOVED lines=42> */
.L_x_3605:
[----:B------:R-:W-:Y:S05]  /*5b40*/  BSYNC.RECONVERGENT B3 ;  /* 0x0000000000037941 */ /* 0x000fea0003800200 */
.L_x_3604:
        /* <DEDUP_REMOVED lines=10> */
[----:B------:R-:W-:-:S07]  /*5bf0*/  FMUL.FTZ R54, R54, R51 ;  /* 0x0000003336367220 */ /* 0x000fce0000410000 */
.L_x_3603:
[----:B------:R-:W-:Y:S05]  /*5c00*/  BSYNC.RECONVERGENT B2 ;  /* 0x0000000000027941 */ /* 0x000fea0003800200 */
.L_x_3602:
        /* <DEDUP_REMOVED lines=18> */
.L_x_3613:
        /* <DEDUP_REMOVED lines=13> */
.L_x_3615:
[----:B------:R-:W-:Y:S05]  /*5e00*/  BSYNC.RECONVERGENT B4 ;  /* 0x0000000000047941 */ /* 0x000fea0003800200 */
.L_x_3614:
        /* <DEDUP_REMOVED lines=42> */
.L_x_3612:
[----:B------:R-:W-:Y:S05]  /*60b0*/  BSYNC.RECONVERGENT B3 ;  /* 0x0000000000037941 */ /* 0x000fea0003800200 */
.L_x_3611:
        /* <DEDUP_REMOVED lines=11> */
.L_x_3610:
[----:B------:R-:W-:Y:S05]  /*6170*/  BSYNC.RECONVERGENT B2 ;  /* 0x0000000000027941 */ /* 0x000fea0003800200 */
.L_x_3609:
        /* <DEDUP_REMOVED lines=18> */
.L_x_3620:
        /* <DEDUP_REMOVED lines=13> */
.L_x_3622:
[----:B------:R-:W-:Y:S05]  /*6370*/  BSYNC.RECONVERGENT B4 ;  /* 0x0000000000047941 */ /* 0x000fea0003800200 */
.L_x_3621:
        /* <DEDUP_REMOVED lines=40> */
[----:B------:R-:W-:Y:S02]  /*6600*/  LOP3.LUT R67, R48, UR32, R67, 0x96, !PT ;  /* 0x0000002030437c12 */ /* 0x000fe4000f8e9643 */
[----:B------:R-:W-:-:S07]  /*6610*/  MOV R76, R66 ;  /* 0x00000042004c7202 */ /* 0x000fce0000000f00 */
.L_x_3619:
[----:B------:R-:W-:Y:S05]  /*6620*/  BSYNC.RECONVERGENT B3 ;  /* 0x0000000000037941 */ /* 0x000fea0003800200 */
.L_x_3618:
        /* <DEDUP_REMOVED lines=11> */
.L_x_3617:
[----:B------:R-:W-:Y:S05]  /*66e0*/  BSYNC.RECONVERGENT B2 ;  /* 0x0000000000027941 */ /* 0x000fea0003800200 */
.L_x_3616:
[----:B------:R-:W-:Y:S02]  /*66f0*/  F2FP.F16.F32.PACK_AB R51, RZ, R74 ;  /* 0x0000004aff33723e */ /* 0x000fe400000000ff */
[----:B------:R-:W-:Y:S02]  /*6700*/  PRMT R50, R83, 0x5410, R84 ;  /* 0x0000541053327816 */ /* 0x000fe40000000054 */
[----:B------:R-:W-:Y:S02]  /*6710*/  PRMT R49, R81, 0x5410, R82 ;  /* 0x0000541051317816 */ /* 0x000fe40000000052 */
[----:B------:R-:W-:Y:S02]  /*6720*/  PRMT R48, R80, 0x5410, R79 ;  /* 0x0000541050307816 */ /* 0x000fe4000000004f */
[----:B------:R-:W-:-:S07]  /*6730*/  PRMT R51, R78, 0x5410, R51 ;  /* 0x000054104e337816 */ /* 0x000fce0000000033 */
.L_x_3566:
[----:B------:R-:W0:Y:S01]  /*6740*/  LDC.64 R78, c[0x0][0x3a8] ;  /* 0x0000ea00ff4e7b82 */ /* 0x000e220000000a00 */
[----:B------:R-:W-:Y:S01]  /*6750*/  BSSY.RECONVERGENT B2, `(.L_x_3623) ;  /* 0x0000019000027945 */ /* 0x000fe20003800200 */
[----:B0-----:R-:W-:-:S04]  /*6760*/  IMAD.WIDE.U32 R80, R70, 0x10, R78 ;  /* 0x0000001046507825 */ /* 0x001fc800078e004e */
[----:B------:R-:W-:Y:S01]  /*6770*/  IMAD.MOV.U32 R78, RZ, RZ, R76 ;  /* 0x000000ffff4e7224 */ /* 0x000fe200078e004c */
[----:B------:R0:W-:Y:S01]  /*6780*/  STG.E.128 desc[UR8][R80.64], R48 ;  /* 0x0000003050007986 */ /* 0x0001e2000c101d08 */
[----:B------:R-:W-:Y:S05]  /*6790*/  @!P2 BRA `(.L_x_3624) ;  /* 0x000000000050a947 */ /* 0x000fea0003800000 */
[----:B0-----:R-:W-:Y:S01]  /*67a0*/  SHF.L.U32 R51, R57, 0x10, RZ ;  /* 0x0000001039337819 */ /* 0x001fe200000006ff */
        /* <DEDUP_REMOVED lines=19> */
.L_x_3624:
[----:B------:R-:W-:Y:S05]  /*68e0*/  BSYNC.RECONVERGENT B2 ;  /* 0x0000000000027941 */ /* 0x000fea0003800200 */
.L_x_3623:
[----:B------:R-:W-:Y:S01]  /*68f0*/  VIADD R70, R70, 0x20 ;  /* 0x0000002046467836 */ /* 0x000fe20000000000 */
[----:B------:R-:W-:-:S07]  /*6900*/  IADD3 R71, PT, PT, R71, 0x20, RZ ;  /* 0x0000002047477810 */ /* 0x000fce0007ffe0ff */
.L_x_3506:
[----:B------:R-:W-:Y:S05]  /*6910*/  BSYNC.RECONVERGENT B1 ;  /* 0x0000000000017941 */ /* 0x000fea0003800200 */
.L_x_3505:
        /* <DEDUP_REMOVED lines=14> */
[----:B-----5:R-:W-:Y:S01]  /*6a00*/  @!P0 HADD2.F32 R58, -RZ, R16.H0_H0 ;  /* 0x20000010ff3a8230 */ /* 0x020fe20000004100 */
[----:B0-----:R-:W-:Y:S01]  /*6a10*/  @!P0 MOV R48, R75 ;  /* 0x0000004b00308202 */ /* 0x001fe20000000f00 */
        /* <DEDUP_REMOVED lines=18> */
.L_x_3632:
        /* <DEDUP_REMOVED lines=13> */
.L_x_3634:
[----:B------:R-:W-:Y:S05]  /*6c10*/  BSYNC.RECONVERGENT B4 ;  /* 0x0000000000047941 */ /* 0x000fea0003800200 */
.L_x_3633:
        /* <DEDUP_REMOVED lines=41> */
.L_x_3631:
[----:B------:R-:W-:Y:S05]  /*6eb0*/  BSYNC.RECONVERGENT B3 ;  /* 0x0000000000037941 */ /* 0x000fea0003800200 */
.L_x_3630:
[----:B------:R-:W-:Y:S01]  /*6ec0*/  I2FP.F32.U32 R9, R9 ;  /* 0x0000000900097245 */ /* 0x000fe20000201000 */
[----:B------:R-:W-:Y:S02]  /*6ed0*/  HADD2.F32 R49, -RZ, R20.H0_H0 ;  /* 0x20000014ff317230 */ /* 0x000fe40000004100 */
[----:B------:R-:W-:Y:S02]  /*6ee0*/  IMAD.MOV.U32 R50, RZ, RZ, 0x2f800000 ;  /* 0x2f800000ff327424 */ /* 0x000fe400078e00ff */
[----:B------:R-:W-:Y:S02]  /*6ef0*/  HADD2.F32 R51, -RZ, R16.H0_H0 ;  /* 0x20000010ff337230 */ /* 0x000fe40000004100 */
[----:B------:R-:W-:Y:S01]  /*6f00*/  FMUL.FTZ R49, R49, UR13 ;  /* 0x0000000d31317c20 */ /* 0x000fe20008410000 */
[----:B------:R-:W-:-:S03]  /*6f10*/  FFMA.FTZ R9, R9, R50, 1.1641532182693481445e-10 ;  /* 0x2f00000009097423 */ /* 0x000fc60000010032 */
[----:B------:R-:W-:Y:S01]  /*6f20*/  FMUL.FTZ R58, R49, UR12 ;  /* 0x0000000c313a7c20 */ /* 0x000fe20008410000 */
[----:B------:R-:W-:Y:S01]  /*6f30*/  HADD2.F32 R49, -RZ, R24.H0_H0 ;  /* 0x20000018ff317230 */ /* 0x000fe20000004100 */
[----:B------:R-:W-:-:S04]  /*6f40*/  FSETP.GTU.FTZ.AND P4, PT, R9, UR10, PT ;  /* 0x0000000a09007c0b */ /* 0x000fc8000bf9c000 */
[----:B------:R-:W-:Y:S02]  /*6f50*/  FSEL R58, R58, RZ, !P4 ;  /* 0x000000ff3a3a7208 */ /* 0x000fe40006000000 */
[----:B------:R-:W-:-:S03]  /*6f60*/  SEL R9, RZ, 0x1, P4 ;  /* 0x00000001ff097807 */ /* 0x000fc60002000000 */
[----:B------:R-:W-:-:S07]  /*6f70*/  FFMA.FTZ R58, R58, R49, R51 ;  /* 0x000000313a3a7223 */ /* 0x000fce0000010033 */
.L_x_3629:
[----:B------:R-:W-:Y:S05]  /*6f80*/  BSYNC.RECONVERGENT B2 ;  /* 0x0000000000027941 */ /* 0x000fea0003800200 */
.L_x_3628:
        /* <DEDUP_REMOVED lines=22> */
.L_x_3639:
        /* <DEDUP_REMOVED lines=13> */
.L_x_3641:
[----:B------:R-:W-:Y:S05]  /*71c0*/  BSYNC.RECONVERGENT B4 ;  /* 0x0000000000047941 */ /* 0x000fea0003800200 */
.L_x_3640:
        /* <DEDUP_REMOVED lines=41> */
.L_x_3638:
[----:B------:R-:W-:Y:S05]  /*7460*/  BSYNC.RECONVERGENT B3 ;  /* 0x0000000000037941 */ /* 0x000fea0003800200 */
.L_x_3637:
[----:B------:R-:W-:Y:S01]  /*7470*/  I2FP.F32.U32 R11, R11 ;  /* 0x0000000b000b7245 */ /* 0x000fe20000201000 */
[----:B------:R-:W-:Y:S02]  /*7480*/  HFMA2 R48, -RZ, RZ, 0.1171875, 0 ;  /* 0x2f800000ff307431 */ /* 0x000fe400000001ff */
[----:B------:R-:W-:Y:S02]  /*7490*/  HADD2.F32 R50, -RZ, R20.H1_H1 ;  /* 0x30000014ff327230 */ /* 0x000fe40000004100 */
        /* <DEDUP_REMOVED lines=9> */
.L_x_3636:
[----:B------:R-:W-:Y:S05]  /*7530*/  BSYNC.RECONVERGENT B2 ;  /* 0x0000000000027941 */ /* 0x000fea0003800200 */
.L_x_3635:
        /* <DEDUP_REMOVED lines=22> */
.L_x_3646:
        /* <DEDUP_REMOVED lines=13> */
.L_x_3648:
[----:B------:R-:W-:Y:S05]  /*7770*/  BSYNC.RECONVERGENT B4 ;  /* 0x0000000000047941 */ /* 0x000fea0003800200 */
.L_x_3647:
        /* <DEDUP_REMOVED lines=42> */
.L_x_3645:
[----:B------:R-:W-:Y:S05]  /*7a20*/  BSYNC.RECONVERGENT B3 ;  /* 0x0000000000037941 */ /* 0x000fea0003800200 */
.L_x_3644:
[----:B------:R-:W-:Y:S01]  /*7a30*/  I2FP.F32.U32 R13, R13 ;  /* 0x0000000d000d7245 */ /* 0x000fe20000201000 */
[----:B------:R-:W-:Y:S02]  /*7a40*/  HFMA2 R50, -RZ, RZ, 0.1171875, 0 ;  /* 0x2f800000ff327431 */ /* 0x000fe400000001ff */
[----:B------:R-:W-:Y:S02]  /*7a50*/  HADD2.F32 R49, -RZ, R21.H0_H0 ;  /* 0x20000015ff317230 */ /* 0x000fe40000004100 */
        /* <DEDUP_REMOVED lines=9> */
.L_x_3643:
[----:B------:R-:W-:Y:S05]  /*7af0*/  BSYNC.RECONVERGENT B2 ;  /* 0x0000000000027941 */ /* 0x000fea0003800200 */
.L_x_3642:
        /* <DEDUP_REMOVED lines=22> */
.L_x_3653:
        /* <DEDUP_REMOVED lines=13> */
.L_x_3655:
[----:B------:R-:W-:Y:S05]  /*7d30*/  BSYNC.RECONVERGENT B4 ;  /* 0x0000000000047941 */ /* 0x000fea0003800200 */
.L_x_3654:
        /* <DEDUP_REMOVED lines=40> */
[----:B------:R-:W-:-:S07]  /*7fc0*/  LOP3.LUT R67, R48, UR32, R69, 0x96, !PT ;  /* 0x0000002030437c12 */ /* 0x000fce000f8e9645 */
.L_x_3652:
[----:B------:R-:W-:Y:S05]  /*7fd0*/  BSYNC.RECONVERGENT B3 ;  /* 0x0000000000037941 */ /* 0x000fea0003800200 */
.L_x_3651:
[----:B------:R-:W-:Y:S01]  /*7fe0*/  I2FP.F32.U32 R15, R15 ;  /* 0x0000000f000f7245 */ /* 0x000fe20000201000 */
[----:B------:R-:W-:Y:S02]  /*7ff0*/  HADD2.F32 R50, -RZ, R21.H1_H1 ;  /* 0x30000015ff327230 */ /* 0x000fe40000004100 */
        /* <DEDUP_REMOVED lines=10> */
.L_x_3650:
[----:B------:R-:W-:Y:S05]  /*80a0*/  BSYNC.RECONVERGENT B2 ;  /* 0x0000000000027941 */ /* 0x000fea0003800200 */
.L_x_3649:
        /* <DEDUP_REMOVED lines=22> */
.L_x_3660:
        /* <DEDUP_REMOVED lines=13> */
.L_x_3662:
[----:B------:R-:W-:Y:S05]  /*82e0*/  BSYNC.RECONVERGENT B4 ;  /* 0x0000000000047941 */ /* 0x000fea0003800200 */
.L_x_3661:
        /* <DEDUP_REMOVED lines=41> */
.L_x_3659:
[----:B------:R-:W-:Y:S05]  /*8580*/  BSYNC.RECONVERGENT B3 ;  /* 0x0000000000037941 */ /* 0x000fea0003800200 */
.L_x_3658:
        /* <DEDUP_REMOVED lines=12> */
.L_x_3657:
[----:B------:R-:W-:Y:S05]  /*8650*/  BSYNC.RECONVERGENT B2 ;  /* 0x0000000000027941 */ /* 0x000fea0003800200 */
.L_x_3656:
        /* <DEDUP_REMOVED lines=22> */
.L_x_3667:
        /* <DEDUP_REMOVED lines=13> */
.L_x_3669:
[----:B------:R-:W-:Y:S05]  /*8890*/  BSYNC.RECONVERGENT B4 ;  /* 0x0000000000047941 */ /* 0x000fea0003800200 */
.L_x_3668:
        /* <DEDUP_REMOVED lines=42> */
.L_x_3666:
[----:B------:R-:W-:Y:S05]  /*8b40*/  BSYNC.RECONVERGENT B3 ;  /* 0x0000000000037941 */ /* 0x000fea0003800200 */
.L_x_3665:
[----:B------:R-:W-:Y:S01]  /*8b50*/  I2FP.F32.U32 R48, R50 ;  /* 0x0000003200307245 */ /* 0x000fe20000201000 */
[----:B------:R-:W-:Y:S02]  /*8b60*/  HFMA2 R51, -RZ, RZ, 0.1171875, 0 ;  /* 0x2f800000ff337431 */ /* 0x000fe400000001ff */
[----:B------:R-:W-:Y:S02]  /*8b70*/  HADD2.F32 R50, -RZ, R22.H1_H1 ;  /* 0x30000016ff327230 */ /* 0x000fe40000004100 */
        /* <DEDUP_REMOVED lines=9> */
.L_x_3664:
[----:B------:R-:W-:Y:S05]  /*8c10*/  BSYNC.RECONVERGENT B2 ;  /* 0x0000000000027941 */ /* 0x000fea0003800200 */
.L_x_3663:
        /* <DEDUP_REMOVED lines=22> */
.L_x_3674:
        /* <DEDUP_REMOVED lines=13> */
.L_x_3676:
[----:B------:R-:W-:Y:S05]  /*8e50*/  BSYNC.RECONVERGENT B4 ;  /* 0x0000000000047941 */ /* 0x000fea0003800200 */
.L_x_3675:
        /* <DEDUP_REMOVED lines=42> */
.L_x_3673:
[----:B------:R-:W-:Y:S05]  /*9100*/  BSYNC.RECONVERGENT B3 ;  /* 0x0000000000037941 */ /* 0x000fea0003800200 */
.L_x_3672:
        /* <DEDUP_REMOVED lines=12> */
.L_x_3671:
[----:B------:R-:W-:Y:S05]  /*91d0*/  BSYNC.RECONVERGENT B2 ;  /* 0x0000000000027941 */ /* 0x000fea0003800200 */
.L_x_3670:
        /* <DEDUP_REMOVED lines=22> */
.L_x_3681:
        /* <DEDUP_REMOVED lines=13> */
.L_x_3683:
[----:B------:R-:W-:Y:S05]  /*9410*/  BSYNC.RECONVERGENT B4 ;  /* 0x0000000000047941 */ /* 0x000fea0003800200 */
.L_x_3682:
        /* <DEDUP_REMOVED lines=41> */
.L_x_3680:
[----:B------:R-:W-:Y:S05]  /*96b0*/  BSYNC.RECONVERGENT B3 ;  /* 0x0000000000037941 */ /* 0x000fea0003800200 */
.L_x_3679:
[----:B------:R-:W-:Y:S01]  /*96c0*/  I2FP.F32.U32 R48, R49 ;  /* 0x0000003100307245 */ /* 0x000fe20000201000 */
[----:B------:R-:W-:Y:S02]  /*96d0*/  HADD2.F32 R50, -RZ, R23.H1_H1 ;  /* 0x30000017ff327230 */ /* 0x000fe40000004100 */
[----:B------:R-:W-:Y:S02]  /*96e0*/  IMAD.MOV.U32 R49, RZ, RZ, 0x2f800000 ;  /* 0x2f800000ff317424 */ /* 0x000fe400078e00ff */
[----:B------:R-:W-:Y:S02]  /*96f0*/  HADD2.F32 R84, -RZ, R19.H1_H1 ;  /* 0x30000013ff547230 */ /* 0x000fe40000004100 */
[----:B------:R-:W-:Y:S01]  /*9700*/  FMUL.FTZ R50, R50, UR13 ;  /* 0x0000000d32327c20 */ /* 0x000fe20008410000 */
[----:B------:R-:W-:-:S03]  /*9710*/  FFMA.FTZ R48, R48, R49, 1.1641532182693481445e-10 ;  /* 0x2f00000030307423 */ /* 0x000fc60000010031 */
[----:B------:R-:W-:Y:S02]  /*9720*/  FMUL.FTZ R50, R50, UR12 ;  /* 0x0000000c32327c20 */ /* 0x000fe40008410000 */
[----:B------:R-:W-:Y:S01]  /*9730*/  FSETP.GTU.FTZ.AND P0, PT, R48, UR10, PT ;  /* 0x0000000a30007c0b */ /* 0x000fe2000bf1c000 */
[----:B------:R-:W-:-:S03]  /*9740*/  HADD2.F32 R48, -RZ, R27.H1_H1 ;  /* 0x3000001bff307230 */ /* 0x000fc60000004100 */
[----:B------:R-:W-:Y:S02]  /*9750*/  FSEL R69, R50, RZ, !P0 ;  /* 0x000000ff32457208 */ /* 0x000fe40004000000 */
[----:B------:R-:W-:-:S03]  /*9760*/  SEL R66, RZ, 0x1, P0 ;  /* 0x00000001ff427807 */ /* 0x000fc60000000000 */
[----:B------:R-:W-:-:S07]  /*9770*/  FFMA.FTZ R69, R69, R48, R84 ;  /* 0x0000003045457223 */ /* 0x000fce0000010054 */
.L_x_3678:
[----:B------:R-:W-:Y:S05]  /*9780*/  BSYNC.RECONVERGENT B2 ;  /* 0x0000000000027941 */ /* 0x000fea0003800200 */
.L_x_3677:
[----:B------:R-:W-:Y:S02]  /*9790*/  F2FP.F16.F32.PACK_AB R51, RZ, R69 ;  /* 0x00000045ff33723e */ /* 0x000fe400000000ff */
[----:B------:R-:W-:Y:S02]  /*97a0*/  PRMT R50, R83, 0x5410, R85 ;  /* 0x0000541053327816 */ /* 0x000fe40000000055 */
[----:B------:R-:W-:Y:S02]  /*97b0*/  PRMT R49, R81, 0x5410, R82 ;  /* 0x0000541051317816 */ /* 0x000fe40000000052 */
[----:B------:R-:W-:Y:S02]  /*97c0*/  PRMT R48, R80, 0x5410, R77 ;  /* 0x0000541050307816 */ /* 0x000fe4000000004d */
[----:B------:R-:W-:Y:S01]  /*97d0*/  PRMT R51, R76, 0x5410, R51 ;  /* 0x000054104c337816 */ /* 0x000fe20000000033 */
[----:B------:R-:W-:Y:S06]  /*97e0*/  BRA `(.L_x_3684) ;  /* 0x0000002c00007947 */ /* 0x000fec0003800000 */
.L_x_3627:
[----:B------:R-:W-:Y:S01]  /*97f0*/  BSSY.RECONVERGENT B2, `(.L_x_3685) ;  /* 0x0000058000027945 */ /* 0x000fe20003800200 */
[----:B------:R-:W-:Y:S01]  /*9800*/  MOV R58, RZ ;  /* 0x000000ff003a7202 */ /* 0x000fe20000000f00 */
[----:B------:R-:W-:Y:S01]  /*9810*/  IMAD.MOV.U32 R82, RZ, RZ, R78 ;  /* 0x000000ffff527224 */ /* 0x000fe200078e004e */
[----:B0-----:R-:W-:Y:S01]  /*9820*/  MOV R48, R75 ;  /* 0x0000004b00307202 */ /* 0x001fe20000000f00 */
        /* <DEDUP_REMOVED lines=17> */
.L_x_3689:
        /* <DEDUP_REMOVED lines=13> */
.L_x_3691:
[----:B------:R-:W-:Y:S05]  /*9a10*/  BSYNC.RECONVERGENT B4 ;  /* 0x0000000000047941 */ /* 0x000fea0003800200 */
.L_x_3690:
        /* <DEDUP_REMOVED lines=41> */
.L_x_3688:
[----:B------:R-:W-:Y:S05]  /*9cb0*/  BSYNC.RECONVERGENT B3 ;  /* 0x0000000000037941 */ /* 0x000fea0003800200 */
.L_x_3687:
        /* <DEDUP_REMOVED lines=11> */
.L_x_3686:
[----:B------:R-:W-:Y:S05]  /*9d70*/  BSYNC.RECONVERGENT B2 ;  /* 0x0000000000027941 */ /* 0x000fea0003800200 */
.L_x_3685:
        /* <DEDUP_REMOVED lines=18> */
.L_x_3696:
        /* <DEDUP_REMOVED lines=13> */
.L_x_3698:
[----:B------:R-:W-:Y:S05]  /*9f70*/  BSYNC.RECONVERGENT B4 ;  /* 0x0000000000047941 */ /* 0x000fea0003800200 */
.L_x_3697:
        /* <DEDUP_REMOVED lines=42> */
.L_x_3695:
[----:B------:R-:W-:Y:S05]  /*a220*/  BSYNC.RECONVERGENT B3 ;  /* 0x0000000000037941 */ /* 0x000fea0003800200 */
.L_x_3694:
        /* <DEDUP_REMOVED lines=11> */
.L_x_3693:
[----:B------:R-:W-:Y:S05]  /*a2e0*/  BSYNC.RECONVERGENT B2 ;  /* 0x0000000000027941 */ /* 0x000fea0003800200 */
.L_x_3692:
        /* <DEDUP_REMOVED lines=18> */
.L_x_3703:
        /* <DEDUP_REMOVED lines=13> */
.L_x_3705:
[----:B------:R-:W-:Y:S05]  /*a4e0*/  BSYNC.RECONVERGENT B4 ;  /* 0x0000000000047941 */ /* 0x000fea0003800200 */
.L_x_3704:
        /* <DEDUP_REMOVED lines=42> */
.L_x_3702:
[----:B------:R-:W-:Y:S05]  /*a790*/  BSYNC.RECONVERGENT B3 ;  /* 0x0000000000037941 */ /* 0x000fea0003800200 */
.L_x_3701:
        /* <DEDUP_REMOVED lines=11> */
.L_x_3700:
[----:B------:R-:W-:Y:S05]  /*a850*/  BSYNC.RECONVERGENT B2 ;  /* 0x0000000000027941 */ /* 0x000fea0003800200 */
.L_x_3699:
        /* <DEDUP_REMOVED lines=18> */
.L_x_3710:
        /* <DEDUP_REMOVED lines=13> */
.L_x_3712:
[----:B------:R-:W-:Y:S05]  /*aa50*/  BSYNC.RECONVERGENT B4 ;  /* 0x0000000000047941 */ /* 0x000fea0003800200 */
.L_x_3711:
        /* <DEDUP_REMOVED lines=42> */
.L_x_3709:
[----:B------:R-:W-:Y:S05]  /*ad00*/  BSYNC.RECONVERGENT B3 ;  /* 0x0000000000037941 */ /* 0x000fea0003800200 */
.L_x_3708:
        /* <DEDUP_REMOVED lines=11> */
.L_x_3707:
[----:B------:R-:W-:Y:S05]  /*adc0*/  BSYNC.RECONVERGENT B2 ;  /* 0x0000000000027941 */ /* 0x000fea0003800200 */
.L_x_3706:
        /* <DEDUP_REMOVED lines=18> */
.L_x_3717:
        /* <DEDUP_REMOVED lines=13> */
.L_x_3719:
[----:B------:R-:W-:Y:S05]  /*afc0*/  BSYNC.RECONVERGENT B4 ;  /* 0x0000000000047941 */ /* 0x000fea0003800200 */
.L_x_3718:
        /* <DEDUP_REMOVED lines=42> */
.L_x_3716:
[----:B------:R-:W-:Y:S05]  /*b270*/  BSYNC.RECONVERGENT B3 ;  /* 0x0000000000037941 */ /* 0x000fea0003800200 */
.L_x_3715:
        /* <DEDUP_REMOVED lines=11> */
.L_x_3714:
[----:B------:R-:W-:Y:S05]  /*b330*/  BSYNC.RECONVERGENT B2 ;  /* 0x0000000000027941 */ /* 0x000fea0003800200 */
.L_x_3713:
        /* <DEDUP_REMOVED lines=18> */
.L_x_3724:
        /* <DEDUP_REMOVED lines=13> */
.L_x_3726:
[----:B------:R-:W-:Y:S05]  /*b530*/  BSYNC.RECONVERGENT B4 ;  /* 0x0000000000047941 */ /* 0x000fea0003800200 */
.L_x_3725:
        /* <DEDUP_REMOVED lines=42> */
.L_x_3723:
[----:B------:R-:W-:Y:S05]  /*b7e0*/  BSYNC.RECONVERGENT B3 ;  /* 0x0000000000037941 */ /* 0x000fea0003800200 */
.L_x_3722:
[----:B------:R-:W-:Y:S01]  /*b7f0*/  I2FP.F32.U32 R48, R50 ;  /* 0x0000003200307245 */ /* 0x000fe20000201000 */
[----:B------:R-:W-:Y:S02]  /*b800*/  HFMA2 R51, -RZ, RZ, 0.1171875, 0 ;  /* 0x2f800000ff337431 */ /* 0x000fe400000001ff */
[----:B-----5:R-:W-:-:S03]  /*b810*/  HADD2.F32 R50, -RZ, R22.H1_H1 ;  /* 0x30000016ff327230 */ /* 0x020fc60000004100 */
[----:B------:R-:W-:Y:S02]  /*b820*/  FFMA.FTZ R48, R48, R51, 1.1641532182693481445e-10 ;  /* 0x2f00000030307423 */ /* 0x000fe40000010033 */
[----:B------:R-:W-:-:S04]  /*b830*/  FMUL.FTZ R50, R50, UR13 ;  /* 0x0000000d32327c20 */ /* 0x000fc80008410000 */
[----:B------:R-:W-:Y:S01]  /*b840*/  FMUL.FTZ R50, R50, UR12 ;  /* 0x0000000c32327c20 */ /* 0x000fe20008410000 */
[----:B------:R-:W-:Y:S01]  /*b850*/  FSETP.GTU.FTZ.AND P0, PT, R48, UR10, PT ;  /* 0x0000000a30007c0b */ /* 0x000fe2000bf1c000 */
[----:B------:R-:W-:-:S03]  /*b860*/  HADD2.F32 R48, -RZ, R26.H1_H1 ;  /* 0x3000001aff307230 */ /* 0x000fc60000004100 */
[----:B------:R-:W-:Y:S02]  /*b870*/  FSEL R63, R50, RZ, !P0 ;  /* 0x000000ff323f7208 */ /* 0x000fe40004000000 */
[----:B------:R-:W-:-:S03]  /*b880*/  SEL R55, RZ, 0x1, P0 ;  /* 0x00000001ff377807 */ /* 0x000fc60000000000 */
[----:B------:R-:W-:-:S07]  /*b890*/  FMUL.FTZ R63, R48, R63 ;  /* 0x0000003f303f7220 */ /* 0x000fce0000410000 */
.L_x_3721:
[----:B------:R-:W-:Y:S05]  /*b8a0*/  BSYNC.RECONVERGENT B2 ;  /* 0x0000000000027941 */ /* 0x000fea0003800200 */
.L_x_3720:
        /* <DEDUP_REMOVED lines=18> */
.L_x_3731:
        /* <DEDUP_REMOVED lines=13> */
.L_x_3733:
[----:B------:R-:W-:Y:S05]  /*baa0*/  BSYNC.RECONVERGENT B4 ;  /* 0x0000000000047941 */ /* 0x000fea0003800200 */
.L_x_3732:
        /* <DEDUP_REMOVED lines=42> */
.L_x_3730:
[----:B------:R-:W-:Y:S05]  /*bd50*/  BSYNC.RECONVERGENT B3 ;  /* 0x0000000000037941 */ /* 0x000fea0003800200 */
.L_x_3729:
        /* <DEDUP_REMOVED lines=11> */
.L_x_3728:
[----:B------:R-:W-:Y:S05]  /*be10*/  BSYNC.RECONVERGENT B2 ;  /* 0x0000000000027941 */ /* 0x000fea0003800200 */
.L_x_3727:
        /* <DEDUP_REMOVED lines=18> */
.L_x_3738:
        /* <DEDUP_REMOVED lines=13> */
.L_x_3740:
[----:B------:R-:W-:Y:S05]  /*c010*/  BSYNC.RECONVERGENT B4 ;  /* 0x0000000000047941 */ /* 0x000fea0003800200 */
.L_x_3739:
        /* <DEDUP_REMOVED lines=42> */
.L_x_3737:
[----:B------:R-:W-:Y:S05]  /*c2c0*/  BSYNC.RECONVERGENT B3 ;  /* 0x0000000000037941 */ /* 0x000fea0003800200 */
.L_x_3736:
        /* <DEDUP_REMOVED lines=11> */
.L_x_3735:
[----:B------:R-:W-:Y:S05]  /*c380*/  BSYNC.RECONVERGENT B2 ;  /* 0x0000000000027941 */ /* 0x000fea0003800200 */
.L_x_3734:
[----:B------:R-:W-:Y:S01]  /*c390*/  F2FP.F16.F32.PACK_AB R51, RZ, R69 ;  /* 0x00000045ff33723e */ /* 0x000fe200000000ff */
[----:B------:R-:W-:Y:S01]  /*c3a0*/  IMAD.MOV.U32 R78, RZ, RZ, R82 ;  /* 0x000000ffff4e7224 */ /* 0x000fe200078e0052 */
[----:B------:R-:W-:Y:S02]  /*c3b0*/  PRMT R50, R83, 0x5410, R84 ;  /* 0x0000541053327816 */ /* 0x000fe40000000054 */
[----:B------:R-:W-:Y:S02]  /*c3c0*/  PRMT R49, R80, 0x5410, R81 ;  /* 0x0000541050317816 */ /* 0x000fe40000000051 */
[----:B------:R-:W-:Y:S02]  /*c3d0*/  PRMT R48, R79, 0x5410, R77 ;  /* 0x000054104f307816 */ /* 0x000fe4000000004d */
[----:B------:R-:W-:-:S07]  /*c3e0*/  PRMT R51, R76, 0x5410, R51 ;  /* 0x000054104c337816 */ /* 0x000fce0000000033 */
.L_x_3684:
        /* <DEDUP_REMOVED lines=24> */
.L_x_3626:
[----:B------:R-:W-:Y:S05]  /*c570*/  BSYNC.RECONVERGENT B1 ;  /* 0x0000000000017941 */ /* 0x000fea0003800200 */
.L_x_3625:
        /* <DEDUP_REMOVED lines=76> */
.L_x_3758:
[----:B-1----:R-:W-:Y:S01]  /*ca40*/  FADD.FTZ R79, R80, R77 ;  /* 0x0000004d504f7221 */ /* 0x002fe20000010000 */
        /* <DEDUP_REMOVED lines=15> */
[----:B------:R-:W-:Y:S01]  /*cb40*/  VIADD R72, R72, 0xffffffff ;  /* 0xffffffff48487836 */ /* 0x000fe20000000000 */
[----:B------:R-:W-:Y:S03]  /*cb50*/  BSSY.RECONVERGENT B2, `(.L_x_3744) ;  /* 0x0000037000027945 */ /* 0x000fe60003800200 */
[----:B------:R-:W-:Y:S01]  /*cb60*/  IMAD R72, R72, R73, RZ ;  /* 0x0000004948487224 */ /* 0x000fe200078e02ff */
[----:B------:R-:W-:-:S04]  /*cb70*/  FSEL R73, R71, RZ, !P0 ;  /* 0x000000ff47497208 */ /* 0x000fc80004000000 */
[----:B------:R-:W-:-:S04]  /*cb80*/  SHF.R.S32.HI R49, RZ, 0x1f, R72 ;  /* 0x0000001fff317819 */ /* 0x000fc80000011448 */
[----:B------:R-:W-:-:S04]  /*cb90*/  LEA.HI R49, R49, R72, RZ, 0x3 ;  /* 0x0000004831317211 */ /* 0x000fc800078f18ff */
[----:B------:R-:W-:Y:S01]  /*cba0*/  LEA.HI.SX32 R79, R49, R70, 0x1d ;  /* 0x00000046314f7211 */ /* 0x000fe200078feaff */
[----:B------:R-:W-:Y:S06]  /*cbb0*/  @!P1 BRA `(.L_x_3745) ;  /* 0x0000000000c09947 */ /* 0x000fec0003800000 */
[--C-:B------:R-:W-:Y:S01]  /*cbc0*/  FADD.FTZ R48, R8, -R73.reuse ;  /* 0x8000004908307221 */ /* 0x100fe20000010000 */
[--C-:B------:R-:W-:Y:S01]  /*cbd0*/  FADD.FTZ R50, R12, -R73.reuse ;  /* 0x800000490c327221 */ /* 0x100fe20000010000 */
[--C-:B------:R-:W-:Y:S01]  /*cbe0*/  FADD.FTZ R70, R52, -R73.reuse ;  /* 0x8000004934467221 */ /* 0x100fe20000010000 */
[----:B------:R-:W-:Y:S02]  /*cbf0*/  HADD2.F32 R49, -RZ, R44.H0_H0 ;  /* 0x2000002cff317230 */ /* 0x000fe40000004100 */
[----:B------:R-:W-:Y:S01]  /*cc00*/  FADD.FTZ R72, R54, -R73 ;  /* 0x8000004936487221 */ /* 0x000fe20000010000 */
[----:B------:R-:W-:Y:S02]  /*cc10*/  HADD2.F32 R51, -RZ, R40.H0_H0 ;  /* 0x20000028ff337230 */ /* 0x000fe40000004100 */
[C---:B------:R-:W-:Y:S01]  /*cc20*/  FMUL.FTZ R48, R77.reuse, R48 ;  /* 0x000000304d307220 */ /* 0x040fe20000410000 */
[----:B------:R-:W-:Y:S02]  /*cc30*/  HADD2.F32 R71, -RZ, R45.H0_H0 ;  /* 0x2000002dff477230 */ /* 0x000fe40000004100 */
[----:B------:R-:W-:Y:S01]  /*cc40*/  FMUL.FTZ R50, R77, R50 ;  /* 0x000000324d327220 */ /* 0x000fe20000410000 */
[----:B------:R-:W-:-:S02]  /*cc50*/  HADD2.F32 R81, -RZ, R41.H0_H0 ;  /* 0x20000029ff517230 */ /* 0x000fc40000004100 */
[C---:B------:R-:W-:Y:S01]  /*cc60*/  FMUL.FTZ R70, R77.reuse, R70 ;  /* 0x000000464d467220 */ /* 0x040fe20000410000 */
[----:B------:R-:W-:Y:S02]  /*cc70*/  HADD2.F32 R83, -RZ, R46.H0_H0 ;  /* 0x2000002eff537230 */ /* 0x000fe40000004100 */
[----:B------:R-:W-:Y:S01]  /*cc80*/  FMUL.FTZ R72, R77, R72 ;  /* 0x000000484d487220 */ /* 0x000fe20000410000 */
[----:B------:R-:W-:Y:S02]  /*cc90*/  HADD2.F32 R85, -RZ, R42.H0_H0 ;  /* 0x2000002aff557230 */ /* 0x000fe40000004100 */
[----:B------:R-:W-:Y:S01]  /*cca0*/  FFMA.FTZ R48, R48, R49, R51 ;  /* 0x0000003130307223 */ /* 0x000fe20000010033 */
[----:B------:R-:W-:Y:S02]  /*ccb0*/  HADD2.F32 R87, -RZ, R46.H1_H1 ;  /* 0x3000002eff577230 */ /* 0x000fe40000004100 */
[----:B------:R-:W-:Y:S01]  /*ccc0*/  FFMA.FTZ R49, R50, R71, R81 ;  /* 0x0000004732317223 */ /* 0x000fe20000010051 */
[----:B------:R-:W-:-:S02]  /*ccd0*/  HADD2.F32 R89, -RZ, R42.H1_H1 ;  /* 0x3000002aff597230 */ /* 0x000fc40000004100 */
[----:B------:R-:W-:Y:S01]  /*cce0*/  FFMA.FTZ R50, R70, R83, R85 ;  /* 0x0000005346327223 */ /* 0x000fe20000010055 */
[----:B------:R-:W-:Y:S01]  /*ccf0*/  FADD.FTZ R76, R74, -R73 ;  /* 0x800000494a4c7221 */ /* 0x000fe20000010000 */
[----:B------:R-:W1:Y:S01]  /*cd00*/  LDC.64 R70, c[0x0][0x428] ;  /* 0x00010a00ff467b82 */ /* 0x000e620000000a00 */
[----:B------:R-:W-:Y:S02]  /*cd10*/  HADD2.F32 R51, -RZ, R47.H0_H0 ;  /* 0x2000002fff337230 */ /* 0x000fe40000004100 */
[----:B------:R-:W-:Y:S01]  /*cd20*/  FFMA.FTZ R81, R72, R87, R89 ;  /* 0x0000005748517223 */ /* 0x000fe20000010059 */
[----:B------:R-:W-:Y:S01]  /*cd30*/  FADD.FTZ R72, R56, -R73 ;  /* 0x8000004938487221 */ /* 0x000fe20000010000 */
[----:B------:R-:W-:Y:S02]  /*cd40*/  HADD2.F32 R83, -RZ, R43.H0_H0 ;  /* 0x2000002bff537230 */ /* 0x000fe40000004100 */
[----:B------:R-:W-:Y:S01]  /*cd50*/  FMUL.FTZ R76, R77, R76 ;  /* 0x0000004c4d4c7220 */ /* 0x000fe20000410000 */
[----:B------:R-:W-:-:S02]  /*cd60*/  HADD2.F32 R85, -RZ, R47.H1_H1 ;  /* 0x3000002fff557230 */ /* 0x000fc40000004100 */
[----:B------:R-:W-:Y:S01]  /*cd70*/  FMUL.FTZ R72, R77, R72 ;  /* 0x000000484d487220 */ /* 0x000fe20000410000 */
[----:B------:R-:W-:Y:S01]  /*cd80*/  HADD2.F32 R87, -RZ, R43.H1_H1 ;  /* 0x3000002bff577230 */ /* 0x000fe20000004100 */
[----:B------:R-:W-:Y:S02]  /*cd90*/  F2FP.F16.F32.PACK_AB R50, R81, R50 ;  /* 0x000000325132723e */ /* 0x000fe400000000ff */
[----:B0-----:R-:W-:Y:S01]  /*cda0*/  FFMA.FTZ R80, R72, R51, R83 ;  /* 0x0000003348507223 */ /* 0x001fe20000010053 */
[----:B------:R-:W-:Y:S01]  /*cdb0*/  FADD.FTZ R72, R10, -R73 ;  /* 0x800000490a487221 */ /* 0x000fe20000010000 */
[----:B------:R-:W-:Y:S01]  /*cdc0*/  FFMA.FTZ R89, R76, R85, R87 ;  /* 0x000000554c597223 */ /* 0x000fe20000010057 */
[----:B------:R-:W-:Y:S01]  /*cdd0*/  FADD.FTZ R76, R14, -R73 ;  /* 0x800000490e4c7221 */ /* 0x000fe20000010000 */
[----:B------:R-:W-:Y:S02]  /*cde0*/  HADD2.F32 R51, -RZ, R44.H1_H1 ;  /* 0x3000002cff337230 */ /* 0x000fe40000004100 */
[----:B------:R-:W-:Y:S01]  /*cdf0*/  FMUL.FTZ R72, R77, R72 ;  /* 0x000000484d487220 */ /* 0x000fe20000410000 */
[----:B------:R-:W-:-:S02]  /*ce00*/  HADD2.F32 R85, -RZ, R45.H1_H1 ;  /* 0x3000002dff557230 */ /* 0x000fc40000004100 */
[----:B------:R-:W-:Y:S01]  /*ce10*/  FMUL.FTZ R76, R77, R76 ;  /* 0x0000004c4d4c7220 */ /* 0x000fe20000410000 */
[----:B------:R-:W-:Y:S02]  /*ce20*/  HADD2.F32 R87, -RZ, R41.H1_H1 ;  /* 0x30000029ff577230 */ /* 0x000fe40000004100 */
[----:B------:R-:W-:-:S03]  /*ce30*/  HADD2.F32 R83, -RZ, R40.H1_H1 ;  /* 0x30000028ff537230 */ /* 0x000fc60000004100 */
[----:B------:R-:W-:Y:S01]  /*ce40*/  FFMA.FTZ R76, R76, R85, R87 ;  /* 0x000000554c4c7223 */ /* 0x000fe20000010057 */
[----:B-1----:R-:W-:-:S04]  /*ce50*/  IMAD.WIDE.U32 R70, R79, 0x10, R70 ;  /* 0x000000104f467825 */ /* 0x002fc800078e0046 */
[----:B------:R-:W-:Y:S01]  /*ce60*/  FFMA.FTZ R83, R72, R51, R83 ;  /* 0x0000003348537223 */ /* 0x000fe20000010053 */
[----:B------:R-:W-:Y:S02]  /*ce70*/  F2FP.F16.F32.PACK_AB R51, R89, R80 ;  /* 0x000000505933723e */ /* 0x000fe400000000ff */
[----:B------:R-:W-:Y:S02]  /*ce80*/  F2FP.F16.F32.PACK_AB R49, R76, R49 ;  /* 0x000000314c31723e */ /* 0x000fe400000000ff */
[----:B------:R-:W-:Y:S02]  /*ce90*/  F2FP.F16.F32.PACK_AB R48, R83, R48 ;  /* 0x000000305330723e */ /* 0x000fe400000000ff */
[----:B------:R-:W-:-:S03]  /*cea0*/  IADD3 R79, PT, PT, R79, 0x20, RZ ;  /* 0x000000204f4f7810 */ /* 0x000fc60007ffe0ff */
[----:B------:R1:W-:Y:S04]  /*ceb0*/  STG.E.128 desc[UR8][R70.64], R48 ;  /* 0x0000003046007986 */ /* 0x0003e8000c101d08 */
.L_x_3745:
[----:B------:R-:W-:Y:S05]  /*cec0*/  BSYNC.RECONVERGENT B2 ;  /* 0x0000000000027941 */ /* 0x000fea0003800200 */
.L_x_3744:
[----:B------:R-:W-:Y:S05]  /*ced0*/  @!P3 BRA `(.L_x_3743) ;  /* 0x0000000000bcb947 */ /* 0x000fea0003800000 */
[--C-:B-1----:R-:W-:Y:S01]  /*cee0*/  FADD.FTZ R48, R58, -R73.reuse ;  /* 0x800000493a307221 */ /* 0x102fe20000010000 */
[--C-:B------:R-:W-:Y:S01]  /*cef0*/  FADD.FTZ R50, R60, -R73.reuse ;  /* 0x800000493c327221 */ /* 0x100fe20000010000 */
[----:B------:R-:W-:Y:S01]  /*cf00*/  FADD.FTZ R70, R62, -R73 ;  /* 0x800000493e467221 */ /* 0x000fe20000010000 */
[----:B------:R-:W-:Y:S02]  /*cf10*/  HADD2.F32 R49, -RZ, R32.H0_H0 ;  /* 0x20000020ff317230 */ /* 0x000fe40000004100 */
[C---:B------:R-:W-:Y:S01]  /*cf20*/  FMUL.FTZ R48, R77.reuse, R48 ;  /* 0x000000304d307220 */ /* 0x040fe20000410000 */
[----:B------:R-:W-:Y:S02]  /*cf30*/  HADD2.F32 R51, -RZ, R28.H0_H0 ;  /* 0x2000001cff337230 */ /* 0x000fe40000004100 */
        /* <DEDUP_REMOVED lines=9> */
[--C-:B------:R-:W-:Y:S01]  /*cfd0*/  FADD.FTZ R84, R69, -R73.reuse ;  /* 0x8000004945547221 */ /* 0x100fe20000010000 */
[--C-:B------:R-:W-:Y:S01]  /*cfe0*/  FADD.FTZ R72, R59, -R73.reuse ;  /* 0x800000493b487221 */ /* 0x100fe20000010000 */
[----:B------:R-:W-:Y:S01]  /*cff0*/  FADD.FTZ R76, R61, -R73 ;  /* 0x800000493d4c7221 */ /* 0x000fe20000010000 */
[----:B------:R-:W-:Y:S01]  /*d000*/  FFMA.FTZ R50, R70, R83, R85 ;  /* 0x0000005346327223 */ /* 0x000fe20000010055 */
[----:B0-----:R-:W-:Y:S01]  /*d010*/  FADD.FTZ R80, R63, -R73 ;  /* 0x800000493f507221 */ /* 0x001fe20000010000 */
[----:B------:R-:W0:Y:S01]  /*d020*/  LDC.64 R70, c[0x0][0x428] ;  /* 0x00010a00ff467b82 */ /* 0x000e220000000a00 */
[----:B------:R-:W-:-:S02]  /*d030*/  HADD2.F32 R73, -RZ, R35.H0_H0 ;  /* 0x20000023ff497230 */ /* 0x000fc40000004100 */
[C---:B------:R-:W-:Y:S01]  /*d040*/  FMUL.FTZ R82, R77.reuse, R82 ;  /* 0x000000524d527220 */ /* 0x040fe20000410000 */
[----:B------:R-:W-:Y:S02]  /*d050*/  HADD2.F32 R83, -RZ, R31.H0_H0 ;  /* 0x2000001fff537230 */ /* 0x000fe40000004100 */
[C---:B------:R-:W-:Y:S01]  /*d060*/  FMUL.FTZ R84, R77.reuse, R84 ;  /* 0x000000544d547220 */ /* 0x040fe20000410000 */
[----:B------:R-:W-:Y:S02]  /*d070*/  HADD2.F32 R85, -RZ, R35.H1_H1 ;  /* 0x30000023ff557230 */ /* 0x000fe40000004100 */
[C---:B------:R-:W-:Y:S01]  /*d080*/  FMUL.FTZ R51, R77.reuse, R72 ;  /* 0x000000484d337220 */ /* 0x040fe20000410000 */
[----:B------:R-:W-:Y:S02]  /*d090*/  HADD2.F32 R87, -RZ, R31.H1_H1 ;  /* 0x3000001fff577230 */ /* 0x000fe40000004100 */
[C---:B------:R-:W-:Y:S01]  /*d0a0*/  FMUL.FTZ R72, R77.reuse, R76 ;  /* 0x0000004c4d487220 */ /* 0x040fe20000410000 */
[----:B------:R-:W-:Y:S01]  /*d0b0*/  FMUL.FTZ R81, R77, R80 ;  /* 0x000000504d517220 */ /* 0x000fe20000410000 */
[----:B------:R-:W-:Y:S01]  /*d0c0*/  FFMA.FTZ R83, R82, R73, R83 ;  /* 0x0000004952537223 */ /* 0x000fe20000010053 */
[----:B------:R-:W-:-:S02]  /*d0d0*/  HADD2.F32 R73, -RZ, R33.H1_H1 ;  /* 0x30000021ff497230 */ /* 0x000fc40000004100 */
[----:B------:R-:W-:Y:S01]  /*d0e0*/  FFMA.FTZ R86, R84, R85, R87 ;  /* 0x0000005554567223 */ /* 0x000fe20000010057 */
[----:B------:R-:W-:Y:S02]  /*d0f0*/  HADD2.F32 R77, -RZ, R29.H1_H1 ;  /* 0x3000001dff4d7230 */ /* 0x000fe40000004100 */
[----:B------:R-:W-:Y:S02]  /*d100*/  HADD2.F32 R76, -RZ, R32.H1_H1 ;  /* 0x30000020ff4c7230 */ /* 0x000fe40000004100 */
[----:B------:R-:W-:Y:S02]  /*d110*/  HADD2.F32 R82, -RZ, R34.H1_H1 ;  /* 0x30000022ff527230 */ /* 0x000fe40000004100 */
[----:B------:R-:W-:Y:S01]  /*d120*/  FFMA.FTZ R72, R72, R73, R77 ;  /* 0x0000004948487223 */ /* 0x000fe2000001004d */
[----:B------:R-:W-:Y:S02]  /*d130*/  HADD2.F32 R84, -RZ, R30.H1_H1 ;  /* 0x3000001eff547230 */ /* 0x000fe40000004100 */
[----:B------:R-:W-:-:S02]  /*d140*/  HADD2.F32 R80, -RZ, R28.H1_H1 ;  /* 0x3000001cff507230 */ /* 0x000fc40000004100 */
[----:B------:R-:W-:Y:S01]  /*d150*/  F2FP.F16.F32.PACK_AB R49, R72, R49 ;  /* 0x000000314831723e */ /* 0x000fe200000000ff */
[----:B------:R-:W-:Y:S01]  /*d160*/  FFMA.FTZ R81, R81, R82, R84 ;  /* 0x0000005251517223 */ /* 0x000fe20000010054 */
[----:B0-----:R-:W-:-:S04]  /*d170*/  IMAD.WIDE.U32 R70, R79, 0x10, R70 ;  /* 0x000000104f467825 */ /* 0x001fc800078e0046 */
[----:B------:R-:W-:Y:S01]  /*d180*/  FFMA.FTZ R73, R51, R76, R80 ;  /* 0x0000004c33497223 */ /* 0x000fe20000010050 */
[----:B------:R-:W-:Y:S02]  /*d190*/  F2FP.F16.F32.PACK_AB R51, R86, R83 ;  /* 0x000000535633723e */ /* 0x000fe400000000ff */
[----:B------:R-:W-:Y:S02]  /*d1a0*/  F2FP.F16.F32.PACK_AB R50, R81, R50 ;  /* 0x000000325132723e */ /* 0x000fe400000000ff */
[----:B------:R-:W-:-:S05]  /*d1b0*/  F2FP.F16.F32.PACK_AB R48, R73, R48 ;  /* 0x000000304930723e */ /* 0x000fca00000000ff */
[----:B------:R2:W-:Y:S02]  /*d1c0*/  STG.E.128 desc[UR8][R70.64], R48 ;  /* 0x0000003046007986 */ /* 0x0005e4000c101d08 */
.L_x_3743:
[----:B------:R-:W-:Y:S05]  /*d1d0*/  BSYNC.RECONVERGENT B1 ;  /* 0x0000000000017941 */ /* 0x000fea0003800200 */
.L_x_3742:
[----:B-12---:R-:W1:Y:S02]  /*d1e0*/  LDC.64 R48, c[0x0][0x380] ;  /* 0x0000e000ff307b82 */ /* 0x006e640000000a00 */
[----:B-1----:R-:W-:-:S05]  /*d1f0*/  IMAD R4, R48, 0x4, R4 ;  /* 0x0000000430047824 */ /* 0x002fca00078e0204 */
[----:B------:R-:W-:-:S13]  /*d200*/  ISETP.GE.AND P0, PT, R4, R49, PT ;  /* 0x000000310400720c */ /* 0x000fda0003f06270 */
[----:B------:R-:W-:Y:S05]  /*d210*/  @!P0 BRA `(.L_x_3746) ;  /* 0xffffff3800348947 */ /* 0x000fea000383ffff */
[----:B------:R-:W-:Y:S05]  /*d220*/  BSYNC B0 ;  /* 0x0000000000007941 */ /* 0x000fea0003800000 */
.L_x_3504:
[----:B------:R-:W-:Y:S05]  /*d230*/  EXIT ;  /* 0x000000000000794d */ /* 0x000fea0003800000 */
.L_x_3741:
        /* <DEDUP_REMOVED lines=8> */
.L_x_3748:
[----:B------:R-:W-:Y:S05]  /*d2c0*/  BSYNC B1 ;  /* 0x0000000000017941 */ /* 0x000fea0003800000 */
.L_x_3747:
        /* <DEDUP_REMOVED lines=10> */
.L_x_3749:
[----:B------:R-:W-:Y:S01]  /*d370*/  HFMA2 R83, -RZ, RZ, 0, 2.384185791015625e-07 ;  /* 0x00000004ff537431 */ /* 0x000fe200000001ff */
[----:B------:R-:W-:-:S05]  /*d380*/  MOV R51, R82 ;  /* 0x0000005200337202 */ /* 0x000fca0000000f00 */
[----:B------:R-:W-:-:S04]  /*d390*/  FADD.FTZ R51, R50, R51 ;  /* 0x0000003332337221 */ /* 0x000fc80000010000 */
[----:B------:R-:W-:-:S07]  /*d3a0*/  IMAD.MOV.U32 R84, RZ, RZ, R51 ;  /* 0x000000ffff547224 */ /* 0x000fce00078e0033 */
[----:B------:R-:W-:Y:S05]  /*d3b0*/  WARPSYNC.COLLECTIVE R81, `(.L_x_3750) ;  /* 0x0000000051087348 */ /* 0x000fea0003c00000 */
[----:B------:R0:W1:Y:S02]  /*d3c0*/  SHFL.BFLY P4, R82, R84, R83, R86 ;  /* 0x0c00005354527389 */ /* 0x0000640000080056 */
[----:B01----:R-:W-:Y:S05]  /*d3d0*/  ENDCOLLECTIVE ;  /* 0x000000000000791b */ /* 0x003fea0003800000 */
.L_x_3750:
[----:B------:R-:W-:Y:S01]  /*d3e0*/  HFMA2 R83, -RZ, RZ, 0, 4.76837158203125e-07 ;  /* 0x00000008ff537431 */ /* 0x000fe200000001ff */
[----:B------:R-:W-:-:S05]  /*d3f0*/  MOV R48, R82 ;  /* 0x0000005200307202 */ /* 0x000fca0000000f00 */
[----:B------:R-:W-:-:S04]  /*d400*/  FADD.FTZ R77, R51, R48 ;  /* 0x00000030334d7221 */ /* 0x000fc80000010000 */
[----:B------:R-:W-:-:S07]  /*d410*/  IMAD.MOV.U32 R84, RZ, RZ, R77 ;  /* 0x000000ffff547224 */ /* 0x000fce00078e004d */
[----:B------:R-:W-:Y:S05]  /*d420*/  WARPSYNC.COLLECTIVE R81, `(.L_x_3751) ;  /* 0x0000000051087348 */ /* 0x000fea0003c00000 */
[----:B------:R0:W1:Y:S02]  /*d430*/  SHFL.BFLY P4, R82, R84, R83, R86 ;  /* 0x0c00005354527389 */ /* 0x0000640000080056 */
[----:B01----:R-:W-:Y:S05]  /*d440*/  ENDCOLLECTIVE ;  /* 0x000000000000791b */ /* 0x003fea0003800000 */
.L_x_3751:
[----:B------:R-:W-:Y:S01]  /*d450*/  HFMA2 R83, -RZ, RZ, 0, 9.5367431640625e-07 ;  /* 0x00000010ff537431 */ /* 0x000fe200000001ff */
[----:B------:R-:W-:-:S05]  /*d460*/  MOV R48, R82 ;  /* 0x0000005200307202 */ /* 0x000fca0000000f00 */
[----:B------:R-:W-:-:S04]  /*d470*/  FADD.FTZ R79, R77, R48 ;  /* 0x000000304d4f7221 */ /* 0x000fc80000010000 */
[----:B------:R-:W-:-:S07]  /*d480*/  IMAD.MOV.U32 R84, RZ, RZ, R79 ;  /* 0x000000ffff547224 */ /* 0x000fce00078e004f */
[----:B------:R-:W-:Y:S05]  /*d490*/  WARPSYNC.COLLECTIVE R81, `(.L_x_3752) ;  /* 0x0000000051087348 */ /* 0x000fea0003c00000 */
[----:B------:R0:W1:Y:S02]  /*d4a0*/  SHFL.BFLY P4, R82, R84, R83, R86 ;  /* 0x0c00005354527389 */ /* 0x0000640000080056 */
[----:B01----:R-:W-:Y:S05]  /*d4b0*/  ENDCOLLECTIVE ;  /* 0x000000000000791b */ /* 0x003fea0003800000 */
.L_x_3752:
        /* <DEDUP_REMOVED lines=41> */
.L_x_3753:
[----:B------:R-:W-:Y:S01]  /*d750*/  HFMA2 R83, -RZ, RZ, 0, 1.1920928955078125e-07 ;  /* 0x00000002ff537431 */ /* 0x000fe200000001ff */
[----:B------:R-:W-:-:S05]  /*d760*/  MOV R49, R82 ;  /* 0x0000005200317202 */ /* 0x000fca0000000f00 */
[----:B------:R-:W-:-:S04]  /*d770*/  FADD.FTZ R49, R48, R49 ;  /* 0x0000003130317221 */ /* 0x000fc80000010000 */
[----:B------:R-:W-:-:S07]  /*d780*/  IMAD.MOV.U32 R84, RZ, RZ, R49 ;  /* 0x000000ffff547224 */ /* 0x000fce00078e0031 */
[----:B------:R-:W-:Y:S05]  /*d790*/  WARPSYNC.COLLECTIVE R81, `(.L_x_3754) ;  /* 0x0000000051087348 */ /* 0x000fea0003c00000 */
[----:B------:R0:W1:Y:S02]  /*d7a0*/  SHFL.BFLY P4, R82, R84, R83, R86 ;  /* 0x0c00005354527389 */ /* 0x0000640000080056 */
[----:B01----:R-:W-:Y:S05]  /*d7b0*/  ENDCOLLECTIVE ;  /* 0x000000000000791b */ /* 0x003fea0003800000 */
.L_x_3754:
[----:B------:R-:W-:Y:S01]  /*d7c0*/  HFMA2 R83, -RZ, RZ, 0, 2.384185791015625e-07 ;  /* 0x00000004ff537431 */ /* 0x000fe200000001ff */
[----:B------:R-:W-:-:S05]  /*d7d0*/  MOV R50, R82 ;  /* 0x0000005200327202 */ /* 0x000fca0000000f00 */
[----:B------:R-:W-:-:S04]  /*d7e0*/  FADD.FTZ R50, R49, R50 ;  /* 0x0000003231327221 */ /* 0x000fc80000010000 */
[----:B------:R-:W-:-:S07]  /*d7f0*/  IMAD.MOV.U32 R84, RZ, RZ, R50 ;  /* 0x000000ffff547224 */ /* 0x000fce00078e0032 */
[----:B------:R-:W-:Y:S05]  /*d800*/  WARPSYNC.COLLECTIVE R81, `(.L_x_3755) ;  /* 0x0000000051087348 */ /* 0x000fea0003c00000 */
[----:B------:R0:W1:Y:S02]  /*d810*/  SHFL.BFLY P4, R82, R84, R83, R86 ;  /* 0x0c00005354527389 */ /* 0x0000640000080056 */
[----:B01----:R-:W-:Y:S05]  /*d820*/  ENDCOLLECTIVE ;  /* 0x000000000000791b */ /* 0x003fea0003800000 */
.L_x_3755:
[----:B------:R-:W-:Y:S01]  /*d830*/  HFMA2 R83, -RZ, RZ, 0, 4.76837158203125e-07 ;  /* 0x00000008ff537431 */ /* 0x000fe200000001ff */
[----:B------:R-:W-:-:S05]  /*d840*/  MOV R51, R82 ;  /* 0x0000005200337202 */ /* 0x000fca0000000f00 */
[----:B------:R-:W-:-:S04]  /*d850*/  FADD.FTZ R51, R50, R51 ;  /* 0x0000003332337221 */ /* 0x000fc80000010000 */
[----:B------:R-:W-:-:S07]  /*d860*/  IMAD.MOV.U32 R84, RZ, RZ, R51 ;  /* 0x000000ffff547224 */ /* 0x000fce00078e0033 */
[----:B------:R-:W-:Y:S05]  /*d870*/  WARPSYNC.COLLECTIVE R81, `(.L_x_3756) ;  /* 0x0000000051087348 */ /* 0x000fea0003c00000 */
[----:B------:R0:W1:Y:S02]  /*d880*/  SHFL.BFLY P4, R82, R84, R83, R86 ;  /* 0x0c00005354527389 */ /* 0x0000640000080056 */
[----:B01----:R-:W-:Y:S05]  /*d890*/  ENDCOLLECTIVE ;  /* 0x000000000000791b */ /* 0x003fea0003800000 */
.L_x_3756:
[----:B------:R-:W-:Y:S01]  /*d8a0*/  HFMA2 R83, -RZ, RZ, 0, 9.5367431640625e-07 ;  /* 0x00000010ff537431 */ /* 0x000fe200000001ff */
[----:B------:R-:W-:-:S05]  /*d8b0*/  MOV R80, R82 ;  /* 0x0000005200507202 */ /* 0x000fca0000000f00 */
[----:B------:R-:W-:-:S04]  /*d8c0*/  FADD.FTZ R80, R51, R80 ;  /* 0x0000005033507221 */ /* 0x000fc80000010000 */
[----:B------:R-:W-:-:S07]  /*d8d0*/  IMAD.MOV.U32 R84, RZ, RZ, R80 ;  /* 0x000000ffff547224 */ /* 0x000fce00078e0050 */
[----:B------:R-:W-:Y:S05]  /*d8e0*/  WARPSYNC.COLLECTIVE R81, `(.L_x_3757) ;  /* 0x0000000051087348 */ /* 0x000fea0003c00000 */
[----:B------:R0:W1:Y:S02]  /*d8f0*/  SHFL.BFLY P4, R82, R84, R83, R86 ;  /* 0x0c00005354527389 */ /* 0x0000640000080056 */
[----:B01----:R-:W-:Y:S05]  /*d900*/  ENDCOLLECTIVE ;  /* 0x000000000000791b */ /* 0x003fea0003800000 */
.L_x_3757:
[----:B------:R-:W-:Y:S01]  /*d910*/  MOV R77, R82 ;  /* 0x00000052004d7202 */ /* 0x000fe20000000f00 */
[----:B------:R-:W-:Y:S06]  /*d920*/  BRA `(.L_x_3758) ;  /* 0xfffffff000447947 */ /* 0x000fec000383ffff */
.L_x_3759:
        /* <DEDUP_REMOVED lines=13> */
.L_x_20251:


//--------------------- .text._ZN10layer_norm13ln_fwd_kernelINS_13Kernel_traitsI6__halfS2_S2_S2_fjLj512ELj1ELj4ELj1ELj16ENS_18Kernel_traits_baseILj512ES2_S2_S2_S2_fjLj128EEEEELb1ELb1ELb1ELb1EEEvNS_9FwdParamsE --------------------------
	.section	.text._ZN10layer_norm13ln_fwd_kernelINS_13Kernel_traitsI6__halfS2_S2_S2_fjLj512ELj1ELj4ELj1ELj16ENS_18Kernel_traits_baseILj512ES2_S2_S2_S2_fjLj128EEEEELb1ELb1ELb1ELb1EEEvNS_9FwdParamsE,"ax",@progbits
	.align	128
        .global         _ZN10layer_norm13ln_fwd_kernelINS_13Kernel_traitsI6__halfS2_S2_S2_fjLj512ELj1ELj4ELj1ELj16ENS_18Kernel_traits_baseILj512ES2_S2_S2_S2_fjLj128EEEEELb1ELb1ELb1ELb1EEEvNS_9FwdParamsE
        .type           _ZN10layer_norm13ln_fwd_kernelINS_13Kernel_traitsI6__halfS2_S2_S2_fjLj512ELj1ELj4ELj1ELj16ENS_18Kernel_traits_baseILj512ES2_S2_S2_S2_fjLj128EEEEELb1ELb1ELb1ELb1EEEvNS_9FwdParamsE,@function
        .size           _ZN10layer_norm13ln_fwd_kernelINS_13Kernel_traitsI6__halfS2_S2_S2_fjLj512ELj1ELj4ELj1ELj16ENS_18Kernel_traits_baseILj512ES2_S2_S2_S2_fjLj128EEEEELb1ELb1ELb1ELb1EEEvNS_9FwdParamsE,(.L_x_20252 - _ZN10layer_norm13ln_fwd_kernelINS_13Kernel_traitsI6__halfS2_S2_S2_fjLj512ELj1ELj4ELj1ELj16ENS_18Kernel_traits_baseILj512ES2_S2_S2_S2_fjLj128EEEEELb1ELb1ELb1ELb1EEEvNS_9FwdParamsE)
        .other          _ZN10layer_norm13ln_fwd_kernelINS_13Kernel_traitsI6__halfS2_S2_S2_fjLj512ELj1ELj4ELj1ELj16ENS_18Kernel_traits_baseILj512ES2_S2_S2_S2_fjLj128EEEEELb1ELb1ELb1ELb1EEEvNS_9FwdParamsE,@"STO_CUDA_ENTRY STV_DEFAULT"
_ZN10layer_norm13ln_fwd_kernelINS_13Kernel_traitsI6__halfS2_S2_S2_fjLj512ELj1ELj4ELj1ELj16ENS_18Kernel_traits_baseILj512ES2_S2_S2_S2_fjLj128EEEEELb1ELb1ELb1ELb1EEEvNS_9FwdParamsE:
.text._ZN10layer_norm13ln_fwd_kernelINS_13Kernel_traitsI6__halfS2_S2_S2_fjLj512ELj1ELj4ELj1ELj16ENS_18Kernel_traits_baseILj512ES2_S2_S2_S2_fjLj128EEEEELb1ELb1ELb1ELb1EEEvNS_9FwdParamsE:
        /* <DEDUP_REMOVED lines=26> */
[----:B------:R-:W5:Y:S04]  /*01a0*/  LDG.E.128 R4, desc[UR8][R10.64] ;  /* 0x000000080a047981 */ /* 0x000f68000c1e1d00 */
[----:B------:R1:W5:Y:S01]  /*01b0*/  LDG.E.128 R32, desc[UR8][R10.64+0x200] ;  /* 0x000200080a207981 */ /* 0x000362000c1e1d00 */
[----:B------:R-:W-:Y:S01]  /*01c0*/  SHF.R.U32.HI R16, RZ, 0x5, R0 ;  /* 0x00000005ff107819 */ /* 0x000fe20000011600 */
[----:B-1----:R-:W1:Y:S01]  /*01d0*/  LDC R11, c[0x0][0x360] ;  /* 0x0000d800ff0b7b82 */ /* 0x002e620000000800 */
[----:B0-----:R-:W-:-:S06]  /*01e0*/  USHF.L.U32 UR4, UR5, 0x2, URZ ;  /* 0x0000000205047899 */ /* 0x001fcc00080006ff */
[----:B------:R-:W-:-:S04]  /*01f0*/  LOP3.LUT R16, R16, UR4, RZ, 0xfc, !PT ;  /* 0x0000000410107c12 */ /* 0x000fc8000f8efcff */
[----:B------:R-:W-:Y:S01]  /*0200*/  ISETP.GE.AND P2, PT, R16, UR10, PT ;  /* 0x0000000a10007c0c */ /* 0x000fe2000bf46270 */
[----:B---3--:R-:W-:-:S05]  /*0210*/  IMAD.WIDE.U32 R14, R17, 0x10, R14 ;  /* 0x00000010110e7825 */ /* 0x008fca00078e000e */
[----:B------:R-:W5:Y:S04]  /*0220*/  LDG.E.128 R36, desc[UR8][R14.64] ;  /* 0x000000080e247981 */ /* 0x000f68000c1e1d00 */
[----:B------:R1:W5:Y:S02]  /*0230*/  LDG.E.128 R28, desc[UR8][R14.64+0x200] ;  /* 0x000200080e1c7981 */ /* 0x000364000c1e1d00 */
[----:B-1----:R-:W-:Y:S01]  /*0240*/  IMAD R14, R11, UR5, R0 ;  /* 0x000000050b0e7c24 */ /* 0x002fe2000f8e0200 */
[----:B----4-:R-:W-:Y:S02]  /*0250*/  @P1 R2UR UR6, R2 ;  /* 0x00000000020612ca */ /* 0x010fe400000e0000 */
[----:B------:R-:W-:Y:S02]  /*0260*/  @P1 R2UR UR7, R3 ;  /* 0x00000000030712ca */ /* 0x000fe400000e0000 */
[----:B--2---:R-:W-:-:S04]  /*0270*/  @P1 IADD3 R40, P3, PT, R8, R19, RZ ;  /* 0x0000001308281210 */ /* 0x004fc80007f7e0ff */
[----:B------:R-:W-:Y:S01]  /*0280*/  @P1 IADD3.X R41, PT, PT, RZ, R9, RZ, P3, !PT ;  /* 0x00000009ff291210 */ /* 0x000fe20001ffe4ff */
[----:B------:R-:W-:Y:S08]  /*0290*/  @P2 EXIT ;  /* 0x000000000000294d */ /* 0x000ff00003800000 */
[--C-:B------:R-:W-:Y:S01]  /*02a0*/  SHF.R.U64 R15, R40, 0x2, R41.reuse ;  /* 0x00000002280f7819 */ /* 0x100fe20000001229 */
[C---:B------:R-:W-:Y:S01]  /*02b0*/  IMAD.HI.U32 R0, R14.reuse, -0x326172a9, RZ ;  /* 0xcd9e8d570e007827 */ /* 0x040fe200078e00ff */
[----:B------:R-:W-:Y:S01]  /*02c0*/  SHF.R.U32.HI R13, RZ, 0x2, R41 ;  /* 0x00000002ff0d7819 */ /* 0x000fe20000011629 */
[----:B------:R-:W-:Y:S01]  /*02d0*/  UIADD3 UR15, UPT, UPT, UR6, -0x61c88647, URZ ;  /* 0x9e3779b9060f7890 */ /* 0x000fe2000fffe0ff */
[----:B------:R-:W-:Y:S01]  /*02e0*/  BSSY B0, `(.L_x_3760) ;  /* 0x0000cd3000007945 */ /* 0x000fe20003800000 */
[----:B------:R-:W-:Y:S01]  /*02f0*/  IMAD.HI.U32 R2, R15, -0x2daee0ad, RZ ;  /* 0xd2511f530f027827 */ /* 0x000fe200078e00ff */
[----:B------:R-:W-:Y:S01]  /*0300*/  LOP3.LUT R0, R13, UR6, R0, 0x96, !PT ;  /* 0x000000060d007c12 */ /* 0x000fe2000f8e9600 */
[----:B------:R-:W-:Y:S01]  /*0310*/  UIADD3 UR16, UPT, UPT, UR7, -0x4498517b, URZ ;  /* 0xbb67ae8507107890 */ /* 0x000fe2000fffe0ff */
[-C--:B-----5:R-:W-:Y:S01]  /*0320*/  @P0 MOV R44, R31.reuse ;  /* 0x0000001f002c0202 */ /* 0x0a0fe20000000f00 */
[----:B------:R-:W-:Y:S01]  /*0330*/  IMAD R8, R14, -0x326172a9, RZ ;  /* 0xcd9e8d570e087824 */ /* 0x000fe200078e02ff */
[----:B------:R-:W-:Y:S01]  /*0340*/  LOP3.LUT R2, R2, UR7, RZ, 0x3c, !PT ;  /* 0x0000000702027c12 */ /* 0x000fe2000f8e3cff */
[----:B------:R-:W-:Y:S01]  /*0350*/  IMAD R10, R15, -0x2daee0ad, RZ ;  /* 0xd2511f530f0a7824 */ /* 0x000fe200078e02ff */
[----:B------:R-:W-:Y:S01]  /*0360*/  UIADD3 UR17, UPT, UPT, UR6, 0x3c6ef372, URZ ;  /* 0x3c6ef37206117890 */ /* 0x000fe2000fffe0ff */
[----:B------:R-:W-:Y:S01]  /*0370*/  IMAD.HI.U32 R9, R0, -0x2daee0ad, RZ ;  /* 0xd2511f5300097827 */ /* 0x000fe200078e00ff */
[----:B------:R-:W-:Y:S01]  /*0380*/  UIADD3 UR18, UPT, UPT, UR7, 0x76cf5d0a, URZ ;  /* 0x76cf5d0a07127890 */ /* 0x000fe2000fffe0ff */
[----:B------:R-:W-:Y:S01]  /*0390*/  @!P0 MOV R44, R31 ;  /* 0x0000001f002c8202 */ /* 0x000fe20000000f00 */
[----:B------:R-:W-:Y:S01]  /*03a0*/  UIADD3 UR19, UPT, UPT, UR6, -0x255992d5, URZ ;  /* 0xdaa66d2b06137890 */ /* 0x000fe2000fffe0ff */
[----:B------:R-:W-:Y:S01]  /*03b0*/  IMAD.HI.U32 R3, R2, -0x326172a9, RZ ;  /* 0xcd9e8d5702037827 */ /* 0x000fe200078e00ff */
[----:B------:R-:W-:Y:S01]  /*03c0*/  UIADD3 UR20, UPT, UPT, UR7, 0x32370b8f, URZ ;  /* 0x32370b8f07147890 */ /* 0x000fe2000fffe0ff */
[----:B------:R-:W-:Y:S01]  /*03d0*/  @!P0 CS2R R22, SRZ ;  /* 0x0000000000168805 */ /* 0x000fe2000001ff00 */
[----:B------:R-:W-:Y:S01]  /*03e0*/  UIADD3 UR21, UPT, UPT, UR6, 0x78dde6e4, URZ ;  /* 0x78dde6e406157890 */ /* 0x000fe2000fffe0ff */
[----:B------:R-:W-:Y:S01]  /*03f0*/  IMAD R11, R0, -0x2daee0ad, RZ ;  /* 0xd2511f53000b7824 */ /* 0x000fe200078e02ff */
[----:B------:R-:W-:Y:S01]  /*0400*/  LOP3.LUT R3, R8, UR15, R3, 0x96, !PT ;  /* 0x0000000f08037c12 */ /* 0x000fe2000f8e9603 */
[----:B------:R-:W-:Y:S01]  /*0410*/  @P0 IMAD.MOV.U32 R12, RZ, RZ, R4 ;  /* 0x000000ffff0c0224 */ /* 0x000fe200078e0004 */
[----:B------:R-:W-:Y:S01]  /*0420*/  LOP3.LUT R8, R10, UR16, R9, 0x96, !PT ;  /* 0x000000100a087c12 */ /* 0x000fe2000f8e9609 */
[----:B------:R-:W-:Y:S01]  /*0430*/  IMAD R9, R2, -0x326172a9, RZ ;  /* 0xcd9e8d5702097824 */ /* 0x000fe200078e02ff */
[----:B------:R-:W-:Y:S01]  /*0440*/  @!P0 MOV R12, R4 ;  /* 0x00000004000c8202 */ /* 0x000fe20000000f00 */
[----:B------:R-:W-:Y:S01]  /*0450*/  IMAD.HI.U32 R2, R3, -0x2daee0ad, RZ ;  /* 0xd2511f5303027827 */ /* 0x000fe200078e00ff */
[----:B------:R-:W-:Y:S01]  /*0460*/  UIADD3 UR22, UPT, UPT, UR7, -0x126145ec, URZ ;  /* 0xed9eba1407167890 */ /* 0x000fe2000fffe0ff */
[----:B------:R-:W-:Y:S01]  /*0470*/  @P0 MOV R10, R6 ;  /* 0x00000006000a0202 */ /* 0x000fe20000000f00 */
        /* <DEDUP_REMOVED lines=13> */
[----:B------:R-:W-:Y:S01]  /*0550*/  IMAD.HI.U32 R4, R0, -0x2daee0ad, RZ ;  /* 0xd2511f5300047827 */ /* 0x000fe200078e00ff */
[----:B------:R-:W-:Y:S01]  /*0560*/  LOP3.LUT R18, R8, UR19, R3, 0x96, !PT ;  /* 0x0000001308127c12 */ /* 0x000fe2000f8e9603 */
[----:B------:R-:W-:Y:S01]  /*0570*/  UIADD3 UR28, UPT, UPT, UR7, 0x1fd5c5a3, URZ ;  /* 0x1fd5c5a3071c7890 */ /* 0x000fe2000fffe0ff */
[----:B------:R-:W-:Y:S01]  /*0580*/  @!P0 CS2R R24, SRZ ;  /* 0x0000000000188805 */ /* 0x000fe2000001ff00 */
[----:B------:R-:W-:Y:S01]  /*0590*/  @P0 IMAD.MOV.U32 R11, RZ, RZ, R5 ;  /* 0x000000ffff0b0224 */ /* 0x000fe200078e0005 */
[----:B------:R-:W-:Y:S01]  /*05a0*/  LOP3.LUT R19, R19, UR20, R4, 0x96, !PT ;  /* 0x0000001413137c12 */ /* 0x000fe2000f8e9604 */
[----:B------:R-:W-:Y:S01]  /*05b0*/  IMAD R3, R2, -0x326172a9, RZ ;  /* 0xcd9e8d5702037824 */ /* 0x000fe200078e02ff */
[----:B------:R-:W-:Y:S01]  /*05c0*/  @!P0 MOV R11, R5 ;  /* 0x00000005000b8202 */ /* 0x000fe20000000f00 */
[----:B------:R-:W-:Y:S01]  /*05d0*/  IMAD R5, R0, -0x2daee0ad, RZ ;  /* 0xd2511f5300057824 */ /* 0x000fe200078e02ff */
[----:B------:R-:W-:Y:S01]  /*05e0*/  @P0 MOV R4, R32 ;  /* 0x0000002000040202 */ /* 0x000fe20000000f00 */
[----:B------:R-:W-:Y:S01]  /*05f0*/  IMAD.HI.U32 R0, R19, -0x326172a9, RZ ;  /* 0xcd9e8d5713007827 */ /* 0x000fe200078e00ff */
[----:B------:R-:W-:Y:S01]  /*0600*/  UIADD3 UR29, UPT, UPT, UR6, -0xe443238, URZ ;  /* 0xf1bbcdc8061d7890 */ /* 0x000fe2000fffe0ff */
[----:B------:R-:W-:Y:S01]  /*0610*/  LOP3.LUT R83, R40, 0x3, RZ, 0xc0, !PT ;  /* 0x0000000328537812 */ /* 0x000fe200078ec0ff */
[----:B------:R-:W-:Y:S01]  /*0620*/  UIADD3 UR30, UPT, UPT, UR7, -0x24c28bd8, URZ ;  /* 0xdb3d7428071e7890 */ /* 0x000fe2000fffe0ff */
[----:B------:R-:W-:Y:S01]  /*0630*/  IMAD.HI.U32 R2, R18, -0x2daee0ad, RZ ;  /* 0xd2511f5312027827 */ /* 0x000fe200078e00ff */
[----:B------:R-:W-:Y:S01]  /*0640*/  LOP3.LUT R0, R3, UR21, R0, 0x96, !PT ;  /* 0x0000001503007c12 */ /* 0x000fe2000f8e9600 */
[----:B------:R-:W-:-:S02]  /*0650*/  UIADD3 UR31, UPT, UPT, UR6, -0x700cb87f, URZ ;  /* 0x8ff34781061f7890 */ /* 0x000fc4000fffe0ff */
[----:B------:R-:W-:Y:S01]  /*0660*/  @P0 IMAD.MOV.U32 R8, RZ, RZ, R36 ;  /* 0x000000ffff080224 */ /* 0x000fe200078e0024 */
[----:B------:R-:W-:Y:S01]  /*0670*/  @!P0 MOV R8, R36 ;  /* 0x0000002400088202 */ /* 0x000fe20000000f00 */
[----:B------:R-:W-:Y:S01]  /*0680*/  @P0 IMAD.MOV.U32 R9, RZ, RZ, R7 ;  /* 0x000000ffff090224 */ /* 0x000fe200078e0007 */
[----:B------:R-:W-:Y:S01]  /*0690*/  LOP3.LUT R36, R5, UR22, R2, 0x96, !PT ;  /* 0x0000001605247c12 */ /* 0x000fe2000f8e9602 */
[----:B------:R-:W-:Y:S01]  /*06a0*/  IMAD R19, R19, -0x326172a9, RZ ;  /* 0xcd9e8d5713137824 */ /* 0x000fe200078e02ff */
[----:B------:R-:W-:Y:S01]  /*06b0*/  @!P0 MOV R9, R7 ;  /* 0x0000000700098202 */ /* 0x000fe20000000f00 */
[----:B------:R-:W-:Y:S01]  /*06c0*/  @P0 IMAD.MOV.U32 R3, RZ, RZ, R33 ;  /* 0x000000ffff030224 */ /* 0x000fe200078e0021 */
[----:B------:R-:W-:Y:S01]  /*06d0*/  @P0 MOV R7, R37 ;  /* 0x0000002500070202 */ /* 0x000fe20000000f00 */
[----:B------:R-:W-:Y:S01]  /*06e0*/  @!P0 IMAD.MOV.U32 R7, RZ, RZ, R37 ;  /* 0x000000ffff078224 */ /* 0x000fe200078e0025 */
[----:B------:R-:W-:Y:S01]  /*06f0*/  @!P0 MOV R3, R33 ;  /* 0x0000002100038202 */ /* 0x000fe20000000f00 */
[----:B------:R-:W-:Y:S01]  /*0700*/  IMAD R37, R18, -0x2daee0ad, RZ ;  /* 0xd2511f5312257824 */ /* 0x000fe200078e02ff */
[----:B------:R-:W-:Y:S01]  /*0710*/  UIADD3 UR32, UPT, UPT, UR7, -0x695add53, URZ ;  /* 0x96a522ad07207890 */ /* 0x000fe2000fffe0ff */
[----:B------:R-:W-:Y:S01]  /*0720*/  IMAD.HI.U32 R2, R36, -0x326172a9, RZ ;  /* 0xcd9e8d5724027827 */ /* 0x000fe200078e00ff */
[----:B------:R-:W0:Y:S03]  /*0730*/  LDCU UR10, c[0x0][0x404] ;  /* 0x00008080ff0a77ac */ /* 0x000e260008000800 */
[C---:B------:R-:W-:Y:S01]  /*0740*/  IMAD.HI.U32 R18, R0.reuse, -0x2daee0ad, RZ ;  /* 0xd2511f5300127827 */ /* 0x040fe200078e00ff */
[----:B------:R-:W-:Y:S01]  /*0750*/  LOP3.LUT R19, R19, UR23, R2, 0x96, !PT ;  /* 0x0000001713137c12 */ /* 0x000fe2000f8e9602 */
[----:B------:R-:W1:Y:S02]  /*0760*/  LDCU.U8 UR11, c[0x0][0x410] ;  /* 0x00008200ff0b77ac */ /* 0x000e640008000000 */
[----:B------:R-:W-:Y:S01]  /*0770*/  @!P0 IMAD.MOV.U32 R4, RZ, RZ, R32 ;  /* 0x000000ffff048224 */ /* 0x000fe200078e0020 */
[----:B------:R-:W-:Y:S01]  /*0780*/  LOP3.LUT R18, R37, UR24, R18, 0x96, !PT ;  /* 0x0000001825127c12 */ /* 0x000fe2000f8e9612 */
[----:B------:R-:W-:Y:S01]  /*0790*/  IMAD R37, R0, -0x2daee0ad, RZ ;  /* 0xd2511f5300257824 */ /* 0x000fe200078e02ff */
[----:B------:R-:W2:Y:S01]  /*07a0*/  LDCU UR14, c[0x0][0x448] ;  /* 0x00008900ff0e77ac */ /* 0x000ea20008000800 */
[----:B------:R-:W-:-:S02]  /*07b0*/  IMAD R33, R36, -0x326172a9, RZ ;  /* 0xcd9e8d5724217824 */ /* 0x000fc400078e02ff */
[C---:B------:R-:W-:Y:S01]  /*07c0*/  IMAD.HI.U32 R32, R18.reuse, -0x326172a9, RZ ;  /* 0xcd9e8d5712207827 */ /* 0x040fe200078e00ff */
[----:B------:R-:W3:Y:S03]  /*07d0*/  LDCU.64 UR12, c[0x0][0x408] ;  /* 0x00008100ff0c77ac */ /* 0x000ee60008000a00 */
[----:B------:R-:W-:Y:S01]  /*07e0*/  IMAD.HI.U32 R0, R19, -0x2daee0ad, RZ ;  /* 0xd2511f5313007827 */ /* 0x000fe200078e00ff */
[----:B------:R-:W-:Y:S01]  /*07f0*/  LOP3.LUT R32, R33, UR25, R32, 0x96, !PT ;  /* 0x0000001921207c12 */ /* 0x000fe2000f8e9620 */
[----:B------:R-:W4:Y:S02]  /*0800*/  LDCU.64 UR4, c[0x0][0x3a0] ;  /* 0x00007400ff0477ac */ /* 0x000f240008000a00 */
[----:B------:R-:W-:Y:S01]  /*0810*/  @P0 IMAD.MOV.U32 R2, RZ, RZ, R34 ;  /* 0x000000ffff020224 */ /* 0x000fe200078e0022 */
[----:B------:R-:W-:Y:S01]  /*0820*/  LOP3.LUT R37, R37, UR26, R0, 0x96, !PT ;  /* 0x0000001a25257c12 */ /* 0x000fe2000f8e9600 */
[----:B------:R-:W-:Y:S01]  /*0830*/  IMAD R33, R18, -0x326172a9, RZ ;  /* 0xcd9e8d5712217824 */ /* 0x000fe200078e02ff */
[----:B------:R-:W-:Y:S01]  /*0840*/  @!P0 MOV R2, R34 ;  /* 0x0000002200028202 */ /* 0x000fe20000000f00 */
[----:B------:R-:W-:-:S02]  /*0850*/  IMAD R34, R19, -0x2daee0ad, RZ ;  /* 0xd2511f5313227824 */ /* 0x000fc400078e02ff */
[----:B------:R-:W-:-:S04]  /*0860*/  IMAD.HI.U32 R18, R37, -0x326172a9, RZ ;  /* 0xcd9e8d5725127827 */ /* 0x000fc800078e00ff */
[----:B------:R-:W-:Y:S01]  /*0870*/  IMAD.HI.U32 R19, R32, -0x2daee0ad, RZ ;  /* 0xd2511f5320137827 */ /* 0x000fe200078e00ff */
[----:B------:R-:W-:Y:S02]  /*0880*/  LOP3.LUT R33, R33, UR27, R18, 0x96, !PT ;  /* 0x0000001b21217c12 */ /* 0x000fe4000f8e9612 */
[----:B------:R-:W-:Y:S01]  /*0890*/  @P0 MOV R18, R29 ;  /* 0x0000001d00120202 */ /* 0x000fe20000000f00 */
[----:B------:R-:W-:Y:S01]  /*08a0*/  @P0 IMAD.MOV.U32 R0, RZ, RZ, R35 ;  /* 0x000000ffff000224 */ /* 0x000fe200078e0023 */
[----:B------:R-:W-:Y:S01]  /*08b0*/  LOP3.LUT R34, R34, UR28, R19, 0x96, !PT ;  /* 0x0000001c22227c12 */ /* 0x000fe2000f8e9613 */
[----:B------:R-:W-:Y:S01]  /*08c0*/  IMAD R36, R37, -0x326172a9, RZ ;  /* 0xcd9e8d5725247824 */ /* 0x000fe200078e02ff */
[----:B------:R-:W-:Y:S01]  /*08d0*/  @!P0 MOV R0, R35 ;  /* 0x0000002300008202 */ /* 0x000fe20000000f00 */
[----:B------:R-:W-:Y:S01]  /*08e0*/  IMAD R37, R32, -0x2daee0ad, RZ ;  /* 0xd2511f5320257824 */ /* 0x000fe200078e02ff */
[----:B------:R-:W-:Y:S01]  /*08f0*/  @!P0 MOV R18, R29 ;  /* 0x0000001d00128202 */ /* 0x000fe20000000f00 */
[----:B------:R-:W-:-:S04]  /*0900*/  IMAD.HI.U32 R35, R34, -0x326172a9, RZ ;  /* 0xcd9e8d5722237827 */ /* 0x000fc800078e00ff */
[----:B------:R-:W-:Y:S01]  /*0910*/  IMAD.HI.U32 R32, R33, -0x2daee0ad, RZ ;  /* 0xd2511f5321207827 */ /* 0x000fe200078e00ff */
[----:B------:R-:W-:-:S03]  /*0920*/  LOP3.LUT R35, R36, UR29, R35, 0x96, !PT ;  /* 0x0000001d24237c12 */ /* 0x000fc6000f8e9623 */
[----:B------:R-:W-:Y:S01]  /*0930*/  @P0 IMAD.MOV.U32 R19, RZ, RZ, R28 ;  /* 0x000000ffff130224 */ /* 0x000fe200078e001c */
[----:B------:R-:W-:Y:S01]  /*0940*/  LOP3.LUT R32, R37, UR30, R32, 0x96, !PT ;  /* 0x0000001e25207c12 */ /* 0x000fe2000f8e9620 */
[----:B------:R-:W-:Y:S02]  /*0950*/  @!P0 IMAD.MOV.U32 R19, RZ, RZ, R28 ;  /* 0x000000ffff138224 */ /* 0x000fe400078e001c */
[----:B------:R-:W-:Y:S02]  /*0960*/  IMAD R34, R34, -0x326172a9, RZ ;  /* 0xcd9e8d5722227824 */ /* 0x000fe400078e02ff */
[----:B------:R-:W-:Y:S02]  /*0970*/  IMAD R28, R33, -0x2daee0ad, RZ ;  /* 0xd2511f53211c7824 */ /* 0x000fe400078e02ff */
[----:B------:R-:W-:-:S04]  /*0980*/  IMAD.HI.U32 R61, R35, -0x2daee0ad, RZ ;  /* 0xd2511f53233d7827 */ /* 0x000fc800078e00ff */
[----:B------:R-:W-:Y:S01]  /*0990*/  IMAD.HI.U32 R59, R32, -0x326172a9, RZ ;  /* 0xcd9e8d57203b7827 */ /* 0x000fe200078e00ff */
[----:B------:R-:W-:-:S03]  /*09a0*/  LOP3.LUT R61, R28, UR32, R61, 0x96, !PT ;  /* 0x000000201c3d7c12 */ /* 0x000fc6000f8e963d */
[----:B------:R-:W-:Y:S01]  /*09b0*/  @!P0 IMAD.MOV.U32 R10, RZ, RZ, R6 ;  /* 0x000000ffff0a8224 */ /* 0x000fe200078e0006 */
[----:B------:R-:W-:Y:S01]  /*09c0*/  LOP3.LUT R59, R34, UR31, R59, 0x96, !PT ;  /* 0x0000001f223b7c12 */ /* 0x000fe2000f8e963b */
[----:B------:R-:W-:Y:S01]  /*09d0*/  @P0 IMAD.MOV.U32 R6, RZ, RZ, R38 ;  /* 0x000000ffff060224 */ /* 0x000fe200078e0026 */
[----:B------:R-:W-:Y:S01]  /*09e0*/  @!P0 MOV R6, R38 ;  /* 0x0000002600068202 */ /* 0x000fe20000000f00 */
[----:B------:R-:W-:Y:S01]  /*09f0*/  @P0 IMAD.MOV.U32 R5, RZ, RZ, R39 ;  /* 0x000000ffff050224 */ /* 0x000fe200078e0027 */
[----:B------:R-:W-:Y:S01]  /*0a00*/  @!P0 MOV R5, R39 ;  /* 0x0000002700058202 */ /* 0x000fe20000000f00 */
[--C-:B------:R-:W-:Y:S02]  /*0a10*/  @P0 IMAD.MOV.U32 R45, RZ, RZ, R30.reuse ;  /* 0x000000ffff2d0224 */ /* 0x100fe400078e001e */
[----:B------:R-:W-:Y:S02]  /*0a20*/  @!P0 IMAD.MOV.U32 R45, RZ, RZ, R30 ;  /* 0x000000ffff2d8224 */ /* 0x000fe400078e001e */
[----:B------:R-:W-:-:S02]  /*0a30*/  IMAD.MOV.U32 R53, RZ, RZ, RZ ;  /* 0x000000ffff357224 */ /* 0x000fc400078e00ff */
[----:B------:R-:W-:Y:S02]  /*0a40*/  IMAD R54, R35, -0x2daee0ad, RZ ;  /* 0xd2511f5323367824 */ /* 0x000fe400078e02ff */
[----:B01234-:R-:W-:-:S07]  /*0a50*/  IMAD R58, R32, -0x326172a9, RZ ;  /* 0xcd9e8d57203a7824 */ /* 0x01ffce00078e02ff */
.L_x_3996:
        /* <DEDUP_REMOVED lines=49> */
.L_x_3766:
        /* <DEDUP_REMOVED lines=13> */
.L_x_3768:
[----:B------:R-:W-:Y:S05]  /*0e40*/  BSYNC.RECONVERGENT B3 ;  /* 0x0000000000037941 */ /* 0x000fea0003800200 */
.L_x_3767:
        /* <DEDUP_REMOVED lines=41> */
.L_x_3765:
[----:B------:R-:W-:Y:S05]  /*10e0*/  BSYNC.RECONVERGENT B2 ;  /* 0x0000000000027941 */ /* 0x000fea0003800200 */
.L_x_3764:
        /* <DEDUP_REMOVED lines=12> */
.L_x_3763:
[----:B------:R-:W-:Y:S05]  /*11b0*/  BSYNC.RECONVERGENT B1 ;  /* 0x0000000000017941 */ /* 0x000fea0003800200 */
.L_x_3762:
        /* <DEDUP_REMOVED lines=22> */
.L_x_3773:
        /* <DEDUP_REMOVED lines=13> */
.L_x_3775:
[----:B------:R-:W-:Y:S05]  /*13f0*/  BSYNC.RECONVERGENT B3 ;  /* 0x0000000000037941 */ /* 0x000fea0003800200 */
.L_x_3774:
        /* <DEDUP_REMOVED lines=41> */
.L_x_3772:
[----:B------:R-:W-:Y:S05]  /*1690*/  BSYNC.RECONVERGENT B2 ;  /* 0x0000000000027941 */ /* 0x000fea0003800200 */
.L_x_3771:
        /* <DEDUP_REMOVED lines=12> */
.L_x_3770:
[----:B------:R-:W-:Y:S05]  /*1760*/  BSYNC.RECONVERGENT B1 ;  /* 0x0000000000017941 */ /* 0x000fea0003800200 */
.L_x_3769:
        /* <DEDUP_REMOVED lines=22> */
.L_x_3780:
        /* <DEDUP_REMOVED lines=13> */
.L_x_3782:
[----:B------:R-:W-:Y:S05]  /*19a0*/  BSYNC.RECONVERGENT B3 ;  /* 0x0000000000037941 */ /* 0x000fea0003800200 */
.L_x_3781:
        /* <DEDUP_REMOVED lines=41> */
.L_x_3779:
[----:B------:R-:W-:Y:S05]  /*1c40*/  BSYNC.RECONVERGENT B2 ;  /* 0x0000000000027941 */ /* 0x000fea0003800200 */
.L_x_3778:
        /* <DEDUP_REMOVED lines=12> */
.L_x_3777:
[----:B------:R-:W-:Y:S05]  /*1d10*/  BSYNC.RECONVERGENT B1 ;  /* 0x0000000000017941 */ /* 0x000fea0003800200 */
.L_x_3776:
        /* <DEDUP_REMOVED lines=22> */
.L_x_3787:
        /* <DEDUP_REMOVED lines=13> */
.L_x_3789:
[----:B------:R-:W-:Y:S05]  /*1f50*/  BSYNC.RECONVERGENT B3 ;  /* 0x0000000000037941 */ /* 0x000fea0003800200 */
.L_x_3788:
        /* <DEDUP_REMOVED lines=41> */
.L_x_3786:
[----:B------:R-:W-:Y:S05]  /*21f0*/  BSYNC.RECONVERGENT B2 ;  /* 0x0000000000027941 */ /* 0x000fea0003800200 */
.L_x_3785:
        /* <DEDUP_REMOVED lines=12> */
.L_x_3784:
[----:B------:R-:W-:Y:S05]  /*22c0*/  BSYNC.RECONVERGENT B1 ;  /* 0x0000000000017941 */ /* 0x000fea0003800200 */
.L_x_3783:
        /* <DEDUP_REMOVED lines=22> */
.L_x_3794:
        /* <DEDUP_REMOVED lines=13> */
.L_x_3796:
[----:B------:R-:W-:Y:S05]  /*2500*/  BSYNC.RECONVERGENT B3 ;  /* 0x0000000000037941 */ /* 0x000fea0003800200 */
.L_x_3795:
        /* <DEDUP_REMOVED lines=41> */
.L_x_3793:
[----:B------:R-:W-:Y:S05]  /*27a0*/  BSYNC.RECONVERGENT B2 ;  /* 0x0000000000027941 */ /* 0x000fea0003800200 */
.L_x_3792:
        /* <DEDUP_REMOVED lines=12> */
.L_x_3791:
[----:B------:R-:W-:Y:S05]  /*2870*/  BSYNC.RECONVERGENT B1 ;  /* 0x0000000000017941 */ /* 0x000fea0003800200 */
.L_x_3790:
        /* <DEDUP_REMOVED lines=22> */
.L_x_3801:
        /* <DEDUP_REMOVED lines=13> */
.L_x_3803:
[----:B------:R-:W-:Y:S05]  /*2ab0*/  BSYNC.RECONVERGENT B3 ;  /* 0x0000000000037941 */ /* 0x000fea0003800200 */
.L_x_3802:
        /* <DEDUP_REMOVED lines=41> */
.L_x_3800:
[----:B------:R-:W-:Y:S05]  /*2d50*/  BSYNC.RECONVERGENT B2 ;  /* 0x0000000000027941 */ /* 0x000fea0003800200 */
.L_x_3799:
        /* <DEDUP_REMOVED lines=12> */
.L_x_3798:
[----:B------:R-:W-:Y:S05]  /*2e20*/  BSYNC.RECONVERGENT B1 ;  /* 0x0000000000017941 */ /* 0x000fea0003800200 */
.L_x_3797:
        /* <DEDUP_REMOVED lines=22> */
.L_x_3808:
        /* <DEDUP_REMOVED lines=13> */
.L_x_3810:
[----:B------:R-:W-:Y:S05]  /*3060*/  BSYNC.RECONVERGENT B3 ;  /* 0x0000000000037941 */ /* 0x000fea0003800200 */
.L_x_3809:
        /* <DEDUP_REMOVED lines=41> */
.L_x_3807:
[----:B------:R-:W-:Y:S05]  /*3300*/  BSYNC.RECONVERGENT B2 ;  /* 0x0000000000027941 */ /* 0x000fea0003800200 */
.L_x_3806:
        /* <DEDUP_REMOVED lines=12> */
.L_x_3805:
[----:B------:R-:W-:Y:S05]  /*33d0*/  BSYNC.RECONVERGENT B1 ;  /* 0x0000000000017941 */ /* 0x000fea0003800200 */
.L_x_3804:
        /* <DEDUP_REMOVED lines=22> */
.L_x_3815:
        /* <DEDUP_REMOVED lines=13> */
.L_x_3817:
[----:B------:R-:W-:Y:S05]  /*3610*/  BSYNC.RECONVERGENT B3 ;  /* 0x0000000000037941 */ /* 0x000fea0003800200 */
.L_x_3816:
        /* <DEDUP_REMOVED lines=42> */
.L_x_3814:
[----:B------:R-:W-:Y:S05]  /*38c0*/  BSYNC.RECONVERGENT B2 ;  /* 0x0000000000027941 */ /* 0x000fea0003800200 */
.L_x_3813:
        /* <DEDUP_REMOVED lines=12> */
.L_x_3812:
[----:B------:R-:W-:Y:S05]  /*3990*/  BSYNC.RECONVERGENT B1 ;  /* 0x0000000000017941 */ /* 0x000fea0003800200 */
.L_x_3811:
[----:B------:R-:W-:Y:S02]  /*39a0*/  F2FP.F16.F32.PACK_AB R39, RZ, R42 ;  /* 0x0000002aff27723e */ /* 0x000fe400000000ff */
[----:B------:R-:W-:Y:S02]  /*39b0*/  PRMT R38, R74, 0x5410, R76 ;  /* 0x000054104a267816 */ /* 0x000fe4000000004c */
[----:B------:R-:W-:Y:S02]  /*39c0*/  PRMT R37, R72, 0x5410, R73 ;  /* 0x0000541048257816 */ /* 0x000fe40000000049 */
[----:B------:R-:W-:Y:S02]  /*39d0*/  PRMT R36, R71, 0x5410, R70 ;  /* 0x0000541047247816 */ /* 0x000fe40000000046 */
[----:B------:R-:W-:Y:S01]  /*39e0*/  PRMT R39, R54, 0x5410, R39 ;  /* 0x0000541036277816 */ /* 0x000fe20000000027 */
[----:B------:R-:W-:Y:S06]  /*39f0*/  BRA `(.L_x_3818) ;  /* 0x0000002c00007947 */ /* 0x000fec0003800000 */
.L_x_3761:
        /* <DEDUP_REMOVED lines=21> */
.L_x_3823:
        /* <DEDUP_REMOVED lines=13> */
.L_x_3825:
[----:B------:R-:W-:Y:S05]  /*3c20*/  BSYNC.RECONVERGENT B3 ;  /* 0x0000000000037941 */ /* 0x000fea0003800200 */
.L_x_3824:
        /* <DEDUP_REMOVED lines=42> */
.L_x_3822:
[----:B------:R-:W-:Y:S05]  /*3ed0*/  BSYNC.RECONVERGENT B2 ;  /* 0x0000000000027941 */ /* 0x000fea0003800200 */
.L_x_3821:
        /* <DEDUP_REMOVED lines=11> */
.L_x_3820:
[----:B------:R-:W-:Y:S05]  /*3f90*/  BSYNC.RECONVERGENT B1 ;  /* 0x0000000000017941 */ /* 0x000fea0003800200 */
.L_x_3819:
        /* <DEDUP_REMOVED lines=18> */
.L_x_3830:
        /* <DEDUP_REMOVED lines=13> */
.L_x_3832:
[----:B------:R-:W-:Y:S05]  /*4190*/  BSYNC.RECONVERGENT B3 ;  /* 0x0000000000037941 */ /* 0x000fea0003800200 */
.L_x_3831:
        /* <DEDUP_REMOVED lines=42> */
.L_x_3829:
[----:B------:R-:W-:Y:S05]  /*4440*/  BSYNC.RECONVERGENT B2 ;  /* 0x0000000000027941 */ /* 0x000fea0003800200 */
.L_x_3828:
        /* <DEDUP_REMOVED lines=11> */
.L_x_3827:
[----:B------:R-:W-:Y:S05]  /*4500*/  BSYNC.RECONVERGENT B1 ;  /* 0x0000000000017941 */ /* 0x000fea0003800200 */
.L_x_3826:
        /* <DEDUP_REMOVED lines=18> */
.L_x_3837:
        /* <DEDUP_REMOVED lines=13> */
.L_x_3839:
[----:B------:R-:W-:Y:S05]  /*4700*/  BSYNC.RECONVERGENT B3 ;  /* 0x0000000000037941 */ /* 0x000fea0003800200 */
.L_x_3838:
        /* <DEDUP_REMOVED lines=42> */
.L_x_3836:
[----:B------:R-:W-:Y:S05]  /*49b0*/  BSYNC.RECONVERGENT B2 ;  /* 0x0000000000027941 */ /* 0x000fea0003800200 */
.L_x_3835:
        /* <DEDUP_REMOVED lines=11> */
.L_x_3834:
[----:B------:R-:W-:Y:S05]  /*4a70*/  BSYNC.RECONVERGENT B1 ;  /* 0x0000000000017941 */ /* 0x000fea0003800200 */
.L_x_3833:
        /* <DEDUP_REMOVED lines=18> */
.L_x_3844:
        /* <DEDUP_REMOVED lines=13> */
.L_x_3846:
[----:B------:R-:W-:Y:S05]  /*4c70*/  BSYNC.RECONVERGENT B3 ;  /* 0x0000000000037941 */ /* 0x000fea0003800200 */
.L_x_3845:
        /* <DEDUP_REMOVED lines=42> */
.L_x_3843:
[----:B------:R-:W-:Y:S05]  /*4f20*/  BSYNC.RECONVERGENT B2 ;  /* 0x0000000000027941 */ /* 0x000fea0003800200 */
.L_x_3842:
        /* <DEDUP_REMOVED lines=11> */
.L_x_3841:
[----:B------:R-:W-:Y:S05]  /*4fe0*/  BSYNC.RECONVERGENT B1 ;  /* 0x0000000000017941 */ /* 0x000fea0003800200 */
.L_x_3840:
        /* <DEDUP_REMOVED lines=18> */
.L_x_3851:
        /* <DEDUP_REMOVED lines=13> */
.L_x_3853:
[----:B------:R-:W-:Y:S05]  /*51e0*/  BSYNC.RECONVERGENT B3 ;  /* 0x0000000000037941 */ /* 0x000fea0003800200 */
.L_x_3852:
        /* <DEDUP_REMOVED lines=42> */
.L_x_3850:
[----:B------:R-:W-:Y:S05]  /*5490*/  BSYNC.RECONVERGENT B2 ;  /* 0x0000000000027941 */ /* 0x000fea0003800200 */
.L_x_3849:
        /* <DEDUP_REMOVED lines=11> */
.L_x_3848:
[----:B------:R-:W-:Y:S05]  /*5550*/  BSYNC.RECONVERGENT B1 ;  /* 0x0000000000017941 */ /* 0x000fea0003800200 */
.L_x_3847:
        /* <DEDUP_REMOVED lines=18> */
.L_x_3858:
        /* <DEDUP_REMOVED lines=13> */
.L_x_3860:
[----:B------:R-:W-:Y:S05]  /*5750*/  BSYNC.RECONVERGENT B3 ;  /* 0x0000000000037941 */ /* 0x000fea0003800200 */
.L_x_3859:
        /* <DEDUP_REMOVED lines=42> */
.L_x_3857:
[----:B------:R-:W-:Y:S05]  /*5a00*/  BSYNC.RECONVERGENT B2 ;  /* 0x0000000000027941 */ /* 0x000fea0003800200 */
.L_x_3856:
        /* <DEDUP_REMOVED lines=11> */
.L_x_3855:
[----:B------:R-:W-:Y:S05]  /*5ac0*/  BSYNC.RECONVERGENT B1 ;  /* 0x0000000000017941 */ /* 0x000fea0003800200 */
.L_x_3854:
        /* <DEDUP_REMOVED lines=18> */
.L_x_3865:
        /* <DEDUP_REMOVED lines=13> */
.L_x_3867:
[----:B------:R-:W-:Y:S05]  /*5cc0*/  BSYNC.RECONVERGENT B3 ;  /* 0x0000000000037941 */ /* 0x000fea0003800200 */
.L_x_3866:
        /* <DEDUP_REMOVED lines=42> */
.L_x_3864:
[----:B------:R-:W-:Y:S05]  /*5f70*/  BSYNC.RECONVERGENT B2 ;  /* 0x0000000000027941 */ /* 0x000fea0003800200 */
.L_x_3863:
        /* <DEDUP_REMOVED lines=10> */
[----:B------:R-:W-:-:S07]  /*6020*/  FMUL.FTZ R43, R43, R38 ;  /* 0x000000262b2b7220 */ /* 0x000fce0000410000 */
.L_x_3862:
[----:B------:R-:W-:Y:S05]  /*6030*/  BSYNC.RECONVERGENT B1 ;  /* 0x0000000000017941 */ /* 0x000fea0003800200 */
.L_x_3861:
        /* <DEDUP_REMOVED lines=18> */
.L_x_3872:
        /* <DEDUP_REMOVED lines=13> */
.L_x_3874:
[----:B------:R-:W-:Y:S05]  /*6230*/  BSYNC.RECONVERGENT B3 ;  /* 0x0000000000037941 */ /* 0x000fea0003800200 */
.L_x_3873:
        /* <DEDUP_REMOVED lines=42> */
.L_x_3871:
[----:B------:R-:W-:Y:S05]  /*64e0*/  BSYNC.RECONVERGENT B2 ;  /* 0x0000000000027941 */ /* 0x000fea0003800200 */
.L_x_3870:
        /* <DEDUP_REMOVED lines=11> */
.L_x_3869:
[----:B------:R-:W-:Y:S05]  /*65a0*/  BSYNC.RECONVERGENT B1 ;  /* 0x0000000000017941 */ /* 0x000fea0003800200 */
.L_x_3868:
[----:B------:R-:W-:Y:S02]  /*65b0*/  F2FP.F16.F32.PACK_AB R39, RZ, R42 ;  /* 0x0000002aff27723e */ /* 0x000fe400000000ff */
[----:B------:R-:W-:Y:S02]  /*65c0*/  PRMT R38, R74, 0x5410, R76 ;  /* 0x000054104a267816 */ /* 0x000fe4000000004c */
[----:B------:R-:W-:Y:S02]  /*65d0*/  PRMT R37, R73, 0x5410, R72 ;  /* 0x0000541049257816 */ /* 0x000fe40000000048 */
[----:B------:R-:W-:Y:S02]  /*65e0*/  PRMT R36, R71, 0x5410, R70 ;  /* 0x0000541047247816 */ /* 0x000fe40000000046 */
[----:B------:R-:W-:-:S07]  /*65f0*/  PRMT R39, R54, 0x5410, R39 ;  /* 0x0000541036277816 */ /* 0x000fce0000000027 */
.L_x_3818:
[----:B------:R-:W0:Y:S01]  /*6600*/  LDC.64 R56, c[0x0][0x3a8] ;  /* 0x0000ea00ff387b82 */ /* 0x000e220000000a00 */
[----:B------:R-:W-:Y:S01]  /*6610*/  IADD3 R40, PT, PT, R75, 0x20, RZ ;  /* 0x000000204b287810 */ /* 0x000fe20007ffe0ff */
[----:B------:R-:W-:Y:S01]  /*6620*/  VIADD R41, R79, 0x20 ;  /* 0x000000204f297836 */ /* 0x000fe20000000000 */
        /* <DEDUP_REMOVED lines=28> */
.L_x_3876:
[----:B------:R-:W-:Y:S05]  /*67f0*/  BSYNC.RECONVERGENT B1 ;  /* 0x0000000000017941 */ /* 0x000fea0003800200 */
.L_x_3875:
[----:B-----5:R2:W5:Y:S04]  /*6800*/  @P1 LDG.E.128 R28, desc[UR8][R72.64] ;  /* 0x00000008481c1981 */ /* 0x020568000c1e1d00 */
[----:B------:R2:W5:Y:S01]  /*6810*/  @P0 LDG.E.128 R32, desc[UR8][R70.64] ;  /* 0x0000000846200981 */ /* 0x000562000c1e1d00 */
[----:B------:R-:W-:Y:S05]  /*6820*/  @!P0 BRA `(.L_x_3877) ;  /* 0x0000002c00908947 */ /* 0x000fea0003800000 */
[----:B------:R-:W-:Y:S01]  /*6830*/  ISETP.GT.AND P0, PT, R78, RZ, PT ;  /* 0x000000ff4e00720c */ /* 0x000fe20003f04270 */
[----:B------:R-:W-:-:S12]  /*6840*/  BSSY.RECONVERGENT B1, `(.L_x_3878) ;  /* 0x0000059000017945 */ /* 0x000fd80003800200 */
[----:B0----5:R-:W-:Y:S01]  /*6850*/  @!P0 HADD2.F32 R75, -RZ, R32.H0_H0 ;  /* 0x20000020ff4b8230 */ /* 0x021fe20000004100 */
[----:B--2---:R-:W-:Y:S01]  /*6860*/  @!P0 MOV R72, R68 ;  /* 0x0000004400488202 */ /* 0x004fe20000000f00 */
[----:B-1----:R-:W-:Y:S01]  /*6870*/  @!P0 IMAD.MOV.U32 R36, RZ, RZ, R80 ;  /* 0x000000ffff248224 */ /* 0x002fe200078e0050 */
        /* <DEDUP_REMOVED lines=17> */
.L_x_3882:
        /* <DEDUP_REMOVED lines=13> */
.L_x_3884:
[----:B------:R-:W-:Y:S05]  /*6a60*/  BSYNC.RECONVERGENT B3 ;  /* 0x0000000000037941 */ /* 0x000fea0003800200 */
.L_x_3883:
        /* <DEDUP_REMOVED lines=41> */
.L_x_3881:
[----:B------:R-:W-:Y:S05]  /*6d00*/  BSYNC.RECONVERGENT B2 ;  /* 0x0000000000027941 */ /* 0x000fea0003800200 */
.L_x_3880:
[----:B------:R-:W-:Y:S01]  /*6d10*/  I2FP.F32.U32 R37, R37 ;  /* 0x0000002500257245 */ /* 0x000fe20000201000 */
[----:B------:R-:W-:Y:S02]  /*6d20*/  HFMA2 R38, -RZ, RZ, 0.1171875, 0 ;  /* 0x2f800000ff267431 */ /* 0x000fe400000001ff */
[----:B------:R-:W-:Y:S02]  /*6d30*/  HADD2.F32 R39, -RZ, R28.H0_H0 ;  /* 0x2000001cff277230 */ /* 0x000fe40000004100 */
        /* <DEDUP_REMOVED lines=9> */
.L_x_3879:
[----:B------:R-:W-:Y:S05]  /*6dd0*/  BSYNC.RECONVERGENT B1 ;  /* 0x0000000000017941 */ /* 0x000fea0003800200 */
.L_x_3878:
        /* <DEDUP_REMOVED lines=22> */
.L_x_3889:
        /* <DEDUP_REMOVED lines=13> */
.L_x_3891:
[----:B------:R-:W-:Y:S05]  /*7010*/  BSYNC.RECONVERGENT B3 ;  /* 0x0000000000037941 */ /* 0x000fea0003800200 */
.L_x_3890:
        /* <DEDUP_REMOVED lines=42> */
.L_x_3888:
[----:B------:R-:W-:Y:S05]  /*72c0*/  BSYNC.RECONVERGENT B2 ;  /* 0x0000000000027941 */ /* 0x000fea0003800200 */
.L_x_3887:
        /* <DEDUP_REMOVED lines=12> */
.L_x_3886:
[----:B------:R-:W-:Y:S05]  /*7390*/  BSYNC.RECONVERGENT B1 ;  /* 0x0000000000017941 */ /* 0x000fea0003800200 */
.L_x_3885:
        /* <DEDUP_REMOVED lines=22> */
.L_x_3896:
        /* <DEDUP_REMOVED lines=13> */
.L_x_3898:
[----:B------:R-:W-:Y:S05]  /*75d0*/  BSYNC.RECONVERGENT B3 ;  /* 0x0000000000037941 */ /* 0x000fea0003800200 */
.L_x_3897:
        /* <DEDUP_REMOVED lines=42> */
.L_x_3895:
[----:B------:R-:W-:Y:S05]  /*7880*/  BSYNC.RECONVERGENT B2 ;  /* 0x0000000000027941 */ /* 0x000fea0003800200 */
.L_x_3894:
        /* <DEDUP_REMOVED lines=12> */
.L_x_3893:
[----:B------:R-:W-:Y:S05]  /*7950*/  BSYNC.RECONVERGENT B1 ;  /* 0x0000000000017941 */ /* 0x000fea0003800200 */
.L_x_3892:
        /* <DEDUP_REMOVED lines=22> */
.L_x_3903:
        /* <DEDUP_REMOVED lines=13> */
.L_x_3905:
[----:B------:R-:W-:Y:S05]  /*7b90*/  BSYNC.RECONVERGENT B3 ;  /* 0x0000000000037941 */ /* 0x000fea0003800200 */
.L_x_3904:
        /* <DEDUP_REMOVED lines=42> */
.L_x_3902:
[----:B------:R-:W-:Y:S05]  /*7e40*/  BSYNC.RECONVERGENT B2 ;  /* 0x0000000000027941 */ /* 0x000fea0003800200 */
.L_x_3901:
        /* <DEDUP_REMOVED lines=12> */
.L_x_3900:
[----:B------:R-:W-:Y:S05]  /*7f10*/  BSYNC.RECONVERGENT B1 ;  /* 0x0000000000017941 */ /* 0x000fea0003800200 */
.L_x_3899:
        /* <DEDUP_REMOVED lines=22> */
.L_x_3910:
        /* <DEDUP_REMOVED lines=13> */
.L_x_3912:
[----:B------:R-:W-:Y:S05]  /*8150*/  BSYNC.RECONVERGENT B3 ;  /* 0x0000000000037941 */ /* 0x000fea0003800200 */
.L_x_3911:
        /* <DEDUP_REMOVED lines=42> */
.L_x_3909:
[----:B------:R-:W-:Y:S05]  /*8400*/  BSYNC.RECONVERGENT B2 ;  /* 0x0000000000027941 */ /* 0x000fea0003800200 */
.L_x_3908:
        /* <DEDUP_REMOVED lines=12> */
.L_x_3907:
[----:B------:R-:W-:Y:S05]  /*84d0*/  BSYNC.RECONVERGENT B1 ;  /* 0x0000000000017941 */ /* 0x000fea0003800200 */
.L_x_3906:
        /* <DEDUP_REMOVED lines=22> */
.L_x_3917:
        /* <DEDUP_REMOVED lines=13> */
.L_x_3919:
[----:B------:R-:W-:Y:S05]  /*8710*/  BSYNC.RECONVERGENT B3 ;  /* 0x0000000000037941 */ /* 0x000fea0003800200 */
.L_x_3918:
        /* <DEDUP_REMOVED lines=42> */
.L_x_3916:
[----:B------:R-:W-:Y:S05]  /*89c0*/  BSYNC.RECONVERGENT B2 ;  /* 0x0000000000027941 */ /* 0x000fea0003800200 */
.L_x_3915:
        /* <DEDUP_REMOVED lines=12> */
.L_x_3914:
[----:B------:R-:W-:Y:S05]  /*8a90*/  BSYNC.RECONVERGENT B1 ;  /* 0x0000000000017941 */ /* 0x000fea0003800200 */
.L_x_3913:
        /* <DEDUP_REMOVED lines=22> */
.L_x_3924:
        /* <DEDUP_REMOVED lines=13> */
.L_x_3926:
[----:B------:R-:W-:Y:S05]  /*8cd0*/  BSYNC.RECONVERGENT B3 ;  /* 0x0000000000037941 */ /* 0x000fea0003800200 */
.L_x_3925:
        /* <DEDUP_REMOVED lines=41> */
.L_x_3923:
[----:B------:R-:W-:Y:S05]  /*8f70*/  BSYNC.RECONVERGENT B2 ;  /* 0x0000000000027941 */ /* 0x000fea0003800200 */
.L_x_3922:
[----:B------:R-:W-:Y:S01]  /*8f80*/  I2FP.F32.U32 R36, R38 ;  /* 0x0000002600247245 */ /* 0x000fe20000201000 */
[----:B------:R-:W-:Y:S02]  /*8f90*/  HADD2.F32 R38, -RZ, R31.H0_H0 ;  /* 0x2000001fff267230 */ /* 0x000fe40000004100 */
[----:B------:R-:W-:Y:S02]  /*8fa0*/  IMAD.MOV.U32 R39, RZ, RZ, 0x2f800000 ;  /* 0x2f800000ff277424 */ /* 0x000fe400078e00ff */
[----:B------:R-:W-:Y:S02]  /*8fb0*/  HADD2.F32 R83, -RZ, R35.H0_H0 ;  /* 0x20000023ff537230 */ /* 0x000fe40000004100 */
[----:B------:R-:W-:Y:S01]  /*8fc0*/  FMUL.FTZ R38, R38, UR13 ;  /* 0x0000000d26267c20 */ /* 0x000fe20008410000 */
[----:B------:R-:W-:Y:S01]  /*8fd0*/  FFMA.FTZ R36, R36, R39, 1.1641532182693481445e-10 ;  /* 0x2f00000024247423 */ /* 0x000fe20000010027 */
[----:B------:R-:W-:Y:S02]  /*8fe0*/  HADD2.F32 R39, -RZ, R44.H0_H0 ;  /* 0x2000002cff277230 */ /* 0x000fe40000004100 */
[----:B------:R-:W-:-:S02]  /*8ff0*/  FMUL.FTZ R38, R38, UR12 ;  /* 0x0000000c26267c20 */ /* 0x000fc40008410000 */
[----:B------:R-:W-:-:S04]  /*9000*/  FSETP.GTU.FTZ.AND P2, PT, R36, UR10, PT ;  /* 0x0000000a24007c0b */ /* 0x000fc8000bf5c000 */
[----:B------:R-:W-:Y:S02]  /*9010*/  FSEL R68, R38, RZ, !P2 ;  /* 0x000000ff26447208 */ /* 0x000fe40005000000 */
[----:B------:R-:W-:-:S03]  /*9020*/  SEL R46, RZ, 0x1, P2 ;  /* 0x00000001ff2e7807 */ /* 0x000fc60001000000 */
[----:B------:R-:W-:-:S07]  /*9030*/  FFMA.FTZ R68, R68, R39, R83 ;  /* 0x0000002744447223 */ /* 0x000fce0000010053 */
.L_x_3921:
[----:B------:R-:W-:Y:S05]  /*9040*/  BSYNC.RECONVERGENT B1 ;  /* 0x0000000000017941 */ /* 0x000fea0003800200 */
.L_x_3920:
        /* <DEDUP_REMOVED lines=22> */
.L_x_3931:
        /* <DEDUP_REMOVED lines=13> */
.L_x_3933:
[----:B------:R-:W-:Y:S05]  /*9280*/  BSYNC.RECONVERGENT B3 ;  /* 0x0000000000037941 */ /* 0x000fea0003800200 */
.L_x_3932:
        /* <DEDUP_REMOVED lines=42> */
.L_x_3930:
[----:B------:R-:W-:Y:S05]  /*9530*/  BSYNC.RECONVERGENT B2 ;  /* 0x0000000000027941 */ /* 0x000fea0003800200 */
.L_x_3929:
        /* <DEDUP_REMOVED lines=12> */
.L_x_3928:
[----:B------:R-:W-:Y:S05]  /*9600*/  BSYNC.RECONVERGENT B1 ;  /* 0x0000000000017941 */ /* 0x000fea0003800200 */
.L_x_3927:
[----:B------:R-:W-:Y:S02]  /*9610*/  F2FP.F16.F32.PACK_AB R39, RZ, R85 ;  /* 0x00000055ff27723e */ /* 0x000fe400000000ff */
[----:B------:R-:W-:Y:S02]  /*9620*/  PRMT R38, R81, 0x5410, R84 ;  /* 0x0000541051267816 */ /* 0x000fe40000000054 */
[----:B------:R-:W-:Y:S02]  /*9630*/  PRMT R37, R79, 0x5410, R80 ;  /* 0x000054104f257816 */ /* 0x000fe40000000050 */
[----:B------:R-:W-:Y:S02]  /*9640*/  PRMT R36, R78, 0x5410, R77 ;  /* 0x000054104e247816 */ /* 0x000fe4000000004d */
[----:B------:R-:W-:Y:S01]  /*9650*/  PRMT R39, R76, 0x5410, R39 ;  /* 0x000054104c277816 */ /* 0x000fe20000000027 */
[----:B------:R-:W-:Y:S06]  /*9660*/  BRA `(.L_x_3934) ;  /* 0x0000002c00007947 */ /* 0x000fec0003800000 */
.L_x_3877:
[----:B------:R-:W-:Y:S01]  /*9670*/  BSSY.RECONVERGENT B1, `(.L_x_3935) ;  /* 0x0000059000017945 */ /* 0x000fe20003800200 */
[----:B0-----:R-:W-:Y:S01]  /*9680*/  MOV R75, RZ ;  /* 0x000000ff004b7202 */ /* 0x001fe20000000f00 */
[----:B------:R-:W-:Y:S01]  /*9690*/  IMAD.MOV.U32 R54, RZ, RZ, R68 ;  /* 0x000000ffff367224 */ /* 0x000fe200078e0044 */
[----:B-1----:R-:W-:Y:S01]  /*96a0*/  MOV R36, R80 ;  /* 0x0000005000247202 */ /* 0x002fe20000000f00 */
        /* <DEDUP_REMOVED lines=17> */
.L_x_3939:
        /* <DEDUP_REMOVED lines=13> */
.L_x_3941:
[----:B------:R-:W-:Y:S05]  /*9890*/  BSYNC.RECONVERGENT B3 ;  /* 0x0000000000037941 */ /* 0x000fea0003800200 */
.L_x_3940:
        /* <DEDUP_REMOVED lines=42> */
.L_x_3938:
[----:B------:R-:W-:Y:S05]  /*9b40*/  BSYNC.RECONVERGENT B2 ;  /* 0x0000000000027941 */ /* 0x000fea0003800200 */
.L_x_3937:
        /* <DEDUP_REMOVED lines=10> */
[----:B------:R-:W-:-:S07]  /*9bf0*/  FMUL.FTZ R75, R38, R75 ;  /* 0x0000004b264b7220 */ /* 0x000fce0000410000 */
.L_x_3936:
[----:B------:R-:W-:Y:S05]  /*9c00*/  BSYNC.RECONVERGENT B1 ;  /* 0x0000000000017941 */ /* 0x000fea0003800200 */
.L_x_3935:
        /* <DEDUP_REMOVED lines=18> */
.L_x_3946:
        /* <DEDUP_REMOVED lines=13> */
.L_x_3948:
[----:B------:R-:W-:Y:S05]  /*9e00*/  BSYNC.RECONVERGENT B3 ;  /* 0x0000000000037941 */ /* 0x000fea0003800200 */
.L_x_3947:
        /* <DEDUP_REMOVED lines=42> */
.L_x_3945:
[----:B------:R-:W-:Y:S05]  /*a0b0*/  BSYNC.RECONVERGENT B2 ;  /* 0x0000000000027941 */ /* 0x000fea0003800200 */
.L_x_3944:
        /* <DEDUP_REMOVED lines=10> */
[----:B------:R-:W-:-:S07]  /*a160*/  FMUL.FTZ R74, R39, R74 ;  /* 0x0000004a274a7220 */ /* 0x000fce0000410000 */
.L_x_3943:
[----:B------:R-:W-:Y:S05]  /*a170*/  BSYNC.RECONVERGENT B1 ;  /* 0x0000000000017941 */ /* 0x000fea0003800200 */
.L_x_3942:
[----:B------:R-:W-:Y:S01]  /*a180*/  BSSY.RECONVERGENT B1, `(.L_x_3949) ;  /* 0x0000056000017945 */ /* 0x000fe20003800200 */
[----:B------:R-:W-:Y:S01]  /*a190*/  F2FP.F16.F32.PACK_AB R77, RZ, R74 ;  /* 0x0000004aff4d723e */ /* 0x000fe200000000ff */
[----:B------:R-:W-:Y:S01]  /*a1a0*/  IMAD.MOV.U32 R36, RZ, RZ, R37 ;  /* 0x000000ffff247224 */ /* 0x000fe200078e0025 */
[----:B--2---:R-:W-:Y:S01]  /*a1b0*/  MOV R73, RZ ;  /* 0x000000ff00497202 */ /* 0x004fe20000000f00 */
        /* <DEDUP_REMOVED lines=14> */
.L_x_3953:
        /* <DEDUP_REMOVED lines=13> */
.L_x_3955:
[----:B------:R-:W-:Y:S05]  /*a370*/  BSYNC.RECONVERGENT B3 ;  /* 0x0000000000037941 */ /* 0x000fea0003800200 */
.L_x_3954:
        /* <DEDUP_REMOVED lines=42> */
.L_x_3952:
[----:B------:R-:W-:Y:S05]  /*a620*/  BSYNC.RECONVERGENT B2 ;  /* 0x0000000000027941 */ /* 0x000fea0003800200 */
.L_x_3951:
        /* <DEDUP_REMOVED lines=11> */
.L_x_3950:
[----:B------:R-:W-:Y:S05]  /*a6e0*/  BSYNC.RECONVERGENT B1 ;  /* 0x0000000000017941 */ /* 0x000fea0003800200 */
.L_x_3949:
        /* <DEDUP_REMOVED lines=18> */
.L_x_3960:
        /* <DEDUP_REMOVED lines=13> */
.L_x_3962:
[----:B------:R-:W-:Y:S05]  /*a8e0*/  BSYNC.RECONVERGENT B3 ;  /* 0x0000000000037941 */ /* 0x000fea0003800200 */
.L_x_3961:
        /* <DEDUP_REMOVED lines=42> */
.L_x_3959:
[----:B------:R-:W-:Y:S05]  /*ab90*/  BSYNC.RECONVERGENT B2 ;  /* 0x0000000000027941 */ /* 0x000fea0003800200 */
.L_x_3958:
        /* <DEDUP_REMOVED lines=11> */
.L_x_3957:
[----:B------:R-:W-:Y:S05]  /*ac50*/  BSYNC.RECONVERGENT B1 ;  /* 0x0000000000017941 */ /* 0x000fea0003800200 */
.L_x_3956:
        /* <DEDUP_REMOVED lines=18> */
.L_x_3967:
        /* <DEDUP_REMOVED lines=13> */
.L_x_3969:
[----:B------:R-:W-:Y:S05]  /*ae50*/  BSYNC.RECONVERGENT B3 ;  /* 0x0000000000037941 */ /* 0x000fea0003800200 */
.L_x_3968:
        /* <DEDUP_REMOVED lines=42> */
.L_x_3966:
[----:B------:R-:W-:Y:S05]  /*b100*/  BSYNC.RECONVERGENT B2 ;  /* 0x0000000000027941 */ /* 0x000fea0003800200 */
.L_x_3965:
        /* <DEDUP_REMOVED lines=11> */
.L_x_3964:
[----:B------:R-:W-:Y:S05]  /*b1c0*/  BSYNC.RECONVERGENT B1 ;  /* 0x0000000000017941 */ /* 0x000fea0003800200 */
.L_x_3963:
        /* <DEDUP_REMOVED lines=18> */
.L_x_3974:
        /* <DEDUP_REMOVED lines=13> */
.L_x_3976:
[----:B------:R-:W-:Y:S05]  /*b3c0*/  BSYNC.RECONVERGENT B3 ;  /* 0x0000000000037941 */ /* 0x000fea0003800200 */
.L_x_3975:
        /* <DEDUP_REMOVED lines=42> */
.L_x_3973:
[----:B------:R-:W-:Y:S05]  /*b670*/  BSYNC.RECONVERGENT B2 ;  /* 0x0000000000027941 */ /* 0x000fea0003800200 */
.L_x_3972:
        /* <DEDUP_REMOVED lines=11> */
.L_x_3971:
[----:B------:R-:W-:Y:S05]  /*b730*/  BSYNC.RECONVERGENT B1 ;  /* 0x0000000000017941 */ /* 0x000fea0003800200 */
.L_x_3970:
        /* <DEDUP_REMOVED lines=18> */
.L_x_3981:
        /* <DEDUP_REMOVED lines=13> */
.L_x_3983:
[----:B------:R-:W-:Y:S05]  /*b930*/  BSYNC.RECONVERGENT B3 ;  /* 0x0000000000037941 */ /* 0x000fea0003800200 */
.L_x_3982:
        /* <DEDUP_REMOVED lines=42> */
.L_x_3980:
[----:B------:R-:W-:Y:S05]  /*bbe0*/  BSYNC.RECONVERGENT B2 ;  /* 0x0000000000027941 */ /* 0x000fea0003800200 */
.L_x_3979:
        /* <DEDUP_REMOVED lines=10> */
[----:B------:R-:W-:-:S07]  /*bc90*/  FMUL.FTZ R68, R37, R68 ;  /* 0x0000004425447220 */ /* 0x000fce0000410000 */
.L_x_3978:
[----:B------:R-:W-:Y:S05]  /*bca0*/  BSYNC.RECONVERGENT B1 ;  /* 0x0000000000017941 */ /* 0x000fea0003800200 */
.L_x_3977:
        /* <DEDUP_REMOVED lines=18> */
.L_x_3988:
[----:B------:R-:W-:Y:S01]  /*bdd0*/  VIADD R15, R15, 0x1 ;  /* 0x000000010f0f7836 */ /* 0x000fe20000000000 */
[----:B------:R-:W-:Y:S03]  /*bde0*/  BSSY.RECONVERGENT B3, `(.L_x_3989) ;  /* 0x000000c000037945 */ /* 0x000fe60003800200 */
[C---:B------:R-:W-:Y:S01]  /*bdf0*/  IMAD.WIDE.U32 R38, R15.reuse, -0x2daee0ad, RZ ;  /* 0xd2511f530f267825 */ /* 0x040fe200078e00ff */
[----:B------:R-:W-:-:S13]  /*be00*/  ISETP.NE.AND P0, PT, R15, RZ, PT ;  /* 0x000000ff0f00720c */ /* 0x000fda0003f05270 */
[----:B------:R-:W-:Y:S05]  /*be10*/  @P0 BRA `(.L_x_3990) ;  /* 0x0000000000200947 */ /* 0x000fea0003800000 */
[----:B------:R-:W-:-:S04]  /*be20*/  IADD3 R13, PT, PT, R13, 0x1, RZ ;  /* 0x000000010d0d7810 */ /* 0x000fc80007ffe0ff */
[----:B------:R-:W-:-:S13]  /*be30*/  ISETP.NE.AND P0, PT, R13, RZ, PT ;  /* 0x000000ff0d00720c */ /* 0x000fda0003f05270 */
[----:B------:R-:W-:Y:S01]  /*be40*/  @!P0 IADD3 R14, PT, PT, R14, 0x1, RZ ;  /* 0x000000010e0e8810 */ /* 0x000fe20007ffe0ff */
[----:B------:R-:W-:Y:S01]  /*be50*/  @!P0 VIADD R36, R53, 0x1 ;  /* 0x0000000135248836 */ /* 0x000fe20000000000 */
[----:B------:R-:W-:Y:S02]  /*be60*/  @!P0 MOV R13, RZ ;  /* 0x000000ff000d8202 */ /* 0x000fe40000000f00 */
[----:B------:R-:W-:-:S13]  /*be70*/  ISETP.NE.AND P2, PT, R14, RZ, !P0 ;  /* 0x000000ff0e00720c */ /* 0x000fda0004745270 */
[----:B------:R-:W-:-:S05]  /*be80*/  @P2 IADD3 R36, PT, PT, R53, RZ, RZ ;  /* 0x000000ff35242210 */ /* 0x000fca0007ffe0ff */
[----:B------:R-:W-:-:S07]  /*be90*/  @!P0 IMAD.MOV.U32 R53, RZ, RZ, R36 ;  /* 0x000000ffff358224 */ /* 0x000fce00078e0024 */
.L_x_3990:
[----:B------:R-:W-:Y:S05]  /*bea0*/  BSYNC.RECONVERGENT B3 ;  /* 0x0000000000037941 */ /* 0x000fea0003800200 */
.L_x_3989:
        /* <DEDUP_REMOVED lines=39> */
[----:B------:R-:W-:-:S04]  /*c120*/  LOP3.LUT R59, R36, UR31, R59, 0x96, !PT ;  /* 0x0000001f243b7c12 */ /* 0x000fc8000f8e963b */
[----:B------:R-:W-:Y:S02]  /*c130*/  LOP3.LUT R61, R38, UR32, R61, 0x96, !PT ;  /* 0x00000020263d7c12 */ /* 0x000fe4000f8e963d */
[----:B------:R-:W-:-:S07]  /*c140*/  MOV R54, R60 ;  /* 0x0000003c00367202 */ /* 0x000fce0000000f00 */
.L_x_3987:
[----:B------:R-:W-:Y:S05]  /*c150*/  BSYNC.RECONVERGENT B2 ;  /* 0x0000000000027941 */ /* 0x000fea0003800200 */
.L_x_3986:
        /* <DEDUP_REMOVED lines=11> */
.L_x_3985:
[----:B------:R-:W-:Y:S05]  /*c210*/  BSYNC.RECONVERGENT B1 ;  /* 0x0000000000017941 */ /* 0x000fea0003800200 */
.L_x_3984:
[----:B------:R-:W-:Y:S02]  /*c220*/  F2FP.F16.F32.PACK_AB R39, RZ, R85 ;  /* 0x00000055ff27723e */ /* 0x000fe400000000ff */
[----:B------:R-:W-:Y:S02]  /*c230*/  PRMT R38, R81, 0x5410, R82 ;  /* 0x0000541051267816 */ /* 0x000fe40000000052 */
[----:B------:R-:W-:Y:S02]  /*c240*/  PRMT R37, R79, 0x5410, R80 ;  /* 0x000054104f257816 */ /* 0x000fe40000000050 */
[----:B------:R-:W-:Y:S02]  /*c250*/  PRMT R36, R78, 0x5410, R77 ;  /* 0x000054104e247816 */ /* 0x000fe4000000004d */
[----:B------:R-:W-:-:S07]  /*c260*/  PRMT R39, R76, 0x5410, R39 ;  /* 0x000054104c277816 */ /* 0x000fce0000000027 */
.L_x_3934:
        /* <DEDUP_REMOVED lines=40> */
.L_x_3992:
[----:B------:R-:W-:Y:S05]  /*c4f0*/  BSYNC.RECONVERGENT B1 ;  /* 0x0000000000017941 */ /* 0x000fea0003800200 */
.L_x_3991:
[----:B------:R-:W-:Y:S01]  /*c500*/  UMOV UR33, 0xffffffff ;  /* 0xffffffff00217882 */ /* 0x000fe20000000000 */
[----:B0-----:R-:W-:Y:S02]  /*c510*/  FADD.FTZ R36, R40, R85 ;  /* 0x0000005528247221 */ /* 0x001fe40000010000 */
[----:B------:R-:W-:Y:S05]  /*c520*/  BRA.DIV UR33, `(.L_x_3993) ;  /* 0x0000000a21c07947 */ /* 0x000fea000b800000 */
        /* <DEDUP_REMOVED lines=53> */
.L_x_4008:
        /* <DEDUP_REMOVED lines=18> */
[----:B------:R-:W-:Y:S02]  /*c9a0*/  HADD2.F32 R77, -RZ, R21.H0_H0 ;  /* 0x20000015ff4d7230 */ /* 0x000fe40000004100 */
        /* <DEDUP_REMOVED lines=16> */
[----:B------:R-:W-:-:S02]  /*cab0*/  IMAD R69, R36, R69, RZ ;  /* 0x0000004524457224 */ /* 0x000fc400078e02ff */
[C---:B------:R-:W-:Y:S01]  /*cac0*/  FMUL.FTZ R36, R57.reuse, R66 ;  /* 0x0000004239247220 */ /* 0x040fe20000410000 */
[----:B------:R-:W-:Y:S02]  /*cad0*/  HADD2.F32 R41, -RZ, R12.H0_H0 ;  /* 0x2000000cff297230 */ /* 0x000fe40000004100 */
[C---:B------:R-:W-:Y:S01]  /*cae0*/  FMUL.FTZ R68, R57.reuse, R38 ;  /* 0x0000002639447220 */ /* 0x040fe20000410000 */
[----:B------:R-:W-:Y:S02]  /*caf0*/  HADD2.F32 R55, -RZ, R20.H0_H0 ;  /* 0x20000014ff377230 */ /* 0x000fe40000004100 */
[C---:B------:R-:W-:Y:S01]  /*cb00*/  FMUL.FTZ R70, R57.reuse, R64 ;  /* 0x0000004039467220 */ /* 0x040fe20000410000 */
[----:B------:R-:W-:Y:S02]  /*cb10*/  HADD2.F32 R71, -RZ, R12.H1_H1 ;  /* 0x3000000cff477230 */ /* 0x000fe40000004100 */
[----:B------:R-:W-:Y:S01]  /*cb20*/  FMUL.FTZ R64, R57, R40 ;  /* 0x0000002839407220 */ /* 0x000fe20000410000 */
[----:B------:R-:W-:-:S02]  /*cb30*/  HADD2.F32 R73, -RZ, R20.H1_H1 ;  /* 0x30000014ff497230 */ /* 0x000fc40000004100 */
[----:B------:R-:W-:Y:S01]  /*cb40*/  FFMA.FTZ R36, R36, R41, R55 ;  /* 0x0000002924247223 */ /* 0x000fe20000010037 */
[----:B------:R-:W-:Y:S02]  /*cb50*/  HADD2.F32 R75, -RZ, R11.H0_H0 ;  /* 0x2000000bff4b7230 */ /* 0x000fe40000004100 */
[C---:B------:R-:W-:Y:S01]  /*cb60*/  FMUL.FTZ R65, R57.reuse, R62 ;  /* 0x0000003e39417220 */ /* 0x040fe20000410000 */
[C---:B------:R-:W-:Y:S01]  /*cb70*/  FMUL.FTZ R67, R57.reuse, R42 ;  /* 0x0000002a39437220 */ /* 0x040fe20000410000 */
        /* <DEDUP_REMOVED lines=12> */
[----:B------:R-:W-:Y:S01]  /*cc40*/  HADD2.F32 R68, -RZ, R10.H0_H0 ;  /* 0x2000000aff447230 */ /* 0x000fe20000004100 */
[----:B------:R-:W-:Y:S01]  /*cc50*/  F2FP.F16.F32.PACK_AB R36, R41, R36 ;  /* 0x000000242924723e */ /* 0x000fe200000000ff */
[----:B------:R-:W-:-:S02]  /*cc60*/  HADD2.F32 R70, -RZ, R22.H0_H0 ;  /* 0x20000016ff467230 */ /* 0x000fc40000004100 */
[----:B------:R-:W-:Y:S02]  /*cc70*/  HADD2.F32 R57, -RZ, R11.H1_H1 ;  /* 0x3000000bff397230 */ /* 0x000fe40000004100 */
[----:B------:R-:W-:Y:S02]  /*cc80*/  HADD2.F32 R71, -RZ, R21.H1_H1 ;  /* 0x30000015ff477230 */ /* 0x000fe40000004100 */
[----:B------:R-:W-:Y:S01]  /*cc90*/  FFMA.FTZ R65, R65, R68, R70 ;  /* 0x0000004441417223 */ /* 0x000fe20000010046 */
[----:B------:R-:W-:Y:S02]  /*cca0*/  HADD2.F32 R73, -RZ, R10.H1_H1 ;  /* 0x3000000aff497230 */ /* 0x000fe40000004100 */
[----:B------:R-:W-:Y:S02]  /*ccb0*/  HADD2.F32 R75, -RZ, R22.H1_H1 ;  /* 0x30000016ff4b7230 */ /* 0x000fe40000004100 */
[----:B------:R-:W-:Y:S01]  /*ccc0*/  FFMA.FTZ R64, R64, R57, R71 ;  /* 0x0000003940407223 */ /* 0x000fe20000010047 */
[----:B------:R-:W-:-:S02]  /*ccd0*/  HADD2.F32 R77, -RZ, R9.H0_H0 ;  /* 0x20000009ff4d7230 */ /* 0x000fc40000004100 */
[----:B------:R-:W-:Y:S02]  /*cce0*/  HADD2.F32 R79, -RZ, R23.H0_H0 ;  /* 0x20000017ff4f7230 */ /* 0x000fe40000004100 */
[----:B------:R-:W-:Y:S01]  /*ccf0*/  FFMA.FTZ R68, R56, R73, R75 ;  /* 0x0000004938447223 */ /* 0x000fe2000001004b */
[----:B------:R-:W-:Y:S01]  /*cd00*/  HADD2.F32 R72, -RZ, R9.H1_H1 ;  /* 0x30000009ff487230 */ /* 0x000fe20000004100 */
[----:B------:R-:W0:Y:S01]  /*cd10*/  LDC.64 R56, c[0x0][0x428] ;  /* 0x00010a00ff387b82 */ /* 0x000e220000000a00 */
[----:B------:R-:W-:Y:S02]  /*cd20*/  HADD2.F32 R74, -RZ, R23.H1_H1 ;  /* 0x30000017ff4a7230 */ /* 0x000fe40000004100 */
[----:B------:R-:W-:Y:S01]  /*cd30*/  FFMA.FTZ R70, R66, R77, R79 ;  /* 0x0000004d42467223 */ /* 0x000fe2000001004f */
[----:B------:R-:W-:Y:S02]  /*cd40*/  HADD2.F32 R66, -RZ, R4.H0_H0 ;  /* 0x20000004ff427230 */ /* 0x000fe40000004100 */
[----:B------:R-:W-:-:S02]  /*cd50*/  HADD2.F32 R76, -RZ, R3.H0_H0 ;  /* 0x20000003ff4c7230 */ /* 0x000fc40000004100 */
[----:B------:R-:W-:Y:S01]  /*cd60*/  FFMA.FTZ R71, R67, R72, R74 ;  /* 0x0000004843477223 */ /* 0x000fe2000001004a */
[----:B------:R-:W-:Y:S01]  /*cd70*/  HADD2.F32 R72, -RZ, R24.H0_H0 ;  /* 0x20000018ff487230 */ /* 0x000fe20000004100 */
[----:B------:R-:W-:Y:S01]  /*cd80*/  SHF.R.S32.HI R74, RZ, 0x1f, R69 ;  /* 0x0000001fff4a7819 */ /* 0x000fe20000011445 */
[----:B------:R-:W-:Y:S02]  /*cd90*/  HADD2.F32 R78, -RZ, R25.H0_H0 ;  /* 0x20000019ff4e7230 */ /* 0x000fe40000004100 */
[----:B------:R-:W-:Y:S02]  /*cda0*/  HADD2.F32 R67, -RZ, R4.H1_H1 ;  /* 0x30000004ff437230 */ /* 0x000fe40000004100 */
[----:B------:R-:W-:Y:S01]  /*cdb0*/  FFMA.FTZ R66, R63, R66, R72 ;  /* 0x000000423f427223 */ /* 0x000fe20000010048 */
[----:B------:R-:W-:Y:S01]  /*cdc0*/  HADD2.F32 R73, -RZ, R24.H1_H1 ;  /* 0x30000018ff497230 */ /* 0x000fe20000004100 */
[----:B------:R-:W-:Y:S01]  /*cdd0*/  LEA.HI R74, R74, R69, RZ, 0x3 ;  /* 0x000000454a4a7211 */ /* 0x000fe200078f18ff */
[----:B------:R-:W-:-:S02]  /*cde0*/  HADD2.F32 R75, -RZ, R3.H1_H1 ;  /* 0x30000003ff4b7230 */ /* 0x000fc40000004100 */
[----:B------:R-:W-:Y:S01]  /*cdf0*/  FFMA.FTZ R72, R43, R76, R78 ;  /* 0x0000004c2b487223 */ /* 0x000fe2000001004e */
[----:B------:R-:W-:Y:S02]  /*ce00*/  HADD2.F32 R77, -RZ, R25.H1_H1 ;  /* 0x30000019ff4d7230 */ /* 0x000fe40000004100 */
[----:B------:R-:W-:Y:S01]  /*ce10*/  FFMA.FTZ R67, R62, R67, R73 ;  /* 0x000000433e437223 */ /* 0x000fe20000010049 */
[----:B------:R-:W-:Y:S01]  /*ce20*/  HADD2.F32 R43, -RZ, R2.H0_H0 ;  /* 0x20000002ff2b7230 */ /* 0x000fe20000004100 */
[----:B------:R-:W-:Y:S01]  /*ce30*/  LEA.HI.SX32 R63, R74, R17, 0x1d ;  /* 0x000000114a3f7211 */ /* 0x000fe200078feaff */
[----:B------:R-:W-:Y:S02]  /*ce40*/  HADD2.F32 R69, -RZ, R26.H0_H0 ;  /* 0x2000001aff457230 */ /* 0x000fe40000004100 */
[----:B------:R-:W-:Y:S01]  /*ce50*/  FFMA.FTZ R73, R42, R75, R77 ;  /* 0x0000004b2a497223 */ /* 0x000fe2000001004d */
[----:B------:R-:W-:Y:S02]  /*ce60*/  HADD2.F32 R62, -RZ, R2.H1_H1 ;  /* 0x30000002ff3e7230 */ /* 0x000fe40000004100 */
[----:B------:R-:W-:-:S02]  /*ce70*/  HADD2.F32 R76, -RZ, R26.H1_H1 ;  /* 0x3000001aff4c7230 */ /* 0x000fc40000004100 */
[----:B------:R-:W-:Y:S01]  /*ce80*/  FFMA.FTZ R42, R38, R43, R69 ;  /* 0x0000002b262a7223 */ /* 0x000fe20000010045 */
[--C-:B------:R-:W-:Y:S01]  /*ce90*/  HADD2.F32 R78, -RZ, R0.reuse.H0_H0 ;  /* 0x20000000ff4e7230 */ /* 0x100fe20000004100 */
[----:B------:R-:W-:Y:S01]  /*cea0*/  IADD3 R43, PT, PT, R63, 0x20, RZ ;  /* 0x000000203f2b7810 */ /* 0x000fe20007ffe0ff */
[--C-:B------:R-:W-:Y:S02]  /*ceb0*/  HADD2.F32 R80, -RZ, R27.reuse.H0_H0 ;  /* 0x2000001bff507230 */ /* 0x100fe40000004100 */
[----:B------:R-:W-:Y:S01]  /*cec0*/  FFMA.FTZ R69, R37, R62, R76 ;  /* 0x0000003e25457223 */ /* 0x000fe2000001004c */
[----:B------:R-:W-:Y:S01]  /*ced0*/  HADD2.F32 R75, -RZ, R0.H1_H1 ;  /* 0x30000000ff4b7230 */ /* 0x000fe20000004100 */
[----:B------:R-:W-:Y:S01]  /*cee0*/  F2FP.F16.F32.PACK_AB R38, R68, R65 ;  /* 0x000000414426723e */ /* 0x000fe200000000ff */
[----:B------:R-:W-:Y:S02]  /*cef0*/  HADD2.F32 R77, -RZ, R27.H1_H1 ;  /* 0x3000001bff4d7230 */ /* 0x000fe40000004100 */
[----:B------:R-:W-:Y:S01]  /*cf00*/  FFMA.FTZ R78, R39, R78, R80 ;  /* 0x0000004e274e7223 */ /* 0x000fe20000010050 */
[----:B0-----:R-:W-:Y:S01]  /*cf10*/  IMAD.WIDE.U32 R62, R63, 0x10, R56 ;  /* 0x000000103f3e7825 */ /* 0x001fe200078e0038 */
[----:B------:R-:W-:-:S03]  /*cf20*/  F2FP.F16.F32.PACK_AB R39, R71, R70 ;  /* 0x000000464727723e */ /* 0x000fc600000000ff */
[----:B------:R-:W-:Y:S01]  /*cf30*/  FFMA.FTZ R75, R40, R75, R77 ;  /* 0x0000004b284b7223 */ /* 0x000fe2000001004d */
[----:B------:R-:W-:Y:S01]  /*cf40*/  IMAD.WIDE.U32 R56, R43, 0x10, R56 ;  /* 0x000000102b387825 */ /* 0x000fe200078e0038 */
[----:B------:R-:W-:Y:S02]  /*cf50*/  F2FP.F16.F32.PACK_AB R37, R64, R55 ;  /* 0x000000374025723e */ /* 0x000fe400000000ff */
[----:B------:R-:W-:Y:S02]  /*cf60*/  F2FP.F16.F32.PACK_AB R42, R69, R42 ;  /* 0x0000002a452a723e */ /* 0x000fe400000000ff */
[----:B------:R-:W-:Y:S01]  /*cf70*/  F2FP.F16.F32.PACK_AB R43, R75, R78 ;  /* 0x0000004e4b2b723e */ /* 0x000fe200000000ff */
[----:B------:R1:W-:Y:S01]  /*cf80*/  STG.E.128 desc[UR8][R62.64], R36 ;  /* 0x000000243e007986 */ /* 0x0003e2000c101d08 */
[----:B------:R-:W-:Y:S02]  /*cf90*/  F2FP.F16.F32.PACK_AB R41, R73, R72 ;  /* 0x000000484929723e */ /* 0x000fe400000000ff */
[----:B------:R-:W-:-:S05]  /*cfa0*/  F2FP.F16.F32.PACK_AB R40, R67, R66 ;  /* 0x000000424328723e */ /* 0x000fca00000000ff */
[----:B------:R1:W-:Y:S02]  /*cfb0*/  STG.E.128 desc[UR8][R56.64], R40 ;  /* 0x0000002838007986 */ /* 0x0003e4000c101d08 */
.L_x_3995:
[----:B------:R-:W-:Y:S05]  /*cfc0*/  BSYNC.RECONVERGENT B1 ;  /* 0x0000000000017941 */ /* 0x000fea0003800200 */
.L_x_3994:
[----:B01----:R-:W0:Y:S02]  /*cfd0*/  LDC.64 R36, c[0x0][0x380] ;  /* 0x0000e000ff247b82 */ /* 0x003e240000000a00 */
[----:B0-----:R-:W-:-:S04]  /*cfe0*/  LEA R16, R36, R16, 0x2 ;  /* 0x0000001024107211 */ /* 0x001fc800078e10ff */
[----:B------:R-:W-:-:S13]  /*cff0*/  ISETP.GE.AND P0, PT, R16, R37, PT ;  /* 0x000000251000720c */ /* 0x000fda0003f06270 */
[----:B------:R-:W-:Y:S05]  /*d000*/  @!P0 BRA `(.L_x_3996) ;  /* 0xffffff3800948947 */ /* 0x000fea000383ffff */
[----:B------:R-:W-:Y:S05]  /*d010*/  BSYNC B0 ;  /* 0x0000000000007941 */ /* 0x000fea0003800000 */
.L_x_3760:
[----:B------:R-:W-:Y:S05]  /*d020*/  EXIT ;  /* 0x000000000000794d */ /* 0x000fea0003800000 */
.L_x_3993:
[----:B------:R-:W-:Y:S01]  /*d030*/  HFMA2 R78, -RZ, RZ, 0, 5.9604644775390625e-08 ;  /* 0x00000001ff4e7431 */ /* 0x000fe200000001ff */
[----:B------:R-:W-:Y:S01]  /*d040*/  BSSY B1, `(.L_x_3997) ;  /* 0x0000007000017945 */ /* 0x000fe20003800000 */
[----:B------:R-:W-:Y:S01]  /*d050*/  IMAD.MOV.U32 R77, RZ, RZ, R36 ;  /* 0x000000ffff4d7224 */ /* 0x000fe200078e0024 */
[----:B------:R-:W-:Y:S01]  /*d060*/  MOV R79, 0x1f ;  /* 0x0000001f004f7802 */ /* 0x000fe20000000f00 */
[----:B------:R-:W-:-:S07]  /*d070*/  IMAD.MOV.U32 R76, RZ, RZ, -0x1 ;  /* 0xffffffffff4c7424 */ /* 0x000fce00078e00ff */
[----:B-----5:R-:W-:Y:S05]  /*d080*/  WARPSYNC.COLLECTIVE R76, `(.L_x_3998) ;  /* 0x000000004c087348 */ /* 0x020fea0003c00000 */
[----:B------:R0:W1:Y:S02]  /*d090*/  SHFL.BFLY P0, R57, R77, R78, R79 ;  /* 0x0c00004e4d397389 */ /* 0x000064000000004f */
[----:B01---5:R-:W-:Y:S05]  /*d0a0*/  ENDCOLLECTIVE ;  /* 0x000000000000791b */ /* 0x023fea0003800000 */
.L_x_3998:
[----:B------:R-:W-:Y:S05]  /*d0b0*/  BSYNC B1 ;  /* 0x0000000000017941 */ /* 0x000fea0003800000 */
.L_x_3997:
        /* <DEDUP_REMOVED lines=9> */
.L_x_3999:
[----:B------:R-:W-:Y:S02]  /*d150*/  HFMA2 R78, -RZ, RZ, 0, 2.384185791015625e-07 ;  /* 0x00000004ff4e7431 */ /* 0x000fe400000001ff */
[----:B------:R-:W-:-:S04]  /*d160*/  IMAD.MOV.U32 R38, RZ, RZ, R57 ;  /* 0x000000ffff267224 */ /* 0x000fc800078e0039 */
[----:B------:R-:W-:-:S05]  /*d170*/  FADD.FTZ R38, R37, R38 ;  /* 0x0000002625267221 */ /* 0x000fca0000010000 */
[----:B------:R-:W-:-:S07]  /*d180*/  MOV R77, R38 ;  /* 0x00000026004d7202 */ /* 0x000fce0000000f00 */
[----:B------:R-:W-:Y:S05]  /*d190*/  WARPSYNC.COLLECTIVE R76, `(.L_x_4000) ;  /* 0x000000004c087348 */ /* 0x000fea0003c00000 */
[----:B------:R0:W1:Y:S02]  /*d1a0*/  SHFL.BFLY P0, R57, R77, R78, R79 ;  /* 0x0c00004e4d397389 */ /* 0x000064000000004f */
[----:B01----:R-:W-:Y:S05]  /*d1b0*/  ENDCOLLECTIVE ;  /* 0x000000000000791b */ /* 0x003fea0003800000 */
.L_x_4000:
[----:B------:R-:W-:Y:S02]  /*d1c0*/  HFMA2 R78, -RZ, RZ, 0, 4.76837158203125e-07 ;  /* 0x00000008ff4e7431 */ /* 0x000fe400000001ff */
[----:B------:R-:W-:-:S04]  /*d1d0*/  IMAD.MOV.U32 R39, RZ, RZ, R57 ;  /* 0x000000ffff277224 */ /* 0x000fc800078e0039 */
[----:B------:R-:W-:-:S05]  /*d1e0*/  FADD.FTZ R39, R38, R39 ;  /* 0x0000002726277221 */ /* 0x000fca0000010000 */
[----:B------:R-:W-:-:S07]  /*d1f0*/  MOV R77, R39 ;  /* 0x00000027004d7202 */ /* 0x000fce0000000f00 */
[----:B------:R-:W-:Y:S05]  /*d200*/  WARPSYNC.COLLECTIVE R76, `(.L_x_4001) ;  /* 0x000000004c087348 */ /* 0x000fea0003c00000 */
[----:B------:R0:W1:Y:S02]  /*d210*/  SHFL.BFLY P0, R57, R77, R78, R79 ;  /* 0x0c00004e4d397389 */ /* 0x000064000000004f */
[----:B01----:R-:W-:Y:S05]  /*d220*/  ENDCOLLECTIVE ;  /* 0x000000000000791b */ /* 0x003fea0003800000 */
.L_x_4001:
[----:B------:R-:W-:Y:S02]  /*d230*/  HFMA2 R78, -RZ, RZ, 0, 9.5367431640625e-07 ;  /* 0x00000010ff4e7431 */ /* 0x000fe400000001ff */
[----:B------:R-:W-:-:S04]  /*d240*/  IMAD.MOV.U32 R40, RZ, RZ, R57 ;  /* 0x000000ffff287224 */ /* 0x000fc800078e0039 */
[----:B------:R-:W-:Y:S02]  /*d250*/  FADD.FTZ R56, R39, R40 ;  /* 0x0000002827387221 */ /* 0x000fe40000010000 */
[----:B------:R-:W0:Y:S03]  /*d260*/  LDC R40, c[0x0][0x400] ;  /* 0x00010000ff287b82 */ /* 0x000e260000000800 */
[----:B------:R-:W-:-:S07]  /*d270*/  MOV R77, R56 ;  /* 0x00000038004d7202 */ /* 0x000fce0000000f00 */
[----:B0-----:R-:W-:Y:S05]  /*d280*/  WARPSYNC.COLLECTIVE R76, `(.L_x_4002) ;  /* 0x000000004c087348 */ /* 0x001fea0003c00000 */
[----:B------:R1:W2:Y:S02]  /*d290*/  SHFL.BFLY P0, R57, R77, R78, R79 ;  /* 0x0c00004e4d397389 */ /* 0x0002a4000000004f */
[----:B012---:R-:W-:Y:S05]  /*d2a0*/  ENDCOLLECTIVE ;  /* 0x000000000000791b */ /* 0x007fea0003800000 */
.L_x_4002:
[----:B------:R-:W-:Y:S02]  /*d2b0*/  HFMA2 R78, -RZ, RZ, 0, 5.9604644775390625e-08 ;  /* 0x00000001ff4e7431 */ /* 0x000fe400000001ff */
        /* <DEDUP_REMOVED lines=39> */
.L_x_4003:
[----:B------:R-:W-:Y:S02]  /*d530*/  HFMA2 R78, -RZ, RZ, 0, 1.1920928955078125e-07 ;  /* 0x00000002ff4e7431 */ /* 0x000fe400000001ff */
[----:B------:R-:W-:-:S04]  /*d540*/  IMAD.MOV.U32 R37, RZ, RZ, R57 ;  /* 0x000000ffff257224 */ /* 0x000fc800078e0039 */
[----:B------:R-:W-:-:S05]  /*d550*/  FADD.FTZ R37, R36, R37 ;  /* 0x0000002524257221 */ /* 0x000fca0000010000 */
[----:B------:R-:W-:-:S07]  /*d560*/  MOV R77, R37 ;  /* 0x00000025004d7202 */ /* 0x000fce0000000f00 */
[----:B------:R-:W-:Y:S05]  /*d570*/  WARPSYNC.COLLECTIVE R76, `(.L_x_4004) ;  /* 0x000000004c087348 */ /* 0x000fea0003c00000 */
[----:B------:R0:W1:Y:S02]  /*d580*/  SHFL.BFLY P0, R57, R77, R78, R79 ;  /* 0x0c00004e4d397389 */ /* 0x000064000000004f */
[----:B01----:R-:W-:Y:S05]  /*d590*/  ENDCOLLECTIVE ;  /* 0x000000000000791b */ /* 0x003fea0003800000 */
.L_x_4004:
[----:B------:R-:W-:Y:S02]  /*d5a0*/  HFMA2 R78, -RZ, RZ, 0, 2.384185791015625e-07 ;  /* 0x00000004ff4e7431 */ /* 0x000fe400000001ff */
[----:B------:R-:W-:-:S04]  /*d5b0*/  IMAD.MOV.U32 R38, RZ, RZ, R57 ;  /* 0x000000ffff267224 */ /* 0x000fc800078e0039 */
[----:B------:R-:W-:-:S05]  /*d5c0*/  FADD.FTZ R38, R37, R38 ;  /* 0x0000002625267221 */ /* 0x000fca0000010000 */
[----:B------:R-:W-:-:S07]  /*d5d0*/  MOV R77, R38 ;  /* 0x00000026004d7202 */ /* 0x000fce0000000f00 */
[----:B------:R-:W-:Y:S05]  /*d5e0*/  WARPSYNC.COLLECTIVE R76, `(.L_x_4005) ;  /* 0x000000004c087348 */ /* 0x000fea0003c00000 */
[----:B------:R0:W1:Y:S02]  /*d5f0*/  SHFL.BFLY P0, R57, R77, R78, R79 ;  /* 0x0c00004e4d397389 */ /* 0x000064000000004f */
[----:B01----:R-:W-:Y:S05]  /*d600*/  ENDCOLLECTIVE ;  /* 0x000000000000791b */ /* 0x003fea0003800000 */
.L_x_4005:
[----:B------:R-:W-:Y:S02]  /*d610*/  HFMA2 R78, -RZ, RZ, 0, 4.76837158203125e-07 ;  /* 0x00000008ff4e7431 */ /* 0x000fe400000001ff */
[----:B------:R-:W-:-:S04]  /*d620*/  IMAD.MOV.U32 R39, RZ, RZ, R57 ;  /* 0x000000ffff277224 */ /* 0x000fc800078e0039 */
[----:B------:R-:W-:-:S05]  /*d630*/  FADD.FTZ R39, R38, R39 ;  /* 0x0000002726277221 */ /* 0x000fca0000010000 */
[----:B------:R-:W-:-:S07]  /*d640*/  MOV R77, R39 ;  /* 0x00000027004d7202 */ /* 0x000fce0000000f00 */
[----:B------:R-:W-:Y:S05]  /*d650*/  WARPSYNC.COLLECTIVE R76, `(.L_x_4006) ;  /* 0x000000004c087348 */ /* 0x000fea0003c00000 */
[----:B------:R0:W1:Y:S02]  /*d660*/  SHFL.BFLY P0, R57, R77, R78, R79 ;  /* 0x0c00004e4d397389 */ /* 0x000064000000004f */
[----:B01----:R-:W-:Y:S05]  /*d670*/  ENDCOLLECTIVE ;  /* 0x000000000000791b */ /* 0x003fea0003800000 */
.L_x_4006:
[----:B------:R-:W-:Y:S02]  /*d680*/  HFMA2 R78, -RZ, RZ, 0, 9.5367431640625e-07 ;  /* 0x00000010ff4e7431 */ /* 0x000fe400000001ff */
[----:B------:R-:W-:-:S04]  /*d690*/  IMAD.MOV.U32 R56, RZ, RZ, R57 ;  /* 0x000000ffff387224 */ /* 0x000fc800078e0039 */
[----:B------:R-:W-:-:S05]  /*d6a0*/  FADD.FTZ R56, R39, R56 ;  /* 0x0000003827387221 */ /* 0x000fca0000010000 */
[----:B------:R-:W-:-:S07]  /*d6b0*/  MOV R77, R56 ;  /* 0x00000038004d7202 */ /* 0x000fce0000000f00 */
[----:B------:R-:W-:Y:S05]  /*d6c0*/  WARPSYNC.COLLECTIVE R76, `(.L_x_4007) ;  /* 0x000000004c087348 */ /* 0x000fea0003c00000 */
[----:B------:R0:W1:Y:S02]  /*d6d0*/  SHFL.BFLY P0, R57, R77, R78, R79 ;  /* 0x0c00004e4d397389 */ /* 0x000064000000004f */
[----:B01----:R-:W-:Y:S05]  /*d6e0*/  ENDCOLLECTIVE ;  /* 0x000000000000791b */ /* 0x003fea0003800000 */
.L_x_4007:
[----:B------:R-:W-:Y:S05]  /*d6f0*/  BRA `(.L_x_4008) ;  /* 0xfffffff000607947 */ /* 0x000fea000383ffff */
.L_x_4009:
        /* <DEDUP_REMOVED lines=16> */
.L_x_20252:


//--------------------- .text._ZN10layer_norm13ln_fwd_kernelINS_13Kernel_traitsIf13__nv_bfloat16S2_S2_fjLj512ELj1ELj4ELj1ELj16ENS_18Kernel_traits_baseILj512EfS2_S2_S2_fjLj128EEEEELb0ELb0ELb0ELb0EEEvNS_9FwdParamsE --------------------------
	.section	.text._ZN10layer_norm13ln_fwd_kernelINS_13Kernel_traitsIf13__nv_bfloat16S2_S2_fjLj512ELj1ELj4ELj1ELj16ENS_18Kernel_traits_baseILj512EfS2_S2_S2_fjLj128EEEEELb0ELb0ELb0ELb0EEEvNS_9FwdParamsE,"ax",@progbits
	.align	128
        .global         _ZN10layer_norm13ln_fwd_kernelINS_13Kernel_traitsIf13__nv_bfloat16S2_S2_fjLj512ELj1ELj4ELj1ELj16ENS_18Kernel_traits_baseILj512EfS2_S2_S2_fjLj128EEEEELb0ELb0ELb0ELb0EEEvNS_9FwdParamsE
        .type           _ZN10layer_norm13ln_fwd_kernelINS_13Kernel_traitsIf13__nv_bfloat16S2_S2_fjLj512ELj1ELj4ELj1ELj16ENS_18Kernel_traits_baseILj512EfS2_S2_S2_fjLj128EEEEELb0ELb0ELb0ELb0EEEvNS_9FwdParamsE,@function
        .size           _ZN10layer_norm13ln_fwd_kernelINS_13Kernel_traitsIf13__nv_bfloat16S2_S2_fjLj512ELj1ELj4ELj1ELj16ENS_18Kernel_traits_baseILj512EfS2_S2_S2_fjLj128EEEEELb0ELb0ELb0ELb0EEEvNS_9FwdParamsE,(.L_x_20253 - _ZN10layer_norm13ln_fwd_kernelINS_13Kernel_traitsIf13__nv_bfloat16S2_S2_fjLj512ELj1ELj4ELj1ELj16ENS_18Kernel_traits_baseILj512EfS2_S2_S2_fjLj128EEEEELb0ELb0ELb0ELb0EEEvNS_9FwdParamsE)
        .other          _ZN10layer_norm13ln_fwd_kernelINS_13Kernel_traitsIf13__nv_bfloat16S2_S2_fjLj512ELj1ELj4ELj1ELj16ENS_18Kernel_traits_baseILj512EfS2_S2_S2_fjLj128EEEEELb0ELb0ELb0ELb0EEEvNS_9FwdParamsE,@"STO_CUDA_ENTRY STV_DEFAULT"
_ZN10layer_norm13ln_fwd_kernelINS_13Kernel_traitsIf13__nv_bfloat16S2_S2_fjLj512ELj1ELj4ELj1ELj16ENS_18Kernel_traits_baseILj512EfS2_S2_S2_fjLj128EEEEELb0ELb0ELb0ELb0EEEvNS_9FwdParamsE:
.text._ZN10layer_norm13ln_fwd_kernelINS_13Kernel_traitsIf13__nv_bfloat16S2_S2_fjLj512ELj1ELj4ELj1ELj16ENS_18Kernel_traits_baseILj512EfS2_S2_S2_fjLj128EEEEELb0ELb0ELb0ELb0EEEvNS_9FwdParamsE:
        /* <DEDUP_REMOVED lines=29> */
[----:B0-----:R-:W-:-:S05]  /*01d0*/  IMAD.WIDE.U32 R6, R3, 0x20, R6 ;  /* 0x0000002003067825 */ /* 0x001fca00078e0006 */
[----:B------:R0:W5:Y:S01]  /*01e0*/  LDG.E.128 R36, desc[UR6][R6.64] ;  /* 0x0000000606247981 */ /* 0x000162000c1e1d00 */
[----:B-1----:R-:W-:-:S03]  /*01f0*/  IMAD.WIDE.U32 R8, R3, 0x20, R8 ;  /* 0x0000002003087825 */ /* 0x002fc600078e0008 */
[----:B------:R0:W5:Y:S04]  /*0200*/  LDG.E.128 R32, desc[UR6][R6.64+0x10] ;  /* 0x0000100606207981 */ /* 0x000168000c1e1d00 */
[----:B------:R0:W5:Y:S04]  /*0210*/  LD.E.128 R28, desc[UR6][R8.64] ;  /* 0x00000006081c7980 */ /* 0x000168000c101d00 */
[----:B------:R0:W5:Y:S01]  /*0220*/  LD.E.128 R24, desc[UR6][R8.64+0x10] ;  /* 0x0000100608187980 */ /* 0x000162000c101d00 */
[----:B------:R-:W-:-:S07]  /*0230*/  LOP3.LUT R5, R3, 0x20, RZ, 0xfc, !PT ;  /* 0x0000002003057812 */ /* 0x000fce00078efcff */
.L_x_4013:
[----:B------:R-:W-:Y:S05]  /*0240*/  BSYNC.RECONVERGENT B1 ;  /* 0x0000000000017941 */ /* 0x000fea0003800200 */
.L_x_4012:
[----:B------:R-:W-:Y:S05]  /*0250*/  @!P2 BRA `(.L_x_4014) ;  /* 0x000000000074a947 */ /* 0x000fea0003800000 */
[----:B0-----:R-:W0:Y:S08]  /*0260*/  LDC.64 R6, c[0x0][0x3d0] ;  /* 0x0000f400ff067b82 */ /* 0x001e300000000a00 */
[----:B------:R-:W1:Y:S01]  /*0270*/  LDC.64 R40, c[0x0][0x438] ;  /* 0x00010e00ff287b82 */ /* 0x000e620000000a00 */
[----:B0-----:R-:W-:-:S05]  /*0280*/  IMAD.WIDE.U32 R6, R5, 0x20, R6 ;  /* 0x0000002005067825 */ /* 0x001fca00078e0006 */
[----:B------:R2:W5:Y:S01]  /*0290*/  LDG.E.128 R20, desc[UR6][R6.64] ;  /* 0x0000000606147981 */ /* 0x000562000c1e1d00 */
[----:B-1----:R-:W-:-:S03]  /*02a0*/  IMAD.WIDE.U32 R40, R5, 0x20, R40 ;  /* 0x0000002005287825 */ /* 0x002fc600078e0028 */
[----:B------:R2:W5:Y:S04]  /*02b0*/  LDG.E.128 R16, desc[UR6][R6.64+0x10] ;  /* 0x0000100606107981 */ /* 0x000568000c1e1d00 */
[----:B------:R2:W5:Y:S04]  /*02c0*/  LD.E.128 R12, desc[UR6][R40.64] ;  /* 0x00000006280c7980 */ /* 0x000568000c101d00 */
[----:B------:R2:W5:Y:S01]  /*02d0*/  LD.E.128 R8, desc[UR6][R40.64+0x10] ;  /* 0x0000100628087980 */ /* 0x000562000c101d00 */
[----:B------:R-:W-:Y:S05]  /*02e0*/  BRA `(.L_x_4014) ;  /* 0x0000000000507947 */ /* 0x000fea0003800000 */
.L_x_4011:
[C---:B------:R-:W-:Y:S02]  /*02f0*/  ISETP.GE.U32.AND P0, PT, R4.reuse, 0x20, PT ;  /* 0x000000200400780c */ /* 0x040fe40003f06070 */
[----:B------:R-:W-:Y:S02]  /*0300*/  ISETP.GE.U32.AND P2, PT, R4, 0x40, PT ;  /* 0x000000400400780c */ /* 0x000fe40003f46070 */
[----:B------:R-:W-:-:S09]  /*0310*/  MOV R5, R3 ;  /* 0x0000000300057202 */ /* 0x000fd20000000f00 */
[----:B------:R-:W0:Y:S01]  /*0320*/  @P0 LDC.64 R6, c[0x0][0x3d0] ;  /* 0x0000f400ff060b82 */ /* 0x000e220000000a00 */
[----:B------:R-:W-:-:S07]  /*0330*/  @P0 LOP3.LUT R5, R3, 0x20, RZ, 0xfc, !PT ;  /* 0x0000002003050812 */ /* 0x000fce00078efcff */
[----:B------:R-:W1:Y:S01]  /*0340*/  @P2 LDC.64 R24, c[0x0][0x3d0] ;  /* 0x0000f400ff182b82 */ /* 0x000e620000000a00 */
[----:B0-----:R-:W-:-:S05]  /*0350*/  @P0 IMAD.WIDE.U32 R40, R3, 0x20, R6 ;  /* 0x0000002003280825 */ /* 0x001fca00078e0006 */
[----:B------:R3:W5:Y:S01]  /*0360*/  @P0 LDG.E.128 R36, desc[UR6][R40.64] ;  /* 0x0000000628240981 */ /* 0x000762000c1e1d00 */
[----:B-1----:R-:W-:-:S03]  /*0370*/  @P2 IMAD.WIDE.U32 R6, R5, 0x20, R24 ;  /* 0x0000002005062825 */ /* 0x002fc600078e0018 */
[----:B------:R3:W5:Y:S04]  /*0380*/  @P0 LDG.E.128 R32, desc[UR6][R40.64+0x10] ;  /* 0x0000100628200981 */ /* 0x000768000c1e1d00 */
[----:B------:R3:W5:Y:S04]  /*0390*/  @P2 LDG.E.128 R20, desc[UR6][R6.64] ;  /* 0x0000000606142981 */ /* 0x000768000c1e1d00 */
[----:B------:R3:W5:Y:S01]  /*03a0*/  @P2 LDG.E.128 R16, desc[UR6][R6.64+0x10] ;  /* 0x0000100606102981 */ /* 0x000762000c1e1d00 */
[----:B------:R-:W-:Y:S02]  /*03b0*/  CS2R R26, SRZ ;  /* 0x00000000001a7805 */ /* 0x000fe4000001ff00 */
[----:B------:R-:W-:-:S02]  /*03c0*/  CS2R R24, SRZ ;  /* 0x0000000000187805 */ /* 0x000fc4000001ff00 */
[----:B------:R-:W-:Y:S02]  /*03d0*/  CS2R R30, SRZ ;  /* 0x00000000001e7805 */ /* 0x000fe4000001ff00 */
[----:B------:R-:W-:Y:S02]  /*03e0*/  CS2R R28, SRZ ;  /* 0x00000000001c7805 */ /* 0x000fe4000001ff00 */
[----:B------:R-:W-:Y:S02]  /*03f0*/  @P2 CS2R R10, SRZ ;  /* 0x00000000000a2805 */ /* 0x000fe4000001ff00 */
[----:B------:R-:W-:Y:S02]  /*0400*/  @P2 CS2R R8, SRZ ;  /* 0x0000000000082805 */ /* 0x000fe4000001ff00 */
[----:B------:R-:W-:Y:S02]  /*0410*/  @P2 CS2R R14, SRZ ;  /* 0x00000000000e2805 */ /* 0x000fe4000001ff00 */
[----:B---3--:R-:W-:-:S07]  /*0420*/  @P2 CS2R R12, SRZ ;  /* 0x00000000000c2805 */ /* 0x008fce000001ff00 */
.L_x_4014:
[----:B------:R-:W-:Y:S05]  /*0430*/  BSYNC.RECONVERGENT B0 ;  /* 0x0000000000007941 */ /* 0x000fea0003800200 */
.L_x_4010:
[----:B------:R-:W1:Y:S02]  /*0440*/  LDCU UR4, c[0x0][0x384] ;  /* 0x00007080ff0477ac */ /* 0x000e640008000800 */
[----:B-1----:R-:W-:-:S13]  /*0450*/  ISETP.GE.AND P0, PT, R2, UR4, PT ;  /* 0x0000000402007c0c */ /* 0x002fda000bf06270 */
[----:B------:R-:W-:Y:S05]  /*0460*/  @P0 EXIT ;  /* 0x000000000000094d */ /* 0x000fea0003800000 */
[----:B------:R-:W1:Y:S01]  /*0470*/  LDCU.U8 UR4, c[0x0][0x410] ;  /* 0x00008200ff0477ac */ /* 0x000e620008000000 */
[----:B------:R-:W-:Y:S01]  /*0480*/  ISETP.NE.U32.AND P0, PT, R42, RZ, PT ;  /* 0x000000ff2a00720c */ /* 0x000fe20003f05070 */
[----:B------:R-:W3:Y:S03]  /*0490*/  LDCU UR8, c[0x0][0x388] ;  /* 0x00007100ff0877ac */ /* 0x000ee60008000800 */
[----:B------:R-:W-:Y:S01]  /*04a0*/  ISETP.NE.AND.EX P0, PT, R43, RZ, PT, P0 ;  /* 0x000000ff2b00720c */ /* 0x000fe20003f05300 */
[----:B------:R-:W4:Y:S01]  /*04b0*/  LDCU UR5, c[0x0][0x448] ;  /* 0x00008900ff0577ac */ /* 0x000f220008000800 */
[----:B------:R-:W0:Y:S01]  /*04c0*/  LDCU.64 UR10, c[0x0][0x3a0] ;  /* 0x00007400ff0a77ac */ /* 0x000e220008000a00 */
[----:B------:R-:W0:Y:S01]  /*04d0*/  LDCU.64 UR12, c[0x0][0x3e0] ;  /* 0x00007c00ff0c77ac */ /* 0x000e220008000a00 */
[----:B-1----:R-:W-:-:S04]  /*04e0*/  ISETP.NE.AND P2, PT, RZ, UR4, PT ;  /* 0x00000004ff007c0c */ /* 0x002fc8000bf45270 */
[----:B---3--:R-:W-:-:S09]  /*04f0*/  P2R R5, PR, RZ, 0x4 ;  /* 0x00000004ff057803 */ /* 0x008fd20000000000 */
.L_x_4030:
[----:B------:R-:W1:Y:S02]  /*0500*/  @P0 LDC.64 R44, c[0x0][0x3e0] ;  /* 0x0000f800ff2c0b82 */ /* 0x000e640000000a00 */
[----:B-1----:R-:W-:-:S06]  /*0510*/  @P0 IMAD.WIDE R44, R2, 0x2, R44 ;  /* 0x00000002022c0825 */ /* 0x002fcc00078e022c */
[----:B------:R-:W3:Y:S01]  /*0520*/  @P0 LDG.E.U16 R44, desc[UR6][R44.64] ;  /* 0x000000062c2c0981 */ /* 0x000ee2000c1e1500 */
        /* <DEDUP_REMOVED lines=8> */
[----:B---3--:R-:W-:Y:S01]  /*05b0*/  @P0 SHF.L.U32 R62, R44, 0x10, RZ ;  /* 0x000000102c3e0819 */ /* 0x008fe200000006ff */
[----:B0-----:R-:W-:Y:S06]  /*05c0*/  @!P2 BRA `(.L_x_4016) ;  /* 0x00000004008ca947 */ /* 0x001fec0003800000 */
        /* <DEDUP_REMOVED lines=8> */
[----:B--2---:R-:W2:Y:S01]  /*0650*/  LDG.E.128 R40, desc[UR6][R42.64] ;  /* 0x000000062a287981 */ /* 0x004ea2000c1e1d00 */
[C---:B-----5:R-:W-:Y:S02]  /*0660*/  SHF.L.U32 R49, R44.reuse, 0x10, RZ ;  /* 0x000000102c317819 */ /* 0x060fe400000006ff */
[C---:B------:R-:W-:Y:S02]  /*0670*/  SHF.L.U32 R53, R45.reuse, 0x10, RZ ;  /* 0x000000102d357819 */ /* 0x040fe400000006ff */
[----:B------:R-:W-:Y:S02]  /*0680*/  PRMT R51, R44, 0x7632, R51 ;  /* 0x000076322c337816 */ /* 0x000fe40000000033 */
[----:B------:R-:W-:Y:S02]  /*0690*/  SHF.L.U32 R55, R46, 0x10, RZ ;  /* 0x000000102e377819 */ /* 0x000fe400000006ff */
[----:B------:R-:W-:Y:S02]  /*06a0*/  PRMT R44, R45, 0x7632, R44 ;  /* 0x000076322d2c7816 */ /* 0x000fe4000000002c */
[----:B------:R-:W-:-:S02]  /*06b0*/  PRMT R45, R47, 0x7632, R45 ;  /* 0x000076322f2d7816 */ /* 0x000fc4000000002d */
[----:B------:R-:W-:Y:S02]  /*06c0*/  SHF.L.U32 R47, R47, 0x10, RZ ;  /* 0x000000102f2f7819 */ /* 0x000fe400000006ff */
[----:B------:R-:W-:Y:S02]  /*06d0*/  SHF.L.U32 R45, R45, 0x10, RZ ;  /* 0x000000102d2d7819 */ /* 0x000fe400000006ff */
[----:B--2---:R-:W-:Y:S02]  /*06e0*/  SHF.L.U32 R6, R40, 0x10, RZ ;  /* 0x0000001028067819 */ /* 0x004fe400000006ff */
[----:B------:R-:W-:Y:S02]  /*06f0*/  PRMT R40, R46, 0x7632, R40 ;  /* 0x000076322e287816 */ /* 0x000fe40000000028 */
[----:B------:R-:W-:Y:S01]  /*0700*/  SHF.L.U32 R50, R41, 0x10, RZ ;  /* 0x0000001029327819 */ /* 0x000fe200000006ff */
[----:B------:R-:W-:Y:S01]  /*0710*/  FFMA.FTZ R6, R49, R62, R6 ;  /* 0x0000003e31067223 */ /* 0x000fe20000010006 */
[----:B------:R-:W-:-:S02]  /*0720*/  SHF.L.U32 R64, R42, 0x10, RZ ;  /* 0x000000102a407819 */ /* 0x000fc400000006ff */
[----:B------:R-:W-:Y:S01]  /*0730*/  PRMT R54, R42, 0x7632, R54 ;  /* 0x000076322a367816 */ /* 0x000fe20000000036 */
[-C--:B------:R-:W-:Y:S01]  /*0740*/  FFMA.FTZ R49, R53, R62.reuse, R50 ;  /* 0x0000003e35317223 */ /* 0x080fe20000010032 */
[C---:B------:R-:W-:Y:S01]  /*0750*/  PRMT R46, R40.reuse, 0x7632, R46 ;  /* 0x00007632282e7816 */ /* 0x040fe2000000002e */
[----:B------:R-:W-:Y:S01]  /*0760*/  FFMA.FTZ R50, R55, R62, R64 ;  /* 0x0000003e37327223 */ /* 0x000fe20000010040 */
[----:B------:R-:W-:Y:S02]  /*0770*/  PRMT R52, R41, 0x7632, R52 ;  /* 0x0000763229347816 */ /* 0x000fe40000000034 */
[----:B------:R-:W-:Y:S02]  /*0780*/  PRMT R63, R43, 0x7632, R63 ;  /* 0x000076322b3f7816 */ /* 0x000fe4000000003f */
[----:B------:R-:W-:Y:S02]  /*0790*/  SHF.L.U32 R53, R40, 0x10, RZ ;  /* 0x0000001028357819 */ /* 0x000fe400000006ff */
[----:B------:R-:W-:-:S02]  /*07a0*/  SHF.L.U32 R41, R44, 0x10, RZ ;  /* 0x000000102c297819 */ /* 0x000fc400000006ff */
[----:B------:R-:W-:Y:S02]  /*07b0*/  SHF.L.U32 R40, R54, 0x10, RZ ;  /* 0x0000001036287819 */ /* 0x000fe400000006ff */
[----:B------:R-:W-:Y:S02]  /*07c0*/  SHF.L.U32 R42, R43, 0x10, RZ ;  /* 0x000000102b2a7819 */ /* 0x000fe400000006ff */
        /* <DEDUP_REMOVED lines=8> */
[----:B------:R-:W-:-:S02]  /*0850*/  FFMA.FTZ R54, R41, R62, R54 ;  /* 0x0000003e29367223 */ /* 0x000fc40000010036 */
[----:B------:R-:W-:Y:S01]  /*0860*/  FFMA.FTZ R55, R55, R62, R46 ;  /* 0x0000003e37377223 */ /* 0x000fe2000001002e */
[----:B------:R-:W-:Y:S02]  /*0870*/  F2FP.BF16.F32.PACK_AB R43, R52, R51 ;  /* 0x00000033342b723e */ /* 0x000fe400000010ff */
[----:B------:R-:W-:Y:S02]  /*0880*/  F2FP.BF16.F32.PACK_AB R41, R54, R49 ;  /* 0x000000313629723e */ /* 0x000fe400000010ff */
[----:B------:R-:W-:Y:S01]  /*0890*/  F2FP.BF16.F32.PACK_AB R40, R55, R6 ;  /* 0x000000063728723e */ /* 0x000fe200000010ff */
[----:B------:R-:W-:Y:S06]  /*08a0*/  BRA `(.L_x_4018) ;  /* 0x0000000000c47947 */ /* 0x000fec0003800000 */
.L_x_4017:
[----:B------:R-:W-:-:S04]  /*08b0*/  UISETP.NE.U32.AND UP0, UPT, UR12, URZ, UPT ;  /* 0x000000ff0c00728c */ /* 0x000fc8000bf05070 */
[----:B------:R-:W-:-:S06]  /*08c0*/  UISETP.NE.AND.EX UP0, UPT, UR13, URZ, UPT, UP0 ;  /* 0x000000ff0d00728c */ /* 0x000fcc000bf05300 */
[----:B------:R-:W-:-:S13]  /*08d0*/  PLOP3.LUT P0, PT, PT, PT, UP0, 0x80, 0x8 ;  /* 0x000000000008781c */ /* 0x000fda0003f0f008 */
[----:B------:R-:W-:Y:S05]  /*08e0*/  @!P0 BRA `(.L_x_4019) ;  /* 0x0000000000648947 */ /* 0x000fea0003800000 */
[C---:B-----5:R-:W-:Y:S02]  /*08f0*/  PRMT R42, R45.reuse, 0x7632, R42 ;  /* 0x000076322d2a7816 */ /* 0x060fe4000000002a */
[C---:B--2---:R-:W-:Y:S02]  /*0900*/  SHF.L.U32 R41, R44.reuse, 0x10, RZ ;  /* 0x000000102c297819 */ /* 0x044fe400000006ff */
        /* <DEDUP_REMOVED lines=15> */
[----:B------:R-:W-:-:S02]  /*0a00*/  FMUL.FTZ R52, R45, R62 ;  /* 0x0000003e2d347220 */ /* 0x000fc40000410000 */
[----:B------:R-:W-:Y:S01]  /*0a10*/  FMUL.FTZ R53, R43, R62 ;  /* 0x0000003e2b357220 */ /* 0x000fe20000410000 */
[----:B------:R-:W-:Y:S01]  /*0a20*/  F2FP.BF16.F32.PACK_AB R40, R55, R6 ;  /* 0x000000063728723e */ /* 0x000fe200000010ff */
[----:B------:R-:W-:Y:S01]  /*0a30*/  FMUL.FTZ R54, R41, R62 ;  /* 0x0000003e29367220 */ /* 0x000fe20000410000 */
[----:B------:R-:W-:Y:S02]  /*0a40*/  F2FP.BF16.F32.PACK_AB R43, R52, R51 ;  /* 0x00000033342b723e */ /* 0x000fe400000010ff */
[----:B------:R-:W-:Y:S02]  /*0a50*/  F2FP.BF16.F32.PACK_AB R42, R53, R50 ;  /* 0x00000032352a723e */ /* 0x000fe400000010ff */
[----:B------:R-:W-:Y:S01]  /*0a60*/  F2FP.BF16.F32.PACK_AB R41, R54, R49 ;  /* 0x000000313629723e */ /* 0x000fe200000010ff */
[----:B------:R-:W-:Y:S06]  /*0a70*/  BRA `(.L_x_4018) ;  /* 0x0000000000507947 */ /* 0x000fec0003800000 */
.L_x_4019:
[C---:B-----5:R-:W-:Y:S02]  /*0a80*/  PRMT R49, R44.reuse, 0x7632, R49 ;  /* 0x000076322c317816 */ /* 0x060fe40000000031 */
[----:B------:R-:W-:Y:S02]  /*0a90*/  SHF.L.U32 R51, R44, 0x10, RZ ;  /* 0x000000102c337819 */ /* 0x000fe400000006ff */
[C---:B------:R-:W-:Y:S02]  /*0aa0*/  PRMT R44, R45.reuse, 0x7632, R44 ;  /* 0x000076322d2c7816 */ /* 0x040fe4000000002c */
[----:B------:R-:W-:Y:S01]  /*0ab0*/  SHF.L.U32 R45, R45, 0x10, RZ ;  /* 0x000000102d2d7819 */ /* 0x000fe200000006ff */
[----:B--2---:R-:W-:Y:S01]  /*0ac0*/  FMUL.FTZ R6, R51, R62 ;  /* 0x0000003e33067220 */ /* 0x004fe20000410000 */
[C---:B------:R-:W-:Y:S02]  /*0ad0*/  SHF.L.U32 R53, R46.reuse, 0x10, RZ ;  /* 0x000000102e357819 */ /* 0x040fe400000006ff */
[----:B------:R-:W-:-:S02]  /*0ae0*/  PRMT R52, R46, 0x7632, R52 ;  /* 0x000076322e347816 */ /* 0x000fc40000000034 */
[----:B------:R-:W-:Y:S01]  /*0af0*/  PRMT R46, R47, 0x7632, R46 ;  /* 0x000076322f2e7816 */ /* 0x000fe2000000002e */
[-C--:B------:R-:W-:Y:S01]  /*0b00*/  FMUL.FTZ R50, R53, R62.reuse ;  /* 0x0000003e35327220 */ /* 0x080fe20000410000 */
[----:B------:R-:W-:Y:S01]  /*0b10*/  SHF.L.U32 R55, R49, 0x10, RZ ;  /* 0x0000001031377819 */ /* 0x000fe200000006ff */
[-C--:B------:R-:W-:Y:S01]  /*0b20*/  FMUL.FTZ R49, R45, R62.reuse ;  /* 0x0000003e2d317220 */ /* 0x080fe20000410000 */
[----:B------:R-:W-:Y:S02]  /*0b30*/  SHF.L.U32 R47, R47, 0x10, RZ ;  /* 0x000000102f2f7819 */ /* 0x000fe400000006ff */
[----:B------:R-:W-:Y:S01]  /*0b40*/  SHF.L.U32 R45, R44, 0x10, RZ ;  /* 0x000000102c2d7819 */ /* 0x000fe200000006ff */
[-C--:B------:R-:W-:Y:S01]  /*0b50*/  FMUL.FTZ R55, R55, R62.reuse ;  /* 0x0000003e37377220 */ /* 0x080fe20000410000 */
[----:B------:R-:W-:Y:S01]  /*0b60*/  SHF.L.U32 R53, R52, 0x10, RZ ;  /* 0x0000001034357819 */ /* 0x000fe200000006ff */
[-C--:B------:R-:W-:Y:S01]  /*0b70*/  FMUL.FTZ R51, R47, R62.reuse ;  /* 0x0000003e2f337220 */ /* 0x080fe20000410000 */
[----:B------:R-:W-:Y:S01]  /*0b80*/  SHF.L.U32 R63, R46, 0x10, RZ ;  /* 0x000000102e3f7819 */ /* 0x000fe200000006ff */
[----:B------:R-:W-:-:S02]  /*0b90*/  FMUL.FTZ R54, R45, R62 ;  /* 0x0000003e2d367220 */ /* 0x000fc40000410000 */
[-C--:B------:R-:W-:Y:S02]  /*0ba0*/  FMUL.FTZ R53, R53, R62.reuse ;  /* 0x0000003e35357220 */ /* 0x080fe40000410000 */
[----:B------:R-:W-:-:S07]  /*0bb0*/  FMUL.FTZ R52, R63, R62 ;  /* 0x0000003e3f347220 */ /* 0x000fce0000410000 */
.L_x_4018:
[----:B------:R-:W0:Y:S01]  /*0bc0*/  @P1 LDC.64 R44, c[0x0][0x3a8] ;  /* 0x0000ea00ff2c1b82 */ /* 0x000e220000000a00 */
[C---:B------:R-:W-:Y:S01]  /*0bd0*/  IADD3 R63, PT, PT, R0.reuse, 0x20, RZ ;  /* 0x00000020003f7810 */ /* 0x040fe20007ffe0ff */
[----:B0-----:R-:W-:-:S05]  /*0be0*/  @P1 IMAD.WIDE.U32 R44, R0, 0x10, R44 ;  /* 0x00000010002c1825 */ /* 0x001fca00078e002c */
[----:B------:R1:W-:Y:S02]  /*0bf0*/  @P1 STG.E.128 desc[UR6][R44.64], R40 ;  /* 0x000000282c001986 */ /* 0x0003e4000c101d06 */
.L_x_4016:
[----:B0---4-:R-:W-:Y:S05]  /*0c00*/  BSYNC.RECONVERGENT B0 ;  /* 0x0000000000007941 */ /* 0x011fea0003800200 */
.L_x_4015:
[----:B------:R-:W-:Y:S01]  /*0c10*/  ISETP.GE.U32.AND P3, PT, R4, 0x40, PT ;  /* 0x000000400400780c */ /* 0x000fe20003f66070 */
[----:B------:R-:W-:-:S12]  /*0c20*/  BSSY.RECONVERGENT B0, `(.L_x_4020) ;  /* 0x0000063000007945 */ /* 0x000fd80003800200 */
[----:B------:R-:W-:Y:S05]  /*0c30*/  @!P3 BRA `(.L_x_4021) ;  /* 0x000000040084b947 */ /* 0x000fea0003800000 */
[----:B-1----:R-:W0:Y:S02]  /*0c40*/  LDC.64 R44, c[0x0][0x390] ;  /* 0x0000e400ff2c7b82 */ /* 0x002e240000000a00 */
[----:B0-----:R-:W-:-:S06]  /*0c50*/  IMAD.WIDE.U32 R44, R63, 0x10, R44 ;  /* 0x000000103f2c7825 */ /* 0x001fcc00078e002c */
[----:B------:R-:W5:Y:S01]  /*0c60*/  LDG.E.128 R44, desc[UR6][R44.64] ;  /* 0x000000062c2c7981 */ /* 0x000f62000c1e1d00 */
[----:B------:R-:W-:-:S04]  /*0c70*/  UISETP.NE.U32.AND UP0, UPT, UR10, URZ, UPT ;  /* 0x000000ff0a00728c */ /* 0x000fc8000bf05070 */
        /* <DEDUP_REMOVED lines=8> */
[----:B------:R-:W-:Y:S02]  /*0d00*/  PRMT R44, R45, 0x7632, R44 ;  /* 0x000076322d2c7816 */ /* 0x000fe4000000002c */
[C---:B------:R-:W-:Y:S02]  /*0d10*/  SHF.L.U32 R57, R46.reuse, 0x10, RZ ;  /* 0x000000102e397819 */ /* 0x040fe400000006ff */
[----:B------:R-:W-:-:S04]  /*0d20*/  PRMT R45, R46, 0x7632, R45 ;  /* 0x000076322e2d7816 */ /* 0x000fc8000000002d */
[----:B------:R-:W-:Y:S02]  /*0d30*/  SHF.L.U32 R45, R45, 0x10, RZ ;  /* 0x000000102d2d7819 */ /* 0x000fe400000006ff */
[----:B--2---:R-:W-:Y:S02]  /*0d40*/  SHF.L.U32 R48, R40, 0x10, RZ ;  /* 0x0000001028307819 */ /* 0x004fe400000006ff */
[----:B------:R-:W-:Y:S02]  /*0d50*/  PRMT R40, R47, 0x7632, R40 ;  /* 0x000076322f287816 */ /* 0x000fe40000000028 */
[----:B------:R-:W-:Y:S01]  /*0d60*/  SHF.L.U32 R58, R41, 0x10, RZ ;  /* 0x00000010293a7819 */ /* 0x000fe200000006ff */
[-C--:B------:R-:W-:Y:S01]  /*0d70*/  FFMA.FTZ R7, R7, R62.reuse, R48 ;  /* 0x0000003e07077223 */ /* 0x080fe20000010030 */
[----:B------:R-:W-:Y:S02]  /*0d80*/  PRMT R41, R40, 0x7632, R41 ;  /* 0x0000763228297816 */ /* 0x000fe40000000029 */
[----:B------:R-:W-:Y:S01]  /*0d90*/  SHF.L.U32 R60, R43, 0x10, RZ ;  /* 0x000000102b3c7819 */ /* 0x000fe200000006ff */
[----:B------:R-:W-:Y:S01]  /*0da0*/  FFMA.FTZ R48, R59, R62, R58 ;  /* 0x0000003e3b307223 */ /* 0x000fe2000001003a */
[----:B------:R-:W-:-:S02]  /*0db0*/  SHF.L.U32 R58, R42, 0x10, RZ ;  /* 0x000000102a3a7819 */ /* 0x000fc400000006ff */
[----:B------:R-:W-:Y:S02]  /*0dc0*/  PRMT R42, R41, 0x7632, R42 ;  /* 0x00007632292a7816 */ /* 0x000fe4000000002a */
[----:B------:R-:W-:Y:S01]  /*0dd0*/  PRMT R59, R43, 0x7632, R59 ;  /* 0x000076322b3b7816 */ /* 0x000fe2000000003b */
[----:B------:R-:W-:Y:S01]  /*0de0*/  FFMA.FTZ R58, R57, R62, R58 ;  /* 0x0000003e393a7223 */ /* 0x000fe2000001003a */
[----:B------:R-:W-:Y:S02]  /*0df0*/  PRMT R46, R42, 0x7632, R46 ;  /* 0x000076322a2e7816 */ /* 0x000fe4000000002e */
[----:B------:R-:W-:Y:S02]  /*0e00*/  SHF.L.U32 R43, R56, 0x10, RZ ;  /* 0x00000010382b7819 */ /* 0x000fe400000006ff */
[----:B------:R-:W-:Y:S02]  /*0e10*/  SHF.L.U32 R61, R40, 0x10, RZ ;  /* 0x00000010283d7819 */ /* 0x000fe400000006ff */
[----:B------:R-:W-:-:S02]  /*0e20*/  SHF.L.U32 R47, R47, 0x10, RZ ;  /* 0x000000102f2f7819 */ /* 0x000fc400000006ff */
[----:B------:R-:W-:Y:S02]  /*0e30*/  SHF.L.U32 R57, R44, 0x10, RZ ;  /* 0x000000102c397819 */ /* 0x000fe400000006ff */
[----:B------:R-:W-:Y:S01]  /*0e40*/  SHF.L.U32 R40, R59, 0x10, RZ ;  /* 0x000000103b287819 */ /* 0x000fe200000006ff */
[-C--:B------:R-:W-:Y:S01]  /*0e50*/  FFMA.FTZ R60, R47, R62.reuse, R60 ;  /* 0x0000003e2f3c7223 */ /* 0x080fe2000001003c */
[----:B------:R-:W-:Y:S02]  /*0e60*/  SHF.L.U32 R46, R46, 0x10, RZ ;  /* 0x000000102e2e7819 */ /* 0x000fe400000006ff */
[----:B------:R-:W-:Y:S01]  /*0e70*/  SHF.L.U32 R42, R42, 0x10, RZ ;  /* 0x000000102a2a7819 */ /* 0x000fe200000006ff */
[-C--:B------:R-:W-:Y:S01]  /*0e80*/  FFMA.FTZ R61, R61, R62.reuse, R40 ;  /* 0x0000003e3d3d7223 */ /* 0x080fe20000010028 */
[----:B------:R-:W-:Y:S01]  /*0e90*/  SHF.L.U32 R56, R41, 0x10, RZ ;  /* 0x0000001029387819 */ /* 0x000fe200000006ff */
[-C--:B------:R-:W-:Y:S02]  /*0ea0*/  FFMA.FTZ R59, R45, R62.reuse, R46 ;  /* 0x0000003e2d3b7223 */ /* 0x080fe4000001002e */
[----:B------:R-:W-:-:S02]  /*0eb0*/  FFMA.FTZ R57, R57, R62, R42 ;  /* 0x0000003e39397223 */ /* 0x000fc4000001002a */
[----:B------:R-:W-:Y:S01]  /*0ec0*/  FFMA.FTZ R56, R43, R62, R56 ;  /* 0x0000003e2b387223 */ /* 0x000fe20000010038 */
[----:B------:R-:W-:Y:S02]  /*0ed0*/  F2FP.BF16.F32.PACK_AB R43, R61, R60 ;  /* 0x0000003c3d2b723e */ /* 0x000fe400000010ff */
[----:B------:R-:W-:Y:S02]  /*0ee0*/  F2FP.BF16.F32.PACK_AB R42, R59, R58 ;  /* 0x0000003a3b2a723e */ /* 0x000fe400000010ff */
[----:B------:R-:W-:Y:S02]  /*0ef0*/  F2FP.BF16.F32.PACK_AB R41, R57, R48 ;  /* 0x000000303929723e */ /* 0x000fe400000010ff */
[----:B------:R-:W-:Y:S01]  /*0f00*/  F2FP.BF16.F32.PACK_AB R40, R56, R7 ;  /* 0x000000073828723e */ /* 0x000fe200000010ff */
[----:B------:R-:W-:Y:S06]  /*0f10*/  BRA `(.L_x_4023) ;  /* 0x0000000000c07947 */ /* 0x000fec0003800000 */
.L_x_4022:
[----:B------:R-:W-:-:S04]  /*0f20*/  UISETP.NE.U32.AND UP0, UPT, UR12, URZ, UPT ;  /* 0x000000ff0c00728c */ /* 0x000fc8000bf05070 */
[----:B------:R-:W-:-:S09]  /*0f30*/  UISETP.NE.AND.EX UP0, UPT, UR13, URZ, UPT, UP0 ;  /* 0x000000ff0d00728c */ /* 0x000fd2000bf05300 */
[----:B------:R-:W-:Y:S05]  /*0f40*/  BRA.U UP0, `(.L_x_4024) ;  /* 0x0000000100547547 */ /* 0x000fea000b800000 */
[----:B-----5:R-:W-:Y:S02]  /*0f50*/  PRMT R48, R44, 0x7632, R48 ;  /* 0x000076322c307816 */ /* 0x020fe40000000030 */
[----:B------:R-:W-:Y:S02]  /*0f60*/  SHF.L.U32 R57, R45, 0x10, RZ ;  /* 0x000000102d397819 */ /* 0x000fe400000006ff */
[----:B------:R-:W-:Y:S02]  /*0f70*/  SHF.L.U32 R59, R46, 0x10, RZ ;  /* 0x000000102e3b7819 */ /* 0x000fe400000006ff */
[----:B--2---:R-:W-:Y:S02]  /*0f80*/  SHF.L.U32 R7, R44, 0x10, RZ ;  /* 0x000000102c077819 */ /* 0x004fe400000006ff */
[----:B------:R-:W-:Y:S01]  /*0f90*/  PRMT R56, R46, 0x7632, R56 ;  /* 0x000076322e387816 */ /* 0x000fe20000000038 */
[-C--:B------:R-:W-:Y:S01]  /*0fa0*/  FMUL.FTZ R58, R59, R62.reuse ;  /* 0x0000003e3b3a7220 */ /* 0x080fe20000410000 */
[----:B------:R-:W-:Y:S01]  /*0fb0*/  PRMT R44, R45, 0x7632, R44 ;  /* 0x000076322d2c7816 */ /* 0x000fe2000000002c */
[----:B------:R-:W-:Y:S01]  /*0fc0*/  FMUL.FTZ R7, R7, R62 ;  /* 0x0000003e07077220 */ /* 0x000fe20000410000 */
[----:B------:R-:W-:-:S02]  /*0fd0*/  PRMT R46, R47, 0x7632, R46 ;  /* 0x000076322f2e7816 */ /* 0x000fc4000000002e */
[----:B------:R-:W-:Y:S01]  /*0fe0*/  SHF.L.U32 R45, R48, 0x10, RZ ;  /* 0x00000010302d7819 */ /* 0x000fe200000006ff */
[-C--:B------:R-:W-:Y:S01]  /*0ff0*/  FMUL.FTZ R48, R57, R62.reuse ;  /* 0x0000003e39307220 */ /* 0x080fe20000410000 */
[----:B------:R-:W-:Y:S02]  /*1000*/  SHF.L.U32 R47, R47, 0x10, RZ ;  /* 0x000000102f2f7819 */ /* 0x000fe400000006ff */
[----:B------:R-:W-:Y:S02]  /*1010*/  SHF.L.U32 R57, R44, 0x10, RZ ;  /* 0x000000102c397819 */ /* 0x000fe400000006ff */
        /* <DEDUP_REMOVED lines=8> */
.L_x_4024:
[C---:B--2--5:R-:W-:Y:S02]  /*10a0*/  PRMT R40, R44.reuse, 0x7632, R40 ;  /* 0x000076322c287816 */ /* 0x064fe40000000028 */
[----:B------:R-:W-:Y:S02]  /*10b0*/  SHF.L.U32 R7, R44, 0x10, RZ ;  /* 0x000000102c077819 */ /* 0x000fe400000006ff */
[----:B------:R-:W-:Y:S02]  /*10c0*/  PRMT R42, R45, 0x7632, R42 ;  /* 0x000076322d2a7816 */ /* 0x000fe4000000002a */
        /* <DEDUP_REMOVED lines=15> */
[-C--:B------:R-:W-:Y:S01]  /*11c0*/  FMUL.FTZ R59, R43, R62.reuse ;  /* 0x0000003e2b3b7220 */ /* 0x080fe20000410000 */
[----:B------:R-:W-:Y:S01]  /*11d0*/  F2FP.BF16.F32.PACK_AB R40, R56, R7 ;  /* 0x000000073828723e */ /* 0x000fe200000010ff */
[----:B------:R-:W-:Y:S01]  /*11e0*/  FMUL.FTZ R57, R57, R62 ;  /* 0x0000003e39397220 */ /* 0x000fe20000410000 */
[----:B------:R-:W-:Y:S02]  /*11f0*/  F2FP.BF16.F32.PACK_AB R43, R61, R60 ;  /* 0x0000003c3d2b723e */ /* 0x000fe400000010ff */
[----:B------:R-:W-:Y:S02]  /*1200*/  F2FP.BF16.F32.PACK_AB R42, R59, R58 ;  /* 0x0000003a3b2a723e */ /* 0x000fe400000010ff */
[----:B------:R-:W-:-:S07]  /*1210*/  F2FP.BF16.F32.PACK_AB R41, R57, R48 ;  /* 0x000000303929723e */ /* 0x000fce00000010ff */
.L_x_4023:
[----:B------:R-:W0:Y:S02]  /*1220*/  @P1 LDC.64 R44, c[0x0][0x3a8] ;  /* 0x0000ea00ff2c1b82 */ /* 0x000e240000000a00 */
[----:B0-----:R-:W-:-:S05]  /*1230*/  @P1 IMAD.WIDE.U32 R44, R63, 0x10, R44 ;  /* 0x000000103f2c1825 */ /* 0x001fca00078e002c */
[----:B------:R0:W-:Y:S02]  /*1240*/  @P1 STG.E.128 desc[UR6][R44.64], R40 ;  /* 0x000000282c001986 */ /* 0x0001e4000c101d06 */
.L_x_4021:
[----:B------:R-:W-:Y:S05]  /*1250*/  BSYNC.RECONVERGENT B0 ;  /* 0x0000000000007941 */ /* 0x000fea0003800200 */
.L_x_4020:
        /* <DEDUP_REMOVED lines=75> */
.L_x_4042:
[----:B------:R-:W-:Y:S01]  /*1710*/  FMUL.FTZ R44, R63, R63 ;  /* 0x0000003f3f2c7220 */ /* 0x000fe20000410000 */
[----:B------:R-:W-:Y:S01]  /*1720*/  ISETP.NE.AND P4, PT, R5, RZ, PT ;  /* 0x000000ff0500720c */ /* 0x000fe20003f85270 */
[----:B-1----:R-:W-:Y:S01]  /*1730*/  FADD.FTZ R62, R68, R64 ;  /* 0x00000040443e7221 */ /* 0x002fe20000010000 */
[----:B------:R-:W1:Y:S01]  /*1740*/  @!P5 LDC.64 R46, c[0x0][0x3c0] ;  /* 0x0000f000ff2edb82 */ /* 0x000e620000000a00 */
[----:B------:R-:W-:Y:S01]  /*1750*/  BSSY.RECONVERGENT B0, `(.L_x_4026) ;  /* 0x000002c000007945 */ /* 0x000fe20003800200 */
[----:B------:R-:W-:Y:S01]  /*1760*/  FSEL R65, R44, RZ, P4 ;  /* 0x000000ff2c417208 */ /* 0x000fe20002000000 */
[----:B------:R-:W-:-:S04]  /*1770*/  FFMA.FTZ R62, R62, R45, UR5 ;  /* 0x000000053e3e7e23 */ /* 0x000fc8000801002d */
[----:B------:R-:W-:Y:S01]  /*1780*/  FADD.FTZ R62, R62, R65 ;  /* 0x000000413e3e7221 */ /* 0x000fe20000010000 */
[----:B------:R-:W3:Y:S01]  /*1790*/  @!P5 LDC.64 R44, c[0x0][0x3c8] ;  /* 0x0000f200ff2cdb82 */ /* 0x000ee20000000a00 */
[----:B------:R-:W-:Y:S02]  /*17a0*/  FSEL R65, R63, RZ, !P4 ;  /* 0x000000ff3f417208 */ /* 0x000fe40006000000 */
[----:B------:R-:W4:Y:S01]  /*17b0*/  MUFU.RSQ R64, R62 ;  /* 0x0000003e00407308 */ /* 0x000f220000001400 */
[----:B-1----:R-:W-:-:S05]  /*17c0*/  @!P5 IMAD.WIDE R46, R2, 0x4, R46 ;  /* 0x00000004022ed825 */ /* 0x002fca00078e022e */
[----:B------:R1:W-:Y:S01]  /*17d0*/  @!P5 STG.E desc[UR6][R46.64], R63 ;  /* 0x0000003f2e00d986 */ /* 0x0003e2000c101906 */
[----:B---3--:R-:W-:-:S05]  /*17e0*/  @!P5 IMAD.WIDE R44, R2, 0x4, R44 ;  /* 0x00000004022cd825 */ /* 0x008fca00078e022c */
[----:B----4-:R1:W-:Y:S01]  /*17f0*/  @!P5 STG.E desc[UR6][R44.64], R64 ;  /* 0x000000402c00d986 */ /* 0x0103e2000c101906 */
[----:B------:R-:W-:Y:S05]  /*1800*/  @!P2 BRA `(.L_x_4027) ;  /* 0x000000000080a947 */ /* 0x000fea0003800000 */
[--C-:B-1----:R-:W-:Y:S01]  /*1810*/  FADD.FTZ R45, R6, -R65.reuse ;  /* 0x80000041062d7221 */ /* 0x102fe20000010000 */
[--C-:B------:R-:W-:Y:S01]  /*1820*/  FADD.FTZ R47, R55, -R65.reuse ;  /* 0x80000041372f7221 */ /* 0x100fe20000010000 */
[--C-:B------:R-:W-:Y:S01]  /*1830*/  FADD.FTZ R63, R50, -R65.reuse ;  /* 0x80000041323f7221 */ /* 0x100fe20000010000 */
[--C-:B------:R-:W-:Y:S01]  /*1840*/  FADD.FTZ R67, R53, -R65.reuse ;  /* 0x8000004135437221 */ /* 0x100fe20000010000 */
[C---:B------:R-:W-:Y:S01]  /*1850*/  FMUL.FTZ R45, R64.reuse, R45 ;  /* 0x0000002d402d7220 */ /* 0x040fe20000410000 */
[C---:B------:R-:W-:Y:S01]  /*1860*/  FMUL.FTZ R46, R64.reuse, R47 ;  /* 0x0000002f402e7220 */ /* 0x040fe20000410000 */
[----:B------:R-:W-:Y:S01]  /*1870*/  FADD.FTZ R47, R49, -R65 ;  /* 0x80000041312f7221 */ /* 0x000fe20000010000 */
[----:B------:R-:W-:Y:S01]  /*1880*/  FMUL.FTZ R63, R64, R63 ;  /* 0x0000003f403f7220 */ /* 0x000fe20000410000 */
[----:B-----5:R-:W-:Y:S01]  /*1890*/  FFMA.FTZ R44, R45, R36, R28 ;  /* 0x000000242d2c7223 */ /* 0x020fe2000001001c */
[----:B------:R-:W-:Y:S01]  /*18a0*/  FFMA.FTZ R45, R46, R37, R29 ;  /* 0x000000252e2d7223 */ /* 0x000fe2000001001d */
[C---:B------:R-:W-:Y:S01]  /*18b0*/  FMUL.FTZ R47, R64.reuse, R47 ;  /* 0x0000002f402f7220 */ /* 0x040fe20000410000 */
[----:B------:R-:W-:Y:S01]  /*18c0*/  FMUL.FTZ R62, R64, R67 ;  /* 0x00000043403e7220 */ /* 0x000fe20000410000 */
[----:B------:R-:W-:-:S02]  /*18d0*/  FADD.FTZ R67, R52, -R65 ;  /* 0x8000004134437221 */ /* 0x000fc40000010000 */
[----:B------:R-:W-:Y:S01]  /*18e0*/  F2FP.BF16.F32.PACK_AB R44, R45, R44 ;  /* 0x0000002c2d2c723e */ /* 0x000fe200000010ff */
[----:B------:R-:W-:Y:S01]  /*18f0*/  FADD.FTZ R45, R54, -R65 ;  /* 0x80000041362d7221 */ /* 0x000fe20000010000 */
[----:B------:R-:W-:-:S03]  /*1900*/  FFMA.FTZ R66, R62, R33, R25 ;  /* 0x000000213e427223 */ /* 0x000fc60000010019 */
[----:B------:R-:W-:Y:S01]  /*1910*/  FMUL.FTZ R46, R64, R45 ;  /* 0x0000002d402e7220 */ /* 0x000fe20000410000 */
[----:B------:R-:W-:Y:S01]  /*1920*/  FFMA.FTZ R45, R47, R38, R30 ;  /* 0x000000262f2d7223 */ /* 0x000fe2000001001e */
[----:B------:R-:W-:Y:S02]  /*1930*/  FFMA.FTZ R47, R63, R32, R24 ;  /* 0x000000203f2f7223 */ /* 0x000fe40000010018 */
[----:B------:R-:W1:Y:S01]  /*1940*/  LDC.64 R62, c[0x0][0x428] ;  /* 0x00010a00ff3e7b82 */ /* 0x000e620000000a00 */
[----:B------:R-:W-:-:S05]  /*1950*/  FFMA.FTZ R46, R46, R39, R31 ;  /* 0x000000272e2e7223 */ /* 0x000fca000001001f */
[----:B------:R-:W-:Y:S02]  /*1960*/  F2FP.BF16.F32.PACK_AB R45, R46, R45 ;  /* 0x0000002d2e2d723e */ /* 0x000fe400000010ff */
[----:B------:R-:W-:Y:S01]  /*1970*/  F2FP.BF16.F32.PACK_AB R46, R66, R47 ;  /* 0x0000002f422e723e */ /* 0x000fe200000010ff */
[----:B------:R-:W-:Y:S01]  /*1980*/  FADD.FTZ R47, R51, -R65 ;  /* 0x80000041332f7221 */ /* 0x000fe20000010000 */
[----:B------:R-:W-:-:S03]  /*1990*/  FMUL.FTZ R66, R64, R67 ;  /* 0x0000004340427220 */ /* 0x000fc60000410000 */
[----:B------:R-:W-:Y:S01]  /*19a0*/  FMUL.FTZ R47, R64, R47 ;  /* 0x0000002f402f7220 */ /* 0x000fe20000410000 */
[----:B------:R-:W-:-:S03]  /*19b0*/  FFMA.FTZ R66, R66, R35, R27 ;  /* 0x0000002342427223 */ /* 0x000fc6000001001b */
[----:B------:R-:W-:-:S05]  /*19c0*/  FFMA.FTZ R47, R47, R34, R26 ;  /* 0x000000222f2f7223 */ /* 0x000fca000001001a */
[----:B------:R-:W-:Y:S01]  /*19d0*/  F2FP.BF16.F32.PACK_AB R47, R66, R47 ;  /* 0x0000002f422f723e */ /* 0x000fe200000010ff */
[C---:B-1----:R-:W-:Y:S01]  /*19e0*/  IMAD.WIDE.U32 R62, R0.reuse, 0x10, R62 ;  /* 0x00000010003e7825 */ /* 0x042fe200078e003e */
[----:B------:R-:W-:-:S04]  /*19f0*/  IADD3 R0, PT, PT, R0, 0x20, RZ ;  /* 0x0000002000007810 */ /* 0x000fc80007ffe0ff */
[----:B------:R3:W-:Y:S03]  /*1a00*/  STG.E.128 desc[UR6][R62.64], R44 ;  /* 0x0000002c3e007986 */ /* 0x0007e6000c101d06 */
.L_x_4027:
[----:B------:R-:W-:Y:S05]  /*1a10*/  BSYNC.RECONVERGENT B0 ;  /* 0x0000000000007941 */ /* 0x000fea0003800200 */
.L_x_4026:
[----:B------:R-:W-:Y:S04]  /*1a20*/  BSSY.RECONVERGENT B0, `(.L_x_4028) ;  /* 0x0000021000007945 */ /* 0x000fe80003800200 */
[----:B------:R-:W-:Y:S05]  /*1a30*/  @!P3 BRA `(.L_x_4029) ;  /* 0x00000000007cb947 */ /* 0x000fea0003800000 */
[--C-:B-1-3--:R-:W-:Y:S01]  /*1a40*/  FADD.FTZ R44, R60, -R65.reuse ;  /* 0x800000413c2c7221 */ /* 0x10afe20000010000 */
[--C-:B------:R-:W-:Y:S01]  /*1a50*/  FADD.FTZ R62, R61, -R65.reuse ;  /* 0x800000413d3e7221 */ /* 0x100fe20000010000 */
[--C-:B------:R-:W-:Y:S01]  /*1a60*/  FADD.FTZ R45, R7, -R65.reuse ;  /* 0x80000041072d7221 */ /* 0x100fe20000010000 */
[--C-:B------:R-:W-:Y:S01]  /*1a70*/  FADD.FTZ R47, R56, -R65.reuse ;  /* 0x80000041382f7221 */ /* 0x100fe20000010000 */
[--C-:B------:R-:W-:Y:S01]  /*1a80*/  FADD.FTZ R46, R48, -R65.reuse ;  /* 0x80000041302e7221 */ /* 0x100fe20000010000 */
[--C-:B------:R-:W-:Y:S01]  /*1a90*/  FADD.FTZ R69, R57, -R65.reuse ;  /* 0x8000004139457221 */ /* 0x100fe20000010000 */
[--C-:B------:R-:W-:Y:S01]  /*1aa0*/  FADD.FTZ R67, R58, -R65.reuse ;  /* 0x800000413a437221 */ /* 0x100fe20000010000 */
[----:B------:R-:W-:Y:S01]  /*1ab0*/  FADD.FTZ R63, R59, -R65 ;  /* 0x800000413b3f7221 */ /* 0x000fe20000010000 */
[C---:B------:R-:W-:Y:S01]  /*1ac0*/  FMUL.FTZ R65, R64.reuse, R44 ;  /* 0x0000002c40417220 */ /* 0x040fe20000410000 */
[C---:B------:R-:W-:Y:S01]  /*1ad0*/  FMUL.FTZ R62, R64.reuse, R62 ;  /* 0x0000003e403e7220 */ /* 0x040fe20000410000 */
[C---:B------:R-:W-:Y:S01]  /*1ae0*/  FMUL.FTZ R44, R64.reuse, R47 ;  /* 0x0000002f402c7220 */ /* 0x040fe20000410000 */
[----:B------:R-:W-:Y:S01]  /*1af0*/  FMUL.FTZ R45, R64, R45 ;  /* 0x0000002d402d7220 */ /* 0x000fe20000410000 */
[----:B-----5:R-:W-:Y:S01]  /*1b00*/  FFMA.FTZ R47, R65, R18, R10 ;  /* 0x00000012412f7223 */ /* 0x020fe2000001000a */
[----:B------:R-:W-:Y:S01]  /*1b10*/  FFMA.FTZ R62, R62, R19, R11 ;  /* 0x000000133e3e7223 */ /* 0x000fe2000001000b */
[C---:B------:R-:W-:Y:S01]  /*1b20*/  FMUL.FTZ R65, R64.reuse, R46 ;  /* 0x0000002e40417220 */ /* 0x040fe20000410000 */
[C---:B------:R-:W-:Y:S01]  /*1b30*/  FMUL.FTZ R46, R64.reuse, R69 ;  /* 0x00000045402e7220 */ /* 0x040fe20000410000 */
[C---:B------:R-:W-:Y:S01]  /*1b40*/  FMUL.FTZ R67, R64.reuse, R67 ;  /* 0x0000004340437220 */ /* 0x040fe20000410000 */
[----:B------:R-:W-:Y:S01]  /*1b50*/  FMUL.FTZ R64, R64, R63 ;  /* 0x0000003f40407220 */ /* 0x000fe20000410000 */
[----:B------:R-:W-:Y:S01]  /*1b60*/  F2FP.BF16.F32.PACK_AB R47, R62, R47 ;  /* 0x0000002f3e2f723e */ /* 0x000fe200000010ff */
[----:B------:R-:W-:Y:S01]  /*1b70*/  FFMA.FTZ R66, R45, R20, R12 ;  /* 0x000000142d427223 */ /* 0x000fe2000001000c */
[----:B------:R-:W1:Y:S01]  /*1b80*/  LDC.64 R62, c[0x0][0x428] ;  /* 0x00010a00ff3e7b82 */ /* 0x000e620000000a00 */
[----:B------:R-:W-:Y:S01]  /*1b90*/  FFMA.FTZ R45, R65, R22, R14 ;  /* 0x00000016412d7223 */ /* 0x000fe2000001000e */
[----:B0-----:R-:W-:Y:S01]  /*1ba0*/  FFMA.FTZ R68, R64, R17, R9 ;  /* 0x0000001140447223 */ /* 0x001fe20000010009 */
[----:B------:R-:W-:Y:S01]  /*1bb0*/  FFMA.FTZ R67, R67, R16, R8 ;  /* 0x0000001043437223 */ /* 0x000fe20000010008 */
[----:B------:R-:W-:Y:S01]  /*1bc0*/  FFMA.FTZ R64, R46, R23, R15 ;  /* 0x000000172e407223 */ /* 0x000fe2000001000f */
[----:B------:R-:W-:-:S03]  /*1bd0*/  FFMA.FTZ R65, R44, R21, R13 ;  /* 0x000000152c417223 */ /* 0x000fc6000001000d */
[----:B------:R-:W-:Y:S02]  /*1be0*/  F2FP.BF16.F32.PACK_AB R46, R68, R67 ;  /* 0x00000043442e723e */ /* 0x000fe400000010ff */
[----:B------:R-:W-:Y:S02]  /*1bf0*/  F2FP.BF16.F32.PACK_AB R45, R64, R45 ;  /* 0x0000002d402d723e */ /* 0x000fe400000010ff */
[----:B------:R-:W-:Y:S01]  /*1c00*/  F2FP.BF16.F32.PACK_AB R44, R65, R66 ;  /* 0x00000042412c723e */ /* 0x000fe200000010ff */
[----:B-1----:R-:W-:-:S05]  /*1c10*/  IMAD.WIDE.U32 R62, R0, 0x10, R62 ;  /* 0x00000010003e7825 */ /* 0x002fca00078e003e */
[----:B------:R4:W-:Y:S02]  /*1c20*/  STG.E.128 desc[UR6][R62.64], R44 ;  /* 0x0000002c3e007986 */ /* 0x0009e4000c101d06 */
.L_x_4029:
[----:B------:R-:W-:Y:S05]  /*1c30*/  BSYNC.RECONVERGENT B0 ;  /* 0x0000000000007941 */ /* 0x000fea0003800200 */
.L_x_4028:
[----:B-1-34-:R-:W1:Y:S02]  /*1c40*/  LDC.64 R44, c[0x0][0x380] ;  /* 0x0000e000ff2c7b82 */ /* 0x01ae640000000a00 */
[----:B-1----:R-:W-:-:S04]  /*1c50*/  LEA R2, R44, R2, 0x2 ;  /* 0x000000022c027211 */ /* 0x002fc800078e10ff */
[----:B------:R-:W-:-:S13]  /*1c60*/  ISETP.GE.AND P2, PT, R2, R45, PT ;  /* 0x0000002d0200720c */ /* 0x000fda0003f46270 */
[----:B------:R-:W-:Y:S05]  /*1c70*/  @!P2 BRA `(.L_x_4030) ;  /* 0xffffffe80020a947 */ /* 0x000fea000383ffff */
[----:B------:R-:W-:Y:S05]  /*1c80*/  EXIT ;  /* 0x000000000000794d */ /* 0x000fea0003800000 */
.L_x_4025:
[----:B------:R-:W-:Y:S01]  /*1c90*/  HFMA2 R62, -RZ, RZ, 0, 5.9604644775390625e-08 ;  /* 0x00000001ff3e7431 */ /* 0x000fe200000001ff */
[----:B------:R-:W-:Y:S01]  /*1ca0*/  BSSY B0, `(.L_x_4031) ;  /* 0x0000007000007945 */ /* 0x000fe20003800000 */
[----:B------:R-:W-:Y:S02]  /*1cb0*/  MOV R69, R44 ;  /* 0x0000002c00457202 */ /* 0x000fe40000000f00 */
[----:B------:R-:W-:Y:S02]  /*1cc0*/  MOV R47, 0x1f ;  /* 0x0000001f002f7802 */ /* 0x000fe40000000f00 */
[----:B------:R-:W-:-:S07]  /*1cd0*/  MOV R46, 0xffffffff ;  /* 0xffffffff002e7802 */ /* 0x000fce0000000f00 */
[----:B--2--5:R-:W-:Y:S05]  /*1ce0*/  WARPSYNC.COLLECTIVE R46, `(.L_x_4032) ;  /* 0x000000002e087348 */ /* 0x024fea0003c00000 */
[----:B------:R0:W1:Y:S02]  /*1cf0*/  SHFL.BFLY P6, R64, R69, R62, R47 ;  /* 0x0c00003e45407389 */ /* 0x00006400000c002f */
[----:B012--5:R-:W-:Y:S05]  /*1d00*/  ENDCOLLECTIVE ;  /* 0x000000000000791b */ /* 0x027fea0003800000 */
.L_x_4032:
[----:B------:R-:W-:Y:S05]  /*1d10*/  BSYNC B0 ;  /* 0x0000000000007941 */ /* 0x000fea0003800000 */
.L_x_4031:
        /* <DEDUP_REMOVED lines=9> */
.L_x_4033:
[----:B------:R-:W-:Y:S02]  /*1db0*/  HFMA2 R62, -RZ, RZ, 0, 2.384185791015625e-07 ;  /* 0x00000004ff3e7431 */ /* 0x000fe400000001ff */
[----:B------:R-:W-:-:S05]  /*1dc0*/  FADD.FTZ R66, R65, R64 ;  /* 0x0000004041427221 */ /* 0x000fca0000010000 */
[----:B------:R-:W-:-:S07]  /*1dd0*/  MOV R69, R66 ;  /* 0x0000004200457202 */ /* 0x000fce0000000f00 */
[----:B------:R-:W-:Y:S05]  /*1de0*/  WARPSYNC.COLLECTIVE R46, `(.L_x_4034) ;  /* 0x000000002e087348 */ /* 0x000fea0003c00000 */
[----:B------:R0:W1:Y:S02]  /*1df0*/  SHFL.BFLY P6, R64, R69, R62, R47 ;  /* 0x0c00003e45407389 */ /* 0x00006400000c002f */
[----:B01----:R-:W-:Y:S05]  /*1e00*/  ENDCOLLECTIVE ;  /* 0x000000000000791b */ /* 0x003fea0003800000 */
.L_x_4034:
[----:B------:R-:W-:Y:S02]  /*1e10*/  HFMA2 R62, -RZ, RZ, 0, 4.76837158203125e-07 ;  /* 0x00000008ff3e7431 */ /* 0x000fe400000001ff */
[----:B------:R-:W-:-:S05]  /*1e20*/  FADD.FTZ R67, R66, R64 ;  /* 0x0000004042437221 */ /* 0x000fca0000010000 */
[----:B------:R-:W-:-:S07]  /*1e30*/  MOV R69, R67 ;  /* 0x0000004300457202 */ /* 0x000fce0000000f00 */
[----:B------:R-:W-:Y:S05]  /*1e40*/  WARPSYNC.COLLECTIVE R46, `(.L_x_4035) ;  /* 0x000000002e087348 */ /* 0x000fea0003c00000 */
[----:B------:R0:W1:Y:S02]  /*1e50*/  SHFL.BFLY P6, R64, R69, R62, R47 ;  /* 0x0c00003e45407389 */ /* 0x00006400000c002f */
[----:B01----:R-:W-:Y:S05]  /*1e60*/  ENDCOLLECTIVE ;  /* 0x000000000000791b */ /* 0x003fea0003800000 */
.L_x_4035:
[----:B------:R-:W-:Y:S02]  /*1e70*/  HFMA2 R62, -RZ, RZ, 0, 9.5367431640625e-07 ;  /* 0x00000010ff3e7431 */ /* 0x000fe400000001ff */
[----:B------:R-:W-:-:S05]  /*1e80*/  FADD.FTZ R68, R67, R64 ;  /* 0x0000004043447221 */ /* 0x000fca0000010000 */
[----:B------:R-:W-:-:S07]  /*1e90*/  MOV R69, R68 ;  /* 0x0000004400457202 */ /* 0x000fce0000000f00 */
[----:B------:R-:W-:Y:S05]  /*1ea0*/  WARPSYNC.COLLECTIVE R46, `(.L_x_4036) ;  /* 0x000000002e087348 */ /* 0x000fea0003c00000 */
[----:B------:R0:W1:Y:S02]  /*1eb0*/  SHFL.BFLY P6, R64, R69, R62, R47 ;  /* 0x0c00003e45407389 */ /* 0x00006400000c002f */
[----:B01----:R-:W-:Y:S05]  /*1ec0*/  ENDCOLLECTIVE ;  /* 0x000000000000791b */ /* 0x003fea0003800000 */
.L_x_4036:
[----:B------:R-:W-:Y:S02]  /*1ed0*/  HFMA2 R62, -RZ, RZ, 0, 5.9604644775390625e-08 ;  /* 0x00000001ff3e7431 */ /* 0x000fe400000001ff */
        /* <DEDUP_REMOVED lines=41> */
.L_x_4037:
[----:B------:R-:W-:Y:S02]  /*2170*/  HFMA2 R62, -RZ, RZ, 0, 1.1920928955078125e-07 ;  /* 0x00000002ff3e7431 */ /* 0x000fe400000001ff */
[----:B------:R-:W-:-:S05]  /*2180*/  FADD.FTZ R65, R44, R64 ;  /* 0x000000402c417221 */ /* 0x000fca0000010000 */
[----:B------:R-:W-:-:S07]  /*2190*/  MOV R69, R65 ;  /* 0x0000004100457202 */ /* 0x000fce0000000f00 */
[----:B------:R-:W-:Y:S05]  /*21a0*/  WARPSYNC.COLLECTIVE R46, `(.L_x_4038) ;  /* 0x000000002e087348 */ /* 0x000fea0003c00000 */
[----:B------:R0:W1:Y:S02]  /*21b0*/  SHFL.BFLY P6, R64, R69, R62, R47 ;  /* 0x0c00003e45407389 */ /* 0x00006400000c002f */
[----:B01----:R-:W-:Y:S05]  /*21c0*/  ENDCOLLECTIVE ;  /* 0x000000000000791b */ /* 0x003fea0003800000 */
.L_x_4038:
[----:B------:R-:W-:Y:S02]  /*21d0*/  HFMA2 R62, -RZ, RZ, 0, 2.384185791015625e-07 ;  /* 0x00000004ff3e7431 */ /* 0x000fe400000001ff */
[----:B------:R-:W-:-:S05]  /*21e0*/  FADD.FTZ R66, R65, R64 ;  /* 0x0000004041427221 */ /* 0x000fca0000010000 */
[----:B------:R-:W-:-:S07]  /*21f0*/  MOV R69, R66 ;  /* 0x0000004200457202 */ /* 0x000fce0000000f00 */
[----:B------:R-:W-:Y:S05]  /*2200*/  WARPSYNC.COLLECTIVE R46, `(.L_x_4039) ;  /* 0x000000002e087348 */ /* 0x000fea0003c00000 */
[----:B------:R0:W1:Y:S02]  /*2210*/  SHFL.BFLY P6, R64, R69, R62, R47 ;  /* 0x0c00003e45407389 */ /* 0x00006400000c002f */
[----:B01----:R-:W-:Y:S05]  /*2220*/  ENDCOLLECTIVE ;  /* 0x000000000000791b */ /* 0x003fea0003800000 */
.L_x_4039:
[----:B------:R-:W-:Y:S02]  /*2230*/  HFMA2 R62, -RZ, RZ, 0, 4.76837158203125e-07 ;  /* 0x00000008ff3e7431 */ /* 0x000fe400000001ff */
[----:B------:R-:W-:-:S05]  /*2240*/  FADD.FTZ R67, R66, R64 ;  /* 0x0000004042437221 */ /* 0x000fca0000010000 */
[----:B------:R-:W-:-:S07]  /*2250*/  MOV R69, R67 ;  /* 0x0000004300457202 */ /* 0x000fce0000000f00 */
[----:B------:R-:W-:Y:S05]  /*2260*/  WARPSYNC.COLLECTIVE R46, `(.L_x_4040) ;  /* 0x000000002e087348 */ /* 0x000fea0003c00000 */
[----:B------:R0:W1:Y:S02]  /*2270*/  SHFL.BFLY P6, R64, R69, R62, R47 ;  /* 0x0c00003e45407389 */ /* 0x00006400000c002f */
[----:B01----:R-:W-:Y:S05]  /*2280*/  ENDCOLLECTIVE ;  /* 0x000000000000791b */ /* 0x003fea0003800000 */
.L_x_4040:
[----:B------:R-:W-:Y:S02]  /*2290*/  HFMA2 R62, -RZ, RZ, 0, 9.5367431640625e-07 ;  /* 0x00000010ff3e7431 */ /* 0x000fe400000001ff */
[----:B------:R-:W-:-:S05]  /*22a0*/  FADD.FTZ R68, R67, R64 ;  /* 0x0000004043447221 */ /* 0x000fca0000010000 */
[----:B------:R-:W-:-:S07]  /*22b0*/  MOV R69, R68 ;  /* 0x0000004400457202 */ /* 0x000fce0000000f00 */
[----:B------:R-:W-:Y:S05]  /*22c0*/  WARPSYNC.COLLECTIVE R46, `(.L_x_4041) ;  /* 0x000000002e087348 */ /* 0x000fea0003c00000 */
[----:B------:R0:W1:Y:S02]  /*22d0*/  SHFL.BFLY P6, R64, R69, R62, R47 ;  /* 0x0c00003e45407389 */ /* 0x00006400000c002f */
[----:B01----:R-:W-:Y:S05]  /*22e0*/  ENDCOLLECTIVE ;  /* 0x000000000000791b */ /* 0x003fea0003800000 */
.L_x_4041:
[----:B------:R-:W-:Y:S05]  /*22f0*/  BRA `(.L_x_4042) ;  /* 0xfffffff400047947 */ /* 0x000fea000383ffff */
.L_x_4043:
        /* <DEDUP_REMOVED lines=16> */
.L_x_20253:


//--------------------- .text._ZN10layer_norm13ln_fwd_kernelINS_13Kernel_traitsIf13__nv_bfloat16S2_S2_fjLj512ELj1ELj4ELj1ELj16ENS_18Kernel_traits_baseILj512EfS2_S2_S2_fjLj128EEEEELb0ELb0ELb0ELb1EEEvNS_9FwdParamsE --------------------------
	.section	.text._ZN10layer_norm13ln_fwd_kernelINS_13Kernel_traitsIf13__nv_bfloat16S2_S2_fjLj512ELj1ELj4ELj1ELj16ENS_18Kernel_traits_baseILj512EfS2_S2_S2_fjLj128EEEEELb0ELb0ELb0ELb1EEEvNS_9FwdParamsE,"ax",@progbits
	.align	128
        .global         _ZN10layer_norm13ln_fwd_kernelINS_13Kernel_traitsIf13__nv_bfloat16S2_S2_fjLj512ELj1ELj4ELj1ELj16ENS_18Kernel_traits_baseILj512EfS2_S2_S2_fjLj128EEEEELb0ELb0ELb0ELb1EEEvNS_9FwdParamsE
        .type           _ZN10layer_norm13ln_fwd_kernelINS_13Kernel_traitsIf13__nv_bfloat16S2_S2_fjLj512ELj1ELj4ELj1ELj16ENS_18Kernel_traits_baseILj512EfS2_S2_S2_fjLj128EEEEELb0ELb0ELb0ELb1EEEvNS_9FwdParamsE,@function
        .size           _ZN10layer_norm13ln_fwd_kernelINS_13Kernel_traitsIf13__nv_bfloat16S2_S2_fjLj512ELj1ELj4ELj1ELj16ENS_18Kernel_traits_baseILj512EfS2_S2_S2_fjLj128EEEEELb0ELb0ELb0ELb1EEEvNS_9FwdParamsE,(.L_x_20254 - _ZN10layer_norm13ln_fwd_kernelINS_13Kernel_traitsIf13__nv_bfloat16S2_S2_fjLj512ELj1ELj4ELj1ELj16ENS_18Kernel_traits_baseILj512EfS2_S2_S2_fjLj128EEEEELb0ELb0ELb0ELb1EEEvNS_9FwdParamsE)
        .other          _ZN10layer_norm13ln_fwd_kernelINS_13Kernel_traitsIf13__nv_bfloat16S2_S2_fjLj512ELj1ELj4ELj1ELj16ENS_18Kernel_traits_baseILj512EfS2_S2_S2_fjLj128EEEEELb0ELb0ELb0ELb1EEEvNS_9FwdParamsE,@"STO_CUDA_ENTRY STV_DEFAULT"
_ZN10layer_norm13ln_fwd_kernelINS_13Kernel_traitsIf13__nv_bfloat16S2_S2_fjLj512ELj1ELj4ELj1ELj16ENS_18Kernel_traits_baseILj512EfS2_S2_S2_fjLj128EEEEELb0ELb0ELb0ELb1EEEvNS_9FwdParamsE:
.text._ZN10layer_norm13ln_fwd_kernelINS_13Kernel_traitsIf13__nv_bfloat16S2_S2_fjLj512ELj1ELj4ELj1ELj16ENS_18Kernel_traits_baseILj512EfS2_S2_S2_fjLj128EEEEELb0ELb0ELb0ELb1EEEvNS_9FwdParamsE:
[----:B------:R-:W0:Y:S01]  /*0000*/  LDC R1, c[0x0][0x37c] ;  /* 0x0000df00ff017b82 */ /* 0x000e220000000800 */
[----:B------:R-:W1:Y:S07]  /*0010*/  S2R R0, SR_TID.X ;  /* 0x0000000000007919 */ /* 0x000e6e0000002100 */
[----:B------:R-:W2:Y:S01]  /*0020*/  LDC.64 R2, c[0x0][0x3d0] ;  /* 0x0000f400ff027b82 */ /* 0x000ea20000000a00 */
[----:B------:R-:W3:Y:S01]  /*0030*/  LDCU.64 UR4, c[0x0][0x438] ;  /* 0x00008700ff0477ac */ /* 0x000ee20008000a00 */
[----:B0-----:R-:W-:Y:S01]  /*0040*/  IADD3 R1, PT, PT, R1, -0x10, RZ ;  /* 0xfffffff001017810 */ /* 0x001fe20007ffe0ff */
[----:B------:R-:W0:Y:S05]  /*0050*/  LDCU.64 UR6, c[0x0][0x358] ;  /* 0x00006b00ff0677ac */ /* 0x000e2a0008000a00 */
[----:B------:R-:W4:Y:S01]  /*0060*/  LDC.64 R32, c[0x0][0x3e0] ;  /* 0x0000f800ff207b82 */ /* 0x000f220000000a00 */
[----:B------:R-:W4:Y:S01]  /*0070*/  LDCU.64 UR8, c[0x0][0x3a0] ;  /* 0x00007400ff0877ac */ /* 0x000f220008000a00 */
[----:B---3--:R-:W-:-:S04]  /*0080*/  ISETP.NE.U32.AND P0, PT, RZ, UR4, PT ;  /* 0x00000004ff007c0c */ /* 0x008fc8000bf05070 */
[----:B------:R-:W-:Y:S02]  /*0090*/  ISETP.NE.AND.EX P0, PT, RZ, UR5, PT, P0 ;  /* 0x00000005ff007c0c */ /* 0x000fe4000bf05300 */
[----:B-1----:R-:W-:Y:S01]  /*00a0*/  LOP3.LUT R8, R0, 0x1f, RZ, 0xc0, !PT ;  /* 0x0000001f00087812 */ /* 0x002fe200078ec0ff */
[----:B------:R-:W1:Y:S01]  /*00b0*/  S2UR UR4, SR_CTAID.X ;  /* 0x00000000000479c3 */ /* 0x000e620000002500 */
[----:B------:R-:W3:Y:S03]  /*00c0*/  LDCU UR5, c[0x0][0x384] ;  /* 0x00007080ff0577ac */ /* 0x000ee60008000800 */
[----:B--2---:R-:W-:-:S06]  /*00d0*/  IMAD.WIDE.U32 R2, R8, 0x20, R2 ;  /* 0x0000002008027825 */ /* 0x004fcc00078e0002 */
[----:B------:R-:W2:Y:S01]  /*00e0*/  @P0 LDC.64 R34, c[0x0][0x438] ;  /* 0x00010e00ff220b82 */ /* 0x000ea20000000a00 */
[----:B0-----:R-:W3:Y:S04]  /*00f0*/  LDG.E.128 R4, desc[UR6][R2.64] ;  /* 0x0000000602047981 */ /* 0x001ee8000c1e1d00 */
[----:B------:R-:W3:Y:S04]  /*0100*/  LDG.E.128 R36, desc[UR6][R2.64+0x10] ;  /* 0x0000100602247981 */ /* 0x000ee8000c1e1d00 */
[----:B------:R-:W3:Y:S04]  /*0110*/  LDG.E.128 R28, desc[UR6][R2.64+0x400] ;  /* 0x00040006021c7981 */ /* 0x000ee8000c1e1d00 */
[----:B------:R3:W3:Y:S01]  /*0120*/  LDG.E.128 R24, desc[UR6][R2.64+0x410] ;  /* 0x0004100602187981 */ /* 0x0006e2000c1e1d00 */
[----:B--2---:R-:W-:-:S05]  /*0130*/  @P0 IMAD.WIDE.U32 R34, R8, 0x20, R34 ;  /* 0x0000002008220825 */ /* 0x004fca00078e0022 */
[----:B------:R0:W5:Y:S04]  /*0140*/  @P0 LDG.E.128 R20, desc[UR6][R34.64] ;  /* 0x0000000622140981 */ /* 0x000168000c1e1d00 */
[----:B------:R0:W5:Y:S04]  /*0150*/  @P0 LDG.E.128 R16, desc[UR6][R34.64+0x10] ;  /* 0x0000100622100981 */ /* 0x000168000c1e1d00 */
[----:B------:R0:W5:Y:S04]  /*0160*/  @P0 LDG.E.128 R12, desc[UR6][R34.64+0x400] ;  /* 0x00040006220c0981 */ /* 0x000168000c1e1d00 */
[----:B------:R0:W5:Y:S01]  /*0170*/  @P0 LDG.E.128 R8, desc[UR6][R34.64+0x410] ;  /* 0x0004100622080981 */ /* 0x000162000c1e1d00 */
[----:B-1----:R-:W-:Y:S01]  /*0180*/  USHF.L.U32 UR4, UR4, 0x2, URZ ;  /* 0x0000000204047899 */ /* 0x002fe200080006ff */
[----:B----4-:R-:W-:-:S04]  /*0190*/  LOP3.LUT P1, RZ, R32, UR8, RZ, 0xfc, !PT ;  /* 0x0000000820ff7c12 */ /* 0x010fc8000f82fcff */
[----:B------:R-:W-:Y:S02]  /*01a0*/  LOP3.LUT P1, RZ, R33, UR9, RZ, 0xfc, P1 ;  /* 0x0000000921ff7c12 */ /* 0x000fe4000882fcff */
[-C--:B---3--:R-:W-:Y:S02]  /*01b0*/  @P0 MOV R3, R4.reuse ;  /* 0x0000000400030202 */ /* 0x088fe40000000f00 */
[-C--:B------:R-:W-:Y:S02]  /*01c0*/  @P0 MOV R2, R5.reuse ;  /* 0x0000000500020202 */ /* 0x080fe40000000f00 */
[----:B------:R-:W-:Y:S02]  /*01d0*/  @!P0 MOV R3, R4 ;  /* 0x0000000400038202 */ /* 0x000fe40000000f00 */
[----:B------:R-:W-:Y:S02]  /*01e0*/  @!P0 MOV R2, R5 ;  /* 0x0000000500028202 */ /* 0x000fe40000000f00 */
[----:B------:R-:W-:Y:S01]  /*01f0*/  @P0 MOV R61, R6 ;  /* 0x00000006003d0202 */ /* 0x000fe20000000f00 */
[----:B------:R-:W-:Y:S01]  /*0200*/  STL [R1+0x4], R3 ;  /* 0x0000040301007387 */ /* 0x000fe20000100800 */
[----:B------:R-:W-:-:S02]  /*0210*/  @P0 MOV R60, R7 ;  /* 0x00000007003c0202 */ /* 0x000fc40000000f00 */
[----:B------:R-:W-:Y:S01]  /*0220*/  @P0 MOV R59, R36 ;  /* 0x00000024003b0202 */ /* 0x000fe20000000f00 */
[----:B------:R1:W-:Y:S01]  /*0230*/  STL [R1], R2 ;  /* 0x0000000201007387 */ /* 0x0003e20000100800 */
[----:B------:R-:W-:Y:S02]  /*0240*/  @!P0 MOV R61, R6 ;  /* 0x00000006003d8202 */ /* 0x000fe40000000f00 */
[----:B------:R-:W-:Y:S02]  /*0250*/  @!P0 MOV R60, R7 ;  /* 0x00000007003c8202 */ /* 0x000fe40000000f00 */
[----:B------:R-:W-:Y:S02]  /*0260*/  @!P0 MOV R59, R36 ;  /* 0x00000024003b8202 */ /* 0x000fe40000000f00 */
[----:B------:R-:W-:Y:S02]  /*0270*/  @P0 MOV R53, R37 ;  /* 0x0000002500350202 */ /* 0x000fe40000000f00 */
[----:B------:R-:W-:-:S02]  /*0280*/  @P0 MOV R52, R38 ;  /* 0x0000002600340202 */ /* 0x000fc40000000f00 */
[----:B-1----:R-:W-:Y:S02]  /*0290*/  SHF.R.U32.HI R2, RZ, 0x5, R0 ;  /* 0x00000005ff027819 */ /* 0x002fe40000011600 */
[----:B------:R-:W-:Y:S02]  /*02a0*/  @P0 MOV R6, R39 ;  /* 0x0000002700060202 */ /* 0x000fe40000000f00 */
[----:B------:R-:W-:Y:S02]  /*02b0*/  LOP3.LUT R2, R2, UR4, RZ, 0xfc, !PT ;  /* 0x0000000402027c12 */ /* 0x000fe4000f8efcff */
[----:B------:R-:W-:Y:S02]  /*02c0*/  @P0 MOV R5, R28 ;  /* 0x0000001c00050202 */ /* 0x000fe40000000f00 */
[----:B------:R-:W-:Y:S02]  /*02d0*/  ISETP.GE.AND P2, PT, R2, UR5, PT ;  /* 0x0000000502007c0c */ /* 0x000fe4000bf46270 */
[----:B------:R-:W-:-:S02]  /*02e0*/  @P0 MOV R4, R29 ;  /* 0x0000001d00040202 */ /* 0x000fc40000000f00 */
[----:B------:R-:W-:Y:S02]  /*02f0*/  @P0 MOV R3, R30 ;  /* 0x0000001e00030202 */ /* 0x000fe40000000f00 */
[----:B------:R-:W-:Y:S02]  /*0300*/  @P0 MOV R0, R31 ;  /* 0x0000001f00000202 */ /* 0x000fe40000000f00 */
[----:B------:R-:W-:Y:S01]  /*0310*/  @P0 MOV R36, R24 ;  /* 0x0000001800240202 */ /* 0x000fe20000000f00 */
[----:B------:R-:W-:Y:S01]  /*0320*/  @!P0 IMAD.MOV.U32 R36, RZ, RZ, R24 ;  /* 0x000000ffff248224 */ /* 0x000fe200078e0018 */
[----:B------:R-:W-:Y:S02]  /*0330*/  @P0 MOV R7, R25 ;  /* 0x0000001900070202 */ /* 0x000fe40000000f00 */
[----:B------:R-:W-:Y:S02]  /*0340*/  @!P0 MOV R53, R37 ;  /* 0x0000002500358202 */ /* 0x000fe40000000f00 */
[----:B------:R-:W-:-:S02]  /*0350*/  @!P0 MOV R52, R38 ;  /* 0x0000002600348202 */ /* 0x000fc40000000f00 */
[----:B------:R-:W-:Y:S02]  /*0360*/  @!P0 MOV R6, R39 ;  /* 0x0000002700068202 */ /* 0x000fe40000000f00 */
[----:B------:R-:W-:Y:S02]  /*0370*/  @!P0 MOV R5, R28 ;  /* 0x0000001c00058202 */ /* 0x000fe40000000f00 */
[----:B------:R-:W-:Y:S02]  /*0380*/  @!P0 MOV R4, R29 ;  /* 0x0000001d00048202 */ /* 0x000fe40000000f00 */
[----:B------:R-:W-:Y:S02]  /*0390*/  @!P0 MOV R3, R30 ;  /* 0x0000001e00038202 */ /* 0x000fe40000000f00 */
[----:B------:R-:W-:Y:S02]  /*03a0*/  @!P0 MOV R0, R31 ;  /* 0x0000001f00008202 */ /* 0x000fe40000000f00 */
[----:B------:R-:W-:Y:S01]  /*03b0*/  @!P0 MOV R7, R25 ;  /* 0x0000001900078202 */ /* 0x000fe20000000f00 */
[----:B0-----:R-:W-:Y:S06]  /*03c0*/  @P2 EXIT ;  /* 0x000000000000294d */ /* 0x001fec0003800000 */
[----:B------:R-:W0:Y:S01]  /*03d0*/  LDCU.U8 UR4, c[0x0][0x410] ;  /* 0x00008200ff0477ac */ /* 0x000e220008000000 */
[----:B------:R-:W-:Y:S02]  /*03e0*/  ISETP.NE.U32.AND P2, PT, R32, RZ, PT ;  /* 0x000000ff2000720c */ /* 0x000fe40003f45070 */
[----:B-----5:R-:W-:Y:S02]  /*03f0*/  @!P0 CS2R R22, SRZ ;  /* 0x0000000000168805 */ /* 0x020fe4000001ff00 */
[----:B------:R-:W-:Y:S02]  /*0400*/  @P0 MOV R38, R26 ;  /* 0x0000001a00260202 */ /* 0x000fe40000000f00 */
[----:B------:R-:W-:Y:S02]  /*0410*/  @!P0 CS2R R20, SRZ ;  /* 0x0000000000148805 */ /* 0x000fe4000001ff00 */
[----:B------:R-:W-:Y:S02]  /*0420*/  @P0 MOV R37, R27 ;  /* 0x0000001b00250202 */ /* 0x000fe40000000f00 */
[----:B------:R-:W-:-:S02]  /*0430*/  @!P0 CS2R R18, SRZ ;  /* 0x0000000000128805 */ /* 0x000fc4000001ff00 */
[----:B------:R-:W-:Y:S02]  /*0440*/  @!P0 MOV R38, R26 ;  /* 0x0000001a00268202 */ /* 0x000fe40000000f00 */
[----:B------:R-:W-:Y:S02]  /*0450*/  @!P0 CS2R R16, SRZ ;  /* 0x0000000000108805 */ /* 0x000fe4000001ff00 */
[----:B------:R-:W-:Y:S02]  /*0460*/  @!P0 MOV R37, R27 ;  /* 0x0000001b00258202 */ /* 0x000fe40000000f00 */
[----:B------:R-:W-:Y:S02]  /*0470*/  @!P0 CS2R R14, SRZ ;  /* 0x00000000000e8805 */ /* 0x000fe4000001ff00 */
[----:B------:R-:W-:Y:S02]  /*0480*/  ISETP.NE.AND.EX P2, PT, R33, RZ, PT, P2 ;  /* 0x000000ff2100720c */ /* 0x000fe40003f45320 */
[----:B------:R-:W-:-:S02]  /*0490*/  @!P0 CS2R R12, SRZ ;  /* 0x00000000000c8805 */ /* 0x000fc4000001ff00 */
[----:B------:R-:W-:Y:S02]  /*04a0*/  @!P0 CS2R R10, SRZ ;  /* 0x00000000000a8805 */ /* 0x000fe4000001ff00 */
[----:B------:R-:W-:Y:S01]  /*04b0*/  @!P0 CS2R R8, SRZ ;  /* 0x0000000000088805 */ /* 0x000fe2000001ff00 */
[----:B------:R-:W1:Y:S01]  /*04c0*/  LDCU UR5, c[0x0][0x388] ;  /* 0x00007100ff0577ac */ /* 0x000e620008000800 */
[----:B0-----:R-:W-:Y:S01]  /*04d0*/  ISETP.NE.AND P3, PT, RZ, UR4, PT ;  /* 0x00000004ff007c0c */ /* 0x001fe2000bf65270 */
[----:B------:R-:W0:Y:S01]  /*04e0*/  LDCU UR8, c[0x0][0x448] ;  /* 0x00008900ff0877ac */ /* 0x000e220008000800 */
[----:B------:R-:W2:Y:S01]  /*04f0*/  LDCU.64 UR12, c[0x0][0x3e0] ;  /* 0x00007c00ff0c77ac */ /* 0x000ea20008000a00 */
[----:B------:R-:W3:Y:S10]  /*0500*/  LDCU.64 UR10, c[0x0][0x3a0] ;  /* 0x00007400ff0a77ac */ /* 0x000ef40008000a00 */
.L_x_4051:
[----:B------:R-:W4:Y:S01]  /*0510*/  S2R R57, SR_TID.X ;  /* 0x0000000000397919 */ /* 0x000f220000002100 */
[----:B------:R-:W0:Y:S01]  /*0520*/  @P2 LDC.64 R28, c[0x0][0x3e0] ;  /* 0x0000f800ff1c2b82 */ /* 0x000e220000000a00 */
[----:B-1----:R-:W-:-:S05]  /*0530*/  IMAD R30, R2, UR5, RZ ;  /* 0x00000005021e7c24 */ /* 0x002fca000f8e02ff */
[----:B------:R-:W-:Y:S02]  /*0540*/  SHF.R.S32.HI R31, RZ, 0x1f, R30 ;  /* 0x0000001fff1f7819 */ /* 0x000fe4000001141e */
[----:B------:R-:W1:Y:S02]  /*0550*/  LDC.64 R46, c[0x0][0x390] ;  /* 0x0000e400ff2e7b82 */ /* 0x000e640000000a00 */
[----:B------:R-:W-:Y:S01]  /*0560*/  LEA.HI R31, R31, R30, RZ, 0x3 ;  /* 0x0000001e1f1f7211 */ /* 0x000fe200078f18ff */
[----:B0-----:R-:W-:-:S05]  /*0570*/  @P2 IMAD.WIDE R28, R2, 0x2, R28 ;  /* 0x00000002021c2825 */ /* 0x001fca00078e021c */
[----:B------:R1:W2:Y:S01]  /*0580*/  @P2 LDG.E.U16 R34, desc[UR6][R28.64] ;  /* 0x000000061c222981 */ /* 0x0002a2000c1e1500 */
[----:B----4-:R-:W-:-:S04]  /*0590*/  LOP3.LUT R57, R57, 0x1f, RZ, 0xc0, !PT ;  /* 0x0000001f39397812 */ /* 0x010fc800078ec0ff */
[----:B------:R-:W-:-:S05]  /*05a0*/  LEA.HI.SX32 R32, R31, R57, 0x1d ;  /* 0x000000391f207211 */ /* 0x000fca00078feaff */
[----:B-1----:R-:W-:-:S06]  /*05b0*/  IMAD.WIDE.U32 R28, R32, 0x10, R46 ;  /* 0x00000010201c7825 */ /* 0x002fcc00078e002e */
[----:B-----5:R-:W5:Y:S01]  /*05c0*/  LDG.E.128 R28, desc[UR6][R28.64] ;  /* 0x000000061c1c7981 */ /* 0x020f62000c1e1d00 */
[----:B---3--:R-:W-:-:S04]  /*05d0*/  UISETP.NE.U32.AND UP0, UPT, UR10, URZ, UPT ;  /* 0x000000ff0a00728c */ /* 0x008fc8000bf05070 */
[----:B------:R-:W-:Y:S01]  /*05e0*/  UISETP.NE.AND.EX UP0, UPT, UR11, URZ, UPT, UP0 ;  /* 0x000000ff0b00728c */ /* 0x000fe2000bf05300 */
[----:B------:R-:W-:Y:S01]  /*05f0*/  HFMA2 R33, -RZ, RZ, 1.875, 0 ;  /* 0x3f800000ff217431 */ /* 0x000fe200000001ff */
[----:B--2---:R-:W-:-:S07]  /*0600*/  @P2 SHF.L.U32 R33, R34, 0x10, RZ ;  /* 0x0000001022212819 */ /* 0x004fce00000006ff */
[----:B------:R-:W-:Y:S05]  /*0610*/  BRA.U !UP0, `(.L_x_4044) ;  /* 0x0000000108a07547 */ /* 0x000fea000b800000 */
[----:B------:R-:W0:Y:S02]  /*0620*/  LDC.64 R24, c[0x0][0x3a0] ;  /* 0x0000e800ff187b82 */ /* 0x000e240000000a00 */
        /* <DEDUP_REMOVED lines=8> */
[C---:B------:R-:W-:Y:S02]  /*06b0*/  PRMT R30, R31.reuse, 0x7632, R30 ;  /* 0x000076321f1e7816 */ /* 0x040fe4000000001e */
[----:B------:R-:W-:Y:S02]  /*06c0*/  SHF.L.U32 R42, R31, 0x10, RZ ;  /* 0x000000101f2a7819 */ /* 0x000fe400000006ff */
[----:B------:R-:W-:Y:S02]  /*06d0*/  SHF.L.U32 R28, R28, 0x10, RZ ;  /* 0x000000101c1c7819 */ /* 0x000fe400000006ff */
[----:B------:R-:W-:Y:S02]  /*06e0*/  SHF.L.U32 R30, R30, 0x10, RZ ;  /* 0x000000101e1e7819 */ /* 0x000fe400000006ff */
[----:B--2---:R-:W-:Y:S02]  /*06f0*/  SHF.L.U32 R45, R24, 0x10, RZ ;  /* 0x00000010182d7819 */ /* 0x004fe400000006ff */
[----:B------:R-:W-:-:S02]  /*0700*/  SHF.L.U32 R35, R25, 0x10, RZ ;  /* 0x0000001019237819 */ /* 0x000fc400000006ff */
[----:B------:R-:W-:Y:S01]  /*0710*/  PRMT R31, R24, 0x7632, R31 ;  /* 0x00007632181f7816 */ /* 0x000fe2000000001f */
[-C--:B------:R-:W-:Y:S01]  /*0720*/  FFMA.FTZ R45, R40, R33.reuse, R45 ;  /* 0x00000021282d7223 */ /* 0x080fe2000001002d */
[----:B------:R-:W-:Y:S01]  /*0730*/  PRMT R24, R25, 0x7632, R24 ;  /* 0x0000763219187816 */ /* 0x000fe20000000018 */
[-C--:B------:R-:W-:Y:S01]  /*0740*/  FFMA.FTZ R40, R44, R33.reuse, R35 ;  /* 0x000000212c287223 */ /* 0x080fe20000010023 */
[C---:B------:R-:W-:Y:S02]  /*0750*/  PRMT R25, R26.reuse, 0x7632, R25 ;  /* 0x000076321a197816 */ /* 0x040fe40000000019 */
[----:B------:R-:W-:Y:S02]  /*0760*/  SHF.L.U32 R43, R26, 0x10, RZ ;  /* 0x000000101a2b7819 */ /* 0x000fe400000006ff */
[----:B------:R-:W-:Y:S02]  /*0770*/  PRMT R26, R27, 0x7632, R26 ;  /* 0x000076321b1a7816 */ /* 0x000fe4000000001a */
[----:B------:R-:W-:Y:S01]  /*0780*/  SHF.L.U32 R44, R34, 0x10, RZ ;  /* 0x00000010222c7819 */ /* 0x000fe200000006ff */
[----:B------:R-:W-:Y:S01]  /*0790*/  FFMA.FTZ R43, R48, R33, R43 ;  /* 0x00000021302b7223 */ /* 0x000fe2000001002b */
[----:B------:R-:W-:-:S02]  /*07a0*/  SHF.L.U32 R34, R29, 0x10, RZ ;  /* 0x000000101d227819 */ /* 0x000fc400000006ff */
[----:B------:R-:W-:Y:S01]  /*07b0*/  SHF.L.U32 R41, R25, 0x10, RZ ;  /* 0x0000001019297819 */ /* 0x000fe200000006ff */
[----:B------:R-:W-:Y:S01]  /*07c0*/  IMAD.U32 R25, R24, 0x10000, RZ ;  /* 0x0001000018197824 */ /* 0x000fe200078e00ff */
[----:B------:R-:W-:Y:S02]  /*07d0*/  SHF.L.U32 R27, R27, 0x10, RZ ;  /* 0x000000101b1b7819 */ /* 0x000fe400000006ff */
[----:B------:R-:W-:Y:S01]  /*07e0*/  SHF.L.U32 R39, R26, 0x10, RZ ;  /* 0x000000101a277819 */ /* 0x000fe200000006ff */
[-C--:B------:R-:W-:Y:S01]  /*07f0*/  FFMA.FTZ R41, R34, R33.reuse, R41 ;  /* 0x0000002122297223 */ /* 0x080fe20000010029 */
[----:B------:R-:W-:Y:S01]  /*0800*/  SHF.L.U32 R31, R31, 0x10, RZ ;  /* 0x000000101f1f7819 */ /* 0x000fe200000006ff */
[-C--:B------:R-:W-:Y:S01]  /*0810*/  FFMA.FTZ R42, R42, R33.reuse, R27 ;  /* 0x000000212a2a7223 */ /* 0x080fe2000001001b */
[-C--:B------:R-:W-:Y:S01]  /*0820*/  FFMA.FTZ R34, R28, R33.reuse, R25 ;  /* 0x000000211c227223 */ /* 0x080fe20000010019 */
[----:B------:R-:W-:Y:S01]  /*0830*/  FFMA.FTZ R39, R30, R33, R39 ;  /* 0x000000211e277223 */ /* 0x000fe20000010027 */
[----:B------:R-:W-:Y:S01]  /*0840*/  F2FP.BF16.F32.PACK_AB R26, R41, R43 ;  /* 0x0000002b291a723e */ /* 0x000fe200000010ff */
[----:B------:R-:W-:-:S02]  /*0850*/  FFMA.FTZ R35, R44, R33, R31 ;  /* 0x000000212c237223 */ /* 0x000fc4000001001f */
[----:B------:R-:W-:Y:S02]  /*0860*/  F2FP.BF16.F32.PACK_AB R25, R34, R40 ;  /* 0x000000282219723e */ /* 0x000fe400000010ff */
[----:B------:R-:W-:Y:S02]  /*0870*/  F2FP.BF16.F32.PACK_AB R27, R39, R42 ;  /* 0x0000002a271b723e */ /* 0x000fe400000010ff */
[----:B------:R-:W-:Y:S01]  /*0880*/  F2FP.BF16.F32.PACK_AB R24, R35, R45 ;  /* 0x0000002d2318723e */ /* 0x000fe200000010ff */
[----:B------:R-:W-:Y:S06]  /*0890*/  BRA `(.L_x_4045) ;  /* 0x0000000000c47947 */ /* 0x000fec0003800000 */
.L_x_4044:
[----:B------:R-:W-:-:S04]  /*08a0*/  UISETP.NE.U32.AND UP1, UPT, UR12, URZ, UPT ;  /* 0x000000ff0c00728c */ /* 0x000fc8000bf25070 */
[----:B------:R-:W-:-:S06]  /*08b0*/  UISETP.NE.AND.EX UP1, UPT, UR13, URZ, UPT, UP1 ;  /* 0x000000ff0d00728c */ /* 0x000fcc000bf25310 */
[----:B------:R-:W-:-:S13]  /*08c0*/  PLOP3.LUT P2, PT, PT, PT, UP1, 0x80, 0x8 ;  /* 0x000000000008781c */ /* 0x000fda0003f4f018 */
[----:B------:R-:W-:Y:S05]  /*08d0*/  @!P2 BRA `(.L_x_4046) ;  /* 0x000000000064a947 */ /* 0x000fea0003800000 */
[C---:B-----5:R-:W-:Y:S02]  /*08e0*/  PRMT R24, R28.reuse, 0x7632, R24 ;  /* 0x000076321c187816 */ /* 0x060fe40000000018 */
[----:B------:R-:W-:Y:S02]  /*08f0*/  SHF.L.U32 R28, R28, 0x10, RZ ;  /* 0x000000101c1c7819 */ /* 0x000fe400000006ff */
[----:B------:R-:W-:Y:S02]  /*0900*/  PRMT R25, R29, 0x7632, R25 ;  /* 0x000076321d197816 */ /* 0x000fe40000000019 */
[----:B------:R-:W-:Y:S01]  /*0910*/  PRMT R26, R30, 0x7632, R26 ;  /* 0x000076321e1a7816 */ /* 0x000fe2000000001a */
        /* <DEDUP_REMOVED lines=21> */
.L_x_4046:
[C---:B-----5:R-:W-:Y:S02]  /*0a70*/  PRMT R35, R29.reuse, 0x7632, R35 ;  /* 0x000076321d237816 */ /* 0x060fe40000000023 */
[----:B------:R-:W-:Y:S02]  /*0a80*/  SHF.L.U32 R40, R29, 0x10, RZ ;  /* 0x000000101d287819 */ /* 0x000fe400000006ff */
[----:B------:R-:W-:Y:S02]  /*0a90*/  PRMT R34, R28, 0x7632, R34 ;  /* 0x000076321c227816 */ /* 0x000fe40000000022 */
[----:B------:R-:W-:Y:S01]  /*0aa0*/  PRMT R29, R30, 0x7632, R29 ;  /* 0x000076321e1d7816 */ /* 0x000fe2000000001d */
[----:B------:R-:W-:Y:S01]  /*0ab0*/  FMUL.FTZ R40, R40, R33 ;  /* 0x0000002128287220 */ /* 0x000fe20000410000 */
[----:B------:R-:W-:Y:S02]  /*0ac0*/  SHF.L.U32 R28, R28, 0x10, RZ ;  /* 0x000000101c1c7819 */ /* 0x000fe400000006ff */
[----:B------:R-:W-:-:S02]  /*0ad0*/  SHF.L.U32 R30, R30, 0x10, RZ ;  /* 0x000000101e1e7819 */ /* 0x000fc400000006ff */
[C---:B------:R-:W-:Y:S01]  /*0ae0*/  PRMT R39, R31.reuse, 0x7632, R39 ;  /* 0x000076321f277816 */ /* 0x040fe20000000027 */
        /* <DEDUP_REMOVED lines=12> */
.L_x_4045:
[----:B------:R-:W0:Y:S01]  /*0bb0*/  @P1 LDC.64 R28, c[0x0][0x3a8] ;  /* 0x0000ea00ff1c1b82 */ /* 0x000e220000000a00 */
[----:B------:R-:W-:-:S05]  /*0bc0*/  IADD3 R44, PT, PT, R32, 0x20, RZ ;  /* 0x00000020202c7810 */ /* 0x000fca0007ffe0ff */
[----:B------:R-:W-:-:S04]  /*0bd0*/  IMAD.WIDE.U32 R30, R44, 0x10, R46 ;  /* 0x000000102c1e7825 */ /* 0x000fc800078e002e */
[----:B0-----:R-:W-:-:S05]  /*0be0*/  @P1 IMAD.WIDE.U32 R28, R32, 0x10, R28 ;  /* 0x00000010201c1825 */ /* 0x001fca00078e001c */
[----:B------:R0:W-:Y:S04]  /*0bf0*/  @P1 STG.E.128 desc[UR6][R28.64], R24 ;  /* 0x000000181c001986 */ /* 0x0001e8000c101d06 */
[----:B0-----:R-:W5:Y:S01]  /*0c00*/  LDG.E.128 R28, desc[UR6][R30.64] ;  /* 0x000000061e1c7981 */ /* 0x001f62000c1e1d00 */
[----:B------:R-:W-:Y:S05]  /*0c10*/  BRA.U !UP0, `(.L_x_4047) ;  /* 0x0000000108a07547 */ /* 0x000fea000b800000 */
[----:B------:R-:W0:Y:S02]  /*0c20*/  LDC.64 R24, c[0x0][0x3a0] ;  /* 0x0000e800ff187b82 */ /* 0x000e240000000a00 */
[----:B0-----:R-:W-:-:S06]  /*0c30*/  IMAD.WIDE.U32 R24, R44, 0x10, R24 ;  /* 0x000000102c187825 */ /* 0x001fcc00078e0018 */
[----:B------:R-:W2:Y:S01]  /*0c40*/  LDG.E.128 R24, desc[UR6][R24.64] ;  /* 0x0000000618187981 */ /* 0x000ea2000c1e1d00 */
[C---:B-----5:R-:W-:Y:S01]  /*0c50*/  SHF.L.U32 R50, R28.reuse, 0x10, RZ ;  /* 0x000000101c327819 */ /* 0x060fe200000006ff */
[----:B------:R-:W-:Y:S01]  /*0c60*/  IMAD.U32 R48, R31, 0x10000, RZ ;  /* 0x000100001f307824 */ /* 0x000fe200078e00ff */
[----:B------:R-:W-:Y:S02]  /*0c70*/  PRMT R46, R28, 0x7632, R46 ;  /* 0x000076321c2e7816 */ /* 0x000fe4000000002e */
[C---:B------:R-:W-:Y:S02]  /*0c80*/  PRMT R28, R29.reuse, 0x7632, R28 ;  /* 0x000076321d1c7816 */ /* 0x040fe4000000001c */
[----:B------:R-:W-:Y:S02]  /*0c90*/  SHF.L.U32 R54, R29, 0x10, RZ ;  /* 0x000000101d367819 */ /* 0x000fe400000006ff */
[----:B------:R-:W-:Y:S02]  /*0ca0*/  SHF.L.U32 R47, R30, 0x10, RZ ;  /* 0x000000101e2f7819 */ /* 0x000fe400000006ff */
[----:B------:R-:W-:-:S02]  /*0cb0*/  PRMT R29, R31, 0x7632, R29 ;  /* 0x000076321f1d7816 */ /* 0x000fc4000000001d */
[----:B------:R-:W-:Y:S02]  /*0cc0*/  SHF.L.U32 R46, R46, 0x10, RZ ;  /* 0x000000102e2e7819 */ /* 0x000fe400000006ff */
[----:B------:R-:W-:Y:S02]  /*0cd0*/  SHF.L.U32 R28, R28, 0x10, RZ ;  /* 0x000000101c1c7819 */ /* 0x000fe400000006ff */
[----:B------:R-:W-:Y:S02]  /*0ce0*/  SHF.L.U32 R29, R29, 0x10, RZ ;  /* 0x000000101d1d7819 */ /* 0x000fe400000006ff */
[----:B--2---:R-:W-:Y:S02]  /*0cf0*/  SHF.L.U32 R49, R24, 0x10, RZ ;  /* 0x0000001018317819 */ /* 0x004fe400000006ff */
[----:B------:R-:W-:Y:S02]  /*0d00*/  PRMT R24, R30, 0x7632, R24 ;  /* 0x000076321e187816 */ /* 0x000fe40000000018 */
[C---:B------:R-:W-:Y:S01]  /*0d10*/  SHF.L.U32 R51, R25.reuse, 0x10, RZ ;  /* 0x0000001019337819 */ /* 0x040fe200000006ff */
[--C-:B------:R-:W-:Y:S01]  /*0d20*/  FFMA.FTZ R30, R50, R33, R49.reuse ;  /* 0x00000021321e7223 */ /* 0x100fe20000010031 */
[----:B------:R-:W-:-:S02]  /*0d30*/  PRMT R49, R25, 0x7632, R49 ;  /* 0x0000763219317816 */ /* 0x000fc40000000031 */
[----:B------:R-:W-:Y:S01]  /*0d40*/  SHF.L.U32 R31, R26, 0x10, RZ ;  /* 0x000000101a1f7819 */ /* 0x000fe200000006ff */
[-C--:B------:R-:W-:Y:S01]  /*0d50*/  FFMA.FTZ R54, R54, R33.reuse, R51 ;  /* 0x0000002136367223 */ /* 0x080fe20000010033 */
[----:B------:R-:W-:Y:S02]  /*0d60*/  PRMT R50, R24, 0x7632, R50 ;  /* 0x0000763218327816 */ /* 0x000fe40000000032 */
[----:B------:R-:W-:Y:S01]  /*0d70*/  PRMT R26, R26, 0x7632, R26 ;  /* 0x000076321a1a7816 */ /* 0x000fe2000000001a */
[----:B------:R-:W-:Y:S01]  /*0d80*/  FFMA.FTZ R31, R47, R33, R31 ;  /* 0x000000212f1f7223 */ /* 0x000fe2000001001f */
[C---:B------:R-:W-:Y:S02]  /*0d90*/  PRMT R25, R27.reuse, 0x7632, R25 ;  /* 0x000076321b197816 */ /* 0x040fe40000000019 */
[----:B------:R-:W-:Y:S02]  /*0da0*/  SHF.L.U32 R27, R27, 0x10, RZ ;  /* 0x000000101b1b7819 */ /* 0x000fe400000006ff */
[----:B------:R-:W-:-:S02]  /*0db0*/  SHF.L.U32 R24, R24, 0x10, RZ ;  /* 0x0000001018187819 */ /* 0x000fc400000006ff */
[----:B------:R-:W-:Y:S01]  /*0dc0*/  SHF.L.U32 R25, R25, 0x10, RZ ;  /* 0x0000001019197819 */ /* 0x000fe200000006ff */
[-C--:B------:R-:W-:Y:S01]  /*0dd0*/  FFMA.FTZ R48, R48, R33.reuse, R27 ;  /* 0x0000002130307223 */ /* 0x080fe2000001001b */
[----:B------:R-:W-:Y:S02]  /*0de0*/  SHF.L.U32 R26, R26, 0x10, RZ ;  /* 0x000000101a1a7819 */ /* 0x000fe400000006ff */
[----:B------:R-:W-:Y:S01]  /*0df0*/  SHF.L.U32 R55, R49, 0x10, RZ ;  /* 0x0000001031377819 */ /* 0x000fe200000006ff */
[-C--:B------:R-:W-:Y:S01]  /*0e00*/  FFMA.FTZ R49, R29, R33.reuse, R25 ;  /* 0x000000211d317223 */ /* 0x080fe20000010019 */
[----:B------:R-:W-:Y:S01]  /*0e10*/  SHF.L.U32 R51, R50, 0x10, RZ ;  /* 0x0000001032337819 */ /* 0x000fe200000006ff */
[-C--:B------:R-:W-:Y:S02]  /*0e20*/  FFMA.FTZ R50, R24, R33.reuse, R26 ;  /* 0x0000002118327223 */ /* 0x080fe4000001001a */
[-C--:B------:R-:W-:Y:S01]  /*0e30*/  FFMA.FTZ R55, R28, R33.reuse, R55 ;  /* 0x000000211c377223 */ /* 0x080fe20000010037 */
[----:B------:R-:W-:Y:S01]  /*0e40*/  F2FP.BF16.F32.PACK_AB R27, R49, R48 ;  /* 0x00000030311b723e */ /* 0x000fe200000010ff */
[----:B------:R-:W-:Y:S01]  /*0e50*/  FFMA.FTZ R51, R46, R33, R51 ;  /* 0x000000212e337223 */ /* 0x000fe20000010033 */
[----:B------:R-:W-:-:S02]  /*0e60*/  F2FP.BF16.F32.PACK_AB R26, R50, R31 ;  /* 0x0000001f321a723e */ /* 0x000fc400000010ff */
[----:B------:R-:W-:Y:S02]  /*0e70*/  F2FP.BF16.F32.PACK_AB R25, R55, R54 ;  /* 0x000000363719723e */ /* 0x000fe400000010ff */
[----:B------:R-:W-:Y:S01]  /*0e80*/  F2FP.BF16.F32.PACK_AB R24, R51, R30 ;  /* 0x0000001e3318723e */ /* 0x000fe200000010ff */
[----:B------:R-:W-:Y:S06]  /*0e90*/  BRA `(.L_x_4048) ;  /* 0x0000000000c07947 */ /* 0x000fec0003800000 */
.L_x_4047:
[----:B------:R-:W-:-:S04]  /*0ea0*/  UISETP.NE.U32.AND UP0, UPT, UR12, URZ, UPT ;  /* 0x000000ff0c00728c */ /* 0x000fc8000bf05070 */
[----:B------:R-:W-:-:S09]  /*0eb0*/  UISETP.NE.AND.EX UP0, UPT, UR13, URZ, UPT, UP0 ;  /* 0x000000ff0d00728c */ /* 0x000fd2000bf05300 */
[----:B------:R-:W-:Y:S05]  /*0ec0*/  BRA.U UP0, `(.L_x_4049) ;  /* 0x0000000100547547 */ /* 0x000fea000b800000 */
[C---:B-----5:R-:W-:Y:S02]  /*0ed0*/  SHF.L.U32 R54, R28.reuse, 0x10, RZ ;  /* 0x000000101c367819 */ /* 0x060fe400000006ff */
[C---:B------:R-:W-:Y:S02]  /*0ee0*/  SHF.L.U32 R58, R29.reuse, 0x10, RZ ;  /* 0x000000101d3a7819 */ /* 0x040fe400000006ff */
[----:B------:R-:W-:Y:S02]  /*0ef0*/  PRMT R47, R28, 0x7632, R47 ;  /* 0x000076321c2f7816 */ /* 0x000fe4000000002f */
[----:B------:R-:W-:Y:S02]  /*0f00*/  PRMT R46, R29, 0x7632, R46 ;  /* 0x000076321d2e7816 */ /* 0x000fe4000000002e */
[----:B------:R-:W-:Y:S02]  /*0f10*/  PRMT R28, R30, 0x7632, R28 ;  /* 0x000076321e1c7816 */ /* 0x000fe4000000001c */
[----:B------:R-:W-:-:S02]  /*0f20*/  PRMT R29, R31, 0x7632, R29 ;  /* 0x000076321f1d7816 */ /* 0x000fc4000000001d */
        /* <DEDUP_REMOVED lines=12> */
[-C--:B------:R-:W-:Y:S02]  /*0ff0*/  FMUL.FTZ R50, R28, R33.reuse ;  /* 0x000000211c327220 */ /* 0x080fe40000410000 */
[----:B------:R-:W-:Y:S01]  /*1000*/  FMUL.FTZ R49, R58, R33 ;  /* 0x000000213a317220 */ /* 0x000fe20000410000 */
[----:B------:R-:W-:Y:S06]  /*1010*/  BRA `(.L_x_4048) ;  /* 0x0000000000607947 */ /* 0x000fec0003800000 */
.L_x_4049:
[C---:B-----5:R-:W-:Y:S01]  /*1020*/  PRMT R24, R28.reuse, 0x7632, R24 ;  /* 0x000076321c187816 */ /* 0x060fe20000000018 */
[----:B------:R-:W-:Y:S01]  /*1030*/  IMAD.U32 R48, R31, 0x10000, RZ ;  /* 0x000100001f307824 */ /* 0x000fe200078e00ff */
[----:B------:R-:W-:Y:S02]  /*1040*/  SHF.L.U32 R28, R28, 0x10, RZ ;  /* 0x000000101c1c7819 */ /* 0x000fe400000006ff */
[----:B------:R-:W-:Y:S01]  /*1050*/  PRMT R26, R30, 0x7632, R26 ;  /* 0x000076321e1a7816 */ /* 0x000fe2000000001a */
[-C--:B------:R-:W-:Y:S01]  /*1060*/  FMUL.FTZ R48, R48, R33.reuse ;  /* 0x0000002130307220 */ /* 0x080fe20000410000 */
[----:B------:R-:W-:Y:S02]  /*1070*/  PRMT R25, R29, 0x7632, R25 ;  /* 0x000076321d197816 */ /* 0x000fe40000000019 */
[----:B------:R-:W-:Y:S02]  /*1080*/  PRMT R27, R31, 0x7632, R27 ;  /* 0x000076321f1b7816 */ /* 0x000fe4000000001b */
        /* <DEDUP_REMOVED lines=11> */
[-C--:B------:R-:W-:Y:S02]  /*1140*/  FMUL.FTZ R49, R28, R33.reuse ;  /* 0x000000211c317220 */ /* 0x080fe40000410000 */
[----:B------:R-:W-:Y:S01]  /*1150*/  FMUL.FTZ R55, R26, R33 ;  /* 0x000000211a377220 */ /* 0x000fe20000410000 */
[----:B------:R-:W-:-:S02]  /*1160*/  F2FP.BF16.F32.PACK_AB R26, R50, R31 ;  /* 0x0000001f321a723e */ /* 0x000fc400000010ff */
[----:B------:R-:W-:Y:S02]  /*1170*/  F2FP.BF16.F32.PACK_AB R27, R49, R48 ;  /* 0x00000030311b723e */ /* 0x000fe400000010ff */
[----:B------:R-:W-:Y:S02]  /*1180*/  F2FP.BF16.F32.PACK_AB R25, R55, R54 ;  /* 0x000000363719723e */ /* 0x000fe400000010ff */
[----:B------:R-:W-:-:S07]  /*1190*/  F2FP.BF16.F32.PACK_AB R24, R51, R30 ;  /* 0x0000001e3318723e */ /* 0x000fce00000010ff */
.L_x_4048:
        /* <DEDUP_REMOVED lines=75> */
.L_x_4063:
[C---:B------:R-:W-:Y:S01]  /*1650*/  FMUL.FTZ R28, R47.reuse, R47 ;  /* 0x0000002f2f1c7220 */ /* 0x040fe20000410000 */
[----:B-1----:R-:W-:Y:S01]  /*1660*/  FADD.FTZ R33, R46, R57 ;  /* 0x000000392e217221 */ /* 0x002fe20000010000 */
[----:B------:R-:W-:Y:S01]  /*1670*/  FSEL R29, R47, RZ, !P3 ;  /* 0x000000ff2f1d7208 */ /* 0x000fe20005800000 */
[----:B------:R1:W-:Y:S02]  /*1680*/  STL.64 [R1+0x8], R24 ;  /* 0x0000081801007387 */ /* 0x0003e40000100a00 */
[----:B------:R-:W-:Y:S01]  /*1690*/  FSEL R28, R28, RZ, P3 ;  /* 0x000000ff1c1c7208 */ /* 0x000fe20001800000 */
[----:B------:R-:W-:Y:S01]  /*16a0*/  FFMA.FTZ R33, R33, R56, UR8 ;  /* 0x0000000821217e23 */ /* 0x000fe20008010038 */
[C---:B------:R-:W-:Y:S01]  /*16b0*/  FADD.FTZ R57, -R29.reuse, R42 ;  /* 0x0000002a1d397221 */ /* 0x040fe20000010100 */
[C---:B------:R-:W-:Y:S01]  /*16c0*/  FADD.FTZ R58, -R29.reuse, R39 ;  /* 0x000000271d3a7221 */ /* 0x040fe20000010100 */
[----:B------:R-:W-:Y:S01]  /*16d0*/  FADD.FTZ R56, -R29, R49 ;  /* 0x000000311d387221 */ /* 0x000fe20000010100 */
[----:B0-----:R-:W-:Y:S01]  /*16e0*/  FADD.FTZ R46, R33, R28 ;  /* 0x0000001c212e7221 */ /* 0x001fe20000010000 */
[C---:B------:R-:W-:Y:S01]  /*16f0*/  FADD.FTZ R28, -R29.reuse, R45 ;  /* 0x0000002d1d1c7221 */ /* 0x040fe20000010100 */
[C---:B------:R-:W-:Y:S01]  /*1700*/  FADD.FTZ R45, -R29.reuse, R34 ;  /* 0x000000221d2d7221 */ /* 0x040fe20000010100 */
[C---:B------:R-:W-:Y:S01]  /*1710*/  FADD.FTZ R34, -R29.reuse, R31 ;  /* 0x0000001f1d227221 */ /* 0x040fe20000010100 */
[C---:B------:R-:W-:Y:S01]  /*1720*/  FADD.FTZ R41, -R29.reuse, R41 ;  /* 0x000000291d297221 */ /* 0x040fe20000010100 */
[----:B-1----:R-:W0:Y:S01]  /*1730*/  LDC.64 R24, c[0x0][0x428] ;  /* 0x00010a00ff187b82 */ /* 0x002e220000000a00 */
        /* <DEDUP_REMOVED lines=12> */
[----:B------:R-:W2:Y:S01]  /*1800*/  LDL R57, [R1] ;  /* 0x0000000001397983 */ /* 0x000ea20000100800 */
[C---:B------:R-:W-:Y:S01]  /*1810*/  FMUL.FTZ R45, R46.reuse, R45 ;  /* 0x0000002d2e2d7220 */ /* 0x040fe20000410000 */
[C---:B------:R-:W-:Y:S01]  /*1820*/  FMUL.FTZ R41, R46.reuse, R41 ;  /* 0x000000292e297220 */ /* 0x040fe20000410000 */
[C---:B------:R-:W-:Y:S01]  /*1830*/  FMUL.FTZ R30, R46.reuse, R43 ;  /* 0x0000002b2e1e7220 */ /* 0x040fe20000410000 */
[----:B------:R-:W3:Y:S01]  /*1840*/  LDL R58, [R1+0x4] ;  /* 0x00000400013a7983 */ /* 0x000ee20000100800 */
[----:B------:R-:W-:Y:S01]  /*1850*/  FMUL.FTZ R29, R46, R40 ;  /* 0x000000282e1d7220 */ /* 0x000fe20000410000 */
[----:B------:R-:W-:Y:S01]  /*1860*/  FFMA.FTZ R48, R41, R53, R17 ;  /* 0x0000003529307223 */ /* 0x000fe20000010011 */
[----:B------:R-:W-:Y:S01]  /*1870*/  FFMA.FTZ R43, R45, R60, R23 ;  /* 0x0000003c2d2b7223 */ /* 0x000fe20000010017 */
[----:B0-----:R-:W-:-:S04]  /*1880*/  IMAD.WIDE.U32 R40, R32, 0x10, R24 ;  /* 0x0000001020287825 */ /* 0x001fc800078e0018 */
[----:B------:R-:W-:Y:S02]  /*1890*/  IMAD.WIDE.U32 R44, R44, 0x10, R24 ;  /* 0x000000102c2c7825 */ /* 0x000fe400078e0018 */
[----:B------:R4:W5:Y:S02]  /*18a0*/  LDL.LU.64 R24, [R1+0x8] ;  /* 0x0000080001187983 */ /* 0x0009640000300a00 */
[----:B------:R-:W-:Y:S01]  /*18b0*/  FFMA.FTZ R30, R30, R59, R16 ;  /* 0x0000003b1e1e7223 */ /* 0x000fe20000010010 */
[----:B------:R-:W-:Y:S01]  /*18c0*/  FFMA.FTZ R31, R31, R52, R18 ;  /* 0x000000341f1f7223 */ /* 0x000fe20000010012 */
[----:B------:R-:W-:Y:S01]  /*18d0*/  FFMA.FTZ R49, R49, R6, R19 ;  /* 0x0000000631317223 */ /* 0x000fe20000010013 */
[C---:B------:R-:W-:Y:S01]  /*18e0*/  FMUL.FTZ R28, R46.reuse, R28 ;  /* 0x0000001c2e1c7220 */ /* 0x040fe20000410000 */
[----:B------:R-:W-:Y:S01]  /*18f0*/  FMUL.FTZ R35, R46, R35 ;  /* 0x000000232e237220 */ /* 0x000fe20000410000 */
[----:B------:R-:W-:Y:S01]  /*1900*/  F2FP.BF16.F32.PACK_AB R30, R48, R30 ;  /* 0x0000001e301e723e */ /* 0x000fe200000010ff */
[C---:B------:R-:W-:Y:S01]  /*1910*/  FMUL.FTZ R42, R46.reuse, R42 ;  /* 0x0000002a2e2a7220 */ /* 0x040fe20000410000 */
[----:B------:R-:W-:Y:S01]  /*1920*/  F2FP.BF16.F32.PACK_AB R31, R49, R31 ;  /* 0x0000001f311f723e */ /* 0x000fe200000010ff */
[C---:B------:R-:W-:Y:S01]  /*1930*/  FMUL.FTZ R56, R46.reuse, R56 ;  /* 0x000000382e387220 */ /* 0x040fe20000410000 */
[----:B------:R-:W0:Y:S01]  /*1940*/  @!P0 LDC.64 R48, c[0x0][0x3c0] ;  /* 0x0000f000ff308b82 */ /* 0x000e220000000a00 */
[----:B------:R-:W-:Y:S01]  /*1950*/  FMUL.FTZ R32, R46, R50 ;  /* 0x000000322e207220 */ /* 0x000fe20000410000 */
[----:B------:R-:W-:Y:S01]  /*1960*/  FFMA.FTZ R29, R29, R61, R22 ;  /* 0x0000003d1d1d7223 */ /* 0x000fe20000010016 */
[----:B------:R-:W-:Y:S01]  /*1970*/  FFMA.FTZ R42, R42, R38, R10 ;  /* 0x000000262a2a7223 */ /* 0x000fe2000001000a */
[----:B------:R-:W-:-:S04]  /*1980*/  FFMA.FTZ R56, R56, R37, R11 ;  /* 0x0000002538387223 */ /* 0x000fc8000001000b */
[----:B------:R-:W1:Y:S01]  /*1990*/  @!P0 LDC.64 R50, c[0x0][0x3c8] ;  /* 0x0000f200ff328b82 */ /* 0x000e620000000a00 */
[----:B------:R-:W-:Y:S01]  /*19a0*/  FMUL.FTZ R34, R46, R34 ;  /* 0x000000222e227220 */ /* 0x000fe20000410000 */
[----:B------:R-:W-:Y:S01]  /*19b0*/  F2FP.BF16.F32.PACK_AB R29, R43, R29 ;  /* 0x0000001d2b1d723e */ /* 0x000fe200000010ff */
[----:B------:R-:W-:Y:S02]  /*19c0*/  FFMA.FTZ R32, R32, R7, R9 ;  /* 0x0000000720207223 */ /* 0x000fe40000010009 */
[----:B------:R-:W-:Y:S01]  /*19d0*/  FFMA.FTZ R34, R34, R36, R8 ;  /* 0x0000002422227223 */ /* 0x000fe20000010008 */
[----:B------:R-:W-:-:S04]  /*19e0*/  FMUL.FTZ R39, R46, R39 ;  /* 0x000000272e277220 */ /* 0x000fc80000410000 */
[----:B------:R-:W-:Y:S01]  /*19f0*/  F2FP.BF16.F32.PACK_AB R34, R32, R34 ;  /* 0x000000222022723e */ /* 0x000fe200000010ff */
[C---:B------:R-:W-:Y:S01]  /*1a00*/  FMUL.FTZ R32, R46.reuse, R33 ;  /* 0x000000212e207220 */ /* 0x040fe20000410000 */
[C---:B------:R-:W-:Y:S01]  /*1a10*/  FMUL.FTZ R33, R46.reuse, R54 ;  /* 0x000000362e217220 */ /* 0x040fe20000410000 */
[----:B------:R-:W-:Y:S01]  /*1a20*/  FMUL.FTZ R54, R46, R55 ;  /* 0x000000372e367220 */ /* 0x000fe20000410000 */
[----:B------:R-:W-:Y:S01]  /*1a30*/  FFMA.FTZ R39, R39, R4, R13 ;  /* 0x0000000427277223 */ /* 0x000fe2000001000d */
[----:B------:R-:W-:Y:S01]  /*1a40*/  FFMA.FTZ R32, R32, R5, R12 ;  /* 0x0000000520207223 */ /* 0x000fe2000001000c */
[----:B------:R-:W-:Y:S01]  /*1a50*/  FFMA.FTZ R33, R33, R3, R14 ;  /* 0x0000000321217223 */ /* 0x000fe2000001000e */
[----:B------:R-:W-:Y:S01]  /*1a60*/  FFMA.FTZ R54, R54, R0, R15 ;  /* 0x0000000036367223 */ /* 0x000fe2000001000f */
[----:B0-----:R-:W-:Y:S02]  /*1a70*/  @!P0 IMAD.WIDE R48, R2, 0x4, R48 ;  /* 0x0000000402308825 */ /* 0x001fe400078e0230 */
[----:B------:R-:W-:-:S02]  /*1a80*/  F2FP.BF16.F32.PACK_AB R32, R39, R32 ;  /* 0x000000202720723e */ /* 0x000fc400000010ff */
[----:B------:R-:W-:Y:S01]  /*1a90*/  F2FP.BF16.F32.PACK_AB R33, R54, R33 ;  /* 0x000000213621723e */ /* 0x000fe200000010ff */
[----:B-1----:R-:W-:Y:S01]  /*1aa0*/  @!P0 IMAD.WIDE R50, R2, 0x4, R50 ;  /* 0x0000000402328825 */ /* 0x002fe200078e0232 */
[----:B------:R4:W-:Y:S04]  /*1ab0*/  @!P0 STG.E desc[UR6][R48.64], R47 ;  /* 0x0000002f30008986 */ /* 0x0009e8000c101906 */
[----:B------:R4:W-:Y:S01]  /*1ac0*/  @!P0 STG.E desc[UR6][R50.64], R46 ;  /* 0x0000002e32008986 */ /* 0x0009e2000c101906 */
[----:B--2---:R-:W-:Y:S01]  /*1ad0*/  FFMA.FTZ R35, R35, R57, R21 ;  /* 0x0000003923237223 */ /* 0x004fe20000010015 */
[----:B---3--:R-:W-:-:S05]  /*1ae0*/  FFMA.FTZ R28, R28, R58, R20 ;  /* 0x0000003a1c1c7223 */ /* 0x008fca0000010014 */
[----:B------:R-:W-:Y:S02]  /*1af0*/  F2FP.BF16.F32.PACK_AB R28, R35, R28 ;  /* 0x0000001c231c723e */ /* 0x000fe400000010ff */
[----:B------:R-:W-:Y:S02]  /*1b00*/  F2FP.BF16.F32.PACK_AB R35, R56, R42 ;  /* 0x0000002a3823723e */ /* 0x000fe400000010ff */
[----:B------:R-:W0:Y:S01]  /*1b10*/  LDC.64 R42, c[0x0][0x380] ;  /* 0x0000e000ff2a7b82 */ /* 0x000e220000000a00 */
[----:B------:R4:W-:Y:S04]  /*1b20*/  STG.E.128 desc[UR6][R40.64], R28 ;  /* 0x0000001c28007986 */ /* 0x0009e8000c101d06 */
[----:B------:R4:W-:Y:S01]  /*1b30*/  STG.E.128 desc[UR6][R44.64], R32 ;  /* 0x000000202c007986 */ /* 0x0009e2000c101d06 */
[----:B0-----:R-:W-:-:S04]  /*1b40*/  LEA R2, R42, R2, 0x2 ;  /* 0x000000022a027211 */ /* 0x001fc800078e10ff */
[----:B------:R-:W-:-:S13]  /*1b50*/  ISETP.GE.AND P0, PT, R2, R43, PT ;  /* 0x0000002b0200720c */ /* 0x000fda0003f06270 */
[----:B----4-:R-:W-:Y:S05]  /*1b60*/  @!P0 BRA `(.L_x_4051) ;  /* 0xffffffe800688947 */ /* 0x010fea000383ffff */
[----:B------:R-:W-:Y:S05]  /*1b70*/  EXIT ;  /* 0x000000000000794d */ /* 0x000fea0003800000 */
.L_x_4050:
[----:B------:R-:W-:Y:S01]  /*1b80*/  HFMA2 R33, -RZ, RZ, 0, 5.9604644775390625e-08 ;  /* 0x00000001ff217431 */ /* 0x000fe200000001ff */
[----:B------:R-:W-:Y:S01]  /*1b90*/  BSSY B0, `(.L_x_4052) ;  /* 0x0000006000007945 */ /* 0x000fe20003800000 */
[----:B------:R-:W-:Y:S02]  /*1ba0*/  MOV R29, 0x1f ;  /* 0x0000001f001d7802 */ /* 0x000fe40000000f00 */
[----:B------:R-:W-:-:S07]  /*1bb0*/  MOV R28, 0xffffffff ;  /* 0xffffffff001c7802 */ /* 0x000fce0000000f00 */
[----:B------:R-:W-:Y:S05]  /*1bc0*/  WARPSYNC.COLLECTIVE R28, `(.L_x_4053) ;  /* 0x000000001c087348 */ /* 0x000fea0003c00000 */
[----:B------:R0:W1:Y:S02]  /*1bd0*/  SHFL.BFLY P4, R28, R58, R33, R29 ;  /* 0x0c0000213a1c7389 */ /* 0x000064000008001d */
[----:B01----:R-:W-:Y:S05]  /*1be0*/  ENDCOLLECTIVE ;  /* 0x000000000000791b */ /* 0x003fea0003800000 */
.L_x_4053:
[----:B------:R-:W-:Y:S05]  /*1bf0*/  BSYNC B0 ;  /* 0x0000000000007941 */ /* 0x000fea0003800000 */
.L_x_4052:
[----:B------:R-:W-:Y:S01]  /*1c00*/  FADD.FTZ R58, R58, R28 ;  /* 0x0000001c3a3a7221 */ /* 0x000fe20000010000 */
[----:B------:R-:W-:Y:S01]  /*1c10*/  MOV R28, 0xffffffff ;  /* 0xffffffff001c7802 */ /* 0x000fe20000000f00 */
[----:B------:R-:W-:Y:S01]  /*1c20*/  HFMA2 R33, -RZ, RZ, 0, 1.1920928955078125e-07 ;  /* 0x00000002ff217431 */ /* 0x000fe200000001ff */
[----:B------:R-:W-:Y:S01]  /*1c30*/  MOV R29, 0x1f ;  /* 0x0000001f001d7802 */ /* 0x000fe20000000f00 */
[----:B------:R-:W0:Y:S06]  /*1c40*/  LDC R56, c[0x0][0x400] ;  /* 0x00010000ff387b82 */ /* 0x000e2c0000000800 */
[----:B0-----:R-:W-:Y:S05]  /*1c50*/  WARPSYNC.COLLECTIVE R28, `(.L_x_4054) ;  /* 0x000000001c087348 */ /* 0x001fea0003c00000 */
[----:B------:R1:W2:Y:S02]  /*1c60*/  SHFL.BFLY P4, R28, R58, R33, R29 ;  /* 0x0c0000213a1c7389 */ /* 0x0002a4000008001d */
[----:B012---:R-:W-:Y:S05]  /*1c70*/  ENDCOLLECTIVE ;  /* 0x000000000000791b */ /* 0x007fea0003800000 */
.L_x_4054:
[----:B------:R-:W-:Y:S01]  /*1c80*/  HFMA2 R33, -RZ, RZ, 0, 2.384185791015625e-07 ;  /* 0x00000004ff217431 */ /* 0x000fe200000001ff */
[----:B------:R-:W-:Y:S02]  /*1c90*/  MOV R57, R28 ;  /* 0x0000001c00397202 */ /* 0x000fe40000000f00 */
[----:B------:R-:W-:-:S03]  /*1ca0*/  MOV R28, 0xffffffff ;  /* 0xffffffff001c7802 */ /* 0x000fc60000000f00 */
[----:B------:R-:W-:-:S05]  /*1cb0*/  FADD.FTZ R57, R58, R57 ;  /* 0x000000393a397221 */ /* 0x000fca0000010000 */
[----:B------:R-:W-:-:S07]  /*1cc0*/  MOV R58, R57 ;  /* 0x00000039003a7202 */ /* 0x000fce0000000f00 */
[----:B------:R-:W-:Y:S05]  /*1cd0*/  WARPSYNC.COLLECTIVE R28, `(.L_x_4055) ;  /* 0x000000001c087348 */ /* 0x000fea0003c00000 */
[----:B------:R0:W1:Y:S02]  /*1ce0*/  SHFL.BFLY P4, R28, R58, R33, R29 ;  /* 0x0c0000213a1c7389 */ /* 0x000064000008001d */
[----:B01----:R-:W-:Y:S05]  /*1cf0*/  ENDCOLLECTIVE ;  /* 0x000000000000791b */ /* 0x003fea0003800000 */
.L_x_4055:
[----:B------:R-:W-:Y:S01]  /*1d00*/  HFMA2 R33, -RZ, RZ, 0, 4.76837158203125e-07 ;  /* 0x00000008ff217431 */ /* 0x000fe200000001ff */
[----:B------:R-:W-:Y:S02]  /*1d10*/  MOV R46, R28 ;  /* 0x0000001c002e7202 */ /* 0x000fe40000000f00 */
[----:B------:R-:W-:-:S03]  /*1d20*/  MOV R28, 0xffffffff ;  /* 0xffffffff001c7802 */ /* 0x000fc60000000f00 */
[----:B------:R-:W-:-:S05]  /*1d30*/  FADD.FTZ R46, R57, R46 ;  /* 0x0000002e392e7221 */ /* 0x000fca0000010000 */
[----:B------:R-:W-:-:S07]  /*1d40*/  MOV R58, R46 ;  /* 0x0000002e003a7202 */ /* 0x000fce0000000f00 */
[----:B------:R-:W-:Y:S05]  /*1d50*/  WARPSYNC.COLLECTIVE R28, `(.L_x_4056) ;  /* 0x000000001c087348 */ /* 0x000fea0003c00000 */
[----:B------:R0:W1:Y:S02]  /*1d60*/  SHFL.BFLY P4, R28, R58, R33, R29 ;  /* 0x0c0000213a1c7389 */ /* 0x000064000008001d */
[----:B01----:R-:W-:Y:S05]  /*1d70*/  ENDCOLLECTIVE ;  /* 0x000000000000791b */ /* 0x003fea0003800000 */
.L_x_4056:
[----:B------:R-:W-:Y:S01]  /*1d80*/  HFMA2 R33, -RZ, RZ, 0, 9.5367431640625e-07 ;  /* 0x00000010ff217431 */ /* 0x000fe200000001ff */
[----:B------:R-:W-:Y:S01]  /*1d90*/  MOV R47, R28 ;  /* 0x0000001c002f7202 */ /* 0x000fe20000000f00 */
[----:B------:R-:W-:-:S04]  /*1da0*/  IMAD.MOV.U32 R28, RZ, RZ, -0x1 ;  /* 0xffffffffff1c7424 */ /* 0x000fc800078e00ff */
[----:B------:R-:W-:-:S05]  /*1db0*/  FADD.FTZ R46, R46, R47 ;  /* 0x0000002f2e2e7221 */ /* 0x000fca0000010000 */
[----:B------:R-:W-:-:S07]  /*1dc0*/  MOV R58, R46 ;  /* 0x0000002e003a7202 */ /* 0x000fce0000000f00 */
[----:B------:R-:W-:Y:S05]  /*1dd0*/  WARPSYNC.COLLECTIVE R28, `(.L_x_4057) ;  /* 0x000000001c087348 */ /* 0x000fea0003c00000 */
[----:B------:R0:W1:Y:S02]  /*1de0*/  SHFL.BFLY P4, R28, R58, R33, R29 ;  /* 0x0c0000213a1c7389 */ /* 0x000064000008001d */
[----:B01----:R-:W-:Y:S05]  /*1df0*/  ENDCOLLECTIVE ;  /* 0x000000000000791b */ /* 0x003fea0003800000 */
.L_x_4057:
[----:B------:R-:W-:Y:S01]  /*1e00*/  HFMA2 R33, -RZ, RZ, 0, 5.9604644775390625e-08 ;  /* 0x00000001ff217431 */ /* 0x000fe200000001ff */
[----:B------:R-:W-:Y:S02]  /*1e10*/  MOV R47, R28 ;  /* 0x0000001c002f7202 */ /* 0x000fe40000000f00 */
[----:B------:R-:W-:-:S03]  /*1e20*/  MOV R28, 0xffffffff ;  /* 0xffffffff001c7802 */ /* 0x000fc60000000f00 */
        /* <DEDUP_REMOVED lines=39> */
.L_x_4058:
[----:B------:R-:W-:Y:S01]  /*20a0*/  HFMA2 R33, -RZ, RZ, 0, 1.1920928955078125e-07 ;  /* 0x00000002ff217431 */ /* 0x000fe200000001ff */
[----:B------:R-:W-:Y:S02]  /*20b0*/  MOV R57, R28 ;  /* 0x0000001c00397202 */ /* 0x000fe40000000f00 */
[----:B------:R-:W-:-:S03]  /*20c0*/  MOV R28, 0xffffffff ;  /* 0xffffffff001c7802 */ /* 0x000fc60000000f00 */
[----:B------:R-:W-:-:S05]  /*20d0*/  FADD.FTZ R46, R46, R57 ;  /* 0x000000392e2e7221 */ /* 0x000fca0000010000 */
[----:B------:R-:W-:-:S07]  /*20e0*/  MOV R58, R46 ;  /* 0x0000002e003a7202 */ /* 0x000fce0000000f00 */
[----:B------:R-:W-:Y:S05]  /*20f0*/  WARPSYNC.COLLECTIVE R28, `(.L_x_4059) ;  /* 0x000000001c087348 */ /* 0x000fea0003c00000 */
[----:B------:R0:W1:Y:S02]  /*2100*/  SHFL.BFLY P4, R28, R58, R33, R29 ;  /* 0x0c0000213a1c7389 */ /* 0x000064000008001d */
[----:B01----:R-:W-:Y:S05]  /*2110*/  ENDCOLLECTIVE ;  /* 0x000000000000791b */ /* 0x003fea0003800000 */
.L_x_4059:
        /* <DEDUP_REMOVED lines=8> */
.L_x_4060:
        /* <DEDUP_REMOVED lines=8> */
.L_x_4061:
[----:B------:R-:W-:Y:S01]  /*2220*/  HFMA2 R33, -RZ, RZ, 0, 9.5367431640625e-07 ;  /* 0x00000010ff217431 */ /* 0x000fe200000001ff */
[----:B------:R-:W-:Y:S02]  /*2230*/  MOV R57, R28 ;  /* 0x0000001c00397202 */ /* 0x000fe40000000f00 */
[----:B------:R-:W-:-:S03]  /*2240*/  MOV R28, 0xffffffff ;  /* 0xffffffff001c7802 */ /* 0x000fc60000000f00 */
[----:B------:R-:W-:-:S05]  /*2250*/  FADD.FTZ R46, R46, R57 ;  /* 0x000000392e2e7221 */ /* 0x000fca0000010000 */
[----:B------:R-:W-:-:S07]  /*2260*/  MOV R58, R46 ;  /* 0x0000002e003a7202 */ /* 0x000fce0000000f00 */
[----:B------:R-:W-:Y:S05]  /*2270*/  WARPSYNC.COLLECTIVE R28, `(.L_x_4062) ;  /* 0x000000001c087348 */ /* 0x000fea0003c00000 */
[----:B------:R0:W1:Y:S02]  /*2280*/  SHFL.BFLY P4, R28, R58, R33, R29 ;  /* 0x0c0000213a1c7389 */ /* 0x000064000008001d */
[----:B01----:R-:W-:Y:S05]  /*2290*/  ENDCOLLECTIVE ;  /* 0x000000000000791b */ /* 0x003fea0003800000 */
.L_x_4062:
[----:B------:R-:W-:Y:S01]  /*22a0*/  MOV R57, R28 ;  /* 0x0000001c00397202 */ /* 0x000fe20000000f00 */
[----:B------:R-:W-:Y:S06]  /*22b0*/  BRA `(.L_x_4063) ;  /* 0xfffffff000e47947 */ /* 0x000fec000383ffff */
.L_x_4064:
        /* <DEDUP_REMOVED lines=12> */
.L_x_20254:


//--------------------- .text._ZN10layer_norm13ln_fwd_kernelINS_13Kernel_traitsIf13__nv_bfloat16S2_S2_fjLj512ELj1ELj4ELj1ELj16ENS_18Kernel_traits_baseILj512EfS2_S2_S2_fjLj128EEEEELb0ELb0ELb1ELb0EEEvNS_9FwdParamsE --------------------------
	.section	.text._ZN10layer_norm13ln_fwd_kernelINS_13Kernel_traitsIf13__nv_bfloat16S2_S2_fjLj512ELj1ELj4ELj1ELj16ENS_18Kernel_traits_baseILj512EfS2_S2_S2_fjLj128EEEEELb0ELb0ELb1ELb0EEEvNS_9FwdParamsE,"ax",@progbits
	.align	128
        .global         _ZN10layer_norm13ln_fwd_kernelINS_13Kernel_traitsIf13__nv_bfloat16S2_S2_fjLj512ELj1ELj4ELj1ELj16ENS_18Kernel_traits_baseILj512EfS2_S2_S2_fjLj128EEEEELb0ELb0ELb1ELb0EEEvNS_9FwdParamsE
        .type           _ZN10layer_norm13ln_fwd_kernelINS_13Kernel_traitsIf13__nv_bfloat16S2_S2_fjLj512ELj1ELj4ELj1ELj16ENS_18Kernel_traits_baseILj512EfS2_S2_S2_fjLj128EEEEELb0ELb0ELb1ELb0EEEvNS_9FwdParamsE,@function
        .size           _ZN10layer_norm13ln_fwd_kernelINS_13Kernel_traitsIf13__nv_bfloat16S2_S2_fjLj512ELj1ELj4ELj1ELj16ENS_18Kernel_traits_baseILj512EfS2_S2_S2_fjLj128EEEEELb0ELb0ELb1ELb0EEEvNS_9FwdParamsE,(.L_x_20255 - _ZN10layer_norm13ln_fwd_kernelINS_13Kernel_traitsIf13__nv_bfloat16S2_S2_fjLj512ELj1ELj4ELj1ELj16ENS_18Kernel_traits_baseILj512EfS2_S2_S2_fjLj128EEEEELb0ELb0ELb1ELb0EEEvNS_9FwdParamsE)
        .other          _ZN10layer_norm13ln_fwd_kernelINS_13Kernel_traitsIf13__nv_bfloat16S2_S2_fjLj512ELj1ELj4ELj1ELj16ENS_18Kernel_traits_baseILj512EfS2_S2_S2_fjLj128EEEEELb0ELb0ELb1ELb0EEEvNS_9FwdParamsE,@"STO_CUDA_ENTRY STV_DEFAULT"
_ZN10layer_norm13ln_fwd_kernelINS_13Kernel_traitsIf13__nv_bfloat16S2_S2_fjLj512ELj1ELj4ELj1ELj16ENS_18Kernel_traits_baseILj512EfS2_S2_S2_fjLj128EEEEELb0ELb0ELb1ELb0EEEvNS_9FwdParamsE:
.text._ZN10layer_norm13ln_fwd_kernelINS_13Kernel_traitsIf13__nv_bfloat16S2_S2_fjLj512ELj1ELj4ELj1ELj16ENS_18Kernel_traits_baseILj512EfS2_S2_S2_fjLj128EEEEELb0ELb0ELb1ELb0EEEvNS_9FwdParamsE:
        /* <DEDUP_REMOVED lines=32> */
.L_x_4068:
[----:B------:R-:W-:Y:S05]  /*0200*/  BSYNC.RECONVERGENT B1 ;  /* 0x0000000000017941 */ /* 0x000fea0003800200 */
.L_x_4067:
        /* <DEDUP_REMOVED lines=10> */
.L_x_4066:
        /* <DEDUP_REMOVED lines=20> */
.L_x_4069:
[----:B------:R-:W-:Y:S05]  /*03f0*/  BSYNC.RECONVERGENT B0 ;  /* 0x0000000000007941 */ /* 0x000fea0003800200 */
.L_x_4065:
[----:B------:R-:W1:Y:S02]  /*0400*/  LDCU UR4, c[0x0][0x384] ;  /* 0x00007080ff0477ac */ /* 0x000e640008000800 */
[----:B-1----:R-:W-:-:S13]  /*0410*/  ISETP.GE.AND P0, PT, R4, UR4, PT ;  /* 0x0000000404007c0c */ /* 0x002fda000bf06270 */
[----:B------:R-:W-:Y:S05]  /*0420*/  @P0 EXIT ;  /* 0x000000000000094d */ /* 0x000fea0003800000 */
[----:B------:R-:W1:Y:S01]  /*0430*/  LDCU.U8 UR4, c[0x0][0x410] ;  /* 0x00008200ff0477ac */ /* 0x000e620008000000 */
[----:B------:R-:W3:Y:S01]  /*0440*/  LDCU UR5, c[0x0][0x448] ;  /* 0x00008900ff0577ac */ /* 0x000ee20008000800 */
[----:B------:R-:W4:Y:S01]  /*0450*/  LDCU.64 UR8, c[0x0][0x3a0] ;  /* 0x00007400ff0877ac */ /* 0x000f220008000a00 */
[----:B-1----:R-:W-:-:S13]  /*0460*/  ISETP.NE.AND P0, PT, RZ, UR4, PT ;  /* 0x00000004ff007c0c */ /* 0x002fda000bf05270 */
.L_x_4087:
[----:B------:R-:W1:Y:S08]  /*0470*/  LDC.64 R44, c[0x0][0x3f0] ;  /* 0x0000fc00ff2c7b82 */ /* 0x000e700000000a00 */
[----:B0-----:R-:W0:Y:S01]  /*0480*/  LDC R61, c[0x0][0x388] ;  /* 0x0000e200ff3d7b82 */ /* 0x001e220000000800 */
[----:B-1----:R-:W-:-:S07]  /*0490*/  IMAD.WIDE R46, R4, 0x4, R44 ;  /* 0x00000004042e7825 */ /* 0x002fce00078e022c */
[----:B------:R-:W1:Y:S01]  /*04a0*/  LDC.64 R44, c[0x0][0x3f8] ;  /* 0x0000fe00ff2c7b82 */ /* 0x000e620000000a00 */
[----:B------:R-:W2:Y:S01]  /*04b0*/  LDG.E R63, desc[UR6][R46.64] ;  /* 0x000000062e3f7981 */ /* 0x000ea2000c1e1900 */
[----:B-1----:R-:W-:-:S05]  /*04c0*/  IMAD.WIDE R44, R4, 0x4, R44 ;  /* 0x00000004042c7825 */ /* 0x002fca00078e022c */
[----:B-----5:R1:W5:Y:S01]  /*04d0*/  LDG.E R60, desc[UR6][R44.64] ;  /* 0x000000062c3c7981 */ /* 0x020362000c1e1900 */
[----:B------:R-:W-:Y:S01]  /*04e0*/  ISETP.GE.U32.AND P1, PT, R6, 0x20, PT ;  /* 0x000000200600780c */ /* 0x000fe20003f26070 */
[----:B0-----:R-:W-:Y:S01]  /*04f0*/  IMAD R62, R4, R61, RZ ;  /* 0x0000003d043e7224 */ /* 0x001fe200078e02ff */
[----:B------:R-:W-:Y:S04]  /*0500*/  BSSY.RECONVERGENT B0, `(.L_x_4070) ;  /* 0x0000083000007945 */ /* 0x000fe80003800200 */
[----:B------:R-:W-:-:S04]  /*0510*/  SHF.R.S32.HI R65, RZ, 0x1f, R62 ;  /* 0x0000001fff417819 */ /* 0x000fc8000001143e */
[----:B------:R-:W-:-:S04]  /*0520*/  LEA.HI R62, R65, R62, RZ, 0x3 ;  /* 0x0000003e413e7211 */ /* 0x000fc800078f18ff */
[----:B------:R-:W-:Y:S02]  /*0530*/  LEA.HI.SX32 R62, R62, R5, 0x1d ;  /* 0x000000053e3e7211 */ /* 0x000fe400078feaff */
[----:B--2---:R-:W-:-:S13]  /*0540*/  ISETP.GE.AND P3, PT, R63, 0x1, PT ;  /* 0x000000013f00780c */ /* 0x004fda0003f66270 */
[----:B------:R-:W-:-:S05]  /*0550*/  @P3 IADD3 R64, PT, PT, R63, -0x1, RZ ;  /* 0xffffffff3f403810 */ /* 0x000fca0007ffe0ff */
[----:B------:R-:W-:-:S05]  /*0560*/  @P3 IMAD R64, R64, R61, RZ ;  /* 0x0000003d40403224 */ /* 0x000fca00078e02ff */
[----:B------:R-:W-:-:S04]  /*0570*/  @P3 SHF.R.S32.HI R67, RZ, 0x1f, R64 ;  /* 0x0000001fff433819 */ /* 0x000fc80000011440 */
[----:B------:R-:W-:Y:S01]  /*0580*/  @P3 LEA.HI R46, R67, R64, RZ, 0x3 ;  /* 0x00000040432e3211 */ /* 0x000fe200078f18ff */
[----:B------:R-:W-:-:S03]  /*0590*/  HFMA2 R64, -RZ, RZ, 0, 0 ;  /* 0x00000000ff407431 */ /* 0x000fc600000001ff */
[----:B------:R-:W-:Y:S01]  /*05a0*/  @P3 LEA.HI.SX32 R64, R46, R5, 0x1d ;  /* 0x000000052e403211 */ /* 0x000fe200078feaff */
[----:B-1----:R-:W-:Y:S06]  /*05b0*/  @!P1 BRA `(.L_x_4071) ;  /* 0x0000000400dc9947 */ /* 0x002fec0003800000 */
[----:B------:R-:W-:Y:S04]  /*05c0*/  BSSY.RECONVERGENT B1, `(.L_x_4072) ;  /* 0x0000005000017945 */ /* 0x000fe80003800200 */
[----:B------:R-:W-:Y:S05]  /*05d0*/  @!P3 BRA `(.L_x_4073) ;  /* 0x00000000000cb947 */ /* 0x000fea0003800000 */
[----:B------:R-:W0:Y:S02]  /*05e0*/  LDC.64 R8, c[0x0][0x390] ;  /* 0x0000e400ff087b82 */ /* 0x000e240000000a00 */
[----:B0-----:R-:W-:-:S06]  /*05f0*/  IMAD.WIDE.U32 R8, R64, 0x10, R8 ;  /* 0x0000001040087825 */ /* 0x001fcc00078e0008 */
[----:B------:R-:W5:Y:S02]  /*0600*/  LDG.E.128 R8, desc[UR6][R8.64] ;  /* 0x0000000608087981 */ /* 0x000f64000c1e1d00 */
.L_x_4073:
[----:B---34-:R-:W-:Y:S05]  /*0610*/  BSYNC.RECONVERGENT B1 ;  /* 0x0000000000017941 */ /* 0x018fea0003800200 */
.L_x_4072:
        /* <DEDUP_REMOVED lines=8> */
[----:B-----5:R-:W-:Y:S02]  /*06a0*/  @P2 SHF.L.U32 R2, R9, 0x10, RZ ;  /* 0x0000001009022819 */ /* 0x020fe400000006ff */
[----:B------:R-:W-:-:S05]  /*06b0*/  @P2 SHF.L.U32 R52, R10, 0x10, RZ ;  /* 0x000000100a342819 */ /* 0x000fca00000006ff */
[----:B------:R-:W1:Y:S08]  /*06c0*/  @P2 LDC R48, c[0x0][0x40c] ;  /* 0x00010300ff302b82 */ /* 0x000e700000000800 */
[----:B------:R-:W3:Y:S08]  /*06d0*/  @P2 LDC R51, c[0x0][0x40c] ;  /* 0x00010300ff332b82 */ /* 0x000ef00000000800 */
[----:B------:R-:W4:Y:S08]  /*06e0*/  @P2 LDC R56, c[0x0][0x40c] ;  /* 0x00010300ff382b82 */ /* 0x000f300000000800 */
[----:B------:R-:W4:Y:S08]  /*06f0*/  @P2 LDC R58, c[0x0][0x40c] ;  /* 0x00010300ff3a2b82 */ /* 0x000f300000000800 */
[----:B------:R-:W4:Y:S01]  /*0700*/  @P2 LDC R65, c[0x0][0x40c] ;  /* 0x00010300ff412b82 */ /* 0x000f220000000800 */
[----:B--2---:R-:W-:-:S02]  /*0710*/  SHF.L.U32 R3, R45, 0x10, RZ ;  /* 0x000000102d037819 */ /* 0x004fc400000006ff */
[----:B------:R-:W-:-:S03]  /*0720*/  PRMT R45, R45, 0x7632, R45 ;  /* 0x000076322d2d7816 */ /* 0x000fc6000000002d */
[----:B0-----:R-:W-:Y:S01]  /*0730*/  @P2 FFMA.FTZ R3, R2, R7, R3 ;  /* 0x0000000702032223 */ /* 0x001fe20000010003 */
[----:B------:R-:W-:Y:S02]  /*0740*/  PRMT R2, R44, 0x7632, R2 ;  /* 0x000076322c027816 */ /* 0x000fe40000000002 */
[----:B------:R-:W-:Y:S02]  /*0750*/  @P2 PRMT R7, R8, 0x7632, R7 ;  /* 0x0000763208072816 */ /* 0x000fe40000000007 */
[----:B------:R-:W-:Y:S02]  /*0760*/  SHF.L.U32 R2, R2, 0x10, RZ ;  /* 0x0000001002027819 */ /* 0x000fe400000006ff */
[----:B------:R-:W-:-:S05]  /*0770*/  @P2 SHF.L.U32 R7, R7, 0x10, RZ ;  /* 0x0000001007072819 */ /* 0x000fca00000006ff */
[----:B-1----:R-:W-:Y:S01]  /*0780*/  @P2 FFMA.FTZ R2, R7, R48, R2 ;  /* 0x0000003007022223 */ /* 0x002fe20000010002 */
[----:B------:R-:W-:Y:S02]  /*0790*/  @P2 PRMT R7, R9, 0x7632, R7 ;  /* 0x0000763209072816 */ /* 0x000fe40000000007 */
[----:B------:R-:W-:Y:S02]  /*07a0*/  SHF.L.U32 R48, R45, 0x10, RZ ;  /* 0x000000102d307819 */ /* 0x000fe400000006ff */
[----:B------:R-:W-:Y:S01]  /*07b0*/  @P2 PRMT R45, R10, 0x7632, R45 ;  /* 0x000076320a2d2816 */ /* 0x000fe2000000002d */
[----:B------:R-:W-:-:S04]  /*07c0*/  @P2 IMAD.U32 R7, R7, 0x10000, RZ ;  /* 0x0001000007072824 */ /* 0x000fc800078e00ff */
[----:B---3--:R-:W-:Y:S01]  /*07d0*/  @P2 FFMA.FTZ R48, R7, R51, R48 ;  /* 0x0000003307302223 */ /* 0x008fe20000010030 */
[C---:B------:R-:W-:Y:S02]  /*07e0*/  SHF.L.U32 R7, R46.reuse, 0x10, RZ ;  /* 0x000000102e077819 */ /* 0x040fe400000006ff */
[----:B------:R-:W-:-:S03]  /*07f0*/  PRMT R46, R46, 0x7632, R46 ;  /* 0x000076322e2e7816 */ /* 0x000fc6000000002e */
[----:B----4-:R-:W-:Y:S01]  /*0800*/  @P2 FFMA.FTZ R7, R52, R56, R7 ;  /* 0x0000003834072223 */ /* 0x010fe20000010007 */
[----:B------:R-:W-:Y:S01]  /*0810*/  SHF.L.U32 R51, R46, 0x10, RZ ;  /* 0x000000102e337819 */ /* 0x000fe200000006ff */
[----:B------:R-:W0:Y:S01]  /*0820*/  @P2 LDC R56, c[0x0][0x40c] ;  /* 0x00010300ff382b82 */ /* 0x000e220000000800 */
[----:B------:R-:W-:Y:S02]  /*0830*/  @P2 SHF.L.U32 R46, R45, 0x10, RZ ;  /* 0x000000102d2e2819 */ /* 0x000fe400000006ff */
[----:B------:R-:W-:Y:S02]  /*0840*/  SHF.L.U32 R52, R47, 0x10, RZ ;  /* 0x000000102f347819 */ /* 0x000fe400000006ff */
[----:B------:R-:W-:Y:S01]  /*0850*/  @P2 SHF.L.U32 R45, R11, 0x10, RZ ;  /* 0x000000100b2d2819 */ /* 0x000fe200000006ff */
[----:B------:R-:W-:Y:S01]  /*0860*/  @P2 FFMA.FTZ R51, R46, R58, R51 ;  /* 0x0000003a2e332223 */ /* 0x000fe20000010033 */
[----:B------:R-:W-:Y:S01]  /*0870*/  PRMT R47, R47, 0x7632, R47 ;  /* 0x000076322f2f7816 */ /* 0x000fe2000000002f */
[----:B------:R-:W1:Y:S01]  /*0880*/  @P2 LDC R46, c[0x0][0x40c] ;  /* 0x00010300ff2e2b82 */ /* 0x000e620000000800 */
[----:B------:R-:W-:-:S02]  /*0890*/  F2FP.BF16.F32.PACK_AB R67, RZ, R7 ;  /* 0x00000007ff43723e */ /* 0x000fc400000010ff */
[----:B------:R-:W-:Y:S01]  /*08a0*/  F2FP.BF16.F32.PACK_AB R68, RZ, R51 ;  /* 0x00000033ff44723e */ /* 0x000fe200000010ff */
[----:B------:R-:W-:Y:S02]  /*08b0*/  IMAD.U32 R58, R47, 0x10000, RZ ;  /* 0x000100002f3a7824 */ /* 0x000fe400078e00ff */
[----:B0-----:R-:W-:Y:S01]  /*08c0*/  @P2 FFMA.FTZ R52, R45, R56, R52 ;  /* 0x000000382d342223 */ /* 0x001fe20000010034 */
[----:B------:R-:W-:Y:S02]  /*08d0*/  SHF.L.U32 R56, R44, 0x10, RZ ;  /* 0x000000102c387819 */ /* 0x000fe400000006ff */
[----:B------:R-:W-:Y:S02]  /*08e0*/  @P2 SHF.L.U32 R44, R8, 0x10, RZ ;  /* 0x00000010082c2819 */ /* 0x000fe400000006ff */
[----:B------:R-:W-:-:S03]  /*08f0*/  F2FP.BF16.F32.PACK_AB R47, RZ, R52 ;  /* 0x00000034ff2f723e */ /* 0x000fc600000010ff */
[----:B------:R-:W-:Y:S01]  /*0900*/  @P2 FFMA.FTZ R56, R44, R65, R56 ;  /* 0x000000412c382223 */ /* 0x000fe20000010038 */
[----:B------:R-:W-:-:S04]  /*0910*/  @P2 PRMT R44, R11, 0x7632, R44 ;  /* 0x000076320b2c2816 */ /* 0x000fc8000000002c */
[----:B------:R-:W-:Y:S02]  /*0920*/  @P2 SHF.L.U32 R45, R44, 0x10, RZ ;  /* 0x000000102c2d2819 */ /* 0x000fe400000006ff */
[----:B------:R-:W-:Y:S02]  /*0930*/  F2FP.BF16.F32.PACK_AB R44, RZ, R2 ;  /* 0x00000002ff2c723e */ /* 0x000fe400000010ff */
[----:B------:R-:W-:Y:S01]  /*0940*/  F2FP.BF16.F32.PACK_AB R66, RZ, R56 ;  /* 0x00000038ff42723e */ /* 0x000fe200000010ff */
[----:B-1----:R-:W-:Y:S01]  /*0950*/  @P2 FFMA.FTZ R58, R45, R46, R58 ;  /* 0x0000002e2d3a2223 */ /* 0x002fe2000001003a */
        /* <DEDUP_REMOVED lines=8> */
.L_x_4074:
[----:B------:R-:W0:Y:S01]  /*09e0*/  @P3 LDC R46, c[0x0][0x40c] ;  /* 0x00010300ff2e3b82 */ /* 0x000e220000000800 */
[----:B-----5:R-:W-:Y:S01]  /*09f0*/  @P3 PRMT R7, R8, 0x7632, R7 ;  /* 0x0000763208073816 */ /* 0x020fe20000000007 */
[----:B------:R-:W-:Y:S01]  /*0a00*/  HFMA2 R48, -RZ, RZ, 0, 0 ;  /* 0x00000000ff307431 */ /* 0x000fe200000001ff */
[----:B------:R-:W-:Y:S01]  /*0a10*/  MOV R2, RZ ;  /* 0x000000ff00027202 */ /* 0x000fe20000000f00 */
[----:B------:R-:W-:Y:S01]  /*0a20*/  HFMA2 R58, -RZ, RZ, 0, 0 ;  /* 0x00000000ff3a7431 */ /* 0x000fe200000001ff */
[----:B------:R-:W-:Y:S02]  /*0a30*/  @P3 SHF.L.U32 R7, R7, 0x10, RZ ;  /* 0x0000001007073819 */ /* 0x000fe400000006ff */
[----:B------:R-:W-:Y:S01]  /*0a40*/  @P3 PRMT R45, R10, 0x7632, R45 ;  /* 0x000076320a2d3816 */ /* 0x000fe2000000002d */
[----:B------:R-:W1:Y:S01]  /*0a50*/  @P3 LDC R52, c[0x0][0x40c] ;  /* 0x00010300ff343b82 */ /* 0x000e620000000800 */
[----:B------:R-:W-:Y:S02]  /*0a60*/  @P3 PRMT R44, R9, 0x7632, R44 ;  /* 0x00007632092c3816 */ /* 0x000fe4000000002c */
[----:B------:R-:W-:-:S02]  /*0a70*/  @P3 SHF.L.U32 R45, R45, 0x10, RZ ;  /* 0x000000102d2d3819 */ /* 0x000fc400000006ff */
[----:B------:R-:W-:Y:S02]  /*0a80*/  @P3 SHF.L.U32 R44, R44, 0x10, RZ ;  /* 0x000000102c2c3819 */ /* 0x000fe400000006ff */
[----:B------:R-:W-:Y:S01]  /*0a90*/  MOV R51, RZ ;  /* 0x000000ff00337202 */ /* 0x000fe20000000f00 */
[----:B------:R-:W2:Y:S01]  /*0aa0*/  @P3 LDC R47, c[0x0][0x40c] ;  /* 0x00010300ff2f3b82 */ /* 0x000ea20000000800 */
[----:B------:R-:W-:-:S07]  /*0ab0*/  MOV R56, RZ ;  /* 0x000000ff00387202 */ /* 0x000fce0000000f00 */
[----:B------:R-:W3:Y:S01]  /*0ac0*/  @P3 LDC R3, c[0x0][0x40c] ;  /* 0x00010300ff033b82 */ /* 0x000ee20000000800 */
[----:B0-----:R-:W-:-:S07]  /*0ad0*/  @P3 FMUL.FTZ R2, R7, R46 ;  /* 0x0000002e07023220 */ /* 0x001fce0000410000 */
[----:B------:R-:W0:Y:S01]  /*0ae0*/  @P3 LDC R7, c[0x0][0x40c] ;  /* 0x00010300ff073b82 */ /* 0x000e220000000800 */
[----:B-1----:R-:W-:Y:S01]  /*0af0*/  @P3 FMUL.FTZ R51, R45, R52 ;  /* 0x000000342d333220 */ /* 0x002fe20000410000 */
[----:B------:R-:W-:-:S06]  /*0b00*/  HFMA2 R52, -RZ, RZ, 0, 0 ;  /* 0x00000000ff347431 */ /* 0x000fcc00000001ff */
[----:B------:R-:W1:Y:S01]  /*0b10*/  @P3 LDC R46, c[0x0][0x40c] ;  /* 0x00010300ff2e3b82 */ /* 0x000e620000000800 */
[----:B--2---:R-:W-:Y:S01]  /*0b20*/  @P3 FMUL.FTZ R48, R44, R47 ;  /* 0x0000002f2c303220 */ /* 0x004fe20000410000 */
[----:B------:R-:W-:-:S04]  /*0b30*/  @P3 PRMT R44, R11, 0x7632, R44 ;  /* 0x000076320b2c3816 */ /* 0x000fc8000000002c */
[----:B------:R-:W-:Y:S01]  /*0b40*/  F2FP.BF16.F32.PACK_AB R68, RZ, R48 ;  /* 0x00000030ff44723e */ /* 0x000fe200000010ff */
[----:B------:R-:W-:Y:S01]  /*0b50*/  @P3 IMAD.U32 R44, R44, 0x10000, RZ ;  /* 0x000100002c2c3824 */ /* 0x000fe200078e00ff */
[----:B------:R-:W2:Y:S03]  /*0b60*/  @P3 LDC R45, c[0x0][0x40c] ;  /* 0x00010300ff2d3b82 */ /* 0x000ea60000000800 */
[----:B---3--:R-:W-:Y:S01]  /*0b70*/  @P3 FMUL.FTZ R58, R44, R3 ;  /* 0x000000032c3a3220 */ /* 0x008fe20000410000 */
[----:B------:R-:W-:Y:S01]  /*0b80*/  @P3 SHF.L.U32 R44, R8, 0x10, RZ ;  /* 0x00000010082c3819 */ /* 0x000fe200000006ff */
[----:B------:R-:W-:-:S03]  /*0b90*/  HFMA2 R3, -RZ, RZ, 0, 0 ;  /* 0x00000000ff037431 */ /* 0x000fc600000001ff */
[----:B------:R-:W3:Y:S01]  /*0ba0*/  @P3 LDC R47, c[0x0][0x40c] ;  /* 0x00010300ff2f3b82 */ /* 0x000ee20000000800 */
[----:B0-----:R-:W-:Y:S01]  /*0bb0*/  @P3 FMUL.FTZ R56, R44, R7 ;  /* 0x000000072c383220 */ /* 0x001fe20000410000 */
[----:B------:R-:W-:Y:S02]  /*0bc0*/  @P3 SHF.L.U32 R7, R9, 0x10, RZ ;  /* 0x0000001009073819 */ /* 0x000fe400000006ff */
[----:B------:R-:W-:-:S03]  /*0bd0*/  @P3 SHF.L.U32 R44, R10, 0x10, RZ ;  /* 0x000000100a2c3819 */ /* 0x000fc600000006ff */
[----:B-1----:R-:W-:Y:S01]  /*0be0*/  @P3 FMUL.FTZ R3, R7, R46 ;  /* 0x0000002e07033220 */ /* 0x002fe20000410000 */
[----:B------:R-:W-:Y:S02]  /*0bf0*/  MOV R7, RZ ;  /* 0x000000ff00077202 */ /* 0x000fe40000000f00 */
[----:B------:R-:W-:Y:S02]  /*0c00*/  F2FP.BF16.F32.PACK_AB R46, RZ, R51 ;  /* 0x00000033ff2e723e */ /* 0x000fe400000010ff */
[----:B------:R-:W-:Y:S01]  /*0c10*/  F2FP.BF16.F32.PACK_AB R67, RZ, R3 ;  /* 0x00000003ff43723e */ /* 0x000fe200000010ff */
[----:B--2---:R-:W-:Y:S01]  /*0c20*/  @P3 FMUL.FTZ R7, R44, R45 ;  /* 0x0000002d2c073220 */ /* 0x004fe20000410000 */
[----:B------:R-:W-:Y:S02]  /*0c30*/  @P3 SHF.L.U32 R44, R11, 0x10, RZ ;  /* 0x000000100b2c3819 */ /* 0x000fe400000006ff */
[----:B------:R-:W-:Y:S02]  /*0c40*/  F2FP.BF16.F32.PACK_AB R45, RZ, R2 ;  /* 0x00000002ff2d723e */ /* 0x000fe400000010ff */
[----:B------:R-:W-:Y:S01]  /*0c50*/  F2FP.BF16.F32.PACK_AB R66, RZ, R7 ;  /* 0x00000007ff42723e */ /* 0x000fe200000010ff */
[----:B---3--:R-:W-:Y:S01]  /*0c60*/  @P3 FMUL.FTZ R52, R44, R47 ;  /* 0x0000002f2c343220 */ /* 0x008fe20000410000 */
[----:B------:R-:W-:-:S02]  /*0c70*/  F2FP.BF16.F32.PACK_AB R44, RZ, R56 ;  /* 0x00000038ff2c723e */ /* 0x000fc400000010ff */
[----:B------:R-:W-:Y:S02]  /*0c80*/  F2FP.BF16.F32.PACK_AB R47, RZ, R58 ;  /* 0x0000003aff2f723e */ /* 0x000fe400000010ff */
[----:B------:R-:W-:Y:S02]  /*0c90*/  F2FP.BF16.F32.PACK_AB R65, RZ, R52 ;  /* 0x00000034ff41723e */ /* 0x000fe400000010ff */
[----:B------:R-:W-:Y:S02]  /*0ca0*/  PRMT R44, R44, 0x5410, R45 ;  /* 0x000054102c2c7816 */ /* 0x000fe4000000002d */
[----:B------:R-:W-:Y:S02]  /*0cb0*/  PRMT R45, R67, 0x5410, R68 ;  /* 0x00005410432d7816 */ /* 0x000fe40000000044 */
[----:B------:R-:W-:Y:S02]  /*0cc0*/  PRMT R46, R66, 0x5410, R46 ;  /* 0x00005410422e7816 */ /* 0x000fe4000000002e */
[----:B------:R-:W-:-:S07]  /*0cd0*/  PRMT R47, R65, 0x5410, R47 ;  /* 0x00005410412f7816 */ /* 0x000fce000000002f */
.L_x_4075:
[----:B------:R-:W0:Y:S01]  /*0ce0*/  LDC.64 R66, c[0x0][0x3a8] ;  /* 0x0000ea00ff427b82 */ /* 0x000e220000000a00 */
[----:B------:R-:W-:Y:S02]  /*0cf0*/  VIADD R64, R64, 0x20 ;  /* 0x0000002040407836 */ /* 0x000fe40000000000 */
[C---:B0-----:R-:W-:Y:S01]  /*0d00*/  IMAD.WIDE.U32 R66, R62.reuse, 0x10, R66 ;  /* 0x000000103e427825 */ /* 0x041fe200078e0042 */
[----:B------:R-:W-:-:S04]  /*0d10*/  IADD3 R62, PT, PT, R62, 0x20, RZ ;  /* 0x000000203e3e7810 */ /* 0x000fc80007ffe0ff */
[----:B------:R0:W-:Y:S03]  /*0d20*/  STG.E.128 desc[UR6][R66.64], R44 ;  /* 0x0000002c42007986 */ /* 0x0001e6000c101d06 */
.L_x_4071:
[----:B---34-:R-:W-:Y:S05]  /*0d30*/  BSYNC.RECONVERGENT B0 ;  /* 0x0000000000007941 */ /* 0x018fea0003800200 */
.L_x_4070:
        /* <DEDUP_REMOVED lines=8> */
.L_x_4079:
[----:B------:R-:W-:Y:S05]  /*0dc0*/  BSYNC.RECONVERGENT B1 ;  /* 0x0000000000017941 */ /* 0x000fea0003800200 */
.L_x_4078:
        /* <DEDUP_REMOVED lines=8> */
[----:B-----5:R-:W-:-:S07]  /*0e50*/  @P3 SHF.L.U32 R55, R9, 0x10, RZ ;  /* 0x0000001009373819 */ /* 0x020fce00000006ff */
[----:B------:R-:W1:Y:S08]  /*0e60*/  @P3 LDC R57, c[0x0][0x40c] ;  /* 0x00010300ff393b82 */ /* 0x000e700000000800 */
[----:B------:R-:W3:Y:S08]  /*0e70*/  @P3 LDC R53, c[0x0][0x40c] ;  /* 0x00010300ff353b82 */ /* 0x000ef00000000800 */
[----:B------:R-:W4:Y:S01]  /*0e80*/  @P3 LDC R59, c[0x0][0x40c] ;  /* 0x00010300ff3b3b82 */ /* 0x000f220000000800 */
[----:B--2---:R-:W-:-:S02]  /*0e90*/  SHF.L.U32 R0, R45, 0x10, RZ ;  /* 0x000000102d007819 */ /* 0x004fc400000006ff */
[----:B------:R-:W-:-:S05]  /*0ea0*/  PRMT R49, R45, 0x7632, R49 ;  /* 0x000076322d317816 */ /* 0x000fca0000000031 */
[----:B------:R-:W2:Y:S01]  /*0eb0*/  @P3 LDC R45, c[0x0][0x40c] ;  /* 0x00010300ff2d3b82 */ /* 0x000ea20000000800 */
[----:B0-----:R-:W-:Y:S01]  /*0ec0*/  @P3 FFMA.FTZ R0, R55, R50, R0 ;  /* 0x0000003237003223 */ /* 0x001fe20000010000 */
[----:B------:R-:W-:Y:S02]  /*0ed0*/  @P3 PRMT R50, R9, 0x7632, R50 ;  /* 0x0000763209323816 */ /* 0x000fe40000000032 */
[----:B------:R-:W-:Y:S02]  /*0ee0*/  SHF.L.U32 R49, R49, 0x10, RZ ;  /* 0x0000001031317819 */ /* 0x000fe400000006ff */
[----:B------:R-:W-:Y:S02]  /*0ef0*/  @P3 SHF.L.U32 R50, R50, 0x10, RZ ;  /* 0x0000001032323819 */ /* 0x000fe400000006ff */
[----:B------:R-:W-:Y:S02]  /*0f00*/  SHF.L.U32 R54, R46, 0x10, RZ ;  /* 0x000000102e367819 */ /* 0x000fe400000006ff */
[----:B------:R-:W-:Y:S01]  /*0f10*/  @P3 SHF.L.U32 R55, R10, 0x10, RZ ;  /* 0x000000100a373819 */ /* 0x000fe200000006ff */
[----:B-1----:R-:W-:Y:S01]  /*0f20*/  @P3 FFMA.FTZ R49, R50, R57, R49 ;  /* 0x0000003932313223 */ /* 0x002fe20000010031 */
[----:B------:R-:W-:Y:S01]  /*0f30*/  PRMT R46, R46, 0x7632, R46 ;  /* 0x000076322e2e7816 */ /* 0x000fe2000000002e */
[----:B------:R-:W0:Y:S01]  /*0f40*/  @P3 LDC R57, c[0x0][0x40c] ;  /* 0x00010300ff393b82 */ /* 0x000e220000000800 */
[----:B------:R-:W-:Y:S01]  /*0f50*/  @!P3 MOV R50, R54 ;  /* 0x000000360032b202 */ /* 0x000fe20000000f00 */
[----:B---3--:R-:W-:Y:S01]  /*0f60*/  @P3 FFMA.FTZ R50, R55, R53, R54 ;  /* 0x0000003537323223 */ /* 0x008fe20000010036 */
[----:B------:R-:W-:Y:S01]  /*0f70*/  @P3 PRMT R53, R10, 0x7632, R53 ;  /* 0x000076320a353816 */ /* 0x000fe20000000035 */
[----:B------:R-:W-:Y:S01]  /*0f80*/  IMAD.U32 R54, R46, 0x10000, RZ ;  /* 0x000100002e367824 */ /* 0x000fe200078e00ff */
[----:B------:R-:W-:-:S02]  /*0f90*/  SHF.L.U32 R55, R47, 0x10, RZ ;  /* 0x000000102f377819 */ /* 0x000fc400000006ff */
[----:B------:R-:W-:Y:S02]  /*0fa0*/  @P3 SHF.L.U32 R46, R11, 0x10, RZ ;  /* 0x000000100b2e3819 */ /* 0x000fe400000006ff */
[----:B------:R-:W-:Y:S02]  /*0fb0*/  @P3 SHF.L.U32 R53, R53, 0x10, RZ ;  /* 0x0000001035353819 */ /* 0x000fe400000006ff */
[----:B------:R-:W-:Y:S01]  /*0fc0*/  PRMT R47, R47, 0x7632, R47 ;  /* 0x000076322f2f7816 */ /* 0x000fe2000000002f */
[----:B----4-:R-:W-:Y:S01]  /*0fd0*/  @P3 FFMA.FTZ R55, R46, R59, R55 ;  /* 0x0000003b2e373223 */ /* 0x010fe20000010037 */
[----:B------:R-:W-:Y:S01]  /*0fe0*/  @P3 PRMT R46, R8, 0x7632, R46 ;  /* 0x00007632082e3816 */ /* 0x000fe2000000002e */
[----:B------:R-:W1:Y:S01]  /*0ff0*/  @P3 LDC R59, c[0x0][0x40c] ;  /* 0x00010300ff3b3b82 */ /* 0x000e620000000800 */
[----:B--2---:R-:W-:Y:S01]  /*1000*/  @P3 FFMA.FTZ R54, R53, R45, R54 ;  /* 0x0000002d35363223 */ /* 0x004fe20000010036 */
[----:B------:R-:W-:Y:S02]  /*1010*/  PRMT R45, R44, 0x7632, R45 ;  /* 0x000076322c2d7816 */ /* 0x000fe4000000002d */
[----:B------:R-:W-:-:S02]  /*1020*/  @P3 SHF.L.U32 R46, R46, 0x10, RZ ;  /* 0x000000102e2e3819 */ /* 0x000fc400000006ff */
[----:B------:R-:W-:Y:S02]  /*1030*/  SHF.L.U32 R53, R45, 0x10, RZ ;  /* 0x000000102d357819 */ /* 0x000fe400000006ff */
[----:B------:R-:W2:Y:S01]  /*1040*/  @P3 LDC R45, c[0x0][0x40c] ;  /* 0x00010300ff2d3b82 */ /* 0x000ea20000000800 */
[----:B------:R-:W-:Y:S02]  /*1050*/  F2FP.BF16.F32.PACK_AB R64, RZ, R50 ;  /* 0x00000032ff40723e */ /* 0x000fe400000010ff */
[----:B0-----:R-:W-:Y:S01]  /*1060*/  @P3 FFMA.FTZ R53, R46, R57, R53 ;  /* 0x000000392e353223 */ /* 0x001fe20000010035 */
[----:B------:R-:W-:Y:S02]  /*1070*/  SHF.L.U32 R57, R44, 0x10, RZ ;  /* 0x000000102c397819 */ /* 0x000fe400000006ff */
[----:B------:R-:W-:Y:S02]  /*1080*/  @P3 SHF.L.U32 R44, R8, 0x10, RZ ;  /* 0x00000010082c3819 */ /* 0x000fe400000006ff */
[----:B------:R-:W-:-:S02]  /*1090*/  F2FP.BF16.F32.PACK_AB R46, RZ, R49 ;  /* 0x00000031ff2e723e */ /* 0x000fc400000010ff */
[----:B------:R-:W-:Y:S02]  /*10a0*/  F2FP.BF16.F32.PACK_AB R65, RZ, R54 ;  /* 0x00000036ff41723e */ /* 0x000fe400000010ff */
[----:B------:R-:W-:Y:S02]  /*10b0*/  F2FP.BF16.F32.PACK_AB R66, RZ, R55 ;  /* 0x00000037ff42723e */ /* 0x000fe400000010ff */
[----:B------:R-:W-:Y:S01]  /*10c0*/  F2FP.BF16.F32.PACK_AB R63, RZ, R53 ;  /* 0x00000035ff3f723e */ /* 0x000fe200000010ff */
[----:B-1----:R-:W-:Y:S01]  /*10d0*/  @P3 FFMA.FTZ R57, R44, R59, R57 ;  /* 0x0000003b2c393223 */ /* 0x002fe20000010039 */
[----:B------:R-:W-:Y:S02]  /*10e0*/  @P3 PRMT R44, R11, 0x7632, R44 ;  /* 0x000076320b2c3816 */ /* 0x000fe4000000002c */
[----:B------:R-:W-:-:S03]  /*10f0*/  SHF.L.U32 R59, R47, 0x10, RZ ;  /* 0x000000102f3b7819 */ /* 0x000fc600000006ff */
[----:B------:R-:W-:-:S04]  /*1100*/  @P3 IMAD.U32 R44, R44, 0x10000, RZ ;  /* 0x000100002c2c3824 */ /* 0x000fc800078e00ff */
[----:B--2---:R-:W-:Y:S01]  /*1110*/  @P3 FFMA.FTZ R59, R44, R45, R59 ;  /* 0x0000002d2c3b3223 */ /* 0x004fe2000001003b */
        /* <DEDUP_REMOVED lines=8> */
.L_x_4080:
[----:B0-----:R-:W0:Y:S01]  /*11a0*/  @P3 LDC R47, c[0x0][0x40c] ;  /* 0x00010300ff2f3b82 */ /* 0x001e220000000800 */
[----:B-----5:R-:W-:Y:S01]  /*11b0*/  @P3 PRMT R0, R8, 0x7632, R0 ;  /* 0x0000763208003816 */ /* 0x020fe20000000000 */
[----:B------:R-:W-:Y:S01]  /*11c0*/  HFMA2 R53, -RZ, RZ, 0, 0 ;  /* 0x00000000ff357431 */ /* 0x000fe200000001ff */
[----:B------:R-:W-:Y:S01]  /*11d0*/  MOV R49, RZ ;  /* 0x000000ff00317202 */ /* 0x000fe20000000f00 */
[----:B------:R-:W-:Y:S01]  /*11e0*/  HFMA2 R54, -RZ, RZ, 0, 0 ;  /* 0x00000000ff367431 */ /* 0x000fe200000001ff */
[----:B------:R-:W-:Y:S01]  /*11f0*/  @P3 SHF.L.U32 R0, R0, 0x10, RZ ;  /* 0x0000001000003819 */ /* 0x000fe200000006ff */
[----:B------:R-:W-:Y:S01]  /*1200*/  HFMA2 R59, -RZ, RZ, 0, 0 ;  /* 0x00000000ff3b7431 */ /* 0x000fe200000001ff */
[----:B------:R-:W-:Y:S01]  /*1210*/  MOV R57, RZ ;  /* 0x000000ff00397202 */ /* 0x000fe20000000f00 */
[----:B------:R-:W1:Y:S08]  /*1220*/  @P3 LDC R50, c[0x0][0x40c] ;  /* 0x00010300ff323b82 */ /* 0x000e700000000800 */
[----:B------:R-:W2:Y:S08]  /*1230*/  @P3 LDC R55, c[0x0][0x40c] ;  /* 0x00010300ff373b82 */ /* 0x000eb00000000800 */
[----:B------:R-:W3:Y:S01]  /*1240*/  @P3 LDC R46, c[0x0][0x40c] ;  /* 0x00010300ff2e3b82 */ /* 0x000ee20000000800 */
[----:B0-----:R-:W-:Y:S01]  /*1250*/  @P3 FMUL.FTZ R53, R0, R47 ;  /* 0x0000002f00353220 */ /* 0x001fe20000410000 */
[----:B------:R-:W-:-:S02]  /*1260*/  @P3 PRMT R47, R10, 0x7632, R47 ;  /* 0x000076320a2f3816 */ /* 0x000fc4000000002f */
[----:B------:R-:W-:Y:S02]  /*1270*/  @P3 PRMT R0, R9, 0x7632, R0 ;  /* 0x0000763209003816 */ /* 0x000fe40000000000 */
[----:B------:R-:W-:Y:S02]  /*1280*/  @P3 SHF.L.U32 R47, R47, 0x10, RZ ;  /* 0x000000102f2f3819 */ /* 0x000fe400000006ff */
[----:B------:R-:W0:Y:S01]  /*1290*/  @P3 LDC R45, c[0x0][0x40c] ;  /* 0x00010300ff2d3b82 */ /* 0x000e220000000800 */
[----:B------:R-:W-:Y:S02]  /*12a0*/  @P3 SHF.L.U32 R0, R0, 0x10, RZ ;  /* 0x0000001000003819 */ /* 0x000fe400000006ff */
[----:B-1----:R-:W-:Y:S01]  /*12b0*/  @P3 FMUL.FTZ R54, R47, R50 ;  /* 0x000000322f363220 */ /* 0x002fe20000410000 */
[----:B------:R-:W-:Y:S02]  /*12c0*/  @P3 SHF.L.U32 R47, R8, 0x10, RZ ;  /* 0x00000010082f3819 */ /* 0x000fe400000006ff */
[----:B------:R-:W-:-:S02]  /*12d0*/  @P3 SHF.L.U32 R50, R9, 0x10, RZ ;  /* 0x0000001009323819 */ /* 0x000fc400000006ff */
[----:B------:R-:W1:Y:S01]  /*12e0*/  @P3 LDC R44, c[0x0][0x40c] ;  /* 0x00010300ff2c3b82 */ /* 0x000e620000000800 */
[----:B--2---:R-:W-:Y:S01]  /*12f0*/  @P3 FMUL.FTZ R49, R0, R55 ;  /* 0x0000003700313220 */ /* 0x004fe20000410000 */
[----:B------:R-:W-:Y:S01]  /*1300*/  IMAD.MOV.U32 R0, RZ, RZ, RZ ;  /* 0x000000ffff007224 */ /* 0x000fe200078e00ff */
[----:B------:R-:W-:-:S05]  /*1310*/  MOV R55, RZ ;  /* 0x000000ff00377202 */ /* 0x000fca0000000f00 */
[----:B------:R-:W2:Y:S01]  /*1320*/  @P3 LDC R63, c[0x0][0x40c] ;  /* 0x00010300ff3f3b82 */ /* 0x000ea20000000800 */
[----:B---3--:R-:W-:Y:S01]  /*1330*/  @P3 FMUL.FTZ R57, R47, R46 ;  /* 0x0000002e2f393220 */ /* 0x008fe20000410000 */
[----:B------:R-:W-:-:S06]  /*1340*/  @P3 SHF.L.U32 R47, R10, 0x10, RZ ;  /* 0x000000100a2f3819 */ /* 0x000fcc00000006ff */
[----:B------:R-:W3:Y:S01]  /*1350*/  @P3 LDC R64, c[0x0][0x40c] ;  /* 0x00010300ff403b82 */ /* 0x000ee20000000800 */
[----:B0-----:R-:W-:Y:S01]  /*1360*/  @P3 FMUL.FTZ R0, R50, R45 ;  /* 0x0000002d32003220 */ /* 0x001fe20000410000 */
[----:B------:R-:W-:Y:S01]  /*1370*/  @P3 PRMT R45, R11, 0x7632, R45 ;  /* 0x000076320b2d3816 */ /* 0x000fe2000000002d */
[----:B------:R-:W-:-:S03]  /*1380*/  HFMA2 R50, -RZ, RZ, 0, 0 ;  /* 0x00000000ff327431 */ /* 0x000fc600000001ff */
[----:B------:R-:W-:Y:S01]  /*1390*/  @P3 SHF.L.U32 R45, R45, 0x10, RZ ;  /* 0x000000102d2d3819 */ /* 0x000fe200000006ff */
[----:B-1----:R-:W-:Y:S01]  /*13a0*/  @P3 FMUL.FTZ R50, R47, R44 ;  /* 0x0000002c2f323220 */ /* 0x002fe20000410000 */
[----:B------:R-:W-:Y:S02]  /*13b0*/  @P3 SHF.L.U32 R44, R11, 0x10, RZ ;  /* 0x000000100b2c3819 */ /* 0x000fe400000006ff */
[----:B------:R-:W-:Y:S02]  /*13c0*/  F2FP.BF16.F32.PACK_AB R47, RZ, R49 ;  /* 0x00000031ff2f723e */ /* 0x000fe400000010ff */
[----:B------:R-:W-:Y:S01]  /*13d0*/  F2FP.BF16.F32.PACK_AB R46, RZ, R0 ;  /* 0x00000000ff2e723e */ /* 0x000fe200000010ff */
[----:B--2---:R-:W-:Y:S01]  /*13e0*/  @P3 FMUL.FTZ R55, R44, R63 ;  /* 0x0000003f2c373220 */ /* 0x004fe20000410000 */
[----:B------:R-:W-:Y:S02]  /*13f0*/  F2FP.BF16.F32.PACK_AB R44, RZ, R57 ;  /* 0x00000039ff2c723e */ /* 0x000fe400000010ff */
[----:B------:R-:W-:-:S02]  /*1400*/  F2FP.BF16.F32.PACK_AB R63, RZ, R50 ;  /* 0x00000032ff3f723e */ /* 0x000fc400000010ff */
[----:B------:R-:W-:Y:S01]  /*1410*/  F2FP.BF16.F32.PACK_AB R65, RZ, R55 ;  /* 0x00000037ff41723e */ /* 0x000fe200000010ff */
[----:B---3--:R-:W-:Y:S01]  /*1420*/  @P3 FMUL.FTZ R59, R45, R64 ;  /* 0x000000402d3b3220 */ /* 0x008fe20000410000 */
[----:B------:R-:W-:Y:S02]  /*1430*/  F2FP.BF16.F32.PACK_AB R45, RZ, R53 ;  /* 0x00000035ff2d723e */ /* 0x000fe400000010ff */
[----:B------:R-:W-:Y:S02]  /*1440*/  F2FP.BF16.F32.PACK_AB R64, RZ, R54 ;  /* 0x00000036ff40723e */ /* 0x000fe400000010ff */
[----:B------:R-:W-:Y:S02]  /*1450*/  F2FP.BF16.F32.PACK_AB R66, RZ, R59 ;  /* 0x0000003bff42723e */ /* 0x000fe400000010ff */
[----:B------:R-:W-:Y:S02]  /*1460*/  PRMT R44, R44, 0x5410, R45 ;  /* 0x000054102c2c7816 */ /* 0x000fe4000000002d */
[----:B------:R-:W-:-:S02]  /*1470*/  PRMT R45, R46, 0x5410, R47 ;  /* 0x000054102e2d7816 */ /* 0x000fc4000000002f */
[----:B------:R-:W-:Y:S02]  /*1480*/  PRMT R46, R63, 0x5410, R64 ;  /* 0x000054103f2e7816 */ /* 0x000fe40000000040 */
[----:B------:R-:W-:-:S07]  /*1490*/  PRMT R47, R65, 0x5410, R66 ;  /* 0x00005410412f7816 */ /* 0x000fce0000000042 */
.L_x_4081:
[----:B------:R-:W0:Y:S02]  /*14a0*/  LDC.64 R64, c[0x0][0x3a8] ;  /* 0x0000ea00ff407b82 */ /* 0x000e240000000a00 */
[----:B0-----:R-:W-:-:S05]  /*14b0*/  IMAD.WIDE.U32 R64, R62, 0x10, R64 ;  /* 0x000000103e407825 */ /* 0x001fca00078e0040 */
[----:B------:R1:W-:Y:S02]  /*14c0*/  STG.E.128 desc[UR6][R64.64], R44 ;  /* 0x0000002c40007986 */ /* 0x0003e4000c101d06 */
.L_x_4077:
[----:B------:R-:W-:Y:S05]  /*14d0*/  BSYNC.RECONVERGENT B0 ;  /* 0x0000000000007941 */ /* 0x000fea0003800200 */
.L_x_4076:
        /* <DEDUP_REMOVED lines=75> */
.L_x_4099:
[----:B------:R-:W-:Y:S01]  /*1990*/  FMUL.FTZ R44, R63, R63 ;  /* 0x0000003f3f2c7220 */ /* 0x000fe20000410000 */
[----:B-1----:R-:W-:Y:S01]  /*19a0*/  FADD.FTZ R62, R68, R64 ;  /* 0x00000040443e7221 */ /* 0x002fe20000010000 */
[----:B------:R-:W1:Y:S01]  /*19b0*/  @!P4 LDC.64 R46, c[0x0][0x3c0] ;  /* 0x0000f000ff2ecb82 */ /* 0x000e620000000a00 */
[----:B-----5:R-:W-:Y:S01]  /*19c0*/  ISETP.GE.AND P3, PT, R60, 0x1, PT ;  /* 0x000000013c00780c */ /* 0x020fe20003f66270 */
[----:B------:R-:W-:Y:S01]  /*19d0*/  BSSY.RECONVERGENT B0, `(.L_x_4083) ;  /* 0x0000054000007945 */ /* 0x000fe20003800200 */
[----:B------:R-:W-:Y:S01]  /*19e0*/  FFMA.FTZ R62, R62, R45, UR5 ;  /* 0x000000053e3e7e23 */ /* 0x000fe2000801002d */
[----:B------:R-:W-:-:S04]  /*19f0*/  FSEL R65, R44, RZ, P0 ;  /* 0x000000ff2c417208 */ /* 0x000fc80000000000 */
        /* <DEDUP_REMOVED lines=8> */
[----:B------:R-:W-:Y:S01]  /*1a80*/  IADD3 R60, PT, PT, R60, -0x1, RZ ;  /* 0xffffffff3c3c7810 */ /* 0x000fe20007ffe0ff */
[----:B------:R-:W-:Y:S01]  /*1a90*/  BSSY.RECONVERGENT B1, `(.L_x_4085) ;  /* 0x0000027000017945 */ /* 0x000fe20003800200 */
[----:B------:R-:W-:-:S03]  /*1aa0*/  FSEL R64, R63, RZ, !P0 ;  /* 0x000000ff3f407208 */ /* 0x000fc60004000000 */
[----:B------:R-:W-:-:S05]  /*1ab0*/  IMAD R60, R60, R61, RZ ;  /* 0x0000003d3c3c7224 */ /* 0x000fca00078e02ff */
[----:B-1----:R-:W-:-:S04]  /*1ac0*/  SHF.R.S32.HI R45, RZ, 0x1f, R60 ;  /* 0x0000001fff2d7819 */ /* 0x002fc8000001143c */
[----:B------:R-:W-:-:S04]  /*1ad0*/  LEA.HI R60, R45, R60, RZ, 0x3 ;  /* 0x0000003c2d3c7211 */ /* 0x000fc800078f18ff */
[----:B------:R-:W-:Y:S01]  /*1ae0*/  LEA.HI.SX32 R63, R60, R5, 0x1d ;  /* 0x000000053c3f7211 */ /* 0x000fe200078feaff */
[----:B------:R-:W-:Y:S06]  /*1af0*/  @!P1 BRA `(.L_x_4086) ;  /* 0x0000000000809947 */ /* 0x000fec0003800000 */
[--C-:B------:R-:W-:Y:S01]  /*1b00*/  FADD.FTZ R45, R56, -R64.reuse ;  /* 0x80000040382d7221 */ /* 0x100fe20000010000 */
[--C-:B------:R-:W-:Y:S01]  /*1b10*/  FADD.FTZ R47, R2, -R64.reuse ;  /* 0x80000040022f7221 */ /* 0x100fe20000010000 */
[--C-:B------:R-:W-:Y:S01]  /*1b20*/  FADD.FTZ R61, R7, -R64.reuse ;  /* 0x80000040073d7221 */ /* 0x100fe20000010000 */
[--C-:B------:R-:W-:Y:S01]  /*1b30*/  FADD.FTZ R65, R51, -R64.reuse ;  /* 0x8000004033417221 */ /* 0x100fe20000010000 */
[C---:B------:R-:W-:Y:S01]  /*1b40*/  FMUL.FTZ R45, R62.reuse, R45 ;  /* 0x0000002d3e2d7220 */ /* 0x040fe20000410000 */
[C---:B------:R-:W-:Y:S01]  /*1b50*/  FMUL.FTZ R46, R62.reuse, R47 ;  /* 0x0000002f3e2e7220 */ /* 0x040fe20000410000 */
[----:B------:R-:W-:Y:S01]  /*1b60*/  FADD.FTZ R47, R3, -R64 ;  /* 0x80000040032f7221 */ /* 0x000fe20000010000 */
[----:B------:R-:W-:Y:S01]  /*1b70*/  FMUL.FTZ R61, R62, R61 ;  /* 0x0000003d3e3d7220 */ /* 0x000fe20000410000 */
[----:B------:R-:W-:Y:S01]  /*1b80*/  FFMA.FTZ R44, R45, R40, R32 ;  /* 0x000000282d2c7223 */ /* 0x000fe20000010020 */
        /* <DEDUP_REMOVED lines=20> */
[----:B-1----:R-:W-:-:S04]  /*1cd0*/  IMAD.WIDE.U32 R60, R63, 0x10, R60 ;  /* 0x000000103f3c7825 */ /* 0x002fc800078e003c */
[----:B------:R-:W-:Y:S01]  /*1ce0*/  VIADD R63, R63, 0x20 ;  /* 0x000000203f3f7836 */ /* 0x000fe20000000000 */
[----:B------:R1:W-:Y:S06]  /*1cf0*/  STG.E.128 desc[UR6][R60.64], R44 ;  /* 0x0000002c3c007986 */ /* 0x0003ec000c101d06 */
.L_x_4086:
[----:B------:R-:W-:Y:S05]  /*1d00*/  BSYNC.RECONVERGENT B1 ;  /* 0x0000000000017941 */ /* 0x000fea0003800200 */
.L_x_4085:
[----:B------:R-:W-:Y:S05]  /*1d10*/  @!P2 BRA `(.L_x_4084) ;  /* 0x00000000007ca947 */ /* 0x000fea0003800000 */
[--C-:B-1----:R-:W-:Y:S01]  /*1d20*/  FADD.FTZ R44, R55, -R64.reuse ;  /* 0x80000040372c7221 */ /* 0x102fe20000010000 */
[--C-:B------:R-:W-:Y:S01]  /*1d30*/  FADD.FTZ R46, R59, -R64.reuse ;  /* 0x800000403b2e7221 */ /* 0x100fe20000010000 */
[--C-:B------:R-:W-:Y:S01]  /*1d40*/  FADD.FTZ R69, R53, -R64.reuse ;  /* 0x8000004035457221 */ /* 0x100fe20000010000 */
[--C-:B------:R-:W-:Y:S01]  /*1d50*/  FADD.FTZ R61, R49, -R64.reuse ;  /* 0x80000040313d7221 */ /* 0x100fe20000010000 */
[C---:B------:R-:W-:Y:S01]  /*1d60*/  FMUL.FTZ R60, R62.reuse, R44 ;  /* 0x0000002c3e3c7220 */ /* 0x040fe20000410000 */
[C---:B------:R-:W-:Y:S01]  /*1d70*/  FMUL.FTZ R46, R62.reuse, R46 ;  /* 0x0000002e3e2e7220 */ /* 0x040fe20000410000 */
[----:B------:R-:W-:Y:S01]  /*1d80*/  FMUL.FTZ R44, R62, R69 ;  /* 0x000000453e2c7220 */ /* 0x000fe20000410000 */
[----:B------:R-:W-:Y:S01]  /*1d90*/  FADD.FTZ R47, R54, -R64 ;  /* 0x80000040362f7221 */ /* 0x000fe20000010000 */
[----:B------:R-:W-:Y:S01]  /*1da0*/  FFMA.FTZ R60, R60, R22, R14 ;  /* 0x000000163c3c7223 */ /* 0x000fe2000001000e */
[----:B------:R-:W-:Y:S01]  /*1db0*/  FFMA.FTZ R69, R46, R23, R15 ;  /* 0x000000172e457223 */ /* 0x000fe2000001000f */
[--C-:B------:R-:W-:Y:S01]  /*1dc0*/  FADD.FTZ R45, R57, -R64.reuse ;  /* 0x80000040392d7221 */ /* 0x100fe20000010000 */
[--C-:B------:R-:W-:Y:S01]  /*1dd0*/  FADD.FTZ R65, R0, -R64.reuse ;  /* 0x8000004000417221 */ /* 0x100fe20000010000 */
[----:B------:R-:W-:Y:S01]  /*1de0*/  FADD.FTZ R67, R50, -R64 ;  /* 0x8000004032437221 */ /* 0x000fe20000010000 */
[C---:B------:R-:W-:Y:S01]  /*1df0*/  FMUL.FTZ R64, R62.reuse, R47 ;  /* 0x0000002f3e407220 */ /* 0x040fe20000410000 */
[C---:B------:R-:W-:Y:S01]  /*1e00*/  FMUL.FTZ R46, R62.reuse, R61 ;  /* 0x0000003d3e2e7220 */ /* 0x040fe20000410000 */
[----:B------:R-:W-:Y:S01]  /*1e10*/  F2FP.BF16.F32.PACK_AB R47, R69, R60 ;  /* 0x0000003c452f723e */ /* 0x000fe200000010ff */
[C---:B------:R-:W-:Y:S01]  /*1e20*/  FMUL.FTZ R45, R62.reuse, R45 ;  /* 0x0000002d3e2d7220 */ /* 0x040fe20000410000 */
[----:B------:R-:W1:Y:S01]  /*1e30*/  LDC.64 R60, c[0x0][0x428] ;  /* 0x00010a00ff3c7b82 */ /* 0x000e620000000a00 */
[C---:B------:R-:W-:Y:S01]  /*1e40*/  FMUL.FTZ R65, R62.reuse, R65 ;  /* 0x000000413e417220 */ /* 0x040fe20000410000 */
[----:B------:R-:W-:Y:S01]  /*1e50*/  FMUL.FTZ R67, R62, R67 ;  /* 0x000000433e437220 */ /* 0x000fe20000410000 */
[----:B------:R-:W-:Y:S01]  /*1e60*/  FFMA.FTZ R62, R45, R24, R16 ;  /* 0x000000182d3e7223 */ /* 0x000fe20000010010 */
[----:B------:R-:W-:Y:S01]  /*1e70*/  FFMA.FTZ R66, R64, R21, R13 ;  /* 0x0000001540427223 */ /* 0x000fe2000001000d */
[----:B------:R-:W-:Y:S01]  /*1e80*/  FFMA.FTZ R45, R65, R26, R18 ;  /* 0x0000001a412d7223 */ /* 0x000fe20000010012 */
        /* <DEDUP_REMOVED lines=8> */
.L_x_4084:
[----:B------:R-:W-:Y:S05]  /*1f10*/  BSYNC.RECONVERGENT B0 ;  /* 0x0000000000007941 */ /* 0x000fea0003800200 */
.L_x_4083:
[----:B-12---:R-:W1:Y:S02]  /*1f20*/  LDC.64 R44, c[0x0][0x380] ;  /* 0x0000e000ff2c7b82 */ /* 0x006e640000000a00 */
[----:B-1----:R-:W-:-:S04]  /*1f30*/  LEA R4, R44, R4, 0x2 ;  /* 0x000000042c047211 */ /* 0x002fc800078e10ff */
[----:B------:R-:W-:-:S13]  /*1f40*/  ISETP.GE.AND P1, PT, R4, R45, PT ;  /* 0x0000002d0400720c */ /* 0x000fda0003f26270 */
[----:B------:R-:W-:Y:S05]  /*1f50*/  @!P1 BRA `(.L_x_4087) ;  /* 0xffffffe400449947 */ /* 0x000fea000383ffff */
[----:B------:R-:W-:Y:S05]  /*1f60*/  EXIT ;  /* 0x000000000000794d */ /* 0x000fea0003800000 */
.L_x_4082:
        /* <DEDUP_REMOVED lines=8> */
.L_x_4089:
[----:B------:R-:W-:Y:S05]  /*1ff0*/  BSYNC B0 ;  /* 0x0000000000007941 */ /* 0x000fea0003800000 */
.L_x_4088:
[----:B------:R-:W-:Y:S01]  /*2000*/  FADD.FTZ R65, R44, R64 ;  /* 0x000000402c417221 */ /* 0x000fe20000010000 */
[----:B------:R-:W-:Y:S01]  /*2010*/  HFMA2 R62, -RZ, RZ, 0, 1.1920928955078125e-07 ;  /* 0x00000002ff3e7431 */ /* 0x000fe200000001ff */
[----:B------:R-:W-:Y:S01]  /*2020*/  MOV R47, 0x1f ;  /* 0x0000001f002f7802 */ /* 0x000fe20000000f00 */
[----:B------:R-:W-:Y:S01]  /*2030*/  IMAD.MOV.U32 R46, RZ, RZ, -0x1 ;  /* 0xffffffffff2e7424 */ /* 0x000fe200078e00ff */
[----:B------:R-:W0:Y:S01]  /*2040*/  LDC R45, c[0x0][0x400] ;  /* 0x00010000ff2d7b82 */ /* 0x000e220000000800 */
[----:B------:R-:W-:-:S07]  /*2050*/  MOV R69, R65 ;  /* 0x0000004100457202 */ /* 0x000fce0000000f00 */
[----:B0-----:R-:W-:Y:S05]  /*2060*/  WARPSYNC.COLLECTIVE R46, `(.L_x_4090) ;  /* 0x000000002e087348 */ /* 0x001fea0003c00000 */
[----:B------:R1:W2:Y:S02]  /*2070*/  SHFL.BFLY P5, R64, R69, R62, R47 ;  /* 0x0c00003e45407389 */ /* 0x0002a400000a002f */
[----:B012---:R-:W-:Y:S05]  /*2080*/  ENDCOLLECTIVE ;  /* 0x000000000000791b */ /* 0x007fea0003800000 */
.L_x_4090:
[----:B------:R-:W-:Y:S02]  /*2090*/  HFMA2 R62, -RZ, RZ, 0, 2.384185791015625e-07 ;  /* 0x00000004ff3e7431 */ /* 0x000fe400000001ff */
[----:B------:R-:W-:-:S05]  /*20a0*/  FADD.FTZ R66, R65, R64 ;  /* 0x0000004041427221 */ /* 0x000fca0000010000 */
[----:B------:R-:W-:-:S07]  /*20b0*/  MOV R69, R66 ;  /* 0x0000004200457202 */ /* 0x000fce0000000f00 */
[----:B------:R-:W-:Y:S05]  /*20c0*/  WARPSYNC.COLLECTIVE R46, `(.L_x_4091) ;  /* 0x000000002e087348 */ /* 0x000fea0003c00000 */
[----:B------:R0:W1:Y:S02]  /*20d0*/  SHFL.BFLY P5, R64, R69, R62, R47 ;  /* 0x0c00003e45407389 */ /* 0x00006400000a002f */
[----:B01----:R-:W-:Y:S05]  /*20e0*/  ENDCOLLECTIVE ;  /* 0x000000000000791b */ /* 0x003fea0003800000 */
.L_x_4091:
[----:B------:R-:W-:Y:S02]  /*20f0*/  HFMA2 R62, -RZ, RZ, 0, 4.76837158203125e-07 ;  /* 0x00000008ff3e7431 */ /* 0x000fe400000001ff */
[----:B------:R-:W-:-:S05]  /*2100*/  FADD.FTZ R67, R66, R64 ;  /* 0x0000004042437221 */ /* 0x000fca0000010000 */
[----:B------:R-:W-:-:S07]  /*2110*/  MOV R69, R67 ;  /* 0x0000004300457202 */ /* 0x000fce0000000f00 */
[----:B------:R-:W-:Y:S05]  /*2120*/  WARPSYNC.COLLECTIVE R46, `(.L_x_4092) ;  /* 0x000000002e087348 */ /* 0x000fea0003c00000 */
[----:B------:R0:W1:Y:S02]  /*2130*/  SHFL.BFLY P5, R64, R69, R62, R47 ;  /* 0x0c00003e45407389 */ /* 0x00006400000a002f */
[----:B01----:R-:W-:Y:S05]  /*2140*/  ENDCOLLECTIVE ;  /* 0x000000000000791b */ /* 0x003fea0003800000 */
.L_x_4092:
[----:B------:R-:W-:Y:S02]  /*2150*/  HFMA2 R62, -RZ, RZ, 0, 9.5367431640625e-07 ;  /* 0x00000010ff3e7431 */ /* 0x000fe400000001ff */
[----:B------:R-:W-:-:S05]  /*2160*/  FADD.FTZ R68, R67, R64 ;  /* 0x0000004043447221 */ /* 0x000fca0000010000 */
[----:B------:R-:W-:-:S07]  /*2170*/  MOV R69, R68 ;  /* 0x0000004400457202 */ /* 0x000fce0000000f00 */
[----:B------:R-:W-:Y:S05]  /*2180*/  WARPSYNC.COLLECTIVE R46, `(.L_x_4093) ;  /* 0x000000002e087348 */ /* 0x000fea0003c00000 */
[----:B------:R0:W1:Y:S02]  /*2190*/  SHFL.BFLY P5, R64, R69, R62, R47 ;  /* 0x0c00003e45407389 */ /* 0x00006400000a002f */
[----:B01----:R-:W-:Y:S05]  /*21a0*/  ENDCOLLECTIVE ;  /* 0x000000000000791b */ /* 0x003fea0003800000 */
.L_x_4093:
        /* <DEDUP_REMOVED lines=36> */
[----:B------:R-:W-:Y:S01]  /*23f0*/  IMAD.MOV.U32 R47, RZ, RZ, 0x1f ;  /* 0x0000001fff2f7424 */ /* 0x000fe200078e00ff */
[----:B------:R-:W-:-:S03]  /*2400*/  MOV R46, 0xffffffff ;  /* 0xffffffff002e7802 */ /* 0x000fc60000000f00 */
[----:B------:R-:W-:-:S07]  /*2410*/  MOV R69, R44 ;  /* 0x0000002c00457202 */ /* 0x000fce0000000f00 */
[----:B------:R-:W-:Y:S05]  /*2420*/  WARPSYNC.COLLECTIVE R46, `(.L_x_4094) ;  /* 0x000000002e087348 */ /* 0x000fea0003c00000 */
[----:B------:R0:W1:Y:S02]  /*2430*/  SHFL.BFLY P5, R64, R69, R62, R47 ;  /* 0x0c00003e45407389 */ /* 0x00006400000a002f */
[----:B01----:R-:W-:Y:S05]  /*2440*/  ENDCOLLECTIVE ;  /* 0x000000000000791b */ /* 0x003fea0003800000 */
.L_x_4094:
[----:B------:R-:W-:Y:S02]  /*2450*/  HFMA2 R62, -RZ, RZ, 0, 1.1920928955078125e-07 ;  /* 0x00000002ff3e7431 */ /* 0x000fe400000001ff */
[----:B------:R-:W-:-:S05]  /*2460*/  FADD.FTZ R65, R44, R64 ;  /* 0x000000402c417221 */ /* 0x000fca0000010000 */
[----:B------:R-:W-:-:S07]  /*2470*/  MOV R69, R65 ;  /* 0x0000004100457202 */ /* 0x000fce0000000f00 */
[----:B------:R-:W-:Y:S05]  /*2480*/  WARPSYNC.COLLECTIVE R46, `(.L_x_4095) ;  /* 0x000000002e087348 */ /* 0x000fea0003c00000 */
[----:B------:R0:W1:Y:S02]  /*2490*/  SHFL.BFLY P5, R64, R69, R62, R47 ;  /* 0x0c00003e45407389 */ /* 0x00006400000a002f */
[----:B01----:R-:W-:Y:S05]  /*24a0*/  ENDCOLLECTIVE ;  /* 0x000000000000791b */ /* 0x003fea0003800000 */
.L_x_4095:
[----:B------:R-:W-:Y:S02]  /*24b0*/  HFMA2 R62, -RZ, RZ, 0, 2.384185791015625e-07 ;  /* 0x00000004ff3e7431 */ /* 0x000fe400000001ff */
[----:B------:R-:W-:-:S05]  /*24c0*/  FADD.FTZ R66, R65, R64 ;  /* 0x0000004041427221 */ /* 0x000fca0000010000 */
[----:B------:R-:W-:-:S07]  /*24d0*/  MOV R69, R66 ;  /* 0x0000004200457202 */ /* 0x000fce0000000f00 */
[----:B------:R-:W-:Y:S05]  /*24e0*/  WARPSYNC.COLLECTIVE R46, `(.L_x_4096) ;  /* 0x000000002e087348 */ /* 0x000fea0003c00000 */
[----:B------:R0:W1:Y:S02]  /*24f0*/  SHFL.BFLY P5, R64, R69, R62, R47 ;  /* 0x0c00003e45407389 */ /* 0x00006400000a002f */
[----:B01----:R-:W-:Y:S05]  /*2500*/  ENDCOLLECTIVE ;  /* 0x000000000000791b */ /* 0x003fea0003800000 */
.L_x_4096:
[----:B------:R-:W-:Y:S02]  /*2510*/  HFMA2 R62, -RZ, RZ, 0, 4.76837158203125e-07 ;  /* 0x00000008ff3e7431 */ /* 0x000fe400000001ff */
[----:B------:R-:W-:-:S05]  /*2520*/  FADD.FTZ R67, R66, R64 ;  /* 0x0000004042437221 */ /* 0x000fca0000010000 */
[----:B------:R-:W-:-:S07]  /*2530*/  MOV R69, R67 ;  /* 0x0000004300457202 */ /* 0x000fce0000000f00 */
[----:B------:R-:W-:Y:S05]  /*2540*/  WARPSYNC.COLLECTIVE R46, `(.L_x_4097) ;  /* 0x000000002e087348 */ /* 0x000fea0003c00000 */
[----:B------:R0:W1:Y:S02]  /*2550*/  SHFL.BFLY P5, R64, R69, R62, R47 ;  /* 0x0c00003e45407389 */ /* 0x00006400000a002f */
[----:B01----:R-:W-:Y:S05]  /*2560*/  ENDCOLLECTIVE ;  /* 0x000000000000791b */ /* 0x003fea0003800000 */
.L_x_4097:
[----:B------:R-:W-:Y:S02]  /*2570*/  HFMA2 R62, -RZ, RZ, 0, 9.5367431640625e-07 ;  /* 0x00000010ff3e7431 */ /* 0x000fe400000001ff */
[----:B------:R-:W-:-:S05]  /*2580*/  FADD.FTZ R68, R67, R64 ;  /* 0x0000004043447221 */ /* 0x000fca0000010000 */
[----:B------:R-:W-:-:S07]  /*2590*/  MOV R69, R68 ;  /* 0x0000004400457202 */ /* 0x000fce0000000f00 */
[----:B------:R-:W-:Y:S05]  /*25a0*/  WARPSYNC.COLLECTIVE R46, `(.L_x_4098) ;  /* 0x000000002e087348 */ /* 0x000fea0003c00000 */
[----:B------:R0:W1:Y:S02]  /*25b0*/  SHFL.BFLY P5, R64, R69, R62, R47 ;  /* 0x0c00003e45407389 */ /* 0x00006400000a002f */
[----:B01----:R-:W-:Y:S05]  /*25c0*/  ENDCOLLECTIVE ;  /* 0x000000000000791b */ /* 0x003fea0003800000 */
.L_x_4098:
[----:B------:R-:W-:Y:S05]  /*25d0*/  BRA `(.L_x_4099) ;  /* 0xfffffff000ec7947 */ /* 0x000fea000383ffff */
.L_x_4100:
        /* <DEDUP_REMOVED lines=10> */
.L_x_20255:


//--------------------- .text._ZN10layer_norm13ln_fwd_kernelINS_13Kernel_traitsIf13__nv_bfloat16S2_S2_fjLj512ELj1ELj4ELj1ELj16ENS_18Kernel_traits_baseILj512EfS2_S2_S2_fjLj128EEEEELb0ELb0ELb1ELb1EEEvNS_9FwdParamsE --------------------------
	.section	.text._ZN10layer_norm13ln_fwd_kernelINS_13Kernel_traitsIf13__nv_bfloat16S2_S2_fjLj512ELj1ELj4ELj1ELj16ENS_18Kernel_traits_baseILj512EfS2_S2_S2_fjLj128EEEEELb0ELb0ELb1ELb1EEEvNS_9FwdParamsE,"ax",@progbits
	.align	128
        .global         _ZN10layer_norm13ln_fwd_kernelINS_13Kernel_traitsIf13__nv_bfloat16S2_S2_fjLj512ELj1ELj4ELj1ELj16ENS_18Kernel_traits_baseILj512EfS2_S2_S2_fjLj128EEEEELb0ELb0ELb1ELb1EEEvNS_9FwdParamsE
        .type           _ZN10layer_norm13ln_fwd_kernelINS_13Kernel_traitsIf13__nv_bfloat16S2_S2_fjLj512ELj1ELj4ELj1ELj16ENS_18Kernel_traits_baseILj512EfS2_S2_S2_fjLj128EEEEELb0ELb0ELb1ELb1EEEvNS_9FwdParamsE,@function
        .size           _ZN10layer_norm13ln_fwd_kernelINS_13Kernel_traitsIf13__nv_bfloat16S2_S2_fjLj512ELj1ELj4ELj1ELj16ENS_18Kernel_traits_baseILj512EfS2_S2_S2_fjLj128EEEEELb0ELb0ELb1ELb1EEEvNS_9FwdParamsE,(.L_x_20256 - _ZN10layer_norm13ln_fwd_kernelINS_13Kernel_traitsIf13__nv_bfloat16S2_S2_fjLj512ELj1ELj4ELj1ELj16ENS_18Kernel_traits_baseILj512EfS2_S2_S2_fjLj128EEEEELb0ELb0ELb1ELb1EEEvNS_9FwdParamsE)
        .other          _ZN10layer_norm13ln_fwd_kernelINS_13Kernel_traitsIf13__nv_bfloat16S2_S2_fjLj512ELj1ELj4ELj1ELj16ENS_18Kernel_traits_baseILj512EfS2_S2_S2_fjLj128EEEEELb0ELb0ELb1ELb1EEEvNS_9FwdParamsE,@"STO_CUDA_ENTRY STV_DEFAULT"
_ZN10layer_norm13ln_fwd_kernelINS_13Kernel_traitsIf13__nv_bfloat16S2_S2_fjLj512ELj1ELj4ELj1ELj16ENS_18Kernel_traits_baseILj512EfS2_S2_S2_fjLj128EEEEELb0ELb0ELb1ELb1EEEvNS_9FwdParamsE:
.text._ZN10layer_norm13ln_fwd_kernelINS_13Kernel_traitsIf13__nv_bfloat16S2_S2_fjLj512ELj1ELj4ELj1ELj16ENS_18Kernel_traits_baseILj512EfS2_S2_S2_fjLj128EEEEELb0ELb0ELb1ELb1EEEvNS_9FwdParamsE:
[----:B------:R-:W-:Y:S01]  /*0000*/  LDC R1, c[0x0][0x37c] ;  /* 0x0000df00ff017b82 */ /* 0x000fe20000000800 */
[----:B------:R-:W0:Y:S07]  /*0010*/  S2R R42, SR_TID.X ;  /* 0x00000000002a7919 */ /* 0x000e2e0000002100 */
[----:B------:R-:W1:Y:S01]  /*0020*/  LDC.64 R6, c[0x0][0x3d0] ;  /* 0x0000f400ff067b82 */ /* 0x000e620000000a00 */
[----:B------:R-:W2:Y:S01]  /*0030*/  LDCU.64 UR6, c[0x0][0x358] ;  /* 0x00006b00ff0677ac */ /* 0x000ea20008000a00 */
[----:B------:R-:W3:Y:S02]  /*0040*/  LDCU.64 UR4, c[0x0][0x438] ;  /* 0x00008700ff0477ac */ /* 0x000ee40008000a00 */
[----:B---3--:R-:W-:-:S02]  /*0050*/  ISETP.NE.U32.AND P0, PT, RZ, UR4, PT ;  /* 0x00000004ff007c0c */ /* 0x008fc4000bf05070 */
[----:B0-----:R-:W-:-:S05]  /*0060*/  LOP3.LUT R4, R42, 0x1f, RZ, 0xc0, !PT ;  /* 0x0000001f2a047812 */ /* 0x001fca00078ec0ff */
[----:B-1----:R-:W-:-:S05]  /*0070*/  IMAD.WIDE.U32 R6, R4, 0x20, R6 ;  /* 0x0000002004067825 */ /* 0x002fca00078e0006 */
[----:B--2---:R-:W2:Y:S01]  /*0080*/  LDG.E.128 R8, desc[UR6][R6.64] ;  /* 0x0000000606087981 */ /* 0x004ea2000c1e1d00 */
[----:B------:R-:W0:Y:S01]  /*0090*/  S2UR UR4, SR_CTAID.X ;  /* 0x00000000000479c3 */ /* 0x000e220000002500 */
[----:B------:R-:W-:Y:S01]  /*00a0*/  ISETP.NE.AND.EX P0, PT, RZ, UR5, PT, P0 ;  /* 0x00000005ff007c0c */ /* 0x000fe2000bf05300 */
[----:B------:R-:W1:Y:S01]  /*00b0*/  LDCU UR5, c[0x0][0x384] ;  /* 0x00007080ff0577ac */ /* 0x000e620008000800 */
[----:B------:R-:W3:Y:S04]  /*00c0*/  LDG.E.128 R32, desc[UR6][R6.64+0x10] ;  /* 0x0000100606207981 */ /* 0x000ee8000c1e1d00 */
[----:B------:R-:W4:Y:S04]  /*00d0*/  LDG.E.128 R36, desc[UR6][R6.64+0x400] ;  /* 0x0004000606247981 */ /* 0x000f28000c1e1d00 */
[----:B------:R1:W3:Y:S03]  /*00e0*/  LDG.E.128 R28, desc[UR6][R6.64+0x410] ;  /* 0x00041006061c7981 */ /* 0x0002e6000c1e1d00 */
[----:B------:R-:W0:Y:S01]  /*00f0*/  @P0 LDC.64 R40, c[0x0][0x438] ;  /* 0x00010e00ff280b82 */ /* 0x000e220000000a00 */
[----:B-1----:R-:W-:Y:S01]  /*0100*/  SHF.R.U32.HI R6, RZ, 0x5, R42 ;  /* 0x00000005ff067819 */ /* 0x002fe2000001162a */
[----:B0-----:R-:W-:-:S06]  /*0110*/  USHF.L.U32 UR4, UR4, 0x2, URZ ;  /* 0x0000000204047899 */ /* 0x001fcc00080006ff */
[----:B------:R-:W-:-:S04]  /*0120*/  LOP3.LUT R6, R6, UR4, RZ, 0xfc, !PT ;  /* 0x0000000406067c12 */ /* 0x000fc8000f8efcff */
[----:B------:R-:W-:Y:S01]  /*0130*/  ISETP.GE.AND P1, PT, R6, UR5, PT ;  /* 0x0000000506007c0c */ /* 0x000fe2000bf26270 */
[----:B------:R-:W-:-:S05]  /*0140*/  @P0 IMAD.WIDE.U32 R40, R4, 0x20, R40 ;  /* 0x0000002004280825 */ /* 0x000fca00078e0028 */
[----:B------:R-:W5:Y:S04]  /*0150*/  @P0 LDG.E.128 R24, desc[UR6][R40.64] ;  /* 0x0000000628180981 */ /* 0x000f68000c1e1d00 */
[----:B------:R-:W5:Y:S04]  /*0160*/  @P0 LDG.E.128 R20, desc[UR6][R40.64+0x10] ;  /* 0x0000100628140981 */ /* 0x000f68000c1e1d00 */
[----:B------:R-:W5:Y:S04]  /*0170*/  @P0 LDG.E.128 R16, desc[UR6][R40.64+0x400] ;  /* 0x0004000628100981 */ /* 0x000f68000c1e1d00 */
[----:B------:R4:W5:Y:S01]  /*0180*/  @P0 LDG.E.128 R12, desc[UR6][R40.64+0x410] ;  /* 0x00041006280c0981 */ /* 0x000962000c1e1d00 */
[----:B--2---:R-:W-:Y:S01]  /*0190*/  @P0 MOV R5, R8 ;  /* 0x0000000800050202 */ /* 0x004fe20000000f00 */
[----:B------:R-:W-:Y:S01]  /*01a0*/  @P0 IMAD.MOV.U32 R0, RZ, RZ, R11 ;  /* 0x000000ffff000224 */ /* 0x000fe200078e000b */
[----:B------:R-:W-:-:S02]  /*01b0*/  @P0 MOV R2, R9 ;  /* 0x0000000900020202 */ /* 0x000fc40000000f00 */
[----:B------:R-:W-:Y:S02]  /*01c0*/  @P0 MOV R3, R10 ;  /* 0x0000000a00030202 */ /* 0x000fe40000000f00 */
[----:B------:R-:W-:Y:S02]  /*01d0*/  @!P0 MOV R5, R8 ;  /* 0x0000000800058202 */ /* 0x000fe40000000f00 */
[----:B------:R-:W-:Y:S01]  /*01e0*/  @!P0 MOV R2, R9 ;  /* 0x0000000900028202 */ /* 0x000fe20000000f00 */
[----:B----4-:R-:W-:Y:S01]  /*01f0*/  @P0 IMAD.MOV.U32 R40, RZ, RZ, R39 ;  /* 0x000000ffff280224 */ /* 0x010fe200078e0027 */
[----:B------:R-:W-:Y:S02]  /*0200*/  @!P0 MOV R3, R10 ;  /* 0x0000000a00038202 */ /* 0x000fe40000000f00 */
[----:B------:R-:W-:Y:S01]  /*0210*/  @!P0 MOV R0, R11 ;  /* 0x0000000b00008202 */ /* 0x000fe20000000f00 */
[----:B---3--:R-:W-:Y:S01]  /*0220*/  @P0 IMAD.MOV.U32 R45, RZ, RZ, R28 ;  /* 0x000000ffff2d0224 */ /* 0x008fe200078e001c */
[----:B------:R-:W-:Y:S01]  /*0230*/  @P0 MOV R7, R32 ;  /* 0x0000002000070202 */ /* 0x000fe20000000f00 */
[----:B------:R-:W-:Y:S01]  /*0240*/  @!P0 IMAD.MOV.U32 R7, RZ, RZ, R32 ;  /* 0x000000ffff078224 */ /* 0x000fe200078e0020 */
[----:B------:R-:W-:-:S02]  /*0250*/  @P0 MOV R10, R33 ;  /* 0x00000021000a0202 */ /* 0x000fc40000000f00 */
[----:B------:R-:W-:Y:S01]  /*0260*/  @P0 MOV R9, R34 ;  /* 0x0000002200090202 */ /* 0x000fe20000000f00 */
[----:B------:R-:W-:Y:S01]  /*0270*/  @!P0 IMAD.MOV.U32 R9, RZ, RZ, R34 ;  /* 0x000000ffff098224 */ /* 0x000fe200078e0022 */
[----:B------:R-:W-:Y:S02]  /*0280*/  @P0 MOV R8, R35 ;  /* 0x0000002300080202 */ /* 0x000fe40000000f00 */
[----:B------:R-:W-:Y:S02]  /*0290*/  @P0 MOV R41, R36 ;  /* 0x0000002400290202 */ /* 0x000fe40000000f00 */
[----:B------:R-:W-:Y:S02]  /*02a0*/  @P0 MOV R42, R37 ;  /* 0x00000025002a0202 */ /* 0x000fe40000000f00 */
[----:B------:R-:W-:Y:S02]  /*02b0*/  @P0 MOV R11, R38 ;  /* 0x00000026000b0202 */ /* 0x000fe40000000f00 */
[----:B------:R-:W-:-:S02]  /*02c0*/  @!P0 MOV R10, R33 ;  /* 0x00000021000a8202 */ /* 0x000fc40000000f00 */
[----:B------:R-:W-:Y:S02]  /*02d0*/  @!P0 MOV R8, R35 ;  /* 0x0000002300088202 */ /* 0x000fe40000000f00 */
[----:B------:R-:W-:Y:S02]  /*02e0*/  @!P0 MOV R41, R36 ;  /* 0x0000002400298202 */ /* 0x000fe40000000f00 */
[----:B------:R-:W-:Y:S02]  /*02f0*/  @!P0 MOV R42, R37 ;  /* 0x00000025002a8202 */ /* 0x000fe40000000f00 */
[----:B------:R-:W-:Y:S02]  /*0300*/  @!P0 MOV R11, R38 ;  /* 0x00000026000b8202 */ /* 0x000fe40000000f00 */
[----:B------:R-:W-:Y:S02]  /*0310*/  @!P0 MOV R40, R39 ;  /* 0x0000002700288202 */ /* 0x000fe40000000f00 */
[----:B------:R-:W-:-:S02]  /*0320*/  @P0 MOV R46, R29 ;  /* 0x0000001d002e0202 */ /* 0x000fc40000000f00 */
[----:B------:R-:W-:Y:S01]  /*0330*/  @P0 MOV R43, R30 ;  /* 0x0000001e002b0202 */ /* 0x000fe20000000f00 */
[----:B------:R-:W-:Y:S06]  /*0340*/  @P1 EXIT ;  /* 0x000000000000194d */ /* 0x000fec0003800000 */
[----:B------:R-:W0:Y:S01]  /*0350*/  LDCU.U8 UR4, c[0x0][0x410] ;  /* 0x00008200ff0477ac */ /* 0x000e220008000000 */
[-C--:B------:R-:W-:Y:S01]  /*0360*/  @P0 MOV R44, R31.reuse ;  /* 0x0000001f002c0202 */ /* 0x080fe20000000f00 */
[----:B------:R-:W-:Y:S01]  /*0370*/  @!P0 IMAD.MOV.U32 R46, RZ, RZ, R29 ;  /* 0x000000ffff2e8224 */ /* 0x000fe200078e001d */
[----:B------:R-:W-:Y:S02]  /*0380*/  @!P0 MOV R45, R28 ;  /* 0x0000001c002d8202 */ /* 0x000fe40000000f00 */
[----:B-----5:R-:W-:Y:S02]  /*0390*/  @!P0 CS2R R26, SRZ ;  /* 0x00000000001a8805 */ /* 0x020fe4000001ff00 */
[----:B------:R-:W-:Y:S02]  /*03a0*/  @!P0 MOV R43, R30 ;  /* 0x0000001e002b8202 */ /* 0x000fe40000000f00 */
[----:B------:R-:W-:Y:S02]  /*03b0*/  @!P0 CS2R R24, SRZ ;  /* 0x0000000000188805 */ /* 0x000fe4000001ff00 */
[----:B------:R-:W-:-:S02]  /*03c0*/  @!P0 MOV R44, R31 ;  /* 0x0000001f002c8202 */ /* 0x000fc40000000f00 */
[----:B------:R-:W-:Y:S02]  /*03d0*/  @!P0 CS2R R22, SRZ ;  /* 0x0000000000168805 */ /* 0x000fe4000001ff00 */
[----:B------:R-:W-:Y:S02]  /*03e0*/  @!P0 CS2R R20, SRZ ;  /* 0x0000000000148805 */ /* 0x000fe4000001ff00 */
[----:B------:R-:W-:Y:S02]  /*03f0*/  @!P0 CS2R R18, SRZ ;  /* 0x0000000000128805 */ /* 0x000fe4000001ff00 */
[----:B------:R-:W-:Y:S02]  /*0400*/  @!P0 CS2R R16, SRZ ;  /* 0x0000000000108805 */ /* 0x000fe4000001ff00 */
[----:B------:R-:W-:Y:S02]  /*0410*/  @!P0 CS2R R14, SRZ ;  /* 0x00000000000e8805 */ /* 0x000fe4000001ff00 */
[----:B------:R-:W-:Y:S01]  /*0420*/  @!P0 CS2R R12, SRZ ;  /* 0x00000000000c8805 */ /* 0x000fe2000001ff00 */
[----:B------:R-:W1:Y:S01]  /*0430*/  LDCU UR5, c[0x0][0x448] ;  /* 0x00008900ff0577ac */ /* 0x000e620008000800 */
[----:B0-----:R-:W-:Y:S01]  /*0440*/  ISETP.NE.AND P1, PT, RZ, UR4, PT ;  /* 0x00000004ff007c0c */ /* 0x001fe2000bf25270 */
[----:B------:R-:W0:-:S12]  /*0450*/  LDCU.64 UR8, c[0x0][0x3a0] ;  /* 0x00007400ff0877ac */ /* 0x000e180008000a00 */
.L_x_4108:
[----:B------:R-:W2:Y:S08]  /*0460*/  LDC.64 R36, c[0x0][0x3f0] ;  /* 0x0000fc00ff247b82 */ /* 0x000eb00000000a00 */
[----:B------:R-:W3:Y:S01]  /*0470*/  LDC R39, c[0x0][0x388] ;  /* 0x0000e200ff277b82 */ /* 0x000ee20000000800 */
[----:B--2---:R-:W-:-:S05]  /*0480*/  IMAD.WIDE R36, R6, 0x4, R36 ;  /* 0x0000000406247825 */ /* 0x004fca00078e0224 */
[----:B------:R-:W2:Y:S01]  /*0490*/  LDG.E R55, desc[UR6][R36.64] ;  /* 0x0000000624377981 */ /* 0x000ea2000c1e1900 */
[----:B------:R-:W-:Y:S01]  /*04a0*/  HFMA2 R58, -RZ, RZ, 0, 0 ;  /* 0x00000000ff3a7431 */ /* 0x000fe200000001ff */
[----:B--2---:R-:W-:-:S13]  /*04b0*/  ISETP.GE.AND P0, PT, R55, 0x1, PT ;  /* 0x000000013700780c */ /* 0x004fda0003f06270 */
[----:B------:R-:W-:Y:S01]  /*04c0*/  @P0 IADD3 R34, PT, PT, R55, -0x1, RZ ;  /* 0xffffffff37220810 */ /* 0x000fe20007ffe0ff */
[----:B------:R-:W2:Y:S04]  /*04d0*/  @P0 LDC.64 R32, c[0x0][0x390] ;  /* 0x0000e400ff200b82 */ /* 0x000ea80000000a00 */
[----:B---3--:R-:W-:-:S04]  /*04e0*/  @P0 IMAD R38, R34, R39, RZ ;  /* 0x0000002722260224 */ /* 0x008fc800078e02ff */
[----:B------:R-:W3:Y:S01]  /*04f0*/  LDC.64 R34, c[0x0][0x3f8] ;  /* 0x0000fe00ff227b82 */ /* 0x000ee20000000a00 */
[----:B------:R-:W-:-:S04]  /*0500*/  @P0 SHF.R.S32.HI R47, RZ, 0x1f, R38 ;  /* 0x0000001fff2f0819 */ /* 0x000fc80000011426 */
[----:B------:R-:W-:-:S04]  /*0510*/  @P0 LEA.HI R47, R47, R38, RZ, 0x3 ;  /* 0x000000262f2f0211 */ /* 0x000fc800078f18ff */
[----:B------:R-:W-:-:S05]  /*0520*/  @P0 LEA.HI.SX32 R58, R47, R4, 0x1d ;  /* 0x000000042f3a0211 */ /* 0x000fca00078feaff */
[----:B--2---:R-:W-:-:S05]  /*0530*/  @P0 IMAD.WIDE.U32 R32, R58, 0x10, R32 ;  /* 0x000000103a200825 */ /* 0x004fca00078e0020 */
[----:B------:R-:W2:Y:S01]  /*0540*/  @P0 LDG.E.128 R28, desc[UR6][R32.64] ;  /* 0x00000006201c0981 */ /* 0x000ea2000c1e1d00 */
[----:B---3--:R-:W-:-:S05]  /*0550*/  IMAD.WIDE R34, R6, 0x4, R34 ;  /* 0x0000000406227825 */ /* 0x008fca00078e0222 */
[----:B------:R3:W5:Y:S01]  /*0560*/  LDG.E R38, desc[UR6][R34.64] ;  /* 0x0000000622267981 */ /* 0x000762000c1e1900 */
[----:B0-----:R-:W-:Y:S01]  /*0570*/  UISETP.NE.U32.AND UP0, UPT, UR8, URZ, UPT ;  /* 0x000000ff0800728c */ /* 0x001fe2000bf05070 */
[----:B------:R-:W-:-:S03]  /*0580*/  IMAD R36, R6, R39, RZ ;  /* 0x0000002706247224 */ /* 0x000fc600078e02ff */
[----:B------:R-:W-:Y:S02]  /*0590*/  UISETP.NE.AND.EX UP0, UPT, UR9, URZ, UPT, UP0 ;  /* 0x000000ff0900728c */ /* 0x000fe4000bf05300 */
[----:B------:R-:W-:-:S04]  /*05a0*/  SHF.R.S32.HI R37, RZ, 0x1f, R36 ;  /* 0x0000001fff257819 */ /* 0x000fc80000011424 */
[----:B------:R-:W-:-:S04]  /*05b0*/  LEA.HI R37, R37, R36, RZ, 0x3 ;  /* 0x0000002425257211 */ /* 0x000fc800078f18ff */
[----:B------:R-:W-:Y:S02]  /*05c0*/  LEA.HI.SX32 R63, R37, R4, 0x1d ;  /* 0x00000004253f7211 */ /* 0x000fe400078feaff */
[----:B--2---:R-:W-:Y:S02]  /*05d0*/  PRMT R36, R29, 0x7632, R36 ;  /* 0x000076321d247816 */ /* 0x004fe40000000024 */
[----:B------:R-:W-:Y:S01]  /*05e0*/  PRMT R37, R28, 0x7632, R37 ;  /* 0x000076321c257816 */ /* 0x000fe20000000025 */
[----:B---3--:R-:W-:Y:S06]  /*05f0*/  BRA.U !UP0, `(.L_x_4101) ;  /* 0x0000000108e47547 */ /* 0x008fec000b800000 */
[----:B------:R-:W0:Y:S02]  /*0600*/  LDC.64 R32, c[0x0][0x3a0] ;  /* 0x0000e800ff207b82 */ /* 0x000e240000000a00 */
[----:B0-----:R-:W-:-:S06]  /*0610*/  IMAD.WIDE.U32 R32, R63, 0x10, R32 ;  /* 0x000000103f207825 */ /* 0x001fcc00078e0020 */
[----:B------:R-:W2:Y:S01]  /*0620*/  LDG.E.128 R32, desc[UR6][R32.64] ;  /* 0x0000000620207981 */ /* 0x000ea2000c1e1d00 */
[----:B------:R-:W-:-:S13]  /*0630*/  ISETP.GT.AND P2, PT, R55, RZ, PT ;  /* 0x000000ff3700720c */ /* 0x000fda0003f44270 */
[----:B------:R-:W0:Y:S01]  /*0640*/  @P2 LDC R56, c[0x0][0x40c] ;  /* 0x00010300ff382b82 */ /* 0x000e220000000800 */
[----:B------:R-:W-:Y:S01]  /*0650*/  @P2 PRMT R48, R28, 0x7632, R48 ;  /* 0x000076321c302816 */ /* 0x000fe20000000030 */
[C---:B------:R-:W-:Y:S01]  /*0660*/  @P2 IMAD.U32 R51, R29.reuse, 0x10000, RZ ;  /* 0x000100001d332824 */ /* 0x040fe200078e00ff */
[----:B------:R-:W-:Y:S02]  /*0670*/  @P2 PRMT R53, R29, 0x7632, R53 ;  /* 0x000076321d352816 */ /* 0x000fe40000000035 */
[----:B------:R-:W-:-:S03]  /*0680*/  @P2 SHF.L.U32 R50, R48, 0x10, RZ ;  /* 0x0000001030322819 */ /* 0x000fc600000006ff */
[----:B------:R-:W3:Y:S08]  /*0690*/  @P2 LDC R57, c[0x0][0x40c] ;  /* 0x00010300ff392b82 */ /* 0x000ef00000000800 */
[----:B------:R-:W4:Y:S08]  /*06a0*/  @P2 LDC R54, c[0x0][0x40c] ;  /* 0x00010300ff362b82 */ /* 0x000f300000000800 */
[----:B------:R-:W1:Y:S08]  /*06b0*/  @P2 LDC R36, c[0x0][0x40c] ;  /* 0x00010300ff242b82 */ /* 0x000e700000000800 */
[----:B------:R-:W1:Y:S01]  /*06c0*/  @P2 LDC R37, c[0x0][0x40c] ;  /* 0x00010300ff252b82 */ /* 0x000e620000000800 */
[----:B--2---:R-:W-:-:S02]  /*06d0*/  PRMT R47, R32, 0x7632, R47 ;  /* 0x00007632202f7816 */ /* 0x004fc4000000002f */
[----:B------:R-:W-:Y:S02]  /*06e0*/  PRMT R52, R33, 0x7632, R52 ;  /* 0x0000763221347816 */ /* 0x000fe40000000034 */
[----:B------:R-:W-:Y:S02]  /*06f0*/  SHF.L.U32 R49, R47, 0x10, RZ ;  /* 0x000000102f317819 */ /* 0x000fe400000006ff */
[----:B------:R-:W-:Y:S02]  /*0700*/  SHF.L.U32 R48, R33, 0x10, RZ ;  /* 0x0000001021307819 */ /* 0x000fe400000006ff */
[----:B------:R-:W-:Y:S01]  /*0710*/  SHF.L.U32 R47, R52, 0x10, RZ ;  /* 0x00000010342f7819 */ /* 0x000fe200000006ff */
[----:B------:R-:W-:Y:S01]  /*0720*/  @P2 IMAD.U32 R52, R53, 0x10000, RZ ;  /* 0x0001000035342824 */ /* 0x000fe200078e00ff */
[----:B------:R-:W2:Y:S01]  /*0730*/  @P2 LDC R33, c[0x0][0x40c] ;  /* 0x00010300ff212b82 */ /* 0x000ea20000000800 */
[----:B0-----:R-:W-:Y:S01]  /*0740*/  @P2 FFMA.FTZ R48, R51, R56, R48 ;  /* 0x0000003833302223 */ /* 0x001fe20000010030 */
[----:B----4-:R-:W-:Y:S01]  /*0750*/  @P2 FFMA.FTZ R49, R50, R54, R49 ;  /* 0x0000003632312223 */ /* 0x010fe20000010031 */
[----:B---3--:R-:W-:Y:S01]  /*0760*/  @P2 FFMA.FTZ R47, R52, R57, R47 ;  /* 0x00000039342f2223 */ /* 0x008fe2000001002f */
[C---:B------:R-:W-:Y:S01]  /*0770*/  PRMT R50, R34.reuse, 0x7632, R50 ;  /* 0x0000763222327816 */ /* 0x040fe20000000032 */
[----:B------:R-:W-:Y:S01]  /*0780*/  IMAD.U32 R54, R35, 0x10000, RZ ;  /* 0x0001000023367824 */ /* 0x000fe200078e00ff */
[----:B------:R-:W-:-:S02]  /*0790*/  SHF.L.U32 R51, R34, 0x10, RZ ;  /* 0x0000001022337819 */ /* 0x000fc400000006ff */
[----:B------:R-:W0:Y:S01]  /*07a0*/  @P2 LDC R56, c[0x0][0x40c] ;  /* 0x00010300ff382b82 */ /* 0x000e220000000800 */
[C---:B------:R-:W-:Y:S02]  /*07b0*/  @P2 PRMT R52, R30.reuse, 0x7632, R52 ;  /* 0x000076321e342816 */ /* 0x040fe40000000034 */
[----:B------:R-:W-:Y:S02]  /*07c0*/  @P2 SHF.L.U32 R34, R30, 0x10, RZ ;  /* 0x000000101e222819 */ /* 0x000fe400000006ff */
[----:B------:R-:W-:Y:S02]  /*07d0*/  SHF.L.U32 R50, R50, 0x10, RZ ;  /* 0x0000001032327819 */ /* 0x000fe400000006ff */
[----:B------:R-:W-:Y:S01]  /*07e0*/  @P2 SHF.L.U32 R59, R52, 0x10, RZ ;  /* 0x00000010343b2819 */ /* 0x000fe200000006ff */
[----:B------:R-:W3:Y:S01]  /*07f0*/  @P2 LDC R57, c[0x0][0x40c] ;  /* 0x00010300ff392b82 */ /* 0x000ee20000000800 */
[----:B-1----:R-:W-:Y:S01]  /*0800*/  @P2 FFMA.FTZ R51, R34, R36, R51 ;  /* 0x0000002422332223 */ /* 0x002fe20000010033 */
[----:B------:R-:W-:-:S02]  /*0810*/  PRMT R52, R35, 0x7632, R52 ;  /* 0x0000763223347816 */ /* 0x000fc40000000034 */
[----:B------:R-:W-:Y:S01]  /*0820*/  @P2 PRMT R34, R31, 0x7632, R34 ;  /* 0x000076321f222816 */ /* 0x000fe20000000022 */
[----:B------:R-:W-:Y:S01]  /*0830*/  @P2 FFMA.FTZ R50, R59, R37, R50 ;  /* 0x000000253b322223 */ /* 0x000fe20000010032 */
[----:B------:R-:W-:Y:S02]  /*0840*/  SHF.L.U32 R53, R32, 0x10, RZ ;  /* 0x0000001020357819 */ /* 0x000fe400000006ff */
[----:B------:R-:W-:Y:S02]  /*0850*/  @P2 SHF.L.U32 R35, R31, 0x10, RZ ;  /* 0x000000101f232819 */ /* 0x000fe400000006ff */
[----:B------:R-:W-:Y:S02]  /*0860*/  @P2 SHF.L.U32 R32, R28, 0x10, RZ ;  /* 0x000000101c202819 */ /* 0x000fe400000006ff */
[----:B------:R-:W-:Y:S02]  /*0870*/  SHF.L.U32 R52, R52, 0x10, RZ ;  /* 0x0000001034347819 */ /* 0x000fe400000006ff */
[----:B------:R-:W-:Y:S01]  /*0880*/  @P2 SHF.L.U32 R37, R34, 0x10, RZ ;  /* 0x0000001022252819 */ /* 0x000fe200000006ff */
[----:B--2---:R-:W-:Y:S01]  /*0890*/  @P2 FFMA.FTZ R53, R32, R33, R53 ;  /* 0x0000002120352223 */ /* 0x004fe20000010035 */
[----:B0-----:R-:W-:Y:S01]  /*08a0*/  @P2 FFMA.FTZ R54, R35, R56, R54 ;  /* 0x0000003823362223 */ /* 0x001fe20000010036 */
[----:B------:R-:W-:-:S02]  /*08b0*/  F2FP.BF16.F32.PACK_AB R33, RZ, R48 ;  /* 0x00000030ff21723e */ /* 0x000fc400000010ff */
[----:B------:R-:W-:Y:S02]  /*08c0*/  F2FP.BF16.F32.PACK_AB R34, RZ, R47 ;  /* 0x0000002fff22723e */ /* 0x000fe400000010ff */
[----:B------:R-:W-:Y:S02]  /*08d0*/  F2FP.BF16.F32.PACK_AB R36, RZ, R49 ;  /* 0x00000031ff24723e */ /* 0x000fe400000010ff */
[----:B------:R-:W-:Y:S01]  /*08e0*/  F2FP.BF16.F32.PACK_AB R56, RZ, R50 ;  /* 0x00000032ff38723e */ /* 0x000fe200000010ff */
[----:B---3--:R-:W-:Y:S01]  /*08f0*/  @P2 FFMA.FTZ R52, R37, R57, R52 ;  /* 0x0000003925342223 */ /* 0x008fe20000010034 */
        /* <DEDUP_REMOVED lines=9> */
.L_x_4101:
[----:B------:R-:W0:Y:S01]  /*0990*/  @P0 LDC R53, c[0x0][0x40c] ;  /* 0x00010300ff350b82 */ /* 0x000e220000000800 */
[----:B------:R-:W-:Y:S01]  /*09a0*/  @P0 PRMT R32, R30, 0x7632, R32 ;  /* 0x000076321e200816 */ /* 0x000fe20000000020 */
[----:B------:R-:W-:Y:S01]  /*09b0*/  @P0 IMAD.U32 R36, R36, 0x10000, RZ ;  /* 0x0001000024240824 */ /* 0x000fe200078e00ff */
[----:B------:R-:W-:Y:S02]  /*09c0*/  @P0 PRMT R33, R31, 0x7632, R33 ;  /* 0x000076321f210816 */ /* 0x000fe40000000021 */
[----:B------:R-:W-:Y:S02]  /*09d0*/  @P0 SHF.L.U32 R32, R32, 0x10, RZ ;  /* 0x0000001020200819 */ /* 0x000fe400000006ff */
[----:B------:R-:W-:Y:S01]  /*09e0*/  @P0 SHF.L.U32 R37, R37, 0x10, RZ ;  /* 0x0000001025250819 */ /* 0x000fe200000006ff */
[----:B------:R-:W2:Y:S01]  /*09f0*/  @P0 LDC R48, c[0x0][0x40c] ;  /* 0x00010300ff300b82 */ /* 0x000ea20000000800 */
[----:B------:R-:W-:Y:S01]  /*0a00*/  @P0 IMAD.U32 R33, R33, 0x10000, RZ ;  /* 0x0001000021210824 */ /* 0x000fe200078e00ff */
[----:B------:R-:W-:-:S02]  /*0a10*/  MOV R50, RZ ;  /* 0x000000ff00327202 */ /* 0x000fc40000000f00 */
[----:B------:R-:W-:Y:S02]  /*0a20*/  MOV R52, RZ ;  /* 0x000000ff00347202 */ /* 0x000fe40000000f00 */
[----:B------:R-:W-:Y:S02]  /*0a30*/  MOV R47, RZ ;  /* 0x000000ff002f7202 */ /* 0x000fe40000000f00 */
[----:B------:R-:W3:Y:S01]  /*0a40*/  @P0 LDC R51, c[0x0][0x40c] ;  /* 0x00010300ff330b82 */ /* 0x000ee20000000800 */
[----:B------:R-:W-:Y:S02]  /*0a50*/  MOV R49, RZ ;  /* 0x000000ff00317202 */ /* 0x000fe40000000f00 */
[----:B------:R-:W-:-:S05]  /*0a60*/  MOV R54, RZ ;  /* 0x000000ff00367202 */ /* 0x000fca0000000f00 */
[----:B------:R-:W4:Y:S01]  /*0a70*/  @P0 LDC R34, c[0x0][0x40c] ;  /* 0x00010300ff220b82 */ /* 0x000f220000000800 */
[----:B0-----:R-:W-:Y:S01]  /*0a80*/  @P0 FMUL.FTZ R50, R32, R53 ;  /* 0x0000003520320220 */ /* 0x001fe20000410000 */
[----:B------:R-:W-:Y:S02]  /*0a90*/  @P0 SHF.L.U32 R32, R28, 0x10, RZ ;  /* 0x000000101c200819 */ /* 0x000fe400000006ff */
[----:B------:R-:W-:-:S04]  /*0aa0*/  MOV R53, RZ ;  /* 0x000000ff00357202 */ /* 0x000fc80000000f00 */
[----:B------:R-:W0:Y:S01]  /*0ab0*/  @P0 LDC R35, c[0x0][0x40c] ;  /* 0x00010300ff230b82 */ /* 0x000e220000000800 */
[----:B--2---:R-:W-:Y:S01]  /*0ac0*/  @P0 FMUL.FTZ R52, R33, R48 ;  /* 0x0000003021340220 */ /* 0x004fe20000410000 */
[----:B------:R-:W-:Y:S02]  /*0ad0*/  @P0 SHF.L.U32 R33, R29, 0x10, RZ ;  /* 0x000000101d210819 */ /* 0x000fe400000006ff */
[----:B------:R-:W-:-:S04]  /*0ae0*/  MOV R48, RZ ;  /* 0x000000ff00307202 */ /* 0x000fc80000000f00 */
[----:B------:R-:W2:Y:S01]  /*0af0*/  @P0 LDC R56, c[0x0][0x40c] ;  /* 0x00010300ff380b82 */ /* 0x000ea20000000800 */
[----:B---3--:R-:W-:Y:S01]  /*0b00*/  @P0 FMUL.FTZ R47, R36, R51 ;  /* 0x00000033242f0220 */ /* 0x008fe20000410000 */
[----:B------:R-:W-:Y:S02]  /*0b10*/  @P0 SHF.L.U32 R36, R31, 0x10, RZ ;  /* 0x000000101f240819 */ /* 0x000fe400000006ff */
[----:B------:R-:W-:-:S04]  /*0b20*/  MOV R51, RZ ;  /* 0x000000ff00337202 */ /* 0x000fc80000000f00 */
[----:B------:R-:W3:Y:S01]  /*0b30*/  @P0 LDC R57, c[0x0][0x40c] ;  /* 0x00010300ff390b82 */ /* 0x000ee20000000800 */
[----:B----4-:R-:W-:Y:S01]  /*0b40*/  @P0 FMUL.FTZ R49, R37, R34 ;  /* 0x0000002225310220 */ /* 0x010fe20000410000 */
[----:B------:R-:W-:Y:S01]  /*0b50*/  @P0 IMAD.U32 R34, R30, 0x10000, RZ ;  /* 0x000100001e220824 */ /* 0x000fe200078e00ff */
[----:B------:R-:W-:-:S05]  /*0b60*/  F2FP.BF16.F32.PACK_AB R37, RZ, R50 ;  /* 0x00000032ff25723e */ /* 0x000fca00000010ff */
[----:B------:R-:W4:Y:S01]  /*0b70*/  @P0 LDC R59, c[0x0][0x40c] ;  /* 0x00010300ff3b0b82 */ /* 0x000f220000000800 */
[----:B0-----:R-:W-:Y:S01]  /*0b80*/  @P0 FMUL.FTZ R53, R32, R35 ;  /* 0x0000002320350220 */ /* 0x001fe20000410000 */
[----:B------:R-:W-:-:S04]  /*0b90*/  F2FP.BF16.F32.PACK_AB R35, RZ, R47 ;  /* 0x0000002fff23723e */ /* 0x000fc800000010ff */
[----:B------:R-:W-:Y:S01]  /*0ba0*/  F2FP.BF16.F32.PACK_AB R32, RZ, R53 ;  /* 0x00000035ff20723e */ /* 0x000fe200000010ff */
[----:B--2---:R-:W-:Y:S01]  /*0bb0*/  @P0 FMUL.FTZ R48, R33, R56 ;  /* 0x0000003821300220 */ /* 0x004fe20000410000 */
[----:B------:R-:W-:-:S04]  /*0bc0*/  F2FP.BF16.F32.PACK_AB R33, RZ, R49 ;  /* 0x00000031ff21723e */ /* 0x000fc800000010ff */
[----:B------:R-:W-:Y:S01]  /*0bd0*/  PRMT R32, R32, 0x5410, R33 ;  /* 0x0000541020207816 */ /* 0x000fe20000000021 */
[----:B---3--:R-:W-:Y:S01]  /*0be0*/  @P0 FMUL.FTZ R51, R34, R57 ;  /* 0x0000003922330220 */ /* 0x008fe20000410000 */
[----:B------:R-:W-:Y:S02]  /*0bf0*/  F2FP.BF16.F32.PACK_AB R34, RZ, R48 ;  /* 0x00000030ff22723e */ /* 0x000fe400000010ff */
[----:B------:R-:W-:Y:S02]  /*0c00*/  F2FP.BF16.F32.PACK_AB R57, RZ, R52 ;  /* 0x00000034ff39723e */ /* 0x000fe400000010ff */
[----:B------:R-:W-:Y:S01]  /*0c10*/  PRMT R33, R34, 0x5410, R35 ;  /* 0x0000541022217816 */ /* 0x000fe20000000023 */
[----:B----4-:R-:W-:Y:S01]  /*0c20*/  @P0 FMUL.FTZ R54, R36, R59 ;  /* 0x0000003b24360220 */ /* 0x010fe20000410000 */
[----:B------:R-:W-:-:S04]  /*0c30*/  F2FP.BF16.F32.PACK_AB R36, RZ, R51 ;  /* 0x00000033ff24723e */ /* 0x000fc800000010ff */
[----:B------:R-:W-:Y:S02]  /*0c40*/  F2FP.BF16.F32.PACK_AB R56, RZ, R54 ;  /* 0x00000036ff38723e */ /* 0x000fe400000010ff */
[----:B------:R-:W-:Y:S02]  /*0c50*/  PRMT R34, R36, 0x5410, R37 ;  /* 0x0000541024227816 */ /* 0x000fe40000000025 */
[----:B------:R-:W-:-:S07]  /*0c60*/  PRMT R35, R56, 0x5410, R57 ;  /* 0x0000541038237816 */ /* 0x000fce0000000039 */
.L_x_4102:
        /* <DEDUP_REMOVED lines=14> */
[----:B-----5:R-:W-:-:S07]  /*0d50*/  @P0 IMAD.U32 R58, R29, 0x10000, RZ ;  /* 0x000100001d3a0824 */ /* 0x020fce00078e00ff */
[----:B------:R-:W3:Y:S08]  /*0d60*/  @P0 LDC R59, c[0x0][0x40c] ;  /* 0x00010300ff3b0b82 */ /* 0x000ef00000000800 */
[----:B------:R-:W4:Y:S08]  /*0d70*/  @P0 LDC R60, c[0x0][0x40c] ;  /* 0x00010300ff3c0b82 */ /* 0x000f300000000800 */
[----:B------:R-:W1:Y:S08]  /*0d80*/  @P0 LDC R62, c[0x0][0x40c] ;  /* 0x00010300ff3e0b82 */ /* 0x000e700000000800 */
[----:B------:R-:W1:Y:S08]  /*0d90*/  @P0 LDC R61, c[0x0][0x40c] ;  /* 0x00010300ff3d0b82 */ /* 0x000e700000000800 */
[----:B------:R-:W1:Y:S01]  /*0da0*/  @P0 LDC R64, c[0x0][0x40c] ;  /* 0x00010300ff400b82 */ /* 0x000e620000000800 */
[----:B--2---:R-:W-:-:S02]  /*0db0*/  SHF.L.U32 R55, R33, 0x10, RZ ;  /* 0x0000001021377819 */ /* 0x004fc400000006ff */
[----:B------:R-:W-:Y:S02]  /*0dc0*/  PRMT R56, R33, 0x7632, R56 ;  /* 0x0000763221387816 */ /* 0x000fe40000000038 */
[----:B------:R-:W-:Y:S01]  /*0dd0*/  @P0 SHF.L.U32 R33, R30, 0x10, RZ ;  /* 0x000000101e210819 */ /* 0x000fe200000006ff */
[----:B0-----:R-:W-:Y:S01]  /*0de0*/  @P0 FFMA.FTZ R55, R58, R57, R55 ;  /* 0x000000393a370223 */ /* 0x001fe20000010037 */
[----:B------:R-:W-:Y:S02]  /*0df0*/  @P0 PRMT R58, R29, 0x7632, R58 ;  /* 0x000076321d3a0816 */ /* 0x000fe4000000003a */
[----:B------:R-:W-:Y:S02]  /*0e00*/  SHF.L.U32 R57, R56, 0x10, RZ ;  /* 0x0000001038397819 */ /* 0x000fe400000006ff */
[----:B------:R-:W-:Y:S02]  /*0e10*/  @P0 SHF.L.U32 R58, R58, 0x10, RZ ;  /* 0x000000103a3a0819 */ /* 0x000fe400000006ff */
[----:B------:R-:W-:-:S02]  /*0e20*/  SHF.L.U32 R56, R34, 0x10, RZ ;  /* 0x0000001022387819 */ /* 0x000fc400000006ff */
[----:B------:R-:W-:Y:S01]  /*0e30*/  PRMT R34, R34, 0x7632, R34 ;  /* 0x0000763222227816 */ /* 0x000fe20000000022 */
[----:B---3--:R-:W-:Y:S01]  /*0e40*/  @P0 FFMA.FTZ R57, R58, R59, R57 ;  /* 0x0000003b3a390223 */ /* 0x008fe20000010039 */
[----:B------:R-:W-:Y:S01]  /*0e50*/  SHF.L.U32 R59, R35, 0x10, RZ ;  /* 0x00000010233b7819 */ /* 0x000fe200000006ff */
[----:B------:R-:W0:Y:S01]  /*0e60*/  @P0 LDC R58, c[0x0][0x40c] ;  /* 0x00010300ff3a0b82 */ /* 0x000e220000000800 */
[----:B----4-:R-:W-:Y:S01]  /*0e70*/  @P0 FFMA.FTZ R56, R33, R60, R56 ;  /* 0x0000003c21380223 */ /* 0x010fe20000010038 */
[----:B------:R-:W-:Y:S02]  /*0e80*/  SHF.L.U32 R60, R34, 0x10, RZ ;  /* 0x00000010223c7819 */ /* 0x000fe400000006ff */
[----:B------:R-:W-:Y:S02]  /*0e90*/  @P0 PRMT R33, R30, 0x7632, R33 ;  /* 0x000076321e210816 */ /* 0x000fe40000000021 */
[----:B------:R-:W-:Y:S02]  /*0ea0*/  @P0 SHF.L.U32 R34, R31, 0x10, RZ ;  /* 0x000000101f220819 */ /* 0x000fe400000006ff */
[----:B------:R-:W-:Y:S01]  /*0eb0*/  PRMT R35, R35, 0x7632, R35 ;  /* 0x0000763223237816 */ /* 0x000fe20000000023 */
[----:B------:R-:W-:Y:S01]  /*0ec0*/  @P0 IMAD.U32 R33, R33, 0x10000, RZ ;  /* 0x0001000021210824 */ /* 0x000fe200078e00ff */
[----:B------:R-:W-:Y:S01]  /*0ed0*/  F2FP.BF16.F32.PACK_AB R66, RZ, R56 ;  /* 0x00000038ff42723e */ /* 0x000fe200000010ff */
[----:B-1----:R-:W-:Y:S01]  /*0ee0*/  @P0 FFMA.FTZ R59, R34, R62, R59 ;  /* 0x0000003e223b0223 */ /* 0x002fe2000001003b */
[----:B------:R-:W-:Y:S01]  /*0ef0*/  SHF.L.U32 R62, R35, 0x10, RZ ;  /* 0x00000010233e7819 */ /* 0x000fe200000006ff */
[----:B------:R-:W1:Y:S03]  /*0f00*/  @P0 LDC R34, c[0x0][0x40c] ;  /* 0x00010300ff220b82 */ /* 0x000e660000000800 */
[----:B------:R-:W-:Y:S01]  /*0f10*/  F2FP.BF16.F32.PACK_AB R35, RZ, R59 ;  /* 0x0000003bff23723e */ /* 0x000fe200000010ff */
[----:B0-----:R-:W-:Y:S01]  /*0f20*/  @P0 FFMA.FTZ R60, R33, R58, R60 ;  /* 0x0000003a213c0223 */ /* 0x001fe2000001003c */
[----:B------:R-:W-:-:S04]  /*0f30*/  PRMT R33, R32, 0x7632, R33 ;  /* 0x0000763220217816 */ /* 0x000fc80000000021 */
[----:B------:R-:W-:Y:S02]  /*0f40*/  SHF.L.U32 R58, R33, 0x10, RZ ;  /* 0x00000010213a7819 */ /* 0x000fe400000006ff */
[----:B------:R-:W-:Y:S02]  /*0f50*/  @P0 PRMT R33, R28, 0x7632, R33 ;  /* 0x000076321c210816 */ /* 0x000fe40000000021 */
[----:B------:R-:W-:Y:S02]  /*0f60*/  F2FP.BF16.F32.PACK_AB R67, RZ, R60 ;  /* 0x0000003cff43723e */ /* 0x000fe400000010ff */
[----:B------:R-:W-:-:S05]  /*0f70*/  @P0 SHF.L.U32 R33, R33, 0x10, RZ ;  /* 0x0000001021210819 */ /* 0x000fca00000006ff */
[----:B------:R-:W-:Y:S01]  /*0f80*/  @P0 FFMA.FTZ R58, R33, R61, R58 ;  /* 0x0000003d213a0223 */ /* 0x000fe2000001003a */
[----:B------:R-:W-:Y:S01]  /*0f90*/  SHF.L.U32 R61, R32, 0x10, RZ ;  /* 0x00000010203d7819 */ /* 0x000fe200000006ff */
[----:B------:R-:W-:-:S03]  /*0fa0*/  @P0 IMAD.U32 R32, R28, 0x10000, RZ ;  /* 0x000100001c200824 */ /* 0x000fc600078e00ff */
[----:B------:R-:W-:Y:S01]  /*0fb0*/  F2FP.BF16.F32.PACK_AB R65, RZ, R58 ;  /* 0x0000003aff41723e */ /* 0x000fe200000010ff */
[----:B-1----:R-:W-:Y:S01]  /*0fc0*/  @P0 FFMA.FTZ R61, R32, R34, R61 ;  /* 0x00000022203d0223 */ /* 0x002fe2000001003d */
[----:B------:R-:W-:Y:S02]  /*0fd0*/  @P0 PRMT R32, R31, 0x7632, R32 ;  /* 0x000076321f200816 */ /* 0x000fe40000000020 */
[----:B------:R-:W-:Y:S02]  /*0fe0*/  F2FP.BF16.F32.PACK_AB R34, RZ, R57 ;  /* 0x00000039ff22723e */ /* 0x000fe400000010ff */
[----:B------:R-:W-:Y:S02]  /*0ff0*/  @P0 SHF.L.U32 R33, R32, 0x10, RZ ;  /* 0x0000001020210819 */ /* 0x000fe400000006ff */
[----:B------:R-:W-:-:S03]  /*1000*/  F2FP.BF16.F32.PACK_AB R32, RZ, R61 ;  /* 0x0000003dff20723e */ /* 0x000fc600000010ff */
[----:B------:R-:W-:Y:S01]  /*1010*/  @P0 FFMA.FTZ R62, R33, R64, R62 ;  /* 0x00000040213e0223 */ /* 0x000fe2000001003e */
[----:B------:R-:W-:Y:S02]  /*1020*/  F2FP.BF16.F32.PACK_AB R33, RZ, R55 ;  /* 0x00000037ff21723e */ /* 0x000fe400000010ff */
[----:B------:R-:W-:Y:S02]  /*1030*/  PRMT R32, R32, 0x5410, R65 ;  /* 0x0000541020207816 */ /* 0x000fe40000000041 */
[----:B------:R-:W-:Y:S02]  /*1040*/  F2FP.BF16.F32.PACK_AB R64, RZ, R62 ;  /* 0x0000003eff40723e */ /* 0x000fe400000010ff */
[----:B------:R-:W-:Y:S02]  /*1050*/  PRMT R33, R33, 0x5410, R34 ;  /* 0x0000541021217816 */ /* 0x000fe40000000022 */
[----:B------:R-:W-:Y:S02]  /*1060*/  PRMT R34, R66, 0x5410, R67 ;  /* 0x0000541042227816 */ /* 0x000fe40000000043 */
[----:B------:R-:W-:Y:S01]  /*1070*/  PRMT R35, R35, 0x5410, R64 ;  /* 0x0000541023237816 */ /* 0x000fe20000000040 */
[----:B------:R-:W-:Y:S06]  /*1080*/  BRA `(.L_x_4104) ;  /* 0x0000000000bc7947 */ /* 0x000fec0003800000 */
.L_x_4103:
[----:B0-----:R-:W0:Y:S01]  /*1090*/  @P0 LDC R56, c[0x0][0x40c] ;  /* 0x00010300ff380b82 */ /* 0x001e220000000800 */
[----:B-----5:R-:W-:Y:S01]  /*10a0*/  @P0 PRMT R32, R28, 0x7632, R32 ;  /* 0x000076321c200816 */ /* 0x020fe20000000020 */
[----:B------:R-:W-:Y:S01]  /*10b0*/  HFMA2 R57, -RZ, RZ, 0, 0 ;  /* 0x00000000ff397431 */ /* 0x000fe200000001ff */
[----:B------:R-:W-:Y:S02]  /*10c0*/  @P0 PRMT R35, R29, 0x7632, R35 ;  /* 0x000076321d230816 */ /* 0x000fe40000000023 */
[----:B------:R-:W-:Y:S02]  /*10d0*/  CS2R R60, SRZ ;  /* 0x00000000003c7805 */ /* 0x000fe4000001ff00 */
[----:B------:R-:W-:Y:S02]  /*10e0*/  @P0 SHF.L.U32 R34, R32, 0x10, RZ ;  /* 0x0000001020220819 */ /* 0x000fe400000006ff */
[----:B------:R-:W-:Y:S01]  /*10f0*/  MOV R58, RZ ;  /* 0x000000ff003a7202 */ /* 0x000fe20000000f00 */
[----:B------:R-:W2:Y:S01]  /*1100*/  @P0 LDC R59, c[0x0][0x40c] ;  /* 0x00010300ff3b0b82 */ /* 0x000ea20000000800 */
[----:B------:R-:W-:Y:S01]  /*1110*/  @P0 IMAD.U32 R35, R35, 0x10000, RZ ;  /* 0x0001000023230824 */ /* 0x000fe200078e00ff */
[----:B------:R-:W-:-:S04]  /*1120*/  @P0 PRMT R55, R30, 0x7632, R55 ;  /* 0x000076321e370816 */ /* 0x000fc80000000037 */
[----:B------:R-:W-:Y:S02]  /*1130*/  @P0 SHF.L.U32 R55, R55, 0x10, RZ ;  /* 0x0000001037370819 */ /* 0x000fe400000006ff */
[----:B------:R-:W3:Y:S08]  /*1140*/  @P0 LDC R62, c[0x0][0x40c] ;  /* 0x00010300ff3e0b82 */ /* 0x000ef00000000800 */
[----:B------:R-:W4:Y:S01]  /*1150*/  @P0 LDC R33, c[0x0][0x40c] ;  /* 0x00010300ff210b82 */ /* 0x000f220000000800 */
[----:B0-----:R-:W-:Y:S01]  /*1160*/  @P0 FMUL.FTZ R57, R35, R56 ;  /* 0x0000003823390220 */ /* 0x001fe20000410000 */
[----:B------:R-:W-:-:S06]  /*1170*/  MOV R56, RZ ;  /* 0x000000ff00387202 */ /* 0x000fcc0000000f00 */
[----:B------:R-:W0:Y:S01]  /*1180*/  @P0 LDC R32, c[0x0][0x40c] ;  /* 0x00010300ff200b82 */ /* 0x000e220000000800 */
[----:B--2---:R-:W-:Y:S01]  /*1190*/  @P0 FMUL.FTZ R58, R34, R59 ;  /* 0x0000003b223a0220 */ /* 0x004fe20000410000 */
[----:B------:R-:W-:-:S04]  /*11a0*/  @P0 PRMT R34, R31, 0x7632, R34 ;  /* 0x000076321f220816 */ /* 0x000fc80000000022 */
[----:B------:R-:W-:Y:S02]  /*11b0*/  @P0 SHF.L.U32 R34, R34, 0x10, RZ ;  /* 0x0000001022220819 */ /* 0x000fe400000006ff */
[----:B------:R-:W2:Y:S01]  /*11c0*/  @P0 LDC R35, c[0x0][0x40c] ;  /* 0x00010300ff230b82 */ /* 0x000ea20000000800 */
[----:B---3--:R-:W-:Y:S01]  /*11d0*/  @P0 FMUL.FTZ R60, R55, R62 ;  /* 0x0000003e373c0220 */ /* 0x008fe20000410000 */
[----:B------:R-:W-:Y:S01]  /*11e0*/  MOV R62, RZ ;  /* 0x000000ff003e7202 */ /* 0x000fe20000000f00 */
[----:B------:R-:W-:-:S03]  /*11f0*/  HFMA2 R55, -RZ, RZ, 0, 0 ;  /* 0x00000000ff377431 */ /* 0x000fc600000001ff */
[----:B------:R-:W-:Y:S02]  /*1200*/  F2FP.BF16.F32.PACK_AB R67, RZ, R60 ;  /* 0x0000003cff43723e */ /* 0x000fe400000010ff */
[----:B------:R-:W3:Y:S01]  /*1210*/  @P0 LDC R59, c[0x0][0x40c] ;  /* 0x00010300ff3b0b82 */ /* 0x000ee20000000800 */
[----:B----4-:R-:W-:Y:S01]  /*1220*/  @P0 FMUL.FTZ R62, R34, R33 ;  /* 0x00000021223e0220 */ /* 0x010fe20000410000 */
[----:B------:R-:W-:-:S06]  /*1230*/  @P0 SHF.L.U32 R33, R28, 0x10, RZ ;  /* 0x000000101c210819 */ /* 0x000fcc00000006ff */
[----:B------:R-:W4:Y:S01]  /*1240*/  @P0 LDC R65, c[0x0][0x40c] ;  /* 0x00010300ff410b82 */ /* 0x000f220000000800 */
[----:B0-----:R-:W-:Y:S01]  /*1250*/  @P0 FMUL.FTZ R61, R33, R32 ;  /* 0x00000020213d0220 */ /* 0x001fe20000410000 */
[----:B------:R-:W-:Y:S01]  /*1260*/  @P0 IMAD.U32 R32, R29, 0x10000, RZ ;  /* 0x000100001d200824 */ /* 0x000fe200078e00ff */
[----:B------:R-:W-:-:S03]  /*1270*/  F2FP.BF16.F32.PACK_AB R33, RZ, R58 ;  /* 0x0000003aff21723e */ /* 0x000fc600000010ff */
[----:B--2---:R-:W-:Y:S01]  /*1280*/  @P0 FMUL.FTZ R55, R32, R35 ;  /* 0x0000002320370220 */ /* 0x004fe20000410000 */
[----:B------:R-:W-:Y:S02]  /*1290*/  @P0 SHF.L.U32 R32, R30, 0x10, RZ ;  /* 0x000000101e200819 */ /* 0x000fe400000006ff */
[----:B------:R-:W-:Y:S02]  /*12a0*/  F2FP.BF16.F32.PACK_AB R35, RZ, R62 ;  /* 0x0000003eff23723e */ /* 0x000fe400000010ff */
[----:B------:R-:W-:Y:S01]  /*12b0*/  F2FP.BF16.F32.PACK_AB R34, RZ, R55 ;  /* 0x00000037ff22723e */ /* 0x000fe200000010ff */
[----:B---3--:R-:W-:Y:S01]  /*12c0*/  @P0 FMUL.FTZ R56, R32, R59 ;  /* 0x0000003b20380220 */ /* 0x008fe20000410000 */
[----:B------:R-:W-:Y:S01]  /*12d0*/  @P0 SHF.L.U32 R32, R31, 0x10, RZ ;  /* 0x000000101f200819 */ /* 0x000fe200000006ff */
[----:B------:R-:W-:-:S03]  /*12e0*/  HFMA2 R59, -RZ, RZ, 0, 0 ;  /* 0x00000000ff3b7431 */ /* 0x000fc600000001ff */
[----:B------:R-:W-:Y:S01]  /*12f0*/  F2FP.BF16.F32.PACK_AB R66, RZ, R56 ;  /* 0x00000038ff42723e */ /* 0x000fe200000010ff */
[----:B----4-:R-:W-:Y:S01]  /*1300*/  @P0 FMUL.FTZ R59, R32, R65 ;  /* 0x00000041203b0220 */ /* 0x010fe20000410000 */
[----:B------:R-:W-:Y:S02]  /*1310*/  F2FP.BF16.F32.PACK_AB R32, RZ, R61 ;  /* 0x0000003dff20723e */ /* 0x000fe400000010ff */
[----:B------:R-:W-:Y:S02]  /*1320*/  F2FP.BF16.F32.PACK_AB R65, RZ, R57 ;  /* 0x00000039ff41723e */ /* 0x000fe400000010ff */
[----:B------:R-:W-:Y:S02]  /*1330*/  F2FP.BF16.F32.PACK_AB R64, RZ, R59 ;  /* 0x0000003bff40723e */ /* 0x000fe400000010ff */
[----:B------:R-:W-:Y:S02]  /*1340*/  PRMT R32, R32, 0x5410, R33 ;  /* 0x0000541020207816 */ /* 0x000fe40000000021 */
[----:B------:R-:W-:-:S02]  /*1350*/  PRMT R33, R34, 0x5410, R65 ;  /* 0x0000541022217816 */ /* 0x000fc40000000041 */
[----:B------:R-:W-:Y:S02]  /*1360*/  PRMT R34, R66, 0x5410, R67 ;  /* 0x0000541042227816 */ /* 0x000fe40000000043 */
[----:B------:R-:W-:-:S07]  /*1370*/  PRMT R35, R64, 0x5410, R35 ;  /* 0x0000541040237816 */ /* 0x000fce0000000023 */
.L_x_4104:
        /* <DEDUP_REMOVED lines=74> */
.L_x_4120:
[----:B------:R-:W-:Y:S01]  /*1820*/  FMUL.FTZ R32, R63, R63 ;  /* 0x0000003f3f207220 */ /* 0x000fe20000410000 */
[----:B--2---:R-:W-:Y:S01]  /*1830*/  FADD.FTZ R36, R66, R67 ;  /* 0x0000004342247221 */ /* 0x004fe20000010000 */
[----:B------:R-:W2:Y:S01]  /*1840*/  @!P0 LDC.64 R34, c[0x0][0x3c8] ;  /* 0x0000f200ff228b82 */ /* 0x000ea20000000a00 */
[----:B------:R-:W-:Y:S02]  /*1850*/  BSSY.RECONVERGENT B0, `(.L_x_4106) ;  /* 0x0000050000007945 */ /* 0x000fe40003800200 */
[----:B-1----:R-:W-:Y:S01]  /*1860*/  FFMA.FTZ R36, R36, R33, UR5 ;  /* 0x0000000524247e23 */ /* 0x002fe20008010021 */
[----:B------:R-:W-:-:S04]  /*1870*/  FSEL R37, R32, RZ, P1 ;  /* 0x000000ff20257208 */ /* 0x000fc80000800000 */
[----:B------:R-:W1:Y:S01]  /*1880*/  @!P0 LDC.64 R32, c[0x0][0x3c0] ;  /* 0x0000f000ff208b82 */ /* 0x000e620000000a00 */
[----:B------:R-:W-:-:S06]  /*1890*/  FADD.FTZ R37, R36, R37 ;  /* 0x0000002524257221 */ /* 0x000fcc0000010000 */
[----:B------:R-:W3:Y:S01]  /*18a0*/  MUFU.RSQ R37, R37 ;  /* 0x0000002500257308 */ /* 0x000ee20000001400 */
[----:B--2---:R-:W-:-:S04]  /*18b0*/  @!P0 IMAD.WIDE R34, R6, 0x4, R34 ;  /* 0x0000000406228825 */ /* 0x004fc800078e0222 */
[----:B-1----:R-:W-:-:S05]  /*18c0*/  @!P0 IMAD.WIDE R32, R6, 0x4, R32 ;  /* 0x0000000406208825 */ /* 0x002fca00078e0220 */
[----:B------:R1:W-:Y:S04]  /*18d0*/  @!P0 STG.E desc[UR6][R32.64], R63 ;  /* 0x0000003f20008986 */ /* 0x0003e8000c101906 */
[----:B---3--:R1:W-:Y:S01]  /*18e0*/  @!P0 STG.E desc[UR6][R34.64], R37 ;  /* 0x0000002522008986 */ /* 0x0083e2000c101906 */
[----:B------:R-:W-:-:S13]  /*18f0*/  ISETP.GE.AND P0, PT, R38, 0x1, PT ;  /* 0x000000012600780c */ /* 0x000fda0003f06270 */
[----:B-1----:R-:W-:Y:S05]  /*1900*/  @!P0 BRA `(.L_x_4107) ;  /* 0x0000000400108947 */ /* 0x002fea0003800000 */
[----:B------:R-:W-:Y:S02]  /*1910*/  IADD3 R38, PT, PT, R38, -0x1, RZ ;  /* 0xffffffff26267810 */ /* 0x000fe40007ffe0ff */
[----:B------:R-:W-:-:S03]  /*1920*/  FSEL R32, R63, RZ, !P1 ;  /* 0x000000ff3f207208 */ /* 0x000fc60004800000 */
        /* <DEDUP_REMOVED lines=17> */
[----:B------:R-:W-:Y:S01]  /*1a40*/  SHF.R.S32.HI R35, RZ, 0x1f, R39 ;  /* 0x0000001fff237819 */ /* 0x000fe20000011427 */
[----:B------:R-:W0:Y:S01]  /*1a50*/  LDC.64 R32, c[0x0][0x428] ;  /* 0x00010a00ff207b82 */ /* 0x000e220000000a00 */
[C---:B------:R-:W-:Y:S01]  /*1a60*/  FMUL.FTZ R51, R37.reuse, R64 ;  /* 0x0000004025337220 */ /* 0x040fe20000410000 */
[----:B------:R-:W-:Y:S01]  /*1a70*/  FMUL.FTZ R49, R37, R48 ;  /* 0x0000003025317220 */ /* 0x000fe20000410000 */
[----:B------:R-:W-:Y:S01]  /*1a80*/  LEA.HI R35, R35, R39, RZ, 0x3 ;  /* 0x0000002723237211 */ /* 0x000fe200078f18ff */
[C---:B------:R-:W-:Y:S01]  /*1a90*/  FMUL.FTZ R38, R37.reuse, R38 ;  /* 0x0000002625267220 */ /* 0x040fe20000410000 */
[C---:B------:R-:W-:Y:S01]  /*1aa0*/  FMUL.FTZ R39, R37.reuse, R34 ;  /* 0x0000002225277220 */ /* 0x040fe20000410000 */
[----:B------:R-:W-:Y:S01]  /*1ab0*/  FMUL.FTZ R61, R37, R54 ;  /* 0x00000036253d7220 */ /* 0x000fe20000410000 */
[----:B------:R-:W-:Y:S01]  /*1ac0*/  LEA.HI.SX32 R35, R35, R4, 0x1d ;  /* 0x0000000423237211 */ /* 0x000fe200078feaff */
        /* <DEDUP_REMOVED lines=13> */
[----:B------:R-:W-:-:S02]  /*1ba0*/  VIADD R51, R35, 0x20 ;  /* 0x0000002023337836 */ /* 0x000fc40000000000 */
[----:B------:R-:W-:Y:S01]  /*1bb0*/  FFMA.FTZ R38, R38, R0, R27 ;  /* 0x0000000026267223 */ /* 0x000fe2000001001b */
[----:B------:R-:W-:Y:S01]  /*1bc0*/  FFMA.FTZ R57, R50, R10, R21 ;  /* 0x0000000a32397223 */ /* 0x000fe20000010015 */
[----:B0-----:R-:W-:-:S04]  /*1bd0*/  IMAD.WIDE.U32 R48, R35, 0x10, R32 ;  /* 0x0000001023307825 */ /* 0x001fc800078e0020 */
[----:B------:R-:W-:Y:S01]  /*1be0*/  FFMA.FTZ R61, R61, R9, R22 ;  /* 0x000000093d3d7223 */ /* 0x000fe20000010016 */
[----:B------:R-:W-:Y:S01]  /*1bf0*/  FFMA.FTZ R34, R34, R8, R23 ;  /* 0x0000000822227223 */ /* 0x000fe20000010017 */
[----:B------:R-:W-:Y:S01]  /*1c00*/  FFMA.FTZ R53, R53, R11, R18 ;  /* 0x0000000b35357223 */ /* 0x000fe20000010012 */
[----:B------:R-:W-:Y:S01]  /*1c10*/  IMAD.WIDE.U32 R50, R51, 0x10, R32 ;  /* 0x0000001033327825 */ /* 0x000fe200078e0020 */
[----:B------:R-:W-:-:S03]  /*1c20*/  F2FP.BF16.F32.PACK_AB R33, R38, R37 ;  /* 0x000000252621723e */ /* 0x000fc600000010ff */
        /* <DEDUP_REMOVED lines=9> */
[----:B------:R-:W-:Y:S02]  /*1cc0*/  F2FP.BF16.F32.PACK_AB R35, R34, R61 ;  /* 0x0000003d2223723e */ /* 0x000fe400000010ff */
[----:B------:R-:W-:-:S02]  /*1cd0*/  F2FP.BF16.F32.PACK_AB R34, R57, R54 ;  /* 0x000000363922723e */ /* 0x000fc400000010ff */
[----:B------:R-:W-:Y:S02]  /*1ce0*/  F2FP.BF16.F32.PACK_AB R32, R37, R32 ;  /* 0x000000202520723e */ /* 0x000fe400000010ff */
[----:B------:R-:W-:Y:S02]  /*1cf0*/  F2FP.BF16.F32.PACK_AB R39, R62, R39 ;  /* 0x000000273e27723e */ /* 0x000fe400000010ff */
[----:B------:R-:W-:Y:S01]  /*1d00*/  F2FP.BF16.F32.PACK_AB R38, R55, R38 ;  /* 0x000000263726723e */ /* 0x000fe200000010ff */
[----:B------:R1:W-:Y:S01]  /*1d10*/  STG.E.128 desc[UR6][R48.64], R32 ;  /* 0x0000002030007986 */ /* 0x0003e2000c101d06 */
[----:B------:R-:W-:Y:S02]  /*1d20*/  F2FP.BF16.F32.PACK_AB R37, R52, R53 ;  /* 0x000000353425723e */ /* 0x000fe400000010ff */
[----:B------:R-:W-:-:S05]  /*1d30*/  F2FP.BF16.F32.PACK_AB R36, R47, R36 ;  /* 0x000000242f24723e */ /* 0x000fca00000010ff */
[----:B------:R1:W-:Y:S02]  /*1d40*/  STG.E.128 desc[UR6][R50.64], R36 ;  /* 0x0000002432007986 */ /* 0x0003e4000c101d06 */
.L_x_4107:
[----:B------:R-:W-:Y:S05]  /*1d50*/  BSYNC.RECONVERGENT B0 ;  /* 0x0000000000007941 */ /* 0x000fea0003800200 */
.L_x_4106:
[----:B-1----:R-:W1:Y:S02]  /*1d60*/  LDC.64 R32, c[0x0][0x380] ;  /* 0x0000e000ff207b82 */ /* 0x002e640000000a00 */
[----:B-1----:R-:W-:-:S04]  /*1d70*/  LEA R6, R32, R6, 0x2 ;  /* 0x0000000620067211 */ /* 0x002fc800078e10ff */
[----:B------:R-:W-:-:S13]  /*1d80*/  ISETP.GE.AND P0, PT, R6, R33, PT ;  /* 0x000000210600720c */ /* 0x000fda0003f06270 */
[----:B------:R-:W-:Y:S05]  /*1d90*/  @!P0 BRA `(.L_x_4108) ;  /* 0xffffffe400b08947 */ /* 0x000fea000383ffff */
[----:B------:R-:W-:Y:S05]  /*1da0*/  EXIT ;  /* 0x000000000000794d */ /* 0x000fea0003800000 */
.L_x_4105:
        /* <DEDUP_REMOVED lines=8> */
.L_x_4110:
[----:B------:R-:W-:Y:S05]  /*1e30*/  BSYNC B0 ;  /* 0x0000000000007941 */ /* 0x000fea0003800000 */
.L_x_4109:
[----:B------:R-:W-:Y:S02]  /*1e40*/  IMAD.MOV.U32 R33, RZ, RZ, R67 ;  /* 0x000000ffff217224 */ /* 0x000fe400078e0043 */
[----:B------:R-:W-:Y:S01]  /*1e50*/  HFMA2 R36, -RZ, RZ, 0, 1.1920928955078125e-07 ;  /* 0x00000002ff247431 */ /* 0x000fe200000001ff */
[----:B------:R-:W-:Y:S01]  /*1e60*/  MOV R35, 0x1f ;  /* 0x0000001f00237802 */ /* 0x000fe20000000f00 */
[----:B------:R-:W-:Y:S01]  /*1e70*/  FADD.FTZ R37, R32, R33 ;  /* 0x0000002120257221 */ /* 0x000fe20000010000 */
[----:B------:R-:W-:-:S04]  /*1e80*/  MOV R34, 0xffffffff ;  /* 0xffffffff00227802 */ /* 0x000fc80000000f00 */
[----:B------:R-:W-:-:S07]  /*1e90*/  MOV R69, R37 ;  /* 0x0000002500457202 */ /* 0x000fce0000000f00 */
[----:B------:R-:W-:Y:S05]  /*1ea0*/  WARPSYNC.COLLECTIVE R34, `(.L_x_4111) ;  /* 0x0000000022087348 */ /* 0x000fea0003c00000 */
[----:B------:R0:W1:Y:S02]  /*1eb0*/  SHFL.BFLY P2, R67, R69, R36, R35 ;  /* 0x0c00002445437389 */ /* 0x0000640000040023 */
[----:B01----:R-:W-:Y:S05]  /*1ec0*/  ENDCOLLECTIVE ;  /* 0x000000000000791b */ /* 0x003fea0003800000 */
.L_x_4111:
[----:B------:R-:W-:Y:S01]  /*1ed0*/  HFMA2 R36, -RZ, RZ, 0, 2.384185791015625e-07 ;  /* 0x00000004ff247431 */ /* 0x000fe200000001ff */
[----:B------:R-:W-:-:S05]  /*1ee0*/  MOV R64, R67 ;  /* 0x0000004300407202 */ /* 0x000fca0000000f00 */
[----:B------:R-:W-:-:S04]  /*1ef0*/  FADD.FTZ R64, R37, R64 ;  /* 0x0000004025407221 */ /* 0x000fc80000010000 */
[----:B------:R-:W-:-:S07]  /*1f00*/  IMAD.MOV.U32 R69, RZ, RZ, R64 ;  /* 0x000000ffff457224 */ /* 0x000fce00078e0040 */
[----:B------:R-:W-:Y:S05]  /*1f10*/  WARPSYNC.COLLECTIVE R34, `(.L_x_4112) ;  /* 0x0000000022087348 */ /* 0x000fea0003c00000 */
[----:B------:R0:W1:Y:S02]  /*1f20*/  SHFL.BFLY P2, R67, R69, R36, R35 ;  /* 0x0c00002445437389 */ /* 0x0000640000040023 */
[----:B01----:R-:W-:Y:S05]  /*1f30*/  ENDCOLLECTIVE ;  /* 0x000000000000791b */ /* 0x003fea0003800000 */
.L_x_4112:
        /* <DEDUP_REMOVED lines=8> */
.L_x_4113:
[----:B------:R-:W-:Y:S01]  /*1fc0*/  HFMA2 R36, -RZ, RZ, 0, 9.5367431640625e-07 ;  /* 0x00000010ff247431 */ /* 0x000fe200000001ff */
[----:B------:R-:W-:-:S05]  /*1fd0*/  MOV R66, R67 ;  /* 0x0000004300427202 */ /* 0x000fca0000000f00 */
[----:B------:R-:W-:-:S04]  /*1fe0*/  FADD.FTZ R66, R65, R66 ;  /* 0x0000004241427221 */ /* 0x000fc80000010000 */
[----:B------:R-:W-:-:S07]  /*1ff0*/  IMAD.MOV.U32 R69, RZ, RZ, R66 ;  /* 0x000000ffff457224 */ /* 0x000fce00078e0042 */
[----:B------:R-:W-:Y:S05]  /*2000*/  WARPSYNC.COLLECTIVE R34, `(.L_x_4114) ;  /* 0x0000000022087348 */ /* 0x000fea0003c00000 */
[----:B------:R0:W1:Y:S02]  /*2010*/  SHFL.BFLY P2, R67, R69, R36, R35 ;  /* 0x0c00002445437389 */ /* 0x0000640000040023 */
[----:B01----:R-:W-:Y:S05]  /*2020*/  ENDCOLLECTIVE ;  /* 0x000000000000791b */ /* 0x003fea0003800000 */
.L_x_4114:
        /* <DEDUP_REMOVED lines=41> */
.L_x_4115:
[----:B------:R-:W-:Y:S02]  /*22c0*/  HFMA2 R36, -RZ, RZ, 0, 1.1920928955078125e-07 ;  /* 0x00000002ff247431 */ /* 0x000fe400000001ff */
[----:B------:R-:W-:-:S04]  /*22d0*/  IMAD.MOV.U32 R37, RZ, RZ, R67 ;  /* 0x000000ffff257224 */ /* 0x000fc800078e0043 */
[----:B------:R-:W-:-:S05]  /*22e0*/  FADD.FTZ R37, R32, R37 ;  /* 0x0000002520257221 */ /* 0x000fca0000010000 */
[----:B------:R-:W-:-:S07]  /*22f0*/  MOV R69, R37 ;  /* 0x0000002500457202 */ /* 0x000fce0000000f00 */
[----:B------:R-:W-:Y:S05]  /*2300*/  WARPSYNC.COLLECTIVE R34, `(.L_x_4116) ;  /* 0x0000000022087348 */ /* 0x000fea0003c00000 */
[----:B------:R0:W1:Y:S02]  /*2310*/  SHFL.BFLY P2, R67, R69, R36, R35 ;  /* 0x0c00002445437389 */ /* 0x0000640000040023 */
[----:B01----:R-:W-:Y:S05]  /*2320*/  ENDCOLLECTIVE ;  /* 0x000000000000791b */ /* 0x003fea0003800000 */
.L_x_4116:
[----:B------:R-:W-:Y:S01]  /*2330*/  HFMA2 R36, -RZ, RZ, 0, 2.384185791015625e-07 ;  /* 0x00000004ff247431 */ /* 0x000fe200000001ff */
[----:B------:R-:W-:-:S05]  /*2340*/  MOV R64, R67 ;  /* 0x0000004300407202 */ /* 0x000fca0000000f00 */
[----:B------:R-:W-:-:S05]  /*2350*/  FADD.FTZ R64, R37, R64 ;  /* 0x0000004025407221 */ /* 0x000fca0000010000 */
[----:B------:R-:W-:-:S07]  /*2360*/  MOV R69, R64 ;  /* 0x0000004000457202 */ /* 0x000fce0000000f00 */
[----:B------:R-:W-:Y:S05]  /*2370*/  WARPSYNC.COLLECTIVE R34, `(.L_x_4117) ;  /* 0x0000000022087348 */ /* 0x000fea0003c00000 */
[----:B------:R0:W1:Y:S02]  /*2380*/  SHFL.BFLY P2, R67, R69, R36, R35 ;  /* 0x0c00002445437389 */ /* 0x0000640000040023 */
[----:B01----:R-:W-:Y:S05]  /*2390*/  ENDCOLLECTIVE ;  /* 0x000000000000791b */ /* 0x003fea0003800000 */
.L_x_4117:
[----:B------:R-:W-:Y:S02]  /*23a0*/  HFMA2 R36, -RZ, RZ, 0, 4.76837158203125e-07 ;  /* 0x00000008ff247431 */ /* 0x000fe400000001ff */
[----:B------:R-:W-:-:S04]  /*23b0*/  IMAD.MOV.U32 R65, RZ, RZ, R67 ;  /* 0x000000ffff417224 */ /* 0x000fc800078e0043 */
[----:B------:R-:W-:-:S05]  /*23c0*/  FADD.FTZ R65, R64, R65 ;  /* 0x0000004140417221 */ /* 0x000fca0000010000 */
[----:B------:R-:W-:-:S07]  /*23d0*/  MOV R69, R65 ;  /* 0x0000004100457202 */ /* 0x000fce0000000f00 */
[----:B------:R-:W-:Y:S05]  /*23e0*/  WARPSYNC.COLLECTIVE R34, `(.L_x_4118) ;  /* 0x0000000022087348 */ /* 0x000fea0003c00000 */
[----:B------:R0:W1:Y:S02]  /*23f0*/  SHFL.BFLY P2, R67, R69, R36, R35 ;  /* 0x0c00002445437389 */ /* 0x0000640000040023 */
[----:B01----:R-:W-:Y:S05]  /*2400*/  ENDCOLLECTIVE ;  /* 0x000000000000791b */ /* 0x003fea0003800000 */
.L_x_4118:
[----:B------:R-:W-:Y:S01]  /*2410*/  HFMA2 R36, -RZ, RZ, 0, 9.5367431640625e-07 ;  /* 0x00000010ff247431 */ /* 0x000fe200000001ff */
[----:B------:R-:W-:-:S05]  /*2420*/  MOV R66, R67 ;  /* 0x0000004300427202 */ /* 0x000fca0000000f00 */
[----:B------:R-:W-:-:S05]  /*2430*/  FADD.FTZ R66, R65, R66 ;  /* 0x0000004241427221 */ /* 0x000fca0000010000 */
[----:B------:R-:W-:-:S07]  /*2440*/  MOV R69, R66 ;  /* 0x0000004200457202 */ /* 0x000fce0000000f00 */
[----:B------:R-:W-:Y:S05]  /*2450*/  WARPSYNC.COLLECTIVE R34, `(.L_x_4119) ;  /* 0x0000000022087348 */ /* 0x000fea0003c00000 */
[----:B------:R0:W1:Y:S02]  /*2460*/  SHFL.BFLY P2, R67, R69, R36, R35 ;  /* 0x0c00002445437389 */ /* 0x0000640000040023 */
[----:B01----:R-:W-:Y:S05]  /*2470*/  ENDCOLLECTIVE ;  /* 0x000000000000791b */ /* 0x003fea0003800000 */
.L_x_4119:
[----:B------:R-:W-:Y:S05]  /*2480*/  BRA `(.L_x_4120) ;  /* 0xfffffff000e47947 */ /* 0x000fea000383ffff */
.L_x_4121:
        /* <DEDUP_REMOVED lines=15> */
.L_x_20256:


//--------------------- .text._ZN10layer_norm13ln_fwd_kernelINS_13Kernel_traitsIf13__nv_bfloat16S2_S2_fjLj512ELj1ELj4ELj1ELj16ENS_18Kernel_traits_baseILj512EfS2_S2_S2_fjLj128EEEEELb0ELb1ELb0ELb0EEEvNS_9FwdParamsE --------------------------
	.section	.text._ZN10layer_norm13ln_fwd_kernelINS_13Kernel_traitsIf13__nv_bfloat16S2_S2_fjLj512ELj1ELj4ELj1ELj16ENS_18Kernel_traits_baseILj512EfS2_S2_S2_fjLj128EEEEELb0ELb1ELb0ELb0EEEvNS_9FwdParamsE,"ax",@progbits
	.align	128
        .global         _ZN10layer_norm13ln_fwd_kernelINS_13Kernel_traitsIf13__nv_bfloat16S2_S2_fjLj512ELj1ELj4ELj1ELj16ENS_18Kernel_traits_baseILj512EfS2_S2_S2_fjLj128EEEEELb0ELb1ELb0ELb0EEEvNS_9FwdParamsE
        .type           _ZN10layer_norm13ln_fwd_kernelINS_13Kernel_traitsIf13__nv_bfloat16S2_S2_fjLj512ELj1ELj4ELj1ELj16ENS_18Kernel_traits_baseILj512EfS2_S2_S2_fjLj128EEEEELb0ELb1ELb0ELb0EEEvNS_9FwdParamsE,@function
        .size           _ZN10layer_norm13ln_fwd_kernelINS_13Kernel_traitsIf13__nv_bfloat16S2_S2_fjLj512ELj1ELj4ELj1ELj16ENS_18Kernel_traits_baseILj512EfS2_S2_S2_fjLj128EEEEELb0ELb1ELb0ELb0EEEvNS_9FwdParamsE,(.L_x_20257 - _ZN10layer_norm13ln_fwd_kernelINS_13Kernel_traitsIf13__nv_bfloat16S2_S2_fjLj512ELj1ELj4ELj1ELj16ENS_18Kernel_traits_baseILj512EfS2_S2_S2_fjLj128EEEEELb0ELb1ELb0ELb0EEEvNS_9FwdParamsE)
        .other          _ZN10layer_norm13ln_fwd_kernelINS_13Kernel_traitsIf13__nv_bfloat16S2_S2_fjLj512ELj1ELj4ELj1ELj16ENS_18Kernel_traits_baseILj512EfS2_S2_S2_fjLj128EEEEELb0ELb1ELb0ELb0EEEvNS_9FwdParamsE,@"STO_CUDA_ENTRY STV_DEFAULT"
_ZN10layer_norm13ln_fwd_kernelINS_13Kernel_traitsIf13__nv_bfloat16S2_S2_fjLj512ELj1ELj4ELj1ELj16ENS_18Kernel_traits_baseILj512EfS2_S2_S2_fjLj128EEEEELb0ELb1ELb0ELb0EEEvNS_9FwdParamsE:
.text._ZN10layer_norm13ln_fwd_kernelINS_13Kernel_traitsIf13__nv_bfloat16S2_S2_fjLj512ELj1ELj4ELj1ELj16ENS_18Kernel_traits_baseILj512EfS2_S2_S2_fjLj128EEEEELb0ELb1ELb0ELb0EEEvNS_9FwdParamsE:
        /* <DEDUP_REMOVED lines=26> */
[----:B0-----:R-:W-:-:S05]  /*01a0*/  IMAD.WIDE.U32 R4, R2, 0x20, R4 ;  /* 0x0000002002047825 */ /* 0x001fca00078e0004 */
[----:B------:R0:W5:Y:S01]  /*01b0*/  LDG.E.128 R60, desc[UR6][R4.64] ;  /* 0x00000006043c7981 */ /* 0x000162000c1e1d00 */
[----:B-1----:R-:W-:-:S03]  /*01c0*/  IMAD.WIDE.U32 R6, R2, 0x20, R6 ;  /* 0x0000002002067825 */ /* 0x002fc600078e0006 */
[----:B------:R0:W5:Y:S04]  /*01d0*/  LDG.E.128 R56, desc[UR6][R4.64+0x10] ;  /* 0x0000100604387981 */ /* 0x000168000c1e1d00 */
[----:B------:R0:W5:Y:S01]  /*01e0*/  LD.E.128 R52, desc[UR6][R6.64] ;  /* 0x0000000606347980 */ /* 0x000162000c101d00 */
[----:B--2---:R-:W-:-:S03]  /*01f0*/  IMAD.WIDE.U32 R8, R2, 0x20, R8 ;  /* 0x0000002002087825 */ /* 0x004fc600078e0008 */
[----:B------:R0:W5:Y:S04]  /*0200*/  LD.E.128 R48, desc[UR6][R6.64+0x10] ;  /* 0x0000100606307980 */ /* 0x000168000c101d00 */
[----:B------:R0:W5:Y:S04]  /*0210*/  LDG.E.128 R44, desc[UR6][R8.64] ;  /* 0x00000006082c7981 */ /* 0x000168000c1e1d00 */
[----:B------:R0:W5:Y:S01]  /*0220*/  LDG.E.128 R40, desc[UR6][R8.64+0x10] ;  /* 0x0000100608287981 */ /* 0x000162000c1e1d00 */
[----:B------:R-:W-:-:S07]  /*0230*/  LOP3.LUT R11, R2, 0x20, RZ, 0xfc, !PT ;  /* 0x00000020020b7812 */ /* 0x000fce00078efcff */
.L_x_4125:
[----:B------:R-:W-:Y:S05]  /*0240*/  BSYNC.RECONVERGENT B1 ;  /* 0x0000000000017941 */ /* 0x000fea0003800200 */
.L_x_4124:
[----:B------:R-:W-:Y:S05]  /*0250*/  @!P1 BRA `(.L_x_4126) ;  /* 0x0000000000a49947 */ /* 0x000fea0003800000 */
[----:B0-----:R-:W0:Y:S08]  /*0260*/  LDC.64 R4, c[0x0][0x3d0] ;  /* 0x0000f400ff047b82 */ /* 0x001e300000000a00 */
        /* <DEDUP_REMOVED lines=11> */
[----:B------:R-:W-:Y:S05]  /*0320*/  BRA `(.L_x_4126) ;  /* 0x0000000000707947 */ /* 0x000fea0003800000 */
.L_x_4123:
[C---:B------:R-:W-:Y:S02]  /*0330*/  ISETP.GE.U32.AND P0, PT, R3.reuse, 0x20, PT ;  /* 0x000000200300780c */ /* 0x040fe40003f06070 */
[----:B------:R-:W-:Y:S02]  /*0340*/  ISETP.GE.U32.AND P1, PT, R3, 0x40, PT ;  /* 0x000000400300780c */ /* 0x000fe40003f26070 */
[----:B------:R-:W-:-:S09]  /*0350*/  MOV R49, R2 ;  /* 0x0000000200317202 */ /* 0x000fd20000000f00 */
[----:B------:R-:W0:Y:S01]  /*0360*/  @P0 LDC.64 R4, c[0x0][0x3d0] ;  /* 0x0000f400ff040b82 */ /* 0x000e220000000a00 */
[----:B------:R-:W-:-:S07]  /*0370*/  @P0 LOP3.LUT R49, R2, 0x20, RZ, 0xfc, !PT ;  /* 0x0000002002310812 */ /* 0x000fce00078efcff */
[----:B------:R-:W1:Y:S08]  /*0380*/  @P0 LDC.64 R6, c[0x0][0x3e8] ;  /* 0x0000fa00ff060b82 */ /* 0x000e700000000a00 */
[----:B------:R-:W2:Y:S08]  /*0390*/  @P1 LDC.64 R12, c[0x0][0x3d0] ;  /* 0x0000f400ff0c1b82 */ /* 0x000eb00000000a00 */
[----:B------:R-:W3:Y:S01]  /*03a0*/  @P1 LDC.64 R14, c[0x0][0x3e8] ;  /* 0x0000fa00ff0e1b82 */ /* 0x000ee20000000a00 */
[----:B0-----:R-:W-:-:S05]  /*03b0*/  @P0 IMAD.WIDE.U32 R8, R2, 0x20, R4 ;  /* 0x0000002002080825 */ /* 0x001fca00078e0004 */
[----:B------:R4:W5:Y:S01]  /*03c0*/  @P0 LDG.E.128 R60, desc[UR6][R8.64] ;  /* 0x00000006083c0981 */ /* 0x000962000c1e1d00 */
[----:B-1----:R-:W-:-:S03]  /*03d0*/  @P0 IMAD.WIDE.U32 R10, R2, 0x20, R6 ;  /* 0x00000020020a0825 */ /* 0x002fc600078e0006 */
[----:B------:R4:W5:Y:S04]  /*03e0*/  @P0 LDG.E.128 R56, desc[UR6][R8.64+0x10] ;  /* 0x0000100608380981 */ /* 0x000968000c1e1d00 */
[----:B------:R4:W5:Y:S01]  /*03f0*/  @P0 LDG.E.128 R44, desc[UR6][R10.64] ;  /* 0x000000060a2c0981 */ /* 0x000962000c1e1d00 */
[----:B--2---:R-:W-:-:S03]  /*0400*/  @P1 IMAD.WIDE.U32 R4, R49, 0x20, R12 ;  /* 0x0000002031041825 */ /* 0x004fc600078e000c */
[----:B------:R4:W5:Y:S04]  /*0410*/  @P0 LDG.E.128 R40, desc[UR6][R10.64+0x10] ;  /* 0x000010060a280981 */ /* 0x000968000c1e1d00 */
[----:B------:R4:W5:Y:S01]  /*0420*/  @P1 LDG.E.128 R36, desc[UR6][R4.64] ;  /* 0x0000000604241981 */ /* 0x000962000c1e1d00 */
[----:B---3--:R-:W-:-:S03]  /*0430*/  @P1 IMAD.WIDE.U32 R6, R49, 0x20, R14 ;  /* 0x0000002031061825 */ /* 0x008fc600078e000e */
        /* <DEDUP_REMOVED lines=10> */
[----:B----4-:R-:W-:-:S07]  /*04e0*/  @P1 CS2R R28, SRZ ;  /* 0x00000000001c1805 */ /* 0x010fce000001ff00 */
.L_x_4126:
[----:B------:R-:W-:Y:S05]  /*04f0*/  BSYNC.RECONVERGENT B0 ;  /* 0x0000000000007941 */ /* 0x000fea0003800200 */
.L_x_4122:
[----:B------:R-:W1:Y:S02]  /*0500*/  LDCU UR4, c[0x0][0x384] ;  /* 0x00007080ff0477ac */ /* 0x000e640008000800 */
[----:B-1----:R-:W-:-:S13]  /*0510*/  ISETP.GE.AND P0, PT, R0, UR4, PT ;  /* 0x0000000400007c0c */ /* 0x002fda000bf06270 */
[----:B------:R-:W-:Y:S05]  /*0520*/  @P0 EXIT ;  /* 0x000000000000094d */ /* 0x000fea0003800000 */
[----:B------:R-:W1:Y:S01]  /*0530*/  LDCU.64 UR8, c[0x0][0x3e0] ;  /* 0x00007c00ff0877ac */ /* 0x000e620008000a00 */
[----:B------:R-:W2:Y:S01]  /*0540*/  LDCU.U8 UR4, c[0x0][0x410] ;  /* 0x00008200ff0477ac */ /* 0x000ea20008000000 */
[----:B------:R-:W4:Y:S01]  /*0550*/  LDCU UR12, c[0x0][0x388] ;  /* 0x00007100ff0c77ac */ /* 0x000f220008000800 */
[----:B------:R-:W0:Y:S01]  /*0560*/  LDCU UR5, c[0x0][0x448] ;  /* 0x00008900ff0577ac */ /* 0x000e220008000800 */
[----:B------:R-:W0:Y:S01]  /*0570*/  LDCU.64 UR10, c[0x0][0x3a0] ;  /* 0x00007400ff0a77ac */ /* 0x000e220008000a00 */
[----:B-1----:R-:W-:-:S04]  /*0580*/  ISETP.NE.U32.AND P0, PT, RZ, UR8, PT ;  /* 0x00000008ff007c0c */ /* 0x002fc8000bf05070 */
[----:B------:R-:W-:Y:S02]  /*0590*/  ISETP.NE.AND.EX P0, PT, RZ, UR9, PT, P0 ;  /* 0x00000009ff007c0c */ /* 0x000fe4000bf05300 */
[----:B0-2-4-:R-:W-:-:S13]  /*05a0*/  ISETP.NE.AND P4, PT, RZ, UR4, PT ;  /* 0x00000004ff007c0c */ /* 0x015fda000bf85270 */
.L_x_4140:
        /* <DEDUP_REMOVED lines=13> */
[----:B---3--:R-:W0:Y:S02]  /*0680*/  LDC.64 R4, c[0x0][0x390] ;  /* 0x0000e400ff047b82 */ /* 0x008e240000000a00 */
        /* <DEDUP_REMOVED lines=11> */
[----:B------:R-:W-:Y:S02]  /*0740*/  SHF.L.U32 R64, R6, 0x10, RZ ;  /* 0x0000001006407819 */ /* 0x000fe400000006ff */
[----:B------:R-:W-:Y:S01]  /*0750*/  PRMT R9, R5, 0x7632, R9 ;  /* 0x0000763205097816 */ /* 0x000fe20000000009 */
[-C--:B------:R-:W-:Y:S01]  /*0760*/  FMUL.FTZ R5, R4, R77.reuse ;  /* 0x0000004d04057220 */ /* 0x080fe20000410000 */
[----:B------:R-:W-:Y:S01]  /*0770*/  PRMT R65, R6, 0x7632, R65 ;  /* 0x0000763206417816 */ /* 0x000fe20000000041 */
[-C--:B------:R-:W-:Y:S01]  /*0780*/  FMUL.FTZ R11, R10, R77.reuse ;  /* 0x0000004d0a0b7220 */ /* 0x080fe20000410000 */
[----:B------:R-:W-:Y:S01]  /*0790*/  FMUL.FTZ R67, R64, R77 ;  /* 0x0000004d40437220 */ /* 0x000fe20000410000 */
[----:B------:R-:W-:-:S02]  /*07a0*/  SHF.L.U32 R64, R7, 0x10, RZ ;  /* 0x0000001007407819 */ /* 0x000fc400000006ff */
[----:B------:R-:W-:Y:S02]  /*07b0*/  PRMT R66, R7, 0x7632, R66 ;  /* 0x0000763207427816 */ /* 0x000fe40000000042 */
[----:B------:R-:W-:Y:S01]  /*07c0*/  SHF.L.U32 R78, R65, 0x10, RZ ;  /* 0x00000010414e7819 */ /* 0x000fe200000006ff */
[-C--:B------:R-:W-:Y:S01]  /*07d0*/  FMUL.FTZ R7, R64, R77.reuse ;  /* 0x0000004d40077220 */ /* 0x080fe20000410000 */
[----:B------:R-:W-:Y:S02]  /*07e0*/  SHF.L.U32 R64, R9, 0x10, RZ ;  /* 0x0000001009407819 */ /* 0x000fe400000006ff */
[----:B------:R-:W-:Y:S01]  /*07f0*/  SHF.L.U32 R80, R66, 0x10, RZ ;  /* 0x0000001042507819 */ /* 0x000fe200000006ff */
[-C--:B------:R-:W-:Y:S02]  /*0800*/  FMUL.FTZ R78, R78, R77.reuse ;  /* 0x0000004d4e4e7220 */ /* 0x080fe40000410000 */
[-C--:B------:R-:W-:Y:S02]  /*0810*/  FMUL.FTZ R66, R64, R77.reuse ;  /* 0x0000004d40427220 */ /* 0x080fe40000410000 */
[----:B------:R-:W-:Y:S01]  /*0820*/  FMUL.FTZ R80, R80, R77 ;  /* 0x0000004d50507220 */ /* 0x000fe20000410000 */
[----:B--2---:R-:W-:-:S02]  /*0830*/  SHF.L.U32 R4, R12, 0x10, RZ ;  /* 0x000000100c047819 */ /* 0x004fc400000006ff */
[----:B------:R-:W-:Y:S02]  /*0840*/  SHF.L.U32 R6, R13, 0x10, RZ ;  /* 0x000000100d067819 */ /* 0x000fe400000006ff */
[C---:B------:R-:W-:Y:S01]  /*0850*/  SHF.L.U32 R10, R14.reuse, 0x10, RZ ;  /* 0x000000100e0a7819 */ /* 0x040fe200000006ff */
[----:B------:R-:W-:Y:S01]  /*0860*/  FFMA.FTZ R4, R5, R44, R4 ;  /* 0x0000002c05047223 */ /* 0x000fe20000010004 */
[----:B------:R-:W-:Y:S01]  /*0870*/  PRMT R64, R15, 0x7632, R64 ;  /* 0x000076320f407816 */ /* 0x000fe20000000040 */
[----:B------:R-:W-:Y:S01]  /*0880*/  FFMA.FTZ R5, R11, R46, R6 ;  /* 0x0000002e0b057223 */ /* 0x000fe20000010006 */
[----:B------:R-:W-:Y:S01]  /*0890*/  PRMT R11, R14, 0x7632, R11 ;  /* 0x000076320e0b7816 */ /* 0x000fe2000000000b */
[----:B------:R-:W-:Y:S01]  /*08a0*/  FFMA.FTZ R6, R67, R40, R10 ;  /* 0x0000002843067223 */ /* 0x000fe2000001000a */
[----:B------:R-:W-:Y:S02]  /*08b0*/  SHF.L.U32 R10, R15, 0x10, RZ ;  /* 0x000000100f0a7819 */ /* 0x000fe400000006ff */
[----:B------:R-:W-:-:S02]  /*08c0*/  PRMT R9, R13, 0x7632, R9 ;  /* 0x000076320d097816 */ /* 0x000fc40000000009 */
[----:B------:R-:W-:Y:S01]  /*08d0*/  SHF.L.U32 R67, R11, 0x10, RZ ;  /* 0x000000100b437819 */ /* 0x000fe200000006ff */
[----:B------:R-:W-:Y:S01]  /*08e0*/  FFMA.FTZ R7, R7, R42, R10 ;  /* 0x0000002a07077223 */ /* 0x000fe2000001000a */
[----:B------:R-:W-:Y:S02]  /*08f0*/  SHF.L.U32 R10, R8, 0x10, RZ ;  /* 0x00000010080a7819 */ /* 0x000fe400000006ff */
[----:B------:R-:W-:Y:S02]  /*0900*/  PRMT R8, R12, 0x7632, R8 ;  /* 0x000076320c087816 */ /* 0x000fe40000000008 */
[----:B------:R-:W-:Y:S01]  /*0910*/  SHF.L.U32 R79, R64, 0x10, RZ ;  /* 0x00000010404f7819 */ /* 0x000fe200000006ff */
[----:B------:R-:W-:Y:S01]  /*0920*/  FMUL.FTZ R64, R10, R77 ;  /* 0x0000004d0a407220 */ /* 0x000fe20000410000 */
[----:B------:R-:W-:Y:S01]  /*0930*/  SHF.L.U32 R65, R9, 0x10, RZ ;  /* 0x0000001009417819 */ /* 0x000fe200000006ff */
[----:B------:R-:W-:Y:S01]  /*0940*/  FFMA.FTZ R9, R78, R41, R67 ;  /* 0x000000294e097223 */ /* 0x000fe20000010043 */
[----:B------:R-:W-:Y:S01]  /*0950*/  SHF.L.U32 R11, R8, 0x10, RZ ;  /* 0x00000010080b7819 */ /* 0x000fe200000006ff */
[----:B------:R-:W-:-:S02]  /*0960*/  FFMA.FTZ R8, R80, R43, R79 ;  /* 0x0000002b50087223 */ /* 0x000fc4000001004f */
[----:B------:R-:W-:Y:S01]  /*0970*/  FFMA.FTZ R10, R66, R47, R65 ;  /* 0x0000002f420a7223 */ /* 0x000fe20000010041 */
[----:B------:R-:W-:Y:S01]  /*0980*/  F2FP.BF16.F32.PACK_AB R66, R9, R6 ;  /* 0x000000060942723e */ /* 0x000fe200000010ff */
[----:B------:R-:W-:Y:S01]  /*0990*/  FFMA.FTZ R11, R64, R45, R11 ;  /* 0x0000002d400b7223 */ /* 0x000fe2000001000b */
[----:B------:R-:W-:Y:S02]  /*09a0*/  F2FP.BF16.F32.PACK_AB R67, R8, R7 ;  /* 0x000000070843723e */ /* 0x000fe400000010ff */
[----:B------:R-:W-:Y:S02]  /*09b0*/  F2FP.BF16.F32.PACK_AB R65, R10, R5 ;  /* 0x000000050a41723e */ /* 0x000fe400000010ff */
[----:B------:R-:W-:Y:S01]  /*09c0*/  F2FP.BF16.F32.PACK_AB R64, R11, R4 ;  /* 0x000000040b40723e */ /* 0x000fe200000010ff */
[----:B------:R-:W-:Y:S06]  /*09d0*/  BRA `(.L_x_4130) ;  /* 0x0000000000807947 */ /* 0x000fec0003800000 */
.L_x_4129:
[----:B-----5:R-:W-:Y:S02]  /*09e0*/  PRMT R11, R6, 0x7632, R11 ;  /* 0x00007632060b7816 */ /* 0x020fe4000000000b */
[----:B------:R-:W-:Y:S02]  /*09f0*/  SHF.L.U32 R78, R7, 0x10, RZ ;  /* 0x00000010074e7819 */ /* 0x000fe400000006ff */
[C---:B------:R-:W-:Y:S02]  /*0a00*/  PRMT R8, R4.reuse, 0x7632, R8 ;  /* 0x0000763204087816 */ /* 0x040fe40000000008 */
[----:B------:R-:W-:Y:S02]  /*0a10*/  PRMT R9, R5, 0x7632, R9 ;  /* 0x0000763205097816 */ /* 0x000fe40000000009 */
        /* <DEDUP_REMOVED lines=13> */
[-C--:B------:R-:W-:Y:S01]  /*0af0*/  FMUL.FTZ R66, R66, R77.reuse ;  /* 0x0000004d42427220 */ /* 0x080fe20000410000 */
[-C--:B------:R-:W-:Y:S01]  /*0b00*/  FMUL.FTZ R10, R6, R77.reuse ;  /* 0x0000004d060a7220 */ /* 0x080fe20000410000 */
[----:B------:R-:W-:Y:S01]  /*0b10*/  FMUL.FTZ R4, R5, R44 ;  /* 0x0000002c05047220 */ /* 0x000fe20000410000 */
[----:B------:R-:W-:Y:S01]  /*0b20*/  FMUL.FTZ R78, R78, R77 ;  /* 0x0000004d4e4e7220 */ /* 0x000fe20000410000 */
[----:B------:R-:W-:Y:S01]  /*0b30*/  FMUL.FTZ R5, R7, R46 ;  /* 0x0000002e07057220 */ /* 0x000fe20000410000 */
[----:B------:R-:W-:Y:S01]  /*0b40*/  FMUL.FTZ R6, R9, R40 ;  /* 0x0000002809067220 */ /* 0x000fe20000410000 */
        /* <DEDUP_REMOVED lines=9> */
.L_x_4130:
[----:B------:R-:W0:Y:S01]  /*0be0*/  LDC.64 R78, c[0x0][0x3a8] ;  /* 0x0000ea00ff4e7b82 */ /* 0x000e220000000a00 */
[C---:B------:R-:W-:Y:S01]  /*0bf0*/  IADD3 R81, PT, PT, R68.reuse, 0x20, RZ ;  /* 0x0000002044517810 */ /* 0x040fe20007ffe0ff */
[----:B0-----:R-:W-:-:S05]  /*0c00*/  IMAD.WIDE.U32 R78, R68, 0x10, R78 ;  /* 0x00000010444e7825 */ /* 0x001fca00078e004e */
[----:B------:R0:W-:Y:S02]  /*0c10*/  STG.E.128 desc[UR6][R78.64], R64 ;  /* 0x000000404e007986 */ /* 0x0001e4000c101d06 */
.L_x_4128:
[----:B------:R-:W-:Y:S05]  /*0c20*/  BSYNC.RECONVERGENT B0 ;  /* 0x0000000000007941 */ /* 0x000fea0003800200 */
.L_x_4127:
        /* <DEDUP_REMOVED lines=12> */
[----:B-----5:R-:W-:Y:S02]  /*0cf0*/  PRMT R72, R64, 0x7632, R72 ;  /* 0x0000763240487816 */ /* 0x020fe40000000048 */
[----:B------:R-:W-:Y:S02]  /*0d00*/  SHF.L.U32 R76, R66, 0x10, RZ ;  /* 0x00000010424c7819 */ /* 0x000fe400000006ff */
[----:B------:R-:W-:Y:S02]  /*0d10*/  SHF.L.U32 R64, R64, 0x10, RZ ;  /* 0x0000001040407819 */ /* 0x000fe400000006ff */
[C---:B0-----:R-:W-:Y:S01]  /*0d20*/  SHF.L.U32 R70, R65.reuse, 0x10, RZ ;  /* 0x0000001041467819 */ /* 0x041fe200000006ff */
[-C--:B------:R-:W-:Y:S01]  /*0d30*/  FMUL.FTZ R71, R76, R77.reuse ;  /* 0x0000004d4c477220 */ /* 0x080fe20000410000 */
[----:B------:R-:W-:Y:S01]  /*0d40*/  PRMT R73, R65, 0x7632, R73 ;  /* 0x0000763241497816 */ /* 0x000fe20000000049 */
[-C--:B------:R-:W-:Y:S01]  /*0d50*/  FMUL.FTZ R69, R64, R77.reuse ;  /* 0x0000004d40457220 */ /* 0x080fe20000410000 */
[----:B------:R-:W-:Y:S01]  /*0d60*/  SHF.L.U32 R78, R14, 0x10, RZ ;  /* 0x000000100e4e7819 */ /* 0x000fe200000006ff */
[----:B------:R-:W-:Y:S01]  /*0d70*/  FMUL.FTZ R65, R70, R77 ;  /* 0x0000004d46417220 */ /* 0x000fe20000410000 */
[----:B------:R-:W-:-:S02]  /*0d80*/  PRMT R75, R66, 0x7632, R75 ;  /* 0x00007632424b7816 */ /* 0x000fc4000000004b */
[----:B------:R-:W-:Y:S01]  /*0d90*/  SHF.L.U32 R74, R13, 0x10, RZ ;  /* 0x000000100d4a7819 */ /* 0x000fe200000006ff */
[----:B------:R-:W-:Y:S01]  /*0da0*/  FFMA.FTZ R71, R71, R16, R78 ;  /* 0x0000001047477223 */ /* 0x000fe2000001004e */
[----:B------:R-:W-:Y:S02]  /*0db0*/  SHF.L.U32 R66, R12, 0x10, RZ ;  /* 0x000000100c427819 */ /* 0x000fe400000006ff */
[----:B------:R-:W-:Y:S01]  /*0dc0*/  PRMT R79, R67, 0x7632, R79 ;  /* 0x00007632434f7816 */ /* 0x000fe2000000004f */
[----:B------:R-:W-:Y:S01]  /*0dd0*/  FFMA.FTZ R70, R65, R22, R74 ;  /* 0x0000001641467223 */ /* 0x000fe2000001004a */
[----:B------:R-:W-:Y:S01]  /*0de0*/  SHF.L.U32 R76, R67, 0x10, RZ ;  /* 0x00000010434c7819 */ /* 0x000fe200000006ff */
[----:B------:R-:W-:Y:S01]  /*0df0*/  FFMA.FTZ R69, R69, R20, R66 ;  /* 0x0000001445457223 */ /* 0x000fe20000010042 */
[----:B------:R-:W-:Y:S02]  /*0e00*/  SHF.L.U32 R72, R72, 0x10, RZ ;  /* 0x0000001048487819 */ /* 0x000fe400000006ff */
[----:B------:R-:W-:Y:S01]  /*0e10*/  SHF.L.U32 R64, R73, 0x10, RZ ;  /* 0x0000001049407819 */ /* 0x000fe200000006ff */
[-C--:B------:R-:W-:Y:S01]  /*0e20*/  FMUL.FTZ R73, R76, R77.reuse ;  /* 0x0000004d4c497220 */ /* 0x080fe20000410000 */
[----:B------:R-:W-:Y:S01]  /*0e30*/  SHF.L.U32 R78, R79, 0x10, RZ ;  /* 0x000000104f4e7819 */ /* 0x000fe200000006ff */
[-C--:B------:R-:W-:Y:S01]  /*0e40*/  FMUL.FTZ R76, R72, R77.reuse ;  /* 0x0000004d484c7220 */ /* 0x080fe20000410000 */
[----:B------:R-:W-:Y:S01]  /*0e50*/  SHF.L.U32 R74, R75, 0x10, RZ ;  /* 0x000000104b4a7819 */ /* 0x000fe200000006ff */
[-C--:B------:R-:W-:Y:S01]  /*0e60*/  FMUL.FTZ R66, R64, R77.reuse ;  /* 0x0000004d40427220 */ /* 0x080fe20000410000 */
[----:B------:R-:W-:Y:S01]  /*0e70*/  PRMT R65, R13, 0x7632, R65 ;  /* 0x000076320d417816 */ /* 0x000fe20000000041 */
[-C--:B------:R-:W-:Y:S01]  /*0e80*/  FMUL.FTZ R80, R78, R77.reuse ;  /* 0x0000004d4e507220 */ /* 0x080fe20000410000 */
[----:B------:R-:W-:Y:S01]  /*0e90*/  PRMT R64, R12, 0x7632, R64 ;  /* 0x000076320c407816 */ /* 0x000fe20000000040 */
[----:B------:R-:W-:Y:S01]  /*0ea0*/  FMUL.FTZ R74, R74, R77 ;  /* 0x0000004d4a4a7220 */ /* 0x000fe20000410000 */
[----:B------:R-:W-:-:S02]  /*0eb0*/  PRMT R72, R15, 0x7632, R72 ;  /* 0x000076320f487816 */ /* 0x000fc40000000048 */
[----:B------:R-:W-:Y:S02]  /*0ec0*/  PRMT R67, R14, 0x7632, R67 ;  /* 0x000076320e437816 */ /* 0x000fe40000000043 */
[----:B------:R-:W-:Y:S02]  /*0ed0*/  SHF.L.U32 R78, R15, 0x10, RZ ;  /* 0x000000100f4e7819 */ /* 0x000fe400000006ff */
[----:B------:R-:W-:Y:S02]  /*0ee0*/  SHF.L.U32 R75, R65, 0x10, RZ ;  /* 0x00000010414b7819 */ /* 0x000fe400000006ff */
[----:B------:R-:W-:Y:S01]  /*0ef0*/  SHF.L.U32 R77, R72, 0x10, RZ ;  /* 0x00000010484d7819 */ /* 0x000fe200000006ff */
[----:B------:R-:W-:Y:S01]  /*0f00*/  FFMA.FTZ R72, R73, R18, R78 ;  /* 0x0000001249487223 */ /* 0x000fe2000001004e */
[----:B------:R-:W-:Y:S01]  /*0f10*/  SHF.L.U32 R67, R67, 0x10, RZ ;  /* 0x0000001043437819 */ /* 0x000fe200000006ff */
[----:B------:R-:W-:Y:S01]  /*0f20*/  FFMA.FTZ R75, R66, R23, R75 ;  /* 0x00000017424b7223 */ /* 0x000fe2000001004b */
[----:B------:R-:W-:Y:S01]  /*0f30*/  SHF.L.U32 R65, R64, 0x10, RZ ;  /* 0x0000001040417819 */ /* 0x000fe200000006ff */
[----:B------:R-:W-:-:S02]  /*0f40*/  FFMA.FTZ R73, R80, R19, R77 ;  /* 0x0000001350497223 */ /* 0x000fc4000001004d */
[----:B------:R-:W-:Y:S02]  /*0f50*/  FFMA.FTZ R74, R74, R17, R67 ;  /* 0x000000114a4a7223 */ /* 0x000fe40000010043 */
[----:B------:R-:W-:Y:S01]  /*0f60*/  FFMA.FTZ R76, R76, R21, R65 ;  /* 0x000000154c4c7223 */ /* 0x000fe20000010041 */
[----:B------:R-:W-:Y:S02]  /*0f70*/  F2FP.BF16.F32.PACK_AB R67, R73, R72 ;  /* 0x000000484943723e */ /* 0x000fe400000010ff */
[----:B------:R-:W-:Y:S02]  /*0f80*/  F2FP.BF16.F32.PACK_AB R66, R74, R71 ;  /* 0x000000474a42723e */ /* 0x000fe400000010ff */
[----:B------:R-:W-:Y:S02]  /*0f90*/  F2FP.BF16.F32.PACK_AB R65, R75, R70 ;  /* 0x000000464b41723e */ /* 0x000fe400000010ff */
[----:B------:R-:W-:Y:S01]  /*0fa0*/  F2FP.BF16.F32.PACK_AB R64, R76, R69 ;  /* 0x000000454c40723e */ /* 0x000fe200000010ff */
[----:B------:R-:W-:Y:S06]  /*0fb0*/  BRA `(.L_x_4134) ;  /* 0x0000000000807947 */ /* 0x000fec0003800000 */
.L_x_4133:
[C---:B-----5:R-:W-:Y:S02]  /*0fc0*/  PRMT R69, R64.reuse, 0x7632, R69 ;  /* 0x0000763240457816 */ /* 0x060fe40000000045 */
[----:B------:R-:W-:Y:S02]  /*0fd0*/  SHF.L.U32 R64, R64, 0x10, RZ ;  /* 0x0000001040407819 */ /* 0x000fe400000006ff */
[C---:B------:R-:W-:Y:S02]  /*0fe0*/  SHF.L.U32 R72, R65.reuse, 0x10, RZ ;  /* 0x0000001041487819 */ /* 0x040fe400000006ff */
[----:B0-----:R-:W-:Y:S01]  /*0ff0*/  PRMT R70, R65, 0x7632, R70 ;  /* 0x0000763241467816 */ /* 0x001fe20000000046 */
[----:B------:R-:W-:Y:S01]  /*1000*/  FMUL.FTZ R65, R64, R77 ;  /* 0x0000004d40417220 */ /* 0x000fe20000410000 */
[----:B------:R-:W-:Y:S02]  /*1010*/  PRMT R71, R66, 0x7632, R71 ;  /* 0x0000763242477816 */ /* 0x000fe40000000047 */
[----:B------:R-:W-:-:S02]  /*1020*/  PRMT R74, R67, 0x7632, R74 ;  /* 0x00007632434a7816 */ /* 0x000fc4000000004a */
        /* <DEDUP_REMOVED lines=11> */
[----:B------:R-:W-:Y:S01]  /*10e0*/  FMUL.FTZ R71, R73, R16 ;  /* 0x0000001049477220 */ /* 0x000fe20000410000 */
        /* <DEDUP_REMOVED lines=13> */
.L_x_4134:
[----:B------:R-:W0:Y:S02]  /*11c0*/  LDC.64 R78, c[0x0][0x3a8] ;  /* 0x0000ea00ff4e7b82 */ /* 0x000e240000000a00 */
[----:B0-----:R-:W-:-:S05]  /*11d0*/  IMAD.WIDE.U32 R78, R81, 0x10, R78 ;  /* 0x00000010514e7825 */ /* 0x001fca00078e004e */
[----:B------:R1:W-:Y:S02]  /*11e0*/  STG.E.128 desc[UR6][R78.64], R64 ;  /* 0x000000404e007986 */ /* 0x0003e4000c101d06 */
.L_x_4132:
[----:B------:R-:W-:Y:S05]  /*11f0*/  BSYNC.RECONVERGENT B0 ;  /* 0x0000000000007941 */ /* 0x000fea0003800200 */
.L_x_4131:
        /* <DEDUP_REMOVED lines=75> */
.L_x_4152:
        /* <DEDUP_REMOVED lines=15> */
[----:B0-----:R-:W0:Y:S01]  /*17a0*/  LDC.64 R78, c[0x0][0x428] ;  /* 0x00010a00ff4e7b82 */ /* 0x001e220000000a00 */
[--C-:B------:R-:W-:Y:S01]  /*17b0*/  FADD.FTZ R64, R4, -R80.reuse ;  /* 0x8000005004407221 */ /* 0x100fe20000010000 */
[--C-:B------:R-:W-:Y:S01]  /*17c0*/  FADD.FTZ R66, R11, -R80.reuse ;  /* 0x800000500b427221 */ /* 0x100fe20000010000 */
[--C-:B------:R-:W-:Y:S01]  /*17d0*/  FADD.FTZ R82, R5, -R80.reuse ;  /* 0x8000005005527221 */ /* 0x100fe20000010000 */
[--C-:B------:R-:W-:Y:S01]  /*17e0*/  FADD.FTZ R84, R10, -R80.reuse ;  /* 0x800000500a547221 */ /* 0x100fe20000010000 */
[--C-:B------:R-:W-:Y:S01]  /*17f0*/  FADD.FTZ R86, R6, -R80.reuse ;  /* 0x8000005006567221 */ /* 0x100fe20000010000 */
[----:B------:R-:W-:Y:S01]  /*1800*/  FMUL.FTZ R65, R77, R64 ;  /* 0x000000404d417220 */ /* 0x000fe20000410000 */
[--C-:B------:R-:W-:Y:S01]  /*1810*/  FADD.FTZ R88, R9, -R80.reuse ;  /* 0x8000005009587221 */ /* 0x100fe20000010000 */
[--C-:B------:R-:W-:Y:S01]  /*1820*/  FADD.FTZ R90, R7, -R80.reuse ;  /* 0x80000050075a7221 */ /* 0x100fe20000010000 */
[----:B------:R-:W-:Y:S01]  /*1830*/  FADD.FTZ R64, R8, -R80 ;  /* 0x8000005008407221 */ /* 0x000fe20000010000 */
[C---:B------:R-:W-:Y:S01]  /*1840*/  FMUL.FTZ R66, R77.reuse, R66 ;  /* 0x000000424d427220 */ /* 0x040fe20000410000 */
[C---:B------:R-:W-:Y:S01]  /*1850*/  FMUL.FTZ R67, R77.reuse, R82 ;  /* 0x000000524d437220 */ /* 0x040fe20000410000 */
[C---:B------:R-:W-:Y:S01]  /*1860*/  FMUL.FTZ R84, R77.reuse, R84 ;  /* 0x000000544d547220 */ /* 0x040fe20000410000 */
[C---:B------:R-:W-:Y:S01]  /*1870*/  FMUL.FTZ R81, R77.reuse, R86 ;  /* 0x000000564d517220 */ /* 0x040fe20000410000 */
[C---:B------:R-:W-:Y:S01]  /*1880*/  FMUL.FTZ R88, R77.reuse, R88 ;  /* 0x000000584d587220 */ /* 0x040fe20000410000 */
[C---:B------:R-:W-:Y:S01]  /*1890*/  FMUL.FTZ R83, R77.reuse, R90 ;  /* 0x0000005a4d537220 */ /* 0x040fe20000410000 */
[----:B------:R-:W-:Y:S01]  /*18a0*/  FMUL.FTZ R82, R77, R64 ;  /* 0x000000404d527220 */ /* 0x000fe20000410000 */
[----:B-----5:R-:W-:Y:S01]  /*18b0*/  FFMA.FTZ R64, R65, R60, R52 ;  /* 0x0000003c41407223 */ /* 0x020fe20000010034 */
[----:B------:R-:W-:Y:S01]  /*18c0*/  FFMA.FTZ R65, R66, R61, R53 ;  /* 0x0000003d42417223 */ /* 0x000fe20000010035 */
[----:B------:R-:W-:Y:S01]  /*18d0*/  FFMA.FTZ R67, R67, R62, R54 ;  /* 0x0000003e43437223 */ /* 0x000fe20000010036 */
[----:B------:R-:W-:Y:S01]  /*18e0*/  FFMA.FTZ R84, R84, R63, R55 ;  /* 0x0000003f54547223 */ /* 0x000fe20000010037 */
[----:B------:R-:W-:Y:S01]  /*18f0*/  FFMA.FTZ R66, R81, R56, R48 ;  /* 0x0000003851427223 */ /* 0x000fe20000010030 */
[----:B------:R-:W-:Y:S01]  /*1900*/  FFMA.FTZ R81, R88, R57, R49 ;  /* 0x0000003958517223 */ /* 0x000fe20000010031 */
[----:B------:R-:W-:Y:S01]  /*1910*/  FFMA.FTZ R83, R83, R58, R50 ;  /* 0x0000003a53537223 */ /* 0x000fe20000010032 */
[----:B------:R-:W-:Y:S01]  /*1920*/  FFMA.FTZ R82, R82, R59, R51 ;  /* 0x0000003b52527223 */ /* 0x000fe20000010033 */
[----:B------:R-:W-:Y:S01]  /*1930*/  F2FP.BF16.F32.PACK_AB R64, R65, R64 ;  /* 0x000000404140723e */ /* 0x000fe200000010ff */
[----:B0-----:R-:W-:Y:S01]  /*1940*/  IMAD.WIDE.U32 R78, R68, 0x10, R78 ;  /* 0x00000010444e7825 */ /* 0x001fe200078e004e */
[----:B------:R-:W-:-:S02]  /*1950*/  F2FP.BF16.F32.PACK_AB R65, R84, R67 ;  /* 0x000000435441723e */ /* 0x000fc400000010ff */
[----:B------:R-:W-:Y:S02]  /*1960*/  F2FP.BF16.F32.PACK_AB R66, R81, R66 ;  /* 0x000000425142723e */ /* 0x000fe400000010ff */
[----:B------:R-:W-:Y:S02]  /*1970*/  F2FP.BF16.F32.PACK_AB R67, R82, R83 ;  /* 0x000000535243723e */ /* 0x000fe400000010ff */
[----:B------:R-:W-:-:S03]  /*1980*/  IADD3 R68, PT, PT, R68, 0x20, RZ ;  /* 0x0000002044447810 */ /* 0x000fc60007ffe0ff */
[----:B------:R1:W-:Y:S04]  /*1990*/  STG.E.128 desc[UR6][R78.64], R64 ;  /* 0x000000404e007986 */ /* 0x0003e8000c101d06 */
.L_x_4137:
[----:B------:R-:W-:Y:S05]  /*19a0*/  BSYNC.RECONVERGENT B0 ;  /* 0x0000000000007941 */ /* 0x000fea0003800200 */
.L_x_4136:
[----:B------:R-:W-:Y:S04]  /*19b0*/  BSSY.RECONVERGENT B0, `(.L_x_4138) ;  /* 0x0000021000007945 */ /* 0x000fe80003800200 */
[----:B------:R-:W-:Y:S05]  /*19c0*/  @!P2 BRA `(.L_x_4139) ;  /* 0x00000000007ca947 */ /* 0x000fea0003800000 */
[----:B01----:R-:W0:Y:S01]  /*19d0*/  LDC.64 R78, c[0x0][0x428] ;  /* 0x00010a00ff4e7b82 */ /* 0x003e220000000a00 */
[--C-:B------:R-:W-:Y:S01]  /*19e0*/  FADD.FTZ R64, R69, -R80.reuse ;  /* 0x8000005045407221 */ /* 0x100fe20000010000 */
        /* <DEDUP_REMOVED lines=27> */
[----:B------:R-:W-:-:S05]  /*1ba0*/  F2FP.BF16.F32.PACK_AB R64, R64, R77 ;  /* 0x0000004d4040723e */ /* 0x000fca00000010ff */
[----:B------:R2:W-:Y:S02]  /*1bb0*/  STG.E.128 desc[UR6][R78.64], R64 ;  /* 0x000000404e007986 */ /* 0x0005e4000c101d06 */
.L_x_4139:
[----:B------:R-:W-:Y:S05]  /*1bc0*/  BSYNC.RECONVERGENT B0 ;  /* 0x0000000000007941 */ /* 0x000fea0003800200 */
.L_x_4138:
[----:B012---:R-:W0:Y:S02]  /*1bd0*/  LDC.64 R64, c[0x0][0x380] ;  /* 0x0000e000ff407b82 */ /* 0x007e240000000a00 */
[----:B0-----:R-:W-:-:S04]  /*1be0*/  LEA R0, R64, R0, 0x2 ;  /* 0x0000000040007211 */ /* 0x001fc800078e10ff */
[----:B------:R-:W-:-:S13]  /*1bf0*/  ISETP.GE.AND P1, PT, R0, R65, PT ;  /* 0x000000410000720c */ /* 0x000fda0003f26270 */
[----:B------:R-:W-:Y:S05]  /*1c00*/  @!P1 BRA `(.L_x_4140) ;  /* 0xffffffe800689947 */ /* 0x000fea000383ffff */
[----:B------:R-:W-:Y:S05]  /*1c10*/  EXIT ;  /* 0x000000000000794d */ /* 0x000fea0003800000 */
.L_x_4135:
[----:B------:R-:W-:Y:S01]  /*1c20*/  HFMA2 R82, -RZ, RZ, 0, 5.9604644775390625e-08 ;  /* 0x00000001ff527431 */ /* 0x000fe200000001ff */
[----:B------:R-:W-:Y:S01]  /*1c30*/  BSSY B0, `(.L_x_4141) ;  /* 0x0000007000007945 */ /* 0x000fe20003800000 */
[----:B------:R-:W-:Y:S02]  /*1c40*/  MOV R83, R64 ;  /* 0x0000004000537202 */ /* 0x000fe40000000f00 */
[----:B------:R-:W-:Y:S02]  /*1c50*/  MOV R85, 0x1f ;  /* 0x0000001f00557802 */ /* 0x000fe40000000f00 */
[----:B------:R-:W-:-:S07]  /*1c60*/  MOV R80, 0xffffffff ;  /* 0xffffffff00507802 */ /* 0x000fce0000000f00 */
[----:B---3-5:R-:W-:Y:S05]  /*1c70*/  WARPSYNC.COLLECTIVE R80, `(.L_x_4142) ;  /* 0x0000000050087348 */ /* 0x028fea0003c00000 */
[----:B------:R0:W1:Y:S02]  /*1c80*/  SHFL.BFLY P6, R81, R83, R82, R85 ;  /* 0x0c00005253517389 */ /* 0x00006400000c0055 */
[----:B01-3-5:R-:W-:Y:S05]  /*1c90*/  ENDCOLLECTIVE ;  /* 0x000000000000791b */ /* 0x02bfea0003800000 */
.L_x_4142:
[----:B------:R-:W-:Y:S05]  /*1ca0*/  BSYNC B0 ;  /* 0x0000000000007941 */ /* 0x000fea0003800000 */
.L_x_4141:
        /* <DEDUP_REMOVED lines=10> */
.L_x_4143:
[----:B------:R-:W-:Y:S01]  /*1d50*/  HFMA2 R82, -RZ, RZ, 0, 2.384185791015625e-07 ;  /* 0x00000004ff527431 */ /* 0x000fe200000001ff */
[----:B------:R-:W-:-:S05]  /*1d60*/  MOV R66, R81 ;  /* 0x0000005100427202 */ /* 0x000fca0000000f00 */
[----:B------:R-:W-:-:S05]  /*1d70*/  FADD.FTZ R66, R65, R66 ;  /* 0x0000004241427221 */ /* 0x000fca0000010000 */
[----:B------:R-:W-:-:S07]  /*1d80*/  MOV R83, R66 ;  /* 0x0000004200537202 */ /* 0x000fce0000000f00 */
[----:B------:R-:W-:Y:S05]  /*1d90*/  WARPSYNC.COLLECTIVE R80, `(.L_x_4144) ;  /* 0x0000000050087348 */ /* 0x000fea0003c00000 */
[----:B------:R0:W1:Y:S02]  /*1da0*/  SHFL.BFLY P6, R81, R83, R82, R85 ;  /* 0x0c00005253517389 */ /* 0x00006400000c0055 */
[----:B01----:R-:W-:Y:S05]  /*1db0*/  ENDCOLLECTIVE ;  /* 0x000000000000791b */ /* 0x003fea0003800000 */
.L_x_4144:
[----:B------:R-:W-:Y:S01]  /*1dc0*/  HFMA2 R82, -RZ, RZ, 0, 4.76837158203125e-07 ;  /* 0x00000008ff527431 */ /* 0x000fe200000001ff */
[----:B------:R-:W-:-:S05]  /*1dd0*/  MOV R67, R81 ;  /* 0x0000005100437202 */ /* 0x000fca0000000f00 */
[----:B------:R-:W-:-:S05]  /*1de0*/  FADD.FTZ R67, R66, R67 ;  /* 0x0000004342437221 */ /* 0x000fca0000010000 */
[----:B------:R-:W-:-:S07]  /*1df0*/  MOV R83, R67 ;  /* 0x0000004300537202 */ /* 0x000fce0000000f00 */
[----:B------:R-:W-:Y:S05]  /*1e00*/  WARPSYNC.COLLECTIVE R80, `(.L_x_4145) ;  /* 0x0000000050087348 */ /* 0x000fea0003c00000 */
[----:B------:R0:W1:Y:S02]  /*1e10*/  SHFL.BFLY P6, R81, R83, R82, R85 ;  /* 0x0c00005253517389 */ /* 0x00006400000c0055 */
[----:B01----:R-:W-:Y:S05]  /*1e20*/  ENDCOLLECTIVE ;  /* 0x000000000000791b */ /* 0x003fea0003800000 */
.L_x_4145:
[----:B------:R-:W-:Y:S01]  /*1e30*/  HFMA2 R82, -RZ, RZ, 0, 9.5367431640625e-07 ;  /* 0x00000010ff527431 */ /* 0x000fe200000001ff */
[----:B------:R-:W-:-:S05]  /*1e40*/  MOV R78, R81 ;  /* 0x00000051004e7202 */ /* 0x000fca0000000f00 */
[----:B------:R-:W-:-:S05]  /*1e50*/  FADD.FTZ R78, R67, R78 ;  /* 0x0000004e434e7221 */ /* 0x000fca0000010000 */
[----:B------:R-:W-:-:S07]  /*1e60*/  MOV R83, R78 ;  /* 0x0000004e00537202 */ /* 0x000fce0000000f00 */
[----:B------:R-:W-:Y:S05]  /*1e70*/  WARPSYNC.COLLECTIVE R80, `(.L_x_4146) ;  /* 0x0000000050087348 */ /* 0x000fea0003c00000 */
[----:B------:R0:W1:Y:S02]  /*1e80*/  SHFL.BFLY P6, R81, R83, R82, R85 ;  /* 0x0c00005253517389 */ /* 0x00006400000c0055 */
[----:B01----:R-:W-:Y:S05]  /*1e90*/  ENDCOLLECTIVE ;  /* 0x000000000000791b */ /* 0x003fea0003800000 */
.L_x_4146:
        /* <DEDUP_REMOVED lines=41> */
.L_x_4147:
[----:B------:R-:W-:Y:S01]  /*2130*/  HFMA2 R82, -RZ, RZ, 0, 1.1920928955078125e-07 ;  /* 0x00000002ff527431 */ /* 0x000fe200000001ff */
[----:B------:R-:W-:-:S05]  /*2140*/  MOV R65, R81 ;  /* 0x0000005100417202 */ /* 0x000fca0000000f00 */
[----:B------:R-:W-:-:S05]  /*2150*/  FADD.FTZ R65, R64, R65 ;  /* 0x0000004140417221 */ /* 0x000fca0000010000 */
[----:B------:R-:W-:-:S07]  /*2160*/  MOV R83, R65 ;  /* 0x0000004100537202 */ /* 0x000fce0000000f00 */
[----:B------:R-:W-:Y:S05]  /*2170*/  WARPSYNC.COLLECTIVE R80, `(.L_x_4148) ;  /* 0x0000000050087348 */ /* 0x000fea0003c00000 */
[----:B------:R0:W1:Y:S02]  /*2180*/  SHFL.BFLY P6, R81, R83, R82, R85 ;  /* 0x0c00005253517389 */ /* 0x00006400000c0055 */
[----:B01----:R-:W-:Y:S05]  /*2190*/  ENDCOLLECTIVE ;  /* 0x000000000000791b */ /* 0x003fea0003800000 */
.L_x_4148:
[----:B------:R-:W-:Y:S01]  /*21a0*/  HFMA2 R82, -RZ, RZ, 0, 2.384185791015625e-07 ;  /* 0x00000004ff527431 */ /* 0x000fe200000001ff */
[----:B------:R-:W-:-:S05]  /*21b0*/  MOV R66, R81 ;  /* 0x0000005100427202 */ /* 0x000fca0000000f00 */
[----:B------:R-:W-:-:S05]  /*21c0*/  FADD.FTZ R66, R65, R66 ;  /* 0x0000004241427221 */ /* 0x000fca0000010000 */
[----:B------:R-:W-:-:S07]  /*21d0*/  MOV R83, R66 ;  /* 0x0000004200537202 */ /* 0x000fce0000000f00 */
[----:B------:R-:W-:Y:S05]  /*21e0*/  WARPSYNC.COLLECTIVE R80, `(.L_x_4149) ;  /* 0x0000000050087348 */ /* 0x000fea0003c00000 */
[----:B------:R0:W1:Y:S02]  /*21f0*/  SHFL.BFLY P6, R81, R83, R82, R85 ;  /* 0x0c00005253517389 */ /* 0x00006400000c0055 */
[----:B01----:R-:W-:Y:S05]  /*2200*/  ENDCOLLECTIVE ;  /* 0x000000000000791b */ /* 0x003fea0003800000 */
.L_x_4149:
[----:B------:R-:W-:Y:S01]  /*2210*/  HFMA2 R82, -RZ, RZ, 0, 4.76837158203125e-07 ;  /* 0x00000008ff527431 */ /* 0x000fe200000001ff */
[----:B------:R-:W-:-:S05]  /*2220*/  MOV R67, R81 ;  /* 0x0000005100437202 */ /* 0x000fca0000000f00 */
[----:B------:R-:W-:-:S05]  /*2230*/  FADD.FTZ R67, R66, R67 ;  /* 0x0000004342437221 */ /* 0x000fca0000010000 */
[----:B------:R-:W-:-:S07]  /*2240*/  MOV R83, R67 ;  /* 0x0000004300537202 */ /* 0x000fce0000000f00 */
[----:B------:R-:W-:Y:S05]  /*2250*/  WARPSYNC.COLLECTIVE R80, `(.L_x_4150) ;  /* 0x0000000050087348 */ /* 0x000fea0003c00000 */
[----:B------:R0:W1:Y:S02]  /*2260*/  SHFL.BFLY P6, R81, R83, R82, R85 ;  /* 0x0c00005253517389 */ /* 0x00006400000c0055 */
[----:B01----:R-:W-:Y:S05]  /*2270*/  ENDCOLLECTIVE ;  /* 0x000000000000791b */ /* 0x003fea0003800000 */
.L_x_4150:
[----:B------:R-:W-:Y:S01]  /*2280*/  HFMA2 R82, -RZ, RZ, 0, 9.5367431640625e-07 ;  /* 0x00000010ff527431 */ /* 0x000fe200000001ff */
[----:B------:R-:W-:-:S05]  /*2290*/  MOV R78, R81 ;  /* 0x00000051004e7202 */ /* 0x000fca0000000f00 */
[----:B------:R-:W-:-:S05]  /*22a0*/  FADD.FTZ R78, R67, R78 ;  /* 0x0000004e434e7221 */ /* 0x000fca0000010000 */
[----:B------:R-:W-:-:S07]  /*22b0*/  MOV R83, R78 ;  /* 0x0000004e00537202 */ /* 0x000fce0000000f00 */
[----:B------:R-:W-:Y:S05]  /*22c0*/  WARPSYNC.COLLECTIVE R80, `(.L_x_4151) ;  /* 0x0000000050087348 */ /* 0x000fea0003c00000 */
[----:B------:R0:W1:Y:S02]  /*22d0*/  SHFL.BFLY P6, R81, R83, R82, R85 ;  /* 0x0c00005253517389 */ /* 0x00006400000c0055 */
[----:B01----:R-:W-:Y:S05]  /*22e0*/  ENDCOLLECTIVE ;  /* 0x000000000000791b */ /* 0x003fea0003800000 */
.L_x_4151:
[----:B------:R-:W-:Y:S05]  /*22f0*/  BRA `(.L_x_4152) ;  /* 0xfffffff000ec7947 */ /* 0x000fea000383ffff */
.L_x_4153:
        /* <DEDUP_REMOVED lines=16> */
.L_x_20257:


//--------------------- .text._ZN10layer_norm13ln_fwd_kernelINS_13Kernel_traitsIf13__nv_bfloat16S2_S2_fjLj512ELj1ELj4ELj1ELj16ENS_18Kernel_traits_baseILj512EfS2_S2_S2_fjLj128EEEEELb0ELb1ELb0ELb1EEEvNS_9FwdParamsE --------------------------
	.section	.text._ZN10layer_norm13ln_fwd_kernelINS_13Kernel_traitsIf13__nv_bfloat16S2_S2_fjLj512ELj1ELj4ELj1ELj16ENS_18Kernel_traits_baseILj512EfS2_S2_S2_fjLj128EEEEELb0ELb1ELb0ELb1EEEvNS_9FwdParamsE,"ax",@progbits
	.align	128
        .global         _ZN10layer_norm13ln_fwd_kernelINS_13Kernel_traitsIf13__nv_bfloat16S2_S2_fjLj512ELj1ELj4ELj1ELj16ENS_18Kernel_traits_baseILj512EfS2_S2_S2_fjLj128EEEEELb0ELb1ELb0ELb1EEEvNS_9FwdParamsE
        .type           _ZN10layer_norm13ln_fwd_kernelINS_13Kernel_traitsIf13__nv_bfloat16S2_S2_fjLj512ELj1ELj4ELj1ELj16ENS_18Kernel_traits_baseILj512EfS2_S2_S2_fjLj128EEEEELb0ELb1ELb0ELb1EEEvNS_9FwdParamsE,@function
        .size           _ZN10layer_norm13ln_fwd_kernelINS_13Kernel_traitsIf13__nv_bfloat16S2_S2_fjLj512ELj1ELj4ELj1ELj16ENS_18Kernel_traits_baseILj512EfS2_S2_S2_fjLj128EEEEELb0ELb1ELb0ELb1EEEvNS_9FwdParamsE,(.L_x_20258 - _ZN10layer_norm13ln_fwd_kernelINS_13Kernel_traitsIf13__nv_bfloat16S2_S2_fjLj512ELj1ELj4ELj1ELj16ENS_18Kernel_traits_baseILj512EfS2_S2_S2_fjLj128EEEEELb0ELb1ELb0ELb1EEEvNS_9FwdParamsE)
        .other          _ZN10layer_norm13ln_fwd_kernelINS_13Kernel_traitsIf13__nv_bfloat16S2_S2_fjLj512ELj1ELj4ELj1ELj16ENS_18Kernel_traits_baseILj512EfS2_S2_S2_fjLj128EEEEELb0ELb1ELb0ELb1EEEvNS_9FwdParamsE,@"STO_CUDA_ENTRY STV_DEFAULT"
_ZN10layer_norm13ln_fwd_kernelINS_13Kernel_traitsIf13__nv_bfloat16S2_S2_fjLj512ELj1ELj4ELj1ELj16ENS_18Kernel_traits_baseILj512EfS2_S2_S2_fjLj128EEEEELb0ELb1ELb0ELb1EEEvNS_9FwdParamsE:
.text._ZN10layer_norm13ln_fwd_kernelINS_13Kernel_traitsIf13__nv_bfloat16S2_S2_fjLj512ELj1ELj4ELj1ELj16ENS_18Kernel_traits_baseILj512EfS2_S2_S2_fjLj128EEEEELb0ELb1ELb0ELb1EEEvNS_9FwdParamsE:
[----:B------:R-:W-:Y:S01]  /*0000*/  LDC R1, c[0x0][0x37c] ;  /* 0x0000df00ff017b82 */ /* 0x000fe20000000800 */
[----:B------:R-:W0:Y:S07]  /*0010*/  S2R R60, SR_TID.X ;  /* 0x00000000003c7919 */ /* 0x000e2e0000002100 */
[----:B------:R-:W1:Y:S01]  /*0020*/  LDC.64 R4, c[0x0][0x3e8] ;  /* 0x0000fa00ff047b82 */ /* 0x000e620000000a00 */
[----:B------:R-:W2:Y:S01]  /*0030*/  LDCU.64 UR6, c[0x0][0x358] ;  /* 0x00006b00ff0677ac */ /* 0x000ea20008000a00 */
[----:B------:R-:W3:Y:S06]  /*0040*/  LDCU.64 UR4, c[0x0][0x438] ;  /* 0x00008700ff0477ac */ /* 0x000eec0008000a00 */
[----:B------:R-:W4:Y:S01]  /*0050*/  LDC.64 R2, c[0x0][0x3d0] ;  /* 0x0000f400ff027b82 */ /* 0x000f220000000a00 */
[----:B0-----:R-:W-:-:S05]  /*0060*/  LOP3.LUT R8, R60, 0x1f, RZ, 0xc0, !PT ;  /* 0x0000001f3c087812 */ /* 0x001fca00078ec0ff */
[----:B-1----:R-:W-:-:S04]  /*0070*/  IMAD.WIDE.U32 R4, R8, 0x20, R4 ;  /* 0x0000002008047825 */ /* 0x002fc800078e0004 */
[----:B----4-:R-:W-:Y:S01]  /*0080*/  IMAD.WIDE.U32 R2, R8, 0x20, R2 ;  /* 0x0000002008027825 */ /* 0x010fe200078e0002 */
[----:B--2---:R-:W2:Y:S04]  /*0090*/  LDG.E.128 R12, desc[UR6][R4.64] ;  /* 0x00000006040c7981 */ /* 0x004ea8000c1e1d00 */
[----:B------:R-:W4:Y:S04]  /*00a0*/  LDG.E.128 R52, desc[UR6][R2.64+0x10] ;  /* 0x0000100602347981 */ /* 0x000f28000c1e1d00 */
[----:B------:R-:W4:Y:S04]  /*00b0*/  LDG.E.128 R56, desc[UR6][R2.64] ;  /* 0x0000000602387981 */ /* 0x000f28000c1e1d00 */
[----:B------:R-:W4:Y:S01]  /*00c0*/  LDG.E.128 R44, desc[UR6][R2.64+0x400] ;  /* 0x00040006022c7981 */ /* 0x000f22000c1e1d00 */
[----:B---3--:R-:W-:-:S03]  /*00d0*/  ISETP.NE.U32.AND P0, PT, RZ, UR4, PT ;  /* 0x00000004ff007c0c */ /* 0x008fc6000bf05070 */
[----:B------:R-:W5:Y:S01]  /*00e0*/  LDG.E.128 R40, desc[UR6][R4.64+0x10] ;  /* 0x0000100604287981 */ /* 0x000f62000c1e1d00 */
[----:B------:R-:W-:Y:S01]  /*00f0*/  ISETP.NE.AND.EX P0, PT, RZ, UR5, PT, P0 ;  /* 0x00000005ff007c0c */ /* 0x000fe2000bf05300 */
[----:B------:R-:W0:Y:S01]  /*0100*/  S2UR UR4, SR_CTAID.X ;  /* 0x00000000000479c3 */ /* 0x000e220000002500 */
[----:B------:R-:W1:Y:S01]  /*0110*/  LDCU UR5, c[0x0][0x384] ;  /* 0x00007080ff0577ac */ /* 0x000e620008000800 */
[----:B------:R-:W5:Y:S04]  /*0120*/  LDG.E.128 R48, desc[UR6][R2.64+0x410] ;  /* 0x0004100602307981 */ /* 0x000f68000c1e1d00 */
[----:B------:R-:W5:Y:S04]  /*0130*/  LDG.E.128 R36, desc[UR6][R4.64+0x400] ;  /* 0x0004000604247981 */ /* 0x000f68000c1e1d00 */
[----:B------:R-:W5:Y:S02]  /*0140*/  LDG.E.128 R32, desc[UR6][R4.64+0x410] ;  /* 0x0004100604207981 */ /* 0x000f64000c1e1d00 */
[----:B------:R-:W3:Y:S01]  /*0150*/  @P0 LDC.64 R10, c[0x0][0x438] ;  /* 0x00010e00ff0a0b82 */ /* 0x000ee20000000a00 */
[----:B0-----:R-:W-:Y:S01]  /*0160*/  USHF.L.U32 UR4, UR4, 0x2, URZ ;  /* 0x0000000204047899 */ /* 0x001fe200080006ff */
[----:B---3--:R-:W-:-:S05]  /*0170*/  @P0 IMAD.WIDE.U32 R10, R8, 0x20, R10 ;  /* 0x00000020080a0825 */ /* 0x008fca00078e000a */
[----:B------:R-:W5:Y:S04]  /*0180*/  @P0 LDG.E.128 R28, desc[UR6][R10.64] ;  /* 0x000000060a1c0981 */ /* 0x000f68000c1e1d00 */
[----:B------:R-:W5:Y:S04]  /*0190*/  @P0 LDG.E.128 R24, desc[UR6][R10.64+0x10] ;  /* 0x000010060a180981 */ /* 0x000f68000c1e1d00 */
[----:B------:R-:W5:Y:S04]  /*01a0*/  @P0 LDG.E.128 R20, desc[UR6][R10.64+0x400] ;  /* 0x000400060a140981 */ /* 0x000f68000c1e1d00 */
[----:B------:R2:W5:Y:S02]  /*01b0*/  @P0 LDG.E.128 R16, desc[UR6][R10.64+0x410] ;  /* 0x000410060a100981 */ /* 0x000564000c1e1d00 */
[----:B--2---:R-:W-:-:S02]  /*01c0*/  @P0 MOV R10, R13 ;  /* 0x0000000d000a0202 */ /* 0x004fc40000000f00 */
[----:B------:R-:W-:Y:S02]  /*01d0*/  @!P0 MOV R10, R13 ;  /* 0x0000000d000a8202 */ /* 0x000fe40000000f00 */
[----:B------:R-:W-:-:S04]  /*01e0*/  SHF.R.U32.HI R13, RZ, 0x5, R60 ;  /* 0x00000005ff0d7819 */ /* 0x000fc8000001163c */
[----:B------:R-:W-:-:S04]  /*01f0*/  LOP3.LUT R13, R13, UR4, RZ, 0xfc, !PT ;  /* 0x000000040d0d7c12 */ /* 0x000fc8000f8efcff */
[----:B-1----:R-:W-:Y:S02]  /*0200*/  ISETP.GE.AND P1, PT, R13, UR5, PT ;  /* 0x000000050d007c0c */ /* 0x002fe4000bf26270 */
[-C--:B------:R-:W-:Y:S02]  /*0210*/  @P0 MOV R11, R12.reuse ;  /* 0x0000000c000b0202 */ /* 0x080fe40000000f00 */
[----:B------:R-:W-:Y:S02]  /*0220*/  @!P0 MOV R11, R12 ;  /* 0x0000000c000b8202 */ /* 0x000fe40000000f00 */
[----:B----4-:R-:W-:Y:S02]  /*0230*/  @P0 MOV R5, R52 ;  /* 0x0000003400050202 */ /* 0x010fe40000000f00 */
[----:B------:R-:W-:Y:S02]  /*0240*/  @P0 MOV R2, R53 ;  /* 0x0000003500020202 */ /* 0x000fe40000000f00 */
[----:B------:R-:W-:-:S02]  /*0250*/  @P0 MOV R0, R55 ;  /* 0x0000003700000202 */ /* 0x000fc40000000f00 */
[----:B------:R-:W-:Y:S02]  /*0260*/  @P0 MOV R12, R14 ;  /* 0x0000000e000c0202 */ /* 0x000fe40000000f00 */
[----:B------:R-:W-:Y:S02]  /*0270*/  @!P0 MOV R5, R52 ;  /* 0x0000003400058202 */ /* 0x000fe40000000f00 */
[----:B------:R-:W-:Y:S02]  /*0280*/  @!P0 MOV R2, R53 ;  /* 0x0000003500028202 */ /* 0x000fe40000000f00 */
[----:B------:R-:W-:Y:S02]  /*0290*/  @!P0 MOV R0, R55 ;  /* 0x0000003700008202 */ /* 0x000fe40000000f00 */
[----:B------:R-:W-:Y:S02]  /*02a0*/  @!P0 MOV R12, R14 ;  /* 0x0000000e000c8202 */ /* 0x000fe40000000f00 */
[----:B------:R-:W-:-:S02]  /*02b0*/  @P0 MOV R9, R56 ;  /* 0x0000003800090202 */ /* 0x000fc40000000f00 */
[----:B------:R-:W-:Y:S02]  /*02c0*/  @P0 MOV R6, R57 ;  /* 0x0000003900060202 */ /* 0x000fe40000000f00 */
[----:B------:R-:W-:Y:S02]  /*02d0*/  @P0 MOV R7, R58 ;  /* 0x0000003a00070202 */ /* 0x000fe40000000f00 */
[----:B------:R-:W-:Y:S02]  /*02e0*/  @P0 MOV R4, R59 ;  /* 0x0000003b00040202 */ /* 0x000fe40000000f00 */
[----:B------:R-:W-:Y:S02]  /*02f0*/  @P0 MOV R3, R54 ;  /* 0x0000003600030202 */ /* 0x000fe40000000f00 */
        /* <DEDUP_REMOVED lines=9> */
[----:B------:R-:W-:Y:S02]  /*0390*/  @!P0 MOV R53, R44 ;  /* 0x0000002c00358202 */ /* 0x000fe40000000f00 */
[----:B------:R-:W-:Y:S02]  /*03a0*/  @!P0 MOV R52, R45 ;  /* 0x0000002d00348202 */ /* 0x000fe40000000f00 */
[----:B------:R-:W-:Y:S02]  /*03b0*/  @!P0 MOV R55, R46 ;  /* 0x0000002e00378202 */ /* 0x000fe40000000f00 */
[----:B------:R-:W-:Y:S01]  /*03c0*/  @!P0 MOV R14, R47 ;  /* 0x0000002f000e8202 */ /* 0x000fe20000000f00 */
[----:B------:R-:W-:Y:S06]  /*03d0*/  @P1 EXIT ;  /* 0x000000000000194d */ /* 0x000fec0003800000 */
[----:B------:R-:W0:Y:S01]  /*03e0*/  LDCU.64 UR4, c[0x0][0x3e0] ;  /* 0x00007c00ff0477ac */ /* 0x000e220008000a00 */
[----:B-----5:R-:W-:Y:S02]  /*03f0*/  @P0 MOV R54, R36 ;  /* 0x0000002400360202 */ /* 0x020fe40000000f00 */
[----:B------:R-:W-:Y:S02]  /*0400*/  @!P0 CS2R R30, SRZ ;  /* 0x00000000001e8805 */ /* 0x000fe4000001ff00 */
[----:B------:R-:W-:Y:S02]  /*0410*/  @P0 MOV R59, R37 ;  /* 0x00000025003b0202 */ /* 0x000fe40000000f00 */
[----:B------:R-:W-:Y:S02]  /*0420*/  @!P0 CS2R R28, SRZ ;  /* 0x00000000001c8805 */ /* 0x000fe4000001ff00 */
[----:B------:R-:W-:Y:S02]  /*0430*/  @P0 MOV R58, R38 ;  /* 0x00000026003a0202 */ /* 0x000fe40000000f00 */
[----:B------:R-:W-:-:S02]  /*0440*/  @!P0 CS2R R26, SRZ ;  /* 0x00000000001a8805 */ /* 0x000fc4000001ff00 */
[----:B------:R-:W-:Y:S02]  /*0450*/  @P0 MOV R57, R39 ;  /* 0x0000002700390202 */ /* 0x000fe40000000f00 */
        /* <DEDUP_REMOVED lines=9> */
[----:B------:R-:W-:Y:S01]  /*04f0*/  @!P0 MOV R54, R36 ;  /* 0x0000002400368202 */ /* 0x000fe20000000f00 */
[----:B0-----:R-:W-:Y:S01]  /*0500*/  UISETP.NE.U32.AND UP0, UPT, UR4, URZ, UPT ;  /* 0x000000ff0400728c */ /* 0x001fe2000bf05070 */
[----:B------:R-:W-:Y:S01]  /*0510*/  @!P0 MOV R59, R37 ;  /* 0x00000025003b8202 */ /* 0x000fe20000000f00 */
[----:B------:R-:W0:Y:S01]  /*0520*/  LDCU.U8 UR4, c[0x0][0x410] ;  /* 0x00008200ff0477ac */ /* 0x000e220008000000 */
[----:B------:R-:W-:-:S02]  /*0530*/  @!P0 MOV R58, R38 ;  /* 0x00000026003a8202 */ /* 0x000fc40000000f00 */
[----:B------:R-:W-:Y:S01]  /*0540*/  @!P0 MOV R57, R39 ;  /* 0x0000002700398202 */ /* 0x000fe20000000f00 */
[----:B------:R-:W-:Y:S01]  /*0550*/  UISETP.NE.AND.EX UP0, UPT, UR5, URZ, UPT, UP0 ;  /* 0x000000ff0500728c */ /* 0x000fe2000bf05300 */
[----:B------:R-:W-:Y:S02]  /*0560*/  @!P0 MOV R56, R32 ;  /* 0x0000002000388202 */ /* 0x000fe40000000f00 */
[----:B------:R-:W-:Y:S02]  /*0570*/  @!P0 MOV R64, R33 ;  /* 0x0000002100408202 */ /* 0x000fe40000000f00 */
[----:B------:R-:W-:Y:S02]  /*0580*/  @!P0 MOV R63, R34 ;  /* 0x00000022003f8202 */ /* 0x000fe40000000f00 */
[----:B------:R-:W-:Y:S02]  /*0590*/  @!P0 MOV R62, R35 ;  /* 0x00000023003e8202 */ /* 0x000fe40000000f00 */
[----:B------:R-:W-:Y:S05]  /*05a0*/  BRA.U !UP0, `(.L_x_4154) ;  /* 0x0000001508487547 */ /* 0x000fea000b800000 */
[----:B------:R-:W1:Y:S01]  /*05b0*/  LDCU.64 UR8, c[0x0][0x3a0] ;  /* 0x00007400ff0877ac */ /* 0x000e620008000a00 */
[----:B------:R-:W2:Y:S01]  /*05c0*/  LDCU UR5, c[0x0][0x388] ;  /* 0x00007100ff0577ac */ /* 0x000ea20008000800 */
[----:B------:R-:W3:Y:S01]  /*05d0*/  LDCU UR10, c[0x0][0x448] ;  /* 0x00008900ff0a77ac */ /* 0x000ee20008000800 */
[----:B-1----:R-:W-:-:S04]  /*05e0*/  ISETP.NE.U32.AND P0, PT, RZ, UR8, PT ;  /* 0x00000008ff007c0c */ /* 0x002fc8000bf05070 */
[----:B--23--:R-:W-:-:S13]  /*05f0*/  ISETP.NE.AND.EX P0, PT, RZ, UR9, PT, P0 ;  /* 0x00000009ff007c0c */ /* 0x00cfda000bf05300 */
.L_x_4160:
[----:B--2---:R-:W1:Y:S01]  /*0600*/  LDC.64 R46, c[0x0][0x3e0] ;  /* 0x0000f800ff2e7b82 */ /* 0x004e620000000a00 */
[----:B------:R-:W-:-:S05]  /*0610*/  IMAD R36, R13, UR5, RZ ;  /* 0x000000050d247c24 */ /* 0x000fca000f8e02ff */
[----:B------:R-:W-:Y:S02]  /*0620*/  SHF.R.S32.HI R37, RZ, 0x1f, R36 ;  /* 0x0000001fff257819 */ /* 0x000fe40000011424 */
[----:B------:R-:W2:Y:S02]  /*0630*/  LDC.64 R44, c[0x0][0x390] ;  /* 0x0000e400ff2c7b82 */ /* 0x000ea40000000a00 */
[----:B------:R-:W-:-:S04]  /*0640*/  LEA.HI R37, R37, R36, RZ, 0x3 ;  /* 0x0000002425257211 */ /* 0x000fc800078f18ff */
[----:B------:R-:W-:Y:S01]  /*0650*/  LEA.HI.SX32 R65, R37, R8, 0x1d ;  /* 0x0000000825417211 */ /* 0x000fe200078feaff */
[----:B-1----:R-:W-:-:S06]  /*0660*/  IMAD.WIDE R46, R13, 0x2, R46 ;  /* 0x000000020d2e7825 */ /* 0x002fcc00078e022e */
[----:B------:R-:W3:Y:S01]  /*0670*/  LDG.E.U16 R46, desc[UR6][R46.64] ;  /* 0x000000062e2e7981 */ /* 0x000ee2000c1e1500 */
[----:B--2---:R-:W-:-:S06]  /*0680*/  IMAD.WIDE.U32 R36, R65, 0x10, R44 ;  /* 0x0000001041247825 */ /* 0x004fcc00078e002c */
[----:B------:R-:W5:Y:S01]  /*0690*/  LDG.E.128 R36, desc[UR6][R36.64] ;  /* 0x0000000624247981 */ /* 0x000f62000c1e1d00 */
[----:B---3--:R-:W-:Y:S01]  /*06a0*/  SHF.L.U32 R78, R46, 0x10, RZ ;  /* 0x000000102e4e7819 */ /* 0x008fe200000006ff */
[----:B------:R-:W-:Y:S06]  /*06b0*/  @!P0 BRA `(.L_x_4155) ;  /* 0x0000000000c08947 */ /* 0x000fec0003800000 */
[----:B------:R-:W1:Y:S02]  /*06c0*/  LDC.64 R32, c[0x0][0x3a0] ;  /* 0x0000e800ff207b82 */ /* 0x000e640000000a00 */
[----:B-1----:R-:W-:-:S06]  /*06d0*/  IMAD.WIDE.U32 R32, R65, 0x10, R32 ;  /* 0x0000001041207825 */ /* 0x002fcc00078e0020 */
[----:B------:R-:W2:Y:S01]  /*06e0*/  LDG.E.128 R32, desc[UR6][R32.64] ;  /* 0x0000000620207981 */ /* 0x000ea2000c1e1d00 */
[C---:B-----5:R-:W-:Y:S02]  /*06f0*/  PRMT R46, R36.reuse, 0x7632, R46 ;  /* 0x00007632242e7816 */ /* 0x060fe4000000002e */
[----:B------:R-:W-:Y:S02]  /*0700*/  SHF.L.U32 R47, R36, 0x10, RZ ;  /* 0x00000010242f7819 */ /* 0x000fe400000006ff */
[C---:B------:R-:W-:Y:S02]  /*0710*/  PRMT R36, R37.reuse, 0x7632, R36 ;  /* 0x0000763225247816 */ /* 0x040fe40000000024 */
[----:B------:R-:W-:Y:S01]  /*0720*/  SHF.L.U32 R37, R37, 0x10, RZ ;  /* 0x0000001025257819 */ /* 0x000fe200000006ff */
[C---:B------:R-:W-:Y:S01]  /*0730*/  FMUL.FTZ R70, R78.reuse, R47 ;  /* 0x0000002f4e467220 */ /* 0x040fe20000410000 */
[C---:B------:R-:W-:Y:S02]  /*0740*/  PRMT R66, R39.reuse, 0x7632, R66 ;  /* 0x0000763227427816 */ /* 0x040fe40000000042 */
[----:B------:R-:W-:Y:S01]  /*0750*/  SHF.L.U32 R39, R39, 0x10, RZ ;  /* 0x0000001027277819 */ /* 0x000fe200000006ff */
[----:B------:R-:W-:Y:S01]  /*0760*/  FMUL.FTZ R47, R78, R37 ;  /* 0x000000254e2f7220 */ /* 0x000fe20000410000 */
[----:B------:R-:W-:-:S02]  /*0770*/  PRMT R60, R38, 0x7632, R60 ;  /* 0x00007632263c7816 */ /* 0x000fc4000000003c */
[----:B------:R-:W-:-:S05]  /*0780*/  SHF.L.U32 R61, R38, 0x10, RZ ;  /* 0x00000010263d7819 */ /* 0x000fca00000006ff */
[----:B------:R-:W-:Y:S01]  /*0790*/  FMUL.FTZ R61, R78, R61 ;  /* 0x0000003d4e3d7220 */ /* 0x000fe20000410000 */
[----:B--2---:R-:W-:Y:S02]  /*07a0*/  SHF.L.U32 R37, R32, 0x10, RZ ;  /* 0x0000001020257819 */ /* 0x004fe400000006ff */
[----:B------:R-:W-:Y:S02]  /*07b0*/  SHF.L.U32 R72, R33, 0x10, RZ ;  /* 0x0000001021487819 */ /* 0x000fe400000006ff */
[----:B------:R-:W-:Y:S01]  /*07c0*/  SHF.L.U32 R74, R35, 0x10, RZ ;  /* 0x00000010234a7819 */ /* 0x000fe200000006ff */
[----:B------:R-:W-:Y:S01]  /*07d0*/  FFMA.FTZ R70, R70, R11, R37 ;  /* 0x0000000b46467223 */ /* 0x000fe20000010025 */
[----:B------:R-:W-:Y:S01]  /*07e0*/  FMUL.FTZ R37, R78, R39 ;  /* 0x000000274e257220 */ /* 0x000fe20000410000 */
[----:B------:R-:W-:Y:S01]  /*07f0*/  FFMA.FTZ R72, R47, R12, R72 ;  /* 0x0000000c2f487223 */ /* 0x000fe20000010048 */
[----:B------:R-:W-:Y:S02]  /*0800*/  SHF.L.U32 R38, R34, 0x10, RZ ;  /* 0x0000001022267819 */ /* 0x000fe400000006ff */
[----:B------:R-:W-:Y:S01]  /*0810*/  SHF.L.U32 R39, R36, 0x10, RZ ;  /* 0x0000001024277819 */ /* 0x000fe200000006ff */
[----:B------:R-:W-:Y:S01]  /*0820*/  FFMA.FTZ R74, R37, R42, R74 ;  /* 0x0000002a254a7223 */ /* 0x000fe2000001004a */
[----:B------:R-:W-:Y:S01]  /*0830*/  SHF.L.U32 R47, R60, 0x10, RZ ;  /* 0x000000103c2f7819 */ /* 0x000fe200000006ff */
[--C-:B------:R-:W-:Y:S01]  /*0840*/  FFMA.FTZ R73, R61, R40, R38.reuse ;  /* 0x000000283d497223 */ /* 0x100fe20000010026 */
[----:B------:R-:W-:Y:S01]  /*0850*/  SHF.L.U32 R37, R46, 0x10, RZ ;  /* 0x000000102e257819 */ /* 0x000fe200000006ff */
[----:B------:R-:W-:Y:S01]  /*0860*/  FMUL.FTZ R46, R78, R39 ;  /* 0x000000274e2e7220 */ /* 0x000fe20000410000 */
[----:B------:R-:W-:Y:S01]  /*0870*/  SHF.L.U32 R61, R66, 0x10, RZ ;  /* 0x00000010423d7819 */ /* 0x000fe200000006ff */
[C---:B------:R-:W-:Y:S01]  /*0880*/  FMUL.FTZ R76, R78.reuse, R47 ;  /* 0x0000002f4e4c7220 */ /* 0x040fe20000410000 */
[----:B------:R-:W-:Y:S01]  /*0890*/  PRMT R47, R35, 0x7632, R47 ;  /* 0x00007632232f7816 */ /* 0x000fe2000000002f */
[----:B------:R-:W-:Y:S01]  /*08a0*/  FMUL.FTZ R37, R78, R37 ;  /* 0x000000254e257220 */ /* 0x000fe20000410000 */
        /* <DEDUP_REMOVED lines=17> */
.L_x_4155:
[C---:B-----5:R-:W-:Y:S02]  /*09c0*/  SHF.L.U32 R47, R36.reuse, 0x10, RZ ;  /* 0x00000010242f7819 */ /* 0x060fe400000006ff */
[----:B------:R-:W-:Y:S02]  /*09d0*/  PRMT R46, R36, 0x7632, R46 ;  /* 0x00007632242e7816 */ /* 0x000fe4000000002e */
[----:B------:R-:W-:Y:S01]  /*09e0*/  PRMT R60, R38, 0x7632, R60 ;  /* 0x00007632263c7816 */ /* 0x000fe2000000003c */
[----:B------:R-:W-:Y:S01]  /*09f0*/  FMUL.FTZ R70, R78, R47 ;  /* 0x0000002f4e467220 */ /* 0x000fe20000410000 */
[----:B------:R-:W-:Y:S02]  /*0a00*/  SHF.L.U32 R67, R38, 0x10, RZ ;  /* 0x0000001026437819 */ /* 0x000fe400000006ff */
[----:B------:R-:W-:Y:S01]  /*0a10*/  PRMT R36, R37, 0x7632, R36 ;  /* 0x0000763225247816 */ /* 0x000fe20000000024 */
[----:B------:R-:W-:Y:S01]  /*0a20*/  FMUL.FTZ R70, R70, R11 ;  /* 0x0000000b46467220 */ /* 0x000fe20000410000 */
[----:B------:R-:W-:Y:S01]  /*0a30*/  PRMT R38, R39, 0x7632, R38 ;  /* 0x0000763227267816 */ /* 0x000fe20000000026 */
[----:B------:R-:W-:Y:S01]  /*0a40*/  FMUL.FTZ R67, R78, R67 ;  /* 0x000000434e437220 */ /* 0x000fe20000410000 */
[----:B------:R-:W-:-:S02]  /*0a50*/  SHF.L.U32 R61, R37, 0x10, RZ ;  /* 0x00000010253d7819 */ /* 0x000fc400000006ff */
        /* <DEDUP_REMOVED lines=9> */
[C---:B------:R-:W-:Y:S01]  /*0af0*/  FMUL.FTZ R36, R78.reuse, R39 ;  /* 0x000000274e247220 */ /* 0x040fe20000410000 */
[----:B------:R-:W-:Y:S01]  /*0b00*/  FMUL.FTZ R72, R61, R12 ;  /* 0x0000000c3d487220 */ /* 0x000fe20000410000 */
[C---:B------:R-:W-:Y:S01]  /*0b10*/  FMUL.FTZ R76, R78.reuse, R47 ;  /* 0x0000002f4e4c7220 */ /* 0x040fe20000410000 */
        /* <DEDUP_REMOVED lines=10> */
.L_x_4156:
[----:B------:R-:W1:Y:S01]  /*0bc0*/  LDC.64 R60, c[0x0][0x3a8] ;  /* 0x0000ea00ff3c7b82 */ /* 0x000e620000000a00 */
[----:B------:R-:W-:-:S05]  /*0bd0*/  IADD3 R71, PT, PT, R65, 0x20, RZ ;  /* 0x0000002041477810 */ /* 0x000fca0007ffe0ff */
[----:B------:R-:W-:Y:S02]  /*0be0*/  IMAD.WIDE.U32 R44, R71, 0x10, R44 ;  /* 0x00000010472c7825 */ /* 0x000fe400078e002c */
[----:B------:R-:W2:Y:S02]  /*0bf0*/  @P0 LDC.64 R46, c[0x0][0x3a0] ;  /* 0x0000e800ff2e0b82 */ /* 0x000ea40000000a00 */
[----:B-1----:R-:W-:-:S05]  /*0c00*/  IMAD.WIDE.U32 R66, R65, 0x10, R60 ;  /* 0x0000001041427825 */ /* 0x002fca00078e003c */
[----:B------:R1:W-:Y:S01]  /*0c10*/  STG.E.128 desc[UR6][R66.64], R36 ;  /* 0x0000002442007986 */ /* 0x0003e2000c101d06 */
[----:B--2---:R-:W-:-:S03]  /*0c20*/  @P0 IMAD.WIDE.U32 R68, R71, 0x10, R46 ;  /* 0x0000001047440825 */ /* 0x004fc600078e002e */
[----:B------:R-:W5:Y:S04]  /*0c30*/  LDG.E.128 R44, desc[UR6][R44.64] ;  /* 0x000000062c2c7981 */ /* 0x000f68000c1e1d00 */
[----:B------:R1:W5:Y:S01]  /*0c40*/  @P0 LDG.E.128 R32, desc[UR6][R68.64] ;  /* 0x0000000644200981 */ /* 0x000362000c1e1d00 */
[----:B------:R-:W-:Y:S05]  /*0c50*/  @!P0 BRA `(.L_x_4157) ;  /* 0x0000000000b48947 */ /* 0x000fea0003800000 */
[----:B-1---5:R-:W-:Y:S02]  /*0c60*/  SHF.L.U32 R37, R44, 0x10, RZ ;  /* 0x000000102c257819 */ /* 0x022fe400000006ff */
[----:B------:R-:W-:Y:S02]  /*0c70*/  SHF.L.U32 R39, R46, 0x10, RZ ;  /* 0x000000102e277819 */ /* 0x000fe400000006ff */
[C---:B------:R-:W-:Y:S01]  /*0c80*/  PRMT R38, R45.reuse, 0x7632, R38 ;  /* 0x000076322d267816 */ /* 0x040fe20000000026 */
[C---:B------:R-:W-:Y:S01]  /*0c90*/  FMUL.FTZ R37, R78.reuse, R37 ;  /* 0x000000254e257220 */ /* 0x040fe20000410000 */
[----:B------:R-:W-:Y:S01]  /*0ca0*/  SHF.L.U32 R45, R45, 0x10, RZ ;  /* 0x000000102d2d7819 */ /* 0x000fe200000006ff */
[----:B------:R-:W-:Y:S01]  /*0cb0*/  FMUL.FTZ R39, R78, R39 ;  /* 0x000000274e277220 */ /* 0x000fe20000410000 */
[----:B------:R-:W-:Y:S02]  /*0cc0*/  SHF.L.U32 R68, R32, 0x10, RZ ;  /* 0x0000001020447819 */ /* 0x000fe400000006ff */
[----:B------:R-:W-:Y:S01]  /*0cd0*/  SHF.L.U32 R80, R34, 0x10, RZ ;  /* 0x0000001022507819 */ /* 0x000fe200000006ff */
[----:B------:R-:W-:Y:S01]  /*0ce0*/  FMUL.FTZ R45, R78, R45 ;  /* 0x0000002d4e2d7220 */ /* 0x000fe20000410000 */
[----:B------:R-:W-:Y:S01]  /*0cf0*/  PRMT R36, R44, 0x7632, R36 ;  /* 0x000076322c247816 */ /* 0x000fe20000000024 */
[----:B------:R-:W-:Y:S01]  /*0d00*/  FFMA.FTZ R68, R37, R54, R68 ;  /* 0x0000003625447223 */ /* 0x000fe20000010044 */
[----:B------:R-:W-:Y:S01]  /*0d10*/  PRMT R44, R46, 0x7632, R44 ;  /* 0x000076322e2c7816 */ /* 0x000fe2000000002c */
[----:B------:R-:W-:Y:S01]  /*0d20*/  FFMA.FTZ R80, R39, R56, R80 ;  /* 0x0000003827507223 */ /* 0x000fe20000010050 */
[----:B------:R-:W-:-:S02]  /*0d30*/  SHF.L.U32 R46, R33, 0x10, RZ ;  /* 0x00000010212e7819 */ /* 0x000fc400000006ff */
[----:B------:R-:W-:Y:S02]  /*0d40*/  PRMT R66, R47, 0x7632, R66 ;  /* 0x000076322f427816 */ /* 0x000fe40000000042 */
[----:B------:R-:W-:Y:S01]  /*0d50*/  SHF.L.U32 R37, R36, 0x10, RZ ;  /* 0x0000001024257819 */ /* 0x000fe200000006ff */
[----:B------:R-:W-:Y:S01]  /*0d60*/  FFMA.FTZ R46, R45, R58, R46 ;  /* 0x0000003a2d2e7223 */ /* 0x000fe2000001002e */
[----:B------:R-:W-:Y:S02]  /*0d70*/  SHF.L.U32 R39, R38, 0x10, RZ ;  /* 0x0000001026277819 */ /* 0x000fe400000006ff */
[----:B------:R-:W-:Y:S01]  /*0d80*/  SHF.L.U32 R47, R47, 0x10, RZ ;  /* 0x000000102f2f7819 */ /* 0x000fe200000006ff */
[----:B------:R-:W-:Y:S01]  /*0d90*/  FMUL.FTZ R82, R78, R37 ;  /* 0x000000254e527220 */ /* 0x000fe20000410000 */
[----:B------:R-:W-:Y:S01]  /*0da0*/  SHF.L.U32 R45, R44, 0x10, RZ ;  /* 0x000000102c2d7819 */ /* 0x000fe200000006ff */
[----:B------:R-:W-:Y:S01]  /*0db0*/  FMUL.FTZ R38, R78, R39 ;  /* 0x000000274e267220 */ /* 0x000fe20000410000 */
[----:B------:R-:W-:Y:S01]  /*0dc0*/  SHF.L.U32 R67, R66, 0x10, RZ ;  /* 0x0000001042437819 */ /* 0x000fe200000006ff */
[C---:B------:R-:W-:Y:S01]  /*0dd0*/  FMUL.FTZ R66, R78.reuse, R47 ;  /* 0x0000002f4e427220 */ /* 0x040fe20000410000 */
[----:B------:R-:W-:Y:S01]  /*0de0*/  PRMT R44, R35, 0x7632, R44 ;  /* 0x00007632232c7816 */ /* 0x000fe2000000002c */
[C---:B------:R-:W-:Y:S01]  /*0df0*/  FMUL.FTZ R69, R78.reuse, R45 ;  /* 0x0000002d4e457220 */ /* 0x040fe20000410000 */
        /* <DEDUP_REMOVED lines=19> */
.L_x_4157:
[C---:B-1---5:R-:W-:Y:S02]  /*0f30*/  PRMT R36, R44.reuse, 0x7632, R36 ;  /* 0x000076322c247816 */ /* 0x062fe40000000024 */
[----:B------:R-:W-:Y:S02]  /*0f40*/  SHF.L.U32 R37, R44, 0x10, RZ ;  /* 0x000000102c257819 */ /* 0x000fe400000006ff */
[C---:B------:R-:W-:Y:S02]  /*0f50*/  PRMT R44, R46.reuse, 0x7632, R44 ;  /* 0x000076322e2c7816 */ /* 0x040fe4000000002c */
[----:B------:R-:W-:Y:S01]  /*0f60*/  SHF.L.U32 R67, R46, 0x10, RZ ;  /* 0x000000102e437819 */ /* 0x000fe200000006ff */
[C---:B------:R-:W-:Y:S01]  /*0f70*/  FMUL.FTZ R37, R78.reuse, R37 ;  /* 0x000000254e257220 */ /* 0x040fe20000410000 */
[----:B------:R-:W-:Y:S02]  /*0f80*/  PRMT R38, R45, 0x7632, R38 ;  /* 0x000076322d267816 */ /* 0x000fe40000000026 */
[----:B------:R-:W-:Y:S01]  /*0f90*/  PRMT R46, R47, 0x7632, R46 ;  /* 0x000076322f2e7816 */ /* 0x000fe2000000002e */
        /* <DEDUP_REMOVED lines=25> */
.L_x_4158:
        /* <DEDUP_REMOVED lines=20> */
[----:B-1----:R-:W-:Y:S06]  /*1270*/  BRA.DIV UR8, `(.L_x_4159) ;  /* 0x0000001a08d07947 */ /* 0x002fec000b800000 */
        /* <DEDUP_REMOVED lines=53> */
.L_x_4178:
[----:B-12---:R-:W-:Y:S01]  /*15d0*/  FADD.FTZ R83, R83, R36 ;  /* 0x0000002453537221 */ /* 0x006fe20000010000 */
[----:B------:R-:W-:Y:S01]  /*15e0*/  FMUL.FTZ R36, R81, R81 ;  /* 0x0000005151247220 */ /* 0x000fe20000410000 */
[----:B0-----:R-:W-:Y:S01]  /*15f0*/  ISETP.NE.AND P1, PT, RZ, UR4, PT ;  /* 0x00000004ff007c0c */ /* 0x001fe2000bf25270 */
[----:B------:R-:W0:Y:S01]  /*1600*/  LDC.64 R66, c[0x0][0x428] ;  /* 0x00010a00ff427b82 */ /* 0x000e220000000a00 */
[----:B------:R-:W-:Y:S02]  /*1610*/  FFMA.FTZ R60, R83, R60, UR10 ;  /* 0x0000000a533c7e23 */ /* 0x000fe4000801003c */
[----:B------:R-:W-:Y:S02]  /*1620*/  FSEL R39, R36, RZ, P1 ;  /* 0x000000ff24277208 */ /* 0x000fe40000800000 */
        /* <DEDUP_REMOVED lines=15> */
[----:B------:R-:W-:Y:S01]  /*1720*/  FADD.FTZ R92, -R37, R75 ;  /* 0x0000004b255c7221 */ /* 0x000fe20000010100 */
[----:B0-----:R-:W-:-:S04]  /*1730*/  IMAD.WIDE.U32 R68, R65, 0x10, R66 ;  /* 0x0000001041447825 */ /* 0x001fc800078e0042 */
[C---:B------:R-:W-:Y:S01]  /*1740*/  FADD.FTZ R82, -R37.reuse, R82 ;  /* 0x0000005225527221 */ /* 0x040fe20000010100 */
[C---:B------:R-:W-:Y:S01]  /*1750*/  FADD.FTZ R46, -R37.reuse, R46 ;  /* 0x0000002e252e7221 */ /* 0x040fe20000010100 */
[----:B------:R-:W-:Y:S01]  /*1760*/  FADD.FTZ R74, -R37, R45 ;  /* 0x0000002d254a7221 */ /* 0x000fe20000010100 */
[----:B------:R-:W-:-:S04]  /*1770*/  IMAD.WIDE.U32 R66, R71, 0x10, R66 ;  /* 0x0000001047427825 */ /* 0x000fc800078e0042 */
[----:B------:R-:W-:Y:S01]  /*1780*/  FADD.FTZ R80, -R37, R80 ;  /* 0x0000005025507221 */ /* 0x000fe20000010100 */
[----:B------:R-:W0:Y:S01]  /*1790*/  @!P2 LDC.64 R70, c[0x0][0x3c8] ;  /* 0x0000f200ff46ab82 */ /* 0x000e220000000a00 */
[C---:B-1----:R-:W-:Y:S01]  /*17a0*/  FMUL.FTZ R38, R79.reuse, R38 ;  /* 0x000000264f267220 */ /* 0x042fe20000410000 */
[C---:B------:R-:W-:Y:S01]  /*17b0*/  FMUL.FTZ R61, R79.reuse, R86 ;  /* 0x000000564f3d7220 */ /* 0x040fe20000410000 */
[C---:B------:R-:W-:Y:S01]  /*17c0*/  FMUL.FTZ R37, R79.reuse, R36 ;  /* 0x000000244f257220 */ /* 0x040fe20000410000 */
[C---:B------:R-:W-:Y:S01]  /*17d0*/  FMUL.FTZ R76, R79.reuse, R76 ;  /* 0x0000004c4f4c7220 */ /* 0x040fe20000410000 */
[C---:B------:R-:W-:Y:S01]  /*17e0*/  FMUL.FTZ R75, R79.reuse, R47 ;  /* 0x0000002f4f4b7220 */ /* 0x040fe20000410000 */
[C---:B------:R-:W-:Y:S01]  /*17f0*/  FMUL.FTZ R78, R79.reuse, R78 ;  /* 0x0000004e4f4e7220 */ /* 0x040fe20000410000 */
[----:B------:R-:W-:Y:S01]  /*1800*/  FFMA.FTZ R45, R38, R6, R29 ;  /* 0x00000006262d7223 */ /* 0x000fe2000001001d */
[----:B------:R-:W-:Y:S01]  /*1810*/  FMUL.FTZ R39, R79, R60 ;  /* 0x0000003c4f277220 */ /* 0x000fe20000410000 */
[----:B------:R-:W-:Y:S01]  /*1820*/  FFMA.FTZ R38, R61, R5, R24 ;  /* 0x000000053d267223 */ /* 0x000fe20000010018 */
[----:B------:R-:W-:Y:S01]  /*1830*/  FFMA.FTZ R36, R37, R9, R28 ;  /* 0x0000000925247223 */ /* 0x000fe2000001001c */
[----:B------:R-:W1:Y:S01]  /*1840*/  LDC.64 R60, c[0x0][0x380] ;  /* 0x0000e000ff3c7b82 */ /* 0x000e620000000a00 */
[----:B------:R-:W-:Y:S01]  /*1850*/  FFMA.FTZ R47, R76, R2, R25 ;  /* 0x000000024c2f7223 */ /* 0x000fe20000010019 */
[----:B------:R-:W-:Y:S01]  /*1860*/  FFMA.FTZ R75, R75, R50, R18 ;  /* 0x000000324b4b7223 */ /* 0x000fe20000010012 */
[----:B------:R-:W-:Y:S01]  /*1870*/  FFMA.FTZ R78, R78, R51, R19 ;  /* 0x000000334e4e7223 */ /* 0x000fe20000010013 */
[----:B------:R-:W-:Y:S01]  /*1880*/  FMUL.FTZ R65, R79, R90 ;  /* 0x0000005a4f417220 */ /* 0x000fe20000410000 */
[----:B------:R-:W-:Y:S01]  /*1890*/  FFMA.FTZ R37, R39, R7, R30 ;  /* 0x0000000727257223 */ /* 0x000fe2000001001e */
[----:B------:R-:W-:Y:S01]  /*18a0*/  F2FP.BF16.F32.PACK_AB R38, R47, R38 ;  /* 0x000000262f26723e */ /* 0x000fe200000010ff */
[----:B------:R-:W-:Y:S01]  /*18b0*/  FMUL.FTZ R84, R79, R84 ;  /* 0x000000544f547220 */ /* 0x000fe20000410000 */
[----:B------:R-:W-:Y:S01]  /*18c0*/  F2FP.BF16.F32.PACK_AB R36, R45, R36 ;  /* 0x000000242d24723e */ /* 0x000fe200000010ff */
[----:B------:R-:W-:Y:S01]  /*18d0*/  FFMA.FTZ R39, R65, R3, R26 ;  /* 0x0000000341277223 */ /* 0x000fe2000001001a */
[----:B------:R-:W-:Y:S01]  /*18e0*/  F2FP.BF16.F32.PACK_AB R47, R78, R75 ;  /* 0x0000004b4e2f723e */ /* 0x000fe200000010ff */
        /* <DEDUP_REMOVED lines=21> */
[----:B------:R-:W-:Y:S02]  /*1a40*/  F2FP.BF16.F32.PACK_AB R45, R74, R45 ;  /* 0x0000002d4a2d723e */ /* 0x000fe400000010ff */
[----:B------:R-:W-:Y:S01]  /*1a50*/  F2FP.BF16.F32.PACK_AB R44, R65, R44 ;  /* 0x0000002c412c723e */ /* 0x000fe200000010ff */
[----:B------:R2:W-:Y:S01]  /*1a60*/  @!P2 STG.E desc[UR6][R70.64], R79 ;  /* 0x0000004f4600a986 */ /* 0x0005e2000c101906 */
[----:B-1----:R-:W-:-:S03]  /*1a70*/  LEA R13, R60, R13, 0x2 ;  /* 0x0000000d3c0d7211 */ /* 0x002fc600078e10ff */
[----:B------:R2:W-:Y:S01]  /*1a80*/  STG.E.128 desc[UR6][R68.64], R36 ;  /* 0x0000002444007986 */ /* 0x0005e2000c101d06 */
[----:B------:R-:W-:-:S03]  /*1a90*/  ISETP.GE.AND P1, PT, R13, R61, PT ;  /* 0x0000003d0d00720c */ /* 0x000fc60003f26270 */
[----:B------:R2:W-:Y:S10]  /*1aa0*/  STG.E.128 desc[UR6][R66.64], R44 ;  /* 0x0000002c42007986 */ /* 0x0005f4000c101d06 */
[----:B------:R-:W-:Y:S05]  /*1ab0*/  @!P1 BRA `(.L_x_4160) ;  /* 0xffffffe800d09947 */ /* 0x000fea000383ffff */
[----:B------:R-:W-:Y:S05]  /*1ac0*/  EXIT ;  /* 0x000000000000794d */ /* 0x000fea0003800000 */
.L_x_4154:
[----:B------:R-:W1:Y:S01]  /*1ad0*/  LDCU.64 UR8, c[0x0][0x3a0] ;  /* 0x00007400ff0877ac */ /* 0x000e620008000a00 */
[----:B------:R-:W2:Y:S01]  /*1ae0*/  LDCU UR5, c[0x0][0x388] ;  /* 0x00007100ff0577ac */ /* 0x000ea20008000800 */
[----:B------:R-:W3:Y:S01]  /*1af0*/  LDCU UR10, c[0x0][0x448] ;  /* 0x00008900ff0a77ac */ /* 0x000ee20008000800 */
[----:B-1----:R-:W-:-:S04]  /*1b00*/  ISETP.NE.U32.AND P0, PT, RZ, UR8, PT ;  /* 0x00000008ff007c0c */ /* 0x002fc8000bf05070 */
[----:B--23--:R-:W-:-:S13]  /*1b10*/  ISETP.NE.AND.EX P0, PT, RZ, UR9, PT, P0 ;  /* 0x00000009ff007c0c */ /* 0x00cfda000bf05300 */
.L_x_4166:
[----:B-1----:R-:W1:Y:S01]  /*1b20*/  LDC.64 R44, c[0x0][0x390] ;  /* 0x0000e400ff2c7b82 */ /* 0x002e620000000a00 */
[----:B------:R-:W-:-:S05]  /*1b30*/  IMAD R36, R13, UR5, RZ ;  /* 0x000000050d247c24 */ /* 0x000fca000f8e02ff */
[----:B------:R-:W-:-:S04]  /*1b40*/  SHF.R.S32.HI R37, RZ, 0x1f, R36 ;  /* 0x0000001fff257819 */ /* 0x000fc80000011424 */
[----:B------:R-:W-:-:S04]  /*1b50*/  LEA.HI R37, R37, R36, RZ, 0x3 ;  /* 0x0000002425257211 */ /* 0x000fc800078f18ff */
[----:B------:R-:W-:-:S05]  /*1b60*/  LEA.HI.SX32 R65, R37, R8, 0x1d ;  /* 0x0000000825417211 */ /* 0x000fca00078feaff */
[----:B-1----:R-:W-:-:S06]  /*1b70*/  IMAD.WIDE.U32 R36, R65, 0x10, R44 ;  /* 0x0000001041247825 */ /* 0x002fcc00078e002c */
[----:B------:R-:W5:Y:S01]  /*1b80*/  LDG.E.128 R36, desc[UR6][R36.64] ;  /* 0x0000000624247981 */ /* 0x000f62000c1e1d00 */
[----:B------:R-:W-:Y:S05]  /*1b90*/  @!P0 BRA `(.L_x_4161) ;  /* 0x0000000000a08947 */ /* 0x000fea0003800000 */
[----:B------:R-:W1:Y:S02]  /*1ba0*/  LDC.64 R32, c[0x0][0x3a0] ;  /* 0x0000e800ff207b82 */ /* 0x000e640000000a00 */
[----:B-1----:R-:W-:-:S06]  /*1bb0*/  IMAD.WIDE.U32 R32, R65, 0x10, R32 ;  /* 0x0000001041207825 */ /* 0x002fcc00078e0020 */
[----:B------:R-:W2:Y:S01]  /*1bc0*/  LDG.E.128 R32, desc[UR6][R32.64] ;  /* 0x0000000620207981 */ /* 0x000ea2000c1e1d00 */
[C---:B-----5:R-:W-:Y:S02]  /*1bd0*/  PRMT R46, R36.reuse, 0x7632, R46 ;  /* 0x00007632242e7816 */ /* 0x060fe4000000002e */
[C---:B------:R-:W-:Y:S02]  /*1be0*/  PRMT R47, R37.reuse, 0x7632, R47 ;  /* 0x00007632252f7816 */ /* 0x040fe4000000002f */
[----:B------:R-:W-:Y:S02]  /*1bf0*/  SHF.L.U32 R61, R37, 0x10, RZ ;  /* 0x00000010253d7819 */ /* 0x000fe400000006ff */
[----:B------:R-:W-:Y:S02]  /*1c00*/  SHF.L.U32 R36, R36, 0x10, RZ ;  /* 0x0000001024247819 */ /* 0x000fe400000006ff */
[C---:B------:R-:W-:Y:S02]  /*1c10*/  PRMT R60, R38.reuse, 0x7632, R60 ;  /* 0x00007632263c7816 */ /* 0x040fe4000000003c */
[----:B------:R-:W-:-:S02]  /*1c20*/  SHF.L.U32 R73, R38, 0x10, RZ ;  /* 0x0000001026497819 */ /* 0x000fc400000006ff */
[C---:B------:R-:W-:Y:S02]  /*1c30*/  PRMT R66, R39.reuse, 0x7632, R66 ;  /* 0x0000763227427816 */ /* 0x040fe40000000042 */
[----:B------:R-:W-:Y:S02]  /*1c40*/  SHF.L.U32 R67, R39, 0x10, RZ ;  /* 0x0000001027437819 */ /* 0x000fe400000006ff */
[----:B------:R-:W-:Y:S02]  /*1c50*/  SHF.L.U32 R79, R46, 0x10, RZ ;  /* 0x000000102e4f7819 */ /* 0x000fe400000006ff */
[----:B------:R-:W-:Y:S02]  /*1c60*/  SHF.L.U32 R60, R60, 0x10, RZ ;  /* 0x000000103c3c7819 */ /* 0x000fe400000006ff */
[----:B------:R-:W-:Y:S02]  /*1c70*/  SHF.L.U32 R66, R66, 0x10, RZ ;  /* 0x0000001042427819 */ /* 0x000fe400000006ff */
[----:B--2---:R-:W-:-:S02]  /*1c80*/  SHF.L.U32 R37, R32, 0x10, RZ ;  /* 0x0000001020257819 */ /* 0x004fc400000006ff */
[----:B------:R-:W-:Y:S02]  /*1c90*/  SHF.L.U32 R38, R34, 0x10, RZ ;  /* 0x0000001022267819 */ /* 0x000fe400000006ff */
[----:B------:R-:W-:Y:S01]  /*1ca0*/  PRMT R46, R35, 0x7632, R46 ;  /* 0x00007632232e7816 */ /* 0x000fe2000000002e */
[----:B------:R-:W-:Y:S01]  /*1cb0*/  FFMA.FTZ R70, R36, R11, R37 ;  /* 0x0000000b24467223 */ /* 0x000fe20000010025 */
[----:B------:R-:W-:Y:S01]  /*1cc0*/  PRMT R36, R32, 0x7632, R36 ;  /* 0x0000763220247816 */ /* 0x000fe20000000024 */
[----:B------:R-:W-:Y:S01]  /*1cd0*/  FFMA.FTZ R73, R73, R40, R38 ;  /* 0x0000002849497223 */ /* 0x000fe20000010026 */
[----:B------:R-:W-:Y:S02]  /*1ce0*/  PRMT R39, R34, 0x7632, R39 ;  /* 0x0000763222277816 */ /* 0x000fe40000000027 */
[C---:B------:R-:W-:Y:S02]  /*1cf0*/  PRMT R37, R33.reuse, 0x7632, R37 ;  /* 0x0000763221257816 */ /* 0x040fe40000000025 */
[----:B------:R-:W-:-:S02]  /*1d00*/  SHF.L.U32 R72, R33, 0x10, RZ ;  /* 0x0000001021487819 */ /* 0x000fc400000006ff */
[----:B------:R-:W-:Y:S02]  /*1d10*/  SHF.L.U32 R38, R47, 0x10, RZ ;  /* 0x000000102f267819 */ /* 0x000fe400000006ff */
[----:B------:R-:W-:Y:S01]  /*1d20*/  SHF.L.U32 R74, R35, 0x10, RZ ;  /* 0x00000010234a7819 */ /* 0x000fe200000006ff */
[----:B------:R-:W-:Y:S01]  /*1d30*/  FFMA.FTZ R72, R61, R12, R72 ;  /* 0x0000000c3d487223 */ /* 0x000fe20000010048 */
[----:B------:R-:W-:Y:S02]  /*1d40*/  SHF.L.U32 R75, R46, 0x10, RZ ;  /* 0x000000102e4b7819 */ /* 0x000fe400000006ff */
[----:B------:R-:W-:Y:S01]  /*1d50*/  SHF.L.U32 R39, R39, 0x10, RZ ;  /* 0x0000001027277819 */ /* 0x000fe200000006ff */
[----:B------:R-:W-:Y:S01]  /*1d60*/  FFMA.FTZ R74, R67, R42, R74 ;  /* 0x0000002a434a7223 */ /* 0x000fe2000001004a */
        /* <DEDUP_REMOVED lines=11> */
.L_x_4161:
[C---:B-----5:R-:W-:Y:S02]  /*1e20*/  PRMT R46, R36.reuse, 0x7632, R46 ;  /* 0x00007632242e7816 */ /* 0x060fe4000000002e */
[----:B------:R-:W-:Y:S02]  /*1e30*/  SHF.L.U32 R36, R36, 0x10, RZ ;  /* 0x0000001024247819 */ /* 0x000fe400000006ff */
[C---:B------:R-:W-:Y:S02]  /*1e40*/  PRMT R60, R38.reuse, 0x7632, R60 ;  /* 0x00007632263c7816 */ /* 0x040fe4000000003c */
[----:B------:R-:W-:Y:S01]  /*1e50*/  SHF.L.U32 R73, R38, 0x10, RZ ;  /* 0x0000001026497819 */ /* 0x000fe200000006ff */
[----:B------:R-:W-:Y:S01]  /*1e60*/  FMUL.FTZ R70, R36, R11 ;  /* 0x0000000b24467220 */ /* 0x000fe20000410000 */
[----:B------:R-:W-:Y:S02]  /*1e70*/  PRMT R47, R37, 0x7632, R47 ;  /* 0x00007632252f7816 */ /* 0x000fe4000000002f */
[----:B------:R-:W-:Y:S01]  /*1e80*/  PRMT R38, R39, 0x7632, R38 ;  /* 0x0000763227267816 */ /* 0x000fe20000000026 */
[----:B------:R-:W-:Y:S01]  /*1e90*/  FMUL.FTZ R73, R73, R40 ;  /* 0x0000002849497220 */ /* 0x000fe20000410000 */
[----:B------:R-:W-:-:S02]  /*1ea0*/  SHF.L.U32 R37, R37, 0x10, RZ ;  /* 0x0000001025257819 */ /* 0x000fc400000006ff */
        /* <DEDUP_REMOVED lines=8> */
[----:B------:R-:W-:Y:S02]  /*1f30*/  FMUL.FTZ R75, R38, R43 ;  /* 0x0000002b264b7220 */ /* 0x000fe40000410000 */
[----:B------:R-:W-:-:S02]  /*1f40*/  FMUL.FTZ R76, R60, R41 ;  /* 0x000000293c4c7220 */ /* 0x000fc40000410000 */
[----:B------:R-:W-:Y:S01]  /*1f50*/  FMUL.FTZ R77, R36, R15 ;  /* 0x0000000f244d7220 */ /* 0x000fe20000410000 */
[----:B------:R-:W-:Y:S02]  /*1f60*/  F2FP.BF16.F32.PACK_AB R39, R75, R74 ;  /* 0x0000004a4b27723e */ /* 0x000fe400000010ff */
[----:B------:R-:W-:Y:S02]  /*1f70*/  F2FP.BF16.F32.PACK_AB R38, R76, R73 ;  /* 0x000000494c26723e */ /* 0x000fe400000010ff */
[----:B------:R-:W-:Y:S02]  /*1f80*/  F2FP.BF16.F32.PACK_AB R37, R77, R72 ;  /* 0x000000484d25723e */ /* 0x000fe400000010ff */
[----:B------:R-:W-:-:S07]  /*1f90*/  F2FP.BF16.F32.PACK_AB R36, R79, R70 ;  /* 0x000000464f24723e */ /* 0x000fce00000010ff */
.L_x_4162:
        /* <DEDUP_REMOVED lines=10> */
[C---:B-1---5:R-:W-:Y:S02]  /*2040*/  PRMT R66, R46.reuse, 0x7632, R66 ;  /* 0x000076322e427816 */ /* 0x062fe40000000042 */
[----:B------:R-:W-:Y:S02]  /*2050*/  SHF.L.U32 R69, R46, 0x10, RZ ;  /* 0x000000102e457819 */ /* 0x000fe400000006ff */
[C---:B------:R-:W-:Y:S02]  /*2060*/  PRMT R36, R44.reuse, 0x7632, R36 ;  /* 0x000076322c247816 */ /* 0x040fe40000000024 */
[----:B------:R-:W-:Y:S02]  /*2070*/  SHF.L.U32 R37, R44, 0x10, RZ ;  /* 0x000000102c257819 */ /* 0x000fe400000006ff */
[----:B------:R-:W-:Y:S02]  /*2080*/  PRMT R38, R45, 0x7632, R38 ;  /* 0x000076322d267816 */ /* 0x000fe40000000026 */
[----:B------:R-:W-:-:S02]  /*2090*/  SHF.L.U32 R46, R34, 0x10, RZ ;  /* 0x00000010222e7819 */ /* 0x000fc400000006ff */
[----:B------:R-:W-:Y:S02]  /*20a0*/  SHF.L.U32 R45, R45, 0x10, RZ ;  /* 0x000000102d2d7819 */ /* 0x000fe400000006ff */
[C---:B------:R-:W-:Y:S01]  /*20b0*/  SHF.L.U32 R82, R32.reuse, 0x10, RZ ;  /* 0x0000001020527819 */ /* 0x040fe200000006ff */
[----:B------:R-:W-:Y:S01]  /*20c0*/  FFMA.FTZ R69, R69, R56, R46 ;  /* 0x0000003845457223 */ /* 0x000fe2000001002e */
[----:B------:R-:W-:Y:S02]  /*20d0*/  SHF.L.U32 R44, R33, 0x10, RZ ;  /* 0x00000010212c7819 */ /* 0x000fe400000006ff */
[----:B------:R-:W-:Y:S01]  /*20e0*/  PRMT R68, R47, 0x7632, R68 ;  /* 0x000076322f447816 */ /* 0x000fe20000000044 */
[----:B------:R-:W-:Y:S01]  /*20f0*/  FFMA.FTZ R82, R37, R54, R82 ;  /* 0x0000003625527223 */ /* 0x000fe20000010052 */
[----:B------:R-:W-:Y:S01]  /*2100*/  PRMT R46, R35, 0x7632, R46 ;  /* 0x00007632232e7816 */ /* 0x000fe2000000002e */
[----:B------:R-:W-:Y:S01]  /*2110*/  FFMA.FTZ R45, R45, R58, R44 ;  /* 0x0000003a2d2d7223 */ /* 0x000fe2000001002c */
[----:B------:R-:W-:-:S02]  /*2120*/  PRMT R37, R32, 0x7632, R37 ;  /* 0x0000763220257816 */ /* 0x000fc40000000025 */
[----:B------:R-:W-:Y:S02]  /*2130*/  PRMT R39, R33, 0x7632, R39 ;  /* 0x0000763221277816 */ /* 0x000fe40000000027 */
[----:B------:R-:W-:Y:S02]  /*2140*/  PRMT R44, R34, 0x7632, R44 ;  /* 0x00007632222c7816 */ /* 0x000fe4000000002c */
[----:B------:R-:W-:Y:S02]  /*2150*/  SHF.L.U32 R78, R47, 0x10, RZ ;  /* 0x000000102f4e7819 */ /* 0x000fe400000006ff */
[----:B------:R-:W-:Y:S02]  /*2160*/  SHF.L.U32 R47, R35, 0x10, RZ ;  /* 0x00000010232f7819 */ /* 0x000fe400000006ff */
[----:B------:R-:W-:Y:S02]  /*2170*/  SHF.L.U32 R81, R68, 0x10, RZ ;  /* 0x0000001044517819 */ /* 0x000fe400000006ff */
[----:B------:R-:W-:Y:S01]  /*2180*/  SHF.L.U32 R46, R46, 0x10, RZ ;  /* 0x000000102e2e7819 */ /* 0x000fe200000006ff */
[----:B------:R-:W-:Y:S01]  /*2190*/  FFMA.FTZ R47, R78, R63, R47 ;  /* 0x0000003f4e2f7223 */ /* 0x000fe2000001002f */
[----:B------:R-:W-:-:S02]  /*21a0*/  SHF.L.U32 R36, R36, 0x10, RZ ;  /* 0x0000001024247819 */ /* 0x000fc400000006ff */
[----:B------:R-:W-:Y:S01]  /*21b0*/  SHF.L.U32 R38, R38, 0x10, RZ ;  /* 0x0000001026267819 */ /* 0x000fe200000006ff */
[----:B------:R-:W-:Y:S01]  /*21c0*/  FFMA.FTZ R68, R81, R62, R46 ;  /* 0x0000003e51447223 */ /* 0x000fe2000001002e */
[----:B------:R-:W-:Y:S02]  /*21d0*/  SHF.L.U32 R67, R66, 0x10, RZ ;  /* 0x0000001042437819 */ /* 0x000fe400000006ff */
[----:B------:R-:W-:Y:S02]  /*21e0*/  SHF.L.U32 R44, R44, 0x10, RZ ;  /* 0x000000102c2c7819 */ /* 0x000fe400000006ff */
[----:B------:R-:W-:Y:S02]  /*21f0*/  SHF.L.U32 R39, R39, 0x10, RZ ;  /* 0x0000001027277819 */ /* 0x000fe400000006ff */
        /* <DEDUP_REMOVED lines=9> */
.L_x_4163:
[C---:B-1---5:R-:W-:Y:S02]  /*2290*/  SHF.L.U32 R37, R44.reuse, 0x10, RZ ;  /* 0x000000102c257819 */ /* 0x062fe400000006ff */
[----:B------:R-:W-:Y:S02]  /*22a0*/  PRMT R36, R44, 0x7632, R36 ;  /* 0x000076322c247816 */ /* 0x000fe40000000024 */
[----:B------:R-:W-:Y:S01]  /*22b0*/  PRMT R38, R45, 0x7632, R38 ;  /* 0x000076322d267816 */ /* 0x000fe20000000026 */
[----:B------:R-:W-:Y:S01]  /*22c0*/  FMUL.FTZ R82, R37, R54 ;  /* 0x0000003625527220 */ /* 0x000fe20000410000 */
[C---:B------:R-:W-:Y:S02]  /*22d0*/  PRMT R39, R46.reuse, 0x7632, R39 ;  /* 0x000076322e277816 */ /* 0x040fe40000000027 */
[----:B------:R-:W-:Y:S02]  /*22e0*/  PRMT R44, R47, 0x7632, R44 ;  /* 0x000076322f2c7816 */ /* 0x000fe4000000002c */
        /* <DEDUP_REMOVED lines=18> */
.L_x_4164:
        /* <DEDUP_REMOVED lines=74> */
.L_x_4190:
[----:B------:R-:W-:Y:S01]  /*28b0*/  FMUL.FTZ R36, R81, R81 ;  /* 0x0000005151247220 */ /* 0x000fe20000410000 */
[----:B0-----:R-:W-:Y:S01]  /*28c0*/  ISETP.NE.AND P1, PT, RZ, UR4, PT ;  /* 0x00000004ff007c0c */ /* 0x001fe2000bf25270 */
[----:B-12---:R-:W-:Y:S01]  /*28d0*/  FADD.FTZ R83, R83, R84 ;  /* 0x0000005453537221 */ /* 0x006fe20000010000 */
[----:B------:R-:W0:Y:S02]  /*28e0*/  LDC.64 R66, c[0x0][0x428] ;  /* 0x00010a00ff427b82 */ /* 0x000e240000000a00 */
[----:B------:R-:W-:Y:S01]  /*28f0*/  FSEL R39, R36, RZ, P1 ;  /* 0x000000ff24277208 */ /* 0x000fe20000800000 */
[----:B------:R-:W-:Y:S01]  /*2900*/  FFMA.FTZ R60, R83, R60, UR10 ;  /* 0x0000000a533c7e23 */ /* 0x000fe2000801003c */
[----:B------:R-:W-:Y:S02]  /*2910*/  FSEL R37, R81, RZ, !P1 ;  /* 0x000000ff51257208 */ /* 0x000fe40004800000 */
[----:B------:R-:W-:Y:S01]  /*2920*/  ISETP.NE.AND P1, PT, R8, RZ, PT ;  /* 0x000000ff0800720c */ /* 0x000fe20003f25270 */
[----:B------:R-:W-:-:S02]  /*2930*/  FADD.FTZ R39, R60, R39 ;  /* 0x000000273c277221 */ /* 0x000fc40000010000 */
        /* <DEDUP_REMOVED lines=17> */
[--C-:B0-----:R-:W-:Y:S01]  /*2a50*/  IMAD.WIDE.U32 R68, R65, 0x10, R66.reuse ;  /* 0x0000001041447825 */ /* 0x101fe200078e0042 */
[----:B------:R-:W0:Y:S03]  /*2a60*/  @!P2 LDC.64 R72, c[0x0][0x3c0] ;  /* 0x0000f000ff48ab82 */ /* 0x000e260000000a00 */
[C---:B-1----:R-:W-:Y:S01]  /*2a70*/  FMUL.FTZ R37, R79.reuse, R36 ;  /* 0x000000244f257220 */ /* 0x042fe20000410000 */
[C---:B------:R-:W-:Y:S01]  /*2a80*/  FMUL.FTZ R39, R79.reuse, R44 ;  /* 0x0000002c4f277220 */ /* 0x040fe20000410000 */
[----:B------:R-:W-:Y:S01]  /*2a90*/  FMUL.FTZ R60, R79, R60 ;  /* 0x0000003c4f3c7220 */ /* 0x000fe20000410000 */
[----:B------:R-:W-:-:S04]  /*2aa0*/  IMAD.WIDE.U32 R66, R71, 0x10, R66 ;  /* 0x0000001047427825 */ /* 0x000fc800078e0042 */
[----:B------:R-:W-:Y:S01]  /*2ab0*/  FFMA.FTZ R36, R37, R9, R28 ;  /* 0x0000000925247223 */ /* 0x000fe2000001001c */
[----:B------:R-:W-:Y:S01]  /*2ac0*/  FMUL.FTZ R61, R79, R88 ;  /* 0x000000584f3d7220 */ /* 0x000fe20000410000 */
[----:B------:R-:W1:Y:S01]  /*2ad0*/  @!P1 LDC.64 R70, c[0x0][0x3c8] ;  /* 0x0000f200ff469b82 */ /* 0x000e620000000a00 */
[----:B------:R-:W-:Y:S01]  /*2ae0*/  FFMA.FTZ R37, R39, R7, R30 ;  /* 0x0000000727257223 */ /* 0x000fe2000001001e */
[----:B------:R-:W-:Y:S01]  /*2af0*/  FFMA.FTZ R60, R60, R4, R31 ;  /* 0x000000043c3c7223 */ /* 0x000fe2000001001f */
[C---:B------:R-:W-:Y:S01]  /*2b00*/  FMUL.FTZ R38, R79.reuse, R38 ;  /* 0x000000264f267220 */ /* 0x040fe20000410000 */
[C---:B------:R-:W-:Y:S01]  /*2b10*/  FMUL.FTZ R47, R79.reuse, R84 ;  /* 0x000000544f2f7220 */ /* 0x040fe20000410000 */
[C---:B------:R-:W-:Y:S01]  /*2b20*/  FMUL.FTZ R86, R79.reuse, R86 ;  /* 0x000000564f567220 */ /* 0x040fe20000410000 */
[C---:B------:R-:W-:Y:S01]  /*2b30*/  FMUL.FTZ R65, R79.reuse, R92 ;  /* 0x0000005c4f417220 */ /* 0x040fe20000410000 */
[----:B------:R-:W-:Y:S01]  /*2b40*/  FMUL.FTZ R44, R79, R45 ;  /* 0x0000002d4f2c7220 */ /* 0x000fe20000410000 */
[----:B------:R-:W-:Y:S01]  /*2b50*/  FFMA.FTZ R45, R38, R6, R29 ;  /* 0x00000006262d7223 */ /* 0x000fe2000001001d */
[----:B------:R-:W-:Y:S01]  /*2b60*/  FFMA.FTZ R39, R61, R3, R26 ;  /* 0x000000033d277223 */ /* 0x000fe2000001001a */
[----:B------:R-:W-:Y:S01]  /*2b70*/  F2FP.BF16.F32.PACK_AB R37, R60, R37 ;  /* 0x000000253c25723e */ /* 0x000fe200000010ff */
[----:B------:R-:W-:Y:S01]  /*2b80*/  FFMA.FTZ R38, R47, R5, R24 ;  /* 0x000000052f267223 */ /* 0x000fe20000010018 */
[----:B------:R-:W2:Y:S01]  /*2b90*/  LDC.64 R60, c[0x0][0x380] ;  /* 0x0000e000ff3c7b82 */ /* 0x000ea20000000a00 */
[----:B------:R-:W-:Y:S01]  /*2ba0*/  FFMA.FTZ R47, R86, R2, R25 ;  /* 0x00000002562f7223 */ /* 0x000fe20000010019 */
[----:B------:R-:W-:Y:S01]  /*2bb0*/  FFMA.FTZ R65, R65, R50, R18 ;  /* 0x0000003241417223 */ /* 0x000fe20000010012 */
[----:B------:R-:W-:Y:S01]  /*2bc0*/  FFMA.FTZ R44, R44, R51, R19 ;  /* 0x000000332c2c7223 */ /* 0x000fe20000010013 */
[----:B------:R-:W-:Y:S01]  /*2bd0*/  F2FP.BF16.F32.PACK_AB R36, R45, R36 ;  /* 0x000000242d24723e */ /* 0x000fe200000010ff */
[----:B------:R-:W-:Y:S01]  /*2be0*/  FMUL.FTZ R45, R79, R82 ;  /* 0x000000524f2d7220 */ /* 0x000fe20000410000 */
[----:B------:R-:W-:Y:S01]  /*2bf0*/  F2FP.BF16.F32.PACK_AB R38, R47, R38 ;  /* 0x000000262f26723e */ /* 0x000fe200000010ff */
[C---:B------:R-:W-:Y:S01]  /*2c00*/  FMUL.FTZ R90, R79.reuse, R90 ;  /* 0x0000005a4f5a7220 */ /* 0x040fe20000410000 */
[----:B------:R-:W-:Y:S01]  /*2c10*/  F2FP.BF16.F32.PACK_AB R47, R44, R65 ;  /* 0x000000412c2f723e */ /* 0x000fe200000010ff */
        /* <DEDUP_REMOVED lines=12> */
[----:B0-----:R-:W-:Y:S01]  /*2ce0*/  @!P2 IMAD.WIDE R72, R13, 0x4, R72 ;  /* 0x000000040d48a825 */ /* 0x001fe200078e0248 */
[----:B------:R-:W-:-:S02]  /*2cf0*/  F2FP.BF16.F32.PACK_AB R39, R90, R39 ;  /* 0x000000275a27723e */ /* 0x000fc400000010ff */
[----:B------:R-:W-:Y:S01]  /*2d00*/  F2FP.BF16.F32.PACK_AB R46, R78, R75 ;  /* 0x0000004b4e2e723e */ /* 0x000fe200000010ff */
[----:B-1----:R-:W-:Y:S01]  /*2d10*/  @!P1 IMAD.WIDE R70, R13, 0x4, R70 ;  /* 0x000000040d469825 */ /* 0x002fe200078e0246 */
[----:B------:R-:W-:Y:S01]  /*2d20*/  F2FP.BF16.F32.PACK_AB R45, R74, R45 ;  /* 0x0000002d4a2d723e */ /* 0x000fe200000010ff */
[----:B------:R1:W-:Y:S01]  /*2d30*/  @!P2 STG.E desc[UR6][R72.64], R81 ;  /* 0x000000514800a986 */ /* 0x0003e2000c101906 */
[----:B------:R-:W-:Y:S02]  /*2d40*/  F2FP.BF16.F32.PACK_AB R44, R65, R44 ;  /* 0x0000002c412c723e */ /* 0x000fe400000010ff */
[----:B--2---:R-:W-:Y:S01]  /*2d50*/  LEA R13, R60, R13, 0x2 ;  /* 0x0000000d3c0d7211 */ /* 0x004fe200078e10ff */
[----:B------:R1:W-:Y:S03]  /*2d60*/  @!P1 STG.E desc[UR6][R70.64], R79 ;  /* 0x0000004f46009986 */ /* 0x0003e6000c101906 */
[----:B------:R-:W-:Y:S01]  /*2d70*/  ISETP.GE.AND P1, PT, R13, R61, PT ;  /* 0x0000003d0d00720c */ /* 0x000fe20003f26270 */
[----:B------:R1:W-:Y:S04]  /*2d80*/  STG.E.128 desc[UR6][R68.64], R36 ;  /* 0x0000002444007986 */ /* 0x0003e8000c101d06 */
[----:B------:R1:W-:Y:S08]  /*2d90*/  STG.E.128 desc[UR6][R66.64], R44 ;  /* 0x0000002c42007986 */ /* 0x0003f0000c101d06 */
[----:B------:R-:W-:Y:S05]  /*2da0*/  @!P1 BRA `(.L_x_4166) ;  /* 0xffffffec005c9947 */ /* 0x000fea000383ffff */
[----:B------:R-:W-:Y:S05]  /*2db0*/  EXIT ;  /* 0x000000000000794d */ /* 0x000fea0003800000 */
.L_x_4159:
[----:B------:R-:W-:Y:S01]  /*2dc0*/  HFMA2 R38, -RZ, RZ, 0, 5.9604644775390625e-08 ;  /* 0x00000001ff267431 */ /* 0x000fe200000001ff */
[----:B------:R-:W-:Y:S01]  /*2dd0*/  BSSY B0, `(.L_x_4167) ;  /* 0x0000007000007945 */ /* 0x000fe20003800000 */
[----:B------:R-:W-:Y:S02]  /*2de0*/  MOV R37, R67 ;  /* 0x0000004300257202 */ /* 0x000fe40000000f00 */
[----:B------:R-:W-:Y:S02]  /*2df0*/  MOV R39, 0x1f ;  /* 0x0000001f00277802 */ /* 0x000fe40000000f00 */
[----:B------:R-:W-:-:S07]  /*2e00*/  MOV R44, 0xffffffff ;  /* 0xffffffff002c7802 */ /* 0x000fce0000000f00 */
[----:B0-----:R-:W-:Y:S05]  /*2e10*/  WARPSYNC.COLLECTIVE R44, `(.L_x_4168) ;  /* 0x000000002c087348 */ /* 0x001fea0003c00000 */
[----:B------:R1:W2:Y:S02]  /*2e20*/  SHFL.BFLY P1, R36, R37, R38, R39 ;  /* 0x0c00002625247389 */ /* 0x0002a40000020027 */
[----:B012---:R-:W-:Y:S05]  /*2e30*/  ENDCOLLECTIVE ;  /* 0x000000000000791b */ /* 0x007fea0003800000 */
.L_x_4168:
[----:B------:R-:W-:Y:S05]  /*2e40*/  BSYNC B0 ;  /* 0x0000000000007941 */ /* 0x000fea0003800000 */
.L_x_4167:
[----:B------:R-:W-:Y:S01]  /*2e50*/  FADD.FTZ R37, R67, R36 ;  /* 0x0000002443257221 */ /* 0x000fe20000010000 */
[----:B------:R-:W-:Y:S01]  /*2e60*/  HFMA2 R38, -RZ, RZ, 0, 1.1920928955078125e-07 ;  /* 0x00000002ff267431 */ /* 0x000fe200000001ff */
[----:B------:R-:W-:Y:S01]  /*2e70*/  MOV R39, 0x1f ;  /* 0x0000001f00277802 */ /* 0x000fe20000000f00 */
[----:B------:R-:W0:Y:S01]  /*2e80*/  LDC R60, c[0x0][0x400] ;  /* 0x00010000ff3c7b82 */ /* 0x000e220000000800 */
[----:B------:R-:W-:-:S07]  /*2e90*/  MOV R44, 0xffffffff ;  /* 0xffffffff002c7802 */ /* 0x000fce0000000f00 */
[----:B0-----:R-:W-:Y:S05]  /*2ea0*/  WARPSYNC.COLLECTIVE R44, `(.L_x_4169) ;  /* 0x000000002c087348 */ /* 0x001fea0003c00000 */
[----:B------:R1:W2:Y:S02]  /*2eb0*/  SHFL.BFLY P1, R36, R37, R38, R39 ;  /* 0x0c00002625247389 */ /* 0x0002a40000020027 */
[----:B012---:R-:W-:Y:S05]  /*2ec0*/  ENDCOLLECTIVE ;  /* 0x000000000000791b */ /* 0x007fea0003800000 */
.L_x_4169:
[----:B------:R-:W-:Y:S02]  /*2ed0*/  HFMA2 R38, -RZ, RZ, 0, 2.384185791015625e-07 ;  /* 0x00000004ff267431 */ /* 0x000fe400000001ff */
[----:B------:R-:W-:-:S05]  /*2ee0*/  FADD.FTZ R61, R37, R36 ;  /* 0x00000024253d7221 */ /* 0x000fca0000010000 */
[----:B------:R-:W-:-:S07]  /*2ef0*/  MOV R37, R61 ;  /* 0x0000003d00257202 */ /* 0x000fce0000000f00 */
[----:B------:R-:W-:Y:S05]  /*2f00*/  WARPSYNC.COLLECTIVE R44, `(.L_x_4170) ;  /* 0x000000002c087348 */ /* 0x000fea0003c00000 */
[----:B------:R0:W1:Y:S02]  /*2f10*/  SHFL.BFLY P1, R36, R37, R38, R39 ;  /* 0x0c00002625247389 */ /* 0x0000640000020027 */
[----:B01----:R-:W-:Y:S05]  /*2f20*/  ENDCOLLECTIVE ;  /* 0x000000000000791b */ /* 0x003fea0003800000 */
.L_x_4170:
[----:B------:R-:W-:Y:S02]  /*2f30*/  HFMA2 R38, -RZ, RZ, 0, 4.76837158203125e-07 ;  /* 0x00000008ff267431 */ /* 0x000fe400000001ff */
[----:B------:R-:W-:-:S05]  /*2f40*/  FADD.FTZ R66, R61, R36 ;  /* 0x000000243d427221 */ /* 0x000fca0000010000 */
[----:B------:R-:W-:-:S07]  /*2f50*/  MOV R37, R66 ;  /* 0x0000004200257202 */ /* 0x000fce0000000f00 */
[----:B------:R-:W-:Y:S05]  /*2f60*/  WARPSYNC.COLLECTIVE R44, `(.L_x_4171) ;  /* 0x000000002c087348 */ /* 0x000fea0003c00000 */
[----:B------:R0:W1:Y:S02]  /*2f70*/  SHFL.BFLY P1, R36, R37, R38, R39 ;  /* 0x0c00002625247389 */ /* 0x0000640000020027 */
[----:B01----:R-:W-:Y:S05]  /*2f80*/  ENDCOLLECTIVE ;  /* 0x000000000000791b */ /* 0x003fea0003800000 */
.L_x_4171:
[----:B------:R-:W-:Y:S02]  /*2f90*/  HFMA2 R38, -RZ, RZ, 0, 9.5367431640625e-07 ;  /* 0x00000010ff267431 */ /* 0x000fe400000001ff */
[----:B------:R-:W-:-:S05]  /*2fa0*/  FADD.FTZ R83, R66, R36 ;  /* 0x0000002442537221 */ /* 0x000fca0000010000 */
[----:B------:R-:W-:-:S07]  /*2fb0*/  MOV R37, R83 ;  /* 0x0000005300257202 */ /* 0x000fce0000000f00 */
[----:B------:R-:W-:Y:S05]  /*2fc0*/  WARPSYNC.COLLECTIVE R44, `(.L_x_4172) ;  /* 0x000000002c087348 */ /* 0x000fea0003c00000 */
[----:B------:R0:W1:Y:S02]  /*2fd0*/  SHFL.BFLY P1, R36, R37, R38, R39 ;  /* 0x0c00002625247389 */ /* 0x0000640000020027 */
[----:B01----:R-:W-:Y:S05]  /*2fe0*/  ENDCOLLECTIVE ;  /* 0x000000000000791b */ /* 0x003fea0003800000 */
.L_x_4172:
[----:B------:R-:W-:Y:S01]  /*2ff0*/  MOV R38, 0x1 ;  /* 0x0000000100267802 */ /* 0x000fe20000000f00 */
        /* <DEDUP_REMOVED lines=33> */
[----:B------:R-:W-:-:S07]  /*3210*/  FFMA.FTZ R37, R37, R37, R36 ;  /* 0x0000002525257223 */ /* 0x000fce0000010024 */
[----:B------:R-:W-:Y:S05]  /*3220*/  WARPSYNC.COLLECTIVE R44, `(.L_x_4173) ;  /* 0x000000002c087348 */ /* 0x000fea0003c00000 */
[----:B------:R0:W1:Y:S02]  /*3230*/  SHFL.BFLY P1, R36, R37, R38, R39 ;  /* 0x0c00002625247389 */ /* 0x0000640000020027 */
[----:B01----:R-:W-:Y:S05]  /*3240*/  ENDCOLLECTIVE ;  /* 0x000000000000791b */ /* 0x003fea0003800000 */
.L_x_4173:
[----:B------:R-:W-:Y:S02]  /*3250*/  HFMA2 R38, -RZ, RZ, 0, 1.1920928955078125e-07 ;  /* 0x00000002ff267431 */ /* 0x000fe400000001ff */
[----:B------:R-:W-:-:S05]  /*3260*/  FADD.FTZ R61, R37, R36 ;  /* 0x00000024253d7221 */ /* 0x000fca0000010000 */
[----:B------:R-:W-:-:S07]  /*3270*/  MOV R37, R61 ;  /* 0x0000003d00257202 */ /* 0x000fce0000000f00 */
[----:B------:R-:W-:Y:S05]  /*3280*/  WARPSYNC.COLLECTIVE R44, `(.L_x_4174) ;  /* 0x000000002c087348 */ /* 0x000fea0003c00000 */
[----:B------:R0:W1:Y:S02]  /*3290*/  SHFL.BFLY P1, R36, R37, R38, R39 ;  /* 0x0c00002625247389 */ /* 0x0000640000020027 */
[----:B01----:R-:W-:Y:S05]  /*32a0*/  ENDCOLLECTIVE ;  /* 0x000000000000791b */ /* 0x003fea0003800000 */
.L_x_4174:
[----:B------:R-:W-:Y:S02]  /*32b0*/  HFMA2 R38, -RZ, RZ, 0, 2.384185791015625e-07 ;  /* 0x00000004ff267431 */ /* 0x000fe400000001ff */
[----:B------:R-:W-:-:S05]  /*32c0*/  FADD.FTZ R66, R61, R36 ;  /* 0x000000243d427221 */ /* 0x000fca0000010000 */
[----:B------:R-:W-:-:S07]  /*32d0*/  MOV R37, R66 ;  /* 0x0000004200257202 */ /* 0x000fce0000000f00 */
[----:B------:R-:W-:Y:S05]  /*32e0*/  WARPSYNC.COLLECTIVE R44, `(.L_x_4175) ;  /* 0x000000002c087348 */ /* 0x000fea0003c00000 */
[----:B------:R0:W1:Y:S02]  /*32f0*/  SHFL.BFLY P1, R36, R37, R38, R39 ;  /* 0x0c00002625247389 */ /* 0x0000640000020027 */
[----:B01----:R-:W-:Y:S05]  /*3300*/  ENDCOLLECTIVE ;  /* 0x000000000000791b */ /* 0x003fea0003800000 */
.L_x_4175:
[----:B------:R-:W-:Y:S02]  /*3310*/  HFMA2 R38, -RZ, RZ, 0, 4.76837158203125e-07 ;  /* 0x00000008ff267431 */ /* 0x000fe400000001ff */
[----:B------:R-:W-:-:S05]  /*3320*/  FADD.FTZ R67, R66, R36 ;  /* 0x0000002442437221 */ /* 0x000fca0000010000 */
[----:B------:R-:W-:-:S07]  /*3330*/  MOV R37, R67 ;  /* 0x0000004300257202 */ /* 0x000fce0000000f00 */
[----:B------:R-:W-:Y:S05]  /*3340*/  WARPSYNC.COLLECTIVE R44, `(.L_x_4176) ;  /* 0x000000002c087348 */ /* 0x000fea0003c00000 */
[----:B------:R0:W1:Y:S02]  /*3350*/  SHFL.BFLY P1, R36, R37, R38, R39 ;  /* 0x0c00002625247389 */ /* 0x0000640000020027 */
[----:B01----:R-:W-:Y:S05]  /*3360*/  ENDCOLLECTIVE ;  /* 0x000000000000791b */ /* 0x003fea0003800000 */
.L_x_4176:
[----:B------:R-:W-:Y:S02]  /*3370*/  HFMA2 R38, -RZ, RZ, 0, 9.5367431640625e-07 ;  /* 0x00000010ff267431 */ /* 0x000fe400000001ff */
[----:B------:R-:W-:-:S05]  /*3380*/  FADD.FTZ R83, R67, R36 ;  /* 0x0000002443537221 */ /* 0x000fca0000010000 */
[----:B------:R-:W-:-:S07]  /*3390*/  MOV R37, R83 ;  /* 0x0000005300257202 */ /* 0x000fce0000000f00 */
[----:B------:R-:W-:Y:S05]  /*33a0*/  WARPSYNC.COLLECTIVE R44, `(.L_x_4177) ;  /* 0x000000002c087348 */ /* 0x000fea0003c00000 */
[----:B------:R0:W1:Y:S02]  /*33b0*/  SHFL.BFLY P1, R36, R37, R38, R39 ;  /* 0x0c00002625247389 */ /* 0x0000640000020027 */
[----:B01----:R-:W-:Y:S05]  /*33c0*/  ENDCOLLECTIVE ;  /* 0x000000000000791b */ /* 0x003fea0003800000 */
.L_x_4177:
[----:B------:R-:W-:Y:S05]  /*33d0*/  BRA `(.L_x_4178) ;  /* 0xffffffe0007c7947 */ /* 0x000fea000383ffff */
.L_x_4165:
        /* <DEDUP_REMOVED lines=8> */
.L_x_4180:
[----:B------:R-:W-:Y:S05]  /*3460*/  BSYNC B0 ;  /* 0x0000000000007941 */ /* 0x000fea0003800000 */
.L_x_4179:
        /* <DEDUP_REMOVED lines=8> */
.L_x_4181:
[----:B------:R-:W-:Y:S02]  /*34f0*/  HFMA2 R38, -RZ, RZ, 0, 2.384185791015625e-07 ;  /* 0x00000004ff267431 */ /* 0x000fe400000001ff */
[----:B------:R-:W-:-:S05]  /*3500*/  FADD.FTZ R61, R37, R36 ;  /* 0x00000024253d7221 */ /* 0x000fca0000010000 */
[----:B------:R-:W-:-:S07]  /*3510*/  MOV R37, R61 ;  /* 0x0000003d00257202 */ /* 0x000fce0000000f00 */
[----:B------:R-:W-:Y:S05]  /*3520*/  WARPSYNC.COLLECTIVE R44, `(.L_x_4182) ;  /* 0x000000002c087348 */ /* 0x000fea0003c00000 */
[----:B------:R0:W1:Y:S02]  /*3530*/  SHFL.BFLY P1, R36, R37, R38, R39 ;  /* 0x0c00002625247389 */ /* 0x0000640000020027 */
[----:B01----:R-:W-:Y:S05]  /*3540*/  ENDCOLLECTIVE ;  /* 0x000000000000791b */ /* 0x003fea0003800000 */
.L_x_4182:
[----:B------:R-:W-:Y:S02]  /*3550*/  HFMA2 R38, -RZ, RZ, 0, 4.76837158203125e-07 ;  /* 0x00000008ff267431 */ /* 0x000fe400000001ff */
[----:B------:R-:W-:-:S05]  /*3560*/  FADD.FTZ R66, R61, R36 ;  /* 0x000000243d427221 */ /* 0x000fca0000010000 */
[----:B------:R-:W-:-:S07]  /*3570*/  MOV R37, R66 ;  /* 0x0000004200257202 */ /* 0x000fce0000000f00 */
[----:B------:R-:W-:Y:S05]  /*3580*/  WARPSYNC.COLLECTIVE R44, `(.L_x_4183) ;  /* 0x000000002c087348 */ /* 0x000fea0003c00000 */
[----:B------:R0:W1:Y:S02]  /*3590*/  SHFL.BFLY P1, R36, R37, R38, R39 ;  /* 0x0c00002625247389 */ /* 0x0000640000020027 */
[----:B01----:R-:W-:Y:S05]  /*35a0*/  ENDCOLLECTIVE ;  /* 0x000000000000791b */ /* 0x003fea0003800000 */
.L_x_4183:
[----:B------:R-:W-:Y:S02]  /*35b0*/  HFMA2 R38, -RZ, RZ, 0, 9.5367431640625e-07 ;  /* 0x00000010ff267431 */ /* 0x000fe400000001ff */
[----:B------:R-:W-:-:S05]  /*35c0*/  FADD.FTZ R83, R66, R36 ;  /* 0x0000002442537221 */ /* 0x000fca0000010000 */
[----:B------:R-:W-:-:S07]  /*35d0*/  MOV R37, R83 ;  /* 0x0000005300257202 */ /* 0x000fce0000000f00 */
[----:B------:R-:W-:Y:S05]  /*35e0*/  WARPSYNC.COLLECTIVE R44, `(.L_x_4184) ;  /* 0x000000002c087348 */ /* 0x000fea0003c00000 */
[----:B------:R0:W1:Y:S02]  /*35f0*/  SHFL.BFLY P1, R36, R37, R38, R39 ;  /* 0x0c00002625247389 */ /* 0x0000640000020027 */
[----:B01----:R-:W-:Y:S05]  /*3600*/  ENDCOLLECTIVE ;  /* 0x000000000000791b */ /* 0x003fea0003800000 */
.L_x_4184:
        /* <DEDUP_REMOVED lines=38> */
.L_x_4185:
[----:B------:R-:W-:Y:S02]  /*3870*/  HFMA2 R38, -RZ, RZ, 0, 1.1920928955078125e-07 ;  /* 0x00000002ff267431 */ /* 0x000fe400000001ff */
[----:B------:R-:W-:-:S05]  /*3880*/  FADD.FTZ R61, R37, R36 ;  /* 0x00000024253d7221 */ /* 0x000fca0000010000 */
[----:B------:R-:W-:-:S07]  /*3890*/  MOV R37, R61 ;  /* 0x0000003d00257202 */ /* 0x000fce0000000f00 */
[----:B------:R-:W-:Y:S05]  /*38a0*/  WARPSYNC.COLLECTIVE R44, `(.L_x_4186) ;  /* 0x000000002c087348 */ /* 0x000fea0003c00000 */
[----:B------:R0:W1:Y:S02]  /*38b0*/  SHFL.BFLY P1, R36, R37, R38, R39 ;  /* 0x0c00002625247389 */ /* 0x0000640000020027 */
[----:B01----:R-:W-:Y:S05]  /*38c0*/  ENDCOLLECTIVE ;  /* 0x000000000000791b */ /* 0x003fea0003800000 */
.L_x_4186:
[----:B------:R-:W-:Y:S02]  /*38d0*/  HFMA2 R38, -RZ, RZ, 0, 2.384185791015625e-07 ;  /* 0x00000004ff267431 */ /* 0x000fe400000001ff */
[----:B------:R-:W-:-:S05]  /*38e0*/  FADD.FTZ R66, R61, R36 ;  /* 0x000000243d427221 */ /* 0x000fca0000010000 */
[----:B------:R-:W-:-:S07]  /*38f0*/  MOV R37, R66 ;  /* 0x0000004200257202 */ /* 0x000fce0000000f00 */
[----:B------:R-:W-:Y:S05]  /*3900*/  WARPSYNC.COLLECTIVE R44, `(.L_x_4187) ;  /* 0x000000002c087348 */ /* 0x000fea0003c00000 */
[----:B------:R0:W1:Y:S02]  /*3910*/  SHFL.BFLY P1, R36, R37, R38, R39 ;  /* 0x0c00002625247389 */ /* 0x0000640000020027 */
[----:B01----:R-:W-:Y:S05]  /*3920*/  ENDCOLLECTIVE ;  /* 0x000000000000791b */ /* 0x003fea0003800000 */
.L_x_4187:
[----:B------:R-:W-:Y:S02]  /*3930*/  HFMA2 R38, -RZ, RZ, 0, 4.76837158203125e-07 ;  /* 0x00000008ff267431 */ /* 0x000fe400000001ff */
[----:B------:R-:W-:-:S05]  /*3940*/  FADD.FTZ R67, R66, R36 ;  /* 0x0000002442437221 */ /* 0x000fca0000010000 */
[----:B------:R-:W-:-:S07]  /*3950*/  MOV R37, R67 ;  /* 0x0000004300257202 */ /* 0x000fce0000000f00 */
[----:B------:R-:W-:Y:S05]  /*3960*/  WARPSYNC.COLLECTIVE R44, `(.L_x_4188) ;  /* 0x000000002c087348 */ /* 0x000fea0003c00000 */
[----:B------:R0:W1:Y:S02]  /*3970*/  SHFL.BFLY P1, R36, R37, R38, R39 ;  /* 0x0c00002625247389 */ /* 0x0000640000020027 */
[----:B01----:R-:W-:Y:S05]  /*3980*/  ENDCOLLECTIVE ;  /* 0x000000000000791b */ /* 0x003fea0003800000 */
.L_x_4188:
[----:B------:R-:W-:Y:S02]  /*3990*/  HFMA2 R38, -RZ, RZ, 0, 9.5367431640625e-07 ;  /* 0x00000010ff267431 */ /* 0x000fe400000001ff */
[----:B------:R-:W-:-:S05]  /*39a0*/  FADD.FTZ R83, R67, R36 ;  /* 0x0000002443537221 */ /* 0x000fca0000010000 */
[----:B------:R-:W-:-:S07]  /*39b0*/  MOV R37, R83 ;  /* 0x0000005300257202 */ /* 0x000fce0000000f00 */
[----:B------:R-:W-:Y:S05]  /*39c0*/  WARPSYNC.COLLECTIVE R44, `(.L_x_4189) ;  /* 0x000000002c087348 */ /* 0x000fea0003c00000 */
[----:B------:R0:W1:Y:S02]  /*39d0*/  SHFL.BFLY P1, R36, R37, R38, R39 ;  /* 0x0c00002625247389 */ /* 0x0000640000020027 */
[----:B01----:R-:W-:Y:S05]  /*39e0*/  ENDCOLLECTIVE ;  /* 0x000000000000791b */ /* 0x003fea0003800000 */
.L_x_4189:
[----:B------:R-:W-:Y:S01]  /*39f0*/  MOV R84, R36 ;  /* 0x0000002400547202 */ /* 0x000fe20000000f00 */
[----:B------:R-:W-:Y:S06]  /*3a00*/  BRA `(.L_x_4190) ;  /* 0xffffffec00a87947 */ /* 0x000fec000383ffff */
.L_x_4191:
        /* <DEDUP_REMOVED lines=15> */
.L_x_20258:


//--------------------- .text._ZN10layer_norm13ln_fwd_kernelINS_13Kernel_traitsIf13__nv_bfloat16S2_S2_fjLj512ELj1ELj4ELj1ELj16ENS_18Kernel_traits_baseILj512EfS2_S2_S2_fjLj128EEEEELb0ELb1ELb1ELb0EEEvNS_9FwdParamsE --------------------------
	.section	.text._ZN10layer_norm13ln_fwd_kernelINS_13Kernel_traitsIf13__nv_bfloat16S2_S2_fjLj512ELj1ELj4ELj1ELj16ENS_18Kernel_traits_baseILj512EfS2_S2_S2_fjLj128EEEEELb0ELb1ELb1ELb0EEEvNS_9FwdParamsE,"ax",@progbits
	.align	128
        .global         _ZN10layer_norm13ln_fwd_kernelINS_13Kernel_traitsIf13__nv_bfloat16S2_S2_fjLj512ELj1ELj4ELj1ELj16ENS_18Kernel_traits_baseILj512EfS2_S2_S2_fjLj128EEEEELb0ELb1ELb1ELb0EEEvNS_9FwdParamsE
        .type           _ZN10layer_norm13ln_fwd_kernelINS_13Kernel_traitsIf13__nv_bfloat16S2_S2_fjLj512ELj1ELj4ELj1ELj16ENS_18Kernel_traits_baseILj512EfS2_S2_S2_fjLj128EEEEELb0ELb1ELb1ELb0EEEvNS_9FwdParamsE,@function
        .size           _ZN10layer_norm13ln_fwd_kernelINS_13Kernel_traitsIf13__nv_bfloat16S2_S2_fjLj512ELj1ELj4ELj1ELj16ENS_18Kernel_traits_baseILj512EfS2_S2_S2_fjLj128EEEEELb0ELb1ELb1ELb0EEEvNS_9FwdParamsE,(.L_x_20259 - _ZN10layer_norm13ln_fwd_kernelINS_13Kernel_traitsIf13__nv_bfloat16S2_S2_fjLj512ELj1ELj4ELj1ELj16ENS_18Kernel_traits_baseILj512EfS2_S2_S2_fjLj128EEEEELb0ELb1ELb1ELb0EEEvNS_9FwdParamsE)
        .other          _ZN10layer_norm13ln_fwd_kernelINS_13Kernel_traitsIf13__nv_bfloat16S2_S2_fjLj512ELj1ELj4ELj1ELj16ENS_18Kernel_traits_baseILj512EfS2_S2_S2_fjLj128EEEEELb0ELb1ELb1ELb0EEEvNS_9FwdParamsE,@"STO_CUDA_ENTRY STV_DEFAULT"
_ZN10layer_norm13ln_fwd_kernelINS_13Kernel_traitsIf13__nv_bfloat16S2_S2_fjLj512ELj1ELj4ELj1ELj16ENS_18Kernel_traits_baseILj512EfS2_S2_S2_fjLj128EEEEELb0ELb1ELb1ELb0EEEvNS_9FwdParamsE:
.text._ZN10layer_norm13ln_fwd_kernelINS_13Kernel_traitsIf13__nv_bfloat16S2_S2_fjLj512ELj1ELj4ELj1ELj16ENS_18Kernel_traits_baseILj512EfS2_S2_S2_fjLj128EEEEELb0ELb1ELb1ELb0EEEvNS_9FwdParamsE:
        /* <DEDUP_REMOVED lines=36> */
.L_x_4195:
[----:B------:R-:W-:Y:S05]  /*0240*/  BSYNC.RECONVERGENT B1 ;  /* 0x0000000000017941 */ /* 0x000fea0003800200 */
.L_x_4194:
        /* <DEDUP_REMOVED lines=14> */
.L_x_4193:
        /* <DEDUP_REMOVED lines=28> */
.L_x_4196:
[----:B------:R-:W-:Y:S05]  /*04f0*/  BSYNC.RECONVERGENT B0 ;  /* 0x0000000000007941 */ /* 0x000fea0003800200 */
.L_x_4192:
[----:B------:R-:W1:Y:S01]  /*0500*/  LDCU UR4, c[0x0][0x384] ;  /* 0x00007080ff0477ac */ /* 0x000e620008000800 */
[----:B------:R-:W2:Y:S01]  /*0510*/  LDCU.U8 UR5, c[0x0][0x410] ;  /* 0x00008200ff0577ac */ /* 0x000ea20008000000 */
[----:B------:R-:W4:Y:S01]  /*0520*/  LDCU UR10, c[0x0][0x448] ;  /* 0x00008900ff0a77ac */ /* 0x000f220008000800 */
[----:B------:R-:W0:Y:S01]  /*0530*/  LDCU.64 UR8, c[0x0][0x3a0] ;  /* 0x00007400ff0877ac */ /* 0x000e220008000a00 */
[----:B-1----:R-:W-:-:S13]  /*0540*/  ISETP.GE.AND P0, PT, R3, UR4, PT ;  /* 0x0000000403007c0c */ /* 0x002fda000bf06270 */
[----:B0-2-4-:R-:W-:Y:S05]  /*0550*/  @P0 EXIT ;  /* 0x000000000000094d */ /* 0x015fea0003800000 */
.L_x_4212:
        /* <DEDUP_REMOVED lines=26> */
.L_x_4200:
[----:B------:R-:W-:Y:S05]  /*0700*/  BSYNC.RECONVERGENT B1 ;  /* 0x0000000000017941 */ /* 0x000fea0003800200 */
.L_x_4199:
[----:B------:R-:W-:-:S04]  /*0710*/  UISETP.NE.U32.AND UP0, UPT, UR8, URZ, UPT ;  /* 0x000000ff0800728c */ /* 0x000fc8000bf05070 */
[----:B------:R-:W-:-:S09]  /*0720*/  UISETP.NE.AND.EX UP0, UPT, UR9, URZ, UPT, UP0 ;  /* 0x000000ff0900728c */ /* 0x000fd2000bf05300 */
[----:B------:R-:W-:Y:S05]  /*0730*/  BRA.U !UP0, `(.L_x_4201) ;  /* 0x0000000508347547 */ /* 0x000fea000b800000 */
[----:B---3--:R-:W0:Y:S02]  /*0740*/  LDC.64 R8, c[0x0][0x3a0] ;  /* 0x0000e800ff087b82 */ /* 0x008e240000000a00 */
[----:B0-----:R-:W-:-:S06]  /*0750*/  IMAD.WIDE.U32 R8, R83, 0x10, R8 ;  /* 0x0000001053087825 */ /* 0x001fcc00078e0008 */
[----:B------:R-:W2:Y:S01]  /*0760*/  LDG.E.128 R8, desc[UR6][R8.64] ;  /* 0x0000000608087981 */ /* 0x000ea2000c1e1d00 */
[----:B------:R-:W-:-:S13]  /*0770*/  ISETP.GT.AND P0, PT, R85, RZ, PT ;  /* 0x000000ff5500720c */ /* 0x000fda0003f04270 */
[----:B------:R-:W0:Y:S01]  /*0780*/  @P0 LDC R65, c[0x0][0x40c] ;  /* 0x00010300ff410b82 */ /* 0x000e220000000800 */
[C---:B-----5:R-:W-:Y:S02]  /*0790*/  @P0 PRMT R5, R12.reuse, 0x7632, R5 ;  /* 0x000076320c050816 */ /* 0x060fe40000000005 */
[----:B------:R-:W-:Y:S02]  /*07a0*/  @P0 SHF.L.U32 R4, R12, 0x10, RZ ;  /* 0x000000100c040819 */ /* 0x000fe400000006ff */
[----:B------:R-:W-:Y:S02]  /*07b0*/  @P0 SHF.L.U32 R5, R5, 0x10, RZ ;  /* 0x0000001005050819 */ /* 0x000fe400000006ff */
[----:B------:R-:W-:Y:S01]  /*07c0*/  @P0 SHF.L.U32 R71, R14, 0x10, RZ ;  /* 0x000000100e470819 */ /* 0x000fe200000006ff */
[----:B------:R-:W1:Y:S01]  /*07d0*/  @P0 LDC R6, c[0x0][0x40c] ;  /* 0x00010300ff060b82 */ /* 0x000e620000000800 */
[----:B------:R-:W-:-:S04]  /*07e0*/  @P0 PRMT R80, R15, 0x7632, R80 ;  /* 0x000076320f500816 */ /* 0x000fc80000000050 */
[----:B------:R-:W-:-:S03]  /*07f0*/  @P0 SHF.L.U32 R80, R80, 0x10, RZ ;  /* 0x0000001050500819 */ /* 0x000fc600000006ff */
[----:B------:R-:W3:Y:S08]  /*0800*/  @P0 LDC R69, c[0x0][0x40c] ;  /* 0x00010300ff450b82 */ /* 0x000ef00000000800 */
[----:B------:R-:W4:Y:S01]  /*0810*/  @P0 LDC R7, c[0x0][0x40c] ;  /* 0x00010300ff070b82 */ /* 0x000f220000000800 */
[----:B0-----:R-:W-:-:S07]  /*0820*/  @P0 FMUL.FTZ R65, R4, R65 ;  /* 0x0000004104410220 */ /* 0x001fce0000410000 */
[----:B------:R-:W0:Y:S01]  /*0830*/  @P0 LDC R64, c[0x0][0x40c] ;  /* 0x00010300ff400b82 */ /* 0x000e220000000800 */
[----:B-1----:R-:W-:Y:S01]  /*0840*/  @P0 FMUL.FTZ R6, R5, R6 ;  /* 0x0000000605060220 */ /* 0x002fe20000410000 */
[----:B0-----:R-:W-:Y:S01]  /*0850*/  @P0 FMUL.FTZ R71, R71, R64 ;  /* 0x0000004047470220 */ /* 0x001fe20000410000 */
[C---:B--2---:R-:W-:Y:S02]  /*0860*/  @P0 PRMT R66, R8.reuse, 0x7632, R66 ;  /* 0x0000763208420816 */ /* 0x044fe40000000042 */
[C---:B------:R-:W-:Y:S02]  /*0870*/  @P0 SHF.L.U32 R68, R8.reuse, 0x10, RZ ;  /* 0x0000001008440819 */ /* 0x040fe400000006ff */
[C---:B------:R-:W-:Y:S02]  /*0880*/  @!P0 PRMT R5, R8.reuse, 0x7632, R5 ;  /* 0x0000763208058816 */ /* 0x040fe40000000005 */
[----:B------:R-:W-:Y:S01]  /*0890*/  @!P0 SHF.L.U32 R4, R8, 0x10, RZ ;  /* 0x0000001008048819 */ /* 0x000fe200000006ff */
[----:B------:R-:W-:Y:S01]  /*08a0*/  @P0 FFMA.FTZ R4, R65, R44, R68 ;  /* 0x0000002c41040223 */ /* 0x000fe20000010044 */
[----:B------:R-:W-:Y:S01]  /*08b0*/  @P0 SHF.L.U32 R67, R66, 0x10, RZ ;  /* 0x0000001042430819 */ /* 0x000fe200000006ff */
[----:B------:R-:W0:Y:S01]  /*08c0*/  @P0 LDC R65, c[0x0][0x40c] ;  /* 0x00010300ff410b82 */ /* 0x000e220000000800 */
[----:B------:R-:W-:-:S02]  /*08d0*/  @P0 SHF.L.U32 R66, R13, 0x10, RZ ;  /* 0x000000100d420819 */ /* 0x000fc400000006ff */
[----:B------:R-:W-:Y:S02]  /*08e0*/  @P0 PRMT R68, R13, 0x7632, R68 ;  /* 0x000076320d440816 */ /* 0x000fe40000000044 */
[----:B------:R-:W-:Y:S01]  /*08f0*/  @!P0 SHF.L.U32 R5, R5, 0x10, RZ ;  /* 0x0000001005058819 */ /* 0x000fe200000006ff */
[----:B------:R-:W-:Y:S01]  /*0900*/  @P0 FFMA.FTZ R5, R6, R45, R67 ;  /* 0x0000002d06050223 */ /* 0x000fe20000010043 */
[----:B---3--:R-:W-:Y:S01]  /*0910*/  @P0 FMUL.FTZ R67, R66, R69 ;  /* 0x0000004542430220 */ /* 0x008fe20000410000 */
[----:B------:R-:W-:Y:S02]  /*0920*/  @P0 SHF.L.U32 R68, R68, 0x10, RZ ;  /* 0x0000001044440819 */ /* 0x000fe400000006ff */
[C---:B------:R-:W-:Y:S02]  /*0930*/  @!P0 PRMT R66, R9.reuse, 0x7632, R66 ;  /* 0x0000763209428816 */ /* 0x040fe40000000042 */
[C---:B------:R-:W-:Y:S01]  /*0940*/  @P0 SHF.L.U32 R70, R9.reuse, 0x10, RZ ;  /* 0x0000001009460819 */ /* 0x040fe200000006ff */
[----:B----4-:R-:W-:Y:S01]  /*0950*/  @P0 FMUL.FTZ R68, R68, R7 ;  /* 0x0000000744440220 */ /* 0x010fe20000410000 */
[----:B------:R-:W-:-:S02]  /*0960*/  @P0 PRMT R69, R9, 0x7632, R69 ;  /* 0x0000763209450816 */ /* 0x000fc40000000045 */
[----:B------:R-:W-:Y:S01]  /*0970*/  @!P0 SHF.L.U32 R6, R9, 0x10, RZ ;  /* 0x0000001009068819 */ /* 0x000fe200000006ff */
[----:B------:R-:W-:Y:S01]  /*0980*/  @P0 FFMA.FTZ R6, R67, R46, R70 ;  /* 0x0000002e43060223 */ /* 0x000fe20000010046 */
[----:B------:R-:W-:Y:S01]  /*0990*/  @!P0 SHF.L.U32 R7, R66, 0x10, RZ ;  /* 0x0000001042078819 */ /* 0x000fe200000006ff */
[----:B------:R-:W1:Y:S01]  /*09a0*/  @P0 LDC R67, c[0x0][0x40c] ;  /* 0x00010300ff430b82 */ /* 0x000e620000000800 */
[----:B------:R-:W-:Y:S02]  /*09b0*/  @P0 SHF.L.U32 R69, R69, 0x10, RZ ;  /* 0x0000001045450819 */ /* 0x000fe400000006ff */
[----:B------:R-:W-:-:S03]  /*09c0*/  @P0 SHF.L.U32 R70, R10, 0x10, RZ ;  /* 0x000000100a460819 */ /* 0x000fc600000006ff */
[--C-:B------:R-:W-:Y:S01]  /*09d0*/  @P0 FFMA.FTZ R7, R68, R47, R69.reuse ;  /* 0x0000002f44070223 */ /* 0x100fe20000010045 */
[----:B------:R-:W-:Y:S01]  /*09e0*/  @P0 PRMT R69, R14, 0x7632, R69 ;  /* 0x000076320e450816 */ /* 0x000fe20000000045 */
[----:B------:R-:W2:Y:S01]  /*09f0*/  @P0 LDC R66, c[0x0][0x40c] ;  /* 0x00010300ff420b82 */ /* 0x000ea20000000800 */
[C---:B------:R-:W-:Y:S01]  /*0a00*/  @!P0 SHF.L.U32 R68, R10.reuse, 0x10, RZ ;  /* 0x000000100a448819 */ /* 0x040fe200000006ff */
[--C-:B------:R-:W-:Y:S01]  /*0a10*/  @P0 FFMA.FTZ R68, R71, R40, R70.reuse ;  /* 0x0000002847440223 */ /* 0x100fe20000010046 */
[----:B------:R-:W-:Y:S02]  /*0a20*/  @P0 SHF.L.U32 R64, R69, 0x10, RZ ;  /* 0x0000001045400819 */ /* 0x000fe400000006ff */
[C---:B------:R-:W-:Y:S02]  /*0a30*/  @P0 PRMT R70, R10.reuse, 0x7632, R70 ;  /* 0x000076320a460816 */ /* 0x040fe40000000046 */
[----:B------:R-:W-:Y:S01]  /*0a40*/  @!P0 PRMT R69, R10, 0x7632, R69 ;  /* 0x000076320a458816 */ /* 0x000fe20000000045 */
[----:B0-----:R-:W-:Y:S01]  /*0a50*/  @P0 FMUL.FTZ R64, R64, R65 ;  /* 0x0000004140400220 */ /* 0x001fe20000410000 */
[----:B------:R-:W-:-:S02]  /*0a60*/  @P0 SHF.L.U32 R65, R70, 0x10, RZ ;  /* 0x0000001046410819 */ /* 0x000fc400000006ff */
[----:B------:R-:W-:Y:S02]  /*0a70*/  @!P0 SHF.L.U32 R69, R69, 0x10, RZ ;  /* 0x0000001045458819 */ /* 0x000fe400000006ff */
[----:B------:R-:W-:Y:S01]  /*0a80*/  @P0 SHF.L.U32 R71, R15, 0x10, RZ ;  /* 0x000000100f470819 */ /* 0x000fe200000006ff */
[----:B------:R-:W-:Y:S01]  /*0a90*/  @P0 FFMA.FTZ R69, R64, R41, R65 ;  /* 0x0000002940450223 */ /* 0x000fe20000010041 */
[C---:B------:R-:W-:Y:S01]  /*0aa0*/  @P0 PRMT R64, R11.reuse, 0x7632, R64 ;  /* 0x000076320b400816 */ /* 0x040fe20000000040 */
[----:B-1----:R-:W-:Y:S01]  /*0ab0*/  @P0 FMUL.FTZ R80, R80, R67 ;  /* 0x0000004350500220 */ /* 0x002fe20000410000 */
[----:B------:R-:W-:Y:S02]  /*0ac0*/  @!P0 SHF.L.U32 R70, R11, 0x10, RZ ;  /* 0x000000100b468819 */ /* 0x000fe400000006ff */
[----:B------:R-:W-:Y:S02]  /*0ad0*/  @P0 SHF.L.U32 R67, R64, 0x10, RZ ;  /* 0x0000001040430819 */ /* 0x000fe400000006ff */
[----:B------:R-:W-:-:S02]  /*0ae0*/  F2FP.BF16.F32.PACK_AB R64, RZ, R4 ;  /* 0x00000004ff40723e */ /* 0x000fc400000010ff */
[----:B------:R-:W-:Y:S01]  /*0af0*/  F2FP.BF16.F32.PACK_AB R81, RZ, R68 ;  /* 0x00000044ff51723e */ /* 0x000fe200000010ff */
[----:B--2---:R-:W-:Y:S01]  /*0b00*/  @P0 FMUL.FTZ R65, R71, R66 ;  /* 0x0000004247410220 */ /* 0x004fe20000410000 */
[C---:B------:R-:W-:Y:S02]  /*0b10*/  @!P0 PRMT R71, R11.reuse, 0x7632, R71 ;  /* 0x000076320b478816 */ /* 0x040fe40000000047 */
[----:B------:R-:W-:Y:S02]  /*0b20*/  @P0 SHF.L.U32 R66, R11, 0x10, RZ ;  /* 0x000000100b420819 */ /* 0x000fe400000006ff */
[----:B------:R-:W-:Y:S01]  /*0b30*/  @!P0 SHF.L.U32 R71, R71, 0x10, RZ ;  /* 0x0000001047478819 */ /* 0x000fe200000006ff */
[----:B------:R-:W-:Y:S01]  /*0b40*/  @P0 FFMA.FTZ R71, R80, R43, R67 ;  /* 0x0000002b50470223 */ /* 0x000fe20000010043 */
[----:B------:R-:W-:Y:S01]  /*0b50*/  F2FP.BF16.F32.PACK_AB R80, RZ, R7 ;  /* 0x00000007ff50723e */ /* 0x000fe200000010ff */
[----:B------:R-:W-:Y:S01]  /*0b60*/  @P0 FFMA.FTZ R70, R65, R42, R66 ;  /* 0x0000002a41460223 */ /* 0x000fe20000010042 */
[----:B------:R-:W-:-:S02]  /*0b70*/  F2FP.BF16.F32.PACK_AB R65, RZ, R5 ;  /* 0x00000005ff41723e */ /* 0x000fc400000010ff */
[----:B------:R-:W-:Y:S02]  /*0b80*/  F2FP.BF16.F32.PACK_AB R66, RZ, R6 ;  /* 0x00000006ff42723e */ /* 0x000fe400000010ff */
        /* <DEDUP_REMOVED lines=8> */
.L_x_4201:
[----:B------:R-:W0:Y:S01]  /*0c10*/  @P3 LDC R68, c[0x0][0x40c] ;  /* 0x00010300ff443b82 */ /* 0x000e220000000800 */
[----:B-----5:R-:W-:Y:S01]  /*0c20*/  @P3 PRMT R65, R14, 0x7632, R65 ;  /* 0x000076320e413816 */ /* 0x020fe20000000041 */
[----:B------:R-:W-:Y:S01]  /*0c30*/  HFMA2 R71, -RZ, RZ, 0, 0 ;  /* 0x00000000ff477431 */ /* 0x000fe200000001ff */
[----:B---3--:R-:W-:Y:S02]  /*0c40*/  @P3 PRMT R5, R12, 0x7632, R5 ;  /* 0x000076320c053816 */ /* 0x008fe40000000005 */
[----:B------:R-:W-:Y:S02]  /*0c50*/  @P3 SHF.L.U32 R67, R65, 0x10, RZ ;  /* 0x0000001041433819 */ /* 0x000fe400000006ff */
[----:B------:R-:W-:Y:S01]  /*0c60*/  @P3 PRMT R7, R13, 0x7632, R7 ;  /* 0x000076320d073816 */ /* 0x000fe20000000007 */
[----:B------:R-:W1:Y:S01]  /*0c70*/  @P3 LDC R70, c[0x0][0x40c] ;  /* 0x00010300ff463b82 */ /* 0x000e620000000800 */
[----:B------:R-:W-:Y:S01]  /*0c80*/  @P3 PRMT R66, R15, 0x7632, R66 ;  /* 0x000076320f423816 */ /* 0x000fe20000000042 */
[----:B------:R-:W-:Y:S01]  /*0c90*/  @P3 IMAD.U32 R5, R5, 0x10000, RZ ;  /* 0x0001000005053824 */ /* 0x000fe200078e00ff */
[----:B------:R-:W-:-:S02]  /*0ca0*/  @P3 SHF.L.U32 R7, R7, 0x10, RZ ;  /* 0x0000001007073819 */ /* 0x000fc400000006ff */
[----:B------:R-:W-:Y:S02]  /*0cb0*/  @P3 SHF.L.U32 R69, R66, 0x10, RZ ;  /* 0x0000001042453819 */ /* 0x000fe400000006ff */
[----:B------:R-:W-:Y:S01]  /*0cc0*/  @P3 SHF.L.U32 R81, R14, 0x10, RZ ;  /* 0x000000100e513819 */ /* 0x000fe200000006ff */
[----:B------:R-:W2:Y:S01]  /*0cd0*/  @P3 LDC R80, c[0x0][0x40c] ;  /* 0x00010300ff503b82 */ /* 0x000ea20000000800 */
[----:B------:R-:W-:-:S07]  /*0ce0*/  @P3 SHF.L.U32 R87, R15, 0x10, RZ ;  /* 0x000000100f573819 */ /* 0x000fce00000006ff */
[----:B------:R-:W3:Y:S01]  /*0cf0*/  @P3 LDC R4, c[0x0][0x40c] ;  /* 0x00010300ff043b82 */ /* 0x000ee20000000800 */
[----:B0-----:R-:W-:Y:S01]  /*0d00*/  @P3 FMUL.FTZ R66, R5, R68 ;  /* 0x0000004405423220 */ /* 0x001fe20000410000 */
[----:B------:R-:W-:-:S03]  /*0d10*/  MOV R5, RZ ;  /* 0x000000ff00057202 */ /* 0x000fc60000000f00 */
[----:B------:R-:W-:Y:S01]  /*0d20*/  @P3 FMUL.FTZ R5, R66, R45 ;  /* 0x0000002d42053220 */ /* 0x000fe20000410000 */
[----:B------:R-:W-:Y:S02]  /*0d30*/  @P3 SHF.L.U32 R66, R12, 0x10, RZ ;  /* 0x000000100c423819 */ /* 0x000fe400000006ff */
[----:B------:R-:W0:Y:S01]  /*0d40*/  @P3 LDC R6, c[0x0][0x40c] ;  /* 0x00010300ff063b82 */ /* 0x000e220000000800 */
[----:B-1----:R-:W-:Y:S01]  /*0d50*/  @P3 FMUL.FTZ R68, R7, R70 ;  /* 0x0000004607443220 */ /* 0x002fe20000410000 */
[----:B------:R-:W-:-:S03]  /*0d60*/  HFMA2 R7, -RZ, RZ, 0, 0 ;  /* 0x00000000ff077431 */ /* 0x000fc600000001ff */
[----:B------:R-:W-:Y:S01]  /*0d70*/  @P3 FMUL.FTZ R7, R68, R47 ;  /* 0x0000002f44073220 */ /* 0x000fe20000410000 */
[----:B------:R-:W-:Y:S02]  /*0d80*/  HFMA2 R68, -RZ, RZ, 0, 0 ;  /* 0x00000000ff447431 */ /* 0x000fe400000001ff */
[----:B------:R-:W1:Y:S01]  /*0d90*/  @P3 LDC R88, c[0x0][0x40c] ;  /* 0x00010300ff583b82 */ /* 0x000e620000000800 */
[----:B--2---:R-:W-:Y:S01]  /*0da0*/  @P3 FMUL.FTZ R70, R67, R80 ;  /* 0x0000005043463220 */ /* 0x004fe20000410000 */
[----:B------:R-:W-:-:S06]  /*0db0*/  @P3 SHF.L.U32 R67, R13, 0x10, RZ ;  /* 0x000000100d433819 */ /* 0x000fcc00000006ff */
[----:B------:R-:W2:Y:S01]  /*0dc0*/  @P3 LDC R64, c[0x0][0x40c] ;  /* 0x00010300ff403b82 */ /* 0x000ea20000000800 */
[----:B---3--:R-:W-:Y:S01]  /*0dd0*/  @P3 FMUL.FTZ R67, R67, R4 ;  /* 0x0000000443433220 */ /* 0x008fe20000410000 */
[----:B------:R-:W-:-:S06]  /*0de0*/  HFMA2 R4, -RZ, RZ, 0, 0 ;  /* 0x00000000ff047431 */ /* 0x000fcc00000001ff */
[----:B------:R-:W3:Y:S01]  /*0df0*/  @P3 LDC R65, c[0x0][0x40c] ;  /* 0x00010300ff413b82 */ /* 0x000ee20000000800 */
[----:B0-----:R-:W-:Y:S01]  /*0e00*/  @P3 FMUL.FTZ R81, R81, R6 ;  /* 0x0000000651513220 */ /* 0x001fe20000410000 */
[----:B------:R-:W-:Y:S01]  /*0e10*/  MOV R6, RZ ;  /* 0x000000ff00067202 */ /* 0x000fe20000000f00 */
[----:B------:R-:W-:Y:S02]  /*0e20*/  @P3 FMUL.FTZ R6, R67, R46 ;  /* 0x0000002e43063220 */ /* 0x000fe40000410000 */
[----:B------:R-:W-:Y:S01]  /*0e30*/  @P3 FMUL.FTZ R68, R81, R40 ;  /* 0x0000002851443220 */ /* 0x000fe20000410000 */
[----:B-1----:R-:W-:Y:S01]  /*0e40*/  @P3 FMUL.FTZ R80, R69, R88 ;  /* 0x0000005845503220 */ /* 0x002fe20000410000 */
[----:B------:R-:W-:Y:S01]  /*0e50*/  MOV R69, RZ ;  /* 0x000000ff00457202 */ /* 0x000fe20000000f00 */
[----:B------:R-:W-:Y:S01]  /*0e60*/  @P3 FMUL.FTZ R69, R70, R41 ;  /* 0x0000002946453220 */ /* 0x000fe20000410000 */
[----:B------:R-:W-:Y:S01]  /*0e70*/  MOV R70, RZ ;  /* 0x000000ff00467202 */ /* 0x000fe20000000f00 */
[----:B------:R-:W-:Y:S01]  /*0e80*/  @P3 FMUL.FTZ R71, R80, R43 ;  /* 0x0000002b50473220 */ /* 0x000fe20000410000 */
[----:B------:R-:W-:-:S02]  /*0e90*/  F2FP.BF16.F32.PACK_AB R67, RZ, R68 ;  /* 0x00000044ff43723e */ /* 0x000fc400000010ff */
[----:B------:R-:W-:Y:S01]  /*0ea0*/  F2FP.BF16.F32.PACK_AB R81, RZ, R69 ;  /* 0x00000045ff51723e */ /* 0x000fe200000010ff */
[----:B--2---:R-:W-:Y:S01]  /*0eb0*/  @P3 FMUL.FTZ R87, R87, R64 ;  /* 0x0000004057573220 */ /* 0x004fe20000410000 */
[----:B------:R-:W-:Y:S02]  /*0ec0*/  F2FP.BF16.F32.PACK_AB R80, RZ, R5 ;  /* 0x00000005ff50723e */ /* 0x000fe400000010ff */
[----:B------:R-:W-:Y:S01]  /*0ed0*/  F2FP.BF16.F32.PACK_AB R88, RZ, R71 ;  /* 0x00000047ff58723e */ /* 0x000fe200000010ff */
[----:B------:R-:W-:Y:S01]  /*0ee0*/  @P3 FMUL.FTZ R70, R87, R42 ;  /* 0x0000002a57463220 */ /* 0x000fe20000410000 */
[----:B---3--:R-:W-:Y:S01]  /*0ef0*/  @P3 FMUL.FTZ R65, R66, R65 ;  /* 0x0000004142413220 */ /* 0x008fe20000410000 */
[----:B------:R-:W-:-:S03]  /*0f00*/  F2FP.BF16.F32.PACK_AB R66, RZ, R7 ;  /* 0x00000007ff42723e */ /* 0x000fc600000010ff */
[----:B------:R-:W-:Y:S01]  /*0f10*/  F2FP.BF16.F32.PACK_AB R87, RZ, R70 ;  /* 0x00000046ff57723e */ /* 0x000fe200000010ff */
[----:B------:R-:W-:Y:S01]  /*0f20*/  @P3 FMUL.FTZ R4, R65, R44 ;  /* 0x0000002c41043220 */ /* 0x000fe20000410000 */
[----:B------:R-:W-:-:S04]  /*0f30*/  F2FP.BF16.F32.PACK_AB R65, RZ, R6 ;  /* 0x00000006ff41723e */ /* 0x000fc800000010ff */
[----:B------:R-:W-:Y:S02]  /*0f40*/  F2FP.BF16.F32.PACK_AB R64, RZ, R4 ;  /* 0x00000004ff40723e */ /* 0x000fe400000010ff */
[----:B------:R-:W-:Y:S02]  /*0f50*/  PRMT R65, R65, 0x5410, R66 ;  /* 0x0000541041417816 */ /* 0x000fe40000000042 */
[----:B------:R-:W-:Y:S02]  /*0f60*/  PRMT R66, R67, 0x5410, R81 ;  /* 0x0000541043427816 */ /* 0x000fe40000000051 */
[----:B------:R-:W-:Y:S02]  /*0f70*/  PRMT R67, R87, 0x5410, R88 ;  /* 0x0000541057437816 */ /* 0x000fe40000000058 */
[----:B------:R-:W-:-:S07]  /*0f80*/  PRMT R64, R64, 0x5410, R80 ;  /* 0x0000541040407816 */ /* 0x000fce0000000050 */
.L_x_4202:
[----:B------:R-:W0:Y:S01]  /*0f90*/  LDC.64 R80, c[0x0][0x3a8] ;  /* 0x0000ea00ff507b82 */ /* 0x000e220000000a00 */
[----:B------:R-:W-:Y:S01]  /*0fa0*/  IADD3 R86, PT, PT, R86, 0x20, RZ ;  /* 0x0000002056567810 */ /* 0x000fe20007ffe0ff */
[C---:B0-----:R-:W-:Y:S01]  /*0fb0*/  IMAD.WIDE.U32 R80, R83.reuse, 0x10, R80 ;  /* 0x0000001053507825 */ /* 0x041fe200078e0050 */
[----:B------:R-:W-:-:S04]  /*0fc0*/  IADD3 R83, PT, PT, R83, 0x20, RZ ;  /* 0x0000002053537810 */ /* 0x000fc80007ffe0ff */
[----:B------:R0:W-:Y:S03]  /*0fd0*/  STG.E.128 desc[UR6][R80.64], R64 ;  /* 0x0000004050007986 */ /* 0x0001e6000c101d06 */
.L_x_4198:
[----:B------:R-:W-:Y:S05]  /*0fe0*/  BSYNC.RECONVERGENT B0 ;  /* 0x0000000000007941 */ /* 0x000fea0003800200 */
.L_x_4197:
        /* <DEDUP_REMOVED lines=10> */
[----:B---3--:R0:W5:Y:S01]  /*1090*/  @P0 LDG.E.128 R8, desc[UR6][R64.64] ;  /* 0x0000000640080981 */ /* 0x008162000c1e1d00 */
[----:B------:R-:W-:Y:S05]  /*10a0*/  @!P0 BRA `(.L_x_4205) ;  /* 0x0000000400048947 */ /* 0x000fea0003800000 */
[----:B------:R-:W-:Y:S02]  /*10b0*/  ISETP.GT.AND P0, PT, R85, RZ, PT ;  /* 0x000000ff5500720c */ /* 0x000fe40003f04270 */
[----:B-----5:R-:W-:Y:S02]  /*10c0*/  SHF.L.U32 R77, R9, 0x10, RZ ;  /* 0x00000010094d7819 */ /* 0x020fe400000006ff */
[----:B------:R-:W-:-:S09]  /*10d0*/  SHF.L.U32 R79, R10, 0x10, RZ ;  /* 0x000000100a4f7819 */ /* 0x000fd200000006ff */
[----:B------:R-:W1:Y:S01]  /*10e0*/  @P0 LDC R67, c[0x0][0x40c] ;  /* 0x00010300ff430b82 */ /* 0x000e620000000800 */
[----:B0-----:R-:W-:Y:S02]  /*10f0*/  @P0 PRMT R64, R12, 0x7632, R64 ;  /* 0x000076320c400816 */ /* 0x001fe40000000040 */
[C---:B------:R-:W-:Y:S02]  /*1100*/  @P0 SHF.L.U32 R66, R13.reuse, 0x10, RZ ;  /* 0x000000100d420819 */ /* 0x040fe400000006ff */
[----:B------:R-:W-:Y:S02]  /*1110*/  @P0 SHF.L.U32 R64, R64, 0x10, RZ ;  /* 0x0000001040400819 */ /* 0x000fe400000006ff */
[----:B------:R-:W-:Y:S01]  /*1120*/  @P0 PRMT R72, R13, 0x7632, R72 ;  /* 0x000076320d480816 */ /* 0x000fe20000000048 */
[----:B------:R-:W0:Y:S01]  /*1130*/  @P0 LDC R65, c[0x0][0x40c] ;  /* 0x00010300ff410b82 */ /* 0x000e220000000800 */
[----:B------:R-:W-:-:S07]  /*1140*/  @P0 SHF.L.U32 R81, R14, 0x10, RZ ;  /* 0x000000100e510819 */ /* 0x000fce00000006ff */
[----:B------:R-:W2:Y:S01]  /*1150*/  @P0 LDC R75, c[0x0][0x40c] ;  /* 0x00010300ff4b0b82 */ /* 0x000ea20000000800 */
[----:B-1----:R-:W-:-:S07]  /*1160*/  @P0 FMUL.FTZ R78, R66, R67 ;  /* 0x00000043424e0220 */ /* 0x002fce0000410000 */
[----:B------:R-:W1:Y:S01]  /*1170*/  @P0 LDC R66, c[0x0][0x40c] ;  /* 0x00010300ff420b82 */ /* 0x000e620000000800 */
[----:B0-----:R-:W-:Y:S01]  /*1180*/  @P0 FMUL.FTZ R76, R64, R65 ;  /* 0x00000041404c0220 */ /* 0x001fe20000410000 */
[----:B------:R-:W-:-:S06]  /*1190*/  PRMT R64, R8, 0x7632, R64 ;  /* 0x0000763208407816 */ /* 0x000fcc0000000040 */
[----:B------:R-:W0:Y:S01]  /*11a0*/  @P0 LDC R67, c[0x0][0x40c] ;  /* 0x00010300ff430b82 */ /* 0x000e220000000800 */
[----:B------:R-:W-:Y:S02]  /*11b0*/  PRMT R65, R9, 0x7632, R65 ;  /* 0x0000763209417816 */ /* 0x000fe40000000041 */
[----:B------:R-:W-:Y:S02]  /*11c0*/  SHF.L.U32 R73, R64, 0x10, RZ ;  /* 0x0000001040497819 */ /* 0x000fe400000006ff */
[----:B------:R-:W-:Y:S01]  /*11d0*/  @P0 SHF.L.U32 R64, R72, 0x10, RZ ;  /* 0x0000001048400819 */ /* 0x000fe200000006ff */
[----:B------:R-:W-:Y:S01]  /*11e0*/  IMAD.U32 R74, R65, 0x10000, RZ ;  /* 0x00010000414a7824 */ /* 0x000fe200078e00ff */
[----:B------:R-:W-:Y:S01]  /*11f0*/  @!P0 MOV R72, R77 ;  /* 0x0000004d00488202 */ /* 0x000fe20000000f00 */
[----:B------:R-:W3:Y:S01]  /*1200*/  @P0 LDC R65, c[0x0][0x40c] ;  /* 0x00010300ff410b82 */ /* 0x000ee20000000800 */
[----:B------:R-:W-:Y:S01]  /*1210*/  @P0 FFMA.FTZ R72, R78, R22, R77 ;  /* 0x000000164e480223 */ /* 0x000fe2000001004d */
[----:B--2---:R-:W-:Y:S01]  /*1220*/  @P0 FMUL.FTZ R75, R64, R75 ;  /* 0x0000004b404b0220 */ /* 0x004fe20000410000 */
[----:B------:R-:W-:Y:S01]  /*1230*/  @P0 FFMA.FTZ R73, R76, R21, R73 ;  /* 0x000000154c490223 */ /* 0x000fe20000010049 */
[----:B------:R-:W-:-:S02]  /*1240*/  @P0 PRMT R76, R14, 0x7632, R76 ;  /* 0x000076320e4c0816 */ /* 0x000fc4000000004c */
[----:B------:R-:W-:Y:S01]  /*1250*/  @P0 FFMA.FTZ R74, R75, R23, R74 ;  /* 0x000000174b4a0223 */ /* 0x000fe2000001004a */
[----:B------:R-:W-:Y:S01]  /*1260*/  PRMT R75, R10, 0x7632, R75 ;  /* 0x000076320a4b7816 */ /* 0x000fe2000000004b */
[----:B------:R-:W2:Y:S01]  /*1270*/  @P0 LDC R64, c[0x0][0x40c] ;  /* 0x00010300ff400b82 */ /* 0x000ea20000000800 */
[----:B------:R-:W-:Y:S01]  /*1280*/  @P0 SHF.L.U32 R78, R76, 0x10, RZ ;  /* 0x000000104c4e0819 */ /* 0x000fe200000006ff */
[----:B-1----:R-:W-:Y:S01]  /*1290*/  @P0 FMUL.FTZ R66, R81, R66 ;  /* 0x0000004251420220 */ /* 0x002fe20000410000 */
[----:B------:R-:W-:Y:S02]  /*12a0*/  SHF.L.U32 R76, R75, 0x10, RZ ;  /* 0x000000104b4c7819 */ /* 0x000fe400000006ff */
[----:B------:R-:W-:Y:S01]  /*12b0*/  @!P0 MOV R75, R79 ;  /* 0x0000004f004b8202 */ /* 0x000fe20000000f00 */
[----:B------:R-:W-:Y:S01]  /*12c0*/  @P0 FFMA.FTZ R75, R66, R16, R79 ;  /* 0x00000010424b0223 */ /* 0x000fe2000001004f */
[C---:B------:R-:W-:Y:S01]  /*12d0*/  @P0 PRMT R66, R15.reuse, 0x7632, R66 ;  /* 0x000076320f420816 */ /* 0x040fe20000000042 */
[----:B------:R-:W1:Y:S01]  /*12e0*/  @P0 LDC R77, c[0x0][0x40c] ;  /* 0x00010300ff4d0b82 */ /* 0x000e620000000800 */
[----:B0-----:R-:W-:Y:S01]  /*12f0*/  @P0 FMUL.FTZ R67, R78, R67 ;  /* 0x000000434e430220 */ /* 0x001fe20000410000 */
[----:B------:R-:W-:-:S02]  /*1300*/  @P0 SHF.L.U32 R78, R15, 0x10, RZ ;  /* 0x000000100f4e0819 */ /* 0x000fc400000006ff */
[----:B------:R-:W-:Y:S01]  /*1310*/  @P0 SHF.L.U32 R79, R12, 0x10, RZ ;  /* 0x000000100c4f0819 */ /* 0x000fe200000006ff */
[----:B------:R-:W-:Y:S01]  /*1320*/  @P0 FFMA.FTZ R76, R67, R17, R76 ;  /* 0x00000011434c0223 */ /* 0x000fe2000001004c */
[----:B------:R-:W-:Y:S01]  /*1330*/  @P0 SHF.L.U32 R66, R66, 0x10, RZ ;  /* 0x0000001042420819 */ /* 0x000fe200000006ff */
[----:B---3--:R-:W-:Y:S01]  /*1340*/  @P0 FMUL.FTZ R80, R78, R65 ;  /* 0x000000414e500220 */ /* 0x008fe20000410000 */
[C---:B------:R-:W-:Y:S02]  /*1350*/  PRMT R65, R11.reuse, 0x7632, R65 ;  /* 0x000076320b417816 */ /* 0x040fe40000000041 */
[----:B------:R-:W-:Y:S02]  /*1360*/  SHF.L.U32 R81, R11, 0x10, RZ ;  /* 0x000000100b517819 */ /* 0x000fe400000006ff */
[----:B------:R-:W-:Y:S02]  /*1370*/  SHF.L.U32 R78, R8, 0x10, RZ ;  /* 0x00000010084e7819 */ /* 0x000fe400000006ff */
[----:B------:R-:W-:Y:S01]  /*1380*/  F2FP.BF16.F32.PACK_AB R85, RZ, R76 ;  /* 0x0000004cff55723e */ /* 0x000fe200000010ff */
[----:B--2---:R-:W-:Y:S01]  /*1390*/  @P0 FMUL.FTZ R67, R79, R64 ;  /* 0x000000404f430220 */ /* 0x004fe20000410000 */
[----:B------:R-:W-:-:S02]  /*13a0*/  SHF.L.U32 R79, R65, 0x10, RZ ;  /* 0x00000010414f7819 */ /* 0x000fc400000006ff */
[----:B------:R-:W-:Y:S01]  /*13b0*/  F2FP.BF16.F32.PACK_AB R65, RZ, R72 ;  /* 0x00000048ff41723e */ /* 0x000fe200000010ff */
[----:B------:R-:W-:Y:S01]  /*13c0*/  @P0 FFMA.FTZ R78, R67, R20, R78 ;  /* 0x00000014434e0223 */ /* 0x000fe2000001004e */
[----:B-1----:R-:W-:Y:S01]  /*13d0*/  @P0 FMUL.FTZ R66, R66, R77 ;  /* 0x0000004d42420220 */ /* 0x002fe20000410000 */
[----:B------:R-:W-:Y:S01]  /*13e0*/  @!P0 MOV R77, R81 ;  /* 0x00000051004d8202 */ /* 0x000fe20000000f00 */
[----:B------:R-:W-:Y:S01]  /*13f0*/  @P0 FFMA.FTZ R77, R80, R18, R81 ;  /* 0x00000012504d0223 */ /* 0x000fe20000010051 */
[----:B------:R-:W-:Y:S01]  /*1400*/  F2FP.BF16.F32.PACK_AB R80, RZ, R73 ;  /* 0x00000049ff50723e */ /* 0x000fe200000010ff */
[----:B------:R-:W-:Y:S01]  /*1410*/  @P0 FFMA.FTZ R79, R66, R19, R79 ;  /* 0x00000013424f0223 */ /* 0x000fe2000001004f */
[----:B------:R-:W-:Y:S02]  /*1420*/  F2FP.BF16.F32.PACK_AB R66, RZ, R74 ;  /* 0x0000004aff42723e */ /* 0x000fe400000010ff */
[----:B------:R-:W-:Y:S02]  /*1430*/  F2FP.BF16.F32.PACK_AB R81, RZ, R75 ;  /* 0x0000004bff51723e */ /* 0x000fe400000010ff */
[----:B------:R-:W-:-:S02]  /*1440*/  F2FP.BF16.F32.PACK_AB R86, RZ, R77 ;  /* 0x0000004dff56723e */ /* 0x000fc400000010ff */
[----:B------:R-:W-:Y:S02]  /*1450*/  F2FP.BF16.F32.PACK_AB R64, RZ, R78 ;  /* 0x0000004eff40723e */ /* 0x000fe400000010ff */
[----:B------:R-:W-:Y:S02]  /*1460*/  F2FP.BF16.F32.PACK_AB R67, RZ, R79 ;  /* 0x0000004fff43723e */ /* 0x000fe400000010ff */
[----:B------:R-:W-:Y:S02]  /*1470*/  PRMT R65, R65, 0x5410, R66 ;  /* 0x0000541041417816 */ /* 0x000fe40000000042 */
[----:B------:R-:W-:Y:S02]  /*1480*/  PRMT R66, R81, 0x5410, R85 ;  /* 0x0000541051427816 */ /* 0x000fe40000000055 */
[----:B------:R-:W-:Y:S02]  /*1490*/  PRMT R64, R64, 0x5410, R80 ;  /* 0x0000541040407816 */ /* 0x000fe40000000050 */
[----:B------:R-:W-:Y:S01]  /*14a0*/  PRMT R67, R86, 0x5410, R67 ;  /* 0x0000541056437816 */ /* 0x000fe20000000043 */
[----:B------:R-:W-:Y:S06]  /*14b0*/  BRA `(.L_x_4206) ;  /* 0x0000000000dc7947 */ /* 0x000fec0003800000 */
.L_x_4205:
[----:B------:R-:W1:Y:S01]  /*14c0*/  @P3 LDC R75, c[0x0][0x40c] ;  /* 0x00010300ff4b3b82 */ /* 0x000e620000000800 */
[----:B0----5:R-:W-:Y:S01]  /*14d0*/  @P3 PRMT R65, R13, 0x7632, R65 ;  /* 0x000076320d413816 */ /* 0x021fe20000000041 */
[----:B------:R-:W-:Y:S01]  /*14e0*/  HFMA2 R79, -RZ, RZ, 0, 0 ;  /* 0x00000000ff4f7431 */ /* 0x000fe200000001ff */
[----:B------:R-:W-:Y:S02]  /*14f0*/  @P3 PRMT R64, R12, 0x7632, R64 ;  /* 0x000076320c403816 */ /* 0x000fe40000000040 */
[----:B------:R-:W-:Y:S02]  /*1500*/  @P3 SHF.L.U32 R73, R65, 0x10, RZ ;  /* 0x0000001041493819 */ /* 0x000fe400000006ff */
[----:B------:R-:W-:Y:S01]  /*1510*/  @P3 SHF.L.U32 R64, R64, 0x10, RZ ;  /* 0x0000001040403819 */ /* 0x000fe200000006ff */
[----:B------:R-:W0:Y:S01]  /*1520*/  @P3 LDC R76, c[0x0][0x40c] ;  /* 0x00010300ff4c3b82 */ /* 0x000e220000000800 */
[C---:B------:R-:W-:Y:S02]  /*1530*/  @P3 PRMT R77, R15.reuse, 0x7632, R77 ;  /* 0x000076320f4d3816 */ /* 0x040fe4000000004d */
[----:B------:R-:W-:-:S02]  /*1540*/  @P3 SHF.L.U32 R86, R15, 0x10, RZ ;  /* 0x000000100f563819 */ /* 0x000fc400000006ff */
[----:B------:R-:W-:Y:S02]  /*1550*/  @P3 SHF.L.U32 R77, R77, 0x10, RZ ;  /* 0x000000104d4d3819 */ /* 0x000fe400000006ff */
[----:B------:R-:W-:Y:S01]  /*1560*/  MOV R74, RZ ;  /* 0x000000ff004a7202 */ /* 0x000fe20000000f00 */
[----:B------:R-:W2:Y:S08]  /*1570*/  @P3 LDC R78, c[0x0][0x40c] ;  /* 0x00010300ff4e3b82 */ /* 0x000eb00000000800 */
[----:B------:R-:W3:Y:S01]  /*1580*/  @P3 LDC R80, c[0x0][0x40c] ;  /* 0x00010300ff503b82 */ /* 0x000ee20000000800 */
[----:B-1----:R-:W-:Y:S01]  /*1590*/  @P3 FMUL.FTZ R72, R64, R75 ;  /* 0x0000004b40483220 */ /* 0x002fe20000410000 */
[----:B------:R-:W-:-:S04]  /*15a0*/  @P3 PRMT R75, R14, 0x7632, R75 ;  /* 0x000076320e4b3816 */ /* 0x000fc8000000004b */
[----:B------:R-:W-:Y:S02]  /*15b0*/  @P3 SHF.L.U32 R75, R75, 0x10, RZ ;  /* 0x000000104b4b3819 */ /* 0x000fe400000006ff */
[----:B------:R-:W1:Y:S01]  /*15c0*/  @P3 LDC R65, c[0x0][0x40c] ;  /* 0x00010300ff413b82 */ /* 0x000e620000000800 */
[----:B0-----:R-:W-:Y:S01]  /*15d0*/  @P3 FMUL.FTZ R76, R73, R76 ;  /* 0x0000004c494c3220 */ /* 0x001fe20000410000 */
[----:B------:R-:W-:Y:S02]  /*15e0*/  HFMA2 R73, -RZ, RZ, 0, 0 ;  /* 0x00000000ff497431 */ /* 0x000fe400000001ff */
[----:B------:R-:W-:Y:S01]  /*15f0*/  @P3 FMUL.FTZ R73, R72, R21 ;  /* 0x0000001548493220 */ /* 0x000fe20000410000 */
[----:B------:R-:W-:-:S03]  /*1600*/  @P3 FMUL.FTZ R74, R76, R23 ;  /* 0x000000174c4a3220 */ /* 0x000fc60000410000 */
[----:B------:R-:W0:Y:S01]  /*1610*/  @P3 LDC R67, c[0x0][0x40c] ;  /* 0x00010300ff433b82 */ /* 0x000e220000000800 */
[----:B--2---:R-:W-:Y:S01]  /*1620*/  @P3 FMUL.FTZ R72, R75, R78 ;  /* 0x0000004e4b483220 */ /* 0x004fe20000410000 */
[----:B------:R-:W-:-:S06]  /*1630*/  @P3 SHF.L.U32 R75, R14, 0x10, RZ ;  /* 0x000000100e4b3819 */ /* 0x000fcc00000006ff */
[----:B------:R-:W2:Y:S01]  /*1640*/  @P3 LDC R66, c[0x0][0x40c] ;  /* 0x00010300ff423b82 */ /* 0x000ea20000000800 */
[----:B---3--:R-:W-:Y:S01]  /*1650*/  @P3 FMUL.FTZ R78, R77, R80 ;  /* 0x000000504d4e3220 */ /* 0x008fe20000410000 */
[----:B------:R-:W-:Y:S01]  /*1660*/  @P3 IMAD.U32 R80, R13, 0x10000, RZ ;  /* 0x000100000d503824 */ /* 0x000fe200078e00ff */
[----:B------:R-:W-:Y:S02]  /*1670*/  CS2R R76, SRZ ;  /* 0x00000000004c7805 */ /* 0x000fe4000001ff00 */
[----:B------:R-:W-:Y:S01]  /*1680*/  @P3 FMUL.FTZ R76, R72, R17 ;  /* 0x00000011484c3220 */ /* 0x000fe20000410000 */
[----:B------:R-:W-:Y:S01]  /*1690*/  MOV R72, RZ ;  /* 0x000000ff00487202 */ /* 0x000fe20000000f00 */
[----:B------:R-:W-:Y:S01]  /*16a0*/  @P3 FMUL.FTZ R79, R78, R19 ;  /* 0x000000134e4f3220 */ /* 0x000fe20000410000 */
[----:B------:R-:W3:Y:S01]  /*16b0*/  @P3 LDC R64, c[0x0][0x40c] ;  /* 0x00010300ff403b82 */ /* 0x000ee20000000800 */
[----:B-1----:R-:W-:Y:S01]  /*16c0*/  @P3 FMUL.FTZ R85, R86, R65 ;  /* 0x0000004156553220 */ /* 0x002fe20000410000 */
[----:B------:R-:W-:-:S02]  /*16d0*/  @P3 SHF.L.U32 R65, R12, 0x10, RZ ;  /* 0x000000100c413819 */ /* 0x000fc400000006ff */
[----:B------:R-:W-:Y:S01]  /*16e0*/  MOV R78, RZ ;  /* 0x000000ff004e7202 */ /* 0x000fe20000000f00 */
[----:B------:R-:W-:Y:S01]  /*16f0*/  @P3 FMUL.FTZ R77, R85, R18 ;  /* 0x00000012554d3220 */ /* 0x000fe20000410000 */
[----:B------:R-:W-:Y:S01]  /*1700*/  F2FP.BF16.F32.PACK_AB R86, RZ, R79 ;  /* 0x0000004fff56723e */ /* 0x000fe200000010ff */
[----:B0-----:R-:W-:Y:S01]  /*1710*/  @P3 FMUL.FTZ R67, R80, R67 ;  /* 0x0000004350433220 */ /* 0x001fe20000410000 */
[----:B------:R-:W-:Y:S02]  /*1720*/  F2FP.BF16.F32.PACK_AB R80, RZ, R73 ;  /* 0x00000049ff50723e */ /* 0x000fe400000010ff */
[----:B------:R-:W-:Y:S01]  /*1730*/  F2FP.BF16.F32.PACK_AB R85, RZ, R77 ;  /* 0x0000004dff55723e */ /* 0x000fe200000010ff */
[----:B------:R-:W-:Y:S01]  /*1740*/  @P3 FMUL.FTZ R72, R67, R22 ;  /* 0x0000001643483220 */ /* 0x000fe20000410000 */
[----:B--2---:R-:W-:Y:S01]  /*1750*/  @P3 FMUL.FTZ R81, R75, R66 ;  /* 0x000000424b513220 */ /* 0x004fe20000410000 */
[----:B------:R-:W-:Y:S01]  /*1760*/  HFMA2 R75, -RZ, RZ, 0, 0 ;  /* 0x00000000ff4b7431 */ /* 0x000fe200000001ff */
[----:B------:R-:W-:-:S02]  /*1770*/  F2FP.BF16.F32.PACK_AB R66, RZ, R74 ;  /* 0x0000004aff42723e */ /* 0x000fc400000010ff */
[----:B------:R-:W-:Y:S01]  /*1780*/  @P3 FMUL.FTZ R75, R81, R16 ;  /* 0x00000010514b3220 */ /* 0x000fe20000410000 */
[----:B------:R-:W-:Y:S01]  /*1790*/  F2FP.BF16.F32.PACK_AB R81, RZ, R76 ;  /* 0x0000004cff51723e */ /* 0x000fe200000010ff */
[----:B---3--:R-:W-:-:S03]  /*17a0*/  @P3 FMUL.FTZ R65, R65, R64 ;  /* 0x0000004041413220 */ /* 0x008fc60000410000 */
        /* <DEDUP_REMOVED lines=8> */
.L_x_4206:
[----:B------:R-:W0:Y:S02]  /*1830*/  LDC.64 R80, c[0x0][0x3a8] ;  /* 0x0000ea00ff507b82 */ /* 0x000e240000000a00 */
[----:B0-----:R-:W-:-:S05]  /*1840*/  IMAD.WIDE.U32 R80, R83, 0x10, R80 ;  /* 0x0000001053507825 */ /* 0x001fca00078e0050 */
[----:B------:R1:W-:Y:S02]  /*1850*/  STG.E.128 desc[UR6][R80.64], R64 ;  /* 0x0000004050007986 */ /* 0x0003e4000c101d06 */
.L_x_4204:
[----:B------:R-:W-:Y:S05]  /*1860*/  BSYNC.RECONVERGENT B0 ;  /* 0x0000000000007941 */ /* 0x000fea0003800200 */
.L_x_4203:
        /* <DEDUP_REMOVED lines=75> */
.L_x_4224:
        /* <DEDUP_REMOVED lines=26> */
[----:B------:R-:W0:Y:S01]  /*1ec0*/  LDC.64 R80, c[0x0][0x428] ;  /* 0x00010a00ff507b82 */ /* 0x000e220000000a00 */
[--C-:B------:R-:W-:Y:S01]  /*1ed0*/  FADD.FTZ R86, R68, -R82.reuse ;  /* 0x8000005244567221 */ /* 0x100fe20000010000 */
[C---:B------:R-:W-:Y:S01]  /*1ee0*/  FMUL.FTZ R65, R83.reuse, R64 ;  /* 0x0000004053417220 */ /* 0x040fe20000410000 */
[----:B------:R-:W-:Y:S01]  /*1ef0*/  FMUL.FTZ R66, R83, R66 ;  /* 0x0000004253427220 */ /* 0x000fe20000410000 */
[--C-:B------:R-:W-:Y:S01]  /*1f00*/  FADD.FTZ R84, R7, -R82.reuse ;  /* 0x8000005207547221 */ /* 0x100fe20000010000 */
[----:B------:R-:W-:Y:S01]  /*1f10*/  FADD.FTZ R88, R70, -R82 ;  /* 0x8000005246587221 */ /* 0x000fe20000010000 */
[----:B------:R-:W-:Y:S01]  /*1f20*/  FFMA.FTZ R64, R65, R60, R52 ;  /* 0x0000003c41407223 */ /* 0x000fe20000010034 */
[----:B------:R-:W-:Y:S01]  /*1f30*/  FFMA.FTZ R65, R66, R61, R53 ;  /* 0x0000003d42417223 */ /* 0x000fe20000010035 */
[--C-:B------:R-:W-:Y:S01]  /*1f40*/  FADD.FTZ R66, R6, -R82.reuse ;  /* 0x8000005206427221 */ /* 0x100fe20000010000 */
[--C-:B------:R-:W-:Y:S01]  /*1f50*/  FADD.FTZ R90, R71, -R82.reuse ;  /* 0x80000052475a7221 */ /* 0x100fe20000010000 */
[C---:B------:R-:W-:Y:S01]  /*1f60*/  FMUL.FTZ R67, R83.reuse, R86 ;  /* 0x0000005653437220 */ /* 0x040fe20000410000 */
[----:B------:R-:W-:Y:S01]  /*1f70*/  FMUL.FTZ R84, R83, R84 ;  /* 0x0000005453547220 */ /* 0x000fe20000410000 */
[----:B------:R-:W-:Y:S01]  /*1f80*/  F2FP.BF16.F32.PACK_AB R64, R65, R64 ;  /* 0x000000404140723e */ /* 0x000fe200000010ff */
[----:B------:R-:W-:Y:S01]  /*1f90*/  FMUL.FTZ R65, R83, R66 ;  /* 0x0000004253417220 */ /* 0x000fe20000410000 */
[----:B------:R-:W-:Y:S01]  /*1fa0*/  FADD.FTZ R66, R69, -R82 ;  /* 0x8000005245427221 */ /* 0x000fe20000010000 */
[C---:B------:R-:W-:Y:S01]  /*1fb0*/  FMUL.FTZ R87, R83.reuse, R88 ;  /* 0x0000005853577220 */ /* 0x040fe20000410000 */
[----:B------:R-:W-:Y:S01]  /*1fc0*/  FMUL.FTZ R90, R83, R90 ;  /* 0x0000005a535a7220 */ /* 0x000fe20000410000 */
[----:B------:R-:W-:Y:S01]  /*1fd0*/  FFMA.FTZ R65, R65, R62, R54 ;  /* 0x0000003e41417223 */ /* 0x000fe20000010036 */
[----:B------:R-:W-:Y:S01]  /*1fe0*/  FMUL.FTZ R86, R83, R66 ;  /* 0x0000004253567220 */ /* 0x000fe20000410000 */
        /* <DEDUP_REMOVED lines=9> */
[----:B------:R-:W-:-:S03]  /*2080*/  IADD3 R85, PT, PT, R85, 0x20, RZ ;  /* 0x0000002055557810 */ /* 0x000fc60007ffe0ff */
[----:B------:R0:W-:Y:S04]  /*2090*/  STG.E.128 desc[UR6][R80.64], R64 ;  /* 0x0000004050007986 */ /* 0x0001e8000c101d06 */
.L_x_4211:
[----:B------:R-:W-:Y:S05]  /*20a0*/  BSYNC.RECONVERGENT B1 ;  /* 0x0000000000017941 */ /* 0x000fea0003800200 */
.L_x_4210:
[----:B------:R-:W-:Y:S05]  /*20b0*/  @!P1 BRA `(.L_x_4209) ;  /* 0x00000000007c9947 */ /* 0x000fea0003800000 */
[----:B0-----:R-:W0:Y:S01]  /*20c0*/  LDC.64 R64, c[0x0][0x428] ;  /* 0x00010a00ff407b82 */ /* 0x001e220000000a00 */
        /* <DEDUP_REMOVED lines=21> */
[----:B------:R-:W-:Y:S01]  /*2220*/  FFMA.FTZ R87, R87, R38, R30 ;  /* 0x0000002657577223 */ /* 0x000fe2000001001e */
[----:B------:R-:W-:Y:S01]  /*2230*/  F2FP.BF16.F32.PACK_AB R66, R89, R82 ;  /* 0x000000525942723e */ /* 0x000fe200000010ff */
[----:B------:R-:W-:Y:S01]  /*2240*/  FFMA.FTZ R82, R81, R36, R28 ;  /* 0x0000002451527223 */ /* 0x000fe2000001001c */
[----:B------:R-:W-:Y:S01]  /*2250*/  FFMA.FTZ R86, R80, R39, R31 ;  /* 0x0000002750567223 */ /* 0x000fe2000001001f */
[----:B------:R-:W-:Y:S01]  /*2260*/  FFMA.FTZ R83, R84, R37, R29 ;  /* 0x0000002554537223 */ /* 0x000fe2000001001d */
[----:B0-----:R-:W-:-:S03]  /*2270*/  IMAD.WIDE.U32 R80, R85, 0x10, R64 ;  /* 0x0000001055507825 */ /* 0x001fc600078e0040 */
[----:B------:R-:W-:Y:S02]  /*2280*/  F2FP.BF16.F32.PACK_AB R65, R86, R87 ;  /* 0x000000575641723e */ /* 0x000fe400000010ff */
[----:B------:R-:W-:-:S05]  /*2290*/  F2FP.BF16.F32.PACK_AB R64, R83, R82 ;  /* 0x000000525340723e */ /* 0x000fca00000010ff */
[----:B------:R1:W-:Y:S02]  /*22a0*/  STG.E.128 desc[UR6][R80.64], R64 ;  /* 0x0000004050007986 */ /* 0x0003e4000c101d06 */
.L_x_4209:
[----:B------:R-:W-:Y:S05]  /*22b0*/  BSYNC.RECONVERGENT B0 ;  /* 0x0000000000007941 */ /* 0x000fea0003800200 */
.L_x_4208:
[----:B01----:R-:W0:Y:S02]  /*22c0*/  LDC.64 R64, c[0x0][0x380] ;  /* 0x0000e000ff407b82 */ /* 0x003e240000000a00 */
[----:B0-----:R-:W-:-:S04]  /*22d0*/  LEA R3, R64, R3, 0x2 ;  /* 0x0000000340037211 */ /* 0x001fc800078e10ff */
[----:B------:R-:W-:-:S13]  /*22e0*/  ISETP.GE.AND P0, PT, R3, R65, PT ;  /* 0x000000410300720c */ /* 0x000fda0003f06270 */
[----:B------:R-:W-:Y:S05]  /*22f0*/  @!P0 BRA `(.L_x_4212) ;  /* 0xffffffe000988947 */ /* 0x000fea000383ffff */
[----:B------:R-:W-:Y:S05]  /*2300*/  EXIT ;  /* 0x000000000000794d */ /* 0x000fea0003800000 */
.L_x_4207:
        /* <DEDUP_REMOVED lines=8> */
.L_x_4214:
[----:B------:R-:W-:Y:S05]  /*2390*/  BSYNC B0 ;  /* 0x0000000000007941 */ /* 0x000fea0003800000 */
.L_x_4213:
        /* <DEDUP_REMOVED lines=9> */
.L_x_4215:
[----:B------:R-:W-:Y:S01]  /*2430*/  HFMA2 R88, -RZ, RZ, 0, 2.384185791015625e-07 ;  /* 0x00000004ff587431 */ /* 0x000fe200000001ff */
[----:B------:R-:W-:-:S05]  /*2440*/  MOV R65, R87 ;  /* 0x0000005700417202 */ /* 0x000fca0000000f00 */
[----:B------:R-:W-:-:S05]  /*2450*/  FADD.FTZ R80, R66, R65 ;  /* 0x0000004142507221 */ /* 0x000fca0000010000 */
[----:B------:R-:W-:-:S07]  /*2460*/  MOV R89, R80 ;  /* 0x0000005000597202 */ /* 0x000fce0000000f00 */
[----:B------:R-:W-:Y:S05]  /*2470*/  WARPSYNC.COLLECTIVE R86, `(.L_x_4216) ;  /* 0x0000000056087348 */ /* 0x000fea0003c00000 */
[----:B------:R0:W1:Y:S02]  /*2480*/  SHFL.BFLY P4, R87, R89, R88, R91 ;  /* 0x0c00005859577389 */ /* 0x000064000008005b */
[----:B01----:R-:W-:Y:S05]  /*2490*/  ENDCOLLECTIVE ;  /* 0x000000000000791b */ /* 0x003fea0003800000 */
.L_x_4216:
[----:B------:R-:W-:Y:S02]  /*24a0*/  HFMA2 R88, -RZ, RZ, 0, 4.76837158203125e-07 ;  /* 0x00000008ff587431 */ /* 0x000fe400000001ff */
[----:B------:R-:W-:-:S04]  /*24b0*/  IMAD.MOV.U32 R65, RZ, RZ, R87 ;  /* 0x000000ffff417224 */ /* 0x000fc800078e0057 */
[----:B------:R-:W-:Y:S02]  /*24c0*/  FADD.FTZ R83, R80, R65 ;  /* 0x0000004150537221 */ /* 0x000fe40000010000 */
[----:B------:R-:W0:Y:S03]  /*24d0*/  LDC R65, c[0x0][0x400] ;  /* 0x00010000ff417b82 */ /* 0x000e260000000800 */
[----:B------:R-:W-:-:S07]  /*24e0*/  MOV R89, R83 ;  /* 0x0000005300597202 */ /* 0x000fce0000000f00 */
[----:B0-----:R-:W-:Y:S05]  /*24f0*/  WARPSYNC.COLLECTIVE R86, `(.L_x_4217) ;  /* 0x0000000056087348 */ /* 0x001fea0003c00000 */
[----:B------:R1:W2:Y:S02]  /*2500*/  SHFL.BFLY P4, R87, R89, R88, R91 ;  /* 0x0c00005859577389 */ /* 0x0002a4000008005b */
[----:B012---:R-:W-:Y:S05]  /*2510*/  ENDCOLLECTIVE ;  /* 0x000000000000791b */ /* 0x007fea0003800000 */
.L_x_4217:
[----:B------:R-:W-:Y:S01]  /*2520*/  HFMA2 R88, -RZ, RZ, 0, 9.5367431640625e-07 ;  /* 0x00000010ff587431 */ /* 0x000fe200000001ff */
[----:B------:R-:W-:-:S05]  /*2530*/  MOV R64, R87 ;  /* 0x0000005700407202 */ /* 0x000fca0000000f00 */
[----:B------:R-:W-:-:S05]  /*2540*/  FADD.FTZ R85, R83, R64 ;  /* 0x0000004053557221 */ /* 0x000fca0000010000 */
[----:B------:R-:W-:-:S07]  /*2550*/  MOV R89, R85 ;  /* 0x0000005500597202 */ /* 0x000fce0000000f00 */
[----:B------:R-:W-:Y:S05]  /*2560*/  WARPSYNC.COLLECTIVE R86, `(.L_x_4218) ;  /* 0x0000000056087348 */ /* 0x000fea0003c00000 */
[----:B------:R0:W1:Y:S02]  /*2570*/  SHFL.BFLY P4, R87, R89, R88, R91 ;  /* 0x0c00005859577389 */ /* 0x000064000008005b */
[----:B01----:R-:W-:Y:S05]  /*2580*/  ENDCOLLECTIVE ;  /* 0x000000000000791b */ /* 0x003fea0003800000 */
.L_x_4218:
        /* <DEDUP_REMOVED lines=41> */
.L_x_4219:
[----:B------:R-:W-:Y:S01]  /*2820*/  HFMA2 R88, -RZ, RZ, 0, 1.1920928955078125e-07 ;  /* 0x00000002ff587431 */ /* 0x000fe200000001ff */
[----:B------:R-:W-:-:S05]  /*2830*/  MOV R67, R87 ;  /* 0x0000005700437202 */ /* 0x000fca0000000f00 */
[----:B------:R-:W-:-:S05]  /*2840*/  FADD.FTZ R67, R64, R67 ;  /* 0x0000004340437221 */ /* 0x000fca0000010000 */
[----:B------:R-:W-:-:S07]  /*2850*/  MOV R89, R67 ;  /* 0x0000004300597202 */ /* 0x000fce0000000f00 */
[----:B------:R-:W-:Y:S05]  /*2860*/  WARPSYNC.COLLECTIVE R86, `(.L_x_4220) ;  /* 0x0000000056087348 */ /* 0x000fea0003c00000 */
[----:B------:R0:W1:Y:S02]  /*2870*/  SHFL.BFLY P4, R87, R89, R88, R91 ;  /* 0x0c00005859577389 */ /* 0x000064000008005b */
[----:B01----:R-:W-:Y:S05]  /*2880*/  ENDCOLLECTIVE ;  /* 0x000000000000791b */ /* 0x003fea0003800000 */
.L_x_4220:
[----:B------:R-:W-:Y:S01]  /*2890*/  HFMA2 R88, -RZ, RZ, 0, 2.384185791015625e-07 ;  /* 0x00000004ff587431 */ /* 0x000fe200000001ff */
[----:B------:R-:W-:-:S05]  /*28a0*/  MOV R66, R87 ;  /* 0x0000005700427202 */ /* 0x000fca0000000f00 */
[----:B------:R-:W-:-:S05]  /*28b0*/  FADD.FTZ R66, R67, R66 ;  /* 0x0000004243427221 */ /* 0x000fca0000010000 */
[----:B------:R-:W-:-:S07]  /*28c0*/  MOV R89, R66 ;  /* 0x0000004200597202 */ /* 0x000fce0000000f00 */
[----:B------:R-:W-:Y:S05]  /*28d0*/  WARPSYNC.COLLECTIVE R86, `(.L_x_4221) ;  /* 0x0000000056087348 */ /* 0x000fea0003c00000 */
[----:B------:R0:W1:Y:S02]  /*28e0*/  SHFL.BFLY P4, R87, R89, R88, R91 ;  /* 0x0c00005859577389 */ /* 0x000064000008005b */
[----:B01----:R-:W-:Y:S05]  /*28f0*/  ENDCOLLECTIVE ;  /* 0x000000000000791b */ /* 0x003fea0003800000 */
.L_x_4221:
[----:B------:R-:W-:Y:S01]  /*2900*/  HFMA2 R88, -RZ, RZ, 0, 4.76837158203125e-07 ;  /* 0x00000008ff587431 */ /* 0x000fe200000001ff */
[----:B------:R-:W-:-:S05]  /*2910*/  MOV R83, R87 ;  /* 0x0000005700537202 */ /* 0x000fca0000000f00 */
[----:B------:R-:W-:-:S05]  /*2920*/  FADD.FTZ R83, R66, R83 ;  /* 0x0000005342537221 */ /* 0x000fca0000010000 */
[----:B------:R-:W-:-:S07]  /*2930*/  MOV R89, R83 ;  /* 0x0000005300597202 */ /* 0x000fce0000000f00 */
[----:B------:R-:W-:Y:S05]  /*2940*/  WARPSYNC.COLLECTIVE R86, `(.L_x_4222) ;  /* 0x0000000056087348 */ /* 0x000fea0003c00000 */
[----:B------:R0:W1:Y:S02]  /*2950*/  SHFL.BFLY P4, R87, R89, R88, R91 ;  /* 0x0c00005859577389 */ /* 0x000064000008005b */
[----:B01----:R-:W-:Y:S05]  /*2960*/  ENDCOLLECTIVE ;  /* 0x000000000000791b */ /* 0x003fea0003800000 */
.L_x_4222:
[----:B------:R-:W-:Y:S01]  /*2970*/  HFMA2 R88, -RZ, RZ, 0, 9.5367431640625e-07 ;  /* 0x00000010ff587431 */ /* 0x000fe200000001ff */
[----:B------:R-:W-:-:S05]  /*2980*/  MOV R80, R87 ;  /* 0x0000005700507202 */ /* 0x000fca0000000f00 */
[----:B------:R-:W-:-:S05]  /*2990*/  FADD.FTZ R80, R83, R80 ;  /* 0x0000005053507221 */ /* 0x000fca0000010000 */
[----:B------:R-:W-:-:S07]  /*29a0*/  MOV R89, R80 ;  /* 0x0000005000597202 */ /* 0x000fce0000000f00 */
[----:B------:R-:W-:Y:S05]  /*29b0*/  WARPSYNC.COLLECTIVE R86, `(.L_x_4223) ;  /* 0x0000000056087348 */ /* 0x000fea0003c00000 */
[----:B------:R0:W1:Y:S02]  /*29c0*/  SHFL.BFLY P4, R87, R89, R88, R91 ;  /* 0x0c00005859577389 */ /* 0x000064000008005b */
[----:B01----:R-:W-:Y:S05]  /*29d0*/  ENDCOLLECTIVE ;  /* 0x000000000000791b */ /* 0x003fea0003800000 */
.L_x_4223:
[----:B------:R-:W-:Y:S01]  /*29e0*/  MOV R85, R87 ;  /* 0x0000005700557202 */ /* 0x000fe20000000f00 */
[----:B------:R-:W-:Y:S06]  /*29f0*/  BRA `(.L_x_4224) ;  /* 0xfffffff000c87947 */ /* 0x000fec000383ffff */
.L_x_4225:
        /* <DEDUP_REMOVED lines=16> */
.L_x_20259:


//--------------------- .text._ZN10layer_norm13ln_fwd_kernelINS_13Kernel_traitsIf13__nv_bfloat16S2_S2_fjLj512ELj1ELj4ELj1ELj16ENS_18Kernel_traits_baseILj512EfS2_S2_S2_fjLj128EEEEELb0ELb1ELb1ELb1EEEvNS_9FwdParamsE --------------------------
	.section	.text._ZN10layer_norm13ln_fwd_kernelINS_13Kernel_traitsIf13__nv_bfloat16S2_S2_fjLj512ELj1ELj4ELj1ELj16ENS_18Kernel_traits_baseILj512EfS2_S2_S2_fjLj128EEEEELb0ELb1ELb1ELb1EEEvNS_9FwdParamsE,"ax",@progbits
	.align	128
        .global         _ZN10layer_norm13ln_fwd_kernelINS_13Kernel_traitsIf13__nv_bfloat16S2_S2_fjLj512ELj1ELj4ELj1ELj16ENS_18Kernel_traits_baseILj512EfS2_S2_S2_fjLj128EEEEELb0ELb1ELb1ELb1EEEvNS_9FwdParamsE
        .type           _ZN10layer_norm13ln_fwd_kernelINS_13Kernel_traitsIf13__nv_bfloat16S2_S2_fjLj512ELj1ELj4ELj1ELj16ENS_18Kernel_traits_baseILj512EfS2_S2_S2_fjLj128EEEEELb0ELb1ELb1ELb1EEEvNS_9FwdParamsE,@function
        .size           _ZN10layer_norm13ln_fwd_kernelINS_13Kernel_traitsIf13__nv_bfloat16S2_S2_fjLj512ELj1ELj4ELj1ELj16ENS_18Kernel_traits_baseILj512EfS2_S2_S2_fjLj128EEEEELb0ELb1ELb1ELb1EEEvNS_9FwdParamsE,(.L_x_20260 - _ZN10layer_norm13ln_fwd_kernelINS_13Kernel_traitsIf13__nv_bfloat16S2_S2_fjLj512ELj1ELj4ELj1ELj16ENS_18Kernel_traits_baseILj512EfS2_S2_S2_fjLj128EEEEELb0ELb1ELb1ELb1EEEvNS_9FwdParamsE)
        .other          _ZN10layer_norm13ln_fwd_kernelINS_13Kernel_traitsIf13__nv_bfloat16S2_S2_fjLj512ELj1ELj4ELj1ELj16ENS_18Kernel_traits_baseILj512EfS2_S2_S2_fjLj128EEEEELb0ELb1ELb1ELb1EEEvNS_9FwdParamsE,@"STO_CUDA_ENTRY STV_DEFAULT"
_ZN10layer_norm13ln_fwd_kernelINS_13Kernel_traitsIf13__nv_bfloat16S2_S2_fjLj512ELj1ELj4ELj1ELj16ENS_18Kernel_traits_baseILj512EfS2_S2_S2_fjLj128EEEEELb0ELb1ELb1ELb1EEEvNS_9FwdParamsE:
.text._ZN10layer_norm13ln_fwd_kernelINS_13Kernel_traitsIf13__nv_bfloat16S2_S2_fjLj512ELj1ELj4ELj1ELj16ENS_18Kernel_traits_baseILj512EfS2_S2_S2_fjLj128EEEEELb0ELb1ELb1ELb1EEEvNS_9FwdParamsE:
[----:B------:R-:W-:Y:S01]  /*0000*/  LDC R1, c[0x0][0x37c] ;  /* 0x0000df00ff017b82 */ /* 0x000fe20000000800 */
[----:B------:R-:W0:Y:S01]  /*0010*/  LDCU.64 UR4, c[0x0][0x438] ;  /* 0x00008700ff0477ac */ /* 0x000e220008000a00 */
[----:B------:R-:W1:Y:S06]  /*0020*/  S2R R68, SR_TID.X ;  /* 0x0000000000447919 */ /* 0x000e6c0000002100 */
[----:B------:R-:W2:Y:S01]  /*0030*/  LDC.64 R2, c[0x0][0x3d0] ;  /* 0x0000f400ff027b82 */ /* 0x000ea20000000a00 */
[----:B------:R-:W3:Y:S01]  /*0040*/  LDCU.64 UR6, c[0x0][0x358] ;  /* 0x00006b00ff0677ac */ /* 0x000ee20008000a00 */
[----:B------:R-:W4:Y:S06]  /*0050*/  LDCU.U8 UR10, c[0x0][0x410] ;  /* 0x00008200ff0a77ac */ /* 0x000f2c0008000000 */
[----:B------:R-:W3:Y:S01]  /*0060*/  LDC.64 R60, c[0x0][0x3e8] ;  /* 0x0000fa00ff3c7b82 */ /* 0x000ee20000000a00 */
[----:B------:R-:W2:Y:S01]  /*0070*/  LDCU UR11, c[0x0][0x448] ;  /* 0x00008900ff0b77ac */ /* 0x000ea20008000800 */
[----:B------:R-:W2:Y:S01]  /*0080*/  LDCU.64 UR8, c[0x0][0x3a0] ;  /* 0x00007400ff0877ac */ /* 0x000ea20008000a00 */
[----:B0-----:R-:W-:-:S04]  /*0090*/  ISETP.NE.U32.AND P0, PT, RZ, UR4, PT ;  /* 0x00000004ff007c0c */ /* 0x001fc8000bf05070 */
[----:B------:R-:W-:Y:S02]  /*00a0*/  ISETP.NE.AND.EX P0, PT, RZ, UR5, PT, P0 ;  /* 0x00000005ff007c0c */ /* 0x000fe4000bf05300 */
[----:B-1----:R-:W-:Y:S01]  /*00b0*/  LOP3.LUT R8, R68, 0x1f, RZ, 0xc0, !PT ;  /* 0x0000001f44087812 */ /* 0x002fe200078ec0ff */
[----:B------:R-:W0:Y:S01]  /*00c0*/  S2UR UR4, SR_CTAID.X ;  /* 0x00000000000479c3 */ /* 0x000e220000002500 */
[----:B------:R-:W1:Y:S03]  /*00d0*/  LDCU UR5, c[0x0][0x384] ;  /* 0x00007080ff0577ac */ /* 0x000e660008000800 */
[----:B--2---:R-:W-:-:S06]  /*00e0*/  IMAD.WIDE.U32 R2, R8, 0x20, R2 ;  /* 0x0000002008027825 */ /* 0x004fcc00078e0002 */
[----:B------:R-:W2:Y:S01]  /*00f0*/  @P0 LDC.64 R10, c[0x0][0x438] ;  /* 0x00010e00ff0a0b82 */ /* 0x000ea20000000a00 */
[C---:B---3--:R-:W-:Y:S01]  /*0100*/  IMAD.WIDE.U32 R60, R8.reuse, 0x20, R60 ;  /* 0x00000020083c7825 */ /* 0x048fe200078e003c */
[----:B------:R-:W3:Y:S04]  /*0110*/  LDG.E.128 R12, desc[UR6][R2.64+0x10] ;  /* 0x00001006020c7981 */ /* 0x000ee8000c1e1d00 */
[----:B------:R-:W4:Y:S04]  /*0120*/  LDG.E.128 R56, desc[UR6][R2.64] ;  /* 0x0000000602387981 */ /* 0x000f28000c1e1d00 */
[----:B------:R-:W4:Y:S04]  /*0130*/  LDG.E.128 R32, desc[UR6][R60.64] ;  /* 0x000000063c207981 */ /* 0x000f28000c1e1d00 */
[----:B------:R-:W4:Y:S04]  /*0140*/  LDG.E.128 R40, desc[UR6][R2.64+0x400] ;  /* 0x0004000602287981 */ /* 0x000f28000c1e1d00 */
[----:B------:R-:W4:Y:S04]  /*0150*/  LDG.E.128 R44, desc[UR6][R2.64+0x410] ;  /* 0x00041006022c7981 */ /* 0x000f28000c1e1d00 */
[----:B------:R-:W4:Y:S01]  /*0160*/  LDG.E.128 R48, desc[UR6][R60.64+0x400] ;  /* 0x000400063c307981 */ /* 0x000f22000c1e1d00 */
[----:B--2---:R-:W-:-:S03]  /*0170*/  @P0 IMAD.WIDE.U32 R10, R8, 0x20, R10 ;  /* 0x00000020080a0825 */ /* 0x004fc600078e000a */
[----:B------:R-:W2:Y:S04]  /*0180*/  LDG.E.128 R52, desc[UR6][R60.64+0x410] ;  /* 0x000410063c347981 */ /* 0x000ea8000c1e1d00 */
[----:B------:R-:W5:Y:S04]  /*0190*/  @P0 LDG.E.128 R28, desc[UR6][R10.64] ;  /* 0x000000060a1c0981 */ /* 0x000f68000c1e1d00 */
[----:B------:R-:W5:Y:S04]  /*01a0*/  @P0 LDG.E.128 R24, desc[UR6][R10.64+0x10] ;  /* 0x000010060a180981 */ /* 0x000f68000c1e1d00 */
[----:B------:R-:W5:Y:S04]  /*01b0*/  @P0 LDG.E.128 R20, desc[UR6][R10.64+0x400] ;  /* 0x000400060a140981 */ /* 0x000f68000c1e1d00 */
[----:B------:R4:W5:Y:S01]  /*01c0*/  @P0 LDG.E.128 R16, desc[UR6][R10.64+0x410] ;  /* 0x000410060a100981 */ /* 0x000962000c1e1d00 */
[----:B0-----:R-:W-:Y:S01]  /*01d0*/  USHF.L.U32 UR4, UR4, 0x2, URZ ;  /* 0x0000000204047899 */ /* 0x001fe200080006ff */
[----:B------:R-:W-:-:S02]  /*01e0*/  SHF.R.U32.HI R68, RZ, 0x5, R68 ;  /* 0x00000005ff447819 */ /* 0x000fc40000011644 */
[----:B------:R0:W5:Y:S03]  /*01f0*/  LDG.E.128 R36, desc[UR6][R60.64+0x10] ;  /* 0x000010063c247981 */ /* 0x000166000c1e1d00 */
[----:B------:R-:W-:-:S04]  /*0200*/  LOP3.LUT R68, R68, UR4, RZ, 0xfc, !PT ;  /* 0x0000000444447c12 */ /* 0x000fc8000f8efcff */
[----:B-1----:R-:W-:Y:S02]  /*0210*/  ISETP.GE.AND P1, PT, R68, UR5, PT ;  /* 0x0000000544007c0c */ /* 0x002fe4000bf26270 */
[-C--:B---3--:R-:W-:Y:S01]  /*0220*/  @P0 MOV R5, R12.reuse ;  /* 0x0000000c00050202 */ /* 0x088fe20000000f00 */
[----:B------:R-:W-:Y:S01]  /*0230*/  @P0 IMAD.MOV.U32 R0, RZ, RZ, R15 ;  /* 0x000000ffff000224 */ /* 0x000fe200078e000f */
[----:B------:R-:W-:Y:S02]  /*0240*/  @!P0 MOV R5, R12 ;  /* 0x0000000c00058202 */ /* 0x000fe40000000f00 */
[----:B----4-:R-:W-:Y:S02]  /*0250*/  @P0 MOV R9, R56 ;  /* 0x0000003800090202 */ /* 0x010fe40000000f00 */
[----:B------:R-:W-:Y:S01]  /*0260*/  @P0 MOV R6, R57 ;  /* 0x0000003900060202 */ /* 0x000fe20000000f00 */
[----:B------:R-:W-:Y:S01]  /*0270*/  @!P0 IMAD.MOV.U32 R6, RZ, RZ, R57 ;  /* 0x000000ffff068224 */ /* 0x000fe200078e0039 */
[----:B------:R-:W-:Y:S01]  /*0280*/  @P0 MOV R7, R58 ;  /* 0x0000003a00070202 */ /* 0x000fe20000000f00 */
[----:B------:R-:W-:Y:S01]  /*0290*/  @P0 IMAD.MOV.U32 R11, RZ, RZ, R33 ;  /* 0x000000ffff0b0224 */ /* 0x000fe200078e0021 */
[----:B------:R-:W-:-:S02]  /*02a0*/  @P0 MOV R4, R59 ;  /* 0x0000003b00040202 */ /* 0x000fc40000000f00 */
[----:B------:R-:W-:Y:S02]  /*02b0*/  @P0 MOV R2, R13 ;  /* 0x0000000d00020202 */ /* 0x000fe40000000f00 */
[----:B------:R-:W-:Y:S02]  /*02c0*/  @P0 MOV R3, R14 ;  /* 0x0000000e00030202 */ /* 0x000fe40000000f00 */
[----:B------:R-:W-:Y:S02]  /*02d0*/  @P0 MOV R10, R32 ;  /* 0x00000020000a0202 */ /* 0x000fe40000000f00 */
[----:B------:R-:W-:Y:S02]  /*02e0*/  @P0 MOV R12, R34 ;  /* 0x00000022000c0202 */ /* 0x000fe40000000f00 */
[----:B------:R-:W-:Y:S01]  /*02f0*/  @!P0 MOV R9, R56 ;  /* 0x0000003800098202 */ /* 0x000fe20000000f00 */
[----:B------:R-:W-:Y:S01]  /*0300*/  @P0 IMAD.MOV.U32 R56, RZ, RZ, R47 ;  /* 0x000000ffff380224 */ /* 0x000fe200078e002f */
[----:B------:R-:W-:-:S02]  /*0310*/  @!P0 MOV R7, R58 ;  /* 0x0000003a00078202 */ /* 0x000fc40000000f00 */
[----:B------:R-:W-:Y:S02]  /*0320*/  @!P0 MOV R4, R59 ;  /* 0x0000003b00048202 */ /* 0x000fe40000000f00 */
[----:B------:R-:W-:Y:S02]  /*0330*/  @!P0 MOV R2, R13 ;  /* 0x0000000d00028202 */ /* 0x000fe40000000f00 */
[----:B------:R-:W-:Y:S01]  /*0340*/  @!P0 MOV R3, R14 ;  /* 0x0000000e00038202 */ /* 0x000fe20000000f00 */
[----:B------:R-:W-:Y:S01]  /*0350*/  @P0 IMAD.MOV.U32 R14, RZ, RZ, R41 ;  /* 0x000000ffff0e0224 */ /* 0x000fe200078e0029 */
[----:B------:R-:W-:Y:S02]  /*0360*/  @!P0 MOV R0, R15 ;  /* 0x0000000f00008202 */ /* 0x000fe40000000f00 */
[----:B------:R-:W-:Y:S02]  /*0370*/  @!P0 MOV R10, R32 ;  /* 0x00000020000a8202 */ /* 0x000fe40000000f00 */
[----:B------:R-:W-:Y:S01]  /*0380*/  @!P0 MOV R11, R33 ;  /* 0x00000021000b8202 */ /* 0x000fe20000000f00 */
[----:B------:R-:W-:Y:S01]  /*0390*/  @P0 IMAD.MOV.U32 R33, RZ, RZ, R44 ;  /* 0x000000ffff210224 */ /* 0x000fe200078e002c */
[----:B------:R-:W-:-:S02]  /*03a0*/  @!P0 MOV R12, R34 ;  /* 0x00000022000c8202 */ /* 0x000fc40000000f00 */
[----:B------:R-:W-:Y:S02]  /*03b0*/  @!P0 CS2R R30, SRZ ;  /* 0x00000000001e8805 */ /* 0x000fe4000001ff00 */
[----:B------:R-:W-:Y:S02]  /*03c0*/  @P0 MOV R13, R40 ;  /* 0x00000028000d0202 */ /* 0x000fe40000000f00 */
[----:B------:R-:W-:Y:S02]  /*03d0*/  @!P0 CS2R R28, SRZ ;  /* 0x00000000001c8805 */ /* 0x000fe4000001ff00 */
[----:B------:R-:W-:Y:S02]  /*03e0*/  @P0 MOV R15, R42 ;  /* 0x0000002a000f0202 */ /* 0x000fe40000000f00 */
[----:B------:R-:W-:Y:S02]  /*03f0*/  @!P0 CS2R R26, SRZ ;  /* 0x00000000001a8805 */ /* 0x000fe4000001ff00 */
[----:B------:R-:W-:-:S02]  /*0400*/  @P0 MOV R32, R43 ;  /* 0x0000002b00200202 */ /* 0x000fc40000000f00 */
[----:B------:R-:W-:Y:S02]  /*0410*/  @!P0 CS2R R24, SRZ ;  /* 0x0000000000188805 */ /* 0x000fe4000001ff00 */
[----:B------:R-:W-:Y:S02]  /*0420*/  @P0 MOV R34, R45 ;  /* 0x0000002d00220202 */ /* 0x000fe40000000f00 */
[----:B------:R-:W-:Y:S02]  /*0430*/  @!P0 CS2R R22, SRZ ;  /* 0x0000000000168805 */ /* 0x000fe4000001ff00 */
[----:B------:R-:W-:Y:S02]  /*0440*/  @P0 MOV R57, R46 ;  /* 0x0000002e00390202 */ /* 0x000fe40000000f00 */
[----:B------:R-:W-:Y:S02]  /*0450*/  @!P0 CS2R R20, SRZ ;  /* 0x0000000000148805 */ /* 0x000fe4000001ff00 */
[----:B------:R-:W-:Y:S01]  /*0460*/  @P0 MOV R59, R48 ;  /* 0x00000030003b0202 */ /* 0x000fe20000000f00 */
[----:B------:R-:W-:Y:S01]  /*0470*/  @!P0 IMAD.MOV.U32 R59, RZ, RZ, R48 ;  /* 0x000000ffff3b8224 */ /* 0x000fe200078e0030 */
[----:B------:R-:W-:-:S02]  /*0480*/  @P0 MOV R58, R49 ;  /* 0x00000031003a0202 */ /* 0x000fc40000000f00 */
[----:B------:R-:W-:Y:S02]  /*0490*/  @!P0 CS2R R18, SRZ ;  /* 0x0000000000128805 */ /* 0x000fe4000001ff00 */
[----:B0-----:R-:W-:Y:S02]  /*04a0*/  @P0 MOV R60, R50 ;  /* 0x00000032003c0202 */ /* 0x001fe40000000f00 */
[----:B------:R-:W-:Y:S02]  /*04b0*/  @!P0 CS2R R16, SRZ ;  /* 0x0000000000108805 */ /* 0x000fe4000001ff00 */
[----:B------:R-:W-:Y:S01]  /*04c0*/  @P0 MOV R61, R51 ;  /* 0x00000033003d0202 */ /* 0x000fe20000000f00 */
[----:B------:R-:W-:Y:S01]  /*04d0*/  @!P0 IMAD.MOV.U32 R61, RZ, RZ, R51 ;  /* 0x000000ffff3d8224 */ /* 0x000fe200078e0033 */
[----:B--2---:R-:W-:Y:S02]  /*04e0*/  @P0 MOV R66, R52 ;  /* 0x0000003400420202 */ /* 0x004fe40000000f00 */
[----:B------:R-:W-:-:S02]  /*04f0*/  @P0 MOV R67, R53 ;  /* 0x0000003500430202 */ /* 0x000fc40000000f00 */
[----:B------:R-:W-:Y:S02]  /*0500*/  @P0 MOV R70, R54 ;  /* 0x0000003600460202 */ /* 0x000fe40000000f00 */
[----:B------:R-:W-:Y:S01]  /*0510*/  @P0 MOV R69, R55 ;  /* 0x0000003700450202 */ /* 0x000fe20000000f00 */
[----:B------:R-:W-:Y:S01]  /*0520*/  @!P0 IMAD.MOV.U32 R69, RZ, RZ, R55 ;  /* 0x000000ffff458224 */ /* 0x000fe200078e0037 */
        /* <DEDUP_REMOVED lines=8> */
[----:B------:R-:W-:Y:S02]  /*05b0*/  @!P0 MOV R58, R49 ;  /* 0x00000031003a8202 */ /* 0x000fe40000000f00 */
[----:B------:R-:W-:-:S02]  /*05c0*/  @!P0 MOV R60, R50 ;  /* 0x00000032003c8202 */ /* 0x000fc40000000f00 */
[----:B------:R-:W-:Y:S02]  /*05d0*/  @!P0 MOV R66, R52 ;  /* 0x0000003400428202 */ /* 0x000fe40000000f00 */
[----:B------:R-:W-:Y:S02]  /*05e0*/  @!P0 MOV R67, R53 ;  /* 0x0000003500438202 */ /* 0x000fe40000000f00 */
[----:B------:R-:W-:Y:S01]  /*05f0*/  @!P0 MOV R70, R54 ;  /* 0x0000003600468202 */ /* 0x000fe20000000f00 */
[----:B------:R-:W-:Y:S06]  /*0600*/  @P1 EXIT ;  /* 0x000000000000194d */ /* 0x000fec0003800000 */
.L_x_4233:
[----:B------:R-:W0:Y:S08]  /*0610*/  LDC.64 R48, c[0x0][0x3f0] ;  /* 0x0000fc00ff307b82 */ /* 0x000e300000000a00 */
[----:B------:R-:W1:Y:S08]  /*0620*/  LDC R71, c[0x0][0x388] ;  /* 0x0000e200ff477b82 */ /* 0x000e700000000800 */
[----:B------:R-:W2:Y:S01]  /*0630*/  LDC.64 R72, c[0x0][0x3f8] ;  /* 0x0000fe00ff487b82 */ /* 0x000ea20000000a00 */
[----:B0-----:R-:W-:-:S05]  /*0640*/  IMAD.WIDE R50, R68, 0x4, R48 ;  /* 0x0000000444327825 */ /* 0x001fca00078e0230 */
[----:B------:R-:W3:Y:S01]  /*0650*/  LDG.E R81, desc[UR6][R50.64] ;  /* 0x0000000632517981 */ /* 0x000ee2000c1e1900 */
[----:B------:R-:W-:Y:S02]  /*0660*/  HFMA2 R63, -RZ, RZ, 0, 0 ;  /* 0x00000000ff3f7431 */ /* 0x000fe400000001ff */
[----:B--2---:R-:W-:-:S06]  /*0670*/  IMAD.WIDE R72, R68, 0x4, R72 ;  /* 0x0000000444487825 */ /* 0x004fcc00078e0248 */
        /* <DEDUP_REMOVED lines=26> */
[----:B------:R-:W1:Y:S08]  /*0820*/  @P2 LDC R50, c[0x0][0x40c] ;  /* 0x00010300ff322b82 */ /* 0x000e700000000800 */
[----:B------:R-:W3:Y:S08]  /*0830*/  @P2 LDC R55, c[0x0][0x40c] ;  /* 0x00010300ff372b82 */ /* 0x000ef00000000800 */
[----:B------:R-:W4:Y:S01]  /*0840*/  @P2 LDC R65, c[0x0][0x40c] ;  /* 0x00010300ff412b82 */ /* 0x000f220000000800 */
[----:B0-----:R-:W-:Y:S01]  /*0850*/  @P2 FMUL.FTZ R51, R48, R51 ;  /* 0x0000003330332220 */ /* 0x001fe20000410000 */
[----:B-1----:R-:W-:-:S06]  /*0860*/  @P2 FMUL.FTZ R48, R49, R50 ;  /* 0x0000003231302220 */ /* 0x002fcc0000410000 */
[----:B------:R-:W0:Y:S01]  /*0870*/  @P2 LDC R78, c[0x0][0x40c] ;  /* 0x00010300ff4e2b82 */ /* 0x000e220000000800 */
[----:B---3--:R-:W-:-:S07]  /*0880*/  @P2 FMUL.FTZ R55, R54, R55 ;  /* 0x0000003736372220 */ /* 0x008fce0000410000 */
[----:B------:R-:W1:Y:S01]  /*0890*/  @P2 LDC R50, c[0x0][0x40c] ;  /* 0x00010300ff322b82 */ /* 0x000e620000000800 */
[----:B------:R-:W-:-:S07]  /*08a0*/  @P2 PRMT R54, R42, 0x7632, R54 ;  /* 0x000076322a362816 */ /* 0x000fce0000000036 */
[----:B------:R-:W3:Y:S01]  /*08b0*/  @P2 LDC R49, c[0x0][0x40c] ;  /* 0x00010300ff312b82 */ /* 0x000ee20000000800 */
[C---:B--2---:R-:W-:Y:S01]  /*08c0*/  @P2 PRMT R52, R44.reuse, 0x7632, R52 ;  /* 0x000076322c342816 */ /* 0x044fe20000000034 */
[C---:B------:R-:W-:Y:S01]  /*08d0*/  @!P2 IMAD.U32 R73, R44.reuse, 0x10000, RZ ;  /* 0x000100002c49a824 */ /* 0x040fe200078e00ff */
[----:B------:R-:W-:Y:S02]  /*08e0*/  @!P2 PRMT R75, R44, 0x7632, R75 ;  /* 0x000076322c4ba816 */ /* 0x000fe4000000004b */
[----:B------:R-:W-:Y:S02]  /*08f0*/  @P2 SHF.L.U32 R53, R52, 0x10, RZ ;  /* 0x0000001034352819 */ /* 0x000fe400000006ff */
[----:B------:R-:W-:Y:S02]  /*0900*/  @P2 SHF.L.U32 R62, R44, 0x10, RZ ;  /* 0x000000102c3e2819 */ /* 0x000fe400000006ff */
[----:B------:R-:W-:Y:S01]  /*0910*/  @!P2 SHF.L.U32 R75, R75, 0x10, RZ ;  /* 0x000000104b4ba819 */ /* 0x000fe200000006ff */
[----:B------:R-:W-:Y:S01]  /*0920*/  @P2 FFMA.FTZ R75, R48, R11, R53 ;  /* 0x0000000b304b2223 */ /* 0x000fe20000010035 */
[----:B------:R-:W-:Y:S01]  /*0930*/  @P2 PRMT R52, R41, 0x7632, R52 ;  /* 0x0000763229342816 */ /* 0x000fe20000000034 */
[----:B------:R-:W2:Y:S01]  /*0940*/  @P2 LDC R48, c[0x0][0x40c] ;  /* 0x00010300ff302b82 */ /* 0x000ea20000000800 */
[----:B------:R-:W-:Y:S01]  /*0950*/  @P2 FFMA.FTZ R73, R51, R10, R62 ;  /* 0x0000000a33492223 */ /* 0x000fe2000001003e */
[----:B------:R-:W-:-:S02]  /*0960*/  @P2 PRMT R51, R45, 0x7632, R51 ;  /* 0x000076322d332816 */ /* 0x000fc40000000033 */
[----:B------:R-:W-:Y:S01]  /*0970*/  @P2 IMAD.U32 R52, R52, 0x10000, RZ ;  /* 0x0001000034342824 */ /* 0x000fe200078e00ff */
[C---:B------:R-:W-:Y:S02]  /*0980*/  @P2 SHF.L.U32 R64, R45.reuse, 0x10, RZ ;  /* 0x000000102d402819 */ /* 0x040fe400000006ff */
[----:B------:R-:W-:Y:S01]  /*0990*/  @!P2 PRMT R76, R45, 0x7632, R76 ;  /* 0x000076322d4ca816 */ /* 0x000fe2000000004c */
[----:B----4-:R-:W-:Y:S01]  /*09a0*/  @P2 FMUL.FTZ R52, R52, R65 ;  /* 0x0000004134342220 */ /* 0x010fe20000410000 */
[----:B------:R-:W-:Y:S02]  /*09b0*/  @P2 SHF.L.U32 R51, R51, 0x10, RZ ;  /* 0x0000001033332819 */ /* 0x000fe400000006ff */
[----:B------:R-:W-:Y:S01]  /*09c0*/  @!P2 SHF.L.U32 R74, R45, 0x10, RZ ;  /* 0x000000102d4aa819 */ /* 0x000fe200000006ff */
[----:B------:R-:W-:Y:S01]  /*09d0*/  @P2 FFMA.FTZ R74, R55, R12, R64 ;  /* 0x0000000c374a2223 */ /* 0x000fe20000010040 */
[----:B------:R-:W-:Y:S01]  /*09e0*/  @!P2 SHF.L.U32 R76, R76, 0x10, RZ ;  /* 0x000000104c4ca819 */ /* 0x000fe200000006ff */
[----:B------:R-:W-:Y:S01]  /*09f0*/  @P2 FFMA.FTZ R76, R52, R35, R51 ;  /* 0x00000023344c2223 */ /* 0x000fe20000010033 */
[----:B------:R-:W-:-:S02]  /*0a00*/  @P2 SHF.L.U32 R55, R54, 0x10, RZ ;  /* 0x0000001036372819 */ /* 0x000fc400000006ff */
[C---:B------:R-:W-:Y:S02]  /*0a10*/  @P2 SHF.L.U32 R54, R43.reuse, 0x10, RZ ;  /* 0x000000102b362819 */ /* 0x040fe400000006ff */
[----:B------:R-:W-:Y:S01]  /*0a20*/  @P2 PRMT R52, R43, 0x7632, R52 ;  /* 0x000076322b342816 */ /* 0x000fe20000000034 */
[----:B-1----:R-:W-:Y:S01]  /*0a30*/  @P2 FMUL.FTZ R50, R55, R50 ;  /* 0x0000003237322220 */ /* 0x002fe20000410000 */
[----:B------:R-:W-:Y:S01]  /*0a40*/  @P2 SHF.L.U32 R53, R42, 0x10, RZ ;  /* 0x000000102a352819 */ /* 0x000fe200000006ff */
[----:B---3--:R-:W-:Y:S01]  /*0a50*/  @P2 FMUL.FTZ R51, R54, R49 ;  /* 0x0000003136332220 */ /* 0x008fe20000410000 */
[----:B------:R-:W-:Y:S01]  /*0a60*/  @P2 PRMT R49, R46, 0x7632, R49 ;  /* 0x000076322e312816 */ /* 0x000fe20000000031 */
[----:B------:R-:W-:Y:S01]  /*0a70*/  @P2 IMAD.U32 R55, R52, 0x10000, RZ ;  /* 0x0001000034372824 */ /* 0x000fe200078e00ff */
[----:B------:R-:W-:Y:S01]  /*0a80*/  @P2 PRMT R52, R47, 0x7632, R52 ;  /* 0x000076322f342816 */ /* 0x000fe20000000034 */
[----:B0-----:R-:W-:Y:S01]  /*0a90*/  @P2 FMUL.FTZ R53, R53, R78 ;  /* 0x0000004e35352220 */ /* 0x001fe20000410000 */
[----:B------:R-:W-:Y:S01]  /*0aa0*/  @!P2 PRMT R80, R47, 0x7632, R80 ;  /* 0x000076322f50a816 */ /* 0x000fe20000000050 */
[----:B--2---:R-:W-:Y:S01]  /*0ab0*/  @P2 FMUL.FTZ R48, R55, R48 ;  /* 0x0000003037302220 */ /* 0x004fe20000410000 */
[----:B------:R-:W-:-:S02]  /*0ac0*/  @P2 SHF.L.U32 R54, R46, 0x10, RZ ;  /* 0x000000102e362819 */ /* 0x000fc400000006ff */
[----:B------:R-:W-:Y:S01]  /*0ad0*/  @!P2 PRMT R79, R46, 0x7632, R79 ;  /* 0x000076322e4fa816 */ /* 0x000fe2000000004f */
[----:B------:R-:W-:Y:S01]  /*0ae0*/  @!P2 IMAD.U32 R80, R80, 0x10000, RZ ;  /* 0x000100005050a824 */ /* 0x000fe200078e00ff */
[----:B------:R-:W-:Y:S02]  /*0af0*/  @P2 SHF.L.U32 R62, R47, 0x10, RZ ;  /* 0x000000102f3e2819 */ /* 0x000fe400000006ff */
[----:B------:R-:W-:Y:S02]  /*0b00*/  @P2 SHF.L.U32 R49, R49, 0x10, RZ ;  /* 0x0000001031312819 */ /* 0x000fe400000006ff */
[----:B------:R-:W-:Y:S02]  /*0b10*/  @P2 SHF.L.U32 R65, R52, 0x10, RZ ;  /* 0x0000001034412819 */ /* 0x000fe400000006ff */
[----:B------:R-:W-:Y:S01]  /*0b20*/  @!P2 SHF.L.U32 R77, R46, 0x10, RZ ;  /* 0x000000102e4da819 */ /* 0x000fe200000006ff */
[----:B------:R-:W-:Y:S01]  /*0b30*/  @P2 FFMA.FTZ R77, R53, R36, R54 ;  /* 0x00000024354d2223 */ /* 0x000fe20000010036 */
[----:B------:R-:W-:Y:S01]  /*0b40*/  @!P2 SHF.L.U32 R78, R47, 0x10, RZ ;  /* 0x000000102f4ea819 */ /* 0x000fe200000006ff */
[----:B------:R-:W-:Y:S01]  /*0b50*/  @P2 FFMA.FTZ R78, R51, R38, R62 ;  /* 0x00000026334e2223 */ /* 0x000fe2000001003e */
[----:B------:R-:W-:Y:S01]  /*0b60*/  @!P2 SHF.L.U32 R79, R79, 0x10, RZ ;  /* 0x000000104f4fa819 */ /* 0x000fe200000006ff */
[----:B------:R-:W-:Y:S01]  /*0b70*/  @P2 FFMA.FTZ R79, R50, R37, R49 ;  /* 0x00000025324f2223 */ /* 0x000fe20000010031 */
        /* <DEDUP_REMOVED lines=14> */
.L_x_4226:
[----:B------:R-:W0:Y:S01]  /*0c60*/  @P1 LDC R50, c[0x0][0x40c] ;  /* 0x00010300ff321b82 */ /* 0x000e220000000800 */
[----:B-----5:R-:W-:Y:S02]  /*0c70*/  @P1 PRMT R49, R41, 0x7632, R49 ;  /* 0x0000763229311816 */ /* 0x020fe40000000031 */
[----:B------:R-:W-:Y:S02]  /*0c80*/  CS2R R76, SRZ ;  /* 0x00000000004c7805 */ /* 0x000fe4000001ff00 */
[----:B------:R-:W-:Y:S02]  /*0c90*/  @P1 PRMT R48, R40, 0x7632, R48 ;  /* 0x0000763228301816 */ /* 0x000fe40000000030 */
[----:B------:R-:W-:Y:S02]  /*0ca0*/  CS2R R78, SRZ ;  /* 0x00000000004e7805 */ /* 0x000fe4000001ff00 */
[----:B------:R-:W-:Y:S01]  /*0cb0*/  @P1 SHF.L.U32 R49, R49, 0x10, RZ ;  /* 0x0000001031311819 */ /* 0x000fe200000006ff */
[----:B------:R-:W-:Y:S01]  /*0cc0*/  IMAD.MOV.U32 R80, RZ, RZ, RZ ;  /* 0x000000ffff507224 */ /* 0x000fe200078e00ff */
[----:B------:R-:W-:Y:S01]  /*0cd0*/  @P1 SHF.L.U32 R48, R48, 0x10, RZ ;  /* 0x0000001030301819 */ /* 0x000fe200000006ff */
[----:B------:R-:W1:Y:S01]  /*0ce0*/  @P1 LDC R51, c[0x0][0x40c] ;  /* 0x00010300ff331b82 */ /* 0x000e620000000800 */
[----:B------:R-:W-:-:S02]  /*0cf0*/  MOV R75, RZ ;  /* 0x000000ff004b7202 */ /* 0x000fc40000000f00 */
[----:B------:R-:W-:Y:S02]  /*0d00*/  @P1 SHF.L.U32 R55, R43, 0x10, RZ ;  /* 0x000000102b371819 */ /* 0x000fe400000006ff */
[----:B------:R-:W-:-:S03]  /*0d10*/  MOV R73, RZ ;  /* 0x000000ff00497202 */ /* 0x000fc60000000f00 */
[----:B------:R-:W2:Y:S08]  /*0d20*/  @P1 LDC R62, c[0x0][0x40c] ;  /* 0x00010300ff3e1b82 */ /* 0x000eb00000000800 */
[----:B------:R-:W3:Y:S01]  /*0d30*/  @P1 LDC R74, c[0x0][0x40c] ;  /* 0x00010300ff4a1b82 */ /* 0x000ee20000000800 */
[----:B0-----:R-:W-:Y:S01]  /*0d40*/  @P1 FMUL.FTZ R50, R49, R50 ;  /* 0x0000003231321220 */ /* 0x001fe20000410000 */
[----:B------:R-:W-:-:S03]  /*0d50*/  @P1 PRMT R49, R42, 0x7632, R49 ;  /* 0x000076322a311816 */ /* 0x000fc60000000031 */
[----:B------:R-:W-:Y:S01]  /*0d60*/  @P1 FMUL.FTZ R76, R50, R35 ;  /* 0x00000023324c1220 */ /* 0x000fe20000410000 */
[----:B------:R-:W-:Y:S02]  /*0d70*/  @P1 SHF.L.U32 R49, R49, 0x10, RZ ;  /* 0x0000001031311819 */ /* 0x000fe400000006ff */
[----:B------:R-:W0:Y:S01]  /*0d80*/  @P1 LDC R52, c[0x0][0x40c] ;  /* 0x00010300ff341b82 */ /* 0x000e220000000800 */
[----:B-1----:R-:W-:Y:S01]  /*0d90*/  @P1 FMUL.FTZ R48, R48, R51 ;  /* 0x0000003330301220 */ /* 0x002fe20000410000 */
[----:B------:R-:W-:-:S03]  /*0da0*/  @P1 PRMT R51, R43, 0x7632, R51 ;  /* 0x000076322b331816 */ /* 0x000fc60000000033 */
[----:B------:R-:W-:Y:S01]  /*0db0*/  @P1 FMUL.FTZ R75, R48, R11 ;  /* 0x0000000b304b1220 */ /* 0x000fe20000410000 */
[----:B------:R-:W-:Y:S02]  /*0dc0*/  @P1 SHF.L.U32 R51, R51, 0x10, RZ ;  /* 0x0000001033331819 */ /* 0x000fe400000006ff */
[----:B------:R-:W1:Y:S01]  /*0dd0*/  @P1 LDC R54, c[0x0][0x40c] ;  /* 0x00010300ff361b82 */ /* 0x000e620000000800 */
[----:B--2---:R-:W-:Y:S01]  /*0de0*/  @P1 FMUL.FTZ R48, R49, R62 ;  /* 0x0000003e31301220 */ /* 0x004fe20000410000 */
[----:B------:R-:W-:-:S03]  /*0df0*/  @P1 SHF.L.U32 R49, R41, 0x10, RZ ;  /* 0x0000001029311819 */ /* 0x000fc600000006ff */
[----:B------:R-:W-:Y:S01]  /*0e00*/  @P1 FMUL.FTZ R79, R48, R37 ;  /* 0x00000025304f1220 */ /* 0x000fe20000410000 */
[----:B------:R-:W-:Y:S02]  /*0e10*/  @P1 SHF.L.U32 R48, R40, 0x10, RZ ;  /* 0x0000001028301819 */ /* 0x000fe400000006ff */
[----:B------:R-:W2:Y:S01]  /*0e20*/  @P1 LDC R64, c[0x0][0x40c] ;  /* 0x00010300ff401b82 */ /* 0x000ea20000000800 */
[----:B---3--:R-:W-:Y:S01]  /*0e30*/  @P1 FMUL.FTZ R50, R51, R74 ;  /* 0x0000004a33321220 */ /* 0x008fe20000410000 */
[----:B------:R-:W-:Y:S02]  /*0e40*/  @P1 SHF.L.U32 R51, R42, 0x10, RZ ;  /* 0x000000102a331819 */ /* 0x000fe400000006ff */
[----:B------:R-:W-:Y:S01]  /*0e50*/  MOV R74, RZ ;  /* 0x000000ff004a7202 */ /* 0x000fe20000000f00 */
[----:B------:R-:W-:Y:S01]  /*0e60*/  @P1 FMUL.FTZ R80, R50, R39 ;  /* 0x0000002732501220 */ /* 0x000fe20000410000 */
[----:B------:R-:W-:Y:S02]  /*0e70*/  F2FP.BF16.F32.PACK_AB R50, RZ, R76 ;  /* 0x0000004cff32723e */ /* 0x000fe400000010ff */
[----:B------:R-:W3:Y:S01]  /*0e80*/  @P1 LDC R53, c[0x0][0x40c] ;  /* 0x00010300ff351b82 */ /* 0x000ee20000000800 */
[----:B0-----:R-:W-:Y:S01]  /*0e90*/  @P1 FMUL.FTZ R49, R49, R52 ;  /* 0x0000003431311220 */ /* 0x001fe20000410000 */
[----:B------:R-:W-:-:S03]  /*0ea0*/  F2FP.BF16.F32.PACK_AB R52, RZ, R75 ;  /* 0x0000004bff34723e */ /* 0x000fc600000010ff */
[----:B------:R-:W-:Y:S01]  /*0eb0*/  @P1 FMUL.FTZ R74, R49, R12 ;  /* 0x0000000c314a1220 */ /* 0x000fe20000410000 */
[----:B-1----:R-:W-:-:S04]  /*0ec0*/  @P1 FMUL.FTZ R51, R51, R54 ;  /* 0x0000003633331220 */ /* 0x002fc80000410000 */
[----:B------:R-:W-:Y:S01]  /*0ed0*/  F2FP.BF16.F32.PACK_AB R49, RZ, R74 ;  /* 0x0000004aff31723e */ /* 0x000fe200000010ff */
[----:B------:R-:W-:-:S03]  /*0ee0*/  @P1 FMUL.FTZ R77, R51, R36 ;  /* 0x00000024334d1220 */ /* 0x000fc60000410000 */
[----:B------:R-:W-:Y:S01]  /*0ef0*/  PRMT R49, R49, 0x5410, R50 ;  /* 0x0000541031317816 */ /* 0x000fe20000000032 */
[----:B--2---:R-:W-:Y:S01]  /*0f00*/  @P1 FMUL.FTZ R55, R55, R64 ;  /* 0x0000004037371220 */ /* 0x004fe20000410000 */
[----:B------:R-:W-:-:S03]  /*0f10*/  F2FP.BF16.F32.PACK_AB R51, RZ, R77 ;  /* 0x0000004dff33723e */ /* 0x000fc600000010ff */
        /* <DEDUP_REMOVED lines=9> */
[----:B------:R-:W-:-:S07]  /*0fb0*/  PRMT R48, R48, 0x5410, R52 ;  /* 0x0000541030307816 */ /* 0x000fce0000000034 */
.L_x_4227:
        /* <DEDUP_REMOVED lines=12> */
[----:B------:R-:W-:Y:S02]  /*1080*/  ISETP.GT.AND P0, PT, R81, RZ, PT ;  /* 0x000000ff5100720c */ /* 0x000fe40003f04270 */
[----:B0----5:R-:W-:Y:S02]  /*1090*/  PRMT R49, R44, 0x7632, R49 ;  /* 0x000076322c317816 */ /* 0x021fe40000000031 */
[----:B------:R-:W-:Y:S02]  /*10a0*/  SHF.L.U32 R85, R46, 0x10, RZ ;  /* 0x000000102e557819 */ /* 0x000fe400000006ff */
[----:B------:R-:W-:Y:S02]  /*10b0*/  SHF.L.U32 R54, R49, 0x10, RZ ;  /* 0x0000001031367819 */ /* 0x000fe400000006ff */
[----:B------:R-:W-:-:S05]  /*10c0*/  SHF.L.U32 R81, R45, 0x10, RZ ;  /* 0x000000102d517819 */ /* 0x000fca00000006ff */
[----:B------:R-:W0:Y:S01]  /*10d0*/  @P0 LDC R62, c[0x0][0x40c] ;  /* 0x00010300ff3e0b82 */ /* 0x000e220000000800 */
[----:B------:R-:W-:Y:S02]  /*10e0*/  @P0 PRMT R50, R40, 0x7632, R50 ;  /* 0x0000763228320816 */ /* 0x000fe40000000032 */
[C---:B------:R-:W-:Y:S02]  /*10f0*/  @P0 SHF.L.U32 R49, R41.reuse, 0x10, RZ ;  /* 0x0000001029310819 */ /* 0x040fe400000006ff */
[----:B------:R-:W-:Y:S02]  /*1100*/  @P0 SHF.L.U32 R51, R50, 0x10, RZ ;  /* 0x0000001032330819 */ /* 0x000fe400000006ff */
[----:B------:R-:W-:Y:S01]  /*1110*/  @P0 PRMT R55, R41, 0x7632, R55 ;  /* 0x0000763229370816 */ /* 0x000fe20000000037 */
[----:B------:R-:W1:Y:S01]  /*1120*/  @P0 LDC R64, c[0x0][0x40c] ;  /* 0x00010300ff400b82 */ /* 0x000e620000000800 */
[----:B------:R-:W-:Y:S02]  /*1130*/  @P0 SHF.L.U32 R87, R42, 0x10, RZ ;  /* 0x000000102a570819 */ /* 0x000fe400000006ff */
[----:B------:R-:W-:Y:S01]  /*1140*/  @P0 SHF.L.U32 R84, R43, 0x10, RZ ;  /* 0x000000102b540819 */ /* 0x000fe200000006ff */
[----:B------:R-:W-:Y:S01]  /*1150*/  @P0 IMAD.U32 R63, R55, 0x10000, RZ ;  /* 0x00010000373f0824 */ /* 0x000fe200078e00ff */
[----:B------:R-:W-:-:S03]  /*1160*/  @!P0 MOV R55, R81 ;  /* 0x0000005100378202 */ /* 0x000fc60000000f00 */
[----:B------:R-:W2:Y:S08]  /*1170*/  @P0 LDC R48, c[0x0][0x40c] ;  /* 0x00010300ff300b82 */ /* 0x000eb00000000800 */
[----:B------:R-:W3:Y:S01]  /*1180*/  @P0 LDC R50, c[0x0][0x40c] ;  /* 0x00010300ff320b82 */ /* 0x000ee20000000800 */
[----:B0-----:R-:W-:-:S04]  /*1190*/  @P0 FMUL.FTZ R51, R51, R62 ;  /* 0x0000003e33330220 */ /* 0x001fc80000410000 */
[----:B------:R-:W-:-:S03]  /*11a0*/  @P0 FFMA.FTZ R54, R51, R58, R54 ;  /* 0x0000003a33360223 */ /* 0x000fc60000010036 */
[----:B------:R-:W0:Y:S01]  /*11b0*/  @P0 LDC R51, c[0x0][0x40c] ;  /* 0x00010300ff330b82 */ /* 0x000e220000000800 */
[----:B-1----:R-:W-:Y:S01]  /*11c0*/  @P0 FMUL.FTZ R64, R49, R64 ;  /* 0x0000004031400220 */ /* 0x002fe20000410000 */
[----:B------:R-:W-:-:S03]  /*11d0*/  PRMT R49, R45, 0x7632, R49 ;  /* 0x000076322d317816 */ /* 0x000fc60000000031 */
[----:B------:R-:W-:Y:S01]  /*11e0*/  @P0 FFMA.FTZ R55, R64, R60, R81 ;  /* 0x0000003c40370223 */ /* 0x000fe20000010051 */
[----:B------:R-:W-:Y:S01]  /*11f0*/  SHF.L.U32 R62, R49, 0x10, RZ ;  /* 0x00000010313e7819 */ /* 0x000fe200000006ff */
[----:B--2---:R-:W-:Y:S01]  /*1200*/  @P0 FMUL.FTZ R65, R63, R48 ;  /* 0x000000303f410220 */ /* 0x004fe20000410000 */
[----:B------:R-:W1:Y:S01]  /*1210*/  @P0 LDC R49, c[0x0][0x40c] ;  /* 0x00010300ff310b82 */ /* 0x000e620000000800 */
[----:B------:R-:W-:Y:S02]  /*1220*/  @!P0 MOV R63, R85 ;  /* 0x00000055003f8202 */ /* 0x000fe40000000f00 */
[----:B------:R-:W-:Y:S01]  /*1230*/  @P0 FFMA.FTZ R62, R65, R61, R62 ;  /* 0x0000003d413e0223 */ /* 0x000fe2000001003e */
[----:B------:R-:W-:Y:S02]  /*1240*/  @P0 PRMT R65, R42, 0x7632, R65 ;  /* 0x000076322a410816 */ /* 0x000fe40000000041 */
[----:B------:R-:W-:Y:S01]  /*1250*/  PRMT R64, R46, 0x7632, R64 ;  /* 0x000076322e407816 */ /* 0x000fe20000000040 */
[----:B---3--:R-:W-:Y:S01]  /*1260*/  @P0 FMUL.FTZ R48, R87, R50 ;  /* 0x0000003257300220 */ /* 0x008fe20000410000 */
[----:B------:R-:W-:Y:S01]  /*1270*/  @P0 SHF.L.U32 R82, R65, 0x10, RZ ;  /* 0x0000001041520819 */ /* 0x000fe200000006ff */
[----:B------:R-:W2:Y:S01]  /*1280*/  @P0 LDC R50, c[0x0][0x40c] ;  /* 0x00010300ff320b82 */ /* 0x000ea20000000800 */
[----:B------:R-:W-:Y:S01]  /*1290*/  SHF.L.U32 R65, R47, 0x10, RZ ;  /* 0x000000102f417819 */ /* 0x000fe200000006ff */
[----:B------:R-:W-:Y:S01]  /*12a0*/  @P0 FFMA.FTZ R63, R48, R66, R85 ;  /* 0x00000042303f0223 */ /* 0x000fe20000010055 */
[----:B------:R-:W-:Y:S01]  /*12b0*/  IMAD.U32 R64, R64, 0x10000, RZ ;  /* 0x0001000040407824 */ /* 0x000fe200078e00ff */
[----:B------:R-:W-:Y:S01]  /*12c0*/  @P0 SHF.L.U32 R85, R40, 0x10, RZ ;  /* 0x0000001028550819 */ /* 0x000fe200000006ff */
[----:B0-----:R-:W-:Y:S01]  /*12d0*/  @P0 FMUL.FTZ R51, R82, R51 ;  /* 0x0000003352330220 */ /* 0x001fe20000410000 */
[----:B------:R-:W-:-:S02]  /*12e0*/  SHF.L.U32 R81, R44, 0x10, RZ ;  /* 0x000000102c517819 */ /* 0x000fc400000006ff */
[----:B------:R-:W0:Y:S01]  /*12f0*/  @P0 LDC R48, c[0x0][0x40c] ;  /* 0x00010300ff300b82 */ /* 0x000e220000000800 */
[----:B------:R-:W-:Y:S01]  /*1300*/  @P0 FFMA.FTZ R64, R51, R67, R64 ;  /* 0x0000004333400223 */ /* 0x000fe20000010040 */
[----:B------:R-:W-:Y:S01]  /*1310*/  @P0 PRMT R51, R43, 0x7632, R51 ;  /* 0x000076322b330816 */ /* 0x000fe20000000033 */
[----:B-1----:R-:W-:Y:S01]  /*1320*/  @P0 FMUL.FTZ R84, R84, R49 ;  /* 0x0000003154540220 */ /* 0x002fe20000410000 */
[----:B------:R-:W-:Y:S02]  /*1330*/  PRMT R49, R47, 0x7632, R49 ;  /* 0x000076322f317816 */ /* 0x000fe40000000031 */
[----:B------:R-:W-:Y:S01]  /*1340*/  @P0 SHF.L.U32 R51, R51, 0x10, RZ ;  /* 0x0000001033330819 */ /* 0x000fe200000006ff */
[----:B------:R-:W-:Y:S01]  /*1350*/  @P0 FFMA.FTZ R65, R84, R70, R65 ;  /* 0x0000004654410223 */ /* 0x000fe20000010041 */
[----:B------:R-:W-:Y:S02]  /*1360*/  SHF.L.U32 R82, R49, 0x10, RZ ;  /* 0x0000001031527819 */ /* 0x000fe400000006ff */
[----:B------:R-:W-:Y:S01]  /*1370*/  F2FP.BF16.F32.PACK_AB R49, RZ, R55 ;  /* 0x00000037ff31723e */ /* 0x000fe200000010ff */
[----:B--2---:R-:W-:Y:S01]  /*1380*/  @P0 FMUL.FTZ R50, R85, R50 ;  /* 0x0000003255320220 */ /* 0x004fe20000410000 */
[----:B------:R-:W-:-:S02]  /*1390*/  F2FP.BF16.F32.PACK_AB R84, RZ, R54 ;  /* 0x00000036ff54723e */ /* 0x000fc400000010ff */
[----:B------:R-:W-:Y:S01]  /*13a0*/  F2FP.BF16.F32.PACK_AB R85, RZ, R63 ;  /* 0x0000003fff55723e */ /* 0x000fe200000010ff */
[----:B------:R-:W-:Y:S01]  /*13b0*/  @P0 FFMA.FTZ R81, R50, R59, R81 ;  /* 0x0000003b32510223 */ /* 0x000fe20000010051 */
[----:B------:R-:W-:Y:S02]  /*13c0*/  F2FP.BF16.F32.PACK_AB R50, RZ, R62 ;  /* 0x0000003eff32723e */ /* 0x000fe400000010ff */
[----:B------:R-:W-:Y:S01]  /*13d0*/  F2FP.BF16.F32.PACK_AB R86, RZ, R64 ;  /* 0x00000040ff56723e */ /* 0x000fe200000010ff */
[----:B0-----:R-:W-:Y:S01]  /*13e0*/  @P0 FMUL.FTZ R51, R51, R48 ;  /* 0x0000003033330220 */ /* 0x001fe20000410000 */
[----:B------:R-:W-:Y:S02]  /*13f0*/  F2FP.BF16.F32.PACK_AB R87, RZ, R65 ;  /* 0x00000041ff57723e */ /* 0x000fe400000010ff */
[----:B------:R-:W-:Y:S01]  /*1400*/  F2FP.BF16.F32.PACK_AB R48, RZ, R81 ;  /* 0x00000051ff30723e */ /* 0x000fe200000010ff */
[----:B------:R-:W-:Y:S01]  /*1410*/  @P0 FFMA.FTZ R82, R51, R69, R82 ;  /* 0x0000004533520223 */ /* 0x000fe20000010052 */
[----:B------:R-:W-:-:S02]  /*1420*/  PRMT R49, R49, 0x5410, R50 ;  /* 0x0000541031317816 */ /* 0x000fc40000000032 */
[----:B------:R-:W-:Y:S02]  /*1430*/  PRMT R50, R85, 0x5410, R86 ;  /* 0x0000541055327816 */ /* 0x000fe40000000056 */
[----:B------:R-:W-:Y:S02]  /*1440*/  F2FP.BF16.F32.PACK_AB R51, RZ, R82 ;  /* 0x00000052ff33723e */ /* 0x000fe400000010ff */
[----:B------:R-:W-:Y:S02]  /*1450*/  PRMT R48, R48, 0x5410, R84 ;  /* 0x0000541030307816 */ /* 0x000fe40000000054 */
[----:B------:R-:W-:Y:S01]  /*1460*/  PRMT R51, R87, 0x5410, R51 ;  /* 0x0000541057337816 */ /* 0x000fe20000000033 */
[----:B------:R-:W-:Y:S06]  /*1470*/  BRA `(.L_x_4229) ;  /* 0x0000000000dc7947 */ /* 0x000fec0003800000 */
.L_x_4228:
[----:B0-----:R-:W0:Y:S01]  /*1480*/  @P1 LDC R63, c[0x0][0x40c] ;  /* 0x00010300ff3f1b82 */ /* 0x001e220000000800 */
[----:B-----5:R-:W-:Y:S02]  /*1490*/  @P1 PRMT R50, R40, 0x7632, R50 ;  /* 0x0000763228321816 */ /* 0x020fe40000000032 */
[----:B------:R-:W-:Y:S02]  /*14a0*/  @P1 PRMT R51, R41, 0x7632, R51 ;  /* 0x0000763229331816 */ /* 0x000fe40000000033 */
[----:B------:R-:W-:Y:S02]  /*14b0*/  @P1 PRMT R55, R42, 0x7632, R55 ;  /* 0x000076322a371816 */ /* 0x000fe40000000037 */
[----:B------:R-:W-:Y:S01]  /*14c0*/  @P1 SHF.L.U32 R50, R50, 0x10, RZ ;  /* 0x0000001032321819 */ /* 0x000fe200000006ff */
[----:B------:R-:W1:Y:S01]  /*14d0*/  @P1 LDC R81, c[0x0][0x40c] ;  /* 0x00010300ff511b82 */ /* 0x000e620000000800 */
[----:B------:R-:W-:Y:S01]  /*14e0*/  @P1 SHF.L.U32 R62, R55, 0x10, RZ ;  /* 0x00000010373e1819 */ /* 0x000fe200000006ff */
[----:B------:R-:W-:Y:S01]  /*14f0*/  @P1 IMAD.U32 R54, R51, 0x10000, RZ ;  /* 0x0001000033361824 */ /* 0x000fe200078e00ff */
[----:B------:R-:W-:-:S05]  /*1500*/  @P1 SHF.L.U32 R88, R43, 0x10, RZ ;  /* 0x000000102b581819 */ /* 0x000fca00000006ff */
[----:B------:R-:W2:Y:S08]  /*1510*/  @P1 LDC R65, c[0x0][0x40c] ;  /* 0x00010300ff411b82 */ /* 0x000eb00000000800 */
[----:B------:R-:W3:Y:S01]  /*1520*/  @P1 LDC R86, c[0x0][0x40c] ;  /* 0x00010300ff561b82 */ /* 0x000ee20000000800 */
[----:B0-----:R-:W-:Y:S01]  /*1530*/  @P1 FMUL.FTZ R55, R50, R63 ;  /* 0x0000003f32371220 */ /* 0x001fe20000410000 */
[----:B------:R-:W-:-:S04]  /*1540*/  @P1 PRMT R63, R43, 0x7632, R63 ;  /* 0x000076322b3f1816 */ /* 0x000fc8000000003f */
[----:B------:R-:W-:Y:S02]  /*1550*/  @P1 SHF.L.U32 R63, R63, 0x10, RZ ;  /* 0x000000103f3f1819 */ /* 0x000fe400000006ff */
[----:B------:R-:W0:Y:S01]  /*1560*/  @P1 LDC R49, c[0x0][0x40c] ;  /* 0x00010300ff311b82 */ /* 0x000e220000000800 */
[----:B-1----:R-:W-:Y:S01]  /*1570*/  @P1 FMUL.FTZ R84, R62, R81 ;  /* 0x000000513e541220 */ /* 0x002fe20000410000 */
[----:B------:R-:W-:Y:S02]  /*1580*/  MOV R62, RZ ;  /* 0x000000ff003e7202 */ /* 0x000fe40000000f00 */
[----:B------:R-:W-:-:S04]  /*1590*/  MOV R81, RZ ;  /* 0x000000ff00517202 */ /* 0x000fc80000000f00 */
[----:B------:R-:W1:Y:S01]  /*15a0*/  @P1 LDC R48, c[0x0][0x40c] ;  /* 0x00010300ff301b82 */ /* 0x000e620000000800 */
[----:B--2---:R-:W-:Y:S01]  /*15b0*/  @P1 FMUL.FTZ R82, R54, R65 ;  /* 0x0000004136521220 */ /* 0x004fe20000410000 */
[----:B------:R-:W-:Y:S01]  /*15c0*/  CS2R R64, SRZ ;  /* 0x0000000000407805 */ /* 0x000fe2000001ff00 */
[----:B------:R-:W-:Y:S02]  /*15d0*/  HFMA2 R54, -RZ, RZ, 0, 0 ;  /* 0x00000000ff367431 */ /* 0x000fe400000001ff */
[----:B------:R-:W-:Y:S01]  /*15e0*/  @P1 FMUL.FTZ R64, R84, R67 ;  /* 0x0000004354401220 */ /* 0x000fe20000410000 */
[----:B------:R-:W-:Y:S01]  /*15f0*/  @P1 FMUL.FTZ R54, R55, R58 ;  /* 0x0000003a37361220 */ /* 0x000fe20000410000 */
[----:B------:R-:W-:Y:S02]  /*1600*/  @P1 IMAD.U32 R55, R42, 0x10000, RZ ;  /* 0x000100002a371824 */ /* 0x000fe400078e00ff */
[----:B------:R-:W-:Y:S01]  /*1610*/  @P1 FMUL.FTZ R62, R82, R61 ;  /* 0x0000003d523e1220 */ /* 0x000fe20000410000 */
[----:B------:R-:W2:Y:S01]  /*1620*/  @P1 LDC R51, c[0x0][0x40c] ;  /* 0x00010300ff331b82 */ /* 0x000ea20000000800 */
[----:B---3--:R-:W-:Y:S01]  /*1630*/  @P1 FMUL.FTZ R84, R63, R86 ;  /* 0x000000563f541220 */ /* 0x008fe20000410000 */
[----:B------:R-:W-:Y:S01]  /*1640*/  @P1 SHF.L.U32 R86, R41, 0x10, RZ ;  /* 0x0000001029561819 */ /* 0x000fe200000006ff */
[----:B------:R-:W-:-:S02]  /*1650*/  HFMA2 R63, -RZ, RZ, 0, 0 ;  /* 0x00000000ff3f7431 */ /* 0x000fc400000001ff */
[----:B------:R-:W-:Y:S02]  /*1660*/  HFMA2 R82, -RZ, RZ, 0, 0 ;  /* 0x00000000ff527431 */ /* 0x000fe400000001ff */
[----:B------:R-:W-:Y:S01]  /*1670*/  @P1 FMUL.FTZ R82, R84, R69 ;  /* 0x0000004554521220 */ /* 0x000fe20000410000 */
[----:B------:R-:W-:Y:S01]  /*1680*/  F2FP.BF16.F32.PACK_AB R84, RZ, R54 ;  /* 0x00000036ff54723e */ /* 0x000fe200000010ff */
[----:B------:R-:W3:Y:S01]  /*1690*/  @P1 LDC R50, c[0x0][0x40c] ;  /* 0x00010300ff321b82 */ /* 0x000ee20000000800 */
[----:B0-----:R-:W-:Y:S01]  /*16a0*/  @P1 FMUL.FTZ R85, R86, R49 ;  /* 0x0000003156551220 */ /* 0x001fe20000410000 */
[----:B------:R-:W-:Y:S01]  /*16b0*/  @P1 SHF.L.U32 R49, R40, 0x10, RZ ;  /* 0x0000001028311819 */ /* 0x000fe200000006ff */
[----:B-1----:R-:W-:Y:S01]  /*16c0*/  @P1 FMUL.FTZ R87, R55, R48 ;  /* 0x0000003037571220 */ /* 0x002fe20000410000 */
[----:B------:R-:W-:Y:S01]  /*16d0*/  MOV R55, RZ ;  /* 0x000000ff00377202 */ /* 0x000fe20000000f00 */
[----:B------:R-:W-:Y:S01]  /*16e0*/  @P1 FMUL.FTZ R55, R85, R60 ;  /* 0x0000003c55371220 */ /* 0x000fe20000410000 */
[----:B------:R-:W-:Y:S01]  /*16f0*/  F2FP.BF16.F32.PACK_AB R85, RZ, R64 ;  /* 0x00000040ff55723e */ /* 0x000fe200000010ff */
[----:B------:R-:W-:Y:S01]  /*1700*/  @P1 FMUL.FTZ R63, R87, R66 ;  /* 0x00000042573f1220 */ /* 0x000fe20000410000 */
[----:B------:R-:W-:Y:S01]  /*1710*/  F2FP.BF16.F32.PACK_AB R87, RZ, R82 ;  /* 0x00000052ff57723e */ /* 0x000fe200000010ff */
[----:B--2---:R-:W-:-:S04]  /*1720*/  @P1 FMUL.FTZ R51, R88, R51 ;  /* 0x0000003358331220 */ /* 0x004fc80000410000 */
[----:B------:R-:W-:Y:S01]  /*1730*/  @P1 FMUL.FTZ R65, R51, R70 ;  /* 0x0000004633411220 */ /* 0x000fe20000410000 */
[----:B------:R-:W-:Y:S01]  /*1740*/  F2FP.BF16.F32.PACK_AB R51, RZ, R63 ;  /* 0x0000003fff33723e */ /* 0x000fe200000010ff */
[----:B---3--:R-:W-:Y:S01]  /*1750*/  @P1 FMUL.FTZ R50, R49, R50 ;  /* 0x0000003231321220 */ /* 0x008fe20000410000 */
[----:B------:R-:W-:Y:S02]  /*1760*/  F2FP.BF16.F32.PACK_AB R49, RZ, R55 ;  /* 0x00000037ff31723e */ /* 0x000fe400000010ff */
        /* <DEDUP_REMOVED lines=8> */
.L_x_4229:
        /* <DEDUP_REMOVED lines=74> */
.L_x_4245:
        /* <DEDUP_REMOVED lines=16> */
[----:B------:R-:W-:Y:S02]  /*1d90*/  IADD3 R72, PT, PT, R72, -0x1, RZ ;  /* 0xffffffff48487810 */ /* 0x000fe40007ffe0ff */
[----:B------:R-:W-:-:S03]  /*1da0*/  FSEL R83, R83, RZ, !P0 ;  /* 0x000000ff53537208 */ /* 0x000fc60004000000 */
[----:B------:R-:W-:Y:S02]  /*1db0*/  IMAD R71, R72, R71, RZ ;  /* 0x0000004748477224 */ /* 0x000fe400078e02ff */
[C---:B------:R-:W-:Y:S01]  /*1dc0*/  FADD.FTZ R88, -R83.reuse, R62 ;  /* 0x0000003e53587221 */ /* 0x040fe20000010100 */
[C---:B------:R-:W-:Y:S01]  /*1dd0*/  FADD.FTZ R86, -R83.reuse, R63 ;  /* 0x0000003f53567221 */ /* 0x040fe20000010100 */
[C---:B------:R-:W-:Y:S01]  /*1de0*/  FADD.FTZ R74, -R83.reuse, R74 ;  /* 0x0000004a534a7221 */ /* 0x040fe20000010100 */
[----:B------:R-:W-:Y:S01]  /*1df0*/  SHF.R.S32.HI R62, RZ, 0x1f, R71 ;  /* 0x0000001fff3e7819 */ /* 0x000fe20000011447 */
[C---:B------:R-:W-:Y:S01]  /*1e00*/  FADD.FTZ R76, -R83.reuse, R76 ;  /* 0x0000004c534c7221 */ /* 0x040fe20000010100 */
[C---:B------:R-:W-:Y:S01]  /*1e10*/  FADD.FTZ R48, -R83.reuse, R73 ;  /* 0x0000004953307221 */ /* 0x040fe20000010100 */
[C---:B------:R-:W-:Y:S01]  /*1e20*/  FADD.FTZ R90, -R83.reuse, R64 ;  /* 0x00000040535a7221 */ /* 0x040fe20000010100 */
[----:B------:R-:W-:Y:S01]  /*1e30*/  LEA.HI R49, R62, R71, RZ, 0x3 ;  /* 0x000000473e317211 */ /* 0x000fe200078f18ff */
[C---:B------:R-:W-:Y:S01]  /*1e40*/  FADD.FTZ R50, -R83.reuse, R75 ;  /* 0x0000004b53327221 */ /* 0x040fe20000010100 */
[----:B------:R-:W0:Y:S01]  /*1e50*/  LDC.64 R62, c[0x0][0x428] ;  /* 0x00010a00ff3e7b82 */ /* 0x000e220000000a00 */
        /* <DEDUP_REMOVED lines=25> */
[----:B------:R-:W-:Y:S01]  /*1ff0*/  LEA.HI.SX32 R49, R49, R8, 0x1d ;  /* 0x0000000831317211 */ /* 0x000fe200078feaff */
[----:B------:R-:W-:Y:S01]  /*2000*/  FFMA.FTZ R52, R51, R7, R30 ;  /* 0x0000000733347223 */ /* 0x000fe2000001001e */
[----:B------:R-:W-:Y:S01]  /*2010*/  FFMA.FTZ R53, R76, R4, R31 ;  /* 0x000000044c357223 */ /* 0x000fe2000001001f */
[----:B------:R-:W-:Y:S01]  /*2020*/  FFMA.FTZ R50, R65, R5, R24 ;  /* 0x0000000541327223 */ /* 0x000fe20000010018 */
[----:B------:R-:W-:Y:S01]  /*2030*/  FFMA.FTZ R51, R79, R3, R26 ;  /* 0x000000034f337223 */ /* 0x000fe2000001001a */
[----:B------:R-:W-:-:S02]  /*2040*/  VIADD R81, R49, 0x20 ;  /* 0x0000002031517836 */ /* 0x000fc40000000000 */
[----:B------:R-:W-:Y:S01]  /*2050*/  FFMA.FTZ R80, R80, R0, R27 ;  /* 0x0000000050507223 */ /* 0x000fe2000001001b */
[----:B0-----:R-:W-:Y:S01]  /*2060*/  IMAD.WIDE.U32 R64, R49, 0x10, R62 ;  /* 0x0000001031407825 */ /* 0x001fe200078e003e */
        /* <DEDUP_REMOVED lines=13> */
[----:B------:R-:W-:Y:S01]  /*2140*/  IMAD.WIDE.U32 R62, R81, 0x10, R62 ;  /* 0x00000010513e7825 */ /* 0x000fe200078e003e */
        /* <DEDUP_REMOVED lines=8> */
.L_x_4232:
[----:B------:R-:W-:Y:S05]  /*21d0*/  BSYNC.RECONVERGENT B0 ;  /* 0x0000000000007941 */ /* 0x000fea0003800200 */
.L_x_4231:
[----:B0-----:R-:W0:Y:S02]  /*21e0*/  LDC.64 R48, c[0x0][0x380] ;  /* 0x0000e000ff307b82 */ /* 0x001e240000000a00 */
[----:B0-----:R-:W-:-:S04]  /*21f0*/  LEA R68, R48, R68, 0x2 ;  /* 0x0000004430447211 */ /* 0x001fc800078e10ff */
[----:B------:R-:W-:-:S13]  /*2200*/  ISETP.GE.AND P0, PT, R68, R49, PT ;  /* 0x000000314400720c */ /* 0x000fda0003f06270 */
[----:B------:R-:W-:Y:S05]  /*2210*/  @!P0 BRA `(.L_x_4233) ;  /* 0xffffffe000fc8947 */ /* 0x000fea000383ffff */
[----:B------:R-:W-:Y:S05]  /*2220*/  EXIT ;  /* 0x000000000000794d */ /* 0x000fea0003800000 */
.L_x_4230:
        /* <DEDUP_REMOVED lines=8> */
.L_x_4235:
[----:B------:R-:W-:Y:S05]  /*22b0*/  BSYNC B0 ;  /* 0x0000000000007941 */ /* 0x000fea0003800000 */
.L_x_4234:
        /* <DEDUP_REMOVED lines=9> */
.L_x_4236:
[----:B------:R-:W-:Y:S01]  /*2350*/  HFMA2 R86, -RZ, RZ, 0, 2.384185791015625e-07 ;  /* 0x00000004ff567431 */ /* 0x000fe200000001ff */
[----:B------:R-:W-:-:S05]  /*2360*/  MOV R49, R85 ;  /* 0x0000005500317202 */ /* 0x000fca0000000f00 */
[----:B------:R-:W-:-:S05]  /*2370*/  FADD.FTZ R51, R50, R49 ;  /* 0x0000003132337221 */ /* 0x000fca0000010000 */
[----:B------:R-:W-:-:S07]  /*2380*/  MOV R87, R51 ;  /* 0x0000003300577202 */ /* 0x000fce0000000f00 */
[----:B------:R-:W-:Y:S05]  /*2390*/  WARPSYNC.COLLECTIVE R84, `(.L_x_4237) ;  /* 0x0000000054087348 */ /* 0x000fea0003c00000 */
[----:B------:R0:W1:Y:S02]  /*23a0*/  SHFL.BFLY P0, R85, R87, R86, R89 ;  /* 0x0c00005657557389 */ /* 0x0000640000000059 */
[----:B01----:R-:W-:Y:S05]  /*23b0*/  ENDCOLLECTIVE ;  /* 0x000000000000791b */ /* 0x003fea0003800000 */
.L_x_4237:
[----:B------:R-:W-:Y:S02]  /*23c0*/  HFMA2 R86, -RZ, RZ, 0, 4.76837158203125e-07 ;  /* 0x00000008ff567431 */ /* 0x000fe400000001ff */
[----:B------:R-:W-:-:S04]  /*23d0*/  IMAD.MOV.U32 R48, RZ, RZ, R85 ;  /* 0x000000ffff307224 */ /* 0x000fc800078e0055 */
[----:B------:R-:W-:-:S05]  /*23e0*/  FADD.FTZ R52, R51, R48 ;  /* 0x0000003033347221 */ /* 0x000fca0000010000 */
[----:B------:R-:W-:-:S07]  /*23f0*/  MOV R87, R52 ;  /* 0x0000003400577202 */ /* 0x000fce0000000f00 */
[----:B------:R-:W-:Y:S05]  /*2400*/  WARPSYNC.COLLECTIVE R84, `(.L_x_4238) ;  /* 0x0000000054087348 */ /* 0x000fea0003c00000 */
[----:B------:R0:W1:Y:S02]  /*2410*/  SHFL.BFLY P0, R85, R87, R86, R89 ;  /* 0x0c00005657557389 */ /* 0x0000640000000059 */
[----:B01----:R-:W-:Y:S05]  /*2420*/  ENDCOLLECTIVE ;  /* 0x000000000000791b */ /* 0x003fea0003800000 */
.L_x_4238:
        /* <DEDUP_REMOVED lines=8> */
.L_x_4239:
        /* <DEDUP_REMOVED lines=40> */
.L_x_4240:
[----:B------:R-:W-:Y:S01]  /*2730*/  HFMA2 R86, -RZ, RZ, 0, 1.1920928955078125e-07 ;  /* 0x00000002ff567431 */ /* 0x000fe200000001ff */
[----:B------:R-:W-:-:S05]  /*2740*/  MOV R51, R85 ;  /* 0x0000005500337202 */ /* 0x000fca0000000f00 */
[----:B------:R-:W-:-:S05]  /*2750*/  FADD.FTZ R51, R48, R51 ;  /* 0x0000003330337221 */ /* 0x000fca0000010000 */
[----:B------:R-:W-:-:S07]  /*2760*/  MOV R87, R51 ;  /* 0x0000003300577202 */ /* 0x000fce0000000f00 */
[----:B------:R-:W-:Y:S05]  /*2770*/  WARPSYNC.COLLECTIVE R84, `(.L_x_4241) ;  /* 0x0000000054087348 */ /* 0x000fea0003c00000 */
[----:B------:R0:W1:Y:S02]  /*2780*/  SHFL.BFLY P0, R85, R87, R86, R89 ;  /* 0x0c00005657557389 */ /* 0x0000640000000059 */
[----:B01----:R-:W-:Y:S05]  /*2790*/  ENDCOLLECTIVE ;  /* 0x000000000000791b */ /* 0x003fea0003800000 */
.L_x_4241:
[----:B------:R-:W-:Y:S01]  /*27a0*/  IMAD.MOV.U32 R86, RZ, RZ, 0x4 ;  /* 0x00000004ff567424 */ /* 0x000fe200078e00ff */
[----:B------:R-:W-:-:S05]  /*27b0*/  MOV R50, R85 ;  /* 0x0000005500327202 */ /* 0x000fca0000000f00 */
[----:B------:R-:W-:-:S05]  /*27c0*/  FADD.FTZ R50, R51, R50 ;  /* 0x0000003233327221 */ /* 0x000fca0000010000 */
[----:B------:R-:W-:-:S07]  /*27d0*/  MOV R87, R50 ;  /* 0x0000003200577202 */ /* 0x000fce0000000f00 */
[----:B------:R-:W-:Y:S05]  /*27e0*/  WARPSYNC.COLLECTIVE R84, `(.L_x_4242) ;  /* 0x0000000054087348 */ /* 0x000fea0003c00000 */
[----:B------:R0:W1:Y:S02]  /*27f0*/  SHFL.BFLY P0, R85, R87, R86, R89 ;  /* 0x0c00005657557389 */ /* 0x0000640000000059 */
[----:B01----:R-:W-:Y:S05]  /*2800*/  ENDCOLLECTIVE ;  /* 0x000000000000791b */ /* 0x003fea0003800000 */
.L_x_4242:
[----:B------:R-:W-:Y:S01]  /*2810*/  HFMA2 R86, -RZ, RZ, 0, 4.76837158203125e-07 ;  /* 0x00000008ff567431 */ /* 0x000fe200000001ff */
[----:B------:R-:W-:-:S05]  /*2820*/  MOV R53, R85 ;  /* 0x0000005500357202 */ /* 0x000fca0000000f00 */
[----:B------:R-:W-:-:S05]  /*2830*/  FADD.FTZ R53, R50, R53 ;  /* 0x0000003532357221 */ /* 0x000fca0000010000 */
[----:B------:R-:W-:-:S07]  /*2840*/  MOV R87, R53 ;  /* 0x0000003500577202 */ /* 0x000fce0000000f00 */
[----:B------:R-:W-:Y:S05]  /*2850*/  WARPSYNC.COLLECTIVE R84, `(.L_x_4243) ;  /* 0x0000000054087348 */ /* 0x000fea0003c00000 */
[----:B------:R0:W1:Y:S02]  /*2860*/  SHFL.BFLY P0, R85, R87, R86, R89 ;  /* 0x0c00005657557389 */ /* 0x0000640000000059 */
[----:B01----:R-:W-:Y:S05]  /*2870*/  ENDCOLLECTIVE ;  /* 0x000000000000791b */ /* 0x003fea0003800000 */
.L_x_4243:
[----:B------:R-:W-:Y:S01]  /*2880*/  HFMA2 R86, -RZ, RZ, 0, 9.5367431640625e-07 ;  /* 0x00000010ff567431 */ /* 0x000fe200000001ff */
[----:B------:R-:W-:-:S05]  /*2890*/  MOV R52, R85 ;  /* 0x0000005500347202 */ /* 0x000fca0000000f00 */
[----:B------:R-:W-:-:S05]  /*28a0*/  FADD.FTZ R52, R53, R52 ;  /* 0x0000003435347221 */ /* 0x000fca0000010000 */
[----:B------:R-:W-:-:S07]  /*28b0*/  MOV R87, R52 ;  /* 0x0000003400577202 */ /* 0x000fce0000000f00 */
[----:B------:R-:W-:Y:S05]  /*28c0*/  WARPSYNC.COLLECTIVE R84, `(.L_x_4244) ;  /* 0x0000000054087348 */ /* 0x000fea0003c00000 */
[----:B------:R0:W1:Y:S02]  /*28d0*/  SHFL.BFLY P0, R85, R87, R86, R89 ;  /* 0x0c00005657557389 */ /* 0x0000640000000059 */
[----:B01----:R-:W-:Y:S05]  /*28e0*/  ENDCOLLECTIVE ;  /* 0x000000000000791b */ /* 0x003fea0003800000 */
.L_x_4244:
[----:B------:R-:W-:Y:S05]  /*28f0*/  BRA `(.L_x_4245) ;  /* 0xfffffff000e47947 */ /* 0x000fea000383ffff */
.L_x_4246:
        /* <DEDUP_REMOVED lines=16> */
.L_x_20260:


//--------------------- .text._ZN10layer_norm13ln_fwd_kernelINS_13Kernel_traitsIf13__nv_bfloat16S2_S2_fjLj512ELj1ELj4ELj1ELj16ENS_18Kernel_traits_baseILj512EfS2_S2_S2_fjLj128EEEEELb1ELb0ELb0ELb0EEEvNS_9FwdParamsE --------------------------
	.section	.text._ZN10layer_norm13ln_fwd_kernelINS_13Kernel_traitsIf13__nv_bfloat16S2_S2_fjLj512ELj1ELj4ELj1ELj16ENS_18Kernel_traits_baseILj512EfS2_S2_S2_fjLj128EEEEELb1ELb0ELb0ELb0EEEvNS_9FwdParamsE,"ax",@progbits
	.align	128
        .global         _ZN10layer_norm13ln_fwd_kernelINS_13Kernel_traitsIf13__nv_bfloat16S2_S2_fjLj512ELj1ELj4ELj1ELj16ENS_18Kernel_traits_baseILj512EfS2_S2_S2_fjLj128EEEEELb1ELb0ELb0ELb0EEEvNS_9FwdParamsE
        .type           _ZN10layer_norm13ln_fwd_kernelINS_13Kernel_traitsIf13__nv_bfloat16S2_S2_fjLj512ELj1ELj4ELj1ELj16ENS_18Kernel_traits_baseILj512EfS2_S2_S2_fjLj128EEEEELb1ELb0ELb0ELb0EEEvNS_9FwdParamsE,@function
        .size           _ZN10layer_norm13ln_fwd_kernelINS_13Kernel_traitsIf13__nv_bfloat16S2_S2_fjLj512ELj1ELj4ELj1ELj16ENS_18Kernel_traits_baseILj512EfS2_S2_S2_fjLj128EEEEELb1ELb0ELb0ELb0EEEvNS_9FwdParamsE,(.L_x_20261 - _ZN10layer_norm13ln_fwd_kernelINS_13Kernel_traitsIf13__nv_bfloat16S2_S2_fjLj512ELj1ELj4ELj1ELj16ENS_18Kernel_traits_baseILj512EfS2_S2_S2_fjLj128EEEEELb1ELb0ELb0ELb0EEEvNS_9FwdParamsE)
        .other          _ZN10layer_norm13ln_fwd_kernelINS_13Kernel_traitsIf13__nv_bfloat16S2_S2_fjLj512ELj1ELj4ELj1ELj16ENS_18Kernel_traits_baseILj512EfS2_S2_S2_fjLj128EEEEELb1ELb0ELb0ELb0EEEvNS_9FwdParamsE,@"STO_CUDA_ENTRY STV_DEFAULT"
_ZN10layer_norm13ln_fwd_kernelINS_13Kernel_traitsIf13__nv_bfloat16S2_S2_fjLj512ELj1ELj4ELj1ELj16ENS_18Kernel_traits_baseILj512EfS2_S2_S2_fjLj128EEEEELb1ELb0ELb0ELb0EEEvNS_9FwdParamsE:
.text._ZN10layer_norm13ln_fwd_kernelINS_13Kernel_traitsIf13__nv_bfloat16S2_S2_fjLj512ELj1ELj4ELj1ELj16ENS_18Kernel_traits_baseILj512EfS2_S2_S2_fjLj128EEEEELb1ELb0ELb0ELb0EEEvNS_9FwdParamsE:
        /* <DEDUP_REMOVED lines=70> */
.L_x_4250:
[----:B------:R-:W-:Y:S05]  /*0460*/  BSYNC.RECONVERGENT B1 ;  /* 0x0000000000017941 */ /* 0x000fea0003800200 */
.L_x_4249:
        /* <DEDUP_REMOVED lines=10> */
.L_x_4248:
[C---:B------:R-:W-:Y:S01]  /*0510*/  ISETP.GE.U32.AND P0, PT, R11.reuse, 0x20, PT ;  /* 0x000000200b00780c */ /* 0x040fe20003f06070 */
[----:B------:R-:W-:Y:S01]  /*0520*/  IMAD.MOV.U32 R15, RZ, RZ, R9 ;  /* 0x000000ffff0f7224 */ /* 0x000fe200078e0009 */
[----:B------:R-:W-:-:S11]  /*0530*/  ISETP.GE.U32.AND P1, PT, R11, 0x40, PT ;  /* 0x000000400b00780c */ /* 0x000fd60003f26070 */
        /* <DEDUP_REMOVED lines=17> */
.L_x_4251:
[----:B------:R-:W-:Y:S05]  /*0650*/  BSYNC.RECONVERGENT B0 ;  /* 0x0000000000007941 */ /* 0x000fea0003800200 */
.L_x_4247:
[----:B------:R-:W1:Y:S02]  /*0660*/  LDCU UR4, c[0x0][0x384] ;  /* 0x00007080ff0477ac */ /* 0x000e640008000800 */
[----:B-1----:R-:W-:-:S13]  /*0670*/  ISETP.GE.AND P0, PT, R8, UR4, PT ;  /* 0x0000000408007c0c */ /* 0x002fda000bf06270 */
[----:B------:R-:W-:Y:S05]  /*0680*/  @P0 EXIT ;  /* 0x000000000000094d */ /* 0x000fea0003800000 */
[----:B0-2---:R-:W-:Y:S01]  /*0690*/  IMAD.HI.U32 R3, R10, -0x326172a9, RZ ;  /* 0xcd9e8d570a037827 */ /* 0x005fe200078e00ff */
        /* <DEDUP_REMOVED lines=69> */
.L_x_4425:
        /* <DEDUP_REMOVED lines=38> */
.L_x_20093:
[----:B------:R-:W-:Y:S05]  /*0d50*/  BRX R74 -0xd60                                     (*"BRANCH_TARGETS .L_x_20094,.L_x_20095,.L_x_20096"*) ;  /* 0xfffffff04aa87949 */ /* 0x000fea000383ffff */
.L_x_20096:
[----:B------:R-:W-:Y:S01]  /*0d60*/  IADD3 R14, PT, PT, R3, 0x1, RZ ;  /* 0x00000001030e7810 */ /* 0x000fe20007ffe0ff */
[----:B------:R-:W-:Y:S02]  /*0d70*/  IMAD.MOV.U32 R70, RZ, RZ, R71 ;  /* 0x000000ffff467224 */ /* 0x000fe400078e0047 */
[----:B------:R-:W-:Y:S01]  /*0d80*/  IMAD.MOV.U32 R13, RZ, RZ, R4 ;  /* 0x000000ffff0d7224 */ /* 0x000fe200078e0004 */
[----:B------:R-:W-:Y:S06]  /*0d90*/  BRA `(.L_x_4257) ;  /* 0x0000000000f47947 */ /* 0x000fec0003800000 */
.L_x_20094:
[----:B------:R-:W-:Y:S01]  /*0da0*/  MOV R70, R71 ;  /* 0x0000004700467202 */ /* 0x000fe20000000f00 */
[----:B------:R-:W-:Y:S02]  /*0db0*/  IMAD.MOV.U32 R14, RZ, RZ, 0x3 ;  /* 0x00000003ff0e7424 */ /* 0x000fe400078e00ff */
[----:B------:R-:W-:Y:S01]  /*0dc0*/  IMAD.MOV.U32 R13, RZ, RZ, R5 ;  /* 0x000000ffff0d7224 */ /* 0x000fe200078e0005 */
[----:B------:R-:W-:Y:S06]  /*0dd0*/  BRA `(.L_x_4257) ;  /* 0x0000000000e47947 */ /* 0x000fec0003800000 */
.L_x_20095:
        /* <DEDUP_REMOVED lines=13> */
.L_x_4259:
[----:B------:R-:W-:Y:S05]  /*0eb0*/  BSYNC.RECONVERGENT B3 ;  /* 0x0000000000037941 */ /* 0x000fea0003800200 */
.L_x_4258:
        /* <DEDUP_REMOVED lines=43> */
.L_x_4257:
[----:B------:R-:W-:Y:S05]  /*1170*/  BSYNC.RECONVERGENT B2 ;  /* 0x0000000000027941 */ /* 0x000fea0003800200 */
.L_x_4256:
        /* <DEDUP_REMOVED lines=11> */
[----:B------:R-:W-:-:S02]  /*1230*/  MOV R57, R0 ;  /* 0x0000000000397202 */ /* 0x000fc40000000f00 */
[----:B0-----:R-:W-:Y:S01]  /*1240*/  FMUL.FTZ R62, R62, R71 ;  /* 0x000000473e3e7220 */ /* 0x001fe20000410000 */
[----:B-1----:R-:W-:Y:S01]  /*1250*/  FSETP.GTU.FTZ.AND P0, PT, R58, R69, PT ;  /* 0x000000453a00720b */ /* 0x002fe20003f1c000 */
[C---:B------:R-:W-:Y:S01]  /*1260*/  IMAD.U32 R58, R48.reuse, 0x10000, RZ ;  /* 0x00010000303a7824 */ /* 0x040fe200078e00ff */
[----:B------:R-:W-:Y:S02]  /*1270*/  PRMT R48, R48, 0x7632, R48 ;  /* 0x0000763230307816 */ /* 0x000fe40000000030 */
        /* <DEDUP_REMOVED lines=13> */
.L_x_4262:
        /* <DEDUP_REMOVED lines=13> */
.L_x_4264:
[----:B------:R-:W-:Y:S05]  /*1420*/  BSYNC.RECONVERGENT B3 ;  /* 0x0000000000037941 */ /* 0x000fea0003800200 */
.L_x_4263:
        /* <DEDUP_REMOVED lines=39> */
[----:B------:R-:W-:Y:S01]  /*16a0*/  IMAD.WIDE.U32 R74, R74, -0x2daee0ad, RZ ;  /* 0xd2511f534a4a7825 */ /* 0x000fe200078e00ff */
[----:B------:R-:W-:-:S03]  /*16b0*/  MOV R0, R78 ;  /* 0x0000004e00007202 */ /* 0x000fc60000000f00 */
[----:B------:R-:W-:Y:S01]  /*16c0*/  IMAD.MOV.U32 R70, RZ, RZ, R74 ;  /* 0x000000ffff467224 */ /* 0x000fe200078e004a */
[----:B------:R-:W-:-:S07]  /*16d0*/  LOP3.LUT R5, R76, UR31, R75, 0x96, !PT ;  /* 0x0000001f4c057c12 */ /* 0x000fce000f8e964b */
.L_x_4261:
[----:B------:R-:W-:Y:S05]  /*16e0*/  BSYNC.RECONVERGENT B2 ;  /* 0x0000000000027941 */ /* 0x000fea0003800200 */
.L_x_4260:
[----:B------:R-:W-:Y:S01]  /*16f0*/  I2FP.F32.U32 R57, R57 ;  /* 0x0000003900397245 */ /* 0x000fe20000201000 */
[----:B------:R-:W-:Y:S01]  /*1700*/  IMAD.U32 R3, R3, 0x10000, RZ ;  /* 0x0001000003037824 */ /* 0x000fe200078e00ff */
[----:B------:R-:W-:Y:S01]  /*1710*/  ISETP.NE.AND P1, PT, R61, 0x1, PT ;  /* 0x000000013d00780c */ /* 0x000fe20003f25270 */
[----:B------:R-:W-:Y:S01]  /*1720*/  BSSY.RECONVERGENT B2, `(.L_x_4265) ;  /* 0x000004d000027945 */ /* 0x000fe20003800200 */
[----:B------:R-:W-:Y:S02]  /*1730*/  HFMA2 R62, -RZ, RZ, 0, 1.1920928955078125e-07 ;  /* 0x00000002ff3e7431 */ /* 0x000fe400000001ff */
[----:B------:R-:W-:Y:S01]  /*1740*/  FFMA.FTZ R14, R57, R66, 1.1641532182693481445e-10 ;  /* 0x2f000000390e7423 */ /* 0x000fe20000010042 */
[----:B------:R-:W-:Y:S01]  /*1750*/  FMUL.FTZ R58, R3, R68 ;  /* 0x00000044033a7220 */ /* 0x000fe20000410000 */
[----:B------:R-:W-:-:S03]  /*1760*/  IMAD.U32 R3, R48, 0x10000, RZ ;  /* 0x0001000030037824 */ /* 0x000fc600078e00ff */
        /* <DEDUP_REMOVED lines=15> */
.L_x_4267:
        /* <DEDUP_REMOVED lines=13> */
.L_x_4269:
[----:B------:R-:W-:Y:S05]  /*1930*/  BSYNC.RECONVERGENT B3 ;  /* 0x0000000000037941 */ /* 0x000fea0003800200 */
.L_x_4268:
        /* <DEDUP_REMOVED lines=41> */
[----:B------:R-:W-:Y:S02]  /*1bd0*/  LOP3.LUT R5, R76, UR31, R75, 0x96, !PT ;  /* 0x0000001f4c057c12 */ /* 0x000fe4000f8e964b */
[----:B------:R-:W-:-:S07]  /*1be0*/  MOV R70, R74 ;  /* 0x0000004a00467202 */ /* 0x000fce0000000f00 */
.L_x_4266:
[----:B------:R-:W-:Y:S05]  /*1bf0*/  BSYNC.RECONVERGENT B2 ;  /* 0x0000000000027941 */ /* 0x000fea0003800200 */
.L_x_4265:
[----:B------:R-:W-:Y:S01]  /*1c00*/  I2FP.F32.U32 R3, R3 ;  /* 0x0000000300037245 */ /* 0x000fe20000201000 */
[C---:B------:R-:W-:Y:S01]  /*1c10*/  IMAD.U32 R57, R53.reuse, 0x10000, RZ ;  /* 0x0001000035397824 */ /* 0x040fe200078e00ff */
[----:B------:R-:W-:Y:S01]  /*1c20*/  ISETP.NE.AND P2, PT, R62, 0x1, PT ;  /* 0x000000013e00780c */ /* 0x000fe20003f45270 */
[----:B------:R-:W-:Y:S01]  /*1c30*/  BSSY.RECONVERGENT B2, `(.L_x_4270) ;  /* 0x000004f000027945 */ /* 0x000fe20003800200 */
[----:B------:R-:W-:Y:S01]  /*1c40*/  PRMT R53, R53, 0x7632, R53 ;  /* 0x0000763235357816 */ /* 0x000fe20000000035 */
[----:B------:R-:W-:Y:S01]  /*1c50*/  FFMA.FTZ R48, R3, R66, 1.1641532182693481445e-10 ;  /* 0x2f00000003307423 */ /* 0x000fe20000010042 */
[----:B------:R-:W-:Y:S01]  /*1c60*/  FMUL.FTZ R58, R57, R68 ;  /* 0x00000044393a7220 */ /* 0x000fe20000410000 */
[----:B------:R-:W-:Y:S01]  /*1c70*/  PRMT R3, R49, 0x7632, R3 ;  /* 0x0000763231037816 */ /* 0x000fe20000000003 */
[----:B------:R-:W-:Y:S02]  /*1c80*/  IMAD.MOV.U32 R61, RZ, RZ, 0x2 ;  /* 0x00000002ff3d7424 */ /* 0x000fe400078e00ff */
[----:B------:R-:W-:Y:S01]  /*1c90*/  FMUL.FTZ R58, R58, R71 ;  /* 0x000000473a3a7220 */ /* 0x000fe20000410000 */
[----:B------:R-:W-:-:S02]  /*1ca0*/  FSETP.GTU.FTZ.AND P1, PT, R48, R69, PT ;  /* 0x000000453000720b */ /* 0x000fc40003f3c000 */
[----:B------:R-:W-:Y:S01]  /*1cb0*/  SHF.L.U32 R48, R49, 0x10, RZ ;  /* 0x0000001031307819 */ /* 0x000fe200000006ff */
[----:B------:R-:W-:Y:S01]  /*1cc0*/  IMAD.MOV.U32 R49, RZ, RZ, R0 ;  /* 0x000000ffff317224 */ /* 0x000fe200078e0000 */
        /* <DEDUP_REMOVED lines=12> */
.L_x_4272:
        /* <DEDUP_REMOVED lines=13> */
.L_x_4274:
[----:B------:R-:W-:Y:S05]  /*1e60*/  BSYNC.RECONVERGENT B3 ;  /* 0x0000000000037941 */ /* 0x000fea0003800200 */
.L_x_4273:
        /* <DEDUP_REMOVED lines=43> */
.L_x_4271:
[----:B------:R-:W-:Y:S05]  /*2120*/  BSYNC.RECONVERGENT B2 ;  /* 0x0000000000027941 */ /* 0x000fea0003800200 */
.L_x_4270:
[----:B------:R-:W-:Y:S01]  /*2130*/  I2FP.F32.U32 R49, R49 ;  /* 0x0000003100317245 */ /* 0x000fe20000201000 */
[----:B------:R-:W-:Y:S01]  /*2140*/  IMAD.U32 R3, R3, 0x10000, RZ ;  /* 0x0001000003037824 */ /* 0x000fe200078e00ff */
[----:B------:R-:W-:Y:S01]  /*2150*/  SHF.L.U32 R53, R53, 0x10, RZ ;  /* 0x0000001035357819 */ /* 0x000fe200000006ff */
[----:B------:R-:W-:Y:S01]  /*2160*/  BSSY.RECONVERGENT B2, `(.L_x_4275) ;  /* 0x000004d000027945 */ /* 0x000fe20003800200 */
[----:B------:R-:W-:Y:S01]  /*2170*/  ISETP.NE.AND P3, PT, R61, 0x1, PT ;  /* 0x000000013d00780c */ /* 0x000fe20003f65270 */
[----:B------:R-:W-:Y:S02]  /*2180*/  FFMA.FTZ R48, R49, R66, 1.1641532182693481445e-10 ;  /* 0x2f00000031307423 */ /* 0x000fe40000010042 */
[----:B------:R-:W-:Y:S01]  /*2190*/  FMUL.FTZ R58, R53, R68 ;  /* 0x00000044353a7220 */ /* 0x000fe20000410000 */
[----:B------:R-:W-:Y:S02]  /*21a0*/  IMAD.MOV.U32 R53, RZ, RZ, 0x2 ;  /* 0x00000002ff357424 */ /* 0x000fe400078e00ff */
[----:B------:R-:W-:Y:S01]  /*21b0*/  FSETP.GTU.FTZ.AND P2, PT, R48, R69, PT ;  /* 0x000000453000720b */ /* 0x000fe20003f5c000 */
[----:B------:R-:W-:-:S05]  /*21c0*/  FMUL.FTZ R58, R58, R71 ;  /* 0x000000473a3a7220 */ /* 0x000fca0000410000 */
        /* <DEDUP_REMOVED lines=13> */
.L_x_4277:
        /* <DEDUP_REMOVED lines=13> */
.L_x_4279:
[----:B------:R-:W-:Y:S05]  /*2370*/  BSYNC.RECONVERGENT B3 ;  /* 0x0000000000037941 */ /* 0x000fea0003800200 */
.L_x_4278:
        /* <DEDUP_REMOVED lines=42> */
[----:B------:R-:W-:-:S07]  /*2620*/  IMAD.MOV.U32 R70, RZ, RZ, R48 ;  /* 0x000000ffff467224 */ /* 0x000fce00078e0030 */
.L_x_4276:
[----:B------:R-:W-:Y:S05]  /*2630*/  BSYNC.RECONVERGENT B2 ;  /* 0x0000000000027941 */ /* 0x000fea0003800200 */
.L_x_4275:
[----:B------:R-:W-:Y:S01]  /*2640*/  I2FP.F32.U32 R3, R3 ;  /* 0x0000000300037245 */ /* 0x000fe20000201000 */
[C---:B------:R-:W-:Y:S01]  /*2650*/  IMAD.U32 R49, R54.reuse, 0x10000, RZ ;  /* 0x0001000036317824 */ /* 0x040fe200078e00ff */
[----:B------:R-:W-:Y:S01]  /*2660*/  ISETP.NE.AND P4, PT, R53, 0x1, PT ;  /* 0x000000013500780c */ /* 0x000fe20003f85270 */
[----:B------:R-:W-:Y:S01]  /*2670*/  BSSY.RECONVERGENT B2, `(.L_x_4280) ;  /* 0x000004f000027945 */ /* 0x000fe20003800200 */
[----:B------:R-:W-:Y:S02]  /*2680*/  HFMA2 R65, -RZ, RZ, 0, 1.1920928955078125e-07 ;  /* 0x00000002ff417431 */ /* 0x000fe400000001ff */
[----:B------:R-:W-:Y:S01]  /*2690*/  FFMA.FTZ R48, R3, R66, 1.1641532182693481445e-10 ;  /* 0x2f00000003307423 */ /* 0x000fe20000010042 */
[----:B------:R-:W-:Y:S01]  /*26a0*/  FMUL.FTZ R62, R49, R68 ;  /* 0x00000044313e7220 */ /* 0x000fe20000410000 */
[----:B------:R-:W-:Y:S01]  /*26b0*/  PRMT R54, R54, 0x7632, R54 ;  /* 0x0000763236367816 */ /* 0x000fe20000000036 */
[----:B------:R-:W-:Y:S02]  /*26c0*/  IMAD.MOV.U32 R3, RZ, RZ, R0 ;  /* 0x000000ffff037224 */ /* 0x000fe400078e0000 */
[----:B------:R-:W-:Y:S01]  /*26d0*/  FMUL.FTZ R62, R62, R71 ;  /* 0x000000473e3e7220 */ /* 0x000fe20000410000 */
[----:B------:R-:W-:Y:S01]  /*26e0*/  FSETP.GTU.FTZ.AND P3, PT, R48, R69, PT ;  /* 0x000000453000720b */ /* 0x000fe20003f7c000 */
[C---:B------:R-:W-:Y:S01]  /*26f0*/  IMAD.U32 R48, R50.reuse, 0x10000, RZ ;  /* 0x0001000032307824 */ /* 0x040fe200078e00ff */
        /* <DEDUP_REMOVED lines=13> */
.L_x_4282:
        /* <DEDUP_REMOVED lines=13> */
.L_x_4284:
[----:B------:R-:W-:Y:S05]  /*28a0*/  BSYNC.RECONVERGENT B3 ;  /* 0x0000000000037941 */ /* 0x000fea0003800200 */
.L_x_4283:
        /* <DEDUP_REMOVED lines=43> */
.L_x_4281:
[----:B------:R-:W-:Y:S05]  /*2b60*/  BSYNC.RECONVERGENT B2 ;  /* 0x0000000000027941 */ /* 0x000fea0003800200 */
.L_x_4280:
[----:B------:R-:W-:Y:S01]  /*2b70*/  I2FP.F32.U32 R3, R3 ;  /* 0x0000000300037245 */ /* 0x000fe20000201000 */
[----:B------:R-:W-:Y:S01]  /*2b80*/  IMAD.U32 R49, R54, 0x10000, RZ ;  /* 0x0001000036317824 */ /* 0x000fe200078e00ff */
[----:B------:R-:W-:Y:S01]  /*2b90*/  ISETP.NE.AND P5, PT, R65, 0x1, PT ;  /* 0x000000014100780c */ /* 0x000fe20003fa5270 */
[----:B------:R-:W-:Y:S02]  /*2ba0*/  BSSY.RECONVERGENT B2, `(.L_x_4285) ;  /* 0x000004d000027945 */ /* 0x000fe40003800200 */
        /* <DEDUP_REMOVED lines=19> */
.L_x_4287:
        /* <DEDUP_REMOVED lines=13> */
.L_x_4289:
[----:B------:R-:W-:Y:S05]  /*2db0*/  BSYNC.RECONVERGENT B3 ;  /* 0x0000000000037941 */ /* 0x000fea0003800200 */
.L_x_4288:
        /* <DEDUP_REMOVED lines=43> */
.L_x_4286:
[----:B------:R-:W-:Y:S05]  /*3070*/  BSYNC.RECONVERGENT B2 ;  /* 0x0000000000027941 */ /* 0x000fea0003800200 */
.L_x_4285:
        /* <DEDUP_REMOVED lines=25> */
.L_x_4292:
        /* <DEDUP_REMOVED lines=15> */
.L_x_4294:
[----:B------:R-:W-:Y:S05]  /*3300*/  BSYNC.RECONVERGENT B3 ;  /* 0x0000000000037941 */ /* 0x000fea0003800200 */
.L_x_4293:
        /* <DEDUP_REMOVED lines=40> */
[----:B------:R-:W-:-:S04]  /*3590*/  IMAD.WIDE.U32 R48, R0, -0x326172a9, RZ ;  /* 0xcd9e8d5700307825 */ /* 0x000fc800078e00ff */
[----:B------:R-:W-:Y:S01]  /*35a0*/  IMAD.MOV.U32 R0, RZ, RZ, R48 ;  /* 0x000000ffff007224 */ /* 0x000fe200078e0030 */
[----:B------:R-:W-:-:S07]  /*35b0*/  LOP3.LUT R4, R4, UR30, R49, 0x96, !PT ;  /* 0x0000001e04047c12 */ /* 0x000fce000f8e9631 */
.L_x_4291:
[----:B------:R-:W-:Y:S05]  /*35c0*/  BSYNC.RECONVERGENT B2 ;  /* 0x0000000000027941 */ /* 0x000fea0003800200 */
.L_x_4290:
[----:B------:R-:W-:Y:S01]  /*35d0*/  I2FP.F32.U32 R49, R50 ;  /* 0x0000003200317245 */ /* 0x000fe20000201000 */
[----:B------:R-:W-:Y:S01]  /*35e0*/  IMAD.U32 R55, R55, 0x10000, RZ ;  /* 0x0001000037377824 */ /* 0x000fe200078e00ff */
[----:B------:R-:W-:Y:S01]  /*35f0*/  F2FP.BF16.F32.PACK_AB R50, R62, R61 ;  /* 0x0000003d3e32723e */ /* 0x000fe200000010ff */
[----:B------:R-:W-:Y:S02]  /*3600*/  IMAD.U32 R53, R53, 0x10000, RZ ;  /* 0x0001000035357824 */ /* 0x000fe400078e00ff */
        /* <DEDUP_REMOVED lines=11> */
.L_x_4255:
        /* <DEDUP_REMOVED lines=16> */
.L_x_4298:
        /* <DEDUP_REMOVED lines=13> */
.L_x_4300:
[----:B------:R-:W-:Y:S05]  /*3890*/  BSYNC.RECONVERGENT B3 ;  /* 0x0000000000037941 */ /* 0x000fea0003800200 */
.L_x_4299:
        /* <DEDUP_REMOVED lines=43> */
.L_x_4297:
[----:B------:R-:W-:Y:S05]  /*3b50*/  BSYNC.RECONVERGENT B2 ;  /* 0x0000000000027941 */ /* 0x000fea0003800200 */
.L_x_4296:
        /* <DEDUP_REMOVED lines=26> */
.L_x_4303:
        /* <DEDUP_REMOVED lines=13> */
.L_x_4305:
[----:B------:R-:W-:Y:S05]  /*3dd0*/  BSYNC.RECONVERGENT B3 ;  /* 0x0000000000037941 */ /* 0x000fea0003800200 */
.L_x_4304:
        /* <DEDUP_REMOVED lines=43> */
.L_x_4302:
[----:B------:R-:W-:Y:S05]  /*4090*/  BSYNC.RECONVERGENT B2 ;  /* 0x0000000000027941 */ /* 0x000fea0003800200 */
.L_x_4301:
[----:B------:R-:W-:Y:S01]  /*40a0*/  I2FP.F32.U32 R49, R14 ;  /* 0x0000000e00317245 */ /* 0x000fe20000201000 */
[----:B------:R-:W-:Y:S01]  /*40b0*/  BSSY.RECONVERGENT B2, `(.L_x_4306) ;  /* 0x000004d000027945 */ /* 0x000fe20003800200 */
[----:B------:R-:W-:Y:S01]  /*40c0*/  ISETP.NE.AND P2, PT, R50, 0x1, PT ;  /* 0x000000013200780c */ /* 0x000fe20003f45270 */
[----:B------:R-:W-:Y:S01]  /*40d0*/  IMAD.MOV.U32 R51, RZ, RZ, 0x2 ;  /* 0x00000002ff337424 */ /* 0x000fe200078e00ff */
[----:B------:R-:W-:Y:S01]  /*40e0*/  SHF.L.U32 R3, R3, 0x10, RZ ;  /* 0x0000001003037819 */ /* 0x000fe200000006ff */
[----:B------:R-:W-:-:S04]  /*40f0*/  FFMA.FTZ R14, R49, R66, 1.1641532182693481445e-10 ;  /* 0x2f000000310e7423 */ /* 0x000fc80000010042 */
[----:B------:R-:W-:Y:S01]  /*4100*/  FMUL.FTZ R48, R3, R68 ;  /* 0x0000004403307220 */ /* 0x000fe20000410000 */
[----:B------:R-:W-:Y:S01]  /*4110*/  FSETP.GTU.FTZ.AND P1, PT, R14, R71, PT ;  /* 0x000000470e00720b */ /* 0x000fe20003f3c000 */
[----:B------:R-:W-:Y:S02]  /*4120*/  IMAD.MOV.U32 R3, RZ, RZ, R0 ;  /* 0x000000ffff037224 */ /* 0x000fe400078e0000 */
[----:B------:R-:W-:Y:S01]  /*4130*/  FMUL.FTZ R14, R48, R69 ;  /* 0x00000045300e7220 */ /* 0x000fe20000410000 */
[----:B------:R-:W-:-:S04]  /*4140*/  PLOP3.LUT P0, PT, P1, PT, PT, 0x8, 0x80 ;  /* 0x000000000080781c */ /* 0x000fc80000f0e170 */
[----:B------:R-:W-:Y:S01]  /*4150*/  FSEL R14, R14, RZ, !P1 ;  /* 0x000000ff0e0e7208 */ /* 0x000fe20004800000 */
        /* <DEDUP_REMOVED lines=9> */
.L_x_4308:
        /* <DEDUP_REMOVED lines=13> */
.L_x_4310:
[----:B------:R-:W-:Y:S05]  /*42c0*/  BSYNC.RECONVERGENT B3 ;  /* 0x0000000000037941 */ /* 0x000fea0003800200 */
.L_x_4309:
        /* <DEDUP_REMOVED lines=43> */
.L_x_4307:
[----:B------:R-:W-:Y:S05]  /*4580*/  BSYNC.RECONVERGENT B2 ;  /* 0x0000000000027941 */ /* 0x000fea0003800200 */
.L_x_4306:
[----:B------:R-:W-:Y:S01]  /*4590*/  ISETP.NE.AND P3, PT, R51, 0x1, PT ;  /* 0x000000013300780c */ /* 0x000fe20003f65270 */
[----:B------:R-:W-:Y:S01]  /*45a0*/  BSSY.RECONVERGENT B2, `(.L_x_4311) ;  /* 0x000004e000027945 */ /* 0x000fe20003800200 */
[----:B------:R-:W-:Y:S02]  /*45b0*/  I2FP.F32.U32 R3, R3 ;  /* 0x0000000300037245 */ /* 0x000fe40000201000 */
[C---:B------:R-:W-:Y:S02]  /*45c0*/  SHF.L.U32 R49, R53.reuse, 0x10, RZ ;  /* 0x0000001035317819 */ /* 0x040fe400000006ff */
[----:B------:R-:W-:Y:S01]  /*45d0*/  PRMT R53, R53, 0x7632, R53 ;  /* 0x0000763235357816 */ /* 0x000fe20000000035 */
[----:B------:R-:W-:Y:S01]  /*45e0*/  FFMA.FTZ R48, R3, R66, 1.1641532182693481445e-10 ;  /* 0x2f00000003307423 */ /* 0x000fe20000010042 */
[----:B------:R-:W-:Y:S02]  /*45f0*/  IMAD.MOV.U32 R3, RZ, RZ, R0 ;  /* 0x000000ffff037224 */ /* 0x000fe400078e0000 */
[----:B------:R-:W-:Y:S01]  /*4600*/  FMUL.FTZ R50, R49, R68 ;  /* 0x0000004431327220 */ /* 0x000fe20000410000 */
[----:B------:R-:W-:Y:S01]  /*4610*/  IMAD.MOV.U32 R49, RZ, RZ, 0x2 ;  /* 0x00000002ff317424 */ /* 0x000fe200078e00ff */
[----:B------:R-:W-:-:S02]  /*4620*/  FSETP.GTU.FTZ.AND P2, PT, R48, R71, PT ;  /* 0x000000473000720b */ /* 0x000fc40003f5c000 */
[----:B------:R-:W-:Y:S02]  /*4630*/  FMUL.FTZ R50, R50, R69 ;  /* 0x0000004532327220 */ /* 0x000fe40000410000 */
[----:B------:R-:W-:-:S03]  /*4640*/  PLOP3.LUT P1, PT, P2, PT, PT, 0x8, 0x80 ;  /* 0x000000000080781c */ /* 0x000fc6000172e170 */
[----:B------:R-:W-:Y:S01]  /*4650*/  FSEL R57, R50, RZ, !P2 ;  /* 0x000000ff32397208 */ /* 0x000fe20005000000 */
        /* <DEDUP_REMOVED lines=9> */
.L_x_4313:
        /* <DEDUP_REMOVED lines=13> */
.L_x_4315:
[----:B------:R-:W-:Y:S05]  /*47c0*/  BSYNC.RECONVERGENT B3 ;  /* 0x0000000000037941 */ /* 0x000fea0003800200 */
.L_x_4314:
        /* <DEDUP_REMOVED lines=43> */
.L_x_4312:
[----:B------:R-:W-:Y:S05]  /*4a80*/  BSYNC.RECONVERGENT B2 ;  /* 0x0000000000027941 */ /* 0x000fea0003800200 */
.L_x_4311:
[----:B------:R-:W-:Y:S01]  /*4a90*/  ISETP.NE.AND P4, PT, R49, 0x1, PT ;  /* 0x000000013100780c */ /* 0x000fe20003f85270 */
[----:B------:R-:W-:Y:S01]  /*4aa0*/  BSSY.RECONVERGENT B2, `(.L_x_4316) ;  /* 0x000004d000027945 */ /* 0x000fe20003800200 */
[----:B------:R-:W-:Y:S01]  /*4ab0*/  I2FP.F32.U32 R3, R3 ;  /* 0x0000000300037245 */ /* 0x000fe20000201000 */
[----:B------:R-:W-:Y:S01]  /*4ac0*/  IMAD.MOV.U32 R51, RZ, RZ, 0x2 ;  /* 0x00000002ff337424 */ /* 0x000fe200078e00ff */
[----:B------:R-:W-:-:S03]  /*4ad0*/  SHF.L.U32 R53, R53, 0x10, RZ ;  /* 0x0000001035357819 */ /* 0x000fc600000006ff */
[----:B------:R-:W-:Y:S01]  /*4ae0*/  FFMA.FTZ R48, R3, R66, 1.1641532182693481445e-10 ;  /* 0x2f00000003307423 */ /* 0x000fe20000010042 */
[----:B------:R-:W-:Y:S02]  /*4af0*/  IMAD.MOV.U32 R3, RZ, RZ, R0 ;  /* 0x000000ffff037224 */ /* 0x000fe400078e0000 */
[----:B------:R-:W-:Y:S02]  /*4b00*/  FMUL.FTZ R50, R53, R68 ;  /* 0x0000004435327220 */ /* 0x000fe40000410000 */
[----:B------:R-:W-:Y:S02]  /*4b10*/  FSETP.GTU.FTZ.AND P3, PT, R48, R71, PT ;  /* 0x000000473000720b */ /* 0x000fe40003f7c000 */
        /* <DEDUP_REMOVED lines=12> */
.L_x_4318:
        /* <DEDUP_REMOVED lines=13> */
.L_x_4320:
[----:B------:R-:W-:Y:S05]  /*4cb0*/  BSYNC.RECONVERGENT B3 ;  /* 0x0000000000037941 */ /* 0x000fea0003800200 */
.L_x_4319:
        /* <DEDUP_REMOVED lines=43> */
.L_x_4317:
[----:B------:R-:W-:Y:S05]  /*4f70*/  BSYNC.RECONVERGENT B2 ;  /* 0x0000000000027941 */ /* 0x000fea0003800200 */
.L_x_4316:
        /* <DEDUP_REMOVED lines=22> */
.L_x_4323:
        /* <DEDUP_REMOVED lines=13> */
.L_x_4325:
[----:B------:R-:W-:Y:S05]  /*51b0*/  BSYNC.RECONVERGENT B3 ;  /* 0x0000000000037941 */ /* 0x000fea0003800200 */
.L_x_4324:
        /* <DEDUP_REMOVED lines=43> */
.L_x_4322:
[----:B------:R-:W-:Y:S05]  /*5470*/  BSYNC.RECONVERGENT B2 ;  /* 0x0000000000027941 */ /* 0x000fea0003800200 */
.L_x_4321:
[----:B------:R-:W-:Y:S01]  /*5480*/  I2FP.F32.U32 R3, R3 ;  /* 0x0000000300037245 */ /* 0x000fe20000201000 */
[----:B------:R-:W-:Y:S01]  /*5490*/  BSSY.RECONVERGENT B2, `(.L_x_4326) ;  /* 0x000004d000027945 */ /* 0x000fe20003800200 */
[----:B------:R-:W-:Y:S01]  /*54a0*/  SHF.L.U32 R49, R54, 0x10, RZ ;  /* 0x0000001036317819 */ /* 0x000fe200000006ff */
[----:B------:R-:W-:Y:S01]  /*54b0*/  IMAD.MOV.U32 R51, RZ, RZ, 0x2 ;  /* 0x00000002ff337424 */ /* 0x000fe200078e00ff */
[----:B------:R-:W-:Y:S01]  /*54c0*/  ISETP.NE.AND P5, PT, R53, 0x1, PT ;  /* 0x000000013500780c */ /* 0x000fe20003fa5270 */
[----:B------:R-:W-:Y:S01]  /*54d0*/  FFMA.FTZ R48, R3, R66, 1.1641532182693481445e-10 ;  /* 0x2f00000003307423 */ /* 0x000fe20000010042 */
[----:B------:R-:W-:Y:S02]  /*54e0*/  IMAD.MOV.U32 R3, RZ, RZ, R0 ;  /* 0x000000ffff037224 */ /* 0x000fe400078e0000 */
[----:B------:R-:W-:Y:S02]  /*54f0*/  FMUL.FTZ R50, R49, R68 ;  /* 0x0000004431327220 */ /* 0x000fe40000410000 */
[----:B------:R-:W-:-:S02]  /*5500*/  FSETP.GTU.FTZ.AND P4, PT, R48, R71, PT ;  /* 0x000000473000720b */ /* 0x000fc40003f9c000 */
        /* <DEDUP_REMOVED lines=12> */
.L_x_4328:
        /* <DEDUP_REMOVED lines=13> */
.L_x_4330:
[----:B------:R-:W-:Y:S05]  /*56a0*/  BSYNC.RECONVERGENT B3 ;  /* 0x0000000000037941 */ /* 0x000fea0003800200 */
.L_x_4329:
        /* <DEDUP_REMOVED lines=43> */
.L_x_4327:
[----:B------:R-:W-:Y:S05]  /*5960*/  BSYNC.RECONVERGENT B2 ;  /* 0x0000000000027941 */ /* 0x000fea0003800200 */
.L_x_4326:
[----:B------:R-:W-:Y:S01]  /*5970*/  I2FP.F32.U32 R3, R3 ;  /* 0x0000000300037245 */ /* 0x000fe20000201000 */
[----:B------:R-:W-:Y:S01]  /*5980*/  BSSY.RECONVERGENT B2, `(.L_x_4331) ;  /* 0x0000050000027945 */ /* 0x000fe20003800200 */
[----:B------:R-:W-:Y:S02]  /*5990*/  SHF.L.U32 R49, R55, 0x10, RZ ;  /* 0x0000001037317819 */ /* 0x000fe400000006ff */
[----:B------:R-:W-:Y:S01]  /*59a0*/  ISETP.NE.AND P6, PT, R51, 0x1, PT ;  /* 0x000000013300780c */ /* 0x000fe20003fc5270 */
[----:B------:R-:W-:Y:S01]  /*59b0*/  FFMA.FTZ R48, R3, R66, 1.1641532182693481445e-10 ;  /* 0x2f00000003307423 */ /* 0x000fe20000010042 */
[----:B------:R-:W-:Y:S01]  /*59c0*/  PRMT R55, R55, 0x7632, R55 ;  /* 0x0000763237377816 */ /* 0x000fe20000000037 */
[----:B------:R-:W-:Y:S01]  /*59d0*/  FMUL.FTZ R50, R49, R68 ;  /* 0x0000004431327220 */ /* 0x000fe20000410000 */
[----:B------:R-:W-:Y:S02]  /*59e0*/  IMAD.MOV.U32 R3, RZ, RZ, 0x2 ;  /* 0x00000002ff037424 */ /* 0x000fe400078e00ff */
[----:B------:R-:W-:Y:S01]  /*59f0*/  FSETP.GTU.FTZ.AND P5, PT, R48, R71, PT ;  /* 0x000000473000720b */ /* 0x000fe20003fbc000 */
[----:B------:R-:W-:-:S05]  /*5a00*/  FMUL.FTZ R50, R50, R69 ;  /* 0x0000004532327220 */ /* 0x000fca0000410000 */
        /* <DEDUP_REMOVED lines=12> */
.L_x_4333:
        /* <DEDUP_REMOVED lines=15> */
.L_x_4335:
[----:B------:R-:W-:Y:S05]  /*5bc0*/  BSYNC.RECONVERGENT B3 ;  /* 0x0000000000037941 */ /* 0x000fea0003800200 */
.L_x_4334:
        /* <DEDUP_REMOVED lines=38> */
[----:B------:R-:W-:Y:S01]  /*5e30*/  IMAD.MOV.U32 R50, RZ, RZ, R70 ;  /* 0x000000ffff327224 */ /* 0x000fe200078e0046 */
[----:B------:R-:W-:Y:S01]  /*5e40*/  MOV R70, R48 ;  /* 0x0000003000467202 */ /* 0x000fe20000000f00 */
[----:B------:R-:W-:-:S04]  /*5e50*/  IMAD.WIDE.U32 R48, R0, -0x326172a9, RZ ;  /* 0xcd9e8d5700307825 */ /* 0x000fc800078e00ff */
[----:B------:R-:W-:Y:S01]  /*5e60*/  IMAD.MOV.U32 R0, RZ, RZ, R48 ;  /* 0x000000ffff007224 */ /* 0x000fe200078e0030 */
[----:B------:R-:W-:-:S07]  /*5e70*/  LOP3.LUT R4, R4, UR30, R49, 0x96, !PT ;  /* 0x0000001e04047c12 */ /* 0x000fce000f8e9631 */
.L_x_4332:
[----:B------:R-:W-:Y:S05]  /*5e80*/  BSYNC.RECONVERGENT B2 ;  /* 0x0000000000027941 */ /* 0x000fea0003800200 */
.L_x_4331:
[----:B------:R-:W-:Y:S02]  /*5e90*/  I2FP.F32.U32 R49, R50 ;  /* 0x0000003200317245 */ /* 0x000fe40000201000 */
[----:B------:R-:W-:Y:S02]  /*5ea0*/  SHF.L.U32 R55, R55, 0x10, RZ ;  /* 0x0000001037377819 */ /* 0x000fe400000006ff */
[----:B------:R-:W-:Y:S01]  /*5eb0*/  F2FP.BF16.F32.PACK_AB R50, R62, R61 ;  /* 0x0000003d3e32723e */ /* 0x000fe200000010ff */
[----:B------:R-:W-:Y:S01]  /*5ec0*/  FFMA.FTZ R66, R49, R66, 1.1641532182693481445e-10 ;  /* 0x2f00000031427423 */ /* 0x000fe20000010042 */
[----:B------:R-:W-:Y:S01]  /*5ed0*/  F2FP.BF16.F32.PACK_AB R49, R58, R57 ;  /* 0x000000393a31723e */ /* 0x000fe200000010ff */
[----:B------:R-:W-:-:S03]  /*5ee0*/  FMUL.FTZ R48, R55, R68 ;  /* 0x0000004437307220 */ /* 0x000fc60000410000 */
[----:B------:R-:W-:Y:S01]  /*5ef0*/  FSETP.GTU.FTZ.AND P6, PT, R66, R71, PT ;  /* 0x000000474200720b */ /* 0x000fe20003fdc000 */
[----:B------:R-:W-:-:S05]  /*5f00*/  FMUL.FTZ R48, R48, R69 ;  /* 0x0000004530307220 */ /* 0x000fca0000410000 */
[----:B------:R-:W-:Y:S02]  /*5f10*/  FSEL R66, R48, RZ, !P6 ;  /* 0x000000ff30427208 */ /* 0x000fe40007000000 */
[----:B------:R-:W-:Y:S02]  /*5f20*/  PLOP3.LUT P6, PT, P6, PT, PT, 0x8, 0x80 ;  /* 0x000000000080781c */ /* 0x000fe400037ce170 */
[----:B------:R-:W-:Y:S02]  /*5f30*/  F2FP.BF16.F32.PACK_AB R48, R14, R13 ;  /* 0x0000000d0e30723e */ /* 0x000fe400000010ff */
[----:B------:R-:W-:-:S09]  /*5f40*/  F2FP.BF16.F32.PACK_AB R51, R66, R65 ;  /* 0x000000414233723e */ /* 0x000fd200000010ff */
.L_x_4295:
[----:B------:R-:W-:Y:S01]  /*5f50*/  SEL R75, RZ, 0x1000000, !P6 ;  /* 0x01000000ff4b7807 */ /* 0x000fe20007000000 */
[----:B------:R-:W0:Y:S01]  /*5f60*/  LDC.64 R54, c[0x0][0x3a8] ;  /* 0x0000ea00ff367b82 */ /* 0x000e220000000a00 */
[----:B------:R-:W-:Y:S02]  /*5f70*/  ISETP.NE.AND P6, PT, R52, RZ, PT ;  /* 0x000000ff3400720c */ /* 0x000fe40003fc5270 */
[----:B------:R-:W-:Y:S02]  /*5f80*/  SEL R73, RZ, 0x10000, !P5 ;  /* 0x00010000ff497807 */ /* 0x000fe40006800000 */
[----:B------:R-:W-:Y:S02]  /*5f90*/  SEL R76, RZ, 0x100, !P4 ;  /* 0x00000100ff4c7807 */ /* 0x000fe40006000000 */
[----:B------:R-:W-:Y:S01]  /*5fa0*/  SEL R71, RZ, 0x1000000, !P2 ;  /* 0x01000000ff477807 */ /* 0x000fe20005000000 */
[----:B------:R-:W1:Y:S01]  /*5fb0*/  LDC.64 R52, c[0x0][0x3b0] ;  /* 0x0000ec00ff347b82 */ /* 0x000e620000000a00 */
[----:B------:R-:W-:-:S02]  /*5fc0*/  SEL R74, RZ, 0x10000, !P1 ;  /* 0x00010000ff4a7807 */ /* 0x000fc40004800000 */
[----:B------:R-:W-:Y:S02]  /*5fd0*/  SEL R69, RZ, 0x100, !P0 ;  /* 0x00000100ff457807 */ /* 0x000fe40004000000 */
[----:B------:R-:W-:Y:S02]  /*5fe0*/  LOP3.LUT R76, R76, R75, R73, 0xfe, !PT ;  /* 0x0000004b4c4c7212 */ /* 0x000fe400078efe49 */
[----:B------:R-:W-:Y:S01]  /*5ff0*/  LOP3.LUT R69, R69, R71, R74, 0xfe, !PT ;  /* 0x0000004745457212 */ /* 0x000fe200078efe4a */
[----:B------:R-:W-:Y:S01]  /*6000*/  IMAD.MOV.U32 R71, RZ, RZ, R70 ;  /* 0x000000ffff477224 */ /* 0x000fe200078e0046 */
[----:B------:R-:W-:Y:S02]  /*6010*/  SEL R75, RZ, 0x1, !P3 ;  /* 0x00000001ff4b7807 */ /* 0x000fe40005800000 */
[----:B------:R-:W-:Y:S02]  /*6020*/  SEL R74, RZ, 0x1, !P6 ;  /* 0x00000001ff4a7807 */ /* 0x000fe40007000000 */
[----:B------:R-:W-:-:S02]  /*6030*/  LOP3.LUT R75, R76, R75, RZ, 0xfc, !PT ;  /* 0x0000004b4c4b7212 */ /* 0x000fc400078efcff */
[----:B------:R-:W-:Y:S01]  /*6040*/  LOP3.LUT R74, R69, R74, RZ, 0xfc, !PT ;  /* 0x0000004a454a7212 */ /* 0x000fe200078efcff */
[----:B0-----:R-:W-:-:S04]  /*6050*/  IMAD.WIDE.U32 R54, R12, 0x10, R54 ;  /* 0x000000100c367825 */ /* 0x001fc800078e0036 */
[C---:B------:R-:W-:Y:S01]  /*6060*/  VIADD R69, R12.reuse, 0x20 ;  /* 0x000000200c457836 */ /* 0x040fe20000000000 */
[----:B------:R0:W-:Y:S01]  /*6070*/  STG.E.128 desc[UR8][R54.64], R48 ;  /* 0x0000003036007986 */ /* 0x0001e2000c101d08 */
[----:B-1----:R-:W-:-:S05]  /*6080*/  IMAD.WIDE.U32 R52, R12, 0x8, R52 ;  /* 0x000000080c347825 */ /* 0x002fca00078e0034 */
[----:B------:R0:W-:Y:S02]  /*6090*/  STG.E.64 desc[UR8][R52.64], R74 ;  /* 0x0000004a34007986 */ /* 0x0001e4000c101b08 */
.L_x_4254:
[----:B------:R-:W-:Y:S05]  /*60a0*/  BSYNC.RECONVERGENT B1 ;  /* 0x0000000000017941 */ /* 0x000fea0003800200 */
.L_x_4253:
        /* <DEDUP_REMOVED lines=28> */
.L_x_4341:
        /* <DEDUP_REMOVED lines=13> */
.L_x_4343:
[----:B------:R-:W-:Y:S05]  /*6340*/  BSYNC.RECONVERGENT B3 ;  /* 0x0000000000037941 */ /* 0x000fea0003800200 */
.L_x_4342:
        /* <DEDUP_REMOVED lines=43> */
.L_x_4340:
[----:B------:R-:W-:Y:S05]  /*6600*/  BSYNC.RECONVERGENT B2 ;  /* 0x0000000000027941 */ /* 0x000fea0003800200 */
.L_x_4339:
        /* <DEDUP_REMOVED lines=10> */
[----:B------:R-:W-:-:S03]  /*66b0*/  MOV R3, R0 ;  /* 0x0000000000037202 */ /* 0x000fc60000000f00 */
        /* <DEDUP_REMOVED lines=8> */
[----:B------:R-:W-:Y:S01]  /*6740*/  IMAD.MOV.U32 R60, RZ, RZ, 0x2 ;  /* 0x00000002ff3c7424 */ /* 0x000fe200078e00ff */
        /* <DEDUP_REMOVED lines=9> */
.L_x_4346:
        /* <DEDUP_REMOVED lines=13> */
.L_x_4348:
[----:B------:R-:W-:Y:S05]  /*68b0*/  BSYNC.RECONVERGENT B3 ;  /* 0x0000000000037941 */ /* 0x000fea0003800200 */
.L_x_4347:
        /* <DEDUP_REMOVED lines=43> */
.L_x_4345:
[----:B------:R-:W-:Y:S05]  /*6b70*/  BSYNC.RECONVERGENT B2 ;  /* 0x0000000000027941 */ /* 0x000fea0003800200 */
.L_x_4344:
        /* <DEDUP_REMOVED lines=24> */
.L_x_4351:
        /* <DEDUP_REMOVED lines=13> */
.L_x_4353:
[----:B------:R-:W-:Y:S05]  /*6dd0*/  BSYNC.RECONVERGENT B3 ;  /* 0x0000000000037941 */ /* 0x000fea0003800200 */
.L_x_4352:
        /* <DEDUP_REMOVED lines=43> */
.L_x_4350:
[----:B------:R-:W-:Y:S05]  /*7090*/  BSYNC.RECONVERGENT B2 ;  /* 0x0000000000027941 */ /* 0x000fea0003800200 */
.L_x_4349:
[----:B------:R-:W-:Y:S01]  /*70a0*/  I2FP.F32.U32 R3, R3 ;  /* 0x0000000300037245 */ /* 0x000fe20000201000 */
[----:B------:R-:W-:Y:S01]  /*70b0*/  IMAD.U32 R59, R49, 0x10000, RZ ;  /* 0x00010000313b7824 */ /* 0x000fe200078e00ff */
[----:B------:R-:W-:Y:S01]  /*70c0*/  ISETP.NE.AND P2, PT, R63, 0x1, PT ;  /* 0x000000013f00780c */ /* 0x000fe20003f45270 */
[----:B------:R-:W-:Y:S01]  /*70d0*/  BSSY.RECONVERGENT B2, `(.L_x_4354) ;  /* 0x000004f000027945 */ /* 0x000fe20003800200 */
[----:B------:R-:W-:Y:S02]  /*70e0*/  IMAD.MOV.U32 R64, RZ, RZ, 0x2 ;  /* 0x00000002ff407424 */ /* 0x000fe400078e00ff */
[----:B------:R-:W-:Y:S01]  /*70f0*/  FFMA.FTZ R48, R3, R72, 1.1641532182693481445e-10 ;  /* 0x2f00000003307423 */ /* 0x000fe20000010048 */
[----:B------:R-:W-:Y:S01]  /*7100*/  FMUL.FTZ R59, R59, R68 ;  /* 0x000000443b3b7220 */ /* 0x000fe20000410000 */
[----:B------:R-:W-:Y:S01]  /*7110*/  PRMT R3, R49, 0x7632, R3 ;  /* 0x0000763231037816 */ /* 0x000fe20000000003 */
[----:B------:R-:W-:Y:S02]  /*7120*/  IMAD.MOV.U32 R49, RZ, RZ, R0 ;  /* 0x000000ffff317224 */ /* 0x000fe400078e0000 */
[----:B------:R-:W-:Y:S01]  /*7130*/  FMUL.FTZ R59, R59, R74 ;  /* 0x0000004a3b3b7220 */ /* 0x000fe20000410000 */
[----:B------:R-:W-:-:S02]  /*7140*/  FSETP.GTU.FTZ.AND P1, PT, R48, R73, PT ;  /* 0x000000493000720b */ /* 0x000fc40003f3c000 */
[----:B------:R-:W-:Y:S02]  /*7150*/  SHF.L.U32 R48, R53, 0x10, RZ ;  /* 0x0000001035307819 */ /* 0x000fe400000006ff */
[----:B------:R-:W-:Y:S02]  /*7160*/  FSEL R59, R59, RZ, !P1 ;  /* 0x000000ff3b3b7208 */ /* 0x000fe40004800000 */
[----:B------:R-:W-:Y:S02]  /*7170*/  PLOP3.LUT P1, PT, P1, PT, PT, 0x8, 0x80 ;  /* 0x000000000080781c */ /* 0x000fe40000f2e170 */
[----:B------:R-:W-:Y:S01]  /*7180*/  PRMT R53, R53, 0x7632, R53 ;  /* 0x0000763235357816 */ /* 0x000fe20000000035 */
        /* <DEDUP_REMOVED lines=10> */
.L_x_4356:
        /* <DEDUP_REMOVED lines=13> */
.L_x_4358:
[----:B------:R-:W-:Y:S05]  /*7300*/  BSYNC.RECONVERGENT B3 ;  /* 0x0000000000037941 */ /* 0x000fea0003800200 */
.L_x_4357:
        /* <DEDUP_REMOVED lines=43> */
.L_x_4355:
[----:B------:R-:W-:Y:S05]  /*75c0*/  BSYNC.RECONVERGENT B2 ;  /* 0x0000000000027941 */ /* 0x000fea0003800200 */
.L_x_4354:
        /* <DEDUP_REMOVED lines=23> */
.L_x_4361:
        /* <DEDUP_REMOVED lines=13> */
.L_x_4363:
[----:B------:R-:W-:Y:S05]  /*7810*/  BSYNC.RECONVERGENT B3 ;  /* 0x0000000000037941 */ /* 0x000fea0003800200 */
.L_x_4362:
        /* <DEDUP_REMOVED lines=43> */
.L_x_4360:
[----:B------:R-:W-:Y:S05]  /*7ad0*/  BSYNC.RECONVERGENT B2 ;  /* 0x0000000000027941 */ /* 0x000fea0003800200 */
.L_x_4359:
        /* <DEDUP_REMOVED lines=25> */
.L_x_4366:
        /* <DEDUP_REMOVED lines=13> */
.L_x_4368:
[----:B------:R-:W-:Y:S05]  /*7d40*/  BSYNC.RECONVERGENT B3 ;  /* 0x0000000000037941 */ /* 0x000fea0003800200 */
.L_x_4367:
        /* <DEDUP_REMOVED lines=43> */
.L_x_4365:
[----:B------:R-:W-:Y:S05]  /*8000*/  BSYNC.RECONVERGENT B2 ;  /* 0x0000000000027941 */ /* 0x000fea0003800200 */
.L_x_4364:
[----:B------:R-:W-:Y:S01]  /*8010*/  I2FP.F32.U32 R3, R3 ;  /* 0x0000000300037245 */ /* 0x000fe20000201000 */
[----:B------:R-:W-:Y:S01]  /*8020*/  IMAD.U32 R49, R50, 0x10000, RZ ;  /* 0x0001000032317824 */ /* 0x000fe200078e00ff */
[----:B------:R-:W-:Y:S01]  /*8030*/  ISETP.NE.AND P5, PT, R67, 0x1, PT ;  /* 0x000000014300780c */ /* 0x000fe20003fa5270 */
[----:B------:R-:W-:Y:S01]  /*8040*/  BSSY.RECONVERGENT B2, `(.L_x_4369) ;  /* 0x000004d000027945 */ /* 0x000fe20003800200 */
[----:B------:R-:W-:Y:S01]  /*8050*/  SHF.L.U32 R54, R54, 0x10, RZ ;  /* 0x0000001036367819 */ /* 0x000fe200000006ff */
        /* <DEDUP_REMOVED lines=18> */
.L_x_4371:
        /* <DEDUP_REMOVED lines=13> */
.L_x_4373:
[----:B------:R-:W-:Y:S05]  /*8250*/  BSYNC.RECONVERGENT B3 ;  /* 0x0000000000037941 */ /* 0x000fea0003800200 */
.L_x_4372:
        /* <DEDUP_REMOVED lines=41> */
[----:B------:R-:W-:Y:S01]  /*84f0*/  IMAD.MOV.U32 R49, RZ, RZ, RZ ;  /* 0x000000ffff317224 */ /* 0x000fe200078e00ff */
[----:B------:R-:W-:-:S07]  /*8500*/  MOV R0, R48 ;  /* 0x0000003000007202 */ /* 0x000fce0000000f00 */
.L_x_4370:
[----:B------:R-:W-:Y:S05]  /*8510*/  BSYNC.RECONVERGENT B2 ;  /* 0x0000000000027941 */ /* 0x000fea0003800200 */
.L_x_4369:
[----:B------:R-:W-:Y:S01]  /*8520*/  I2FP.F32.U32 R3, R3 ;  /* 0x0000000300037245 */ /* 0x000fe20000201000 */
[----:B------:R-:W-:Y:S01]  /*8530*/  BSSY.RECONVERGENT B2, `(.L_x_4374) ;  /* 0x0000053000027945 */ /* 0x000fe20003800200 */
[----:B------:R-:W-:Y:S01]  /*8540*/  ISETP.NE.AND P6, PT, R49, 0x1, PT ;  /* 0x000000013100780c */ /* 0x000fe20003fc5270 */
[----:B------:R-:W-:Y:S01]  /*8550*/  IMAD.MOV.U32 R50, RZ, RZ, R0 ;  /* 0x000000ffff327224 */ /* 0x000fe200078e0000 */
[----:B------:R-:W-:Y:S01]  /*8560*/  PRMT R53, R51, 0x7632, R53 ;  /* 0x0000763233357816 */ /* 0x000fe20000000035 */
[----:B------:R-:W-:Y:S01]  /*8570*/  FFMA.FTZ R48, R3, R72, 1.1641532182693481445e-10 ;  /* 0x2f00000003307423 */ /* 0x000fe20000010048 */
[----:B------:R-:W-:-:S04]  /*8580*/  SHF.L.U32 R3, R51, 0x10, RZ ;  /* 0x0000001033037819 */ /* 0x000fc800000006ff */
[----:B------:R-:W-:Y:S01]  /*8590*/  FSETP.GTU.FTZ.AND P5, PT, R48, R73, PT ;  /* 0x000000493000720b */ /* 0x000fe20003fbc000 */
[----:B------:R-:W-:Y:S01]  /*85a0*/  FMUL.FTZ R3, R3, R68 ;  /* 0x0000004403037220 */ /* 0x000fe20000410000 */
[C---:B------:R-:W-:Y:S01]  /*85b0*/  IMAD.U32 R48, R55.reuse, 0x10000, RZ ;  /* 0x0001000037307824 */ /* 0x040fe200078e00ff */
[----:B------:R-:W-:Y:S02]  /*85c0*/  PRMT R55, R55, 0x7632, R55 ;  /* 0x0000763237377816 */ /* 0x000fe40000000037 */
[----:B------:R-:W-:-:S05]  /*85d0*/  FMUL.FTZ R3, R3, R74 ;  /* 0x0000004a03037220 */ /* 0x000fca0000410000 */
        /* <DEDUP_REMOVED lines=13> */
.L_x_4376:
        /* <DEDUP_REMOVED lines=15> */
.L_x_4378:
[----:B------:R-:W-:Y:S05]  /*87a0*/  BSYNC.RECONVERGENT B3 ;  /* 0x0000000000037941 */ /* 0x000fea0003800200 */
.L_x_4377:
        /* <DEDUP_REMOVED lines=43> */
.L_x_4375:
[----:B------:R-:W-:Y:S05]  /*8a60*/  BSYNC.RECONVERGENT B2 ;  /* 0x0000000000027941 */ /* 0x000fea0003800200 */
.L_x_4374:
        /* <DEDUP_REMOVED lines=15> */
.L_x_4338:
        /* <DEDUP_REMOVED lines=16> */
.L_x_4382:
        /* <DEDUP_REMOVED lines=13> */
.L_x_4384:
[----:B------:R-:W-:Y:S05]  /*8d30*/  BSYNC.RECONVERGENT B3 ;  /* 0x0000000000037941 */ /* 0x000fea0003800200 */
.L_x_4383:
        /* <DEDUP_REMOVED lines=43> */
.L_x_4381:
[----:B------:R-:W-:Y:S05]  /*8ff0*/  BSYNC.RECONVERGENT B2 ;  /* 0x0000000000027941 */ /* 0x000fea0003800200 */
.L_x_4380:
        /* <DEDUP_REMOVED lines=26> */
.L_x_4387:
        /* <DEDUP_REMOVED lines=13> */
.L_x_4389:
[----:B------:R-:W-:Y:S05]  /*9270*/  BSYNC.RECONVERGENT B3 ;  /* 0x0000000000037941 */ /* 0x000fea0003800200 */
.L_x_4388:
        /* <DEDUP_REMOVED lines=43> */
.L_x_4386:
[----:B------:R-:W-:Y:S05]  /*9530*/  BSYNC.RECONVERGENT B2 ;  /* 0x0000000000027941 */ /* 0x000fea0003800200 */
.L_x_4385:
        /* <DEDUP_REMOVED lines=22> */
.L_x_4392:
        /* <DEDUP_REMOVED lines=13> */
.L_x_4394:
[----:B------:R-:W-:Y:S05]  /*9770*/  BSYNC.RECONVERGENT B3 ;  /* 0x0000000000037941 */ /* 0x000fea0003800200 */
.L_x_4393:
        /* <DEDUP_REMOVED lines=43> */
.L_x_4391:
[----:B------:R-:W-:Y:S05]  /*9a30*/  BSYNC.RECONVERGENT B2 ;  /* 0x0000000000027941 */ /* 0x000fea0003800200 */
.L_x_4390:
        /* <DEDUP_REMOVED lines=22> */
.L_x_4397:
        /* <DEDUP_REMOVED lines=13> */
.L_x_4399:
[----:B------:R-:W-:Y:S05]  /*9c70*/  BSYNC.RECONVERGENT B3 ;  /* 0x0000000000037941 */ /* 0x000fea0003800200 */
.L_x_4398:
        /* <DEDUP_REMOVED lines=39> */
[----:B------:R-:W-:-:S04]  /*9ef0*/  MOV R0, R74 ;  /* 0x0000004a00007202 */ /* 0x000fc80000000f00 */
[----:B------:R-:W-:Y:S01]  /*9f00*/  LOP3.LUT R5, R72, UR31, R49, 0x96, !PT ;  /* 0x0000001f48057c12 */ /* 0x000fe2000f8e9631 */
[----:B------:R-:W-:Y:S01]  /*9f10*/  IMAD.MOV.U32 R49, RZ, RZ, R70 ;  /* 0x000000ffff317224 */ /* 0x000fe200078e0046 */
[----:B------:R-:W-:-:S07]  /*9f20*/  MOV R70, R48 ;  /* 0x0000003000467202 */ /* 0x000fce0000000f00 */
.L_x_4396:
[----:B------:R-:W-:Y:S05]  /*9f30*/  BSYNC.RECONVERGENT B2 ;  /* 0x0000000000027941 */ /* 0x000fea0003800200 */
.L_x_4395:
        /* <DEDUP_REMOVED lines=21> */
.L_x_4402:
        /* <DEDUP_REMOVED lines=13> */
.L_x_4404:
[----:B------:R-:W-:Y:S05]  /*a160*/  BSYNC.RECONVERGENT B3 ;  /* 0x0000000000037941 */ /* 0x000fea0003800200 */
.L_x_4403:
        /* <DEDUP_REMOVED lines=43> */
.L_x_4401:
[----:B------:R-:W-:Y:S05]  /*a420*/  BSYNC.RECONVERGENT B2 ;  /* 0x0000000000027941 */ /* 0x000fea0003800200 */
.L_x_4400:
        /* <DEDUP_REMOVED lines=22> */
.L_x_4407:
        /* <DEDUP_REMOVED lines=13> */
.L_x_4409:
[----:B------:R-:W-:Y:S05]  /*a660*/  BSYNC.RECONVERGENT B3 ;  /* 0x0000000000037941 */ /* 0x000fea0003800200 */
.L_x_4408:
        /* <DEDUP_REMOVED lines=41> */
[----:B------:R-:W-:Y:S02]  /*a900*/  LOP3.LUT R4, R4, UR30, R73, 0x96, !PT ;  /* 0x0000001e04047c12 */ /* 0x000fe4000f8e9649 */
[----:B------:R-:W-:-:S07]  /*a910*/  MOV R0, R72 ;  /* 0x0000004800007202 */ /* 0x000fce0000000f00 */
.L_x_4406:
[----:B------:R-:W-:Y:S05]  /*a920*/  BSYNC.RECONVERGENT B2 ;  /* 0x0000000000027941 */ /* 0x000fea0003800200 */
.L_x_4405:
        /* <DEDUP_REMOVED lines=21> */
.L_x_4412:
        /* <DEDUP_REMOVED lines=13> */
.L_x_4414:
[----:B------:R-:W-:Y:S05]  /*ab50*/  BSYNC.RECONVERGENT B3 ;  /* 0x0000000000037941 */ /* 0x000fea0003800200 */
.L_x_4413:
        /* <DEDUP_REMOVED lines=43> */
.L_x_4411:
[----:B------:R-:W-:Y:S05]  /*ae10*/  BSYNC.RECONVERGENT B2 ;  /* 0x0000000000027941 */ /* 0x000fea0003800200 */
.L_x_4410:
        /* <DEDUP_REMOVED lines=9> */
[----:B------:R-:W-:-:S05]  /*aeb0*/  FMUL.FTZ R3, R3, R54 ;  /* 0x0000003603037220 */ /* 0x000fca0000410000 */
        /* <DEDUP_REMOVED lines=12> */
.L_x_4417:
        /* <DEDUP_REMOVED lines=15> */
.L_x_4419:
[----:B------:R-:W-:Y:S05]  /*b070*/  BSYNC.RECONVERGENT B3 ;  /* 0x0000000000037941 */ /* 0x000fea0003800200 */
.L_x_4418:
        /* <DEDUP_REMOVED lines=43> */
.L_x_4416:
[----:B------:R-:W-:Y:S05]  /*b330*/  BSYNC.RECONVERGENT B2 ;  /* 0x0000000000027941 */ /* 0x000fea0003800200 */
.L_x_4415:
        /* <DEDUP_REMOVED lines=12> */
.L_x_4379:
[----:B------:R-:W-:Y:S01]  /*b400*/  SEL R74, RZ, 0x10000, !P5 ;  /* 0x00010000ff4a7807 */ /* 0x000fe20006800000 */
[----:B------:R-:W0:Y:S01]  /*b410*/  LDC.64 R54, c[0x0][0x3a8] ;  /* 0x0000ea00ff367b82 */ /* 0x000e220000000a00 */
[----:B------:R-:W-:Y:S02]  /*b420*/  ISETP.NE.AND P5, PT, R52, RZ, PT ;  /* 0x000000ff3400720c */ /* 0x000fe40003fa5270 */
[----:B------:R-:W-:Y:S02]  /*b430*/  SEL R76, RZ, 0x1000000, !P6 ;  /* 0x01000000ff4c7807 */ /* 0x000fe40007000000 */
[----:B------:R-:W-:Y:S02]  /*b440*/  ISETP.NE.AND P6, PT, R71, RZ, PT ;  /* 0x000000ff4700720c */ /* 0x000fe40003fc5270 */
[----:B------:R-:W-:Y:S01]  /*b450*/  SEL R75, RZ, 0x100, !P4 ;  /* 0x00000100ff4b7807 */ /* 0x000fe20006000000 */
[----:B------:R-:W1:Y:S01]  /*b460*/  LDC.64 R52, c[0x0][0x3b0] ;  /* 0x0000ec00ff347b82 */ /* 0x000e620000000a00 */
[----:B------:R-:W-:-:S02]  /*b470*/  SEL R73, RZ, 0x1000000, !P2 ;  /* 0x01000000ff497807 */ /* 0x000fc40005000000 */
[----:B------:R-:W-:Y:S02]  /*b480*/  SEL R71, RZ, 0x10000, !P1 ;  /* 0x00010000ff477807 */ /* 0x000fe40004800000 */
[----:B------:R-:W-:Y:S02]  /*b490*/  SEL R68, RZ, 0x100, !P5 ;  /* 0x00000100ff447807 */ /* 0x000fe40006800000 */
[----:B------:R-:W-:Y:S02]  /*b4a0*/  LOP3.LUT R75, R75, R76, R74, 0xfe, !PT ;  /* 0x0000004c4b4b7212 */ /* 0x000fe400078efe4a */
[----:B------:R-:W-:Y:S02]  /*b4b0*/  LOP3.LUT R68, R68, R73, R71, 0xfe, !PT ;  /* 0x0000004944447212 */ /* 0x000fe400078efe47 */
[----:B------:R-:W-:Y:S02]  /*b4c0*/  SEL R74, RZ, 0x1, !P3 ;  /* 0x00000001ff4a7807 */ /* 0x000fe40005800000 */
        /* <DEDUP_REMOVED lines=8> */
.L_x_4337:
[----:B------:R-:W-:Y:S05]  /*b550*/  BSYNC.RECONVERGENT B1 ;  /* 0x0000000000017941 */ /* 0x000fea0003800200 */
.L_x_4336:
        /* <DEDUP_REMOVED lines=52> */
[----:B------:R-:W-:-:S05]  /*b8a0*/  FFMA.FTZ R48, R55, R55, R48 ;  /* 0x0000003737307223 */ /* 0x000fca0000010030 */
        /* <DEDUP_REMOVED lines=23> */
.L_x_4437:
[----:B01----:R-:W-:Y:S01]  /*ba20*/  FADD.FTZ R52, R52, R69 ;  /* 0x0000004534347221 */ /* 0x003fe20000010000 */
[C---:B------:R-:W-:Y:S01]  /*ba30*/  FMUL.FTZ R54, R53.reuse, R53 ;  /* 0x0000003535367220 */ /* 0x040fe20000410000 */
        /* <DEDUP_REMOVED lines=16> */
[----:B------:R-:W0:Y:S01]  /*bb40*/  LDC.64 R52, c[0x0][0x428] ;  /* 0x00010a00ff347b82 */ /* 0x000e220000000a00 */
[--C-:B------:R-:W-:Y:S01]  /*bb50*/  FADD.FTZ R70, R61, -R54.reuse ;  /* 0x800000363d467221 */ /* 0x100fe20000010000 */
[C---:B------:R-:W-:Y:S01]  /*bb60*/  FMUL.FTZ R49, R55.reuse, R48 ;  /* 0x0000003037317220 */ /* 0x040fe20000410000 */
[----:B------:R-:W-:Y:S01]  /*bb70*/  FMUL.FTZ R50, R55, R50 ;  /* 0x0000003237327220 */ /* 0x000fe20000410000 */
[--C-:B------:R-:W-:Y:S01]  /*bb80*/  FADD.FTZ R68, R58, -R54.reuse ;  /* 0x800000363a447221 */ /* 0x100fe20000010000 */
[----:B------:R-:W-:Y:S01]  /*bb90*/  FADD.FTZ R74, R65, -R54 ;  /* 0x80000036414a7221 */ /* 0x000fe20000010000 */
[----:B-----5:R-:W-:Y:S01]  /*bba0*/  FFMA.FTZ R48, R49, R44, R36 ;  /* 0x0000002c31307223 */ /* 0x020fe20000010024 */
[----:B------:R-:W-:Y:S01]  /*bbb0*/  FFMA.FTZ R49, R50, R45, R37 ;  /* 0x0000002d32317223 */ /* 0x000fe20000010025 */
[--C-:B------:R-:W-:Y:S01]  /*bbc0*/  FADD.FTZ R50, R57, -R54.reuse ;  /* 0x8000003639327221 */ /* 0x100fe20000010000 */
[--C-:B------:R-:W-:Y:S01]  /*bbd0*/  FADD.FTZ R76, R66, -R54.reuse ;  /* 0x80000036424c7221 */ /* 0x100fe20000010000 */
[C---:B------:R-:W-:Y:S01]  /*bbe0*/  FMUL.FTZ R51, R55.reuse, R70 ;  /* 0x0000004637337220 */ /* 0x040fe20000410000 */
[----:B------:R-:W-:Y:S01]  /*bbf0*/  FMUL.FTZ R68, R55, R68 ;  /* 0x0000004437447220 */ /* 0x000fe20000410000 */
[----:B------:R-:W-:Y:S01]  /*bc00*/  F2FP.BF16.F32.PACK_AB R48, R49, R48 ;  /* 0x000000303130723e */ /* 0x000fe200000010ff */
[C---:B------:R-:W-:Y:S01]  /*bc10*/  FMUL.FTZ R49, R55.reuse, R50 ;  /* 0x0000003237317220 */ /* 0x040fe20000410000 */
        /* <DEDUP_REMOVED lines=16> */
.L_x_4422:
[----:B------:R-:W-:Y:S05]  /*bd20*/  BSYNC.RECONVERGENT B1 ;  /* 0x0000000000017941 */ /* 0x000fea0003800200 */
.L_x_4421:
        /* <DEDUP_REMOVED lines=16> */
[----:B------:R-:W-:Y:S01]  /*be30*/  FMUL.FTZ R76, R55, R76 ;  /* 0x0000004c374c7220 */ /* 0x000fe20000410000 */
[----:B------:R-:W-:Y:S01]  /*be40*/  FFMA.FTZ R51, R69, R26, R18 ;  /* 0x0000001a45337223 */ /* 0x000fe20000010012 */
[----:B------:R-:W-:Y:S01]  /*be50*/  FFMA.FTZ R54, R54, R27, R19 ;  /* 0x0000001b36367223 */ /* 0x000fe20000010013 */
[C---:B------:R-:W-:Y:S01]  /*be60*/  FMUL.FTZ R52, R55.reuse, R52 ;  /* 0x0000003437347220 */ /* 0x040fe20000410000 */
[C---:B------:R-:W-:Y:S01]  /*be70*/  FMUL.FTZ R69, R55.reuse, R68 ;  /* 0x0000004437457220 */ /* 0x040fe20000410000 */
[----:B------:R-:W-:Y:S01]  /*be80*/  FMUL.FTZ R70, R55, R70 ;  /* 0x0000004637467220 */ /* 0x000fe20000410000 */
[----:B------:R-:W-:Y:S01]  /*be90*/  FFMA.FTZ R73, R76, R25, R17 ;  /* 0x000000194c497223 */ /* 0x000fe20000010011 */
[----:B------:R-:W-:Y:S01]  /*bea0*/  F2FP.BF16.F32.PACK_AB R51, R54, R51 ;  /* 0x000000333633723e */ /* 0x000fe200000010ff */
[----:B------:R-:W-:Y:S01]  /*beb0*/  FFMA.FTZ R54, R53, R28, R20 ;  /* 0x0000001c35367223 */ /* 0x000fe20000010014 */
[----:B------:R-:W-:Y:S01]  /*bec0*/  FFMA.FTZ R69, R69, R30, R22 ;  /* 0x0000001e45457223 */ /* 0x000fe20000010016 */
[----:B------:R-:W-:Y:S01]  /*bed0*/  FFMA.FTZ R70, R70, R31, R23 ;  /* 0x0000001f46467223 */ /* 0x000fe20000010017 */
[----:B------:R-:W-:Y:S01]  /*bee0*/  FFMA.FTZ R55, R52, R29, R21 ;  /* 0x0000001d34377223 */ /* 0x000fe20000010015 */
[----:B0-----:R-:W-:Y:S01]  /*bef0*/  IMAD.WIDE.U32 R52, R12, 0x10, R48 ;  /* 0x000000100c347825 */ /* 0x001fe200078e0030 */
[----:B------:R-:W-:-:S02]  /*bf00*/  F2FP.BF16.F32.PACK_AB R50, R73, R50 ;  /* 0x000000324932723e */ /* 0x000fc400000010ff */
[----:B------:R-:W-:Y:S02]  /*bf10*/  F2FP.BF16.F32.PACK_AB R49, R70, R69 ;  /* 0x000000454631723e */ /* 0x000fe400000010ff */
[----:B------:R-:W-:-:S05]  /*bf20*/  F2FP.BF16.F32.PACK_AB R48, R55, R54 ;  /* 0x000000363730723e */ /* 0x000fca00000010ff */
[----:B------:R2:W-:Y:S02]  /*bf30*/  STG.E.128 desc[UR8][R52.64], R48 ;  /* 0x0000003034007986 */ /* 0x0005e4000c101d08 */
.L_x_4424:
[----:B------:R-:W-:Y:S05]  /*bf40*/  BSYNC.RECONVERGENT B1 ;  /* 0x0000000000017941 */ /* 0x000fea0003800200 */
.L_x_4423:
[----:B012---:R-:W0:Y:S02]  /*bf50*/  LDC.64 R48, c[0x0][0x380] ;  /* 0x0000e000ff307b82 */ /* 0x007e240000000a00 */
[----:B0-----:R-:W-:-:S05]  /*bf60*/  IMAD R8, R48, 0x4, R8 ;  /* 0x0000000430087824 */ /* 0x001fca00078e0208 */
[----:B------:R-:W-:-:S13]  /*bf70*/  ISETP.GE.AND P0, PT, R8, R49, PT ;  /* 0x000000310800720c */ /* 0x000fda0003f06270 */
[----:B------:R-:W-:Y:S05]  /*bf80*/  @!P0 BRA `(.L_x_4425) ;  /* 0xffffff4800d88947 */ /* 0x000fea000383ffff */
[----:B------:R-:W-:Y:S05]  /*bf90*/  BSYNC B0 ;  /* 0x0000000000007941 */ /* 0x000fea0003800000 */
.L_x_4252:
[----:B------:R-:W-:Y:S05]  /*bfa0*/  EXIT ;  /* 0x000000000000794d */ /* 0x000fea0003800000 */
.L_x_4420:
        /* <DEDUP_REMOVED lines=8> */
.L_x_4427:
[----:B------:R-:W-:Y:S05]  /*c030*/  BSYNC B1 ;  /* 0x0000000000017941 */ /* 0x000fea0003800000 */
.L_x_4426:
        /* <DEDUP_REMOVED lines=9> */
.L_x_4428:
[----:B------:R-:W-:Y:S02]  /*c0d0*/  IMAD.MOV.U32 R70, RZ, RZ, 0x4 ;  /* 0x00000004ff467424 */ /* 0x000fe400078e00ff */
[----:B------:R-:W-:-:S04]  /*c0e0*/  IMAD.MOV.U32 R49, RZ, RZ, R69 ;  /* 0x000000ffff317224 */ /* 0x000fc800078e0045 */
[----:B------:R-:W-:-:S05]  /*c0f0*/  FADD.FTZ R51, R50, R49 ;  /* 0x0000003132337221 */ /* 0x000fca0000010000 */
[----:B------:R-:W-:-:S07]  /*c100*/  MOV R73, R51 ;  /* 0x0000003300497202 */ /* 0x000fce0000000f00 */
[----:B------:R-:W-:Y:S05]  /*c110*/  WARPSYNC.COLLECTIVE R68, `(.L_x_4429) ;  /* 0x0000000044087348 */ /* 0x000fea0003c00000 */
[----:B------:R0:W1:Y:S02]  /*c120*/  SHFL.BFLY P3, R69, R73, R70, R75 ;  /* 0x0c00004649457389 */ /* 0x000064000006004b */
[----:B01----:R-:W-:Y:S05]  /*c130*/  ENDCOLLECTIVE ;  /* 0x000000000000791b */ /* 0x003fea0003800000 */
.L_x_4429:
[----:B------:R-:W-:Y:S01]  /*c140*/  HFMA2 R70, -RZ, RZ, 0, 4.76837158203125e-07 ;  /* 0x00000008ff467431 */ /* 0x000fe200000001ff */
[----:B------:R-:W-:-:S05]  /*c150*/  MOV R52, R69 ;  /* 0x0000004500347202 */ /* 0x000fca0000000f00 */
[----:B------:R-:W-:-:S04]  /*c160*/  FADD.FTZ R52, R51, R52 ;  /* 0x0000003433347221 */ /* 0x000fc80000010000 */
[----:B------:R-:W-:-:S07]  /*c170*/  IMAD.MOV.U32 R73, RZ, RZ, R52 ;  /* 0x000000ffff497224 */ /* 0x000fce00078e0034 */
[----:B------:R-:W-:Y:S05]  /*c180*/  WARPSYNC.COLLECTIVE R68, `(.L_x_4430) ;  /* 0x0000000044087348 */ /* 0x000fea0003c00000 */
[----:B------:R0:W1:Y:S02]  /*c190*/  SHFL.BFLY P3, R69, R73, R70, R75 ;  /* 0x0c00004649457389 */ /* 0x000064000006004b */
[----:B01----:R-:W-:Y:S05]  /*c1a0*/  ENDCOLLECTIVE ;  /* 0x000000000000791b */ /* 0x003fea0003800000 */
.L_x_4430:
        /* <DEDUP_REMOVED lines=8> */
.L_x_4431:
        /* <DEDUP_REMOVED lines=41> */
.L_x_4432:
[----:B------:R-:W-:Y:S02]  /*c4c0*/  IMAD.MOV.U32 R70, RZ, RZ, 0x2 ;  /* 0x00000002ff467424 */ /* 0x000fe400078e00ff */
[----:B------:R-:W-:-:S04]  /*c4d0*/  IMAD.MOV.U32 R51, RZ, RZ, R69 ;  /* 0x000000ffff337224 */ /* 0x000fc800078e0045 */
[----:B------:R-:W-:-:S05]  /*c4e0*/  FADD.FTZ R51, R48, R51 ;  /* 0x0000003330337221 */ /* 0x000fca0000010000 */
[----:B------:R-:W-:-:S07]  /*c4f0*/  MOV R73, R51 ;  /* 0x0000003300497202 */ /* 0x000fce0000000f00 */
[----:B------:R-:W-:Y:S05]  /*c500*/  WARPSYNC.COLLECTIVE R68, `(.L_x_4433) ;  /* 0x0000000044087348 */ /* 0x000fea0003c00000 */
[----:B------:R0:W1:Y:S02]  /*c510*/  SHFL.BFLY P3, R69, R73, R70, R75 ;  /* 0x0c00004649457389 */ /* 0x000064000006004b */
[----:B01----:R-:W-:Y:S05]  /*c520*/  ENDCOLLECTIVE ;  /* 0x000000000000791b */ /* 0x003fea0003800000 */
.L_x_4433:
[----:B------:R-:W-:Y:S01]  /*c530*/  HFMA2 R70, -RZ, RZ, 0, 2.384185791015625e-07 ;  /* 0x00000004ff467431 */ /* 0x000fe200000001ff */
[----:B------:R-:W-:-:S05]  /*c540*/  MOV R50, R69 ;  /* 0x0000004500327202 */ /* 0x000fca0000000f00 */
[----:B------:R-:W-:-:S04]  /*c550*/  FADD.FTZ R50, R51, R50 ;  /* 0x0000003233327221 */ /* 0x000fc80000010000 */
[----:B------:R-:W-:-:S07]  /*c560*/  IMAD.MOV.U32 R73, RZ, RZ, R50 ;  /* 0x000000ffff497224 */ /* 0x000fce00078e0032 */
[----:B------:R-:W-:Y:S05]  /*c570*/  WARPSYNC.COLLECTIVE R68, `(.L_x_4434) ;  /* 0x0000000044087348 */ /* 0x000fea0003c00000 */
[----:B------:R0:W1:Y:S02]  /*c580*/  SHFL.BFLY P3, R69, R73, R70, R75 ;  /* 0x0c00004649457389 */ /* 0x000064000006004b */
[----:B01----:R-:W-:Y:S05]  /*c590*/  ENDCOLLECTIVE ;  /* 0x000000000000791b */ /* 0x003fea0003800000 */
.L_x_4434:
[----:B------:R-:W-:Y:S02]  /*c5a0*/  IMAD.MOV.U32 R70, RZ, RZ, 0x8 ;  /* 0x00000008ff467424 */ /* 0x000fe400078e00ff */
[----:B------:R-:W-:-:S04]  /*c5b0*/  IMAD.MOV.U32 R55, RZ, RZ, R69 ;  /* 0x000000ffff377224 */ /* 0x000fc800078e0045 */
[----:B------:R-:W-:-:S05]  /*c5c0*/  FADD.FTZ R55, R50, R55 ;  /* 0x0000003732377221 */ /* 0x000fca0000010000 */
[----:B------:R-:W-:-:S07]  /*c5d0*/  MOV R73, R55 ;  /* 0x0000003700497202 */ /* 0x000fce0000000f00 */
[----:B------:R-:W-:Y:S05]  /*c5e0*/  WARPSYNC.COLLECTIVE R68, `(.L_x_4435) ;  /* 0x0000000044087348 */ /* 0x000fea0003c00000 */
[----:B------:R0:W1:Y:S02]  /*c5f0*/  SHFL.BFLY P3, R69, R73, R70, R75 ;  /* 0x0c00004649457389 */ /* 0x000064000006004b */
[----:B01----:R-:W-:Y:S05]  /*c600*/  ENDCOLLECTIVE ;  /* 0x000000000000791b */ /* 0x003fea0003800000 */
.L_x_4435:
[----:B------:R-:W-:Y:S01]  /*c610*/  HFMA2 R70, -RZ, RZ, 0, 9.5367431640625e-07 ;  /* 0x00000010ff467431 */ /* 0x000fe200000001ff */
[----:B------:R-:W-:-:S05]  /*c620*/  MOV R52, R69 ;  /* 0x0000004500347202 */ /* 0x000fca0000000f00 */
[----:B------:R-:W-:-:S04]  /*c630*/  FADD.FTZ R52, R55, R52 ;  /* 0x0000003437347221 */ /* 0x000fc80000010000 */
[----:B------:R-:W-:-:S07]  /*c640*/  IMAD.MOV.U32 R73, RZ, RZ, R52 ;  /* 0x000000ffff497224 */ /* 0x000fce00078e0034 */
[----:B------:R-:W-:Y:S05]  /*c650*/  WARPSYNC.COLLECTIVE R68, `(.L_x_4436) ;  /* 0x0000000044087348 */ /* 0x000fea0003c00000 */
[----:B------:R0:W1:Y:S02]  /*c660*/  SHFL.BFLY P3, R69, R73, R70, R75 ;  /* 0x0c00004649457389 */ /* 0x000064000006004b */
[----:B01----:R-:W-:Y:S05]  /*c670*/  ENDCOLLECTIVE ;  /* 0x000000000000791b */ /* 0x003fea0003800000 */
.L_x_4436:
[----:B------:R-:W-:Y:S05]  /*c680*/  BRA `(.L_x_4437) ;  /* 0xfffffff000e47947 */ /* 0x000fea000383ffff */
.L_x_4438:
        /* <DEDUP_REMOVED lines=15> */
.L_x_20261:


//--------------------- .text._ZN10layer_norm13ln_fwd_kernelINS_13Kernel_traitsIf13__nv_bfloat16S2_S2_fjLj512ELj1ELj4ELj1ELj16ENS_18Kernel_traits_baseILj512EfS2_S2_S2_fjLj128EEEEELb1ELb0ELb0ELb1EEEvNS_9FwdParamsE --------------------------
	.section	.text._ZN10layer_norm13ln_fwd_kernelINS_13Kernel_traitsIf13__nv_bfloat16S2_S2_fjLj512ELj1ELj4ELj1ELj16ENS_18Kernel_traits_baseILj512EfS2_S2_S2_fjLj128EEEEELb1ELb0ELb0ELb1EEEvNS_9FwdParamsE,"ax",@progbits
	.align	128
        .global         _ZN10layer_norm13ln_fwd_kernelINS_13Kernel_traitsIf13__nv_bfloat16S2_S2_fjLj512ELj1ELj4ELj1ELj16ENS_18Kernel_traits_baseILj512EfS2_S2_S2_fjLj128EEEEELb1ELb0ELb0ELb1EEEvNS_9FwdParamsE
        .type           _ZN10layer_norm13ln_fwd_kernelINS_13Kernel_traitsIf13__nv_bfloat16S2_S2_fjLj512ELj1ELj4ELj1ELj16ENS_18Kernel_traits_baseILj512EfS2_S2_S2_fjLj128EEEEELb1ELb0ELb0ELb1EEEvNS_9FwdParamsE,@function
        .size           _ZN10layer_norm13ln_fwd_kernelINS_13Kernel_traitsIf13__nv_bfloat16S2_S2_fjLj512ELj1ELj4ELj1ELj16ENS_18Kernel_traits_baseILj512EfS2_S2_S2_fjLj128EEEEELb1ELb0ELb0ELb1EEEvNS_9FwdParamsE,(.L_x_20262 - _ZN10layer_norm13ln_fwd_kernelINS_13Kernel_traitsIf13__nv_bfloat16S2_S2_fjLj512ELj1ELj4ELj1ELj16ENS_18Kernel_traits_baseILj512EfS2_S2_S2_fjLj128EEEEELb1ELb0ELb0ELb1EEEvNS_9FwdParamsE)
        .other          _ZN10layer_norm13ln_fwd_kernelINS_13Kernel_traitsIf13__nv_bfloat16S2_S2_fjLj512ELj1ELj4ELj1ELj16ENS_18Kernel_traits_baseILj512EfS2_S2_S2_fjLj128EEEEELb1ELb0ELb0ELb1EEEvNS_9FwdParamsE,@"STO_CUDA_ENTRY STV_DEFAULT"
_ZN10layer_norm13ln_fwd_kernelINS_13Kernel_traitsIf13__nv_bfloat16S2_S2_fjLj512ELj1ELj4ELj1ELj16ENS_18Kernel_traits_baseILj512EfS2_S2_S2_fjLj128EEEEELb1ELb0ELb0ELb1EEEvNS_9FwdParamsE:
.text._ZN10layer_norm13ln_fwd_kernelINS_13Kernel_traitsIf13__nv_bfloat16S2_S2_fjLj512ELj1ELj4ELj1ELj16ENS_18Kernel_traits_baseILj512EfS2_S2_S2_fjLj128EEEEELb1ELb0ELb0ELb1EEEvNS_9FwdParamsE:
        /* <DEDUP_REMOVED lines=23> */
[----:B------:R4:W5:Y:S04]  /*0170*/  LDG.E.128 R20, desc[UR8][R28.64+0x10] ;  /* 0x000010081c147981 */ /* 0x000968000c1e1d00 */
[----:B------:R4:W5:Y:S04]  /*0180*/  LDG.E.128 R12, desc[UR8][R28.64+0x400] ;  /* 0x000400081c0c7981 */ /* 0x000968000c1e1d00 */
[----:B------:R4:W5:Y:S01]  /*0190*/  LDG.E.128 R8, desc[UR8][R28.64+0x410] ;  /* 0x000410081c087981 */ /* 0x000962000c1e1d00 */
[----:B0-----:R-:W-:-:S05]  /*01a0*/  @P0 IMAD.WIDE.U32 R30, R76, 0x20, R30 ;  /* 0x000000204c1e0825 */ /* 0x001fca00078e001e */
[----:B------:R4:W5:Y:S04]  /*01b0*/  @P0 LDG.E.128 R16, desc[UR8][R30.64] ;  /* 0x000000081e100981 */ /* 0x000968000c1e1d00 */
[----:B------:R4:W5:Y:S04]  /*01c0*/  @P0 LDG.E.128 R48, desc[UR8][R30.64+0x10] ;  /* 0x000010081e300981 */ /* 0x000968000c1e1d00 */
        /* <DEDUP_REMOVED lines=18> */
[----:B-----5:R-:W-:Y:S01]  /*02f0*/  @P0 MOV R74, R24 ;  /* 0x00000018004a0202 */ /* 0x020fe20000000f00 */
[----:B------:R-:W-:Y:S01]  /*0300*/  IMAD.HI.U32 R5, R2, -0x326172a9, RZ ;  /* 0xcd9e8d5702057827 */ /* 0x000fe200078e00ff */
[----:B------:R-:W-:Y:S01]  /*0310*/  UIADD3 UR15, UPT, UPT, UR7, -0x4498517b, URZ ;  /* 0xbb67ae85070f7890 */ /* 0x000fe2000fffe0ff */
[-C--:B------:R-:W-:Y:S01]  /*0320*/  @P0 MOV R70, R20.reuse ;  /* 0x0000001400460202 */ /* 0x080fe20000000f00 */
[----:B------:R-:W-:Y:S01]  /*0330*/  UIADD3 UR16, UPT, UPT, UR6, 0x3c6ef372, URZ ;  /* 0x3c6ef37206107890 */ /* 0x000fe2000fffe0ff */
[C---:B------:R-:W-:Y:S01]  /*0340*/  IMAD.HI.U32 R7, R3.reuse, -0x2daee0ad, RZ ;  /* 0xd2511f5303077827 */ /* 0x040fe200078e00ff */
[----:B------:R-:W-:Y:S01]  /*0350*/  LOP3.LUT R5, R4, UR6, R5, 0x96, !PT ;  /* 0x0000000604057c12 */ /* 0x000fe2000f8e9605 */
[----:B------:R-:W-:Y:S01]  /*0360*/  UIADD3 UR17, UPT, UPT, UR7, 0x76cf5d0a, URZ ;  /* 0x76cf5d0a07117890 */ /* 0x000fe2000fffe0ff */
[----:B------:R-:W-:Y:S01]  /*0370*/  @!P0 MOV R70, R20 ;  /* 0x0000001400468202 */ /* 0x000fe20000000f00 */
[----:B------:R-:W-:Y:S01]  /*0380*/  IMAD R31, R3, -0x2daee0ad, RZ ;  /* 0xd2511f53031f7824 */ /* 0x000fe200078e02ff */
[----:B------:R-:W-:Y:S01]  /*0390*/  LOP3.LUT R7, R7, UR7, RZ, 0x3c, !PT ;  /* 0x0000000707077c12 */ /* 0x000fe2000f8e3cff */
[----:B------:R-:W-:Y:S01]  /*03a0*/  IMAD.HI.U32 R30, R5, -0x2daee0ad, RZ ;  /* 0xd2511f53051e7827 */ /* 0x000fe200078e00ff */
        /* <DEDUP_REMOVED lines=8> */
[----:B------:R-:W-:Y:S01]  /*0430*/  UIADD3 UR21, UPT, UPT, UR7, -0x126145ec, URZ ;  /* 0xed9eba1407157890 */ /* 0x000fe2000fffe0ff */
[----:B------:R-:W-:Y:S01]  /*0440*/  IMAD R32, R7, -0x326172a9, RZ ;  /* 0xcd9e8d5707207824 */ /* 0x000fe200078e02ff */
[----:B------:R-:W-:Y:S01]  /*0450*/  LOP3.LUT R28, R29, UR14, R28, 0x96, !PT ;  /* 0x0000000e1d1c7c12 */ /* 0x000fe2000f8e961c */
[----:B------:R-:W-:Y:S01]  /*0460*/  IMAD R34, R5, -0x2daee0ad, RZ ;  /* 0xd2511f5305227824 */ /* 0x000fe200078e02ff */
[----:B------:R-:W-:Y:S01]  /*0470*/  UIADD3 UR22, UPT, UPT, UR6, 0x1715609d, URZ ;  /* 0x1715609d06167890 */ /* 0x000fe2000fffe0ff */
[----:B------:R-:W-:Y:S01]  /*0480*/  IMAD.HI.U32 R7, R30, -0x326172a9, RZ ;  /* 0xcd9e8d571e077827 */ /* 0x000fe200078e00ff */
[----:B------:R-:W-:Y:S01]  /*0490*/  UIADD3 UR23, UPT, UPT, UR7, -0x56f99767, URZ ;  /* 0xa906689907177890 */ /* 0x000fe2000fffe0ff */
[----:B------:R-:W-:Y:S01]  /*04a0*/  BSSY B0, `(.L_x_4439) ;  /* 0x0000b9b000007945 */ /* 0x000fe20003800000 */
[----:B------:R-:W-:Y:S01]  /*04b0*/  UIADD3 UR24, UPT, UPT, UR6, -0x4ab325aa, URZ ;  /* 0xb54cda5606187890 */ /* 0x000fe2000fffe0ff */
[----:B------:R-:W-:Y:S01]  /*04c0*/  IMAD.HI.U32 R5, R28, -0x2daee0ad, RZ ;  /* 0xd2511f531c057827 */ /* 0x000fe200078e00ff */
[----:B------:R-:W-:Y:S01]  /*04d0*/  LOP3.LUT R7, R32, UR16, R7, 0x96, !PT ;  /* 0x0000001020077c12 */ /* 0x000fe2000f8e9607 */
[----:B------:R-:W-:Y:S01]  /*04e0*/  UIADD3 UR25, UPT, UPT, UR7, 0x646e171e, URZ ;  /* 0x646e171e07197890 */ /* 0x000fe2000fffe0ff */
[-C--:B------:R-:W-:Y:S01]  /*04f0*/  @P0 MOV R67, R23.reuse ;  /* 0x0000001700430202 */ /* 0x080fe20000000f00 */
[----:B------:R-:W-:Y:S01]  /*0500*/  IMAD R29, R30, -0x326172a9, RZ ;  /* 0xcd9e8d571e1d7824 */ /* 0x000fe200078e02ff */
[----:B------:R-:W-:Y:S01]  /*0510*/  LOP3.LUT R5, R34, UR17, R5, 0x96, !PT ;  /* 0x0000001122057c12 */ /* 0x000fe2000f8e9605 */
[----:B------:R-:W-:Y:S01]  /*0520*/  IMAD R31, R28, -0x2daee0ad, RZ ;  /* 0xd2511f531c1f7824 */ /* 0x000fe200078e02ff */
[----:B------:R-:W-:Y:S01]  /*0530*/  UIADD3 UR26, UPT, UPT, UR6, 0x5384540f, URZ ;  /* 0x5384540f061a7890 */ /* 0x000fe2000fffe0ff */
[----:B------:R-:W-:Y:S01]  /*0540*/  IMAD.HI.U32 R30, R7, -0x2daee0ad, RZ ;  /* 0xd2511f53071e7827 */ /* 0x000fe200078e00ff */
[----:B------:R-:W-:Y:S01]  /*0550*/  UIADD3 UR27, UPT, UPT, UR7, 0x1fd5c5a3, URZ ;  /* 0x1fd5c5a3071b7890 */ /* 0x000fe2000fffe0ff */
[----:B------:R-:W-:Y:S01]  /*0560*/  @!P0 MOV R67, R23 ;  /* 0x0000001700438202 */ /* 0x000fe20000000f00 */
[----:B------:R-:W0:Y:S01]  /*0570*/  LDCU.64 UR4, c[0x0][0x3e0] ;  /* 0x00007c00ff0477ac */ /* 0x000e220008000a00 */
[----:B------:R-:W-:Y:S01]  /*0580*/  IMAD.HI.U32 R28, R5, -0x326172a9, RZ ;  /* 0xcd9e8d57051c7827 */ /* 0x000fe200078e00ff */
[----:B------:R-:W-:-:S02]  /*0590*/  LOP3.LUT R30, R31, UR19, R30, 0x96, !PT ;  /* 0x000000131f1e7c12 */ /* 0x000fc4000f8e961e */
[----:B------:R-:W-:Y:S01]  /*05a0*/  @!P0 CS2R R18, SRZ ;  /* 0x0000000000128805 */ /* 0x000fe2000001ff00 */
[----:B------:R-:W-:Y:S01]  /*05b0*/  UIADD3 UR28, UPT, UPT, UR6, -0xe443238, URZ ;  /* 0xf1bbcdc8061c7890 */ /* 0x000fe2000fffe0ff */
[----:B------:R-:W-:Y:S01]  /*05c0*/  @!P0 IMAD.MOV.U32 R74, RZ, RZ, R24 ;  /* 0x000000ffff4a8224 */ /* 0x000fe200078e0018 */
[----:B------:R-:W-:Y:S01]  /*05d0*/  LOP3.LUT R28, R29, UR18, R28, 0x96, !PT ;  /* 0x000000121d1c7c12 */ /* 0x000fe2000f8e961c */
[----:B------:R-:W-:Y:S01]  /*05e0*/  IMAD R24, R5, -0x326172a9, RZ ;  /* 0xcd9e8d5705187824 */ /* 0x000fe200078e02ff */
[----:B------:R-:W-:Y:S01]  /*05f0*/  UIADD3 UR29, UPT, UPT, UR7, -0x24c28bd8, URZ ;  /* 0xdb3d7428071d7890 */ /* 0x000fe2000fffe0ff */
[----:B------:R-:W-:Y:S01]  /*0600*/  IMAD R32, R7, -0x2daee0ad, RZ ;  /* 0xd2511f5307207824 */ /* 0x000fe200078e02ff */
[----:B------:R-:W-:Y:S01]  /*0610*/  UIADD3 UR30, UPT, UPT, UR6, -0x700cb87f, URZ ;  /* 0x8ff34781061e7890 */ /* 0x000fe2000fffe0ff */
[----:B------:R-:W-:Y:S01]  /*0620*/  IMAD.HI.U32 R5, R30, -0x326172a9, RZ ;  /* 0xcd9e8d571e057827 */ /* 0x000fe200078e00ff */
[----:B------:R-:W-:Y:S01]  /*0630*/  UIADD3 UR31, UPT, UPT, UR7, -0x695add53, URZ ;  /* 0x96a522ad071f7890 */ /* 0x000fe2000fffe0ff */
[----:B------:R-:W-:-:S02]  /*0640*/  @!P0 CS2R R16, SRZ ;  /* 0x0000000000108805 */ /* 0x000fc4000001ff00 */
[----:B------:R-:W-:Y:S01]  /*0650*/  @!P0 CS2R R50, SRZ ;  /* 0x0000000000328805 */ /* 0x000fe2000001ff00 */
[----:B------:R-:W-:Y:S01]  /*0660*/  IMAD.HI.U32 R7, R28, -0x2daee0ad, RZ ;  /* 0xd2511f531c077827 */ /* 0x000fe200078e00ff */
[----:B------:R-:W-:Y:S02]  /*0670*/  LOP3.LUT R5, R24, UR20, R5, 0x96, !PT ;  /* 0x0000001418057c12 */ /* 0x000fe4000f8e9605 */
[----:B------:R-:W-:Y:S01]  /*0680*/  @!P0 CS2R R48, SRZ ;  /* 0x0000000000308805 */ /* 0x000fe2000001ff00 */
[----:B0-----:R-:W-:Y:S01]  /*0690*/  UISETP.NE.U32.AND UP0, UPT, UR4, URZ, UPT ;  /* 0x000000ff0400728c */ /* 0x001fe2000bf05070 */
[----:B------:R-:W-:Y:S01]  /*06a0*/  @P0 IMAD.MOV.U32 R73, RZ, RZ, R25 ;  /* 0x000000ffff490224 */ /* 0x000fe200078e0019 */
[----:B------:R-:W-:Y:S01]  /*06b0*/  LOP3.LUT R7, R32, UR21, R7, 0x96, !PT ;  /* 0x0000001520077c12 */ /* 0x000fe2000f8e9607 */
[--C-:B------:R-:W-:Y:S01]  /*06c0*/  @P0 IMAD.MOV.U32 R71, RZ, RZ, R27.reuse ;  /* 0x000000ffff470224 */ /* 0x100fe200078e001b */
[----:B------:R-:W-:Y:S01]  /*06d0*/  @!P0 MOV R73, R25 ;  /* 0x0000001900498202 */ /* 0x000fe20000000f00 */
[----:B------:R-:W-:Y:S01]  /*06e0*/  @!P0 IMAD.MOV.U32 R71, RZ, RZ, R27 ;  /* 0x000000ffff478224 */ /* 0x000fe200078e001b */
[----:B------:R-:W-:Y:S01]  /*06f0*/  @!P0 CS2R R54, SRZ ;  /* 0x0000000000368805 */ /* 0x000fe2000001ff00 */
[----:B------:R-:W-:Y:S01]  /*0700*/  IMAD R25, R30, -0x326172a9, RZ ;  /* 0xcd9e8d571e197824 */ /* 0x000fe200078e02ff */
[----:B------:R-:W-:Y:S01]  /*0710*/  @!P0 CS2R R52, SRZ ;  /* 0x0000000000348805 */ /* 0x000fe2000001ff00 */
[----:B------:R-:W-:Y:S01]  /*0720*/  IMAD R27, R28, -0x2daee0ad, RZ ;  /* 0xd2511f531c1b7824 */ /* 0x000fe200078e02ff */
[----:B------:R-:W-:Y:S01]  /*0730*/  @!P0 CS2R R58, SRZ ;  /* 0x00000000003a8805 */ /* 0x000fe2000001ff00 */
[----:B------:R-:W-:Y:S01]  /*0740*/  IMAD.HI.U32 R20, R7, -0x326172a9, RZ ;  /* 0xcd9e8d5707147827 */ /* 0x000fe200078e00ff */
[----:B------:R-:W-:-:S02]  /*0750*/  @!P0 CS2R R56, SRZ ;  /* 0x0000000000388805 */ /* 0x000fc4000001ff00 */
[----:B------:R-:W-:Y:S01]  /*0760*/  LOP3.LUT R41, R6, 0x3, RZ, 0xc0, !PT ;  /* 0x0000000306297812 */ /* 0x000fe200078ec0ff */
[----:B------:R-:W-:Y:S01]  /*0770*/  UISETP.NE.AND.EX UP0, UPT, UR5, URZ, UPT, UP0 ;  /* 0x000000ff0500728c */ /* 0x000fe2000bf05300 */
[----:B------:R-:W-:Y:S01]  /*0780*/  IMAD.HI.U32 R24, R5, -0x2daee0ad, RZ ;  /* 0xd2511f5305187827 */ /* 0x000fe200078e00ff */
[----:B------:R-:W-:Y:S01]  /*0790*/  LOP3.LUT R20, R25, UR22, R20, 0x96, !PT ;  /* 0x0000001619147c12 */ /* 0x000fe2000f8e9614 */
[----:B------:R-:W0:Y:S02]  /*07a0*/  LDCU UR33, c[0x0][0x404] ;  /* 0x00008080ff2177ac */ /* 0x000e240008000800 */
[----:B------:R-:W-:Y:S01]  /*07b0*/  @P0 IMAD.MOV.U32 R72, RZ, RZ, R26 ;  /* 0x000000ffff480224 */ /* 0x000fe200078e001a */
[----:B------:R-:W-:Y:S01]  /*07c0*/  LOP3.LUT R24, R27, UR23, R24, 0x96, !PT ;  /* 0x000000171b187c12 */ /* 0x000fe2000f8e9618 */
[----:B------:R-:W-:Y:S01]  /*07d0*/  @P0 IMAD.MOV.U32 R68, RZ, RZ, R22 ;  /* 0x000000ffff440224 */ /* 0x000fe200078e0016 */
[----:B------:R-:W1:Y:S01]  /*07e0*/  LDCU UR34, c[0x0][0x408] ;  /* 0x00008100ff2277ac */ /* 0x000e620008000800 */
[----:B------:R-:W-:-:S02]  /*07f0*/  @!P0 IMAD.MOV.U32 R72, RZ, RZ, R26 ;  /* 0x000000ffff488224 */ /* 0x000fc400078e001a */
[----:B------:R-:W-:Y:S01]  /*0800*/  @!P0 IMAD.MOV.U32 R68, RZ, RZ, R22 ;  /* 0x000000ffff448224 */ /* 0x000fe200078e0016 */
[----:B------:R-:W2:Y:S01]  /*0810*/  LDCU UR12, c[0x0][0x388] ;  /* 0x00007100ff0c77ac */ /* 0x000ea20008000800 */
[----:B------:R-:W-:Y:S02]  /*0820*/  IMAD R22, R7, -0x326172a9, RZ ;  /* 0xcd9e8d5707167824 */ /* 0x000fe400078e02ff */
[----:B------:R-:W-:Y:S01]  /*0830*/  IMAD R26, R5, -0x2daee0ad, RZ ;  /* 0xd2511f53051a7824 */ /* 0x000fe200078e02ff */
[----:B------:R-:W3:Y:S01]  /*0840*/  LDCU.U8 UR32, c[0x0][0x410] ;  /* 0x00008200ff2077ac */ /* 0x000ee20008000000 */
[----:B------:R-:W-:Y:S01]  /*0850*/  IMAD.HI.U32 R5, R24, -0x326172a9, RZ ;  /* 0xcd9e8d5718057827 */ /* 0x000fe200078e00ff */
[----:B------:R-:W4:Y:S03]  /*0860*/  LDCU UR13, c[0x0][0x448] ;  /* 0x00008900ff0d77ac */ /* 0x000f260008000800 */
[----:B------:R-:W-:Y:S01]  /*0870*/  IMAD.HI.U32 R7, R20, -0x2daee0ad, RZ ;  /* 0xd2511f5314077827 */ /* 0x000fe200078e00ff */
[----:B------:R-:W-:Y:S01]  /*0880*/  LOP3.LUT R5, R22, UR24, R5, 0x96, !PT ;  /* 0x0000001816057c12 */ /* 0x000fe2000f8e9605 */
[----:B------:R-:W0:Y:S02]  /*0890*/  LDCU.64 UR10, c[0x0][0x3a0] ;  /* 0x00007400ff0a77ac */ /* 0x000e240008000a00 */
[----:B------:R-:W-:Y:S01]  /*08a0*/  @P0 IMAD.MOV.U32 R69, RZ, RZ, R21 ;  /* 0x000000ffff450224 */ /* 0x000fe200078e0015 */
[----:B------:R-:W-:Y:S01]  /*08b0*/  LOP3.LUT R7, R26, UR25, R7, 0x96, !PT ;  /* 0x000000191a077c12 */ /* 0x000fe2000f8e9607 */
[----:B------:R-:W-:-:S02]  /*08c0*/  @P0 IMAD.MOV.U32 R66, RZ, RZ, R12 ;  /* 0x000000ffff420224 */ /* 0x000fc400078e000c */
[----:B------:R-:W-:Y:S02]  /*08d0*/  @P0 IMAD.MOV.U32 R65, RZ, RZ, R13 ;  /* 0x000000ffff410224 */ /* 0x000fe400078e000d */
[----:B------:R-:W-:Y:S02]  /*08e0*/  @!P0 IMAD.MOV.U32 R69, RZ, RZ, R21 ;  /* 0x000000ffff458224 */ /* 0x000fe400078e0015 */
[----:B------:R-:W-:Y:S02]  /*08f0*/  @!P0 IMAD.MOV.U32 R66, RZ, RZ, R12 ;  /* 0x000000ffff428224 */ /* 0x000fe400078e000c */
[----:B------:R-:W-:Y:S02]  /*0900*/  @!P0 IMAD.MOV.U32 R65, RZ, RZ, R13 ;  /* 0x000000ffff418224 */ /* 0x000fe400078e000d */
[----:B------:R-:W-:Y:S02]  /*0910*/  IMAD R13, R24, -0x326172a9, RZ ;  /* 0xcd9e8d57180d7824 */ /* 0x000fe400078e02ff */
[----:B------:R-:W-:-:S04]  /*0920*/  IMAD.HI.U32 R12, R7, -0x326172a9, RZ ;  /* 0xcd9e8d57070c7827 */ /* 0x000fc800078e00ff */
[----:B------:R-:W-:Y:S01]  /*0930*/  IMAD R21, R20, -0x2daee0ad, RZ ;  /* 0xd2511f5314157824 */ /* 0x000fe200078e02ff */
[----:B------:R-:W-:Y:S01]  /*0940*/  LOP3.LUT R12, R13, UR26, R12, 0x96, !PT ;  /* 0x0000001a0d0c7c12 */ /* 0x000fe2000f8e960c */
[----:B------:R-:W-:-:S04]  /*0950*/  IMAD.HI.U32 R14, R5, -0x2daee0ad, RZ ;  /* 0xd2511f53050e7827 */ /* 0x000fc800078e00ff */
        /* <DEDUP_REMOVED lines=10> */
[----:B------:R-:W-:Y:S01]  /*0a00*/  IMAD R5, R12, -0x2daee0ad, RZ ;  /* 0xd2511f530c057824 */ /* 0x000fe200078e02ff */
[----:B------:R-:W-:Y:S01]  /*0a10*/  @!P0 MOV R61, R9 ;  /* 0x00000009003d8202 */ /* 0x000fe20000000f00 */
[----:B------:R-:W-:Y:S02]  /*0a20*/  IMAD R9, R14, -0x326172a9, RZ ;  /* 0xcd9e8d570e097824 */ /* 0x000fe400078e02ff */
[----:B------:R-:W-:-:S04]  /*0a30*/  IMAD.HI.U32 R40, R7, -0x2daee0ad, RZ ;  /* 0xd2511f5307287827 */ /* 0x000fc800078e00ff */
[----:B------:R-:W-:Y:S01]  /*0a40*/  IMAD.HI.U32 R36, R20, -0x326172a9, RZ ;  /* 0xcd9e8d5714247827 */ /* 0x000fe200078e00ff */
[----:B------:R-:W-:-:S03]  /*0a50*/  LOP3.LUT R40, R5, UR31, R40, 0x96, !PT ;  /* 0x0000001f05287c12 */ /* 0x000fc6000f8e9628 */
[----:B------:R-:W-:Y:S01]  /*0a60*/  @P0 IMAD.MOV.U32 R63, RZ, RZ, R15 ;  /* 0x000000ffff3f0224 */ /* 0x000fe200078e000f */
[----:B------:R-:W-:Y:S01]  /*0a70*/  LOP3.LUT R36, R9, UR30, R36, 0x96, !PT ;  /* 0x0000001e09247c12 */ /* 0x000fe2000f8e9624 */
[----:B------:R-:W-:Y:S01]  /*0a80*/  @P0 IMAD.MOV.U32 R60, RZ, RZ, R10 ;  /* 0x000000ffff3c0224 */ /* 0x000fe200078e000a */
[----:B------:R-:W-:Y:S01]  /*0a90*/  @!P0 MOV R63, R15 ;  /* 0x0000000f003f8202 */ /* 0x000fe20000000f00 */
[--C-:B------:R-:W-:Y:S01]  /*0aa0*/  @P0 IMAD.MOV.U32 R47, RZ, RZ, R11.reuse ;  /* 0x000000ffff2f0224 */ /* 0x100fe200078e000b */
[----:B------:R-:W-:Y:S01]  /*0ab0*/  @!P0 MOV R60, R10 ;  /* 0x0000000a003c8202 */ /* 0x000fe20000000f00 */
[----:B------:R-:W-:Y:S02]  /*0ac0*/  @!P0 IMAD.MOV.U32 R47, RZ, RZ, R11 ;  /* 0x000000ffff2f8224 */ /* 0x000fe400078e000b */
[----:B------:R-:W-:Y:S02]  /*0ad0*/  IMAD.MOV.U32 R5, RZ, RZ, RZ ;  /* 0x000000ffff057224 */ /* 0x000fe400078e00ff */
[----:B------:R-:W-:-:S02]  /*0ae0*/  IMAD R9, R7, -0x2daee0ad, RZ ;  /* 0xd2511f5307097824 */ /* 0x000fc400078e02ff */
[----:B01234-:R-:W-:-:S07]  /*0af0*/  IMAD R37, R20, -0x326172a9, RZ ;  /* 0xcd9e8d5714257824 */ /* 0x01ffce00078e02ff */
.L_x_4604:
[----:B0-----:R-:W0:Y:S01]  /*0b00*/  @UP0 LDCU.64 UR4, c[0x0][0x3e0] ;  /* 0x00007c00ff0407ac */ /* 0x001e220008000a00 */
[----:B------:R-:W1:Y:S01]  /*0b10*/  LDC.64 R42, c[0x0][0x390] ;  /* 0x0000e400ff2a7b82 */ /* 0x000e620000000a00 */
[----:B------:R-:W-:Y:S01]  /*0b20*/  PLOP3.LUT P0, PT, PT, PT, UP0, 0x80, 0x8 ;  /* 0x000000000008781c */ /* 0x000fe20003f0f008 */
[----:B------:R-:W-:Y:S01]  /*0b30*/  IMAD R8, R0, UR12, RZ ;  /* 0x0000000c00087c24 */ /* 0x000fe2000f8e02ff */
[----:B------:R-:W-:-:S04]  /*0b40*/  PLOP3.LUT P1, PT, PT, PT, UP0, 0x80, 0x8 ;  /* 0x000000000008781c */ /* 0x000fc80003f2f008 */
[----:B------:R-:W-:-:S04]  /*0b50*/  SHF.R.S32.HI R11, RZ, 0x1f, R8 ;  /* 0x0000001fff0b7819 */ /* 0x000fc80000011408 */
[----:B------:R-:W-:Y:S02]  /*0b60*/  LEA.HI R11, R11, R8, RZ, 0x3 ;  /* 0x000000080b0b7211 */ /* 0x000fe400078f18ff */
[----:B0-----:R-:W-:Y:S01]  /*0b70*/  MOV R6, UR4 ;  /* 0x0000000400067c02 */ /* 0x001fe20008000f00 */
[----:B------:R-:W-:-:S04]  /*0b80*/  IMAD.U32 R7, RZ, RZ, UR5 ;  /* 0x00000005ff077e24 */ /* 0x000fc8000f8e00ff */
[----:B------:R-:W-:Y:S01]  /*0b90*/  @P0 IMAD.WIDE R12, R0, 0x2, R6 ;  /* 0x00000002000c0825 */ /* 0x000fe200078e0206 */
[----:B------:R-:W-:-:S05]  /*0ba0*/  LEA.HI.SX32 R6, R11, R76, 0x1d ;  /* 0x0000004c0b067211 */ /* 0x000fca00078feaff */
[----:B-1----:R-:W-:Y:S01]  /*0bb0*/  IMAD.WIDE.U32 R24, R6, 0x10, R42 ;  /* 0x0000001006187825 */ /* 0x002fe200078e002a */
[----:B------:R-:W2:Y:S05]  /*0bc0*/  @P1 LDG.E.U16 R12, desc[UR8][R12.64] ;  /* 0x000000080c0c1981 */ /* 0x000eaa000c1e1500 */
        /* <DEDUP_REMOVED lines=9> */
[----:B0-----:R-:W-:-:S05]  /*0c60*/  IMAD.WIDE.U32 R12, R6, 0x10, R12 ;  /* 0x00000010060c7825 */ /* 0x001fca00078e000c */
[----:B------:R0:W5:Y:S01]  /*0c70*/  LDG.E.128 R20, desc[UR8][R12.64] ;  /* 0x000000080c147981 */ /* 0x000162000c1e1d00 */
[----:B------:R-:W-:Y:S01]  /*0c80*/  ISETP.NE.AND P1, PT, R41, 0x1, PT ;  /* 0x000000012900780c */ /* 0x000fe20003f25270 */
[----:B------:R-:W-:Y:S01]  /*0c90*/  BSSY.RECONVERGENT B1, `(.L_x_4441) ;  /* 0x000004b000017945 */ /* 0x000fe20003800200 */
[----:B------:R-:W-:Y:S01]  /*0ca0*/  IMAD.MOV.U32 R8, RZ, RZ, 0x2 ;  /* 0x00000002ff087424 */ /* 0x000fe200078e00ff */
[----:B------:R-:W-:Y:S01]  /*0cb0*/  MOV R7, R37 ;  /* 0x0000002500077202 */ /* 0x000fe20000000f00 */
[----:B------:R-:W-:-:S09]  /*0cc0*/  IMAD.MOV.U32 R32, RZ, RZ, R9 ;  /* 0x000000ffff207224 */ /* 0x000fd200078e0009 */
[----:B0-----:R-:W-:Y:S05]  /*0cd0*/  @!P1 BRA `(.L_x_4442) ;  /* 0x0000000400189947 */ /* 0x001fea0003800000 */
[----:B------:R-:W-:-:S05]  /*0ce0*/  IMAD.MOV.U32 R8, RZ, RZ, 0x2 ;  /* 0x00000002ff087424 */ /* 0x000fca00078e00ff */
[----:B------:R-:W-:-:S04]  /*0cf0*/  VIADDMNMX.U32 R7, R41, 0xfffffffe, R8, PT ;  /* 0xfffffffe29077846 */ /* 0x000fc80003800008 */
[----:B------:R-:W-:-:S04]  /*0d00*/  SHF.L.U32 R7, R7, 0x2, RZ ;  /* 0x0000000207077819 */ /* 0x000fc800000006ff */
[----:B------:R-:W0:Y:S02]  /*0d10*/  LDC R12, c[0x2][R7] ;  /* 0x00800000070c7b82 */ /* 0x000e240000000800 */
[----:B0-----:R-:W-:-:S04]  /*0d20*/  SHF.R.S32.HI R13, RZ, 0x1f, R12 ;  /* 0x0000001fff0d7819 */ /* 0x001fc8000001140c */
.L_x_20097:
[----:B------:R-:W-:Y:S05]  /*0d30*/  BRX R12 -0xd40                                     (*"BRANCH_TARGETS .L_x_20098,.L_x_20099,.L_x_20100"*) ;  /* 0xfffffff00cb07949 */ /* 0x000fea000383ffff */
.L_x_20100:
[----:B------:R-:W-:Y:S01]  /*0d40*/  VIADD R8, R41, 0x1 ;  /* 0x0000000129087836 */ /* 0x000fe20000000000 */
[----:B------:R-:W-:Y:S01]  /*0d50*/  MOV R7, R36 ;  /* 0x0000002400077202 */ /* 0x000fe20000000f00 */
[----:B------:R-:W-:Y:S01]  /*0d60*/  IMAD.MOV.U32 R32, RZ, RZ, R9 ;  /* 0x000000ffff207224 */ /* 0x000fe200078e0009 */
[----:B------:R-:W-:Y:S06]  /*0d70*/  BRA `(.L_x_4442) ;  /* 0x0000000000f07947 */ /* 0x000fec0003800000 */
.L_x_20098:
[----:B------:R-:W-:Y:S01]  /*0d80*/  IMAD.MOV.U32 R32, RZ, RZ, R9 ;  /* 0x000000ffff207224 */ /* 0x000fe200078e0009 */
[----:B------:R-:W-:Y:S01]  /*0d90*/  MOV R7, R40 ;  /* 0x0000002800077202 */ /* 0x000fe20000000f00 */
[----:B------:R-:W-:Y:S01]  /*0da0*/  IMAD.MOV.U32 R8, RZ, RZ, 0x3 ;  /* 0x00000003ff087424 */ /* 0x000fe200078e00ff */
[----:B------:R-:W-:Y:S06]  /*0db0*/  BRA `(.L_x_4442) ;  /* 0x0000000000e07947 */ /* 0x000fec0003800000 */
.L_x_20099:
        /* <DEDUP_REMOVED lines=13> */
.L_x_4444:
[----:B------:R-:W-:Y:S05]  /*0e90*/  BSYNC.RECONVERGENT B2 ;  /* 0x0000000000027941 */ /* 0x000fea0003800200 */
.L_x_4443:
        /* <DEDUP_REMOVED lines=42> */
.L_x_4442:
[----:B------:R-:W-:Y:S05]  /*1140*/  BSYNC.RECONVERGENT B1 ;  /* 0x0000000000017941 */ /* 0x000fea0003800200 */
.L_x_4441:
[----:B------:R-:W-:Y:S01]  /*1150*/  I2FP.F32.U32 R12, R7 ;  /* 0x00000007000c7245 */ /* 0x000fe20000201000 */
[----:B-----5:R-:W-:Y:S01]  /*1160*/  IMAD.U32 R9, R24, 0x10000, RZ ;  /* 0x0001000018097824 */ /* 0x020fe200078e00ff */
[----:B------:R-:W-:Y:S01]  /*1170*/  MOV R11, UR34 ;  /* 0x00000022000b7c02 */ /* 0x000fe20008000f00 */
[----:B------:R-:W-:Y:S01]  /*1180*/  IMAD.U32 R28, R20, 0x10000, RZ ;  /* 0x00010000141c7824 */ /* 0x000fe200078e00ff */
[----:B------:R-:W-:Y:S01]  /*1190*/  ISETP.NE.AND P2, PT, R8, 0x1, PT ;  /* 0x000000010800780c */ /* 0x000fe20003f45270 */
[----:B------:R-:W-:Y:S01]  /*11a0*/  FFMA.FTZ R7, R12, R75, 1.1641532182693481445e-10 ;  /* 0x2f0000000c077423 */ /* 0x000fe2000001004b */
[----:B------:R-:W-:Y:S01]  /*11b0*/  FMUL.FTZ R14, R9, R10 ;  /* 0x0000000a090e7220 */ /* 0x000fe20000410000 */
[----:B------:R-:W-:Y:S01]  /*11c0*/  IMAD.U32 R12, RZ, RZ, UR33 ;  /* 0x00000021ff0c7e24 */ /* 0x000fe2000f8e00ff */
[----:B------:R-:W-:Y:S01]  /*11d0*/  BSSY.RECONVERGENT B1, `(.L_x_4445) ;  /* 0x000004d000017945 */ /* 0x000fe20003800200 */
[----:B------:R-:W-:Y:S01]  /*11e0*/  PRMT R24, R24, 0x7632, R24 ;  /* 0x0000763218187816 */ /* 0x000fe20000000018 */
[----:B------:R-:W-:Y:S01]  /*11f0*/  FMUL.FTZ R14, R14, R11 ;  /* 0x0000000b0e0e7220 */ /* 0x000fe20000410000 */
[----:B------:R-:W-:Y:S01]  /*1200*/  PRMT R20, R20, 0x7632, R20 ;  /* 0x0000763214147816 */ /* 0x000fe20000000014 */
[----:B------:R-:W-:Y:S01]  /*1210*/  IMAD.MOV.U32 R13, RZ, RZ, R37 ;  /* 0x000000ffff0d7224 */ /* 0x000fe200078e0025 */
[----:B------:R-:W-:-:S04]  /*1220*/  FSETP.GTU.FTZ.AND P1, PT, R7, R12, PT ;  /* 0x0000000c0700720b */ /* 0x000fc80003f3c000 */
[----:B------:R-:W-:Y:S01]  /*1230*/  FSEL R7, R14, RZ, !P1 ;  /* 0x000000ff0e077208 */ /* 0x000fe20004800000 */
[----:B------:R-:W-:Y:S01]  /*1240*/  HFMA2 R14, -RZ, RZ, 0, 1.1920928955078125e-07 ;  /* 0x00000002ff0e7431 */ /* 0x000fe200000001ff */
        /* <DEDUP_REMOVED lines=12> */
.L_x_4447:
        /* <DEDUP_REMOVED lines=13> */
.L_x_4449:
[----:B------:R-:W-:Y:S05]  /*13e0*/  BSYNC.RECONVERGENT B2 ;  /* 0x0000000000027941 */ /* 0x000fea0003800200 */
.L_x_4448:
        /* <DEDUP_REMOVED lines=43> */
.L_x_4446:
[----:B------:R-:W-:Y:S05]  /*16a0*/  BSYNC.RECONVERGENT B1 ;  /* 0x0000000000017941 */ /* 0x000fea0003800200 */
.L_x_4445:
        /* <DEDUP_REMOVED lines=24> */
.L_x_4452:
        /* <DEDUP_REMOVED lines=13> */
.L_x_4454:
[----:B------:R-:W-:Y:S05]  /*1900*/  BSYNC.RECONVERGENT B2 ;  /* 0x0000000000027941 */ /* 0x000fea0003800200 */
.L_x_4453:
        /* <DEDUP_REMOVED lines=43> */
.L_x_4451:
[----:B------:R-:W-:Y:S05]  /*1bc0*/  BSYNC.RECONVERGENT B1 ;  /* 0x0000000000017941 */ /* 0x000fea0003800200 */
.L_x_4450:
        /* <DEDUP_REMOVED lines=25> */
.L_x_4457:
        /* <DEDUP_REMOVED lines=13> */
.L_x_4459:
[----:B------:R-:W-:Y:S05]  /*1e30*/  BSYNC.RECONVERGENT B2 ;  /* 0x0000000000027941 */ /* 0x000fea0003800200 */
.L_x_4458:
        /* <DEDUP_REMOVED lines=43> */
.L_x_4456:
[----:B------:R-:W-:Y:S05]  /*20f0*/  BSYNC.RECONVERGENT B1 ;  /* 0x0000000000017941 */ /* 0x000fea0003800200 */
.L_x_4455:
[----:B------:R-:W-:Y:S01]  /*2100*/  I2FP.F32.U32 R14, R15 ;  /* 0x0000000f000e7245 */ /* 0x000fe20000201000 */
[----:B------:R-:W-:Y:S01]  /*2110*/  IMAD.U32 R25, R25, 0x10000, RZ ;  /* 0x0001000019197824 */ /* 0x000fe200078e00ff */
[----:B------:R-:W-:Y:S01]  /*2120*/  ISETP.NE.AND P3, PT, R20, 0x1, PT ;  /* 0x000000011400780c */ /* 0x000fe20003f65270 */
[----:B------:R-:W-:Y:S01]  /*2130*/  IMAD.U32 R21, R21, 0x10000, RZ ;  /* 0x0001000015157824 */ /* 0x000fe200078e00ff */
        /* <DEDUP_REMOVED lines=19> */
.L_x_4462:
        /* <DEDUP_REMOVED lines=13> */
.L_x_4464:
[----:B------:R-:W-:Y:S05]  /*2340*/  BSYNC.RECONVERGENT B2 ;  /* 0x0000000000027941 */ /* 0x000fea0003800200 */
.L_x_4463:
        /* <DEDUP_REMOVED lines=43> */
.L_x_4461:
[----:B------:R-:W-:Y:S05]  /*2600*/  BSYNC.RECONVERGENT B1 ;  /* 0x0000000000017941 */ /* 0x000fea0003800200 */
.L_x_4460:
[----:B------:R-:W-:Y:S01]  /*2610*/  I2FP.F32.U32 R20, R15 ;  /* 0x0000000f00147245 */ /* 0x000fe20000201000 */
[----:B------:R-:W-:Y:S01]  /*2620*/  IMAD.U32 R21, R26, 0x10000, RZ ;  /* 0x000100001a157824 */ /* 0x000fe200078e00ff */
[----:B------:R-:W-:Y:S01]  /*2630*/  ISETP.NE.AND P4, PT, R25, 0x1, PT ;  /* 0x000000011900780c */ /* 0x000fe20003f85270 */
[----:B------:R-:W-:Y:S01]  /*2640*/  BSSY.RECONVERGENT B1, `(.L_x_4465) ;  /* 0x000004f000017945 */ /* 0x000fe20003800200 */
[----:B------:R-:W-:Y:S01]  /*2650*/  SHF.L.U32 R28, R22, 0x10, RZ ;  /* 0x00000010161c7819 */ /* 0x000fe200000006ff */
[----:B------:R-:W-:Y:S01]  /*2660*/  FFMA.FTZ R15, R20, R75, 1.1641532182693481445e-10 ;  /* 0x2f000000140f7423 */ /* 0x000fe2000001004b */
[----:B------:R-:W-:Y:S01]  /*2670*/  FMUL.FTZ R20, R21, R10 ;  /* 0x0000000a15147220 */ /* 0x000fe20000410000 */
[----:B------:R-:W-:Y:S01]  /*2680*/  PRMT R26, R26, 0x7632, R26 ;  /* 0x000076321a1a7816 */ /* 0x000fe2000000001a */
[----:B------:R-:W-:Y:S01]  /*2690*/  IMAD.MOV.U32 R29, RZ, RZ, 0x2 ;  /* 0x00000002ff1d7424 */ /* 0x000fe200078e00ff */
[----:B------:R-:W-:Y:S01]  /*26a0*/  PRMT R22, R22, 0x7632, R22 ;  /* 0x0000763216167816 */ /* 0x000fe20000000016 */
        /* <DEDUP_REMOVED lines=15> */
.L_x_4467:
        /* <DEDUP_REMOVED lines=13> */
.L_x_4469:
[----:B------:R-:W-:Y:S05]  /*2870*/  BSYNC.RECONVERGENT B2 ;  /* 0x0000000000027941 */ /* 0x000fea0003800200 */
.L_x_4468:
        /* <DEDUP_REMOVED lines=43> */
.L_x_4466:
[----:B------:R-:W-:Y:S05]  /*2b30*/  BSYNC.RECONVERGENT B1 ;  /* 0x0000000000017941 */ /* 0x000fea0003800200 */
.L_x_4465:
        /* <DEDUP_REMOVED lines=24> */
.L_x_4472:
        /* <DEDUP_REMOVED lines=13> */
.L_x_4474:
[----:B------:R-:W-:Y:S05]  /*2d90*/  BSYNC.RECONVERGENT B2 ;  /* 0x0000000000027941 */ /* 0x000fea0003800200 */
.L_x_4473:
        /* <DEDUP_REMOVED lines=43> */
.L_x_4471:
[----:B------:R-:W-:Y:S05]  /*3050*/  BSYNC.RECONVERGENT B1 ;  /* 0x0000000000017941 */ /* 0x000fea0003800200 */
.L_x_4470:
[----:B------:R-:W-:Y:S01]  /*3060*/  I2FP.F32.U32 R22, R21 ;  /* 0x0000001500167245 */ /* 0x000fe20000201000 */
[----:B------:R-:W-:Y:S01]  /*3070*/  IMAD.U32 R25, R27, 0x10000, RZ ;  /* 0x000100001b197824 */ /* 0x000fe200078e00ff */
[----:B------:R-:W-:Y:S01]  /*3080*/  ISETP.NE.AND P6, PT, R26, 0x1, PT ;  /* 0x000000011a00780c */ /* 0x000fe20003fc5270 */
[----:B------:R-:W-:Y:S01]  /*3090*/  BSSY.RECONVERGENT B1, `(.L_x_4475) ;  /* 0x0000052000017945 */ /* 0x000fe20003800200 */
[----:B------:R-:W-:Y:S02]  /*30a0*/  IMAD.MOV.U32 R33, RZ, RZ, 0x2 ;  /* 0x00000002ff217424 */ /* 0x000fe400078e00ff */
[----:B------:R-:W-:Y:S01]  /*30b0*/  FFMA.FTZ R21, R22, R75, 1.1641532182693481445e-10 ;  /* 0x2f00000016157423 */ /* 0x000fe2000001004b */
[----:B------:R-:W-:Y:S01]  /*30c0*/  FMUL.FTZ R22, R25, R10 ;  /* 0x0000000a19167220 */ /* 0x000fe20000410000 */
[C---:B------:R-:W-:Y:S02]  /*30d0*/  SHF.L.U32 R25, R23.reuse, 0x10, RZ ;  /* 0x0000001017197819 */ /* 0x040fe400000006ff */
[----:B------:R-:W-:Y:S01]  /*30e0*/  PRMT R23, R23, 0x7632, R23 ;  /* 0x0000763217177816 */ /* 0x000fe20000000017 */
[----:B------:R-:W-:Y:S01]  /*30f0*/  FMUL.FTZ R22, R22, R11 ;  /* 0x0000000b16167220 */ /* 0x000fe20000410000 */
[----:B------:R-:W-:-:S02]  /*3100*/  FSETP.GTU.FTZ.AND P5, PT, R21, R12, PT ;  /* 0x0000000c1500720b */ /* 0x000fc40003fbc000 */
[----:B------:R-:W-:Y:S02]  /*3110*/  PRMT R21, R27, 0x7632, R21 ;  /* 0x000076321b157816 */ /* 0x000fe40000000015 */
[----:B------:R-:W-:Y:S02]  /*3120*/  FSEL R22, R22, RZ, !P5 ;  /* 0x000000ff16167208 */ /* 0x000fe40006800000 */
[----:B------:R-:W-:-:S03]  /*3130*/  PLOP3.LUT P5, PT, P5, PT, PT, 0x8, 0x80 ;  /* 0x000000000080781c */ /* 0x000fc60002fae170 */
[----:B------:R-:W-:Y:S01]  /*3140*/  FADD.FTZ R25, R22, R25 ;  /* 0x0000001916197221 */ /* 0x000fe20000010000 */
[----:B------:R-:W-:-:S04]  /*3150*/  IMAD.MOV.U32 R22, RZ, RZ, R37 ;  /* 0x000000ffff167224 */ /* 0x000fc800078e0025 */
        /* <DEDUP_REMOVED lines=10> */
.L_x_4477:
        /* <DEDUP_REMOVED lines=15> */
.L_x_4479:
[----:B------:R-:W-:Y:S05]  /*32f0*/  BSYNC.RECONVERGENT B2 ;  /* 0x0000000000027941 */ /* 0x000fea0003800200 */
.L_x_4478:
        /* <DEDUP_REMOVED lines=43> */
.L_x_4476:
[----:B------:R-:W-:Y:S05]  /*35b0*/  BSYNC.RECONVERGENT B1 ;  /* 0x0000000000017941 */ /* 0x000fea0003800200 */
.L_x_4475:
[----:B------:R-:W-:Y:S01]  /*35c0*/  I2FP.F32.U32 R22, R22 ;  /* 0x0000001600167245 */ /* 0x000fe20000201000 */
[----:B------:R-:W-:Y:S02]  /*35d0*/  IMAD.U32 R27, R21, 0x10000, RZ ;  /* 0x00010000151b7824 */ /* 0x000fe400078e00ff */
        /* <DEDUP_REMOVED lines=8> */
[----:B------:R-:W-:Y:S01]  /*3660*/  FADD.FTZ R30, R22, R23 ;  /* 0x00000017161e7221 */ /* 0x000fe20000010000 */
[----:B------:R-:W-:Y:S02]  /*3670*/  F2FP.BF16.F32.PACK_AB R22, R20, R15 ;  /* 0x0000000f1416723e */ /* 0x000fe400000010ff */
[----:B------:R-:W-:Y:S02]  /*3680*/  F2FP.BF16.F32.PACK_AB R20, R8, R7 ;  /* 0x000000070814723e */ /* 0x000fe400000010ff */
[----:B------:R-:W-:Y:S01]  /*3690*/  F2FP.BF16.F32.PACK_AB R23, R30, R25 ;  /* 0x000000191e17723e */ /* 0x000fe200000010ff */
[----:B------:R-:W-:Y:S06]  /*36a0*/  BRA `(.L_x_4480) ;  /* 0x0000002800287947 */ /* 0x000fec0003800000 */
.L_x_4440:
        /* <DEDUP_REMOVED lines=16> */
.L_x_4483:
        /* <DEDUP_REMOVED lines=13> */
.L_x_4485:
[----:B------:R-:W-:Y:S05]  /*3880*/  BSYNC.RECONVERGENT B2 ;  /* 0x0000000000027941 */ /* 0x000fea0003800200 */
.L_x_4484:
        /* <DEDUP_REMOVED lines=42> */
.L_x_4482:
[----:B------:R-:W-:Y:S05]  /*3b30*/  BSYNC.RECONVERGENT B1 ;  /* 0x0000000000017941 */ /* 0x000fea0003800200 */
.L_x_4481:
        /* <DEDUP_REMOVED lines=12> */
[----:B------:R-:W-:-:S02]  /*3c00*/  IMAD.MOV.U32 R8, RZ, RZ, R37 ;  /* 0x000000ffff087224 */ /* 0x000fc400078e0025 */
        /* <DEDUP_REMOVED lines=12> */
.L_x_4488:
        /* <DEDUP_REMOVED lines=13> */
.L_x_4490:
[----:B------:R-:W-:Y:S05]  /*3da0*/  BSYNC.RECONVERGENT B2 ;  /* 0x0000000000027941 */ /* 0x000fea0003800200 */
.L_x_4489:
        /* <DEDUP_REMOVED lines=43> */
.L_x_4487:
[----:B------:R-:W-:Y:S05]  /*4060*/  BSYNC.RECONVERGENT B1 ;  /* 0x0000000000017941 */ /* 0x000fea0003800200 */
.L_x_4486:
        /* <DEDUP_REMOVED lines=22> */
.L_x_4493:
        /* <DEDUP_REMOVED lines=13> */
.L_x_4495:
[----:B------:R-:W-:Y:S05]  /*42a0*/  BSYNC.RECONVERGENT B2 ;  /* 0x0000000000027941 */ /* 0x000fea0003800200 */
.L_x_4494:
        /* <DEDUP_REMOVED lines=43> */
.L_x_4492:
[----:B------:R-:W-:Y:S05]  /*4560*/  BSYNC.RECONVERGENT B1 ;  /* 0x0000000000017941 */ /* 0x000fea0003800200 */
.L_x_4491:
[----:B------:R-:W-:Y:S01]  /*4570*/  I2FP.F32.U32 R14, R13 ;  /* 0x0000000d000e7245 */ /* 0x000fe20000201000 */
[----:B------:R-:W-:Y:S01]  /*4580*/  BSSY.RECONVERGENT B1, `(.L_x_4496) ;  /* 0x000004e000017945 */ /* 0x000fe20003800200 */
[----:B------:R-:W-:Y:S01]  /*4590*/  ISETP.NE.AND P3, PT, R20, 0x1, PT ;  /* 0x000000011400780c */ /* 0x000fe20003f65270 */
[----:B------:R-:W-:Y:S01]  /*45a0*/  IMAD.MOV.U32 R21, RZ, RZ, 0x2 ;  /* 0x00000002ff157424 */ /* 0x000fe200078e00ff */
[C---:B------:R-:W-:Y:S01]  /*45b0*/  SHF.L.U32 R15, R25.reuse, 0x10, RZ ;  /* 0x00000010190f7819 */ /* 0x040fe200000006ff */
[----:B------:R-:W-:Y:S01]  /*45c0*/  FFMA.FTZ R13, R14, R75, 1.1641532182693481445e-10 ;  /* 0x2f0000000e0d7423 */ /* 0x000fe2000001004b */
[----:B------:R-:W-:-:S03]  /*45d0*/  PRMT R25, R25, 0x7632, R25 ;  /* 0x0000763219197816 */ /* 0x000fc60000000019 */
        /* <DEDUP_REMOVED lines=15> */
.L_x_4498:
        /* <DEDUP_REMOVED lines=13> */
.L_x_4500:
[----:B------:R-:W-:Y:S05]  /*47a0*/  BSYNC.RECONVERGENT B2 ;  /* 0x0000000000027941 */ /* 0x000fea0003800200 */
.L_x_4499:
        /* <DEDUP_REMOVED lines=43> */
.L_x_4497:
[----:B------:R-:W-:Y:S05]  /*4a60*/  BSYNC.RECONVERGENT B1 ;  /* 0x0000000000017941 */ /* 0x000fea0003800200 */
.L_x_4496:
        /* <DEDUP_REMOVED lines=21> */
.L_x_4503:
        /* <DEDUP_REMOVED lines=13> */
.L_x_4505:
[----:B------:R-:W-:Y:S05]  /*4c90*/  BSYNC.RECONVERGENT B2 ;  /* 0x0000000000027941 */ /* 0x000fea0003800200 */
.L_x_4504:
        /* <DEDUP_REMOVED lines=43> */
.L_x_4502:
[----:B------:R-:W-:Y:S05]  /*4f50*/  BSYNC.RECONVERGENT B1 ;  /* 0x0000000000017941 */ /* 0x000fea0003800200 */
.L_x_4501:
[----:B------:R-:W-:Y:S01]  /*4f60*/  I2FP.F32.U32 R20, R15 ;  /* 0x0000000f00147245 */ /* 0x000fe20000201000 */
[----:B------:R-:W-:Y:S01]  /*4f70*/  BSSY.RECONVERGENT B1, `(.L_x_4506) ;  /* 0x000004e000017945 */ /* 0x000fe20003800200 */
[----:B------:R-:W-:Y:S01]  /*4f80*/  SHF.L.U32 R21, R26, 0x10, RZ ;  /* 0x000000101a157819 */ /* 0x000fe200000006ff */
        /* <DEDUP_REMOVED lines=19> */
.L_x_4508:
        /* <DEDUP_REMOVED lines=13> */
.L_x_4510:
[----:B------:R-:W-:Y:S05]  /*5190*/  BSYNC.RECONVERGENT B2 ;  /* 0x0000000000027941 */ /* 0x000fea0003800200 */
.L_x_4509:
        /* <DEDUP_REMOVED lines=43> */
.L_x_4507:
[----:B------:R-:W-:Y:S05]  /*5450*/  BSYNC.RECONVERGENT B1 ;  /* 0x0000000000017941 */ /* 0x000fea0003800200 */
.L_x_4506:
        /* <DEDUP_REMOVED lines=9> */
[----:B------:R-:W-:-:S04]  /*54f0*/  IMAD.MOV.U32 R21, RZ, RZ, R37 ;  /* 0x000000ffff157224 */ /* 0x000fc800078e0025 */
        /* <DEDUP_REMOVED lines=12> */
.L_x_4513:
        /* <DEDUP_REMOVED lines=13> */
.L_x_4515:
[----:B------:R-:W-:Y:S05]  /*5690*/  BSYNC.RECONVERGENT B2 ;  /* 0x0000000000027941 */ /* 0x000fea0003800200 */
.L_x_4514:
        /* <DEDUP_REMOVED lines=43> */
.L_x_4512:
[----:B------:R-:W-:Y:S05]  /*5950*/  BSYNC.RECONVERGENT B1 ;  /* 0x0000000000017941 */ /* 0x000fea0003800200 */
.L_x_4511:
[----:B------:R-:W-:Y:S01]  /*5960*/  I2FP.F32.U32 R22, R21 ;  /* 0x0000001500167245 */ /* 0x000fe20000201000 */
[----:B------:R-:W-:Y:S01]  /*5970*/  IMAD.U32 R21, R27, 0x10000, RZ ;  /* 0x000100001b157824 */ /* 0x000fe200078e00ff */
[----:B------:R-:W-:Y:S01]  /*5980*/  ISETP.NE.AND P6, PT, R26, 0x1, PT ;  /* 0x000000011a00780c */ /* 0x000fe20003fc5270 */
[----:B------:R-:W-:Y:S01]  /*5990*/  BSSY.RECONVERGENT B1, `(.L_x_4516) ;  /* 0x000004f000017945 */ /* 0x000fe20003800200 */
[----:B------:R-:W-:Y:S02]  /*59a0*/  IMAD.MOV.U32 R33, RZ, RZ, 0x2 ;  /* 0x00000002ff217424 */ /* 0x000fe400078e00ff */
[----:B------:R-:W-:Y:S01]  /*59b0*/  FFMA.FTZ R23, R22, R75, 1.1641532182693481445e-10 ;  /* 0x2f00000016177423 */ /* 0x000fe2000001004b */
[----:B------:R-:W-:Y:S01]  /*59c0*/  FMUL.FTZ R22, R21, R10 ;  /* 0x0000000a15167220 */ /* 0x000fe20000410000 */
[----:B------:R-:W-:-:S03]  /*59d0*/  PRMT R21, R27, 0x7632, R21 ;  /* 0x000076321b157816 */ /* 0x000fc60000000015 */
[----:B------:R-:W-:Y:S01]  /*59e0*/  FMUL.FTZ R22, R22, R11 ;  /* 0x0000000b16167220 */ /* 0x000fe20000410000 */
[----:B------:R-:W-:-:S04]  /*59f0*/  FSETP.GTU.FTZ.AND P5, PT, R23, R12, PT ;  /* 0x0000000c1700720b */ /* 0x000fc80003fbc000 */
[----:B------:R-:W-:Y:S02]  /*5a00*/  FSEL R23, R22, RZ, !P5 ;  /* 0x000000ff16177208 */ /* 0x000fe40006800000 */
[----:B------:R-:W-:Y:S02]  /*5a10*/  MOV R22, R37 ;  /* 0x0000002500167202 */ /* 0x000fe40000000f00 */
[----:B------:R-:W-:Y:S01]  /*5a20*/  PLOP3.LUT P5, PT, P5, PT, PT, 0x8, 0x80 ;  /* 0x000000000080781c */ /* 0x000fe20002fae170 */
[----:B------:R-:W-:Y:S01]  /*5a30*/  IMAD.MOV.U32 R29, RZ, RZ, R23 ;  /* 0x000000ffff1d7224 */ /* 0x000fe200078e0017 */
[----:B------:R-:W-:Y:S11]  /*5a40*/  @!P6 BRA `(.L_x_4517) ;  /* 0x00000004000ce947 */ /* 0x000ff60003800000 */
        /* <DEDUP_REMOVED lines=8> */
.L_x_4518:
        /* <DEDUP_REMOVED lines=15> */
.L_x_4520:
[----:B------:R-:W-:Y:S05]  /*5bc0*/  BSYNC.RECONVERGENT B2 ;  /* 0x0000000000027941 */ /* 0x000fea0003800200 */
.L_x_4519:
        /* <DEDUP_REMOVED lines=43> */
.L_x_4517:
[----:B------:R-:W-:Y:S05]  /*5e80*/  BSYNC.RECONVERGENT B1 ;  /* 0x0000000000017941 */ /* 0x000fea0003800200 */
.L_x_4516:
[----:B------:R-:W-:Y:S01]  /*5e90*/  I2FP.F32.U32 R22, R22 ;  /* 0x0000001600167245 */ /* 0x000fe20000201000 */
[----:B------:R-:W-:-:S04]  /*5ea0*/  IMAD.U32 R25, R21, 0x10000, RZ ;  /* 0x0001000015197824 */ /* 0x000fc800078e00ff */
[----:B------:R-:W-:Y:S01]  /*5eb0*/  FFMA.FTZ R21, R22, R75, 1.1641532182693481445e-10 ;  /* 0x2f00000016157423 */ /* 0x000fe2000001004b */
[----:B------:R-:W-:-:S04]  /*5ec0*/  FMUL.FTZ R22, R25, R10 ;  /* 0x0000000a19167220 */ /* 0x000fc80000410000 */
[----:B------:R-:W-:Y:S01]  /*5ed0*/  FMUL.FTZ R22, R22, R11 ;  /* 0x0000000b16167220 */ /* 0x000fe20000410000 */
[----:B------:R-:W-:Y:S02]  /*5ee0*/  FSETP.GTU.FTZ.AND P6, PT, R21, R12, PT ;  /* 0x0000000c1500720b */ /* 0x000fe40003fdc000 */
[----:B------:R-:W-:Y:S02]  /*5ef0*/  F2FP.BF16.F32.PACK_AB R21, R14, R13 ;  /* 0x0000000d0e15723e */ /* 0x000fe400000010ff */
[----:B------:R-:W-:Y:S02]  /*5f00*/  FSEL R30, R22, RZ, !P6 ;  /* 0x000000ff161e7208 */ /* 0x000fe40007000000 */
[----:B------:R-:W-:Y:S02]  /*5f10*/  F2FP.BF16.F32.PACK_AB R22, R20, R15 ;  /* 0x0000000f1416723e */ /* 0x000fe400000010ff */
[----:B------:R-:W-:Y:S02]  /*5f20*/  PLOP3.LUT P6, PT, P6, PT, PT, 0x8, 0x80 ;  /* 0x000000000080781c */ /* 0x000fe400037ce170 */
[----:B------:R-:W-:-:S02]  /*5f30*/  F2FP.BF16.F32.PACK_AB R20, R8, R7 ;  /* 0x000000070814723e */ /* 0x000fc400000010ff */
[----:B------:R-:W-:-:S09]  /*5f40*/  F2FP.BF16.F32.PACK_AB R23, R30, R23 ;  /* 0x000000171e17723e */ /* 0x000fd200000010ff */
.L_x_4480:
        /* <DEDUP_REMOVED lines=12> */
[----:B------:R-:W-:Y:S02]  /*6010*/  LOP3.LUT R9, R9, R25, R24, 0xfe, !PT ;  /* 0x0000001909097212 */ /* 0x000fe400078efe18 */
[----:B------:R-:W-:-:S02]  /*6020*/  SEL R24, RZ, 0x1, !P6 ;  /* 0x00000001ff187807 */ /* 0x000fc40007000000 */
[C---:B------:R-:W-:Y:S02]  /*6030*/  IADD3 R31, PT, PT, R6.reuse, 0x20, RZ ;  /* 0x00000020061f7810 */ /* 0x040fe40007ffe0ff */
[----:B------:R-:W-:Y:S01]  /*6040*/  LOP3.LUT R25, R27, R26, RZ, 0xfc, !PT ;  /* 0x0000001a1b197212 */ /* 0x000fe200078efcff */
[----:B0-----:R-:W-:Y:S01]  /*6050*/  IMAD.WIDE.U32 R26, R6, 0x10, R38 ;  /* 0x00000010061a7825 */ /* 0x001fe200078e0026 */
[----:B------:R-:W-:-:S03]  /*6060*/  LOP3.LUT R24, R9, R24, RZ, 0xfc, !PT ;  /* 0x0000001809187212 */ /* 0x000fc600078efcff */
[----:B-1----:R-:W-:Y:S01]  /*6070*/  IMAD.WIDE.U32 R34, R6, 0x8, R34 ;  /* 0x0000000806227825 */ /* 0x002fe200078e0022 */
[----:B------:R0:W-:Y:S03]  /*6080*/  STG.E.128 desc[UR8][R26.64], R20 ;  /* 0x000000141a007986 */ /* 0x0001e6000c101d08 */
[----:B------:R-:W-:Y:S01]  /*6090*/  IMAD.WIDE.U32 R38, R31, 0x10, R42 ;  /* 0x000000101f267825 */ /* 0x000fe200078e002a */
        /* <DEDUP_REMOVED lines=22> */
.L_x_4524:
        /* <DEDUP_REMOVED lines=13> */
.L_x_4526:
[----:B------:R-:W-:Y:S05]  /*62d0*/  BSYNC.RECONVERGENT B2 ;  /* 0x0000000000027941 */ /* 0x000fea0003800200 */
.L_x_4525:
        /* <DEDUP_REMOVED lines=43> */
.L_x_4523:
[----:B------:R-:W-:Y:S05]  /*6590*/  BSYNC.RECONVERGENT B1 ;  /* 0x0000000000017941 */ /* 0x000fea0003800200 */
.L_x_4522:
[----:B------:R-:W-:Y:S01]  /*65a0*/  I2FP.F32.U32 R32, R35 ;  /* 0x0000002300207245 */ /* 0x000fe20000201000 */
[----:B------:R-:W-:Y:S01]  /*65b0*/  BSSY.RECONVERGENT B1, `(.L_x_4527) ;  /* 0x0000052000017945 */ /* 0x000fe20003800200 */
[----:B-----5:R-:W-:Y:S02]  /*65c0*/  SHF.L.U32 R35, R20, 0x10, RZ ;  /* 0x0000001014237819 */ /* 0x020fe400000006ff */
[----:B------:R-:W-:Y:S01]  /*65d0*/  ISETP.NE.AND P1, PT, R34, 0x1, PT ;  /* 0x000000012200780c */ /* 0x000fe20003f25270 */
[----:B------:R-:W-:Y:S01]  /*65e0*/  FFMA.FTZ R33, R32, R75, 1.1641532182693481445e-10 ;  /* 0x2f00000020217423 */ /* 0x000fe2000001004b */
[----:B------:R-:W-:Y:S01]  /*65f0*/  PRMT R20, R20, 0x7632, R20 ;  /* 0x0000763214147816 */ /* 0x000fe20000000014 */
[----:B------:R-:W-:Y:S01]  /*6600*/  FMUL.FTZ R32, R35, R10 ;  /* 0x0000000a23207220 */ /* 0x000fe20000410000 */
[----:B------:R-:W-:Y:S02]  /*6610*/  IMAD.MOV.U32 R35, RZ, RZ, 0x2 ;  /* 0x00000002ff237424 */ /* 0x000fe400078e00ff */
[----:B------:R-:W-:Y:S01]  /*6620*/  FSETP.GTU.FTZ.AND P0, PT, R33, R12, PT ;  /* 0x0000000c2100720b */ /* 0x000fe20003f1c000 */
[----:B------:R-:W-:Y:S01]  /*6630*/  FMUL.FTZ R32, R32, R11 ;  /* 0x0000000b20207220 */ /* 0x000fe20000410000 */
[C---:B------:R-:W-:Y:S01]  /*6640*/  IMAD.U32 R33, R24.reuse, 0x10000, RZ ;  /* 0x0001000018217824 */ /* 0x040fe200078e00ff */
[----:B------:R-:W-:-:S03]  /*6650*/  PRMT R24, R24, 0x7632, R24 ;  /* 0x0000763218187816 */ /* 0x000fc60000000018 */
        /* <DEDUP_REMOVED lines=14> */
.L_x_4529:
        /* <DEDUP_REMOVED lines=13> */
.L_x_4531:
[----:B------:R-:W-:Y:S05]  /*6810*/  BSYNC.RECONVERGENT B2 ;  /* 0x0000000000027941 */ /* 0x000fea0003800200 */
.L_x_4530:
        /* <DEDUP_REMOVED lines=41> */
[----:B------:R-:W-:Y:S01]  /*6ab0*/  LOP3.LUT R40, R38, UR31, R35, 0x96, !PT ;  /* 0x0000001f26287c12 */ /* 0x000fe2000f8e9623 */
[----:B------:R-:W-:-:S07]  /*6ac0*/  HFMA2 R35, -RZ, RZ, 0, 0 ;  /* 0x00000000ff237431 */ /* 0x000fce00000001ff */
.L_x_4528:
[----:B------:R-:W-:Y:S05]  /*6ad0*/  BSYNC.RECONVERGENT B1 ;  /* 0x0000000000017941 */ /* 0x000fea0003800200 */
.L_x_4527:
[----:B------:R-:W-:Y:S01]  /*6ae0*/  I2FP.F32.U32 R34, R33 ;  /* 0x0000002100227245 */ /* 0x000fe20000201000 */
[----:B------:R-:W-:Y:S01]  /*6af0*/  IMAD.U32 R39, R20, 0x10000, RZ ;  /* 0x0001000014277824 */ /* 0x000fe200078e00ff */
[----:B------:R-:W-:Y:S01]  /*6b00*/  ISETP.NE.AND P1, PT, R35, 0x1, PT ;  /* 0x000000012300780c */ /* 0x000fe20003f25270 */
[----:B------:R-:W-:Y:S02]  /*6b10*/  BSSY.RECONVERGENT B1, `(.L_x_4532) ;  /* 0x000004e000017945 */ /* 0x000fe40003800200 */
[----:B------:R-:W-:Y:S01]  /*6b20*/  FFMA.FTZ R33, R34, R75, 1.1641532182693481445e-10 ;  /* 0x2f00000022217423 */ /* 0x000fe2000001004b */
[----:B------:R-:W-:Y:S01]  /*6b30*/  FMUL.FTZ R20, R39, R10 ;  /* 0x0000000a27147220 */ /* 0x000fe20000410000 */
[----:B------:R-:W-:-:S03]  /*6b40*/  HFMA2 R39, -RZ, RZ, 0, 1.1920928955078125e-07 ;  /* 0x00000002ff277431 */ /* 0x000fc600000001ff */
[----:B------:R-:W-:Y:S01]  /*6b50*/  FMUL.FTZ R20, R20, R11 ;  /* 0x0000000b14147220 */ /* 0x000fe20000410000 */
[----:B------:R-:W-:Y:S01]  /*6b60*/  FSETP.GTU.FTZ.AND P0, PT, R33, R12, PT ;  /* 0x0000000c2100720b */ /* 0x000fe20003f1c000 */
[----:B------:R-:W-:-:S03]  /*6b70*/  IMAD.U32 R33, R24, 0x10000, RZ ;  /* 0x0001000018217824 */ /* 0x000fc600078e00ff */
[----:B------:R-:W-:Y:S02]  /*6b80*/  FSEL R20, R20, RZ, !P0 ;  /* 0x000000ff14147208 */ /* 0x000fe40004000000 */
[----:B------:R-:W-:-:S03]  /*6b90*/  PLOP3.LUT P0, PT, P0, PT, PT, 0x8, 0x80 ;  /* 0x000000000080781c */ /* 0x000fc6000070e170 */
[----:B------:R-:W-:Y:S01]  /*6ba0*/  FADD.FTZ R20, R20, R33 ;  /* 0x0000002114147221 */ /* 0x000fe20000010000 */
        /* <DEDUP_REMOVED lines=11> */
.L_x_4534:
        /* <DEDUP_REMOVED lines=13> */
.L_x_4536:
[----:B------:R-:W-:Y:S05]  /*6d30*/  BSYNC.RECONVERGENT B2 ;  /* 0x0000000000027941 */ /* 0x000fea0003800200 */
.L_x_4535:
        /* <DEDUP_REMOVED lines=43> */
.L_x_4533:
[----:B------:R-:W-:Y:S05]  /*6ff0*/  BSYNC.RECONVERGENT B1 ;  /* 0x0000000000017941 */ /* 0x000fea0003800200 */
.L_x_4532:
        /* <DEDUP_REMOVED lines=10> */
[----:B------:R-:W-:-:S04]  /*70a0*/  IMAD.U32 R33, R25, 0x10000, RZ ;  /* 0x0001000019217824 */ /* 0x000fc800078e00ff */
[----:B------:R-:W-:Y:S02]  /*70b0*/  FSEL R34, R34, RZ, !P1 ;  /* 0x000000ff22227208 */ /* 0x000fe40004800000 */
[----:B------:R-:W-:-:S03]  /*70c0*/  PLOP3.LUT P1, PT, P1, PT, PT, 0x8, 0x80 ;  /* 0x000000000080781c */ /* 0x000fc60000f2e170 */
[--C-:B------:R-:W-:Y:S01]  /*70d0*/  FADD.FTZ R38, R34, R33.reuse ;  /* 0x0000002122267221 */ /* 0x100fe20000010000 */
[----:B------:R-:W-:Y:S01]  /*70e0*/  PRMT R33, R25, 0x7632, R33 ;  /* 0x0000763219217816 */ /* 0x000fe20000000021 */
[----:B------:R-:W-:Y:S02]  /*70f0*/  IMAD.MOV.U32 R34, RZ, RZ, 0x2 ;  /* 0x00000002ff227424 */ /* 0x000fe400078e00ff */
[----:B------:R-:W-:Y:S01]  /*7100*/  IMAD.MOV.U32 R25, RZ, RZ, R38 ;  /* 0x000000ffff197224 */ /* 0x000fe200078e0026 */
        /* <DEDUP_REMOVED lines=9> */
.L_x_4539:
        /* <DEDUP_REMOVED lines=13> */
.L_x_4541:
[----:B------:R-:W-:Y:S05]  /*7270*/  BSYNC.RECONVERGENT B2 ;  /* 0x0000000000027941 */ /* 0x000fea0003800200 */
.L_x_4540:
        /* <DEDUP_REMOVED lines=43> */
.L_x_4538:
[----:B------:R-:W-:Y:S05]  /*7530*/  BSYNC.RECONVERGENT B1 ;  /* 0x0000000000017941 */ /* 0x000fea0003800200 */
.L_x_4537:
[----:B------:R-:W-:Y:S01]  /*7540*/  I2FP.F32.U32 R42, R35 ;  /* 0x00000023002a7245 */ /* 0x000fe20000201000 */
[----:B------:R-:W-:Y:S01]  /*7550*/  IMAD.U32 R44, R33, 0x10000, RZ ;  /* 0x00010000212c7824 */ /* 0x000fe200078e00ff */
[----:B------:R-:W-:Y:S01]  /*7560*/  SHF.L.U32 R35, R21, 0x10, RZ ;  /* 0x0000001015237819 */ /* 0x000fe200000006ff */
[----:B------:R-:W-:Y:S01]  /*7570*/  BSSY.RECONVERGENT B1, `(.L_x_4542) ;  /* 0x000004e000017945 */ /* 0x000fe20003800200 */
[----:B------:R-:W-:Y:S01]  /*7580*/  ISETP.NE.AND P3, PT, R34, 0x1, PT ;  /* 0x000000012200780c */ /* 0x000fe20003f65270 */
[----:B------:R-:W-:Y:S01]  /*7590*/  FFMA.FTZ R21, R42, R75, 1.1641532182693481445e-10 ;  /* 0x2f0000002a157423 */ /* 0x000fe2000001004b */
[----:B------:R-:W-:Y:S02]  /*75a0*/  HFMA2 R39, -RZ, RZ, 0, 1.1920928955078125e-07 ;  /* 0x00000002ff277431 */ /* 0x000fe400000001ff */
[----:B------:R-:W-:Y:S01]  /*75b0*/  FMUL.FTZ R42, R35, R10 ;  /* 0x0000000a232a7220 */ /* 0x000fe20000410000 */
[----:B------:R-:W-:Y:S01]  /*75c0*/  IMAD.MOV.U32 R35, RZ, RZ, R37 ;  /* 0x000000ffff237224 */ /* 0x000fe200078e0025 */
[----:B------:R-:W-:-:S02]  /*75d0*/  FSETP.GTU.FTZ.AND P2, PT, R21, R12, PT ;  /* 0x0000000c1500720b */ /* 0x000fc40003f5c000 */
[----:B------:R-:W-:-:S05]  /*75e0*/  FMUL.FTZ R42, R42, R11 ;  /* 0x0000000b2a2a7220 */ /* 0x000fca0000410000 */
        /* <DEDUP_REMOVED lines=13> */
.L_x_4544:
        /* <DEDUP_REMOVED lines=13> */
.L_x_4546:
[----:B------:R-:W-:Y:S05]  /*7790*/  BSYNC.RECONVERGENT B2 ;  /* 0x0000000000027941 */ /* 0x000fea0003800200 */
.L_x_4545:
        /* <DEDUP_REMOVED lines=43> */
.L_x_4543:
[----:B------:R-:W-:Y:S05]  /*7a50*/  BSYNC.RECONVERGENT B1 ;  /* 0x0000000000017941 */ /* 0x000fea0003800200 */
.L_x_4542:
        /* <DEDUP_REMOVED lines=10> */
[C---:B------:R-:W-:Y:S01]  /*7b00*/  IMAD.U32 R35, R26.reuse, 0x10000, RZ ;  /* 0x000100001a237824 */ /* 0x040fe200078e00ff */
[----:B------:R-:W-:-:S03]  /*7b10*/  PRMT R26, R26, 0x7632, R26 ;  /* 0x000076321a1a7816 */ /* 0x000fc6000000001a */
        /* <DEDUP_REMOVED lines=13> */
.L_x_4549:
        /* <DEDUP_REMOVED lines=13> */
.L_x_4551:
[----:B------:R-:W-:Y:S05]  /*7cc0*/  BSYNC.RECONVERGENT B2 ;  /* 0x0000000000027941 */ /* 0x000fea0003800200 */
.L_x_4550:
        /* <DEDUP_REMOVED lines=42> */
[----:B------:R-:W-:-:S07]  /*7f70*/  IMAD.MOV.U32 R9, RZ, RZ, R42 ;  /* 0x000000ffff097224 */ /* 0x000fce00078e002a */
.L_x_4548:
[----:B------:R-:W-:Y:S05]  /*7f80*/  BSYNC.RECONVERGENT B1 ;  /* 0x0000000000017941 */ /* 0x000fea0003800200 */
.L_x_4547:
[----:B------:R-:W-:Y:S01]  /*7f90*/  I2FP.F32.U32 R42, R41 ;  /* 0x00000029002a7245 */ /* 0x000fe20000201000 */
[----:B------:R-:W-:Y:S01]  /*7fa0*/  IMAD.U32 R39, R22, 0x10000, RZ ;  /* 0x0001000016277824 */ /* 0x000fe200078e00ff */
[----:B------:R-:W-:Y:S01]  /*7fb0*/  ISETP.NE.AND P5, PT, R35, 0x1, PT ;  /* 0x000000012300780c */ /* 0x000fe20003fa5270 */
[----:B------:R-:W-:Y:S02]  /*7fc0*/  BSSY.RECONVERGENT B1, `(.L_x_4552) ;  /* 0x000004e000017945 */ /* 0x000fe40003800200 */
[----:B------:R-:W-:Y:S01]  /*7fd0*/  FFMA.FTZ R41, R42, R75, 1.1641532182693481445e-10 ;  /* 0x2f0000002a297423 */ /* 0x000fe2000001004b */
[----:B------:R-:W-:Y:S01]  /*7fe0*/  FMUL.FTZ R22, R39, R10 ;  /* 0x0000000a27167220 */ /* 0x000fe20000410000 */
[----:B------:R-:W-:Y:S01]  /*7ff0*/  SHF.L.U32 R39, R26, 0x10, RZ ;  /* 0x000000101a277819 */ /* 0x000fe200000006ff */
[----:B------:R-:W-:Y:S02]  /*8000*/  IMAD.MOV.U32 R42, RZ, RZ, 0x2 ;  /* 0x00000002ff2a7424 */ /* 0x000fe400078e00ff */
[----:B------:R-:W-:Y:S01]  /*8010*/  FMUL.FTZ R22, R22, R11 ;  /* 0x0000000b16167220 */ /* 0x000fe20000410000 */
[----:B------:R-:W-:-:S04]  /*8020*/  FSETP.GTU.FTZ.AND P4, PT, R41, R12, PT ;  /* 0x0000000c2900720b */ /* 0x000fc80003f9c000 */
        /* <DEDUP_REMOVED lines=14> */
.L_x_4554:
        /* <DEDUP_REMOVED lines=13> */
.L_x_4556:
[----:B------:R-:W-:Y:S05]  /*81e0*/  BSYNC.RECONVERGENT B2 ;  /* 0x0000000000027941 */ /* 0x000fea0003800200 */
.L_x_4555:
        /* <DEDUP_REMOVED lines=43> */
.L_x_4553:
[----:B------:R-:W-:Y:S05]  /*84a0*/  BSYNC.RECONVERGENT B1 ;  /* 0x0000000000017941 */ /* 0x000fea0003800200 */
.L_x_4552:
[----:B------:R-:W-:Y:S01]  /*84b0*/  I2FP.F32.U32 R35, R39 ;  /* 0x0000002700237245 */ /* 0x000fe20000201000 */
[----:B------:R-:W-:Y:S01]  /*84c0*/  IMAD.U32 R39, R23, 0x10000, RZ ;  /* 0x0001000017277824 */ /* 0x000fe200078e00ff */
[----:B------:R-:W-:Y:S01]  /*84d0*/  ISETP.NE.AND P6, PT, R42, 0x1, PT ;  /* 0x000000012a00780c */ /* 0x000fe20003fc5270 */
[----:B------:R-:W-:Y:S01]  /*84e0*/  BSSY.RECONVERGENT B1, `(.L_x_4557) ;  /* 0x0000052000017945 */ /* 0x000fe20003800200 */
[----:B------:R-:W-:Y:S01]  /*84f0*/  MOV R43, R37 ;  /* 0x00000025002b7202 */ /* 0x000fe20000000f00 */
[----:B------:R-:W-:Y:S01]  /*8500*/  FFMA.FTZ R35, R35, R75, 1.1641532182693481445e-10 ;  /* 0x2f00000023237423 */ /* 0x000fe2000001004b */
[----:B------:R-:W-:-:S04]  /*8510*/  FMUL.FTZ R39, R39, R10 ;  /* 0x0000000a27277220 */ /* 0x000fc80000410000 */
[----:B------:R-:W-:Y:S01]  /*8520*/  FMUL.FTZ R39, R39, R11 ;  /* 0x0000000b27277220 */ /* 0x000fe20000410000 */
[----:B------:R-:W-:Y:S02]  /*8530*/  FSETP.GTU.FTZ.AND P5, PT, R35, R12, PT ;  /* 0x0000000c2300720b */ /* 0x000fe40003fbc000 */
[----:B------:R-:W-:Y:S02]  /*8540*/  SHF.L.U32 R35, R27, 0x10, RZ ;  /* 0x000000101b237819 */ /* 0x000fe400000006ff */
[----:B------:R-:W-:Y:S02]  /*8550*/  FSEL R41, R39, RZ, !P5 ;  /* 0x000000ff27297208 */ /* 0x000fe40006800000 */
[----:B------:R-:W-:Y:S02]  /*8560*/  PRMT R39, R23, 0x7632, R39 ;  /* 0x0000763217277816 */ /* 0x000fe40000000027 */
[----:B------:R-:W-:Y:S01]  /*8570*/  PRMT R27, R27, 0x7632, R27 ;  /* 0x000076321b1b7816 */ /* 0x000fe2000000001b */
[----:B------:R-:W-:Y:S01]  /*8580*/  FADD.FTZ R23, R41, R35 ;  /* 0x0000002329177221 */ /* 0x000fe20000010000 */
[----:B------:R-:W-:Y:S01]  /*8590*/  IMAD.MOV.U32 R41, RZ, RZ, 0x2 ;  /* 0x00000002ff297424 */ /* 0x000fe200078e00ff */
[----:B------:R-:W-:-:S02]  /*85a0*/  PLOP3.LUT P5, PT, P5, PT, PT, 0x8, 0x80 ;  /* 0x000000000080781c */ /* 0x000fc40002fae170 */
[----:B------:R-:W-:Y:S01]  /*85b0*/  IMAD.MOV.U32 R35, RZ, RZ, R23 ;  /* 0x000000ffff237224 */ /* 0x000fe200078e0017 */
        /* <DEDUP_REMOVED lines=9> */
.L_x_4559:
        /* <DEDUP_REMOVED lines=15> */
.L_x_4561:
[----:B------:R-:W-:Y:S05]  /*8740*/  BSYNC.RECONVERGENT B2 ;  /* 0x0000000000027941 */ /* 0x000fea0003800200 */
.L_x_4560:
        /* <DEDUP_REMOVED lines=43> */
.L_x_4558:
[----:B------:R-:W-:Y:S05]  /*8a00*/  BSYNC.RECONVERGENT B1 ;  /* 0x0000000000017941 */ /* 0x000fea0003800200 */
.L_x_4557:
[----:B------:R-:W-:Y:S01]  /*8a10*/  I2FP.F32.U32 R42, R43 ;  /* 0x0000002b002a7245 */ /* 0x000fe20000201000 */
[----:B------:R-:W-:Y:S01]  /*8a20*/  IMAD.U32 R39, R39, 0x10000, RZ ;  /* 0x0001000027277824 */ /* 0x000fe200078e00ff */
[----:B------:R-:W-:Y:S02]  /*8a30*/  SHF.L.U32 R27, R27, 0x10, RZ ;  /* 0x000000101b1b7819 */ /* 0x000fe400000006ff */
[----:B------:R-:W-:Y:S01]  /*8a40*/  F2FP.BF16.F32.PACK_AB R22, R22, R34 ;  /* 0x000000221616723e */ /* 0x000fe200000010ff */
[----:B------:R-:W-:Y:S01]  /*8a50*/  FFMA.FTZ R42, R42, R75, 1.1641532182693481445e-10 ;  /* 0x2f0000002a2a7423 */ /* 0x000fe2000001004b */
[----:B------:R-:W-:Y:S01]  /*8a60*/  FMUL.FTZ R10, R39, R10 ;  /* 0x0000000a270a7220 */ /* 0x000fe20000410000 */
[----:B------:R-:W-:Y:S02]  /*8a70*/  F2FP.BF16.F32.PACK_AB R21, R21, R38 ;  /* 0x000000261515723e */ /* 0x000fe400000010ff */
[----:B------:R-:W-:Y:S01]  /*8a80*/  F2FP.BF16.F32.PACK_AB R20, R20, R32 ;  /* 0x000000201414723e */ /* 0x000fe200000010ff */
[----:B------:R-:W-:Y:S01]  /*8a90*/  FMUL.FTZ R10, R10, R11 ;  /* 0x0000000b0a0a7220 */ /* 0x000fe20000410000 */
[----:B------:R-:W-:-:S04]  /*8aa0*/  FSETP.GTU.FTZ.AND P6, PT, R42, R12, PT ;  /* 0x0000000c2a00720b */ /* 0x000fc80003fdc000 */
[----:B------:R-:W-:Y:S02]  /*8ab0*/  FSEL R10, R10, RZ, !P6 ;  /* 0x000000ff0a0a7208 */ /* 0x000fe40007000000 */
[----:B------:R-:W-:-:S03]  /*8ac0*/  PLOP3.LUT P6, PT, P6, PT, PT, 0x8, 0x80 ;  /* 0x000000000080781c */ /* 0x000fc600037ce170 */
[----:B------:R-:W-:-:S05]  /*8ad0*/  FADD.FTZ R12, R10, R27 ;  /* 0x0000001b0a0c7221 */ /* 0x000fca0000010000 */
[----:B------:R-:W-:Y:S01]  /*8ae0*/  F2FP.BF16.F32.PACK_AB R23, R12, R23 ;  /* 0x000000170c17723e */ /* 0x000fe200000010ff */
[----:B------:R-:W-:Y:S06]  /*8af0*/  BRA `(.L_x_4562) ;  /* 0x00000028002c7947 */ /* 0x000fec0003800000 */
.L_x_4521:
        /* <DEDUP_REMOVED lines=16> */
.L_x_4565:
        /* <DEDUP_REMOVED lines=13> */
.L_x_4567:
[----:B------:R-:W-:Y:S05]  /*8cd0*/  BSYNC.RECONVERGENT B2 ;  /* 0x0000000000027941 */ /* 0x000fea0003800200 */
.L_x_4566:
        /* <DEDUP_REMOVED lines=43> */
.L_x_4564:
[----:B------:R-:W-:Y:S05]  /*8f90*/  BSYNC.RECONVERGENT B1 ;  /* 0x0000000000017941 */ /* 0x000fea0003800200 */
.L_x_4563:
[----:B------:R-:W-:Y:S01]  /*8fa0*/  I2FP.F32.U32 R24, R24 ;  /* 0x0000001800187245 */ /* 0x000fe20000201000 */
[----:B-----5:R-:W-:Y:S01]  /*8fb0*/  IMAD.U32 R27, R20, 0x10000, RZ ;  /* 0x00010000141b7824 */ /* 0x020fe200078e00ff */
        /* <DEDUP_REMOVED lines=8> */
[----:B------:R-:W-:-:S03]  /*9040*/  IMAD.MOV.U32 R25, RZ, RZ, R37 ;  /* 0x000000ffff197224 */ /* 0x000fc600078e0025 */
        /* <DEDUP_REMOVED lines=13> */
.L_x_4570:
        /* <DEDUP_REMOVED lines=13> */
.L_x_4572:
[----:B------:R-:W-:Y:S05]  /*91f0*/  BSYNC.RECONVERGENT B2 ;  /* 0x0000000000027941 */ /* 0x000fea0003800200 */
.L_x_4571:
        /* <DEDUP_REMOVED lines=43> */
.L_x_4569:
[----:B------:R-:W-:Y:S05]  /*94b0*/  BSYNC.RECONVERGENT B1 ;  /* 0x0000000000017941 */ /* 0x000fea0003800200 */
.L_x_4568:
        /* <DEDUP_REMOVED lines=9> */
[----:B------:R-:W-:-:S02]  /*9550*/  MOV R25, R37 ;  /* 0x0000002500197202 */ /* 0x000fc40000000f00 */
        /* <DEDUP_REMOVED lines=12> */
.L_x_4575:
        /* <DEDUP_REMOVED lines=13> */
.L_x_4577:
[----:B------:R-:W-:Y:S05]  /*96f0*/  BSYNC.RECONVERGENT B2 ;  /* 0x0000000000027941 */ /* 0x000fea0003800200 */
.L_x_4576:
        /* <DEDUP_REMOVED lines=43> */
.L_x_4574:
[----:B------:R-:W-:Y:S05]  /*99b0*/  BSYNC.RECONVERGENT B1 ;  /* 0x0000000000017941 */ /* 0x000fea0003800200 */
.L_x_4573:
        /* <DEDUP_REMOVED lines=22> */
.L_x_4580:
        /* <DEDUP_REMOVED lines=13> */
.L_x_4582:
[----:B------:R-:W-:Y:S05]  /*9bf0*/  BSYNC.RECONVERGENT B2 ;  /* 0x0000000000027941 */ /* 0x000fea0003800200 */
.L_x_4581:
        /* <DEDUP_REMOVED lines=43> */
.L_x_4579:
[----:B------:R-:W-:Y:S05]  /*9eb0*/  BSYNC.RECONVERGENT B1 ;  /* 0x0000000000017941 */ /* 0x000fea0003800200 */
.L_x_4578:
[----:B------:R-:W-:Y:S01]  /*9ec0*/  I2FP.F32.U32 R26, R26 ;  /* 0x0000001a001a7245 */ /* 0x000fe20000201000 */
[----:B------:R-:W-:Y:S01]  /*9ed0*/  IMAD.U32 R33, R21, 0x10000, RZ ;  /* 0x0001000015217824 */ /* 0x000fe200078e00ff */
        /* <DEDUP_REMOVED lines=20> */
.L_x_4585:
        /* <DEDUP_REMOVED lines=13> */
.L_x_4587:
[----:B------:R-:W-:Y:S05]  /*a0f0*/  BSYNC.RECONVERGENT B2 ;  /* 0x0000000000027941 */ /* 0x000fea0003800200 */
.L_x_4586:
        /* <DEDUP_REMOVED lines=39> */
[----:B------:R-:W-:Y:S02]  /*a370*/  LOP3.LUT R36, R36, UR30, R41, 0x96, !PT ;  /* 0x0000001e24247c12 */ /* 0x000fe4000f8e9629 */
[----:B------:R-:W-:Y:S01]  /*a380*/  LOP3.LUT R40, R38, UR31, R35, 0x96, !PT ;  /* 0x0000001f26287c12 */ /* 0x000fe2000f8e9623 */
[----:B------:R-:W-:Y:S01]  /*a390*/  IMAD.MOV.U32 R35, RZ, RZ, RZ ;  /* 0x000000ffff237224 */ /* 0x000fe200078e00ff */
[----:B------:R-:W-:-:S07]  /*a3a0*/  MOV R9, R34 ;  /* 0x0000002200097202 */ /* 0x000fce0000000f00 */
.L_x_4584:
[----:B------:R-:W-:Y:S05]  /*a3b0*/  BSYNC.RECONVERGENT B1 ;  /* 0x0000000000017941 */ /* 0x000fea0003800200 */
.L_x_4583:
        /* <DEDUP_REMOVED lines=9> */
[----:B------:R-:W-:-:S03]  /*a450*/  FMUL.FTZ R26, R26, R11 ;  /* 0x0000000b1a1a7220 */ /* 0x000fc60000410000 */
[----:B------:R-:W-:Y:S02]  /*a460*/  PLOP3.LUT P3, PT, P4, PT, PT, 0x8, 0x80 ;  /* 0x000000000080781c */ /* 0x000fe4000276e170 */
[----:B------:R-:W-:Y:S02]  /*a470*/  FSEL R34, R26, RZ, !P4 ;  /* 0x000000ff1a227208 */ /* 0x000fe40006000000 */
        /* <DEDUP_REMOVED lines=10> */
.L_x_4590:
        /* <DEDUP_REMOVED lines=13> */
.L_x_4592:
[----:B------:R-:W-:Y:S05]  /*a5f0*/  BSYNC.RECONVERGENT B2 ;  /* 0x0000000000027941 */ /* 0x000fea0003800200 */
.L_x_4591:
        /* <DEDUP_REMOVED lines=43> */
.L_x_4589:
[----:B------:R-:W-:Y:S05]  /*a8b0*/  BSYNC.RECONVERGENT B1 ;  /* 0x0000000000017941 */ /* 0x000fea0003800200 */
.L_x_4588:
        /* <DEDUP_REMOVED lines=22> */
.L_x_4595:
        /* <DEDUP_REMOVED lines=13> */
.L_x_4597:
[----:B------:R-:W-:Y:S05]  /*aaf0*/  BSYNC.RECONVERGENT B2 ;  /* 0x0000000000027941 */ /* 0x000fea0003800200 */
.L_x_4596:
        /* <DEDUP_REMOVED lines=43> */
.L_x_4594:
[----:B------:R-:W-:Y:S05]  /*adb0*/  BSYNC.RECONVERGENT B1 ;  /* 0x0000000000017941 */ /* 0x000fea0003800200 */
.L_x_4593:
[----:B------:R-:W-:Y:S01]  /*adc0*/  I2FP.F32.U32 R38, R35 ;  /* 0x0000002300267245 */ /* 0x000fe20000201000 */
[----:B------:R-:W-:Y:S01]  /*add0*/  IMAD.U32 R35, R23, 0x10000, RZ ;  /* 0x0001000017237824 */ /* 0x000fe200078e00ff */
[----:B------:R-:W-:Y:S01]  /*ade0*/  ISETP.NE.AND P6, PT, R39, 0x1, PT ;  /* 0x000000012700780c */ /* 0x000fe20003fc5270 */
[----:B------:R-:W-:Y:S01]  /*adf0*/  BSSY.RECONVERGENT B1, `(.L_x_4598) ;  /* 0x000004f000017945 */ /* 0x000fe20003800200 */
[----:B------:R-:W-:Y:S01]  /*ae00*/  PRMT R44, R23, 0x7632, R44 ;  /* 0x00007632172c7816 */ /* 0x000fe2000000002c */
[----:B------:R-:W-:Y:S01]  /*ae10*/  FFMA.FTZ R41, R38, R75, 1.1641532182693481445e-10 ;  /* 0x2f00000026297423 */ /* 0x000fe2000001004b */
[----:B------:R-:W-:-:S04]  /*ae20*/  FMUL.FTZ R38, R35, R10 ;  /* 0x0000000a23267220 */ /* 0x000fc80000410000 */
[----:B------:R-:W-:Y:S01]  /*ae30*/  FMUL.FTZ R35, R38, R11 ;  /* 0x0000000b26237220 */ /* 0x000fe20000410000 */
[----:B------:R-:W-:Y:S01]  /*ae40*/  FSETP.GTU.FTZ.AND P5, PT, R41, R12, PT ;  /* 0x0000000c2900720b */ /* 0x000fe20003fbc000 */
[----:B------:R-:W-:Y:S01]  /*ae50*/  IMAD.MOV.U32 R38, RZ, RZ, R37 ;  /* 0x000000ffff267224 */ /* 0x000fe200078e0025 */
[----:B------:R-:W-:Y:S02]  /*ae60*/  MOV R41, 0x2 ;  /* 0x0000000200297802 */ /* 0x000fe40000000f00 */
        /* <DEDUP_REMOVED lines=12> */
.L_x_4600:
        /* <DEDUP_REMOVED lines=15> */
.L_x_4602:
[----:B------:R-:W-:Y:S05]  /*b020*/  BSYNC.RECONVERGENT B2 ;  /* 0x0000000000027941 */ /* 0x000fea0003800200 */
.L_x_4601:
        /* <DEDUP_REMOVED lines=43> */
.L_x_4599:
[----:B------:R-:W-:Y:S05]  /*b2e0*/  BSYNC.RECONVERGENT B1 ;  /* 0x0000000000017941 */ /* 0x000fea0003800200 */
.L_x_4598:
[----:B------:R-:W-:Y:S02]  /*b2f0*/  I2FP.F32.U32 R38, R38 ;  /* 0x0000002600267245 */ /* 0x000fe40000201000 */
        /* <DEDUP_REMOVED lines=9> */
[----:B------:R-:W-:Y:S02]  /*b390*/  PLOP3.LUT P6, PT, P6, PT, PT, 0x8, 0x80 ;  /* 0x000000000080781c */ /* 0x000fe400037ce170 */
[----:B------:R-:W-:-:S11]  /*b3a0*/  F2FP.BF16.F32.PACK_AB R23, R12, R23 ;  /* 0x000000170c17723e */ /* 0x000fd600000010ff */
.L_x_4562:
        /* <DEDUP_REMOVED lines=9> */
[----:B------:R-:W-:Y:S02]  /*b440*/  SEL R39, RZ, 0x10000, !P1 ;  /* 0x00010000ff277807 */ /* 0x000fe40004800000 */
[----:B------:R-:W-:Y:S01]  /*b450*/  SEL R42, RZ, 0x100, !P0 ;  /* 0x00000100ff2a7807 */ /* 0x000fe20004000000 */
[----:B------:R-:W-:Y:S01]  /*b460*/  FADD.FTZ R10, R27, R14 ;  /* 0x0000000e1b0a7221 */ /* 0x000fe20000010000 */
[----:B------:R-:W-:-:S02]  /*b470*/  LOP3.LUT R11, R38, R11, R43, 0xfe, !PT ;  /* 0x0000000b260b7212 */ /* 0x000fc400078efe2b */
[----:B------:R-:W-:Y:S01]  /*b480*/  SEL R43, RZ, 0x1, !P6 ;  /* 0x00000001ff2b7807 */ /* 0x000fe20007000000 */
[----:B------:R-:W-:Y:S01]  /*b490*/  FADD.FTZ R27, R10, R15 ;  /* 0x0000000f0a1b7221 */ /* 0x000fe20000010000 */
[----:B------:R-:W-:Y:S02]  /*b4a0*/  SEL R38, RZ, 0x1, !P3 ;  /* 0x00000001ff267807 */ /* 0x000fe40005800000 */
[----:B------:R-:W-:Y:S01]  /*b4b0*/  ISETP.NE.AND P0, PT, R76, RZ, PT ;  /* 0x000000ff4c00720c */ /* 0x000fe20003f05270 */
[----:B------:R-:W-:Y:S01]  /*b4c0*/  FADD.FTZ R10, R27, R28 ;  /* 0x0000001c1b0a7221 */ /* 0x000fe20000010000 */
[----:B------:R-:W-:-:S03]  /*b4d0*/  LOP3.LUT R11, R11, R38, RZ, 0xfc, !PT ;  /* 0x000000260b0b7212 */ /* 0x000fc600078efcff */
[----:B------:R-:W-:Y:S01]  /*b4e0*/  FADD.FTZ R27, R10, R29 ;  /* 0x0000001d0a1b7221 */ /* 0x000fe20000010000 */
[----:B------:R-:W-:-:S03]  /*b4f0*/  SEL R10, RZ, 0x1000000, !P2 ;  /* 0x01000000ff0a7807 */ /* 0x000fc60005000000 */
[----:B------:R-:W-:Y:S01]  /*b500*/  FADD.FTZ R27, R27, R30 ;  /* 0x0000001e1b1b7221 */ /* 0x000fe20000010000 */
[----:B------:R-:W-:Y:S01]  /*b510*/  LOP3.LUT R10, R42, R10, R39, 0xfe, !PT ;  /* 0x0000000a2a0a7212 */ /* 0x000fe200078efe27 */
[----:B0-----:R-:W-:-:S04]  /*b520*/  IMAD.WIDE.U32 R38, R31, 0x10, R44 ;  /* 0x000000101f267825 */ /* 0x001fc800078e002c */
[----:B------:R-:W-:Y:S01]  /*b530*/  FADD.FTZ R27, R27, R32 ;  /* 0x000000201b1b7221 */ /* 0x000fe20000010000 */
[----:B------:R-:W-:Y:S02]  /*b540*/  LOP3.LUT R10, R10, R43, RZ, 0xfc, !PT ;  /* 0x0000002b0a0a7212 */ /* 0x000fe400078efcff */
[----:B------:R-:W0:Y:S01]  /*b550*/  LDC.64 R42, c[0x0][0x3b0] ;  /* 0x0000ec00ff2a7b82 */ /* 0x000e220000000a00 */
[----:B------:R-:W-:Y:S01]  /*b560*/  FADD.FTZ R44, R27, R24 ;  /* 0x000000181b2c7221 */ /* 0x000fe20000010000 */
[----:B------:R1:W-:Y:S03]  /*b570*/  STG.E.128 desc[UR8][R38.64], R20 ;  /* 0x0000001426007986 */ /* 0x0003e6000c101d08 */
[----:B------:R-:W-:-:S04]  /*b580*/  FADD.FTZ R44, R44, R25 ;  /* 0x000000192c2c7221 */ /* 0x000fc80000010000 */
[----:B------:R-:W-:-:S04]  /*b590*/  FADD.FTZ R27, R44, R33 ;  /* 0x000000212c1b7221 */ /* 0x000fc80000010000 */
[----:B------:R-:W-:-:S04]  /*b5a0*/  FADD.FTZ R27, R27, R34 ;  /* 0x000000221b1b7221 */ /* 0x000fc80000010000 */
[----:B------:R-:W-:-:S04]  /*b5b0*/  FADD.FTZ R44, R27, R26 ;  /* 0x0000001a1b2c7221 */ /* 0x000fc80000010000 */
[----:B------:R-:W-:Y:S01]  /*b5c0*/  FADD.FTZ R27, R44, R35 ;  /* 0x000000232c1b7221 */ /* 0x000fe20000010000 */
[----:B0-----:R-:W-:-:S04]  /*b5d0*/  IMAD.WIDE.U32 R42, R31, 0x8, R42 ;  /* 0x000000081f2a7825 */ /* 0x001fc800078e002a */
[----:B------:R-:W-:Y:S01]  /*b5e0*/  FADD.FTZ R27, R27, R12 ;  /* 0x0000000c1b1b7221 */ /* 0x000fe20000010000 */
[----:B------:R1:W-:Y:S01]  /*b5f0*/  STG.E.64 desc[UR8][R42.64], R10 ;  /* 0x0000000a2a007986 */ /* 0x0003e2000c101b08 */
[----:B------:R-:W-:Y:S05]  /*b600*/  BRA.DIV UR4, `(.L_x_4603) ;  /* 0x0000000a04187947 */ /* 0x000fea000b800000 */
        /* <DEDUP_REMOVED lines=53> */
.L_x_4616:
[----:B------:R-:W-:Y:S01]  /*b960*/  FMUL.FTZ R21, R27, R27 ;  /* 0x0000001b1b157220 */ /* 0x000fe20000410000 */
[----:B------:R-:W-:Y:S01]  /*b970*/  ISETP.NE.AND P1, PT, RZ, UR32, PT ;  /* 0x00000020ff007c0c */ /* 0x000fe2000bf25270 */
[----:B-1----:R-:W-:-:S03]  /*b980*/  FADD.FTZ R20, R22, R39 ;  /* 0x0000002716147221 */ /* 0x002fc60000010000 */
[----:B------:R-:W-:Y:S01]  /*b990*/  FSEL R21, R21, RZ, P1 ;  /* 0x000000ff15157208 */ /* 0x000fe20000800000 */
[----:B------:R-:W-:Y:S01]  /*b9a0*/  FFMA.FTZ R20, R20, R11, UR13 ;  /* 0x0000000d14147e23 */ /* 0x000fe2000801000b */
[----:B------:R-:W-:Y:S01]  /*b9b0*/  FSEL R42, R27, RZ, !P1 ;  /* 0x000000ff1b2a7208 */ /* 0x000fe20004800000 */
[----:B------:R-:W1:Y:S02]  /*b9c0*/  LDC.64 R10, c[0x0][0x428] ;  /* 0x00010a00ff0a7b82 */ /* 0x000e640000000a00 */
[----:B------:R-:W-:Y:S02]  /*b9d0*/  FADD.FTZ R44, R20, R21 ;  /* 0x00000015142c7221 */ /* 0x000fe40000010000 */
[C---:B------:R-:W-:Y:S01]  /*b9e0*/  FADD.FTZ R21, -R42.reuse, R8 ;  /* 0x000000082a157221 */ /* 0x040fe20000010100 */
[C---:B------:R-:W-:Y:S01]  /*b9f0*/  FADD.FTZ R38, -R42.reuse, R25 ;  /* 0x000000192a267221 */ /* 0x040fe20000010100 */
[----:B------:R-:W2:Y:S01]  /*ba00*/  MUFU.RSQ R8, R44 ;  /* 0x0000002c00087308 */ /* 0x000ea20000001400 */
[C---:B------:R-:W-:Y:S01]  /*ba10*/  FADD.FTZ R35, -R42.reuse, R35 ;  /* 0x000000232a237221 */ /* 0x040fe20000010100 */
[C---:B------:R-:W-:Y:S01]  /*ba20*/  FADD.FTZ R25, -R42.reuse, R12 ;  /* 0x0000000c2a197221 */ /* 0x040fe20000010100 */
[C---:B------:R-:W-:Y:S01]  /*ba30*/  FADD.FTZ R23, -R42.reuse, R28 ;  /* 0x0000001c2a177221 */ /* 0x040fe20000010100 */
[C---:B0-----:R-:W-:Y:S01]  /*ba40*/  FADD.FTZ R22, -R42.reuse, R24 ;  /* 0x000000182a167221 */ /* 0x041fe20000010100 */
[C---:B------:R-:W-:Y:S01]  /*ba50*/  FADD.FTZ R20, -R42.reuse, R7 ;  /* 0x000000072a147221 */ /* 0x040fe20000010100 */
[C---:B------:R-:W-:Y:S01]  /*ba60*/  FADD.FTZ R39, -R42.reuse, R29 ;  /* 0x0000001d2a277221 */ /* 0x040fe20000010100 */
[C---:B------:R-:W-:Y:S01]  /*ba70*/  FADD.FTZ R43, -R42.reuse, R30 ;  /* 0x0000001e2a2b7221 */ /* 0x040fe20000010100 */
[----:B------:R-:W0:Y:S01]  /*ba80*/  @!P0 LDC.64 R28, c[0x0][0x3c0] ;  /* 0x0000f000ff1c8b82 */ /* 0x000e220000000a00 */
[C---:B------:R-:W-:Y:S01]  /*ba90*/  FADD.FTZ R13, -R42.reuse, R13 ;  /* 0x0000000d2a0d7221 */ /* 0x040fe20000010100 */
[C---:B------:R-:W-:Y:S01]  /*baa0*/  FADD.FTZ R14, -R42.reuse, R14 ;  /* 0x0000000e2a0e7221 */ /* 0x040fe20000010100 */
[C---:B------:R-:W-:Y:S01]  /*bab0*/  FADD.FTZ R15, -R42.reuse, R15 ;  /* 0x0000000f2a0f7221 */ /* 0x040fe20000010100 */
[C---:B------:R-:W-:Y:S01]  /*bac0*/  FADD.FTZ R32, -R42.reuse, R32 ;  /* 0x000000202a207221 */ /* 0x040fe20000010100 */
[C---:B------:R-:W-:Y:S01]  /*bad0*/  FADD.FTZ R33, -R42.reuse, R33 ;  /* 0x000000212a217221 */ /* 0x040fe20000010100 */
[C---:B------:R-:W-:Y:S01]  /*bae0*/  FADD.FTZ R34, -R42.reuse, R34 ;  /* 0x000000222a227221 */ /* 0x040fe20000010100 */
[----:B------:R-:W-:Y:S01]  /*baf0*/  FADD.FTZ R26, -R42, R26 ;  /* 0x0000001a2a1a7221 */ /* 0x000fe20000010100 */
[C---:B--2---:R-:W-:Y:S01]  /*bb00*/  FMUL.FTZ R35, R8.reuse, R35 ;  /* 0x0000002308237220 */ /* 0x044fe20000410000 */
[----:B------:R-:W-:Y:S01]  /*bb10*/  FMUL.FTZ R24, R8, R25 ;  /* 0x0000001908187220 */ /* 0x000fe20000410000 */
[----:B-1----:R-:W-:-:S04]  /*bb20*/  IMAD.WIDE.U32 R6, R6, 0x10, R10 ;  /* 0x0000001006067825 */ /* 0x002fc800078e000a */
[----:B------:R-:W-:Y:S01]  /*bb30*/  FMUL.FTZ R12, R8, R23 ;  /* 0x00000017080c7220 */ /* 0x000fe20000410000 */
[----:B------:R-:W-:Y:S01]  /*bb40*/  FFMA.FTZ R23, R35, R60, R58 ;  /* 0x0000003c23177223 */ /* 0x000fe2000001003a */
[----:B------:R-:W-:Y:S01]  /*bb50*/  FFMA.FTZ R24, R24, R47, R59 ;  /* 0x0000002f18187223 */ /* 0x000fe2000001003b */
[----:B------:R-:W-:-:S04]  /*bb60*/  IMAD.WIDE.U32 R10, R31, 0x10, R10 ;  /* 0x000000101f0a7825 */ /* 0x000fc800078e000a */
[C---:B------:R-:W-:Y:S01]  /*bb70*/  FMUL.FTZ R42, R8.reuse, R43 ;  /* 0x0000002b082a7220 */ /* 0x040fe20000410000 */
[----:B------:R-:W1:Y:S01]  /*bb80*/  @!P0 LDC.64 R30, c[0x0][0x3c8] ;  /* 0x0000f200ff1e8b82 */ /* 0x000e620000000a00 */
[C---:B------:R-:W-:Y:S01]  /*bb90*/  FMUL.FTZ R45, R8.reuse, R20 ;  /* 0x00000014082d7220 */ /* 0x040fe20000410000 */
[C---:B------:R-:W-:Y:S01]  /*bba0*/  FMUL.FTZ R13, R8.reuse, R13 ;  /* 0x0000000d080d7220 */ /* 0x040fe20000410000 */
[C---:B------:R-:W-:Y:S01]  /*bbb0*/  FMUL.FTZ R14, R8.reuse, R14 ;  /* 0x0000000e080e7220 */ /* 0x040fe20000410000 */
[C---:B------:R-:W-:Y:S01]  /*bbc0*/  FMUL.FTZ R20, R8.reuse, R21 ;  /* 0x0000001508147220 */ /* 0x040fe20000410000 */
[----:B------:R-:W-:Y:S01]  /*bbd0*/  FMUL.FTZ R15, R8, R15 ;  /* 0x0000000f080f7220 */ /* 0x000fe20000410000 */
[----:B------:R-:W-:Y:S01]  /*bbe0*/  FFMA.FTZ R44, R42, R67, R51 ;  /* 0x000000432a2c7223 */ /* 0x000fe20000010033 */
[----:B------:R-:W-:Y:S01]  /*bbf0*/  F2FP.BF16.F32.PACK_AB R23, R24, R23 ;  /* 0x000000171817723e */ /* 0x000fe200000010ff */
[----:B------:R-:W-:Y:S01]  /*bc00*/  FFMA.FTZ R42, R12, R69, R49 ;  /* 0x000000450c2a7223 */ /* 0x000fe20000010031 */
[----:B------:R-:W2:Y:S01]  /*bc10*/  LDC.64 R24, c[0x0][0x380] ;  /* 0x0000e000ff187b82 */ /* 0x000ea20000000a00 */
[----:B------:R-:W-:Y:S01]  /*bc20*/  FFMA.FTZ R13, R13, R72, R18 ;  /* 0x000000480d0d7223 */ /* 0x000fe20000010012 */
[----:B------:R-:W-:Y:S01]  /*bc30*/  FFMA.FTZ R12, R14, R71, R19 ;  /* 0x000000470e0c7223 */ /* 0x000fe20000010013 */
[----:B------:R-:W-:Y:S01]  /*bc40*/  FFMA.FTZ R45, R45, R74, R16 ;  /* 0x0000004a2d2d7223 */ /* 0x000fe20000010010 */
[----:B------:R-:W-:Y:S01]  /*bc50*/  FFMA.FTZ R20, R20, R73, R17 ;  /* 0x0000004914147223 */ /* 0x000fe20000010011 */
[----:B------:R-:W-:Y:S01]  /*bc60*/  FFMA.FTZ R21, R15, R70, R48 ;  /* 0x000000460f157223 */ /* 0x000fe20000010030 */
[----:B------:R-:W-:Y:S01]  /*bc70*/  FMUL.FTZ R39, R8, R39 ;  /* 0x0000002708277220 */ /* 0x000fe20000410000 */
[----:B------:R-:W-:Y:S01]  /*bc80*/  F2FP.BF16.F32.PACK_AB R13, R12, R13 ;  /* 0x0000000d0c0d723e */ /* 0x000fe200000010ff */
[----:B------:R-:W-:Y:S01]  /*bc90*/  FMUL.FTZ R22, R8, R22 ;  /* 0x0000001608167220 */ /* 0x000fe20000410000 */
[----:B------:R-:W-:Y:S01]  /*bca0*/  F2FP.BF16.F32.PACK_AB R12, R20, R45 ;  /* 0x0000002d140c723e */ /* 0x000fe200000010ff */
[----:B------:R-:W-:Y:S01]  /*bcb0*/  FMUL.FTZ R20, R8, R26 ;  /* 0x0000001a08147220 */ /* 0x000fe20000410000 */
[----:B------:R-:W-:Y:S01]  /*bcc0*/  F2FP.BF16.F32.PACK_AB R14, R42, R21 ;  /* 0x000000152a0e723e */ /* 0x000fe200000010ff */
[----:B------:R-:W-:Y:S01]  /*bcd0*/  FFMA.FTZ R15, R39, R68, R50 ;  /* 0x00000044270f7223 */ /* 0x000fe20000010032 */
        /* <DEDUP_REMOVED lines=16> */
[----:B------:R-:W-:Y:S01]  /*bde0*/  F2FP.BF16.F32.PACK_AB R20, R33, R20 ;  /* 0x000000142114723e */ /* 0x000fe200000010ff */
[----:B--2---:R-:W-:Y:S02]  /*bdf0*/  IMAD R0, R24, 0x4, R0 ;  /* 0x0000000418007824 */ /* 0x004fe400078e0200 */
[----:B------:R0:W-:Y:S03]  /*be00*/  @!P0 STG.E desc[UR8][R30.64], R8 ;  /* 0x000000081e008986 */ /* 0x0001e6000c101908 */
[----:B------:R-:W-:Y:S01]  /*be10*/  ISETP.GE.AND P0, PT, R0, R25, PT ;  /* 0x000000190000720c */ /* 0x000fe20003f06270 */
[----:B------:R0:W-:Y:S04]  /*be20*/  STG.E.128 desc[UR8][R6.64], R12 ;  /* 0x0000000c06007986 */ /* 0x0001e8000c101d08 */
[----:B------:R0:W-:Y:S08]  /*be30*/  STG.E.128 desc[UR8][R10.64], R20 ;  /* 0x000000140a007986 */ /* 0x0001f0000c101d08 */
[----:B------:R-:W-:Y:S05]  /*be40*/  @!P0 BRA `(.L_x_4604) ;  /* 0xffffff4c002c8947 */ /* 0x000fea000383ffff */
[----:B------:R-:W-:Y:S05]  /*be50*/  BSYNC B0 ;  /* 0x0000000000007941 */ /* 0x000fea0003800000 */
.L_x_4439:
[----:B------:R-:W-:Y:S05]  /*be60*/  EXIT ;  /* 0x000000000000794d */ /* 0x000fea0003800000 */
.L_x_4603:
        /* <DEDUP_REMOVED lines=8> */
.L_x_4606:
[----:B------:R-:W-:Y:S05]  /*bef0*/  BSYNC B1 ;  /* 0x0000000000017941 */ /* 0x000fea0003800000 */
.L_x_4605:
        /* <DEDUP_REMOVED lines=9> */
.L_x_4607:
[----:B------:R-:W-:Y:S02]  /*bf90*/  IMAD.MOV.U32 R42, RZ, RZ, 0x4 ;  /* 0x00000004ff2a7424 */ /* 0x000fe400078e00ff */
[----:B------:R-:W-:-:S04]  /*bfa0*/  IMAD.MOV.U32 R11, RZ, RZ, R39 ;  /* 0x000000ffff0b7224 */ /* 0x000fc800078e0027 */
[----:B------:R-:W-:-:S05]  /*bfb0*/  FADD.FTZ R21, R20, R11 ;  /* 0x0000000b14157221 */ /* 0x000fca0000010000 */
[----:B------:R-:W-:-:S07]  /*bfc0*/  MOV R43, R21 ;  /* 0x00000015002b7202 */ /* 0x000fce0000000f00 */
[----:B------:R-:W-:Y:S05]  /*bfd0*/  WARPSYNC.COLLECTIVE R38, `(.L_x_4608) ;  /* 0x0000000026087348 */ /* 0x000fea0003c00000 */
[----:B------:R0:W1:Y:S02]  /*bfe0*/  SHFL.BFLY P1, R39, R43, R42, R45 ;  /* 0x0c00002a2b277389 */ /* 0x000064000002002d */
[----:B01----:R-:W-:Y:S05]  /*bff0*/  ENDCOLLECTIVE ;  /* 0x000000000000791b */ /* 0x003fea0003800000 */
.L_x_4608:
[----:B------:R-:W-:Y:S01]  /*c000*/  HFMA2 R42, -RZ, RZ, 0, 4.76837158203125e-07 ;  /* 0x00000008ff2a7431 */ /* 0x000fe200000001ff */
[----:B------:R-:W-:-:S05]  /*c010*/  MOV R10, R39 ;  /* 0x00000027000a7202 */ /* 0x000fca0000000f00 */
[----:B------:R-:W-:-:S04]  /*c020*/  FADD.FTZ R22, R21, R10 ;  /* 0x0000000a15167221 */ /* 0x000fc80000010000 */
[----:B------:R-:W-:-:S07]  /*c030*/  IMAD.MOV.U32 R43, RZ, RZ, R22 ;  /* 0x000000ffff2b7224 */ /* 0x000fce00078e0016 */
[----:B------:R-:W-:Y:S05]  /*c040*/  WARPSYNC.COLLECTIVE R38, `(.L_x_4609) ;  /* 0x0000000026087348 */ /* 0x000fea0003c00000 */
[----:B------:R0:W1:Y:S02]  /*c050*/  SHFL.BFLY P1, R39, R43, R42, R45 ;  /* 0x0c00002a2b277389 */ /* 0x000064000002002d */
[----:B01----:R-:W-:Y:S05]  /*c060*/  ENDCOLLECTIVE ;  /* 0x000000000000791b */ /* 0x003fea0003800000 */
.L_x_4609:
        /* <DEDUP_REMOVED lines=8> */
.L_x_4610:
        /* <DEDUP_REMOVED lines=40> */
.L_x_4611:
[----:B------:R-:W-:Y:S02]  /*c370*/  IMAD.MOV.U32 R42, RZ, RZ, 0x2 ;  /* 0x00000002ff2a7424 */ /* 0x000fe400078e00ff */
[----:B------:R-:W-:-:S04]  /*c380*/  IMAD.MOV.U32 R21, RZ, RZ, R39 ;  /* 0x000000ffff157224 */ /* 0x000fc800078e0027 */
[----:B------:R-:W-:-:S05]  /*c390*/  FADD.FTZ R21, R10, R21 ;  /* 0x000000150a157221 */ /* 0x000fca0000010000 */
[----:B------:R-:W-:-:S07]  /*c3a0*/  MOV R43, R21 ;  /* 0x00000015002b7202 */ /* 0x000fce0000000f00 */
[----:B------:R-:W-:Y:S05]  /*c3b0*/  WARPSYNC.COLLECTIVE R38, `(.L_x_4612) ;  /* 0x0000000026087348 */ /* 0x000fea0003c00000 */
[----:B------:R0:W1:Y:S02]  /*c3c0*/  SHFL.BFLY P1, R39, R43, R42, R45 ;  /* 0x0c00002a2b277389 */ /* 0x000064000002002d */
[----:B01----:R-:W-:Y:S05]  /*c3d0*/  ENDCOLLECTIVE ;  /* 0x000000000000791b */ /* 0x003fea0003800000 */
.L_x_4612:
[----:B------:R-:W-:Y:S01]  /*c3e0*/  HFMA2 R42, -RZ, RZ, 0, 2.384185791015625e-07 ;  /* 0x00000004ff2a7431 */ /* 0x000fe200000001ff */
[----:B------:R-:W-:-:S05]  /*c3f0*/  MOV R20, R39 ;  /* 0x0000002700147202 */ /* 0x000fca0000000f00 */
[----:B------:R-:W-:-:S04]  /*c400*/  FADD.FTZ R20, R21, R20 ;  /* 0x0000001415147221 */ /* 0x000fc80000010000 */
[----:B------:R-:W-:-:S07]  /*c410*/  IMAD.MOV.U32 R43, RZ, RZ, R20 ;  /* 0x000000ffff2b7224 */ /* 0x000fce00078e0014 */
[----:B------:R-:W-:Y:S05]  /*c420*/  WARPSYNC.COLLECTIVE R38, `(.L_x_4613) ;  /* 0x0000000026087348 */ /* 0x000fea0003c00000 */
[----:B------:R0:W1:Y:S02]  /*c430*/  SHFL.BFLY P1, R39, R43, R42, R45 ;  /* 0x0c00002a2b277389 */ /* 0x000064000002002d */
[----:B01----:R-:W-:Y:S05]  /*c440*/  ENDCOLLECTIVE ;  /* 0x000000000000791b */ /* 0x003fea0003800000 */
.L_x_4613:
[----:B------:R-:W-:Y:S02]  /*c450*/  IMAD.MOV.U32 R42, RZ, RZ, 0x8 ;  /* 0x00000008ff2a7424 */ /* 0x000fe400078e00ff */
[----:B------:R-:W-:-:S04]  /*c460*/  IMAD.MOV.U32 R23, RZ, RZ, R39 ;  /* 0x000000ffff177224 */ /* 0x000fc800078e0027 */
[----:B------:R-:W-:-:S05]  /*c470*/  FADD.FTZ R23, R20, R23 ;  /* 0x0000001714177221 */ /* 0x000fca0000010000 */
[----:B------:R-:W-:-:S07]  /*c480*/  MOV R43, R23 ;  /* 0x00000017002b7202 */ /* 0x000fce0000000f00 */
[----:B------:R-:W-:Y:S05]  /*c490*/  WARPSYNC.COLLECTIVE R38, `(.L_x_4614) ;  /* 0x0000000026087348 */ /* 0x000fea0003c00000 */
[----:B------:R0:W1:Y:S02]  /*c4a0*/  SHFL.BFLY P1, R39, R43, R42, R45 ;  /* 0x0c00002a2b277389 */ /* 0x000064000002002d */
[----:B01----:R-:W-:Y:S05]  /*c4b0*/  ENDCOLLECTIVE ;  /* 0x000000000000791b */ /* 0x003fea0003800000 */
.L_x_4614:
[----:B------:R-:W-:Y:S01]  /*c4c0*/  HFMA2 R42, -RZ, RZ, 0, 9.5367431640625e-07 ;  /* 0x00000010ff2a7431 */ /* 0x000fe200000001ff */
[----:B------:R-:W-:-:S05]  /*c4d0*/  MOV R22, R39 ;  /* 0x0000002700167202 */ /* 0x000fca0000000f00 */
[----:B------:R-:W-:-:S04]  /*c4e0*/  FADD.FTZ R22, R23, R22 ;  /* 0x0000001617167221 */ /* 0x000fc80000010000 */
[----:B------:R-:W-:-:S07]  /*c4f0*/  IMAD.MOV.U32 R43, RZ, RZ, R22 ;  /* 0x000000ffff2b7224 */ /* 0x000fce00078e0016 */
[----:B------:R-:W-:Y:S05]  /*c500*/  WARPSYNC.COLLECTIVE R38, `(.L_x_4615) ;  /* 0x0000000026087348 */ /* 0x000fea0003c00000 */
[----:B------:R0:W1:Y:S02]  /*c510*/  SHFL.BFLY P1, R39, R43, R42, R45 ;  /* 0x0c00002a2b277389 */ /* 0x000064000002002d */
[----:B01----:R-:W-:Y:S05]  /*c520*/  ENDCOLLECTIVE ;  /* 0x000000000000791b */ /* 0x003fea0003800000 */
.L_x_4615:
[----:B------:R-:W-:Y:S05]  /*c530*/  BRA `(.L_x_4616) ;  /* 0xfffffff400087947 */ /* 0x000fea000383ffff */
.L_x_4617:
        /* <DEDUP_REMOVED lines=12> */
.L_x_20262:


//--------------------- .text._ZN10layer_norm13ln_fwd_kernelINS_13Kernel_traitsIf13__nv_bfloat16S2_S2_fjLj512ELj1ELj4ELj1ELj16ENS_18Kernel_traits_baseILj512EfS2_S2_S2_fjLj128EEEEELb1ELb0ELb1ELb0EEEvNS_9FwdParamsE --------------------------
	.section	.text._ZN10layer_norm13ln_fwd_kernelINS_13Kernel_traitsIf13__nv_bfloat16S2_S2_fjLj512ELj1ELj4ELj1ELj16ENS_18Kernel_traits_baseILj512EfS2_S2_S2_fjLj128EEEEELb1ELb0ELb1ELb0EEEvNS_9FwdParamsE,"ax",@progbits
	.align	128
        .global         _ZN10layer_norm13ln_fwd_kernelINS_13Kernel_traitsIf13__nv_bfloat16S2_S2_fjLj512ELj1ELj4ELj1ELj16ENS_18Kernel_traits_baseILj512EfS2_S2_S2_fjLj128EEEEELb1ELb0ELb1ELb0EEEvNS_9FwdParamsE
        .type           _ZN10layer_norm13ln_fwd_kernelINS_13Kernel_traitsIf13__nv_bfloat16S2_S2_fjLj512ELj1ELj4ELj1ELj16ENS_18Kernel_traits_baseILj512EfS2_S2_S2_fjLj128EEEEELb1ELb0ELb1ELb0EEEvNS_9FwdParamsE,@function
        .size           _ZN10layer_norm13ln_fwd_kernelINS_13Kernel_traitsIf13__nv_bfloat16S2_S2_fjLj512ELj1ELj4ELj1ELj16ENS_18Kernel_traits_baseILj512EfS2_S2_S2_fjLj128EEEEELb1ELb0ELb1ELb0EEEvNS_9FwdParamsE,(.L_x_20263 - _ZN10layer_norm13ln_fwd_kernelINS_13Kernel_traitsIf13__nv_bfloat16S2_S2_fjLj512ELj1ELj4ELj1ELj16ENS_18Kernel_traits_baseILj512EfS2_S2_S2_fjLj128EEEEELb1ELb0ELb1ELb0EEEvNS_9FwdParamsE)
        .other          _ZN10layer_norm13ln_fwd_kernelINS_13Kernel_traitsIf13__nv_bfloat16S2_S2_fjLj512ELj1ELj4ELj1ELj16ENS_18Kernel_traits_baseILj512EfS2_S2_S2_fjLj128EEEEELb1ELb0ELb1ELb0EEEvNS_9FwdParamsE,@"STO_CUDA_ENTRY STV_DEFAULT"
_ZN10layer_norm13ln_fwd_kernelINS_13Kernel_traitsIf13__nv_bfloat16S2_S2_fjLj512ELj1ELj4ELj1ELj16ENS_18Kernel_traits_baseILj512EfS2_S2_S2_fjLj128EEEEELb1ELb0ELb1ELb0EEEvNS_9FwdParamsE:
.text._ZN10layer_norm13ln_fwd_kernelINS_13Kernel_traitsIf13__nv_bfloat16S2_S2_fjLj512ELj1ELj4ELj1ELj16ENS_18Kernel_traits_baseILj512EfS2_S2_S2_fjLj128EEEEELb1ELb0ELb1ELb0EEEvNS_9FwdParamsE:
        /* <DEDUP_REMOVED lines=70> */
.L_x_4621:
[----:B------:R-:W-:Y:S05]  /*0460*/  BSYNC.RECONVERGENT B1 ;  /* 0x0000000000017941 */ /* 0x000fea0003800200 */
.L_x_4620:
        /* <DEDUP_REMOVED lines=10> */
.L_x_4619:
        /* <DEDUP_REMOVED lines=20> */
.L_x_4622:
[----:B------:R-:W-:Y:S05]  /*0650*/  BSYNC.RECONVERGENT B0 ;  /* 0x0000000000007941 */ /* 0x000fea0003800200 */
.L_x_4618:
[----:B------:R-:W1:Y:S02]  /*0660*/  LDCU UR4, c[0x0][0x384] ;  /* 0x00007080ff0477ac */ /* 0x000e640008000800 */
[----:B-1----:R-:W-:-:S13]  /*0670*/  ISETP.GE.AND P0, PT, R60, UR4, PT ;  /* 0x000000043c007c0c */ /* 0x002fda000bf06270 */
[----:B------:R-:W-:Y:S05]  /*0680*/  @P0 EXIT ;  /* 0x000000000000094d */ /* 0x000fea0003800000 */
[----:B0-2---:R-:W-:Y:S01]  /*0690*/  IMAD.HI.U32 R3, R62, -0x326172a9, RZ ;  /* 0xcd9e8d573e037827 */ /* 0x005fe200078e00ff */
[----:B------:R-:W0:Y:S01]  /*06a0*/  LDCU.U8 UR4, c[0x0][0x410] ;  /* 0x00008200ff0477ac */ /* 0x000e220008000000 */
[----:B------:R-:W-:Y:S01]  /*06b0*/  BSSY B0, `(.L_x_4623) ;  /* 0x0000c88000007945 */ /* 0x000fe20003800000 */
[----:B------:R-:W-:Y:S01]  /*06c0*/  LOP3.LUT R15, R0, 0x3, RZ, 0xc0, !PT ;  /* 0x00000003000f7812 */ /* 0x000fe200078ec0ff */
        /* <DEDUP_REMOVED lines=64> */
[----:B0123--:R-:W-:-:S07]  /*0ad0*/  IMAD R14, R4, -0x326172a9, RZ ;  /* 0xcd9e8d57040e7824 */ /* 0x00ffce00078e02ff */
.L_x_4867:
        /* <DEDUP_REMOVED lines=18> */
[----:B------:R-:W-:-:S03]  /*0c00*/  IMAD.MOV.U32 R78, RZ, RZ, RZ ;  /* 0x000000ffff4e7224 */ /* 0x000fc600078e00ff */
[----:B------:R-:W-:Y:S01]  /*0c10*/  @P2 LEA.HI.SX32 R78, R54, R61, 0x1d ;  /* 0x0000003d364e2211 */ /* 0x000fe200078feaff */
[----:B0-----:R-:W-:Y:S06]  /*0c20*/  @!P1 BRA `(.L_x_4625) ;  /* 0x0000005c00089947 */ /* 0x001fec0003800000 */
[----:B------:R-:W-:Y:S04]  /*0c30*/  BSSY.RECONVERGENT B2, `(.L_x_4626) ;  /* 0x0000005000027945 */ /* 0x000fe80003800200 */
[----:B------:R-:W-:Y:S05]  /*0c40*/  @!P2 BRA `(.L_x_4627) ;  /* 0x00000000000ca947 */ /* 0x000fea0003800000 */
[----:B------:R-:W0:Y:S02]  /*0c50*/  LDC.64 R16, c[0x0][0x390] ;  /* 0x0000e400ff107b82 */ /* 0x000e240000000a00 */
[----:B0-----:R-:W-:-:S06]  /*0c60*/  IMAD.WIDE.U32 R16, R78, 0x10, R16 ;  /* 0x000000104e107825 */ /* 0x001fcc00078e0010 */
[----:B------:R-:W5:Y:S02]  /*0c70*/  LDG.E.128 R16, desc[UR8][R16.64] ;  /* 0x0000000810107981 */ /* 0x000f64000c1e1d00 */
.L_x_4627:
[----:B------:R-:W-:Y:S05]  /*0c80*/  BSYNC.RECONVERGENT B2 ;  /* 0x0000000000027941 */ /* 0x000fea0003800200 */
.L_x_4626:
        /* <DEDUP_REMOVED lines=29> */
.L_x_4633:
        /* <DEDUP_REMOVED lines=13> */
.L_x_4635:
[----:B------:R-:W-:Y:S05]  /*0f30*/  BSYNC.RECONVERGENT B4 ;  /* 0x0000000000047941 */ /* 0x000fea0003800200 */
.L_x_4634:
        /* <DEDUP_REMOVED lines=40> */
[----:B------:R-:W-:-:S07]  /*11c0*/  MOV R10, R76 ;  /* 0x0000004c000a7202 */ /* 0x000fce0000000f00 */
.L_x_4632:
[----:B------:R-:W-:Y:S05]  /*11d0*/  BSYNC.RECONVERGENT B3 ;  /* 0x0000000000037941 */ /* 0x000fea0003800200 */
.L_x_4631:
        /* <DEDUP_REMOVED lines=11> */
.L_x_4630:
[----:B------:R-:W-:Y:S05]  /*1290*/  BSYNC.RECONVERGENT B2 ;  /* 0x0000000000027941 */ /* 0x000fea0003800200 */
.L_x_4629:
        /* <DEDUP_REMOVED lines=23> */
.L_x_4640:
        /* <DEDUP_REMOVED lines=13> */
.L_x_4642:
[----:B------:R-:W-:Y:S05]  /*14e0*/  BSYNC.RECONVERGENT B4 ;  /* 0x0000000000047941 */ /* 0x000fea0003800200 */
.L_x_4641:
        /* <DEDUP_REMOVED lines=42> */
.L_x_4639:
[----:B------:R-:W-:Y:S05]  /*1790*/  BSYNC.RECONVERGENT B3 ;  /* 0x0000000000037941 */ /* 0x000fea0003800200 */
.L_x_4638:
        /* <DEDUP_REMOVED lines=13> */
.L_x_4637:
[----:B------:R-:W-:Y:S05]  /*1870*/  BSYNC.RECONVERGENT B2 ;  /* 0x0000000000027941 */ /* 0x000fea0003800200 */
.L_x_4636:
        /* <DEDUP_REMOVED lines=22> */
.L_x_4647:
        /* <DEDUP_REMOVED lines=13> */
.L_x_4649:
[----:B------:R-:W-:Y:S05]  /*1ab0*/  BSYNC.RECONVERGENT B4 ;  /* 0x0000000000047941 */ /* 0x000fea0003800200 */
.L_x_4648:
        /* <DEDUP_REMOVED lines=42> */
.L_x_4646:
[----:B------:R-:W-:Y:S05]  /*1d60*/  BSYNC.RECONVERGENT B3 ;  /* 0x0000000000037941 */ /* 0x000fea0003800200 */
.L_x_4645:
        /* <DEDUP_REMOVED lines=11> */
.L_x_4644:
[----:B------:R-:W-:Y:S05]  /*1e20*/  BSYNC.RECONVERGENT B2 ;  /* 0x0000000000027941 */ /* 0x000fea0003800200 */
.L_x_4643:
        /* <DEDUP_REMOVED lines=23> */
.L_x_4654:
        /* <DEDUP_REMOVED lines=13> */
.L_x_4656:
[----:B------:R-:W-:Y:S05]  /*2070*/  BSYNC.RECONVERGENT B4 ;  /* 0x0000000000047941 */ /* 0x000fea0003800200 */
.L_x_4655:
        /* <DEDUP_REMOVED lines=41> */
.L_x_4653:
[----:B------:R-:W-:Y:S05]  /*2310*/  BSYNC.RECONVERGENT B3 ;  /* 0x0000000000037941 */ /* 0x000fea0003800200 */
.L_x_4652:
        /* <DEDUP_REMOVED lines=13> */
.L_x_4651:
[----:B------:R-:W-:Y:S05]  /*23f0*/  BSYNC.RECONVERGENT B2 ;  /* 0x0000000000027941 */ /* 0x000fea0003800200 */
.L_x_4650:
        /* <DEDUP_REMOVED lines=22> */
.L_x_4661:
        /* <DEDUP_REMOVED lines=13> */
.L_x_4663:
[----:B------:R-:W-:Y:S05]  /*2630*/  BSYNC.RECONVERGENT B4 ;  /* 0x0000000000047941 */ /* 0x000fea0003800200 */
.L_x_4662:
        /* <DEDUP_REMOVED lines=42> */
.L_x_4660:
[----:B------:R-:W-:Y:S05]  /*28e0*/  BSYNC.RECONVERGENT B3 ;  /* 0x0000000000037941 */ /* 0x000fea0003800200 */
.L_x_4659:
        /* <DEDUP_REMOVED lines=11> */
.L_x_4658:
[----:B------:R-:W-:Y:S05]  /*29a0*/  BSYNC.RECONVERGENT B2 ;  /* 0x0000000000027941 */ /* 0x000fea0003800200 */
.L_x_4657:
        /* <DEDUP_REMOVED lines=23> */
.L_x_4668:
        /* <DEDUP_REMOVED lines=13> */
.L_x_4670:
[----:B------:R-:W-:Y:S05]  /*2bf0*/  BSYNC.RECONVERGENT B4 ;  /* 0x0000000000047941 */ /* 0x000fea0003800200 */
.L_x_4669:
        /* <DEDUP_REMOVED lines=41> */
.L_x_4667:
[----:B------:R-:W-:Y:S05]  /*2e90*/  BSYNC.RECONVERGENT B3 ;  /* 0x0000000000037941 */ /* 0x000fea0003800200 */
.L_x_4666:
        /* <DEDUP_REMOVED lines=13> */
.L_x_4665:
[----:B------:R-:W-:Y:S05]  /*2f70*/  BSYNC.RECONVERGENT B2 ;  /* 0x0000000000027941 */ /* 0x000fea0003800200 */
.L_x_4664:
        /* <DEDUP_REMOVED lines=22> */
.L_x_4675:
        /* <DEDUP_REMOVED lines=13> */
.L_x_4677:
[----:B------:R-:W-:Y:S05]  /*31b0*/  BSYNC.RECONVERGENT B4 ;  /* 0x0000000000047941 */ /* 0x000fea0003800200 */
.L_x_4676:
        /* <DEDUP_REMOVED lines=41> */
.L_x_4674:
[----:B------:R-:W-:Y:S05]  /*3450*/  BSYNC.RECONVERGENT B3 ;  /* 0x0000000000037941 */ /* 0x000fea0003800200 */
.L_x_4673:
        /* <DEDUP_REMOVED lines=11> */
.L_x_4672:
[----:B------:R-:W-:Y:S05]  /*3510*/  BSYNC.RECONVERGENT B2 ;  /* 0x0000000000027941 */ /* 0x000fea0003800200 */
.L_x_4671:
        /* <DEDUP_REMOVED lines=23> */
.L_x_4682:
        /* <DEDUP_REMOVED lines=13> */
.L_x_4684:
[----:B------:R-:W-:Y:S05]  /*3760*/  BSYNC.RECONVERGENT B4 ;  /* 0x0000000000047941 */ /* 0x000fea0003800200 */
.L_x_4683:
        /* <DEDUP_REMOVED lines=42> */
.L_x_4681:
[----:B------:R-:W-:Y:S05]  /*3a10*/  BSYNC.RECONVERGENT B3 ;  /* 0x0000000000037941 */ /* 0x000fea0003800200 */
.L_x_4680:
        /* <DEDUP_REMOVED lines=13> */
.L_x_4679:
[----:B------:R-:W-:Y:S05]  /*3af0*/  BSYNC.RECONVERGENT B2 ;  /* 0x0000000000027941 */ /* 0x000fea0003800200 */
.L_x_4678:
[----:B------:R-:W-:Y:S02]  /*3b00*/  F2FP.BF16.F32.PACK_AB R55, RZ, R73 ;  /* 0x00000049ff37723e */ /* 0x000fe400000010ff */
[----:B------:R-:W-:Y:S02]  /*3b10*/  PRMT R54, R88, 0x5410, R54 ;  /* 0x0000541058367816 */ /* 0x000fe40000000036 */
[----:B------:R-:W-:Y:S02]  /*3b20*/  PRMT R53, R85, 0x5410, R87 ;  /* 0x0000541055357816 */ /* 0x000fe40000000057 */
[----:B------:R-:W-:Y:S02]  /*3b30*/  PRMT R52, R76, 0x5410, R84 ;  /* 0x000054104c347816 */ /* 0x000fe40000000054 */
[----:B------:R-:W-:Y:S01]  /*3b40*/  PRMT R55, R86, 0x5410, R55 ;  /* 0x0000541056377816 */ /* 0x000fe20000000037 */
[----:B------:R-:W-:Y:S06]  /*3b50*/  BRA `(.L_x_4685) ;  /* 0x0000002800c87947 */ /* 0x000fec0003800000 */
.L_x_4628:
[----:B------:R-:W-:Y:S01]  /*3b60*/  BSSY.RECONVERGENT B2, `(.L_x_4686) ;  /* 0x0000056000027945 */ /* 0x000fe20003800200 */
[----:B------:R-:W-:Y:S01]  /*3b70*/  MOV R12, RZ ;  /* 0x000000ff000c7202 */ /* 0x000fe20000000f00 */
[----:B------:R-:W-:Y:S02]  /*3b80*/  IMAD.MOV.U32 R82, RZ, RZ, R76 ;  /* 0x000000ffff527224 */ /* 0x000fe400078e004c */
[----:B------:R-:W-:Y:S01]  /*3b90*/  IMAD.MOV.U32 R52, RZ, RZ, R15 ;  /* 0x000000ffff347224 */ /* 0x000fe200078e000f */
        /* <DEDUP_REMOVED lines=17> */
.L_x_4690:
        /* <DEDUP_REMOVED lines=13> */
.L_x_4692:
[----:B------:R-:W-:Y:S05]  /*3d80*/  BSYNC.RECONVERGENT B4 ;  /* 0x0000000000047941 */ /* 0x000fea0003800200 */
.L_x_4691:
        /* <DEDUP_REMOVED lines=41> */
.L_x_4689:
[----:B------:R-:W-:Y:S05]  /*4020*/  BSYNC.RECONVERGENT B3 ;  /* 0x0000000000037941 */ /* 0x000fea0003800200 */
.L_x_4688:
        /* <DEDUP_REMOVED lines=9> */
.L_x_4687:
[----:B------:R-:W-:Y:S05]  /*40c0*/  BSYNC.RECONVERGENT B2 ;  /* 0x0000000000027941 */ /* 0x000fea0003800200 */
.L_x_4686:
        /* <DEDUP_REMOVED lines=18> */
.L_x_4697:
        /* <DEDUP_REMOVED lines=13> */
.L_x_4699:
[----:B------:R-:W-:Y:S05]  /*42c0*/  BSYNC.RECONVERGENT B4 ;  /* 0x0000000000047941 */ /* 0x000fea0003800200 */
.L_x_4698:
        /* <DEDUP_REMOVED lines=42> */
.L_x_4696:
[----:B------:R-:W-:Y:S05]  /*4570*/  BSYNC.RECONVERGENT B3 ;  /* 0x0000000000037941 */ /* 0x000fea0003800200 */
.L_x_4695:
        /* <DEDUP_REMOVED lines=9> */
.L_x_4694:
[----:B------:R-:W-:Y:S05]  /*4610*/  BSYNC.RECONVERGENT B2 ;  /* 0x0000000000027941 */ /* 0x000fea0003800200 */
.L_x_4693:
        /* <DEDUP_REMOVED lines=18> */
.L_x_4704:
        /* <DEDUP_REMOVED lines=13> */
.L_x_4706:
[----:B------:R-:W-:Y:S05]  /*4810*/  BSYNC.RECONVERGENT B4 ;  /* 0x0000000000047941 */ /* 0x000fea0003800200 */
.L_x_4705:
        /* <DEDUP_REMOVED lines=42> */
.L_x_4703:
[----:B------:R-:W-:Y:S05]  /*4ac0*/  BSYNC.RECONVERGENT B3 ;  /* 0x0000000000037941 */ /* 0x000fea0003800200 */
.L_x_4702:
        /* <DEDUP_REMOVED lines=9> */
.L_x_4701:
[----:B------:R-:W-:Y:S05]  /*4b60*/  BSYNC.RECONVERGENT B2 ;  /* 0x0000000000027941 */ /* 0x000fea0003800200 */
.L_x_4700:
        /* <DEDUP_REMOVED lines=18> */
.L_x_4711:
        /* <DEDUP_REMOVED lines=13> */
.L_x_4713:
[----:B------:R-:W-:Y:S05]  /*4d60*/  BSYNC.RECONVERGENT B4 ;  /* 0x0000000000047941 */ /* 0x000fea0003800200 */
.L_x_4712:
        /* <DEDUP_REMOVED lines=42> */
.L_x_4710:
[----:B------:R-:W-:Y:S05]  /*5010*/  BSYNC.RECONVERGENT B3 ;  /* 0x0000000000037941 */ /* 0x000fea0003800200 */
.L_x_4709:
        /* <DEDUP_REMOVED lines=10> */
.L_x_4708:
[----:B------:R-:W-:Y:S05]  /*50c0*/  BSYNC.RECONVERGENT B2 ;  /* 0x0000000000027941 */ /* 0x000fea0003800200 */
.L_x_4707:
        /* <DEDUP_REMOVED lines=18> */
.L_x_4718:
        /* <DEDUP_REMOVED lines=13> */
.L_x_4720:
[----:B------:R-:W-:Y:S05]  /*52c0*/  BSYNC.RECONVERGENT B4 ;  /* 0x0000000000047941 */ /* 0x000fea0003800200 */
.L_x_4719:
        /* <DEDUP_REMOVED lines=42> */
.L_x_4717:
[----:B------:R-:W-:Y:S05]  /*5570*/  BSYNC.RECONVERGENT B3 ;  /* 0x0000000000037941 */ /* 0x000fea0003800200 */
.L_x_4716:
        /* <DEDUP_REMOVED lines=9> */
.L_x_4715:
[----:B------:R-:W-:Y:S05]  /*5610*/  BSYNC.RECONVERGENT B2 ;  /* 0x0000000000027941 */ /* 0x000fea0003800200 */
.L_x_4714:
        /* <DEDUP_REMOVED lines=18> */
.L_x_4725:
        /* <DEDUP_REMOVED lines=13> */
.L_x_4727:
[----:B------:R-:W-:Y:S05]  /*5810*/  BSYNC.RECONVERGENT B4 ;  /* 0x0000000000047941 */ /* 0x000fea0003800200 */
.L_x_4726:
        /* <DEDUP_REMOVED lines=42> */
.L_x_4724:
[----:B------:R-:W-:Y:S05]  /*5ac0*/  BSYNC.RECONVERGENT B3 ;  /* 0x0000000000037941 */ /* 0x000fea0003800200 */
.L_x_4723:
[----:B------:R-:W-:Y:S01]  /*5ad0*/  PRMT R52, R18, 0x7632, R52 ;  /* 0x0000763212347816 */ /* 0x000fe20000000034 */
[----:B------:R-:W-:Y:S01]  /*5ae0*/  IMAD.MOV.U32 R54, RZ, RZ, 0x2f800000 ;  /* 0x2f800000ff367424 */ /* 0x000fe200078e00ff */
        /* <DEDUP_REMOVED lines=8> */
.L_x_4722:
[----:B------:R-:W-:Y:S05]  /*5b70*/  BSYNC.RECONVERGENT B2 ;  /* 0x0000000000027941 */ /* 0x000fea0003800200 */
.L_x_4721:
        /* <DEDUP_REMOVED lines=18> */
.L_x_4732:
        /* <DEDUP_REMOVED lines=13> */
.L_x_4734:
[----:B------:R-:W-:Y:S05]  /*5d70*/  BSYNC.RECONVERGENT B4 ;  /* 0x0000000000047941 */ /* 0x000fea0003800200 */
.L_x_4733:
        /* <DEDUP_REMOVED lines=42> */
.L_x_4731:
[----:B------:R-:W-:Y:S05]  /*6020*/  BSYNC.RECONVERGENT B3 ;  /* 0x0000000000037941 */ /* 0x000fea0003800200 */
.L_x_4730:
        /* <DEDUP_REMOVED lines=9> */
.L_x_4729:
[----:B------:R-:W-:Y:S05]  /*60c0*/  BSYNC.RECONVERGENT B2 ;  /* 0x0000000000027941 */ /* 0x000fea0003800200 */
.L_x_4728:
        /* <DEDUP_REMOVED lines=18> */
.L_x_4739:
        /* <DEDUP_REMOVED lines=13> */
.L_x_4741:
[----:B------:R-:W-:Y:S05]  /*62c0*/  BSYNC.RECONVERGENT B4 ;  /* 0x0000000000047941 */ /* 0x000fea0003800200 */
.L_x_4740:
        /* <DEDUP_REMOVED lines=42> */
.L_x_4738:
[----:B------:R-:W-:Y:S05]  /*6570*/  BSYNC.RECONVERGENT B3 ;  /* 0x0000000000037941 */ /* 0x000fea0003800200 */
.L_x_4737:
        /* <DEDUP_REMOVED lines=10> */
.L_x_4736:
[----:B------:R-:W-:Y:S05]  /*6620*/  BSYNC.RECONVERGENT B2 ;  /* 0x0000000000027941 */ /* 0x000fea0003800200 */
.L_x_4735:
[----:B------:R-:W-:Y:S02]  /*6630*/  F2FP.BF16.F32.PACK_AB R55, RZ, R73 ;  /* 0x00000049ff37723e */ /* 0x000fe400000010ff */
[----:B------:R-:W-:Y:S02]  /*6640*/  PRMT R54, R87, 0x5410, R88 ;  /* 0x0000541057367816 */ /* 0x000fe40000000058 */
[----:B------:R-:W-:Y:S02]  /*6650*/  PRMT R53, R85, 0x5410, R86 ;  /* 0x0000541055357816 */ /* 0x000fe40000000056 */
[----:B------:R-:W-:Y:S02]  /*6660*/  PRMT R52, R84, 0x5410, R83 ;  /* 0x0000541054347816 */ /* 0x000fe40000000053 */
[----:B------:R-:W-:-:S07]  /*6670*/  PRMT R55, R76, 0x5410, R55 ;  /* 0x000054104c377816 */ /* 0x000fce0000000037 */
.L_x_4685:
        /* <DEDUP_REMOVED lines=26> */
.L_x_4743:
[----:B------:R-:W-:Y:S05]  /*6820*/  BSYNC.RECONVERGENT B2 ;  /* 0x0000000000027941 */ /* 0x000fea0003800200 */
.L_x_4742:
[----:B------:R-:W-:Y:S01]  /*6830*/  IADD3 R80, PT, PT, R80, 0x20, RZ ;  /* 0x0000002050507810 */ /* 0x000fe20007ffe0ff */
[----:B------:R-:W-:-:S07]  /*6840*/  VIADD R78, R78, 0x20 ;  /* 0x000000204e4e7836 */ /* 0x000fce0000000000 */
.L_x_4625:
[----:B------:R-:W-:Y:S05]  /*6850*/  BSYNC.RECONVERGENT B1 ;  /* 0x0000000000017941 */ /* 0x000fea0003800200 */
.L_x_4624:
        /* <DEDUP_REMOVED lines=8> */
.L_x_4747:
[----:B------:R-:W-:Y:S05]  /*68e0*/  BSYNC.RECONVERGENT B2 ;  /* 0x0000000000027941 */ /* 0x000fea0003800200 */
.L_x_4746:
        /* <DEDUP_REMOVED lines=29> */
.L_x_4753:
        /* <DEDUP_REMOVED lines=13> */
.L_x_4755:
[----:B------:R-:W-:Y:S05]  /*6b90*/  BSYNC.RECONVERGENT B4 ;  /* 0x0000000000047941 */ /* 0x000fea0003800200 */
.L_x_4754:
        /* <DEDUP_REMOVED lines=41> */
.L_x_4752:
[----:B------:R-:W-:Y:S05]  /*6e30*/  BSYNC.RECONVERGENT B3 ;  /* 0x0000000000037941 */ /* 0x000fea0003800200 */
.L_x_4751:
        /* <DEDUP_REMOVED lines=11> */
.L_x_4750:
[----:B------:R-:W-:Y:S05]  /*6ef0*/  BSYNC.RECONVERGENT B2 ;  /* 0x0000000000027941 */ /* 0x000fea0003800200 */
.L_x_4749:
        /* <DEDUP_REMOVED lines=23> */
.L_x_4760:
        /* <DEDUP_REMOVED lines=13> */
.L_x_4762:
[----:B------:R-:W-:Y:S05]  /*7140*/  BSYNC.RECONVERGENT B4 ;  /* 0x0000000000047941 */ /* 0x000fea0003800200 */
.L_x_4761:
        /* <DEDUP_REMOVED lines=42> */
.L_x_4759:
[----:B------:R-:W-:Y:S05]  /*73f0*/  BSYNC.RECONVERGENT B3 ;  /* 0x0000000000037941 */ /* 0x000fea0003800200 */
.L_x_4758:
        /* <DEDUP_REMOVED lines=13> */
.L_x_4757:
[----:B------:R-:W-:Y:S05]  /*74d0*/  BSYNC.RECONVERGENT B2 ;  /* 0x0000000000027941 */ /* 0x000fea0003800200 */
.L_x_4756:
        /* <DEDUP_REMOVED lines=22> */
.L_x_4767:
        /* <DEDUP_REMOVED lines=13> */
.L_x_4769:
[----:B------:R-:W-:Y:S05]  /*7710*/  BSYNC.RECONVERGENT B4 ;  /* 0x0000000000047941 */ /* 0x000fea0003800200 */
.L_x_4768:
        /* <DEDUP_REMOVED lines=42> */
.L_x_4766:
[----:B------:R-:W-:Y:S05]  /*79c0*/  BSYNC.RECONVERGENT B3 ;  /* 0x0000000000037941 */ /* 0x000fea0003800200 */
.L_x_4765:
        /* <DEDUP_REMOVED lines=11> */
.L_x_4764:
[----:B------:R-:W-:Y:S05]  /*7a80*/  BSYNC.RECONVERGENT B2 ;  /* 0x0000000000027941 */ /* 0x000fea0003800200 */
.L_x_4763:
        /* <DEDUP_REMOVED lines=23> */
.L_x_4774:
        /* <DEDUP_REMOVED lines=13> */
.L_x_4776:
[----:B------:R-:W-:Y:S05]  /*7cd0*/  BSYNC.RECONVERGENT B4 ;  /* 0x0000000000047941 */ /* 0x000fea0003800200 */
.L_x_4775:
        /* <DEDUP_REMOVED lines=42> */
.L_x_4773:
[----:B------:R-:W-:Y:S05]  /*7f80*/  BSYNC.RECONVERGENT B3 ;  /* 0x0000000000037941 */ /* 0x000fea0003800200 */
.L_x_4772:
        /* <DEDUP_REMOVED lines=13> */
.L_x_4771:
[----:B------:R-:W-:Y:S05]  /*8060*/  BSYNC.RECONVERGENT B2 ;  /* 0x0000000000027941 */ /* 0x000fea0003800200 */
.L_x_4770:
        /* <DEDUP_REMOVED lines=22> */
.L_x_4781:
        /* <DEDUP_REMOVED lines=13> */
.L_x_4783:
[----:B------:R-:W-:Y:S05]  /*82a0*/  BSYNC.RECONVERGENT B4 ;  /* 0x0000000000047941 */ /* 0x000fea0003800200 */
.L_x_4782:
        /* <DEDUP_REMOVED lines=42> */
.L_x_4780:
[----:B------:R-:W-:Y:S05]  /*8550*/  BSYNC.RECONVERGENT B3 ;  /* 0x0000000000037941 */ /* 0x000fea0003800200 */
.L_x_4779:
[----:B------:R-:W-:Y:S01]  /*8560*/  I2FP.F32.U32 R6, R6 ;  /* 0x0000000600067245 */ /* 0x000fe20000201000 */
[----:B------:R-:W-:Y:S02]  /*8570*/  HFMA2 R15, -RZ, RZ, 0.1171875, 0 ;  /* 0x2f800000ff0f7431 */ /* 0x000fe400000001ff */
[----:B------:R-:W-:-:S03]  /*8580*/  IMAD.U32 R53, R18, 0x10000, RZ ;  /* 0x0001000012357824 */ /* 0x000fc600078e00ff */
[----:B------:R-:W-:Y:S01]  /*8590*/  FFMA.FTZ R6, R6, R15, 1.1641532182693481445e-10 ;  /* 0x2f00000006067423 */ /* 0x000fe2000001000f */
[----:B------:R-:W-:Y:S01]  /*85a0*/  FMUL.FTZ R53, R53, UR13 ;  /* 0x0000000d35357c20 */ /* 0x000fe20008410000 */
[----:B------:R-:W-:-:S03]  /*85b0*/  IMAD.U32 R15, R54, 0x10000, RZ ;  /* 0x00010000360f7824 */ /* 0x000fc600078e00ff */
[----:B------:R-:W-:Y:S01]  /*85c0*/  FMUL.FTZ R53, R53, UR12 ;  /* 0x0000000c35357c20 */ /* 0x000fe20008410000 */
[----:B------:R-:W-:-:S04]  /*85d0*/  FSETP.GTU.FTZ.AND P5, PT, R6, UR5, PT ;  /* 0x0000000506007c0b */ /* 0x000fc8000bfbc000 */
[----:B------:R-:W-:Y:S02]  /*85e0*/  FSEL R70, R53, RZ, !P5 ;  /* 0x000000ff35467208 */ /* 0x000fe40006800000 */
[----:B------:R-:W-:-:S03]  /*85f0*/  SEL R6, RZ, 0x1, P5 ;  /* 0x00000001ff067807 */ /* 0x000fc60002800000 */
[----:B------:R-:W-:-:S07]  /*8600*/  FADD.FTZ R70, R15, R70 ;  /* 0x000000460f467221 */ /* 0x000fce0000010000 */
.L_x_4778:
[----:B------:R-:W-:Y:S05]  /*8610*/  BSYNC.RECONVERGENT B2 ;  /* 0x0000000000027941 */ /* 0x000fea0003800200 */
.L_x_4777:
        /* <DEDUP_REMOVED lines=23> */
.L_x_4788:
        /* <DEDUP_REMOVED lines=13> */
.L_x_4790:
[----:B------:R-:W-:Y:S05]  /*8860*/  BSYNC.RECONVERGENT B4 ;  /* 0x0000000000047941 */ /* 0x000fea0003800200 */
.L_x_4789:
        /* <DEDUP_REMOVED lines=42> */
.L_x_4787:
[----:B------:R-:W-:Y:S05]  /*8b10*/  BSYNC.RECONVERGENT B3 ;  /* 0x0000000000037941 */ /* 0x000fea0003800200 */
.L_x_4786:
        /* <DEDUP_REMOVED lines=13> */
.L_x_4785:
[----:B------:R-:W-:Y:S05]  /*8bf0*/  BSYNC.RECONVERGENT B2 ;  /* 0x0000000000027941 */ /* 0x000fea0003800200 */
.L_x_4784:
        /* <DEDUP_REMOVED lines=22> */
.L_x_4795:
        /* <DEDUP_REMOVED lines=13> */
.L_x_4797:
[----:B------:R-:W-:Y:S05]  /*8e30*/  BSYNC.RECONVERGENT B4 ;  /* 0x0000000000047941 */ /* 0x000fea0003800200 */
.L_x_4796:
        /* <DEDUP_REMOVED lines=42> */
.L_x_4794:
[----:B------:R-:W-:Y:S05]  /*90e0*/  BSYNC.RECONVERGENT B3 ;  /* 0x0000000000037941 */ /* 0x000fea0003800200 */
.L_x_4793:
        /* <DEDUP_REMOVED lines=11> */
.L_x_4792:
[----:B------:R-:W-:Y:S05]  /*91a0*/  BSYNC.RECONVERGENT B2 ;  /* 0x0000000000027941 */ /* 0x000fea0003800200 */
.L_x_4791:
        /* <DEDUP_REMOVED lines=23> */
.L_x_4802:
        /* <DEDUP_REMOVED lines=13> */
.L_x_4804:
[----:B------:R-:W-:Y:S05]  /*93f0*/  BSYNC.RECONVERGENT B4 ;  /* 0x0000000000047941 */ /* 0x000fea0003800200 */
.L_x_4803:
        /* <DEDUP_REMOVED lines=42> */
.L_x_4801:
[----:B------:R-:W-:Y:S05]  /*96a0*/  BSYNC.RECONVERGENT B3 ;  /* 0x0000000000037941 */ /* 0x000fea0003800200 */
.L_x_4800:
        /* <DEDUP_REMOVED lines=13> */
.L_x_4799:
[----:B------:R-:W-:Y:S05]  /*9780*/  BSYNC.RECONVERGENT B2 ;  /* 0x0000000000027941 */ /* 0x000fea0003800200 */
.L_x_4798:
[----:B------:R-:W-:Y:S02]  /*9790*/  F2FP.BF16.F32.PACK_AB R55, RZ, R75 ;  /* 0x0000004bff37723e */ /* 0x000fe400000010ff */
[----:B------:R-:W-:Y:S02]  /*97a0*/  PRMT R54, R88, 0x5410, R89 ;  /* 0x0000541058367816 */ /* 0x000fe40000000059 */
[----:B------:R-:W-:Y:S02]  /*97b0*/  PRMT R53, R85, 0x5410, R87 ;  /* 0x0000541055357816 */ /* 0x000fe40000000057 */
[----:B------:R-:W-:Y:S02]  /*97c0*/  PRMT R52, R81, 0x5410, R84 ;  /* 0x0000541051347816 */ /* 0x000fe40000000054 */
[----:B------:R-:W-:Y:S01]  /*97d0*/  PRMT R55, R86, 0x5410, R55 ;  /* 0x0000541056377816 */ /* 0x000fe20000000037 */
[----:B------:R-:W-:Y:S06]  /*97e0*/  BRA `(.L_x_4805) ;  /* 0x0000002800cc7947 */ /* 0x000fec0003800000 */
.L_x_4748:
        /* <DEDUP_REMOVED lines=21> */
.L_x_4810:
        /* <DEDUP_REMOVED lines=13> */
.L_x_4812:
[----:B------:R-:W-:Y:S05]  /*9a10*/  BSYNC.RECONVERGENT B4 ;  /* 0x0000000000047941 */ /* 0x000fea0003800200 */
.L_x_4811:
        /* <DEDUP_REMOVED lines=41> */
.L_x_4809:
[----:B------:R-:W-:Y:S05]  /*9cb0*/  BSYNC.RECONVERGENT B3 ;  /* 0x0000000000037941 */ /* 0x000fea0003800200 */
.L_x_4808:
        /* <DEDUP_REMOVED lines=9> */
.L_x_4807:
[----:B------:R-:W-:Y:S05]  /*9d50*/  BSYNC.RECONVERGENT B2 ;  /* 0x0000000000027941 */ /* 0x000fea0003800200 */
.L_x_4806:
        /* <DEDUP_REMOVED lines=18> */
.L_x_4817:
        /* <DEDUP_REMOVED lines=13> */
.L_x_4819:
[----:B------:R-:W-:Y:S05]  /*9f50*/  BSYNC.RECONVERGENT B4 ;  /* 0x0000000000047941 */ /* 0x000fea0003800200 */
.L_x_4818:
        /* <DEDUP_REMOVED lines=42> */
.L_x_4816:
[----:B------:R-:W-:Y:S05]  /*a200*/  BSYNC.RECONVERGENT B3 ;  /* 0x0000000000037941 */ /* 0x000fea0003800200 */
.L_x_4815:
        /* <DEDUP_REMOVED lines=9> */
.L_x_4814:
[----:B------:R-:W-:Y:S05]  /*a2a0*/  BSYNC.RECONVERGENT B2 ;  /* 0x0000000000027941 */ /* 0x000fea0003800200 */
.L_x_4813:
        /* <DEDUP_REMOVED lines=18> */
.L_x_4824:
        /* <DEDUP_REMOVED lines=13> */
.L_x_4826:
[----:B------:R-:W-:Y:S05]  /*a4a0*/  BSYNC.RECONVERGENT B4 ;  /* 0x0000000000047941 */ /* 0x000fea0003800200 */
.L_x_4825:
        /* <DEDUP_REMOVED lines=42> */
.L_x_4823:
[----:B------:R-:W-:Y:S05]  /*a750*/  BSYNC.RECONVERGENT B3 ;  /* 0x0000000000037941 */ /* 0x000fea0003800200 */
.L_x_4822:
        /* <DEDUP_REMOVED lines=9> */
.L_x_4821:
[----:B------:R-:W-:Y:S05]  /*a7f0*/  BSYNC.RECONVERGENT B2 ;  /* 0x0000000000027941 */ /* 0x000fea0003800200 */
.L_x_4820:
        /* <DEDUP_REMOVED lines=18> */
.L_x_4831:
        /* <DEDUP_REMOVED lines=13> */
.L_x_4833:
[----:B------:R-:W-:Y:S05]  /*a9f0*/  BSYNC.RECONVERGENT B4 ;  /* 0x0000000000047941 */ /* 0x000fea0003800200 */
.L_x_4832:
        /* <DEDUP_REMOVED lines=42> */
.L_x_4830:
[----:B------:R-:W-:Y:S05]  /*aca0*/  BSYNC.RECONVERGENT B3 ;  /* 0x0000000000037941 */ /* 0x000fea0003800200 */
.L_x_4829:
        /* <DEDUP_REMOVED lines=10> */
.L_x_4828:
[----:B------:R-:W-:Y:S05]  /*ad50*/  BSYNC.RECONVERGENT B2 ;  /* 0x0000000000027941 */ /* 0x000fea0003800200 */
.L_x_4827:
        /* <DEDUP_REMOVED lines=18> */
.L_x_4838:
        /* <DEDUP_REMOVED lines=13> */
.L_x_4840:
[----:B------:R-:W-:Y:S05]  /*af50*/  BSYNC.RECONVERGENT B4 ;  /* 0x0000000000047941 */ /* 0x000fea0003800200 */
.L_x_4839:
        /* <DEDUP_REMOVED lines=42> */
.L_x_4837:
[----:B------:R-:W-:Y:S05]  /*b200*/  BSYNC.RECONVERGENT B3 ;  /* 0x0000000000037941 */ /* 0x000fea0003800200 */
.L_x_4836:
        /* <DEDUP_REMOVED lines=9> */
.L_x_4835:
[----:B------:R-:W-:Y:S05]  /*b2a0*/  BSYNC.RECONVERGENT B2 ;  /* 0x0000000000027941 */ /* 0x000fea0003800200 */
.L_x_4834:
        /* <DEDUP_REMOVED lines=18> */
.L_x_4845:
        /* <DEDUP_REMOVED lines=13> */
.L_x_4847:
[----:B------:R-:W-:Y:S05]  /*b4a0*/  BSYNC.RECONVERGENT B4 ;  /* 0x0000000000047941 */ /* 0x000fea0003800200 */
.L_x_4846:
        /* <DEDUP_REMOVED lines=42> */
.L_x_4844:
[----:B------:R-:W-:Y:S05]  /*b750*/  BSYNC.RECONVERGENT B3 ;  /* 0x0000000000037941 */ /* 0x000fea0003800200 */
.L_x_4843:
        /* <DEDUP_REMOVED lines=10> */
.L_x_4842:
[----:B------:R-:W-:Y:S05]  /*b800*/  BSYNC.RECONVERGENT B2 ;  /* 0x0000000000027941 */ /* 0x000fea0003800200 */
.L_x_4841:
        /* <DEDUP_REMOVED lines=18> */
.L_x_4852:
        /* <DEDUP_REMOVED lines=13> */
.L_x_4854:
[----:B------:R-:W-:Y:S05]  /*ba00*/  BSYNC.RECONVERGENT B4 ;  /* 0x0000000000047941 */ /* 0x000fea0003800200 */
.L_x_4853:
        /* <DEDUP_REMOVED lines=42> */
.L_x_4851:
[----:B------:R-:W-:Y:S05]  /*bcb0*/  BSYNC.RECONVERGENT B3 ;  /* 0x0000000000037941 */ /* 0x000fea0003800200 */
.L_x_4850:
        /* <DEDUP_REMOVED lines=9> */
.L_x_4849:
[----:B------:R-:W-:Y:S05]  /*bd50*/  BSYNC.RECONVERGENT B2 ;  /* 0x0000000000027941 */ /* 0x000fea0003800200 */
.L_x_4848:
        /* <DEDUP_REMOVED lines=18> */
.L_x_4859:
        /* <DEDUP_REMOVED lines=13> */
.L_x_4861:
[----:B------:R-:W-:Y:S05]  /*bf50*/  BSYNC.RECONVERGENT B4 ;  /* 0x0000000000047941 */ /* 0x000fea0003800200 */
.L_x_4860:
        /* <DEDUP_REMOVED lines=42> */
.L_x_4858:
[----:B------:R-:W-:Y:S05]  /*c200*/  BSYNC.RECONVERGENT B3 ;  /* 0x0000000000037941 */ /* 0x000fea0003800200 */
.L_x_4857:
        /* <DEDUP_REMOVED lines=10> */
.L_x_4856:
[----:B------:R-:W-:Y:S05]  /*c2b0*/  BSYNC.RECONVERGENT B2 ;  /* 0x0000000000027941 */ /* 0x000fea0003800200 */
.L_x_4855:
[----:B------:R-:W-:Y:S02]  /*c2c0*/  F2FP.BF16.F32.PACK_AB R55, RZ, R75 ;  /* 0x0000004bff37723e */ /* 0x000fe400000010ff */
[----:B------:R-:W-:Y:S02]  /*c2d0*/  MOV R76, R86 ;  /* 0x00000056004c7202 */ /* 0x000fe40000000f00 */
[----:B------:R-:W-:Y:S02]  /*c2e0*/  PRMT R54, R87, 0x5410, R88 ;  /* 0x0000541057367816 */ /* 0x000fe40000000058 */
[----:B------:R-:W-:Y:S02]  /*c2f0*/  PRMT R53, R84, 0x5410, R85 ;  /* 0x0000541054357816 */ /* 0x000fe40000000055 */
[----:B------:R-:W-:Y:S02]  /*c300*/  PRMT R52, R83, 0x5410, R82 ;  /* 0x0000541053347816 */ /* 0x000fe40000000052 */
[----:B------:R-:W-:-:S07]  /*c310*/  PRMT R55, R81, 0x5410, R55 ;  /* 0x0000541051377816 */ /* 0x000fce0000000037 */
.L_x_4805:
        /* <DEDUP_REMOVED lines=24> */
.L_x_4745:
[----:B------:R-:W-:Y:S05]  /*c4a0*/  BSYNC.RECONVERGENT B1 ;  /* 0x0000000000017941 */ /* 0x000fea0003800200 */
.L_x_4744:
        /* <DEDUP_REMOVED lines=75> */
.L_x_4879:
        /* <DEDUP_REMOVED lines=25> */
[----:B------:R-:W1:Y:S01]  /*caf0*/  LDC.64 R78, c[0x0][0x428] ;  /* 0x00010a00ff4e7b82 */ /* 0x000e620000000a00 */
[--C-:B------:R-:W-:Y:S01]  /*cb00*/  FADD.FTZ R82, R69, -R83.reuse ;  /* 0x8000005345527221 */ /* 0x100fe20000010000 */
[C---:B------:R-:W-:Y:S01]  /*cb10*/  FMUL.FTZ R53, R81.reuse, R52 ;  /* 0x0000003451357220 */ /* 0x040fe20000410000 */
[----:B------:R-:W-:Y:S01]  /*cb20*/  FMUL.FTZ R54, R81, R54 ;  /* 0x0000003651367220 */ /* 0x000fe20000410000 */
[--C-:B------:R-:W-:Y:S01]  /*cb30*/  FADD.FTZ R84, R68, -R83.reuse ;  /* 0x8000005344547221 */ /* 0x100fe20000010000 */
[----:B0-----:R-:W-:Y:S01]  /*cb40*/  FADD.FTZ R80, R64, -R83 ;  /* 0x8000005340507221 */ /* 0x001fe20000010000 */
        /* <DEDUP_REMOVED lines=18> */
[----:B-1----:R-:W-:Y:S01]  /*cc70*/  IMAD.WIDE.U32 R78, R77, 0x10, R78 ;  /* 0x000000104d4e7825 */ /* 0x002fe200078e004e */
[----:B------:R-:W-:-:S02]  /*cc80*/  F2FP.BF16.F32.PACK_AB R54, R55, R54 ;  /* 0x000000363736723e */ /* 0x000fc400000010ff */
[----:B------:R-:W-:Y:S01]  /*cc90*/  F2FP.BF16.F32.PACK_AB R53, R80, R53 ;  /* 0x000000355035723e */ /* 0x000fe200000010ff */
[----:B------:R-:W-:Y:S01]  /*cca0*/  VIADD R77, R77, 0x20 ;  /* 0x000000204d4d7836 */ /* 0x000fe20000000000 */
[----:B------:R-:W-:-:S05]  /*ccb0*/  F2FP.BF16.F32.PACK_AB R55, R82, R85 ;  /* 0x000000555237723e */ /* 0x000fca00000010ff */
[----:B------:R1:W-:Y:S02]  /*ccc0*/  STG.E.128 desc[UR8][R78.64], R52 ;  /* 0x000000344e007986 */ /* 0x0003e4000c101d08 */
.L_x_4866:
[----:B------:R-:W-:Y:S05]  /*ccd0*/  BSYNC.RECONVERGENT B2 ;  /* 0x0000000000027941 */ /* 0x000fea0003800200 */
.L_x_4865:
[----:B------:R-:W-:Y:S05]  /*cce0*/  @!P3 BRA `(.L_x_4864) ;  /* 0x00000000007cb947 */ /* 0x000fea0003800000 */
[----:B-1----:R-:W1:Y:S01]  /*ccf0*/  LDC.64 R78, c[0x0][0x428] ;  /* 0x00010a00ff4e7b82 */ /* 0x002e620000000a00 */
[--C-:B------:R-:W-:Y:S01]  /*cd00*/  FADD.FTZ R52, R2, -R83.reuse ;  /* 0x8000005302347221 */ /* 0x100fe20000010000 */
[--C-:B------:R-:W-:Y:S01]  /*cd10*/  FADD.FTZ R54, R0, -R83.reuse ;  /* 0x8000005300367221 */ /* 0x100fe20000010000 */
[--C-:B0-----:R-:W-:Y:S01]  /*cd20*/  FADD.FTZ R80, R66, -R83.reuse ;  /* 0x8000005342507221 */ /* 0x101fe20000010000 */
        /* <DEDUP_REMOVED lines=21> */
[----:B-1----:R-:W-:Y:S01]  /*ce80*/  IMAD.WIDE.U32 R78, R77, 0x10, R78 ;  /* 0x000000104d4e7825 */ /* 0x002fe200078e004e */
[----:B------:R-:W-:-:S02]  /*ce90*/  F2FP.BF16.F32.PACK_AB R55, R90, R55 ;  /* 0x000000375a37723e */ /* 0x000fc400000010ff */
[----:B------:R-:W-:Y:S02]  /*cea0*/  F2FP.BF16.F32.PACK_AB R54, R86, R83 ;  /* 0x000000535636723e */ /* 0x000fe400000010ff */
[----:B------:R-:W-:Y:S02]  /*ceb0*/  F2FP.BF16.F32.PACK_AB R53, R82, R53 ;  /* 0x000000355235723e */ /* 0x000fe400000010ff */
[----:B------:R-:W-:-:S05]  /*cec0*/  F2FP.BF16.F32.PACK_AB R52, R81, R80 ;  /* 0x000000505134723e */ /* 0x000fca00000010ff */
[----:B------:R2:W-:Y:S02]  /*ced0*/  STG.E.128 desc[UR8][R78.64], R52 ;  /* 0x000000344e007986 */ /* 0x0005e4000c101d08 */
.L_x_4864:
[----:B------:R-:W-:Y:S05]  /*cee0*/  BSYNC.RECONVERGENT B1 ;  /* 0x0000000000017941 */ /* 0x000fea0003800200 */
.L_x_4863:
[----:B-12---:R-:W1:Y:S02]  /*cef0*/  LDC.64 R52, c[0x0][0x380] ;  /* 0x0000e000ff347b82 */ /* 0x006e640000000a00 */
[----:B-1----:R-:W-:-:S04]  /*cf00*/  LEA R60, R52, R60, 0x2 ;  /* 0x0000003c343c7211 */ /* 0x002fc800078e10ff */
[----:B------:R-:W-:-:S13]  /*cf10*/  ISETP.GE.AND P1, PT, R60, R53, PT ;  /* 0x000000353c00720c */ /* 0x000fda0003f26270 */
[----:B------:R-:W-:Y:S05]  /*cf20*/  @!P1 BRA `(.L_x_4867) ;  /* 0xffffff3800ec9947 */ /* 0x000fea000383ffff */
[----:B------:R-:W-:Y:S05]  /*cf30*/  BSYNC B0 ;  /* 0x0000000000007941 */ /* 0x000fea0003800000 */
.L_x_4623:
[----:B------:R-:W-:Y:S05]  /*cf40*/  EXIT ;  /* 0x000000000000794d */ /* 0x000fea0003800000 */
.L_x_4862:
        /* <DEDUP_REMOVED lines=8> */
.L_x_4869:
[----:B------:R-:W-:Y:S05]  /*cfd0*/  BSYNC B1 ;  /* 0x0000000000017941 */ /* 0x000fea0003800000 */
.L_x_4868:
        /* <DEDUP_REMOVED lines=10> */
.L_x_4870:
[----:B------:R-:W-:Y:S01]  /*d080*/  HFMA2 R86, -RZ, RZ, 0, 2.384185791015625e-07 ;  /* 0x00000004ff567431 */ /* 0x000fe200000001ff */
[----:B------:R-:W-:-:S05]  /*d090*/  MOV R55, R84 ;  /* 0x0000005400377202 */ /* 0x000fca0000000f00 */
[----:B------:R-:W-:-:S04]  /*d0a0*/  FADD.FTZ R55, R54, R55 ;  /* 0x0000003736377221 */ /* 0x000fc80000010000 */
[----:B------:R-:W-:-:S07]  /*d0b0*/  IMAD.MOV.U32 R85, RZ, RZ, R55 ;  /* 0x000000ffff557224 */ /* 0x000fce00078e0037 */
[----:B------:R-:W-:Y:S05]  /*d0c0*/  WARPSYNC.COLLECTIVE R82, `(.L_x_4871) ;  /* 0x0000000052087348 */ /* 0x000fea0003c00000 */
[----:B------:R0:W1:Y:S02]  /*d0d0*/  SHFL.BFLY P5, R84, R85, R86, R87 ;  /* 0x0c00005655547389 */ /* 0x00006400000a0057 */
[----:B01----:R-:W-:Y:S05]  /*d0e0*/  ENDCOLLECTIVE ;  /* 0x000000000000791b */ /* 0x003fea0003800000 */
.L_x_4871:
[----:B------:R-:W-:Y:S02]  /*d0f0*/  IMAD.MOV.U32 R86, RZ, RZ, 0x8 ;  /* 0x00000008ff567424 */ /* 0x000fe400078e00ff */
[----:B------:R-:W-:-:S04]  /*d100*/  IMAD.MOV.U32 R52, RZ, RZ, R84 ;  /* 0x000000ffff347224 */ /* 0x000fc800078e0054 */
[----:B------:R-:W-:-:S05]  /*d110*/  FADD.FTZ R80, R55, R52 ;  /* 0x0000003437507221 */ /* 0x000fca0000010000 */
[----:B------:R-:W-:-:S07]  /*d120*/  MOV R85, R80 ;  /* 0x0000005000557202 */ /* 0x000fce0000000f00 */
[----:B------:R-:W-:Y:S05]  /*d130*/  WARPSYNC.COLLECTIVE R82, `(.L_x_4872) ;  /* 0x0000000052087348 */ /* 0x000fea0003c00000 */
[----:B------:R0:W1:Y:S02]  /*d140*/  SHFL.BFLY P5, R84, R85, R86, R87 ;  /* 0x0c00005655547389 */ /* 0x00006400000a0057 */
[----:B01----:R-:W-:Y:S05]  /*d150*/  ENDCOLLECTIVE ;  /* 0x000000000000791b */ /* 0x003fea0003800000 */
.L_x_4872:
[----:B------:R-:W-:Y:S01]  /*d160*/  HFMA2 R86, -RZ, RZ, 0, 9.5367431640625e-07 ;  /* 0x00000010ff567431 */ /* 0x000fe200000001ff */
[----:B------:R-:W-:-:S05]  /*d170*/  MOV R81, R84 ;  /* 0x0000005400517202 */ /* 0x000fca0000000f00 */
[----:B------:R-:W-:-:S04]  /*d180*/  FADD.FTZ R81, R80, R81 ;  /* 0x0000005150517221 */ /* 0x000fc80000010000 */
[----:B------:R-:W-:-:S07]  /*d190*/  IMAD.MOV.U32 R85, RZ, RZ, R81 ;  /* 0x000000ffff557224 */ /* 0x000fce00078e0051 */
[----:B------:R-:W-:Y:S05]  /*d1a0*/  WARPSYNC.COLLECTIVE R82, `(.L_x_4873) ;  /* 0x0000000052087348 */ /* 0x000fea0003c00000 */
[----:B------:R0:W1:Y:S02]  /*d1b0*/  SHFL.BFLY P5, R84, R85, R86, R87 ;  /* 0x0c00005655547389 */ /* 0x00006400000a0057 */
[----:B01----:R-:W-:Y:S05]  /*d1c0*/  ENDCOLLECTIVE ;  /* 0x000000000000791b */ /* 0x003fea0003800000 */
.L_x_4873:
        /* <DEDUP_REMOVED lines=41> */
.L_x_4874:
[----:B------:R-:W-:Y:S01]  /*d460*/  HFMA2 R86, -RZ, RZ, 0, 1.1920928955078125e-07 ;  /* 0x00000002ff567431 */ /* 0x000fe200000001ff */
[----:B------:R-:W-:-:S05]  /*d470*/  MOV R53, R84 ;  /* 0x0000005400357202 */ /* 0x000fca0000000f00 */
[----:B------:R-:W-:-:S04]  /*d480*/  FADD.FTZ R53, R52, R53 ;  /* 0x0000003534357221 */ /* 0x000fc80000010000 */
[----:B------:R-:W-:-:S07]  /*d490*/  IMAD.MOV.U32 R85, RZ, RZ, R53 ;  /* 0x000000ffff557224 */ /* 0x000fce00078e0035 */
[----:B------:R-:W-:Y:S05]  /*d4a0*/  WARPSYNC.COLLECTIVE R82, `(.L_x_4875) ;  /* 0x0000000052087348 */ /* 0x000fea0003c00000 */
[----:B------:R0:W1:Y:S02]  /*d4b0*/  SHFL.BFLY P5, R84, R85, R86, R87 ;  /* 0x0c00005655547389 */ /* 0x00006400000a0057 */
[----:B01----:R-:W-:Y:S05]  /*d4c0*/  ENDCOLLECTIVE ;  /* 0x000000000000791b */ /* 0x003fea0003800000 */
.L_x_4875:
[----:B------:R-:W-:Y:S02]  /*d4d0*/  IMAD.MOV.U32 R86, RZ, RZ, 0x4 ;  /* 0x00000004ff567424 */ /* 0x000fe400078e00ff */
[----:B------:R-:W-:-:S04]  /*d4e0*/  IMAD.MOV.U32 R54, RZ, RZ, R84 ;  /* 0x000000ffff367224 */ /* 0x000fc800078e0054 */
[----:B------:R-:W-:-:S05]  /*d4f0*/  FADD.FTZ R54, R53, R54 ;  /* 0x0000003635367221 */ /* 0x000fca0000010000 */
[----:B------:R-:W-:-:S07]  /*d500*/  MOV R85, R54 ;  /* 0x0000003600557202 */ /* 0x000fce0000000f00 */
[----:B------:R-:W-:Y:S05]  /*d510*/  WARPSYNC.COLLECTIVE R82, `(.L_x_4876) ;  /* 0x0000000052087348 */ /* 0x000fea0003c00000 */
[----:B------:R0:W1:Y:S02]  /*d520*/  SHFL.BFLY P5, R84, R85, R86, R87 ;  /* 0x0c00005655547389 */ /* 0x00006400000a0057 */
[----:B01----:R-:W-:Y:S05]  /*d530*/  ENDCOLLECTIVE ;  /* 0x000000000000791b */ /* 0x003fea0003800000 */
.L_x_4876:
[----:B------:R-:W-:Y:S01]  /*d540*/  HFMA2 R86, -RZ, RZ, 0, 4.76837158203125e-07 ;  /* 0x00000008ff567431 */ /* 0x000fe200000001ff */
[----:B------:R-:W-:-:S05]  /*d550*/  MOV R55, R84 ;  /* 0x0000005400377202 */ /* 0x000fca0000000f00 */
[----:B------:R-:W-:-:S04]  /*d560*/  FADD.FTZ R55, R54, R55 ;  /* 0x0000003736377221 */ /* 0x000fc80000010000 */
[----:B------:R-:W-:-:S07]  /*d570*/  IMAD.MOV.U32 R85, RZ, RZ, R55 ;  /* 0x000000ffff557224 */ /* 0x000fce00078e0037 */
[----:B------:R-:W-:Y:S05]  /*d580*/  WARPSYNC.COLLECTIVE R82, `(.L_x_4877) ;  /* 0x0000000052087348 */ /* 0x000fea0003c00000 */
[----:B------:R0:W1:Y:S02]  /*d590*/  SHFL.BFLY P5, R84, R85, R86, R87 ;  /* 0x0c00005655547389 */ /* 0x00006400000a0057 */
[----:B01----:R-:W-:Y:S05]  /*d5a0*/  ENDCOLLECTIVE ;  /* 0x000000000000791b */ /* 0x003fea0003800000 */
.L_x_4877:
[----:B------:R-:W-:Y:S02]  /*d5b0*/  IMAD.MOV.U32 R86, RZ, RZ, 0x10 ;  /* 0x00000010ff567424 */ /* 0x000fe400078e00ff */
[----:B------:R-:W-:-:S04]  /*d5c0*/  IMAD.MOV.U32 R80, RZ, RZ, R84 ;  /* 0x000000ffff507224 */ /* 0x000fc800078e0054 */
[----:B------:R-:W-:-:S05]  /*d5d0*/  FADD.FTZ R80, R55, R80 ;  /* 0x0000005037507221 */ /* 0x000fca0000010000 */
[----:B------:R-:W-:-:S07]  /*d5e0*/  MOV R85, R80 ;  /* 0x0000005000557202 */ /* 0x000fce0000000f00 */
[----:B------:R-:W-:Y:S05]  /*d5f0*/  WARPSYNC.COLLECTIVE R82, `(.L_x_4878) ;  /* 0x0000000052087348 */ /* 0x000fea0003c00000 */
[----:B------:R0:W1:Y:S02]  /*d600*/  SHFL.BFLY P5, R84, R85, R86, R87 ;  /* 0x0c00005655547389 */ /* 0x00006400000a0057 */
[----:B01----:R-:W-:Y:S05]  /*d610*/  ENDCOLLECTIVE ;  /* 0x000000000000791b */ /* 0x003fea0003800000 */
.L_x_4878:
[----:B------:R-:W-:Y:S01]  /*d620*/  MOV R81, R84 ;  /* 0x0000005400517202 */ /* 0x000fe20000000f00 */
[----:B------:R-:W-:Y:S06]  /*d630*/  BRA `(.L_x_4879) ;  /* 0xfffffff000c87947 */ /* 0x000fec000383ffff */
.L_x_4880:
        /* <DEDUP_REMOVED lines=12> */
.L_x_20263:


//--------------------- .text._ZN10layer_norm13ln_fwd_kernelINS_13Kernel_traitsIf13__nv_bfloat16S2_S2_fjLj512ELj1ELj4ELj1ELj16ENS_18Kernel_traits_baseILj512EfS2_S2_S2_fjLj128EEEEELb1ELb0ELb1ELb1EEEvNS_9FwdParamsE --------------------------
	.section	.text._ZN10layer_norm13ln_fwd_kernelINS_13Kernel_traitsIf13__nv_bfloat16S2_S2_fjLj512ELj1ELj4ELj1ELj16ENS_18Kernel_traits_baseILj512EfS2_S2_S2_fjLj128EEEEELb1ELb0ELb1ELb1EEEvNS_9FwdParamsE,"ax",@progbits
	.align	128
        .global         _ZN10layer_norm13ln_fwd_kernelINS_13Kernel_traitsIf13__nv_bfloat16S2_S2_fjLj512ELj1ELj4ELj1ELj16ENS_18Kernel_traits_baseILj512EfS2_S2_S2_fjLj128EEEEELb1ELb0ELb1ELb1EEEvNS_9FwdParamsE
        .type           _ZN10layer_norm13ln_fwd_kernelINS_13Kernel_traitsIf13__nv_bfloat16S2_S2_fjLj512ELj1ELj4ELj1ELj16ENS_18Kernel_traits_baseILj512EfS2_S2_S2_fjLj128EEEEELb1ELb0ELb1ELb1EEEvNS_9FwdParamsE,@function
        .size           _ZN10layer_norm13ln_fwd_kernelINS_13Kernel_traitsIf13__nv_bfloat16S2_S2_fjLj512ELj1ELj4ELj1ELj16ENS_18Kernel_traits_baseILj512EfS2_S2_S2_fjLj128EEEEELb1ELb0ELb1ELb1EEEvNS_9FwdParamsE,(.L_x_20264 - _ZN10layer_norm13ln_fwd_kernelINS_13Kernel_traitsIf13__nv_bfloat16S2_S2_fjLj512ELj1ELj4ELj1ELj16ENS_18Kernel_traits_baseILj512EfS2_S2_S2_fjLj128EEEEELb1ELb0ELb1ELb1EEEvNS_9FwdParamsE)
        .other          _ZN10layer_norm13ln_fwd_kernelINS_13Kernel_traitsIf13__nv_bfloat16S2_S2_fjLj512ELj1ELj4ELj1ELj16ENS_18Kernel_traits_baseILj512EfS2_S2_S2_fjLj128EEEEELb1ELb0ELb1ELb1EEEvNS_9FwdParamsE,@"STO_CUDA_ENTRY STV_DEFAULT"
_ZN10layer_norm13ln_fwd_kernelINS_13Kernel_traitsIf13__nv_bfloat16S2_S2_fjLj512ELj1ELj4ELj1ELj16ENS_18Kernel_traits_baseILj512EfS2_S2_S2_fjLj128EEEEELb1ELb0ELb1ELb1EEEvNS_9FwdParamsE:
.text._ZN10layer_norm13ln_fwd_kernelINS_13Kernel_traitsIf13__nv_bfloat16S2_S2_fjLj512ELj1ELj4ELj1ELj16ENS_18Kernel_traits_baseILj512EfS2_S2_S2_fjLj128EEEEELb1ELb0ELb1ELb1EEEvNS_9FwdParamsE:
        /* <DEDUP_REMOVED lines=12> */
[----:B------:R-:W-:-:S06]  /*00c0*/  IMAD.U32 R5, RZ, RZ, UR7 ;  /* 0x00000007ff057e24 */ /* 0x000fcc000f8e00ff */
[----:B----4-:R-:W3:Y:S01]  /*00d0*/  @P1 LDG.E.64 R4, desc[UR8][R4.64] ;  /* 0x0000000804041981 */ /* 0x010ee2000c1e1b00 */
[----:B------:R-:W4:Y:S01]  /*00e0*/  @P1 LDC R45, c[0x0][0x460] ;  /* 0x00011800ff2d1b82 */ /* 0x000f220000000800 */
[----:B-1----:R-:W-:Y:S02]  /*00f0*/  LOP3.LUT R0, R10, 0x1f, RZ, 0xc0, !PT ;  /* 0x0000001f0a007812 */ /* 0x002fe400078ec0ff */
[----:B--2---:R-:W4:Y:S01]  /*0100*/  @P1 LDG.E.64 R6, desc[UR8][R50.64] ;  /* 0x0000000832061981 */ /* 0x004f22000c1e1b00 */
[----:B0-----:R-:W-:-:S04]  /*0110*/  ISETP.NE.U32.AND P0, PT, RZ, UR4, PT ;  /* 0x00000004ff007c0c */ /* 0x001fc8000bf05070 */
[----:B------:R-:W-:-:S13]  /*0120*/  ISETP.NE.AND.EX P0, PT, RZ, UR5, PT, P0 ;  /* 0x00000005ff007c0c */ /* 0x000fda000bf05300 */
[----:B------:R-:W0:Y:S02]  /*0130*/  @P0 LDC.64 R8, c[0x0][0x438] ;  /* 0x00010e00ff080b82 */ /* 0x000e240000000a00 */
[----:B0-----:R-:W-:-:S05]  /*0140*/  @P0 IMAD.WIDE.U32 R8, R0, 0x20, R8 ;  /* 0x0000002000080825 */ /* 0x001fca00078e0008 */
[----:B------:R-:W5:Y:S04]  /*0150*/  @P0 LDG.E.128 R28, desc[UR8][R8.64] ;  /* 0x00000008081c0981 */ /* 0x000f68000c1e1d00 */
[----:B------:R-:W5:Y:S04]  /*0160*/  @P0 LDG.E.128 R24, desc[UR8][R8.64+0x10] ;  /* 0x0000100808180981 */ /* 0x000f68000c1e1d00 */
[----:B------:R-:W5:Y:S04]  /*0170*/  @P0 LDG.E.128 R20, desc[UR8][R8.64+0x400] ;  /* 0x0004000808140981 */ /* 0x000f68000c1e1d00 */
[----:B------:R-:W5:Y:S01]  /*0180*/  @P0 LDG.E.128 R16, desc[UR8][R8.64+0x410] ;  /* 0x0004100808100981 */ /* 0x000f62000c1e1d00 */
[----:B------:R-:W0:Y:S01]  /*0190*/  S2UR UR5, SR_CTAID.X ;  /* 0x00000000000579c3 */ /* 0x000e220000002500 */
[----:B------:R-:W-:-:S05]  /*01a0*/  IMAD.WIDE.U32 R2, R0, 0x20, R2 ;  /* 0x0000002000027825 */ /* 0x000fca00078e0002 */
[----:B------:R-:W5:Y:S02]  /*01b0*/  LDG.E.128 R12, desc[UR8][R2.64] ;  /* 0x00000008020c7981 */ /* 0x000f64000c1e1d00 */
[----:B------:R-:W1:Y:S02]  /*01c0*/  LDC R11, c[0x0][0x360] ;  /* 0x0000d800ff0b7b82 */ /* 0x000e640000000800 */
[----:B------:R-:W5:Y:S04]  /*01d0*/  LDG.E.128 R40, desc[UR8][R2.64+0x10] ;  /* 0x0000100802287981 */ /* 0x000f68000c1e1d00 */
[----:B------:R-:W5:Y:S04]  /*01e0*/  LDG.E.128 R36, desc[UR8][R2.64+0x400] ;  /* 0x0004000802247981 */ /* 0x000f68000c1e1d00 */
[----:B------:R2:W5:Y:S01]  /*01f0*/  LDG.E.128 R32, desc[UR8][R2.64+0x410] ;  /* 0x0004100802207981 */ /* 0x000562000c1e1d00 */
[----:B0-----:R-:W-:Y:S01]  /*0200*/  USHF.L.U32 UR4, UR5, 0x2, URZ ;  /* 0x0000000205047899 */ /* 0x001fe200080006ff */
[----:B--2---:R-:W-:-:S05]  /*0210*/  SHF.R.U32.HI R2, RZ, 0x5, R10 ;  /* 0x00000005ff027819 */ /* 0x004fca000001160a */
[----:B------:R-:W-:-:S04]  /*0220*/  LOP3.LUT R2, R2, UR4, RZ, 0xfc, !PT ;  /* 0x0000000402027c12 */ /* 0x000fc8000f8efcff */
[----:B------:R-:W-:Y:S02]  /*0230*/  ISETP.GE.AND P2, PT, R2, UR10, PT ;  /* 0x0000000a02007c0c */ /* 0x000fe4000bf46270 */
[----:B---3--:R-:W-:Y:S02]  /*0240*/  @P1 R2UR UR6, R4 ;  /* 0x00000000040612ca */ /* 0x008fe400000e0000 */
[----:B------:R-:W-:Y:S02]  /*0250*/  @P1 R2UR UR7, R5 ;  /* 0x00000000050712ca */ /* 0x000fe400000e0000 */
[----:B----4-:R-:W-:Y:S01]  /*0260*/  @P1 IADD3 R50, P3, PT, R6, R45, RZ ;  /* 0x0000002d06321210 */ /* 0x010fe20007f7e0ff */
[----:B-1----:R-:W-:-:S03]  /*0270*/  IMAD R6, R11, UR5, R10 ;  /* 0x000000050b067c24 */ /* 0x002fc6000f8e020a */
[----:B------:R-:W-:-:S03]  /*0280*/  @P1 IADD3.X R51, PT, PT, RZ, R7, RZ, P3, !PT ;  /* 0x00000007ff331210 */ /* 0x000fc60001ffe4ff */
[----:B------:R-:W-:Y:S06]  /*0290*/  @P2 EXIT ;  /* 0x000000000000294d */ /* 0x000fec0003800000 */
[--C-:B------:R-:W-:Y:S01]  /*02a0*/  SHF.R.U64 R3, R50, 0x2, R51.reuse ;  /* 0x0000000232037819 */ /* 0x100fe20000001233 */
[----:B------:R-:W-:Y:S01]  /*02b0*/  IMAD.MOV.U32 R4, RZ, RZ, R6 ;  /* 0x000000ffff047224 */ /* 0x000fe200078e0006 */
[----:B------:R-:W-:Y:S01]  /*02c0*/  SHF.R.U32.HI R5, RZ, 0x2, R51 ;  /* 0x00000002ff057819 */ /* 0x000fe20000011633 */
[----:B------:R-:W-:Y:S01]  /*02d0*/  UIADD3 UR15, UPT, UPT, UR6, -0x61c88647, URZ ;  /* 0x9e3779b9060f7890 */ /* 0x000fe2000fffe0ff */
[----:B------:R-:W-:Y:S01]  /*02e0*/  BSSY B0, `(.L_x_4881) ;  /* 0x0000cc2000007945 */ /* 0x000fe20003800000 */
[----:B------:R-:W-:Y:S01]  /*02f0*/  IMAD.HI.U32 R7, R3, -0x2daee0ad, RZ ;  /* 0xd2511f5303077827 */ /* 0x000fe200078e00ff */
[----:B------:R-:W-:Y:S01]  /*0300*/  UIADD3 UR16, UPT, UPT, UR7, -0x4498517b, URZ ;  /* 0xbb67ae8507107890 */ /* 0x000fe2000fffe0ff */
[----:B-----5:R-:W-:Y:S01]  /*0310*/  @P0 MOV R49, R34 ;  /* 0x0000002200310202 */ /* 0x020fe20000000f00 */
        /* <DEDUP_REMOVED lines=34> */
[----:B------:R-:W-:Y:S01]  /*0540*/  UIADD3 UR28, UPT, UPT, UR7, 0x1fd5c5a3, URZ ;  /* 0x1fd5c5a3071c7890 */ /* 0x000fe2000fffe0ff */
[----:B------:R-:W-:Y:S01]  /*0550*/  @!P0 CS2R R20, SRZ ;  /* 0x0000000000148805 */ /* 0x000fe2000001ff00 */
[----:B------:R-:W0:Y:S01]  /*0560*/  LDCU.U8 UR4, c[0x0][0x410] ;  /* 0x00008200ff0477ac */ /* 0x000e220008000000 */
[----:B------:R-:W-:Y:S01]  /*0570*/  IMAD.HI.U32 R8, R9, -0x2daee0ad, RZ ;  /* 0xd2511f5309087827 */ /* 0x000fe200078e00ff */
[----:B------:R-:W-:-:S02]  /*0580*/  LOP3.LUT R10, R7, UR19, R6, 0x96, !PT ;  /* 0x00000013070a7c12 */ /* 0x000fc4000f8e9606 */
[----:B------:R-:W-:Y:S02]  /*0590*/  @!P0 CS2R R18, SRZ ;  /* 0x0000000000128805 */ /* 0x000fe4000001ff00 */
[----:B------:R-:W-:Y:S01]  /*05a0*/  @P0 MOV R6, R13 ;  /* 0x0000000d00060202 */ /* 0x000fe20000000f00 */
[----:B------:R-:W-:Y:S01]  /*05b0*/  IMAD R46, R9, -0x2daee0ad, RZ ;  /* 0xd2511f53092e7824 */ /* 0x000fe200078e02ff */
[----:B------:R-:W-:Y:S01]  /*05c0*/  LOP3.LUT R45, R11, UR20, R8, 0x96, !PT ;  /* 0x000000140b2d7c12 */ /* 0x000fe2000f8e9608 */
[----:B------:R-:W-:Y:S01]  /*05d0*/  IMAD R11, R44, -0x326172a9, RZ ;  /* 0xcd9e8d572c0b7824 */ /* 0x000fe200078e02ff */
[----:B------:R-:W-:Y:S01]  /*05e0*/  UIADD3 UR29, UPT, UPT, UR6, -0xe443238, URZ ;  /* 0xf1bbcdc8061d7890 */ /* 0x000fe2000fffe0ff */
[----:B------:R-:W-:Y:S01]  /*05f0*/  IMAD.HI.U32 R9, R10, -0x2daee0ad, RZ ;  /* 0xd2511f530a097827 */ /* 0x000fe200078e00ff */
[----:B------:R-:W-:Y:S01]  /*0600*/  UIADD3 UR30, UPT, UPT, UR7, -0x24c28bd8, URZ ;  /* 0xdb3d7428071e7890 */ /* 0x000fe2000fffe0ff */
[----:B------:R-:W-:Y:S01]  /*0610*/  @!P0 CS2R R16, SRZ ;  /* 0x0000000000108805 */ /* 0x000fe2000001ff00 */
        /* <DEDUP_REMOVED lines=8> */
[----:B------:R-:W-:Y:S01]  /*06a0*/  @!P0 MOV R9, R14 ;  /* 0x0000000e00098202 */ /* 0x000fe20000000f00 */
[----:B------:R-:W-:Y:S01]  /*06b0*/  @!P0 IMAD.MOV.U32 R7, RZ, RZ, R12 ;  /* 0x000000ffff078224 */ /* 0x000fe200078e000c */
[----:B0-----:R-:W-:Y:S01]  /*06c0*/  ISETP.NE.AND P1, PT, RZ, UR4, PT ;  /* 0x00000004ff007c0c */ /* 0x001fe2000bf25270 */
[----:B------:R-:W-:Y:S01]  /*06d0*/  IMAD R13, R10, -0x2daee0ad, RZ ;  /* 0xd2511f530a0d7824 */ /* 0x000fe200078e02ff */
[----:B------:R-:W-:Y:S01]  /*06e0*/  LOP3.LUT R63, R50, 0x3, RZ, 0xc0, !PT ;  /* 0x00000003323f7812 */ /* 0x000fe200078ec0ff */
[----:B------:R-:W-:Y:S01]  /*06f0*/  IMAD R45, R45, -0x326172a9, RZ ;  /* 0xcd9e8d572d2d7824 */ /* 0x000fe200078e02ff */
[----:B------:R-:W0:Y:S01]  /*0700*/  LDCU UR5, c[0x0][0x404] ;  /* 0x00008080ff0577ac */ /* 0x000e220008000800 */
[----:B------:R-:W-:Y:S01]  /*0710*/  IMAD.HI.U32 R10, R46, -0x326172a9, RZ ;  /* 0xcd9e8d572e0a7827 */ /* 0x000fe200078e00ff */
[----:B------:R-:W1:Y:S03]  /*0720*/  LDCU UR14, c[0x0][0x448] ;  /* 0x00008900ff0e77ac */ /* 0x000e660008000800 */
[C---:B------:R-:W-:Y:S01]  /*0730*/  IMAD.HI.U32 R12, R44.reuse, -0x2daee0ad, RZ ;  /* 0xd2511f532c0c7827 */ /* 0x040fe200078e00ff */
[----:B------:R-:W2:Y:S03]  /*0740*/  LDCU.64 UR12, c[0x0][0x408] ;  /* 0x00008100ff0c77ac */ /* 0x000ea60008000a00 */
[----:B------:R-:W-:Y:S01]  /*0750*/  @P0 IMAD.MOV.U32 R11, RZ, RZ, R40 ;  /* 0x000000ffff0b0224 */ /* 0x000fe200078e0028 */
[----:B------:R-:W-:Y:S01]  /*0760*/  LOP3.LUT R47, R13, UR24, R12, 0x96, !PT ;  /* 0x000000180d2f7c12 */ /* 0x000fe2000f8e960c */
[----:B------:R-:W-:Y:S01]  /*0770*/  @!P0 IMAD.MOV.U32 R11, RZ, RZ, R40 ;  /* 0x000000ffff0b8224 */ /* 0x000fe200078e0028 */
[----:B------:R-:W-:Y:S01]  /*0780*/  LOP3.LUT R40, R45, UR23, R10, 0x96, !PT ;  /* 0x000000172d287c12 */ /* 0x000fe2000f8e960a */
[--C-:B------:R-:W-:Y:S01]  /*0790*/  @P0 IMAD.MOV.U32 R8, RZ, RZ, R15.reuse ;  /* 0x000000ffff080224 */ /* 0x100fe200078e000f */
[-C--:B------:R-:W-:Y:S01]  /*07a0*/  @P0 MOV R10, R41.reuse ;  /* 0x00000029000a0202 */ /* 0x080fe20000000f00 */
[----:B------:R-:W-:Y:S01]  /*07b0*/  @!P0 IMAD.MOV.U32 R8, RZ, RZ, R15 ;  /* 0x000000ffff088224 */ /* 0x000fe200078e000f */
[----:B------:R-:W-:Y:S01]  /*07c0*/  @!P0 MOV R10, R41 ;  /* 0x00000029000a8202 */ /* 0x000fe20000000f00 */
[----:B------:R-:W-:Y:S01]  /*07d0*/  IMAD R45, R44, -0x2daee0ad, RZ ;  /* 0xd2511f532c2d7824 */ /* 0x000fe200078e02ff */
[----:B------:R-:W3:Y:S01]  /*07e0*/  LDCU.64 UR10, c[0x0][0x3a0] ;  /* 0x00007400ff0a77ac */ /* 0x000ee20008000a00 */
[----:B------:R-:W-:Y:S01]  /*07f0*/  IMAD R15, R46, -0x326172a9, RZ ;  /* 0xcd9e8d572e0f7824 */ /* 0x000fe200078e02ff */
[-C--:B------:R-:W-:Y:S01]  /*0800*/  @P0 MOV R46, R39.reuse ;  /* 0x00000027002e0202 */ /* 0x080fe20000000f00 */
[----:B------:R-:W-:Y:S01]  /*0810*/  IMAD.HI.U32 R14, R47, -0x326172a9, RZ ;  /* 0xcd9e8d572f0e7827 */ /* 0x000fe200078e00ff */
[----:B------:R-:W-:-:S03]  /*0820*/  @!P0 MOV R46, R39 ;  /* 0x00000027002e8202 */ /* 0x000fc60000000f00 */
[----:B------:R-:W-:Y:S01]  /*0830*/  IMAD.HI.U32 R44, R40, -0x2daee0ad, RZ ;  /* 0xd2511f53282c7827 */ /* 0x000fe200078e00ff */
[----:B------:R-:W-:Y:S02]  /*0840*/  LOP3.LUT R41, R15, UR25, R14, 0x96, !PT ;  /* 0x000000190f297c12 */ /* 0x000fe4000f8e960e */
[-C--:B------:R-:W-:Y:S01]  /*0850*/  @P0 MOV R15, R36.reuse ;  /* 0x00000024000f0202 */ /* 0x080fe20000000f00 */
[--C-:B------:R-:W-:Y:S01]  /*0860*/  @P0 IMAD.MOV.U32 R13, RZ, RZ, R42.reuse ;  /* 0x000000ffff0d0224 */ /* 0x100fe200078e002a */
[----:B------:R-:W-:Y:S01]  /*0870*/  @!P0 MOV R15, R36 ;  /* 0x00000024000f8202 */ /* 0x000fe20000000f00 */
[----:B------:R-:W-:Y:S01]  /*0880*/  @!P0 IMAD.MOV.U32 R13, RZ, RZ, R42 ;  /* 0x000000ffff0d8224 */ /* 0x000fe200078e002a */
[----:B------:R-:W-:Y:S01]  /*0890*/  LOP3.LUT R42, R45, UR26, R44, 0x96, !PT ;  /* 0x0000001a2d2a7c12 */ /* 0x000fe2000f8e962c */
[--C-:B------:R-:W-:Y:S02]  /*08a0*/  @P0 IMAD.MOV.U32 R12, RZ, RZ, R43.reuse ;  /* 0x000000ffff0c0224 */ /* 0x100fe400078e002b */
[----:B------:R-:W-:-:S02]  /*08b0*/  @!P0 IMAD.MOV.U32 R12, RZ, RZ, R43 ;  /* 0x000000ffff0c8224 */ /* 0x000fc400078e002b */
[----:B------:R-:W-:Y:S02]  /*08c0*/  IMAD R44, R40, -0x2daee0ad, RZ ;  /* 0xd2511f53282c7824 */ /* 0x000fe400078e02ff */
[----:B------:R-:W-:Y:S02]  /*08d0*/  IMAD R47, R47, -0x326172a9, RZ ;  /* 0xcd9e8d572f2f7824 */ /* 0x000fe400078e02ff */
[----:B------:R-:W-:-:S04]  /*08e0*/  IMAD.HI.U32 R40, R42, -0x326172a9, RZ ;  /* 0xcd9e8d572a287827 */ /* 0x000fc800078e00ff */
[----:B------:R-:W-:Y:S01]  /*08f0*/  IMAD.HI.U32 R43, R41, -0x2daee0ad, RZ ;  /* 0xd2511f53292b7827 */ /* 0x000fe200078e00ff */
[----:B------:R-:W-:-:S03]  /*0900*/  LOP3.LUT R40, R47, UR27, R40, 0x96, !PT ;  /* 0x0000001b2f287c12 */ /* 0x000fc6000f8e9628 */
[----:B------:R-:W-:Y:S01]  /*0910*/  @P0 IMAD.MOV.U32 R14, RZ, RZ, R37 ;  /* 0x000000ffff0e0224 */ /* 0x000fe200078e0025 */
[----:B------:R-:W-:Y:S01]  /*0920*/  LOP3.LUT R43, R44, UR28, R43, 0x96, !PT ;  /* 0x0000001c2c2b7c12 */ /* 0x000fe2000f8e962b */
[--C-:B------:R-:W-:Y:S02]  /*0930*/  @P0 IMAD.MOV.U32 R45, RZ, RZ, R38.reuse ;  /* 0x000000ffff2d0224 */ /* 0x100fe400078e0026 */
[----:B------:R-:W-:Y:S02]  /*0940*/  @!P0 IMAD.MOV.U32 R14, RZ, RZ, R37 ;  /* 0x000000ffff0e8224 */ /* 0x000fe400078e0025 */
[----:B------:R-:W-:Y:S02]  /*0950*/  @!P0 IMAD.MOV.U32 R45, RZ, RZ, R38 ;  /* 0x000000ffff2d8224 */ /* 0x000fe400078e0026 */
[----:B------:R-:W-:Y:S02]  /*0960*/  IMAD R37, R42, -0x326172a9, RZ ;  /* 0xcd9e8d572a257824 */ /* 0x000fe400078e02ff */
[----:B------:R-:W-:-:S02]  /*0970*/  IMAD R41, R41, -0x2daee0ad, RZ ;  /* 0xd2511f5329297824 */ /* 0x000fc400078e02ff */
        /* <DEDUP_REMOVED lines=9> */
[----:B------:R-:W-:Y:S01]  /*0a10*/  @P0 IMAD.MOV.U32 R47, RZ, RZ, R32 ;  /* 0x000000ffff2f0224 */ /* 0x000fe200078e0020 */
[----:B------:R-:W-:Y:S01]  /*0a20*/  LOP3.LUT R58, R43, UR31, R58, 0x96, !PT ;  /* 0x0000001f2b3a7c12 */ /* 0x000fe2000f8e963a */
[----:B------:R-:W-:Y:S02]  /*0a30*/  @P0 IMAD.MOV.U32 R44, RZ, RZ, R33 ;  /* 0x000000ffff2c0224 */ /* 0x000fe400078e0021 */
[----:B------:R-:W-:Y:S01]  /*0a40*/  @P0 IMAD.MOV.U32 R48, RZ, RZ, R35 ;  /* 0x000000ffff300224 */ /* 0x000fe200078e0023 */
[----:B------:R-:W-:Y:S01]  /*0a50*/  @!P0 MOV R48, R35 ;  /* 0x0000002300308202 */ /* 0x000fe20000000f00 */
[----:B------:R-:W-:Y:S02]  /*0a60*/  @!P0 IMAD.MOV.U32 R47, RZ, RZ, R32 ;  /* 0x000000ffff2f8224 */ /* 0x000fe400078e0020 */
[----:B------:R-:W-:Y:S02]  /*0a70*/  @!P0 IMAD.MOV.U32 R44, RZ, RZ, R33 ;  /* 0x000000ffff2c8224 */ /* 0x000fe400078e0021 */
[----:B------:R-:W-:-:S02]  /*0a80*/  @!P0 IMAD.MOV.U32 R49, RZ, RZ, R34 ;  /* 0x000000ffff318224 */ /* 0x000fc400078e0022 */
[----:B------:R-:W-:Y:S02]  /*0a90*/  IMAD.MOV.U32 R55, RZ, RZ, RZ ;  /* 0x000000ffff377224 */ /* 0x000fe400078e00ff */
[----:B------:R-:W-:Y:S02]  /*0aa0*/  IMAD R62, R36, -0x2daee0ad, RZ ;  /* 0xd2511f53243e7824 */ /* 0x000fe400078e02ff */
[----:B0123--:R-:W-:-:S07]  /*0ab0*/  IMAD R60, R38, -0x326172a9, RZ ;  /* 0xcd9e8d57263c7824 */ /* 0x00ffce00078e02ff */
.L_x_5119:
        /* <DEDUP_REMOVED lines=53> */
.L_x_4887:
        /* <DEDUP_REMOVED lines=13> */
.L_x_4889:
[----:B------:R-:W-:Y:S05]  /*0ee0*/  BSYNC.RECONVERGENT B3 ;  /* 0x0000000000037941 */ /* 0x000fea0003800200 */
.L_x_4888:
        /* <DEDUP_REMOVED lines=42> */
.L_x_4886:
[----:B------:R-:W-:Y:S05]  /*1190*/  BSYNC.RECONVERGENT B2 ;  /* 0x0000000000027941 */ /* 0x000fea0003800200 */
.L_x_4885:
        /* <DEDUP_REMOVED lines=11> */
.L_x_4884:
[----:B------:R-:W-:Y:S05]  /*1250*/  BSYNC.RECONVERGENT B1 ;  /* 0x0000000000017941 */ /* 0x000fea0003800200 */
.L_x_4883:
        /* <DEDUP_REMOVED lines=23> */
.L_x_4894:
        /* <DEDUP_REMOVED lines=13> */
.L_x_4896:
[----:B------:R-:W-:Y:S05]  /*14a0*/  BSYNC.RECONVERGENT B3 ;  /* 0x0000000000037941 */ /* 0x000fea0003800200 */
.L_x_4895:
        /* <DEDUP_REMOVED lines=41> */
[----:B------:R-:W-:-:S07]  /*1740*/  LOP3.LUT R59, R40, UR32, R77, 0x96, !PT ;  /* 0x00000020283b7c12 */ /* 0x000fce000f8e964d */
.L_x_4893:
[----:B------:R-:W-:Y:S05]  /*1750*/  BSYNC.RECONVERGENT B2 ;  /* 0x0000000000027941 */ /* 0x000fea0003800200 */
.L_x_4892:
        /* <DEDUP_REMOVED lines=12> */
.L_x_4891:
[----:B------:R-:W-:Y:S05]  /*1820*/  BSYNC.RECONVERGENT B1 ;  /* 0x0000000000017941 */ /* 0x000fea0003800200 */
.L_x_4890:
        /* <DEDUP_REMOVED lines=22> */
.L_x_4901:
        /* <DEDUP_REMOVED lines=13> */
.L_x_4903:
[----:B------:R-:W-:Y:S05]  /*1a60*/  BSYNC.RECONVERGENT B3 ;  /* 0x0000000000037941 */ /* 0x000fea0003800200 */
.L_x_4902:
        /* <DEDUP_REMOVED lines=43> */
.L_x_4900:
[----:B------:R-:W-:Y:S05]  /*1d20*/  BSYNC.RECONVERGENT B2 ;  /* 0x0000000000027941 */ /* 0x000fea0003800200 */
.L_x_4899:
        /* <DEDUP_REMOVED lines=11> */
.L_x_4898:
[----:B------:R-:W-:Y:S05]  /*1de0*/  BSYNC.RECONVERGENT B1 ;  /* 0x0000000000017941 */ /* 0x000fea0003800200 */
.L_x_4897:
        /* <DEDUP_REMOVED lines=23> */
.L_x_4908:
        /* <DEDUP_REMOVED lines=13> */
.L_x_4910:
[----:B------:R-:W-:Y:S05]  /*2030*/  BSYNC.RECONVERGENT B3 ;  /* 0x0000000000037941 */ /* 0x000fea0003800200 */
.L_x_4909:
        /* <DEDUP_REMOVED lines=42> */
.L_x_4907:
[----:B------:R-:W-:Y:S05]  /*22e0*/  BSYNC.RECONVERGENT B2 ;  /* 0x0000000000027941 */ /* 0x000fea0003800200 */
.L_x_4906:
        /* <DEDUP_REMOVED lines=12> */
.L_x_4905:
[----:B------:R-:W-:Y:S05]  /*23b0*/  BSYNC.RECONVERGENT B1 ;  /* 0x0000000000017941 */ /* 0x000fea0003800200 */
.L_x_4904:
        /* <DEDUP_REMOVED lines=22> */
.L_x_4915:
        /* <DEDUP_REMOVED lines=13> */
.L_x_4917:
[----:B------:R-:W-:Y:S05]  /*25f0*/  BSYNC.RECONVERGENT B3 ;  /* 0x0000000000037941 */ /* 0x000fea0003800200 */
.L_x_4916:
        /* <DEDUP_REMOVED lines=42> */
.L_x_4914:
[----:B------:R-:W-:Y:S05]  /*28a0*/  BSYNC.RECONVERGENT B2 ;  /* 0x0000000000027941 */ /* 0x000fea0003800200 */
.L_x_4913:
        /* <DEDUP_REMOVED lines=11> */
.L_x_4912:
[----:B------:R-:W-:Y:S05]  /*2960*/  BSYNC.RECONVERGENT B1 ;  /* 0x0000000000017941 */ /* 0x000fea0003800200 */
.L_x_4911:
        /* <DEDUP_REMOVED lines=23> */
.L_x_4922:
        /* <DEDUP_REMOVED lines=13> */
.L_x_4924:
[----:B------:R-:W-:Y:S05]  /*2bb0*/  BSYNC.RECONVERGENT B3 ;  /* 0x0000000000037941 */ /* 0x000fea0003800200 */
.L_x_4923:
        /* <DEDUP_REMOVED lines=42> */
.L_x_4921:
[----:B------:R-:W-:Y:S05]  /*2e60*/  BSYNC.RECONVERGENT B2 ;  /* 0x0000000000027941 */ /* 0x000fea0003800200 */
.L_x_4920:
[----:B------:R-:W-:Y:S01]  /*2e70*/  I2FP.F32.U32 R37, R40 ;  /* 0x0000002800257245 */ /* 0x000fe20000201000 */
[----:B------:R-:W-:Y:S01]  /*2e80*/  IMAD.MOV.U32 R40, RZ, RZ, 0x2f800000 ;  /* 0x2f800000ff287424 */ /* 0x000fe200078e00ff */
[----:B------:R-:W-:Y:S02]  /*2e90*/  SHF.L.U32 R70, R70, 0x10, RZ ;  /* 0x0000001046467819 */ /* 0x000fe400000006ff */
        /* <DEDUP_REMOVED lines=9> */
.L_x_4919:
[----:B------:R-:W-:Y:S05]  /*2f30*/  BSYNC.RECONVERGENT B1 ;  /* 0x0000000000017941 */ /* 0x000fea0003800200 */
.L_x_4918:
        /* <DEDUP_REMOVED lines=22> */
.L_x_4929:
        /* <DEDUP_REMOVED lines=13> */
.L_x_4931:
[----:B------:R-:W-:Y:S05]  /*3170*/  BSYNC.RECONVERGENT B3 ;  /* 0x0000000000037941 */ /* 0x000fea0003800200 */
.L_x_4930:
        /* <DEDUP_REMOVED lines=38> */
[----:B------:R-:W-:Y:S02]  /*33e0*/  MOV R60, R40 ;  /* 0x00000028003c7202 */ /* 0x000fe40000000f00 */
[----:B------:R-:W-:Y:S01]  /*33f0*/  LOP3.LUT R58, R58, UR31, R41, 0x96, !PT ;  /* 0x0000001f3a3a7c12 */ /* 0x000fe2000f8e9629 */
[----:B------:R-:W-:Y:S01]  /*3400*/  IMAD.MOV.U32 R40, RZ, RZ, R82 ;  /* 0x000000ffff287224 */ /* 0x000fe200078e0052 */
[----:B------:R-:W-:-:S07]  /*3410*/  LOP3.LUT R59, R36, UR32, R81, 0x96, !PT ;  /* 0x00000020243b7c12 */ /* 0x000fce000f8e9651 */
.L_x_4928:
[----:B------:R-:W-:Y:S05]  /*3420*/  BSYNC.RECONVERGENT B2 ;  /* 0x0000000000027941 */ /* 0x000fea0003800200 */
.L_x_4927:
        /* <DEDUP_REMOVED lines=11> */
.L_x_4926:
[----:B------:R-:W-:Y:S05]  /*34e0*/  BSYNC.RECONVERGENT B1 ;  /* 0x0000000000017941 */ /* 0x000fea0003800200 */
.L_x_4925:
        /* <DEDUP_REMOVED lines=23> */
.L_x_4936:
        /* <DEDUP_REMOVED lines=13> */
.L_x_4938:
[----:B------:R-:W-:Y:S05]  /*3730*/  BSYNC.RECONVERGENT B3 ;  /* 0x0000000000037941 */ /* 0x000fea0003800200 */
.L_x_4937:
        /* <DEDUP_REMOVED lines=42> */
.L_x_4935:
[----:B------:R-:W-:Y:S05]  /*39e0*/  BSYNC.RECONVERGENT B2 ;  /* 0x0000000000027941 */ /* 0x000fea0003800200 */
.L_x_4934:
        /* <DEDUP_REMOVED lines=12> */
.L_x_4933:
[----:B------:R-:W-:Y:S05]  /*3ab0*/  BSYNC.RECONVERGENT B1 ;  /* 0x0000000000017941 */ /* 0x000fea0003800200 */
.L_x_4932:
[----:B------:R-:W-:Y:S02]  /*3ac0*/  F2FP.BF16.F32.PACK_AB R39, RZ, R70 ;  /* 0x00000046ff27723e */ /* 0x000fe400000010ff */
[----:B------:R-:W-:Y:S02]  /*3ad0*/  PRMT R38, R79, 0x5410, R38 ;  /* 0x000054104f267816 */ /* 0x000fe40000000026 */
[----:B------:R-:W-:Y:S02]  /*3ae0*/  PRMT R37, R76, 0x5410, R78 ;  /* 0x000054104c257816 */ /* 0x000fe4000000004e */
[----:B------:R-:W-:Y:S02]  /*3af0*/  PRMT R36, R62, 0x5410, R63 ;  /* 0x000054103e247816 */ /* 0x000fe4000000003f */
[----:B------:R-:W-:Y:S01]  /*3b00*/  PRMT R39, R77, 0x5410, R39 ;  /* 0x000054104d277816 */ /* 0x000fe20000000027 */
[----:B------:R-:W-:Y:S06]  /*3b10*/  BRA `(.L_x_4939) ;  /* 0x0000002800d87947 */ /* 0x000fec0003800000 */
.L_x_4882:
        /* <DEDUP_REMOVED lines=21> */
.L_x_4944:
        /* <DEDUP_REMOVED lines=13> */
.L_x_4946:
[----:B------:R-:W-:Y:S05]  /*3d40*/  BSYNC.RECONVERGENT B3 ;  /* 0x0000000000037941 */ /* 0x000fea0003800200 */
.L_x_4945:
        /* <DEDUP_REMOVED lines=42> */
.L_x_4943:
[----:B------:R-:W-:Y:S05]  /*3ff0*/  BSYNC.RECONVERGENT B2 ;  /* 0x0000000000027941 */ /* 0x000fea0003800200 */
.L_x_4942:
        /* <DEDUP_REMOVED lines=9> */
.L_x_4941:
[----:B------:R-:W-:Y:S05]  /*4090*/  BSYNC.RECONVERGENT B1 ;  /* 0x0000000000017941 */ /* 0x000fea0003800200 */
.L_x_4940:
        /* <DEDUP_REMOVED lines=18> */
.L_x_4951:
        /* <DEDUP_REMOVED lines=13> */
.L_x_4953:
[----:B------:R-:W-:Y:S05]  /*4290*/  BSYNC.RECONVERGENT B3 ;  /* 0x0000000000037941 */ /* 0x000fea0003800200 */
.L_x_4952:
        /* <DEDUP_REMOVED lines=43> */
.L_x_4950:
[----:B------:R-:W-:Y:S05]  /*4550*/  BSYNC.RECONVERGENT B2 ;  /* 0x0000000000027941 */ /* 0x000fea0003800200 */
.L_x_4949:
        /* <DEDUP_REMOVED lines=9> */
.L_x_4948:
[----:B------:R-:W-:Y:S05]  /*45f0*/  BSYNC.RECONVERGENT B1 ;  /* 0x0000000000017941 */ /* 0x000fea0003800200 */
.L_x_4947:
        /* <DEDUP_REMOVED lines=18> */
.L_x_4958:
        /* <DEDUP_REMOVED lines=13> */
.L_x_4960:
[----:B------:R-:W-:Y:S05]  /*47f0*/  BSYNC.RECONVERGENT B3 ;  /* 0x0000000000037941 */ /* 0x000fea0003800200 */
.L_x_4959:
        /* <DEDUP_REMOVED lines=43> */
.L_x_4957:
[----:B------:R-:W-:Y:S05]  /*4ab0*/  BSYNC.RECONVERGENT B2 ;  /* 0x0000000000027941 */ /* 0x000fea0003800200 */
.L_x_4956:
        /* <DEDUP_REMOVED lines=9> */
.L_x_4955:
[----:B------:R-:W-:Y:S05]  /*4b50*/  BSYNC.RECONVERGENT B1 ;  /* 0x0000000000017941 */ /* 0x000fea0003800200 */
.L_x_4954:
        /* <DEDUP_REMOVED lines=18> */
.L_x_4965:
        /* <DEDUP_REMOVED lines=13> */
.L_x_4967:
[----:B------:R-:W-:Y:S05]  /*4d50*/  BSYNC.RECONVERGENT B3 ;  /* 0x0000000000037941 */ /* 0x000fea0003800200 */
.L_x_4966:
        /* <DEDUP_REMOVED lines=43> */
.L_x_4964:
[----:B------:R-:W-:Y:S05]  /*5010*/  BSYNC.RECONVERGENT B2 ;  /* 0x0000000000027941 */ /* 0x000fea0003800200 */
.L_x_4963:
        /* <DEDUP_REMOVED lines=9> */
.L_x_4962:
[----:B------:R-:W-:Y:S05]  /*50b0*/  BSYNC.RECONVERGENT B1 ;  /* 0x0000000000017941 */ /* 0x000fea0003800200 */
.L_x_4961:
        /* <DEDUP_REMOVED lines=18> */
.L_x_4972:
        /* <DEDUP_REMOVED lines=13> */
.L_x_4974:
[----:B------:R-:W-:Y:S05]  /*52b0*/  BSYNC.RECONVERGENT B3 ;  /* 0x0000000000037941 */ /* 0x000fea0003800200 */
.L_x_4973:
        /* <DEDUP_REMOVED lines=43> */
.L_x_4971:
[----:B------:R-:W-:Y:S05]  /*5570*/  BSYNC.RECONVERGENT B2 ;  /* 0x0000000000027941 */ /* 0x000fea0003800200 */
.L_x_4970:
        /* <DEDUP_REMOVED lines=9> */
.L_x_4969:
[----:B------:R-:W-:Y:S05]  /*5610*/  BSYNC.RECONVERGENT B1 ;  /* 0x0000000000017941 */ /* 0x000fea0003800200 */
.L_x_4968:
        /* <DEDUP_REMOVED lines=18> */
.L_x_4979:
        /* <DEDUP_REMOVED lines=13> */
.L_x_4981:
[----:B------:R-:W-:Y:S05]  /*5810*/  BSYNC.RECONVERGENT B3 ;  /* 0x0000000000037941 */ /* 0x000fea0003800200 */
.L_x_4980:
        /* <DEDUP_REMOVED lines=43> */
.L_x_4978:
[----:B------:R-:W-:Y:S05]  /*5ad0*/  BSYNC.RECONVERGENT B2 ;  /* 0x0000000000027941 */ /* 0x000fea0003800200 */
.L_x_4977:
        /* <DEDUP_REMOVED lines=9> */
.L_x_4976:
[----:B------:R-:W-:Y:S05]  /*5b70*/  BSYNC.RECONVERGENT B1 ;  /* 0x0000000000017941 */ /* 0x000fea0003800200 */
.L_x_4975:
        /* <DEDUP_REMOVED lines=18> */
.L_x_4986:
        /* <DEDUP_REMOVED lines=13> */
.L_x_4988:
[----:B------:R-:W-:Y:S05]  /*5d70*/  BSYNC.RECONVERGENT B3 ;  /* 0x0000000000037941 */ /* 0x000fea0003800200 */
.L_x_4987:
        /* <DEDUP_REMOVED lines=43> */
.L_x_4985:
[----:B------:R-:W-:Y:S05]  /*6030*/  BSYNC.RECONVERGENT B2 ;  /* 0x0000000000027941 */ /* 0x000fea0003800200 */
.L_x_4984:
        /* <DEDUP_REMOVED lines=9> */
.L_x_4983:
[----:B------:R-:W-:Y:S05]  /*60d0*/  BSYNC.RECONVERGENT B1 ;  /* 0x0000000000017941 */ /* 0x000fea0003800200 */
.L_x_4982:
        /* <DEDUP_REMOVED lines=18> */
.L_x_4993:
        /* <DEDUP_REMOVED lines=13> */
.L_x_4995:
[----:B------:R-:W-:Y:S05]  /*62d0*/  BSYNC.RECONVERGENT B3 ;  /* 0x0000000000037941 */ /* 0x000fea0003800200 */
.L_x_4994:
        /* <DEDUP_REMOVED lines=42> */
.L_x_4992:
[----:B------:R-:W-:Y:S05]  /*6580*/  BSYNC.RECONVERGENT B2 ;  /* 0x0000000000027941 */ /* 0x000fea0003800200 */
.L_x_4991:
        /* <DEDUP_REMOVED lines=9> */
.L_x_4990:
[----:B------:R-:W-:Y:S05]  /*6620*/  BSYNC.RECONVERGENT B1 ;  /* 0x0000000000017941 */ /* 0x000fea0003800200 */
.L_x_4989:
[----:B------:R-:W-:Y:S02]  /*6630*/  F2FP.BF16.F32.PACK_AB R39, RZ, R70 ;  /* 0x00000046ff27723e */ /* 0x000fe400000010ff */
[----:B------:R-:W-:Y:S02]  /*6640*/  PRMT R38, R79, 0x5410, R80 ;  /* 0x000054104f267816 */ /* 0x000fe40000000050 */
[----:B------:R-:W-:Y:S02]  /*6650*/  PRMT R37, R77, 0x5410, R78 ;  /* 0x000054104d257816 */ /* 0x000fe4000000004e */
[----:B------:R-:W-:Y:S02]  /*6660*/  PRMT R36, R76, 0x5410, R63 ;  /* 0x000054104c247816 */ /* 0x000fe4000000003f */
[----:B------:R-:W-:-:S07]  /*6670*/  PRMT R39, R62, 0x5410, R39 ;  /* 0x000054103e277816 */ /* 0x000fce0000000027 */
.L_x_4939:
[----:B------:R-:W0:Y:S01]  /*6680*/  LDC.64 R40, c[0x0][0x3a8] ;  /* 0x0000ea00ff287b82 */ /* 0x000e220000000a00 */
[----:B------:R-:W-:Y:S01]  /*6690*/  BSSY.RECONVERGENT B1, `(.L_x_4996) ;  /* 0x0000019000017945 */ /* 0x000fe20003800200 */
[----:B------:R-:W-:Y:S01]  /*66a0*/  IADD3 R74, PT, PT, R73, 0x20, RZ ;  /* 0x00000020494a7810 */ /* 0x000fe20007ffe0ff */
        /* <DEDUP_REMOVED lines=23> */
.L_x_4997:
[----:B------:R-:W-:Y:S05]  /*6820*/  BSYNC.RECONVERGENT B1 ;  /* 0x0000000000017941 */ /* 0x000fea0003800200 */
.L_x_4996:
[----:B------:R-:W-:Y:S04]  /*6830*/  BSSY.RECONVERGENT B1, `(.L_x_4998) ;  /* 0x0000005000017945 */ /* 0x000fe80003800200 */
[----:B------:R-:W-:Y:S05]  /*6840*/  @!P2 BRA `(.L_x_4999) ;  /* 0x00000000000ca947 */ /* 0x000fea0003800000 */
[----:B------:R-:W2:Y:S02]  /*6850*/  LDC.64 R32, c[0x0][0x390] ;  /* 0x0000e400ff207b82 */ /* 0x000ea40000000a00 */
[----:B--2---:R-:W-:-:S06]  /*6860*/  IMAD.WIDE.U32 R32, R74, 0x10, R32 ;  /* 0x000000104a207825 */ /* 0x004fcc00078e0020 */
[----:B------:R-:W5:Y:S02]  /*6870*/  LDG.E.128 R32, desc[UR8][R32.64] ;  /* 0x0000000820207981 */ /* 0x000f64000c1e1d00 */
.L_x_4999:
[----:B------:R-:W-:Y:S05]  /*6880*/  BSYNC.RECONVERGENT B1 ;  /* 0x0000000000017941 */ /* 0x000fea0003800200 */
.L_x_4998:
[----:B------:R-:W-:Y:S01]  /*6890*/  VIADD R75, R75, 0x20 ;  /* 0x000000204b4b7836 */ /* 0x000fe20000000000 */
[----:B0----5:R-:W-:Y:S01]  /*68a0*/  PRMT R63, R32, 0x7632, R63 ;  /* 0x00007632203f7816 */ /* 0x021fe2000000003f */
[----:B------:R-:W-:Y:S06]  /*68b0*/  @!P0 BRA `(.L_x_5000) ;  /* 0x0000002c00c48947 */ /* 0x000fec0003800000 */
[----:B-1----:R-:W0:Y:S02]  /*68c0*/  LDC.64 R36, c[0x0][0x3a0] ;  /* 0x0000e800ff247b82 */ /* 0x002e240000000a00 */
        /* <DEDUP_REMOVED lines=24> */
.L_x_5005:
        /* <DEDUP_REMOVED lines=13> */
.L_x_5007:
[----:B------:R-:W-:Y:S05]  /*6b20*/  BSYNC.RECONVERGENT B3 ;  /* 0x0000000000037941 */ /* 0x000fea0003800200 */
.L_x_5006:
        /* <DEDUP_REMOVED lines=42> */
.L_x_5004:
[----:B------:R-:W-:Y:S05]  /*6dd0*/  BSYNC.RECONVERGENT B2 ;  /* 0x0000000000027941 */ /* 0x000fea0003800200 */
.L_x_5003:
        /* <DEDUP_REMOVED lines=11> */
.L_x_5002:
[----:B------:R-:W-:Y:S05]  /*6e90*/  BSYNC.RECONVERGENT B1 ;  /* 0x0000000000017941 */ /* 0x000fea0003800200 */
.L_x_5001:
        /* <DEDUP_REMOVED lines=23> */
.L_x_5012:
        /* <DEDUP_REMOVED lines=13> */
.L_x_5014:
[----:B------:R-:W-:Y:S05]  /*70e0*/  BSYNC.RECONVERGENT B3 ;  /* 0x0000000000037941 */ /* 0x000fea0003800200 */
.L_x_5013:
        /* <DEDUP_REMOVED lines=42> */
.L_x_5011:
[----:B------:R-:W-:Y:S05]  /*7390*/  BSYNC.RECONVERGENT B2 ;  /* 0x0000000000027941 */ /* 0x000fea0003800200 */
.L_x_5010:
[----:B------:R-:W-:Y:S01]  /*73a0*/  PRMT R36, R32, 0x7632, R36 ;  /* 0x0000763220247816 */ /* 0x000fe20000000024 */
[----:B------:R-:W-:Y:S01]  /*73b0*/  IMAD.MOV.U32 R72, RZ, RZ, 0x2f800000 ;  /* 0x2f800000ff487424 */ /* 0x000fe200078e00ff */
[----:B------:R-:W-:Y:S02]  /*73c0*/  I2FP.F32.U32 R53, R53 ;  /* 0x0000003500357245 */ /* 0x000fe40000201000 */
[C---:B------:R-:W-:Y:S02]  /*73d0*/  SHF.L.U32 R63, R36.reuse, 0x10, RZ ;  /* 0x00000010243f7819 */ /* 0x040fe400000006ff */
        /* <DEDUP_REMOVED lines=9> */
.L_x_5009:
[----:B------:R-:W-:Y:S05]  /*7470*/  BSYNC.RECONVERGENT B1 ;  /* 0x0000000000017941 */ /* 0x000fea0003800200 */
.L_x_5008:
        /* <DEDUP_REMOVED lines=22> */
.L_x_5019:
        /* <DEDUP_REMOVED lines=13> */
.L_x_5021:
[----:B------:R-:W-:Y:S05]  /*76b0*/  BSYNC.RECONVERGENT B3 ;  /* 0x0000000000037941 */ /* 0x000fea0003800200 */
.L_x_5020:
        /* <DEDUP_REMOVED lines=42> */
[----:B------:R-:W-:-:S07]  /*7960*/  MOV R36, R62 ;  /* 0x0000003e00247202 */ /* 0x000fce0000000f00 */
.L_x_5018:
[----:B------:R-:W-:Y:S05]  /*7970*/  BSYNC.RECONVERGENT B2 ;  /* 0x0000000000027941 */ /* 0x000fea0003800200 */
.L_x_5017:
        /* <DEDUP_REMOVED lines=11> */
.L_x_5016:
[----:B------:R-:W-:Y:S05]  /*7a30*/  BSYNC.RECONVERGENT B1 ;  /* 0x0000000000017941 */ /* 0x000fea0003800200 */
.L_x_5015:
        /* <DEDUP_REMOVED lines=23> */
.L_x_5026:
        /* <DEDUP_REMOVED lines=13> */
.L_x_5028:
[----:B------:R-:W-:Y:S05]  /*7c80*/  BSYNC.RECONVERGENT B3 ;  /* 0x0000000000037941 */ /* 0x000fea0003800200 */
.L_x_5027:
        /* <DEDUP_REMOVED lines=42> */
.L_x_5025:
[----:B------:R-:W-:Y:S05]  /*7f30*/  BSYNC.RECONVERGENT B2 ;  /* 0x0000000000027941 */ /* 0x000fea0003800200 */
.L_x_5024:
[----:B------:R-:W-:Y:S01]  /*7f40*/  PRMT R37, R33, 0x7632, R37 ;  /* 0x0000763221257816 */ /* 0x000fe20000000025 */
[----:B------:R-:W-:Y:S01]  /*7f50*/  HFMA2 R63, -RZ, RZ, 0.1171875, 0 ;  /* 0x2f800000ff3f7431 */ /* 0x000fe200000001ff */
        /* <DEDUP_REMOVED lines=11> */
.L_x_5023:
[----:B------:R-:W-:Y:S05]  /*8010*/  BSYNC.RECONVERGENT B1 ;  /* 0x0000000000017941 */ /* 0x000fea0003800200 */
.L_x_5022:
        /* <DEDUP_REMOVED lines=22> */
.L_x_5033:
        /* <DEDUP_REMOVED lines=13> */
.L_x_5035:
[----:B------:R-:W-:Y:S05]  /*8250*/  BSYNC.RECONVERGENT B3 ;  /* 0x0000000000037941 */ /* 0x000fea0003800200 */
.L_x_5034:
        /* <DEDUP_REMOVED lines=43> */
.L_x_5032:
[----:B------:R-:W-:Y:S05]  /*8510*/  BSYNC.RECONVERGENT B2 ;  /* 0x0000000000027941 */ /* 0x000fea0003800200 */
.L_x_5031:
[----:B------:R-:W-:Y:S01]  /*8520*/  I2FP.F32.U32 R36, R36 ;  /* 0x0000002400247245 */ /* 0x000fe20000201000 */
[----:B------:R-:W-:Y:S02]  /*8530*/  HFMA2 R63, -RZ, RZ, 0.1171875, 0 ;  /* 0x2f800000ff3f7431 */ /* 0x000fe400000001ff */
[----:B------:R-:W-:-:S03]  /*8540*/  IMAD.U32 R50, R34, 0x10000, RZ ;  /* 0x0001000022327824 */ /* 0x000fc600078e00ff */
[----:B------:R-:W-:Y:S01]  /*8550*/  FFMA.FTZ R36, R36, R63, 1.1641532182693481445e-10 ;  /* 0x2f00000024247423 */ /* 0x000fe2000001003f */
[----:B------:R-:W-:-:S04]  /*8560*/  FMUL.FTZ R50, R50, UR13 ;  /* 0x0000000d32327c20 */ /* 0x000fc80008410000 */
[----:B------:R-:W-:Y:S01]  /*8570*/  FMUL.FTZ R50, R50, UR12 ;  /* 0x0000000c32327c20 */ /* 0x000fe20008410000 */
[----:B------:R-:W-:Y:S02]  /*8580*/  FSETP.GTU.FTZ.AND P3, PT, R36, UR5, PT ;  /* 0x0000000524007c0b */ /* 0x000fe4000bf7c000 */
[----:B------:R-:W-:Y:S02]  /*8590*/  SHF.L.U32 R36, R38, 0x10, RZ ;  /* 0x0000001026247819 */ /* 0x000fe400000006ff */
[----:B------:R-:W-:Y:S02]  /*85a0*/  FSEL R79, R50, RZ, !P3 ;  /* 0x000000ff324f7208 */ /* 0x000fe40005800000 */
[----:B------:R-:W-:-:S03]  /*85b0*/  SEL R50, RZ, 0x1, P3 ;  /* 0x00000001ff327807 */ /* 0x000fc60001800000 */
[----:B------:R-:W-:-:S07]  /*85c0*/  FADD.FTZ R79, R36, R79 ;  /* 0x0000004f244f7221 */ /* 0x000fce0000010000 */
.L_x_5030:
[----:B------:R-:W-:Y:S05]  /*85d0*/  BSYNC.RECONVERGENT B1 ;  /* 0x0000000000017941 */ /* 0x000fea0003800200 */
.L_x_5029:
        /* <DEDUP_REMOVED lines=23> */
.L_x_5040:
        /* <DEDUP_REMOVED lines=13> */
.L_x_5042:
[----:B------:R-:W-:Y:S05]  /*8820*/  BSYNC.RECONVERGENT B3 ;  /* 0x0000000000037941 */ /* 0x000fea0003800200 */
.L_x_5041:
        /* <DEDUP_REMOVED lines=43> */
.L_x_5039:
[----:B------:R-:W-:Y:S05]  /*8ae0*/  BSYNC.RECONVERGENT B2 ;  /* 0x0000000000027941 */ /* 0x000fea0003800200 */
.L_x_5038:
        /* <DEDUP_REMOVED lines=13> */
.L_x_5037:
[----:B------:R-:W-:Y:S05]  /*8bc0*/  BSYNC.RECONVERGENT B1 ;  /* 0x0000000000017941 */ /* 0x000fea0003800200 */
.L_x_5036:
        /* <DEDUP_REMOVED lines=22> */
.L_x_5047:
        /* <DEDUP_REMOVED lines=13> */
.L_x_5049:
[----:B------:R-:W-:Y:S05]  /*8e00*/  BSYNC.RECONVERGENT B3 ;  /* 0x0000000000037941 */ /* 0x000fea0003800200 */
.L_x_5048:
        /* <DEDUP_REMOVED lines=43> */
.L_x_5046:
[----:B------:R-:W-:Y:S05]  /*90c0*/  BSYNC.RECONVERGENT B2 ;  /* 0x0000000000027941 */ /* 0x000fea0003800200 */
.L_x_5045:
[----:B------:R-:W-:Y:S01]  /*90d0*/  I2FP.F32.U32 R36, R57 ;  /* 0x0000003900247245 */ /* 0x000fe20000201000 */
[----:B------:R-:W-:Y:S02]  /*90e0*/  HFMA2 R57, -RZ, RZ, 0.1171875, 0 ;  /* 0x2f800000ff397431 */ /* 0x000fe400000001ff */
[----:B------:R-:W-:Y:S01]  /*90f0*/  IMAD.U32 R62, R35, 0x10000, RZ ;  /* 0x00010000233e7824 */ /* 0x000fe200078e00ff */
[----:B------:R-:W-:Y:S02]  /*9100*/  SHF.L.U32 R63, R39, 0x10, RZ ;  /* 0x00000010273f7819 */ /* 0x000fe400000006ff */
[----:B------:R-:W-:Y:S01]  /*9110*/  FFMA.FTZ R36, R36, R57, 1.1641532182693481445e-10 ;  /* 0x2f00000024247423 */ /* 0x000fe20000010039 */
[----:B------:R-:W-:-:S04]  /*9120*/  FMUL.FTZ R62, R62, UR13 ;  /* 0x0000000d3e3e7c20 */ /* 0x000fc80008410000 */
[----:B------:R-:W-:Y:S01]  /*9130*/  FMUL.FTZ R62, R62, UR12 ;  /* 0x0000000c3e3e7c20 */ /* 0x000fe20008410000 */
[----:B------:R-:W-:-:S04]  /*9140*/  FSETP.GTU.FTZ.AND P3, PT, R36, UR5, PT ;  /* 0x0000000524007c0b */ /* 0x000fc8000bf7c000 */
[----:B------:R-:W-:Y:S02]  /*9150*/  FSEL R82, R62, RZ, !P3 ;  /* 0x000000ff3e527208 */ /* 0x000fe40005800000 */
[----:B------:R-:W-:-:S03]  /*9160*/  SEL R57, RZ, 0x1, P3 ;  /* 0x00000001ff397807 */ /* 0x000fc60001800000 */
[----:B------:R-:W-:-:S07]  /*9170*/  FADD.FTZ R82, R63, R82 ;  /* 0x000000523f527221 */ /* 0x000fce0000010000 */
.L_x_5044:
[----:B------:R-:W-:Y:S05]  /*9180*/  BSYNC.RECONVERGENT B1 ;  /* 0x0000000000017941 */ /* 0x000fea0003800200 */
.L_x_5043:
        /* <DEDUP_REMOVED lines=23> */
.L_x_5054:
        /* <DEDUP_REMOVED lines=13> */
.L_x_5056:
[----:B------:R-:W-:Y:S05]  /*93d0*/  BSYNC.RECONVERGENT B3 ;  /* 0x0000000000037941 */ /* 0x000fea0003800200 */
.L_x_5055:
        /* <DEDUP_REMOVED lines=42> */
.L_x_5053:
[----:B------:R-:W-:Y:S05]  /*9680*/  BSYNC.RECONVERGENT B2 ;  /* 0x0000000000027941 */ /* 0x000fea0003800200 */
.L_x_5052:
        /* <DEDUP_REMOVED lines=13> */
.L_x_5051:
[----:B------:R-:W-:Y:S05]  /*9760*/  BSYNC.RECONVERGENT B1 ;  /* 0x0000000000017941 */ /* 0x000fea0003800200 */
.L_x_5050:
[----:B------:R-:W-:Y:S02]  /*9770*/  F2FP.BF16.F32.PACK_AB R39, RZ, R88 ;  /* 0x00000058ff27723e */ /* 0x000fe400000010ff */
[----:B------:R-:W-:Y:S02]  /*9780*/  PRMT R38, R86, 0x5410, R87 ;  /* 0x0000541056267816 */ /* 0x000fe40000000057 */
[----:B------:R-:W-:Y:S02]  /*9790*/  PRMT R37, R83, 0x5410, R85 ;  /* 0x0000541053257816 */ /* 0x000fe40000000055 */
[----:B------:R-:W-:Y:S02]  /*97a0*/  PRMT R36, R80, 0x5410, R81 ;  /* 0x0000541050247816 */ /* 0x000fe40000000051 */
[----:B------:R-:W-:Y:S01]  /*97b0*/  PRMT R39, R84, 0x5410, R39 ;  /* 0x0000541054277816 */ /* 0x000fe20000000027 */
[----:B------:R-:W-:Y:S06]  /*97c0*/  BRA `(.L_x_5057) ;  /* 0x0000002800e87947 */ /* 0x000fec0003800000 */
.L_x_5000:
[----:B------:R-:W-:Y:S01]  /*97d0*/  BSSY.RECONVERGENT B1, `(.L_x_5058) ;  /* 0x0000058000017945 */ /* 0x000fe20003800200 */
[----:B------:R-:W-:Y:S01]  /*97e0*/  MOV R73, RZ ;  /* 0x000000ff00497202 */ /* 0x000fe20000000f00 */
        /* <DEDUP_REMOVED lines=19> */
.L_x_5062:
        /* <DEDUP_REMOVED lines=13> */
.L_x_5064:
[----:B------:R-:W-:Y:S05]  /*99f0*/  BSYNC.RECONVERGENT B3 ;  /* 0x0000000000037941 */ /* 0x000fea0003800200 */
.L_x_5063:
        /* <DEDUP_REMOVED lines=41> */
[----:B------:R-:W-:Y:S01]  /*9c90*/  LOP3.LUT R59, R38, UR32, R37, 0x96, !PT ;  /* 0x00000020263b7c12 */ /* 0x000fe2000f8e9625 */
[----:B------:R-:W-:-:S07]  /*9ca0*/  IMAD.MOV.U32 R37, RZ, RZ, R82 ;  /* 0x000000ffff257224 */ /* 0x000fce00078e0052 */
.L_x_5061:
[----:B------:R-:W-:Y:S05]  /*9cb0*/  BSYNC.RECONVERGENT B2 ;  /* 0x0000000000027941 */ /* 0x000fea0003800200 */
.L_x_5060:
        /* <DEDUP_REMOVED lines=9> */
.L_x_5059:
[----:B------:R-:W-:Y:S05]  /*9d50*/  BSYNC.RECONVERGENT B1 ;  /* 0x0000000000017941 */ /* 0x000fea0003800200 */
.L_x_5058:
        /* <DEDUP_REMOVED lines=18> */
.L_x_5069:
        /* <DEDUP_REMOVED lines=13> */
.L_x_5071:
[----:B------:R-:W-:Y:S05]  /*9f50*/  BSYNC.RECONVERGENT B3 ;  /* 0x0000000000037941 */ /* 0x000fea0003800200 */
.L_x_5070:
        /* <DEDUP_REMOVED lines=43> */
.L_x_5068:
[----:B------:R-:W-:Y:S05]  /*a210*/  BSYNC.RECONVERGENT B2 ;  /* 0x0000000000027941 */ /* 0x000fea0003800200 */
.L_x_5067:
        /* <DEDUP_REMOVED lines=9> */
.L_x_5066:
[----:B------:R-:W-:Y:S05]  /*a2b0*/  BSYNC.RECONVERGENT B1 ;  /* 0x0000000000017941 */ /* 0x000fea0003800200 */
.L_x_5065:
        /* <DEDUP_REMOVED lines=18> */
.L_x_5076:
        /* <DEDUP_REMOVED lines=13> */
.L_x_5078:
[----:B------:R-:W-:Y:S05]  /*a4b0*/  BSYNC.RECONVERGENT B3 ;  /* 0x0000000000037941 */ /* 0x000fea0003800200 */
.L_x_5077:
        /* <DEDUP_REMOVED lines=43> */
.L_x_5075:
[----:B------:R-:W-:Y:S05]  /*a770*/  BSYNC.RECONVERGENT B2 ;  /* 0x0000000000027941 */ /* 0x000fea0003800200 */
.L_x_5074:
        /* <DEDUP_REMOVED lines=9> */
.L_x_5073:
[----:B------:R-:W-:Y:S05]  /*a810*/  BSYNC.RECONVERGENT B1 ;  /* 0x0000000000017941 */ /* 0x000fea0003800200 */
.L_x_5072:
        /* <DEDUP_REMOVED lines=18> */
.L_x_5083:
        /* <DEDUP_REMOVED lines=13> */
.L_x_5085:
[----:B------:R-:W-:Y:S05]  /*aa10*/  BSYNC.RECONVERGENT B3 ;  /* 0x0000000000037941 */ /* 0x000fea0003800200 */
.L_x_5084:
        /* <DEDUP_REMOVED lines=43> */
.L_x_5082:
[----:B------:R-:W-:Y:S05]  /*acd0*/  BSYNC.RECONVERGENT B2 ;  /* 0x0000000000027941 */ /* 0x000fea0003800200 */
.L_x_5081:
[----:B------:R-:W-:Y:S01]  /*ace0*/  I2FP.F32.U32 R36, R38 ;  /* 0x0000002600247245 */ /* 0x000fe20000201000 */
[----:B------:R-:W-:Y:S01]  /*acf0*/  HFMA2 R39, -RZ, RZ, 0.1171875, 0 ;  /* 0x2f800000ff277431 */ /* 0x000fe200000001ff */
[----:B------:R-:W-:-:S04]  /*ad00*/  PRMT R38, R33, 0x7632, R38 ;  /* 0x0000763221267816 */ /* 0x000fc80000000026 */
[----:B------:R-:W-:Y:S01]  /*ad10*/  FFMA.FTZ R36, R36, R39, 1.1641532182693481445e-10 ;  /* 0x2f00000024247423 */ /* 0x000fe20000010027 */
[----:B------:R-:W-:-:S04]  /*ad20*/  IMAD.U32 R38, R38, 0x10000, RZ ;  /* 0x0001000026267824 */ /* 0x000fc800078e00ff */
[----:B------:R-:W-:Y:S01]  /*ad30*/  FMUL.FTZ R38, R38, UR13 ;  /* 0x0000000d26267c20 */ /* 0x000fe20008410000 */
[----:B------:R-:W-:-:S03]  /*ad40*/  FSETP.GTU.FTZ.AND P0, PT, R36, UR5, PT ;  /* 0x0000000524007c0b */ /* 0x000fc6000bf1c000 */
[----:B------:R-:W-:Y:S01]  /*ad50*/  FMUL.FTZ R38, R38, UR12 ;  /* 0x0000000c26267c20 */ /* 0x000fe20008410000 */
[----:B------:R-:W-:-:S04]  /*ad60*/  SEL R51, RZ, 0x1, P0 ;  /* 0x00000001ff337807 */ /* 0x000fc80000000000 */
[----:B------:R-:W-:-:S07]  /*ad70*/  FSEL R77, R38, RZ, !P0 ;  /* 0x000000ff264d7208 */ /* 0x000fce0004000000 */
.L_x_5080:
[----:B------:R-:W-:Y:S05]  /*ad80*/  BSYNC.RECONVERGENT B1 ;  /* 0x0000000000017941 */ /* 0x000fea0003800200 */
.L_x_5079:
        /* <DEDUP_REMOVED lines=18> */
.L_x_5090:
        /* <DEDUP_REMOVED lines=13> */
.L_x_5092:
[----:B------:R-:W-:Y:S05]  /*af80*/  BSYNC.RECONVERGENT B3 ;  /* 0x0000000000037941 */ /* 0x000fea0003800200 */
.L_x_5091:
        /* <DEDUP_REMOVED lines=43> */
.L_x_5089:
[----:B------:R-:W-:Y:S05]  /*b240*/  BSYNC.RECONVERGENT B2 ;  /* 0x0000000000027941 */ /* 0x000fea0003800200 */
.L_x_5088:
        /* <DEDUP_REMOVED lines=9> */
.L_x_5087:
[----:B------:R-:W-:Y:S05]  /*b2e0*/  BSYNC.RECONVERGENT B1 ;  /* 0x0000000000017941 */ /* 0x000fea0003800200 */
.L_x_5086:
        /* <DEDUP_REMOVED lines=18> */
.L_x_5097:
        /* <DEDUP_REMOVED lines=13> */
.L_x_5099:
[----:B------:R-:W-:Y:S05]  /*b4e0*/  BSYNC.RECONVERGENT B3 ;  /* 0x0000000000037941 */ /* 0x000fea0003800200 */
.L_x_5098:
        /* <DEDUP_REMOVED lines=43> */
.L_x_5096:
[----:B------:R-:W-:Y:S05]  /*b7a0*/  BSYNC.RECONVERGENT B2 ;  /* 0x0000000000027941 */ /* 0x000fea0003800200 */
.L_x_5095:
        /* <DEDUP_REMOVED lines=10> */
.L_x_5094:
[----:B------:R-:W-:Y:S05]  /*b850*/  BSYNC.RECONVERGENT B1 ;  /* 0x0000000000017941 */ /* 0x000fea0003800200 */
.L_x_5093:
        /* <DEDUP_REMOVED lines=18> */
.L_x_5104:
        /* <DEDUP_REMOVED lines=13> */
.L_x_5106:
[----:B------:R-:W-:Y:S05]  /*ba50*/  BSYNC.RECONVERGENT B3 ;  /* 0x0000000000037941 */ /* 0x000fea0003800200 */
.L_x_5105:
        /* <DEDUP_REMOVED lines=43> */
.L_x_5103:
[----:B------:R-:W-:Y:S05]  /*bd10*/  BSYNC.RECONVERGENT B2 ;  /* 0x0000000000027941 */ /* 0x000fea0003800200 */
.L_x_5102:
        /* <DEDUP_REMOVED lines=9> */
.L_x_5101:
[----:B------:R-:W-:Y:S05]  /*bdb0*/  BSYNC.RECONVERGENT B1 ;  /* 0x0000000000017941 */ /* 0x000fea0003800200 */
.L_x_5100:
        /* <DEDUP_REMOVED lines=18> */
.L_x_5111:
        /* <DEDUP_REMOVED lines=13> */
.L_x_5113:
[----:B------:R-:W-:Y:S05]  /*bfb0*/  BSYNC.RECONVERGENT B3 ;  /* 0x0000000000037941 */ /* 0x000fea0003800200 */
.L_x_5112:
        /* <DEDUP_REMOVED lines=42> */
.L_x_5110:
[----:B------:R-:W-:Y:S05]  /*c260*/  BSYNC.RECONVERGENT B2 ;  /* 0x0000000000027941 */ /* 0x000fea0003800200 */
.L_x_5109:
        /* <DEDUP_REMOVED lines=10> */
.L_x_5108:
[----:B------:R-:W-:Y:S05]  /*c310*/  BSYNC.RECONVERGENT B1 ;  /* 0x0000000000017941 */ /* 0x000fea0003800200 */
.L_x_5107:
[----:B------:R-:W-:Y:S02]  /*c320*/  F2FP.BF16.F32.PACK_AB R39, RZ, R88 ;  /* 0x00000058ff27723e */ /* 0x000fe400000010ff */
[----:B------:R-:W-:Y:S02]  /*c330*/  PRMT R38, R86, 0x5410, R87 ;  /* 0x0000541056267816 */ /* 0x000fe40000000057 */
[----:B------:R-:W-:Y:S02]  /*c340*/  PRMT R37, R84, 0x5410, R85 ;  /* 0x0000541054257816 */ /* 0x000fe40000000055 */
[----:B------:R-:W-:Y:S02]  /*c350*/  PRMT R36, R83, 0x5410, R81 ;  /* 0x0000541053247816 */ /* 0x000fe40000000051 */
[----:B------:R-:W-:-:S07]  /*c360*/  PRMT R39, R80, 0x5410, R39 ;  /* 0x0000541050277816 */ /* 0x000fce0000000027 */
.L_x_5057:
        /* <DEDUP_REMOVED lines=40> */
.L_x_5115:
[----:B------:R-:W-:Y:S05]  /*c5f0*/  BSYNC.RECONVERGENT B1 ;  /* 0x0000000000017941 */ /* 0x000fea0003800200 */
.L_x_5114:
        /* <DEDUP_REMOVED lines=56> */
.L_x_5131:
[----:B------:R-:W-:Y:S01]  /*c980*/  FMUL.FTZ R80, R75, R75 ;  /* 0x0000004b4b507220 */ /* 0x000fe20000410000 */
[----:B-1----:R-:W-:Y:S01]  /*c990*/  FADD.FTZ R81, R74, R41 ;  /* 0x000000294a517221 */ /* 0x002fe20000010000 */
[----:B------:R-:W1:Y:S01]  /*c9a0*/  @!P0 LDC.64 R38, c[0x0][0x3c0] ;  /* 0x0000f000ff268b82 */ /* 0x000e620000000a00 */
[----:B------:R-:W-:Y:S02]  /*c9b0*/  BSSY.RECONVERGENT B1, `(.L_x_5117) ;  /* 0x0000050000017945 */ /* 0x000fe40003800200 */
        /* <DEDUP_REMOVED lines=20> */
[----:B------:R-:W-:Y:S01]  /*cb00*/  FADD.FTZ R40, -R75, R69 ;  /* 0x000000454b287221 */ /* 0x000fe20000010100 */
[----:B------:R-:W-:Y:S01]  /*cb10*/  LEA.HI R37, R37, R64, RZ, 0x3 ;  /* 0x0000004025257211 */ /* 0x000fe200078f18ff */
[C---:B------:R-:W-:Y:S01]  /*cb20*/  FADD.FTZ R68, -R75.reuse, R68 ;  /* 0x000000444b447221 */ /* 0x040fe20000010100 */
[----:B------:R-:W1:Y:S01]  /*cb30*/  LDC.64 R64, c[0x0][0x428] ;  /* 0x00010a00ff407b82 */ /* 0x000e620000000a00 */
[C---:B0-----:R-:W-:Y:S01]  /*cb40*/  FADD.FTZ R74, -R75.reuse, R71 ;  /* 0x000000474b4a7221 */ /* 0x041fe20000010100 */
        /* <DEDUP_REMOVED lines=29> */
[----:B------:R-:W-:Y:S01]  /*cd20*/  FFMA.FTZ R74, R67, R11, R24 ;  /* 0x0000000b434a7223 */ /* 0x000fe20000010018 */
[----:B------:R-:W-:Y:S01]  /*cd30*/  FFMA.FTZ R77, R66, R10, R25 ;  /* 0x0000000a424d7223 */ /* 0x000fe20000010019 */
[----:B------:R-:W-:-:S02]  /*cd40*/  VIADD R79, R37, 0x20 ;  /* 0x00000020254f7836 */ /* 0x000fc40000000000 */
[----:B------:R-:W-:Y:S01]  /*cd50*/  FFMA.FTZ R43, R43, R7, R28 ;  /* 0x000000072b2b7223 */ /* 0x000fe2000001001c */
[----:B-1----:R-:W-:Y:S01]  /*cd60*/  IMAD.WIDE.U32 R66, R37, 0x10, R64 ;  /* 0x0000001025427825 */ /* 0x002fe200078e0040 */
        /* <DEDUP_REMOVED lines=20> */
.L_x_5118:
[----:B------:R-:W-:Y:S05]  /*ceb0*/  BSYNC.RECONVERGENT B1 ;  /* 0x0000000000017941 */ /* 0x000fea0003800200 */
.L_x_5117:
[----:B-1----:R-:W1:Y:S02]  /*cec0*/  LDC.64 R36, c[0x0][0x380] ;  /* 0x0000e000ff247b82 */ /* 0x002e640000000a00 */
[----:B-1----:R-:W-:-:S04]  /*ced0*/  LEA R2, R36, R2, 0x2 ;  /* 0x0000000224027211 */ /* 0x002fc800078e10ff */
[----:B------:R-:W-:-:S13]  /*cee0*/  ISETP.GE.AND P0, PT, R2, R37, PT ;  /* 0x000000250200720c */ /* 0x000fda0003f06270 */
[----:B------:R-:W-:Y:S05]  /*cef0*/  @!P0 BRA `(.L_x_5119) ;  /* 0xffffff3800f08947 */ /* 0x000fea000383ffff */
[----:B------:R-:W-:Y:S05]  /*cf00*/  BSYNC B0 ;  /* 0x0000000000007941 */ /* 0x000fea0003800000 */
.L_x_4881:
[----:B------:R-:W-:Y:S05]  /*cf10*/  EXIT ;  /* 0x000000000000794d */ /* 0x000fea0003800000 */
.L_x_5116:
        /* <DEDUP_REMOVED lines=8> */
.L_x_5121:
[----:B------:R-:W-:Y:S05]  /*cfa0*/  BSYNC B1 ;  /* 0x0000000000017941 */ /* 0x000fea0003800000 */
.L_x_5120:
        /* <DEDUP_REMOVED lines=10> */
.L_x_5122:
[----:B------:R-:W-:Y:S01]  /*d050*/  HFMA2 R84, -RZ, RZ, 0, 2.384185791015625e-07 ;  /* 0x00000004ff547431 */ /* 0x000fe200000001ff */
[----:B------:R-:W-:-:S05]  /*d060*/  MOV R36, R81 ;  /* 0x0000005100247202 */ /* 0x000fca0000000f00 */
[----:B------:R-:W-:-:S04]  /*d070*/  FADD.FTZ R38, R37, R36 ;  /* 0x0000002425267221 */ /* 0x000fc80000010000 */
[----:B------:R-:W-:-:S07]  /*d080*/  IMAD.MOV.U32 R83, RZ, RZ, R38 ;  /* 0x000000ffff537224 */ /* 0x000fce00078e0026 */
[----:B------:R-:W-:Y:S05]  /*d090*/  WARPSYNC.COLLECTIVE R80, `(.L_x_5123) ;  /* 0x0000000050087348 */ /* 0x000fea0003c00000 */
[----:B------:R0:W1:Y:S02]  /*d0a0*/  SHFL.BFLY P2, R81, R83, R84, R85 ;  /* 0x0c00005453517389 */ /* 0x0000640000040055 */
[----:B01----:R-:W-:Y:S05]  /*d0b0*/  ENDCOLLECTIVE ;  /* 0x000000000000791b */ /* 0x003fea0003800000 */
.L_x_5123:
[----:B------:R-:W-:Y:S02]  /*d0c0*/  IMAD.MOV.U32 R84, RZ, RZ, 0x8 ;  /* 0x00000008ff547424 */ /* 0x000fe400078e00ff */
[----:B------:R-:W-:-:S04]  /*d0d0*/  IMAD.MOV.U32 R39, RZ, RZ, R81 ;  /* 0x000000ffff277224 */ /* 0x000fc800078e0051 */
[----:B------:R-:W-:-:S05]  /*d0e0*/  FADD.FTZ R39, R38, R39 ;  /* 0x0000002726277221 */ /* 0x000fca0000010000 */
[----:B------:R-:W-:-:S07]  /*d0f0*/  MOV R83, R39 ;  /* 0x0000002700537202 */ /* 0x000fce0000000f00 */
[----:B------:R-:W-:Y:S05]  /*d100*/  WARPSYNC.COLLECTIVE R80, `(.L_x_5124) ;  /* 0x0000000050087348 */ /* 0x000fea0003c00000 */
[----:B------:R0:W1:Y:S02]  /*d110*/  SHFL.BFLY P2, R81, R83, R84, R85 ;  /* 0x0c00005453517389 */ /* 0x0000640000040055 */
[----:B01----:R-:W-:Y:S05]  /*d120*/  ENDCOLLECTIVE ;  /* 0x000000000000791b */ /* 0x003fea0003800000 */
.L_x_5124:
[----:B------:R-:W-:Y:S01]  /*d130*/  HFMA2 R84, -RZ, RZ, 0, 9.5367431640625e-07 ;  /* 0x00000010ff547431 */ /* 0x000fe200000001ff */
[----:B------:R-:W-:-:S05]  /*d140*/  MOV R36, R81 ;  /* 0x0000005100247202 */ /* 0x000fca0000000f00 */
[----:B------:R-:W-:-:S04]  /*d150*/  FADD.FTZ R41, R39, R36 ;  /* 0x0000002427297221 */ /* 0x000fc80000010000 */
[----:B------:R-:W-:-:S07]  /*d160*/  IMAD.MOV.U32 R83, RZ, RZ, R41 ;  /* 0x000000ffff537224 */ /* 0x000fce00078e0029 */
[----:B------:R-:W-:Y:S05]  /*d170*/  WARPSYNC.COLLECTIVE R80, `(.L_x_5125) ;  /* 0x0000000050087348 */ /* 0x000fea0003c00000 */
[----:B------:R0:W1:Y:S02]  /*d180*/  SHFL.BFLY P2, R81, R83, R84, R85 ;  /* 0x0c00005453517389 */ /* 0x0000640000040055 */
[----:B01----:R-:W-:Y:S05]  /*d190*/  ENDCOLLECTIVE ;  /* 0x000000000000791b */ /* 0x003fea0003800000 */
.L_x_5125:
        /* <DEDUP_REMOVED lines=40> */
.L_x_5126:
[----:B------:R-:W-:Y:S01]  /*d420*/  HFMA2 R84, -RZ, RZ, 0, 1.1920928955078125e-07 ;  /* 0x00000002ff547431 */ /* 0x000fe200000001ff */
[----:B------:R-:W-:-:S05]  /*d430*/  MOV R37, R81 ;  /* 0x0000005100257202 */ /* 0x000fca0000000f00 */
[----:B------:R-:W-:-:S04]  /*d440*/  FADD.FTZ R37, R36, R37 ;  /* 0x0000002524257221 */ /* 0x000fc80000010000 */
[----:B------:R-:W-:-:S07]  /*d450*/  IMAD.MOV.U32 R83, RZ, RZ, R37 ;  /* 0x000000ffff537224 */ /* 0x000fce00078e0025 */
[----:B------:R-:W-:Y:S05]  /*d460*/  WARPSYNC.COLLECTIVE R80, `(.L_x_5127) ;  /* 0x0000000050087348 */ /* 0x000fea0003c00000 */
[----:B------:R0:W1:Y:S02]  /*d470*/  SHFL.BFLY P2, R81, R83, R84, R85 ;  /* 0x0c00005453517389 */ /* 0x0000640000040055 */
[----:B01----:R-:W-:Y:S05]  /*d480*/  ENDCOLLECTIVE ;  /* 0x000000000000791b */ /* 0x003fea0003800000 */
.L_x_5127:
[----:B------:R-:W-:Y:S02]  /*d490*/  IMAD.MOV.U32 R84, RZ, RZ, 0x4 ;  /* 0x00000004ff547424 */ /* 0x000fe400078e00ff */
[----:B------:R-:W-:-:S04]  /*d4a0*/  IMAD.MOV.U32 R38, RZ, RZ, R81 ;  /* 0x000000ffff267224 */ /* 0x000fc800078e0051 */
[----:B------:R-:W-:-:S05]  /*d4b0*/  FADD.FTZ R38, R37, R38 ;  /* 0x0000002625267221 */ /* 0x000fca0000010000 */
[----:B------:R-:W-:-:S07]  /*d4c0*/  MOV R83, R38 ;  /* 0x0000002600537202 */ /* 0x000fce0000000f00 */
[----:B------:R-:W-:Y:S05]  /*d4d0*/  WARPSYNC.COLLECTIVE R80, `(.L_x_5128) ;  /* 0x0000000050087348 */ /* 0x000fea0003c00000 */
[----:B------:R0:W1:Y:S02]  /*d4e0*/  SHFL.BFLY P2, R81, R83, R84, R85 ;  /* 0x0c00005453517389 */ /* 0x0000640000040055 */
[----:B01----:R-:W-:Y:S05]  /*d4f0*/  ENDCOLLECTIVE ;  /* 0x000000000000791b */ /* 0x003fea0003800000 */
.L_x_5128:
[----:B------:R-:W-:Y:S01]  /*d500*/  HFMA2 R84, -RZ, RZ, 0, 4.76837158203125e-07 ;  /* 0x00000008ff547431 */ /* 0x000fe200000001ff */
[----:B------:R-:W-:-:S05]  /*d510*/  MOV R39, R81 ;  /* 0x0000005100277202 */ /* 0x000fca0000000f00 */
[----:B------:R-:W-:-:S04]  /*d520*/  FADD.FTZ R39, R38, R39 ;  /* 0x0000002726277221 */ /* 0x000fc80000010000 */
[----:B------:R-:W-:-:S07]  /*d530*/  IMAD.MOV.U32 R83, RZ, RZ, R39 ;  /* 0x000000ffff537224 */ /* 0x000fce00078e0027 */
[----:B------:R-:W-:Y:S05]  /*d540*/  WARPSYNC.COLLECTIVE R80, `(.L_x_5129) ;  /* 0x0000000050087348 */ /* 0x000fea0003c00000 */
[----:B------:R0:W1:Y:S02]  /*d550*/  SHFL.BFLY P2, R81, R83, R84, R85 ;  /* 0x0c00005453517389 */ /* 0x0000640000040055 */
[----:B01----:R-:W-:Y:S05]  /*d560*/  ENDCOLLECTIVE ;  /* 0x000000000000791b */ /* 0x003fea0003800000 */
.L_x_5129:
[----:B------:R-:W-:Y:S02]  /*d570*/  IMAD.MOV.U32 R84, RZ, RZ, 0x10 ;  /* 0x00000010ff547424 */ /* 0x000fe400078e00ff */
[----:B------:R-:W-:-:S04]  /*d580*/  IMAD.MOV.U32 R74, RZ, RZ, R81 ;  /* 0x000000ffff4a7224 */ /* 0x000fc800078e0051 */
[----:B------:R-:W-:-:S05]  /*d590*/  FADD.FTZ R74, R39, R74 ;  /* 0x0000004a274a7221 */ /* 0x000fca0000010000 */
[----:B------:R-:W-:-:S07]  /*d5a0*/  MOV R83, R74 ;  /* 0x0000004a00537202 */ /* 0x000fce0000000f00 */
[----:B------:R-:W-:Y:S05]  /*d5b0*/  WARPSYNC.COLLECTIVE R80, `(.L_x_5130) ;  /* 0x0000000050087348 */ /* 0x000fea0003c00000 */
[----:B------:R0:W1:Y:S02]  /*d5c0*/  SHFL.BFLY P2, R81, R83, R84, R85 ;  /* 0x0c00005453517389 */ /* 0x0000640000040055 */
[----:B01----:R-:W-:Y:S05]  /*d5d0*/  ENDCOLLECTIVE ;  /* 0x000000000000791b */ /* 0x003fea0003800000 */
.L_x_5130:
[----:B------:R-:W-:Y:S01]  /*d5e0*/  MOV R41, R81 ;  /* 0x0000005100297202 */ /* 0x000fe20000000f00 */
[----:B------:R-:W-:Y:S06]  /*d5f0*/  BRA `(.L_x_5131) ;  /* 0xfffffff000e07947 */ /* 0x000fec000383ffff */
.L_x_5132:
        /* <DEDUP_REMOVED lines=16> */
.L_x_20264:


//--------------------- .text._ZN10layer_norm13ln_fwd_kernelINS_13Kernel_traitsIf13__nv_bfloat16S2_S2_fjLj512ELj1ELj4ELj1ELj16ENS_18Kernel_traits_baseILj512EfS2_S2_S2_fjLj128EEEEELb1ELb1ELb0ELb0EEEvNS_9FwdParamsE --------------------------
	.section	.text._ZN10layer_norm13ln_fwd_kernelINS_13Kernel_traitsIf13__nv_bfloat16S2_S2_fjLj512ELj1ELj4ELj1ELj16ENS_18Kernel_traits_baseILj512EfS2_S2_S2_fjLj128EEEEELb1ELb1ELb0ELb0EEEvNS_9FwdParamsE,"ax",@progbits
	.align	128
        .global         _ZN10layer_norm13ln_fwd_kernelINS_13Kernel_traitsIf13__nv_bfloat16S2_S2_fjLj512ELj1ELj4ELj1ELj16ENS_18Kernel_traits_baseILj512EfS2_S2_S2_fjLj128EEEEELb1ELb1ELb0ELb0EEEvNS_9FwdParamsE
        .type           _ZN10layer_norm13ln_fwd_kernelINS_13Kernel_traitsIf13__nv_bfloat16S2_S2_fjLj512ELj1ELj4ELj1ELj16ENS_18Kernel_traits_baseILj512EfS2_S2_S2_fjLj128EEEEELb1ELb1ELb0ELb0EEEvNS_9FwdParamsE,@function
        .size           _ZN10layer_norm13ln_fwd_kernelINS_13Kernel_traitsIf13__nv_bfloat16S2_S2_fjLj512ELj1ELj4ELj1ELj16ENS_18Kernel_traits_baseILj512EfS2_S2_S2_fjLj128EEEEELb1ELb1ELb0ELb0EEEvNS_9FwdParamsE,(.L_x_20265 - _ZN10layer_norm13ln_fwd_kernelINS_13Kernel_traitsIf13__nv_bfloat16S2_S2_fjLj512ELj1ELj4ELj1ELj16ENS_18Kernel_traits_baseILj512EfS2_S2_S2_fjLj128EEEEELb1ELb1ELb0ELb0EEEvNS_9FwdParamsE)
        .other          _ZN10layer_norm13ln_fwd_kernelINS_13Kernel_traitsIf13__nv_bfloat16S2_S2_fjLj512ELj1ELj4ELj1ELj16ENS_18Kernel_traits_baseILj512EfS2_S2_S2_fjLj128EEEEELb1ELb1ELb0ELb0EEEvNS_9FwdParamsE,@"STO_CUDA_ENTRY STV_DEFAULT"
_ZN10layer_norm13ln_fwd_kernelINS_13Kernel_traitsIf13__nv_bfloat16S2_S2_fjLj512ELj1ELj4ELj1ELj16ENS_18Kernel_traits_baseILj512EfS2_S2_S2_fjLj128EEEEELb1ELb1ELb0ELb0EEEvNS_9FwdParamsE:
.text._ZN10layer_norm13ln_fwd_kernelINS_13Kernel_traitsIf13__nv_bfloat16S2_S2_fjLj512ELj1ELj4ELj1ELj16ENS_18Kernel_traits_baseILj512EfS2_S2_S2_fjLj128EEEEELb1ELb1ELb0ELb0EEEvNS_9FwdParamsE:
        /* <DEDUP_REMOVED lines=22> */
[----:B-1----:R-:W-:Y:S01]  /*0160*/  USHF.L.U32 UR4, UR5, 0x2, URZ ;  /* 0x0000000205047899 */ /* 0x002fe200080006ff */
[----:B--2---:R-:W-:Y:S01]  /*0170*/  @P0 R2UR UR6, R2 ;  /* 0x00000000020602ca */ /* 0x004fe200000e0000 */
[----:B---3--:R-:W-:Y:S01]  /*0180*/  IMAD R2, R7, UR5, R6 ;  /* 0x0000000507027c24 */ /* 0x008fe2000f8e0206 */
[----:B------:R-:W-:Y:S02]  /*0190*/  @P0 R2UR UR7, R3 ;  /* 0x00000000030702ca */ /* 0x000fe400000e0000 */
[----:B0-----:R-:W-:Y:S02]  /*01a0*/  @P0 IADD3 R8, P1, PT, R4, R11, RZ ;  /* 0x0000000b04080210 */ /* 0x001fe40007f3e0ff */
[----:B------:R-:W-:-:S02]  /*01b0*/  LOP3.LUT R3, R6, 0x1f, RZ, 0xc, !PT ;  /* 0x0000001f06037812 */ /* 0x000fc400078e0cff */
        /* <DEDUP_REMOVED lines=44> */
.L_x_5136:
[----:B------:R-:W-:Y:S05]  /*0480*/  BSYNC.RECONVERGENT B1 ;  /* 0x0000000000017941 */ /* 0x000fea0003800200 */
.L_x_5135:
        /* <DEDUP_REMOVED lines=14> */
.L_x_5134:
[C---:B------:R-:W-:Y:S01]  /*0570*/  ISETP.GE.U32.AND P0, PT, R0.reuse, 0x20, PT ;  /* 0x000000200000780c */ /* 0x040fe20003f06070 */
[----:B------:R-:W-:Y:S01]  /*0580*/  IMAD.MOV.U32 R7, RZ, RZ, R3 ;  /* 0x000000ffff077224 */ /* 0x000fe200078e0003 */
[----:B------:R-:W-:-:S11]  /*0590*/  ISETP.GE.U32.AND P1, PT, R0, 0x40, PT ;  /* 0x000000400000780c */ /* 0x000fd60003f26070 */
        /* <DEDUP_REMOVED lines=25> */
.L_x_5137:
[----:B------:R-:W-:Y:S05]  /*0730*/  BSYNC.RECONVERGENT B0 ;  /* 0x0000000000007941 */ /* 0x000fea0003800200 */
.L_x_5133:
[----:B------:R-:W1:Y:S02]  /*0740*/  LDCU UR4, c[0x0][0x384] ;  /* 0x00007080ff0477ac */ /* 0x000e640008000800 */
[----:B-1----:R-:W-:-:S13]  /*0750*/  ISETP.GE.AND P0, PT, R4, UR4, PT ;  /* 0x0000000404007c0c */ /* 0x002fda000bf06270 */
[----:B------:R-:W-:Y:S05]  /*0760*/  @P0 EXIT ;  /* 0x000000000000094d */ /* 0x000fea0003800000 */
[----:B------:R-:W-:Y:S01]  /*0770*/  IMAD.HI.U32 R7, R2, -0x326172a9, RZ ;  /* 0xcd9e8d5702077827 */ /* 0x000fe200078e00ff */
[----:B------:R-:W1:Y:S01]  /*0780*/  LDCU.64 UR10, c[0x0][0x3e0] ;  /* 0x00007c00ff0a77ac */ /* 0x000e620008000a00 */
[----:B------:R-:W-:Y:S01]  /*0790*/  BSSY B0, `(.L_x_5138) ;  /* 0x0000b81000007945 */ /* 0x000fe20003800000 */
[----:B------:R-:W-:Y:S01]  /*07a0*/  LOP3.LUT R89, R8, 0x3, RZ, 0xc0, !PT ;  /* 0x0000000308597812 */ /* 0x000fe200078ec0ff */
[C---:B------:R-:W-:Y:S01]  /*07b0*/  IMAD.HI.U32 R9, R5.reuse, -0x2daee0ad, RZ ;  /* 0xd2511f5305097827 */ /* 0x040fe200078e00ff */
[----:B------:R-:W-:Y:S01]  /*07c0*/  LOP3.LUT R7, R6, UR6, R7, 0x96, !PT ;  /* 0x0000000606077c12 */ /* 0x000fe2000f8e9607 */
[----:B------:R-:W2:Y:S02]  /*07d0*/  LDCU.U8 UR4, c[0x0][0x410] ;  /* 0x00008200ff0477ac */ /* 0x000ea40008000000 */
[----:B0--3--:R-:W-:Y:S01]  /*07e0*/  IMAD R13, R5, -0x2daee0ad, RZ ;  /* 0xd2511f53050d7824 */ /* 0x009fe200078e02ff */
[----:B------:R-:W-:Y:S01]  /*07f0*/  LOP3.LUT R9, R9, UR7, RZ, 0x3c, !PT ;  /* 0x0000000709097c12 */ /* 0x000fe2000f8e3cff */
[----:B------:R-:W-:Y:S01]  /*0800*/  IMAD.HI.U32 R12, R7, -0x2daee0ad, RZ ;  /* 0xd2511f53070c7827 */ /* 0x000fe200078e00ff */
[----:B------:R-:W0:Y:S03]  /*0810*/  LDCU UR33, c[0x0][0x388] ;  /* 0x00007100ff2177ac */ /* 0x000e260008000800 */
        /* <DEDUP_REMOVED lines=13> */
[----:B--2---:R-:W-:Y:S01]  /*08f0*/  UISETP.NE.AND UP2, UPT, UR4, URZ, UPT ;  /* 0x000000ff0400728c */ /* 0x004fe2000bf45270 */
        /* <DEDUP_REMOVED lines=42> */
[----:B------:R-:W-:Y:S02]  /*0ba0*/  HFMA2 R7, -RZ, RZ, 0, 0 ;  /* 0x00000000ff077431 */ /* 0x000fe400000001ff */
[----:B------:R-:W-:Y:S01]  /*0bb0*/  IMAD R83, R14, -0x2daee0ad, RZ ;  /* 0xd2511f530e537824 */ /* 0x000fe200078e02ff */
[----:B------:R-:W-:Y:S01]  /*0bc0*/  LOP3.LUT R90, R11, UR31, R90, 0x96, !PT ;  /* 0x0000001f0b5a7c12 */ /* 0x000fe2000f8e965a */
[----:B01-3--:R-:W-:-:S07]  /*0bd0*/  IMAD R94, R9, -0x326172a9, RZ ;  /* 0xcd9e8d57095e7824 */ /* 0x00bfce00078e02ff */
.L_x_5311:
        /* <DEDUP_REMOVED lines=13> */
[----:B------:R-:W-:-:S05]  /*0cb0*/  LEA.HI.SX32 R78, R74, R3, 0x1d ;  /* 0x000000034a4e7211 */ /* 0x000fca00078feaff */
[----:B------:R-:W-:Y:S01]  /*0cc0*/  IMAD.MOV.U32 R81, RZ, RZ, R78 ;  /* 0x000000ffff517224 */ /* 0x000fe200078e004e */
[----:B--2---:R-:W-:Y:S02]  /*0cd0*/  @P0 SHF.L.U32 R80, R72, 0x10, RZ ;  /* 0x0000001048500819 */ /* 0x004fe400000006ff */
        /* <DEDUP_REMOVED lines=22> */
.L_x_20101:
[----:B------:R-:W-:Y:S05]  /*0e40*/  BRX R8 -0xe50                                      (*"BRANCH_TARGETS .L_x_20102,.L_x_20103,.L_x_20104"*) ;  /* 0xfffffff0086c7949 */ /* 0x000fea000383ffff */
.L_x_20104:
[----:B------:R-:W-:Y:S01]  /*0e50*/  VIADD R9, R89, 0x1 ;  /* 0x0000000159097836 */ /* 0x000fe20000000000 */
[----:B------:R-:W-:Y:S01]  /*0e60*/  MOV R8, R90 ;  /* 0x0000005a00087202 */ /* 0x000fe20000000f00 */
[----:B------:R-:W-:Y:S01]  /*0e70*/  IMAD.MOV.U32 R82, RZ, RZ, R83 ;  /* 0x000000ffff527224 */ /* 0x000fe200078e0053 */
[----:B------:R-:W-:Y:S06]  /*0e80*/  BRA `(.L_x_5143) ;  /* 0x0000000000f07947 */ /* 0x000fec0003800000 */
.L_x_20102:
[----:B------:R-:W-:Y:S01]  /*0e90*/  IMAD.MOV.U32 R82, RZ, RZ, R83 ;  /* 0x000000ffff527224 */ /* 0x000fe200078e0053 */
[----:B------:R-:W-:Y:S01]  /*0ea0*/  MOV R8, R88 ;  /* 0x0000005800087202 */ /* 0x000fe20000000f00 */
[----:B------:R-:W-:Y:S01]  /*0eb0*/  IMAD.MOV.U32 R9, RZ, RZ, 0x3 ;  /* 0x00000003ff097424 */ /* 0x000fe200078e00ff */
[----:B------:R-:W-:Y:S06]  /*0ec0*/  BRA `(.L_x_5143) ;  /* 0x0000000000e07947 */ /* 0x000fec0003800000 */
.L_x_20103:
        /* <DEDUP_REMOVED lines=13> */
.L_x_5145:
[----:B------:R-:W-:Y:S05]  /*0fa0*/  BSYNC.RECONVERGENT B3 ;  /* 0x0000000000037941 */ /* 0x000fea0003800200 */
.L_x_5144:
        /* <DEDUP_REMOVED lines=42> */
.L_x_5143:
[----:B------:R-:W-:Y:S05]  /*1250*/  BSYNC.RECONVERGENT B2 ;  /* 0x0000000000027941 */ /* 0x000fea0003800200 */
.L_x_5142:
[----:B------:R-:W0:Y:S01]  /*1260*/  LDC R74, c[0x0][0x408] ;  /* 0x00010200ff4a7b82 */ /* 0x000e220000000800 */
[----:B------:R-:W-:Y:S01]  /*1270*/  I2FP.F32.U32 R11, R8 ;  /* 0x00000008000b7245 */ /* 0x000fe20000201000 */
[----:B------:R-:W-:Y:S01]  /*1280*/  IMAD.MOV.U32 R72, RZ, RZ, 0x2f800000 ;  /* 0x2f800000ff487424 */ /* 0x000fe200078e00ff */
[C---:B-----5:R-:W-:Y:S01]  /*1290*/  SHF.L.U32 R75, R16.reuse, 0x10, RZ ;  /* 0x00000010104b7819 */ /* 0x060fe200000006ff */
        /* <DEDUP_REMOVED lines=9> */
[----:B------:R-:W-:-:S03]  /*1330*/  IMAD.U32 R8, R20, 0x10000, RZ ;  /* 0x0001000014087824 */ /* 0x000fc600078e00ff */
        /* <DEDUP_REMOVED lines=14> */
.L_x_5148:
        /* <DEDUP_REMOVED lines=13> */
.L_x_5150:
[----:B------:R-:W-:Y:S05]  /*14f0*/  BSYNC.RECONVERGENT B3 ;  /* 0x0000000000037941 */ /* 0x000fea0003800200 */
.L_x_5149:
        /* <DEDUP_REMOVED lines=42> */
.L_x_5147:
[----:B------:R-:W-:Y:S05]  /*17a0*/  BSYNC.RECONVERGENT B2 ;  /* 0x0000000000027941 */ /* 0x000fea0003800200 */
.L_x_5146:
        /* <DEDUP_REMOVED lines=12> */
[----:B------:R-:W-:Y:S02]  /*1870*/  PLOP3.LUT P0, PT, P0, PT, PT, 0x8, 0x80 ;  /* 0x000000000080781c */ /* 0x000fe4000070e170 */
[----:B------:R-:W-:Y:S01]  /*1880*/  MOV R11, R94 ;  /* 0x0000005e000b7202 */ /* 0x000fe20000000f00 */
        /* <DEDUP_REMOVED lines=10> */
.L_x_5153:
        /* <DEDUP_REMOVED lines=13> */
.L_x_5155:
[----:B------:R-:W-:Y:S05]  /*1a00*/  BSYNC.RECONVERGENT B3 ;  /* 0x0000000000037941 */ /* 0x000fea0003800200 */
.L_x_5154:
        /* <DEDUP_REMOVED lines=42> */
.L_x_5152:
[----:B------:R-:W-:Y:S05]  /*1cb0*/  BSYNC.RECONVERGENT B2 ;  /* 0x0000000000027941 */ /* 0x000fea0003800200 */
.L_x_5151:
        /* <DEDUP_REMOVED lines=24> */
.L_x_5158:
        /* <DEDUP_REMOVED lines=13> */
.L_x_5160:
[----:B------:R-:W-:Y:S05]  /*1f10*/  BSYNC.RECONVERGENT B3 ;  /* 0x0000000000037941 */ /* 0x000fea0003800200 */
.L_x_5159:
        /* <DEDUP_REMOVED lines=42> */
.L_x_5157:
[----:B------:R-:W-:Y:S05]  /*21c0*/  BSYNC.RECONVERGENT B2 ;  /* 0x0000000000027941 */ /* 0x000fea0003800200 */
.L_x_5156:
        /* <DEDUP_REMOVED lines=24> */
.L_x_5163:
        /* <DEDUP_REMOVED lines=13> */
.L_x_5165:
[----:B------:R-:W-:Y:S05]  /*2420*/  BSYNC.RECONVERGENT B3 ;  /* 0x0000000000037941 */ /* 0x000fea0003800200 */
.L_x_5164:
        /* <DEDUP_REMOVED lines=42> */
.L_x_5162:
[----:B------:R-:W-:Y:S05]  /*26d0*/  BSYNC.RECONVERGENT B2 ;  /* 0x0000000000027941 */ /* 0x000fea0003800200 */
.L_x_5161:
        /* <DEDUP_REMOVED lines=24> */
.L_x_5168:
        /* <DEDUP_REMOVED lines=13> */
.L_x_5170:
[----:B------:R-:W-:Y:S05]  /*2930*/  BSYNC.RECONVERGENT B3 ;  /* 0x0000000000037941 */ /* 0x000fea0003800200 */
.L_x_5169:
        /* <DEDUP_REMOVED lines=42> */
.L_x_5167:
[----:B------:R-:W-:Y:S05]  /*2be0*/  BSYNC.RECONVERGENT B2 ;  /* 0x0000000000027941 */ /* 0x000fea0003800200 */
.L_x_5166:
        /* <DEDUP_REMOVED lines=24> */
.L_x_5173:
        /* <DEDUP_REMOVED lines=13> */
.L_x_5175:
[----:B------:R-:W-:Y:S05]  /*2e40*/  BSYNC.RECONVERGENT B3 ;  /* 0x0000000000037941 */ /* 0x000fea0003800200 */
.L_x_5174:
        /* <DEDUP_REMOVED lines=42> */
.L_x_5172:
[----:B------:R-:W-:Y:S05]  /*30f0*/  BSYNC.RECONVERGENT B2 ;  /* 0x0000000000027941 */ /* 0x000fea0003800200 */
.L_x_5171:
        /* <DEDUP_REMOVED lines=11> */
[----:B------:R-:W-:-:S04]  /*31b0*/  FSETP.GTU.FTZ.AND P5, PT, R18, R73, PT ;  /* 0x000000491200720b */ /* 0x000fc80003fbc000 */
        /* <DEDUP_REMOVED lines=12> */
.L_x_5178:
        /* <DEDUP_REMOVED lines=15> */
.L_x_5180:
[----:B------:R-:W-:Y:S05]  /*3370*/  BSYNC.RECONVERGENT B3 ;  /* 0x0000000000037941 */ /* 0x000fea0003800200 */
.L_x_5179:
        /* <DEDUP_REMOVED lines=42> */
.L_x_5177:
[----:B------:R-:W-:Y:S05]  /*3620*/  BSYNC.RECONVERGENT B2 ;  /* 0x0000000000027941 */ /* 0x000fea0003800200 */
.L_x_5176:
[----:B------:R-:W-:Y:S02]  /*3630*/  I2FP.F32.U32 R75, R75 ;  /* 0x0000004b004b7245 */ /* 0x000fe40000201000 */
[----:B------:R-:W-:Y:S02]  /*3640*/  SHF.L.U32 R19, R19, 0x10, RZ ;  /* 0x0000001013137819 */ /* 0x000fe400000006ff */
[----:B------:R-:W-:Y:S01]  /*3650*/  PRMT R83, R23, 0x7632, R83 ;  /* 0x0000763217537816 */ /* 0x000fe20000000053 */
[----:B------:R-:W-:Y:S02]  /*3660*/  FFMA.FTZ R72, R75, R72, 1.1641532182693481445e-10 ;  /* 0x2f0000004b487423 */ /* 0x000fe40000010048 */
[----:B------:R-:W-:Y:S02]  /*3670*/  FMUL.FTZ R19, R19, R80 ;  /* 0x0000005013137220 */ /* 0x000fe40000410000 */
[----:B------:R-:W-:Y:S01]  /*3680*/  IMAD.U32 R83, R83, 0x10000, RZ ;  /* 0x0001000053537824 */ /* 0x000fe200078e00ff */
[----:B------:R-:W-:Y:S01]  /*3690*/  FSETP.GTU.FTZ.AND P6, PT, R72, R73, PT ;  /* 0x000000494800720b */ /* 0x000fe20003fdc000 */
[----:B------:R-:W-:Y:S01]  /*36a0*/  FMUL.FTZ R19, R19, R74 ;  /* 0x0000004a13137220 */ /* 0x000fe20000410000 */
[----:B------:R-:W-:-:S02]  /*36b0*/  F2FP.BF16.F32.PACK_AB R74, R17, R16 ;  /* 0x00000010114a723e */ /* 0x000fc400000010ff */
[----:B------:R-:W-:Y:S02]  /*36c0*/  F2FP.BF16.F32.PACK_AB R73, R11, R10 ;  /* 0x0000000a0b49723e */ /* 0x000fe400000010ff */
[----:B------:R-:W-:Y:S02]  /*36d0*/  FSEL R72, R19, RZ, !P6 ;  /* 0x000000ff13487208 */ /* 0x000fe40007000000 */
[----:B------:R-:W-:-:S03]  /*36e0*/  PLOP3.LUT P6, PT, P6, PT, PT, 0x8, 0x80 ;  /* 0x000000000080781c */ /* 0x000fc600037ce170 */
[----:B------:R-:W-:Y:S01]  /*36f0*/  FFMA.FTZ R19, R72, R51, R83 ;  /* 0x0000003348137223 */ /* 0x000fe20000010053 */
[----:B------:R-:W-:-:S04]  /*3700*/  F2FP.BF16.F32.PACK_AB R72, R9, R8 ;  /* 0x000000080948723e */ /* 0x000fc800000010ff */
[----:B------:R-:W-:Y:S01]  /*3710*/  F2FP.BF16.F32.PACK_AB R75, R19, R18 ;  /* 0x00000012134b723e */ /* 0x000fe200000010ff */
[----:B------:R-:W-:Y:S06]  /*3720*/  BRA `(.L_x_5181) ;  /* 0x0000002800247947 */ /* 0x000fec0003800000 */
.L_x_5141:
        /* <DEDUP_REMOVED lines=16> */
.L_x_5184:
        /* <DEDUP_REMOVED lines=13> */
.L_x_5186:
[----:B------:R-:W-:Y:S05]  /*3900*/  BSYNC.RECONVERGENT B3 ;  /* 0x0000000000037941 */ /* 0x000fea0003800200 */
.L_x_5185:
        /* <DEDUP_REMOVED lines=42> */
.L_x_5183:
[----:B------:R-:W-:Y:S05]  /*3bb0*/  BSYNC.RECONVERGENT B2 ;  /* 0x0000000000027941 */ /* 0x000fea0003800200 */
.L_x_5182:
        /* <DEDUP_REMOVED lines=12> */
[----:B-1----:R-:W-:-:S04]  /*3c80*/  FSETP.GTU.FTZ.AND P0, PT, R8, R73, PT ;  /* 0x000000490800720b */ /* 0x002fc80003f1c000 */
[----:B------:R-:W-:Y:S02]  /*3c90*/  FSEL R9, R9, RZ, !P0 ;  /* 0x000000ff09097208 */ /* 0x000fe40004000000 */
[----:B------:R-:W-:-:S03]  /*3ca0*/  PLOP3.LUT P0, PT, P0, PT, PT, 0x8, 0x80 ;  /* 0x000000000080781c */ /* 0x000fc6000070e170 */
[----:B------:R-:W-:Y:S01]  /*3cb0*/  FMUL.FTZ R8, R9, R52 ;  /* 0x0000003409087220 */ /* 0x000fe20000410000 */
        /* <DEDUP_REMOVED lines=11> */
.L_x_5189:
        /* <DEDUP_REMOVED lines=13> */
.L_x_5191:
[----:B------:R-:W-:Y:S05]  /*3e40*/  BSYNC.RECONVERGENT B3 ;  /* 0x0000000000037941 */ /* 0x000fea0003800200 */
.L_x_5190:
        /* <DEDUP_REMOVED lines=42> */
.L_x_5188:
[----:B------:R-:W-:Y:S05]  /*40f0*/  BSYNC.RECONVERGENT B2 ;  /* 0x0000000000027941 */ /* 0x000fea0003800200 */
.L_x_5187:
        /* <DEDUP_REMOVED lines=22> */
.L_x_5194:
        /* <DEDUP_REMOVED lines=13> */
.L_x_5196:
[----:B------:R-:W-:Y:S05]  /*4330*/  BSYNC.RECONVERGENT B3 ;  /* 0x0000000000037941 */ /* 0x000fea0003800200 */
.L_x_5195:
        /* <DEDUP_REMOVED lines=42> */
.L_x_5193:
[----:B------:R-:W-:Y:S05]  /*45e0*/  BSYNC.RECONVERGENT B2 ;  /* 0x0000000000027941 */ /* 0x000fea0003800200 */
.L_x_5192:
        /* <DEDUP_REMOVED lines=8> */
[----:B------:R-:W-:Y:S01]  /*4670*/  FSETP.GTU.FTZ.AND P1, PT, R10, R73, PT ;  /* 0x000000490a00720b */ /* 0x000fe20003f3c000 */
[----:B------:R-:W-:-:S03]  /*4680*/  HFMA2 R75, -RZ, RZ, 0, 1.1920928955078125e-07 ;  /* 0x00000002ff4b7431 */ /* 0x000fc600000001ff */
        /* <DEDUP_REMOVED lines=13> */
.L_x_5199:
        /* <DEDUP_REMOVED lines=13> */
.L_x_5201:
[----:B------:R-:W-:Y:S05]  /*4830*/  BSYNC.RECONVERGENT B3 ;  /* 0x0000000000037941 */ /* 0x000fea0003800200 */
.L_x_5200:
        /* <DEDUP_REMOVED lines=42> */
.L_x_5198:
[----:B------:R-:W-:Y:S05]  /*4ae0*/  BSYNC.RECONVERGENT B2 ;  /* 0x0000000000027941 */ /* 0x000fea0003800200 */
.L_x_5197:
        /* <DEDUP_REMOVED lines=22> */
.L_x_5204:
        /* <DEDUP_REMOVED lines=13> */
.L_x_5206:
[----:B------:R-:W-:Y:S05]  /*4d20*/  BSYNC.RECONVERGENT B3 ;  /* 0x0000000000037941 */ /* 0x000fea0003800200 */
.L_x_5205:
        /* <DEDUP_REMOVED lines=42> */
.L_x_5203:
[----:B------:R-:W-:Y:S05]  /*4fd0*/  BSYNC.RECONVERGENT B2 ;  /* 0x0000000000027941 */ /* 0x000fea0003800200 */
.L_x_5202:
        /* <DEDUP_REMOVED lines=23> */
.L_x_5209:
        /* <DEDUP_REMOVED lines=13> */
.L_x_5211:
[----:B------:R-:W-:Y:S05]  /*5220*/  BSYNC.RECONVERGENT B3 ;  /* 0x0000000000037941 */ /* 0x000fea0003800200 */
.L_x_5210:
        /* <DEDUP_REMOVED lines=42> */
.L_x_5208:
[----:B------:R-:W-:Y:S05]  /*54d0*/  BSYNC.RECONVERGENT B2 ;  /* 0x0000000000027941 */ /* 0x000fea0003800200 */
.L_x_5207:
        /* <DEDUP_REMOVED lines=22> */
.L_x_5214:
        /* <DEDUP_REMOVED lines=13> */
.L_x_5216:
[----:B------:R-:W-:Y:S05]  /*5710*/  BSYNC.RECONVERGENT B3 ;  /* 0x0000000000037941 */ /* 0x000fea0003800200 */
.L_x_5215:
        /* <DEDUP_REMOVED lines=42> */
.L_x_5213:
[----:B------:R-:W-:Y:S05]  /*59c0*/  BSYNC.RECONVERGENT B2 ;  /* 0x0000000000027941 */ /* 0x000fea0003800200 */
.L_x_5212:
        /* <DEDUP_REMOVED lines=23> */
.L_x_5219:
        /* <DEDUP_REMOVED lines=15> */
.L_x_5221:
[----:B------:R-:W-:Y:S05]  /*5c30*/  BSYNC.RECONVERGENT B3 ;  /* 0x0000000000037941 */ /* 0x000fea0003800200 */
.L_x_5220:
        /* <DEDUP_REMOVED lines=42> */
.L_x_5218:
[----:B------:R-:W-:Y:S05]  /*5ee0*/  BSYNC.RECONVERGENT B2 ;  /* 0x0000000000027941 */ /* 0x000fea0003800200 */
.L_x_5217:
[----:B------:R-:W-:Y:S02]  /*5ef0*/  I2FP.F32.U32 R75, R75 ;  /* 0x0000004b004b7245 */ /* 0x000fe40000201000 */
[----:B------:R-:W-:-:S03]  /*5f00*/  SHF.L.U32 R19, R19, 0x10, RZ ;  /* 0x0000001013137819 */ /* 0x000fc600000006ff */
[----:B------:R-:W-:Y:S02]  /*5f10*/  FFMA.FTZ R72, R75, R72, 1.1641532182693481445e-10 ;  /* 0x2f0000004b487423 */ /* 0x000fe40000010048 */
[----:B------:R-:W-:-:S03]  /*5f20*/  FMUL.FTZ R19, R19, R80 ;  /* 0x0000005013137220 */ /* 0x000fc60000410000 */
[----:B------:R-:W-:Y:S01]  /*5f30*/  FSETP.GTU.FTZ.AND P6, PT, R72, R73, PT ;  /* 0x000000494800720b */ /* 0x000fe20003fdc000 */
[----:B------:R-:W-:Y:S01]  /*5f40*/  FMUL.FTZ R19, R19, R74 ;  /* 0x0000004a13137220 */ /* 0x000fe20000410000 */
[----:B------:R-:W-:Y:S02]  /*5f50*/  F2FP.BF16.F32.PACK_AB R74, R17, R16 ;  /* 0x00000010114a723e */ /* 0x000fe400000010ff */
[----:B------:R-:W-:Y:S02]  /*5f60*/  F2FP.BF16.F32.PACK_AB R73, R11, R10 ;  /* 0x0000000a0b49723e */ /* 0x000fe400000010ff */
[----:B------:R-:W-:Y:S02]  /*5f70*/  FSEL R72, R19, RZ, !P6 ;  /* 0x000000ff13487208 */ /* 0x000fe40007000000 */
[----:B------:R-:W-:-:S03]  /*5f80*/  PLOP3.LUT P6, PT, P6, PT, PT, 0x8, 0x80 ;  /* 0x000000000080781c */ /* 0x000fc600037ce170 */
[----:B------:R-:W-:Y:S01]  /*5f90*/  FMUL.FTZ R19, R72, R51 ;  /* 0x0000003348137220 */ /* 0x000fe20000410000 */
[----:B------:R-:W-:-:S04]  /*5fa0*/  F2FP.BF16.F32.PACK_AB R72, R9, R8 ;  /* 0x000000080948723e */ /* 0x000fc800000010ff */
[----:B------:R-:W-:-:S07]  /*5fb0*/  F2FP.BF16.F32.PACK_AB R75, R19, R18 ;  /* 0x00000012134b723e */ /* 0x000fce00000010ff */
.L_x_5181:
        /* <DEDUP_REMOVED lines=11> */
[----:B------:R-:W-:Y:S01]  /*6070*/  IMAD.MOV.U32 R83, RZ, RZ, R82 ;  /* 0x000000ffff537224 */ /* 0x000fe200078e0052 */
[----:B------:R-:W-:Y:S02]  /*6080*/  SEL R85, RZ, 0x1, !P3 ;  /* 0x00000001ff557807 */ /* 0x000fe40005800000 */
[----:B------:R-:W-:Y:S02]  /*6090*/  SEL R84, RZ, 0x1, !P6 ;  /* 0x00000001ff547807 */ /* 0x000fe40007000000 */
[----:B------:R-:W-:Y:S01]  /*60a0*/  LOP3.LUT R85, R98, R85, RZ, 0xfc, !PT ;  /* 0x0000005562557212 */ /* 0x000fe200078efcff */
[----:B0-----:R-:W-:Y:S01]  /*60b0*/  IMAD.WIDE.U32 R96, R78, 0x10, R96 ;  /* 0x000000104e607825 */ /* 0x001fe200078e0060 */
[----:B------:R-:W-:-:S03]  /*60c0*/  LOP3.LUT R84, R81, R84, RZ, 0xfc, !PT ;  /* 0x0000005451547212 */ /* 0x000fc600078efcff */
[C---:B------:R-:W-:Y:S01]  /*60d0*/  VIADD R81, R78.reuse, 0x20 ;  /* 0x000000204e517836 */ /* 0x040fe20000000000 */
[----:B------:R0:W-:Y:S01]  /*60e0*/  STG.E.128 desc[UR8][R96.64], R72 ;  /* 0x0000004860007986 */ /* 0x0001e2000c101d08 */
[----:B-1----:R-:W-:-:S05]  /*60f0*/  IMAD.WIDE.U32 R92, R78, 0x8, R92 ;  /* 0x000000084e5c7825 */ /* 0x002fca00078e005c */
[----:B------:R0:W-:Y:S02]  /*6100*/  STG.E.64 desc[UR8][R92.64], R84 ;  /* 0x000000545c007986 */ /* 0x0001e4000c101b08 */
.L_x_5140:
[----:B------:R-:W-:Y:S05]  /*6110*/  BSYNC.RECONVERGENT B1 ;  /* 0x0000000000017941 */ /* 0x000fea0003800200 */
.L_x_5139:
        /* <DEDUP_REMOVED lines=14> */
[----:B------:R-:W-:Y:S02]  /*6200*/  HFMA2 R76, -RZ, RZ, 0, 1.1920928955078125e-07 ;  /* 0x00000002ff4c7431 */ /* 0x000fe400000001ff */
[----:B0-----:R-:W-:Y:S02]  /*6210*/  IMAD.MOV.U32 R12, RZ, RZ, R94 ;  /* 0x000000ffff0c7224 */ /* 0x001fe400078e005e */
        /* <DEDUP_REMOVED lines=12> */
.L_x_5227:
        /* <DEDUP_REMOVED lines=13> */
.L_x_5229:
[----:B------:R-:W-:Y:S05]  /*63b0*/  BSYNC.RECONVERGENT B3 ;  /* 0x0000000000037941 */ /* 0x000fea0003800200 */
.L_x_5228:
        /* <DEDUP_REMOVED lines=42> */
.L_x_5226:
[----:B------:R-:W-:Y:S05]  /*6660*/  BSYNC.RECONVERGENT B2 ;  /* 0x0000000000027941 */ /* 0x000fea0003800200 */
.L_x_5225:
        /* <DEDUP_REMOVED lines=28> */
.L_x_5232:
        /* <DEDUP_REMOVED lines=13> */
.L_x_5234:
[----:B------:R-:W-:Y:S05]  /*6900*/  BSYNC.RECONVERGENT B3 ;  /* 0x0000000000037941 */ /* 0x000fea0003800200 */
.L_x_5233:
        /* <DEDUP_REMOVED lines=42> */
.L_x_5231:
[----:B------:R-:W-:Y:S05]  /*6bb0*/  BSYNC.RECONVERGENT B2 ;  /* 0x0000000000027941 */ /* 0x000fea0003800200 */
.L_x_5230:
        /* <DEDUP_REMOVED lines=9> */
[----:B------:R-:W-:Y:S02]  /*6c50*/  FSETP.GTU.FTZ.AND P1, PT, R13, R86, PT ;  /* 0x000000560d00720b */ /* 0x000fe40003f3c000 */
[----:B------:R-:W-:Y:S01]  /*6c60*/  SHF.L.U32 R13, R15, 0x10, RZ ;  /* 0x000000100f0d7819 */ /* 0x000fe200000006ff */
[----:B------:R-:W-:Y:S01]  /*6c70*/  IMAD.MOV.U32 R15, RZ, RZ, R94 ;  /* 0x000000ffff0f7224 */ /* 0x000fe200078e005e */
        /* <DEDUP_REMOVED lines=13> */
.L_x_5237:
        /* <DEDUP_REMOVED lines=13> */
.L_x_5239:
[----:B------:R-:W-:Y:S05]  /*6e20*/  BSYNC.RECONVERGENT B3 ;  /* 0x0000000000037941 */ /* 0x000fea0003800200 */
.L_x_5238:
        /* <DEDUP_REMOVED lines=42> */
.L_x_5236:
[----:B------:R-:W-:Y:S05]  /*70d0*/  BSYNC.RECONVERGENT B2 ;  /* 0x0000000000027941 */ /* 0x000fea0003800200 */
.L_x_5235:
        /* <DEDUP_REMOVED lines=9> */
[----:B------:R-:W-:-:S04]  /*7170*/  FSETP.GTU.FTZ.AND P1, PT, R15, R86, PT ;  /* 0x000000560f00720b */ /* 0x000fc80003f3c000 */
[----:B------:R-:W-:Y:S02]  /*7180*/  FSEL R15, R14, RZ, !P1 ;  /* 0x000000ff0e0f7208 */ /* 0x000fe40004800000 */
[----:B------:R-:W-:-:S03]  /*7190*/  PLOP3.LUT P1, PT, P1, PT, PT, 0x8, 0x80 ;  /* 0x000000000080781c */ /* 0x000fc60000f2e170 */
[----:B------:R-:W-:Y:S01]  /*71a0*/  FFMA.FTZ R14, R15, R30, R72 ;  /* 0x0000001e0f0e7223 */ /* 0x000fe20000010048 */
[----:B------:R-:W-:Y:S01]  /*71b0*/  PRMT R15, R73, 0x7632, R15 ;  /* 0x00007632490f7816 */ /* 0x000fe2000000000f */
        /* <DEDUP_REMOVED lines=10> */
.L_x_5242:
        /* <DEDUP_REMOVED lines=13> */
.L_x_5244:
[----:B------:R-:W-:Y:S05]  /*7330*/  BSYNC.RECONVERGENT B3 ;  /* 0x0000000000037941 */ /* 0x000fea0003800200 */
.L_x_5243:
        /* <DEDUP_REMOVED lines=42> */
.L_x_5241:
[----:B------:R-:W-:Y:S05]  /*75e0*/  BSYNC.RECONVERGENT B2 ;  /* 0x0000000000027941 */ /* 0x000fea0003800200 */
.L_x_5240:
        /* <DEDUP_REMOVED lines=24> */
.L_x_5247:
        /* <DEDUP_REMOVED lines=13> */
.L_x_5249:
[----:B------:R-:W-:Y:S05]  /*7840*/  BSYNC.RECONVERGENT B3 ;  /* 0x0000000000037941 */ /* 0x000fea0003800200 */
.L_x_5248:
        /* <DEDUP_REMOVED lines=42> */
.L_x_5246:
[----:B------:R-:W-:Y:S05]  /*7af0*/  BSYNC.RECONVERGENT B2 ;  /* 0x0000000000027941 */ /* 0x000fea0003800200 */
.L_x_5245:
        /* <DEDUP_REMOVED lines=8> */
[----:B------:R-:W-:Y:S02]  /*7b80*/  IMAD.MOV.U32 R89, RZ, RZ, 0x2 ;  /* 0x00000002ff597424 */ /* 0x000fe400078e00ff */
[----:B------:R-:W-:Y:S01]  /*7b90*/  FMUL.FTZ R72, R72, R87 ;  /* 0x0000005748487220 */ /* 0x000fe20000410000 */
[----:B------:R-:W-:-:S04]  /*7ba0*/  FSETP.GTU.FTZ.AND P3, PT, R73, R86, PT ;  /* 0x000000564900720b */ /* 0x000fc80003f7c000 */
        /* <DEDUP_REMOVED lines=13> */
.L_x_5252:
        /* <DEDUP_REMOVED lines=13> */
.L_x_5254:
[----:B------:R-:W-:Y:S05]  /*7d50*/  BSYNC.RECONVERGENT B3 ;  /* 0x0000000000037941 */ /* 0x000fea0003800200 */
.L_x_5253:
        /* <DEDUP_REMOVED lines=42> */
.L_x_5251:
[----:B------:R-:W-:Y:S05]  /*8000*/  BSYNC.RECONVERGENT B2 ;  /* 0x0000000000027941 */ /* 0x000fea0003800200 */
.L_x_5250:
[----:B------:R-:W-:Y:S01]  /*8010*/  I2FP.F32.U32 R72, R73 ;  /* 0x0000004900487245 */ /* 0x000fe20000201000 */
[----:B------:R-:W-:Y:S01]  /*8020*/  IMAD.U32 R77, R74, 0x10000, RZ ;  /* 0x000100004a4d7824 */ /* 0x000fe200078e00ff */
[----:B------:R-:W-:Y:S01]  /*8030*/  ISETP.NE.AND P5, PT, R89, 0x1, PT ;  /* 0x000000015900780c */ /* 0x000fe20003fa5270 */
[----:B------:R-:W-:Y:S01]  /*8040*/  BSSY.RECONVERGENT B2, `(.L_x_5255) ;  /* 0x000004d000027945 */ /* 0x000fe20003800200 */
[----:B------:R-:W-:Y:S01]  /*8050*/  PRMT R74, R22, 0x7632, R74 ;  /* 0x00007632164a7816 */ /* 0x000fe2000000004a */
[----:B------:R-:W-:Y:S01]  /*8060*/  FFMA.FTZ R73, R72, R85, 1.1641532182693481445e-10 ;  /* 0x2f00000048497423 */ /* 0x000fe20000010055 */
[----:B------:R-:W-:Y:S01]  /*8070*/  FMUL.FTZ R72, R77, R80 ;  /* 0x000000504d487220 */ /* 0x000fe20000410000 */
[----:B------:R-:W-:Y:S01]  /*8080*/  IMAD.MOV.U32 R91, RZ, RZ, 0x2 ;  /* 0x00000002ff5b7424 */ /* 0x000fe200078e00ff */
[----:B------:R-:W-:Y:S02]  /*8090*/  SHF.L.U32 R77, R74, 0x10, RZ ;  /* 0x000000104a4d7819 */ /* 0x000fe400000006ff */
        /* <DEDUP_REMOVED lines=15> */
.L_x_5257:
        /* <DEDUP_REMOVED lines=13> */
.L_x_5259:
[----:B------:R-:W-:Y:S05]  /*8260*/  BSYNC.RECONVERGENT B3 ;  /* 0x0000000000037941 */ /* 0x000fea0003800200 */
.L_x_5258:
        /* <DEDUP_REMOVED lines=39> */
[----:B------:R-:W-:Y:S02]  /*84e0*/  LOP3.LUT R88, R88, UR32, R73, 0x96, !PT ;  /* 0x0000002058587c12 */ /* 0x000fe4000f8e9649 */
[----:B------:R-:W-:Y:S01]  /*84f0*/  MOV R73, R82 ;  /* 0x0000005200497202 */ /* 0x000fe20000000f00 */
[----:B------:R-:W-:-:S07]  /*8500*/  IMAD.MOV.U32 R82, RZ, RZ, R72 ;  /* 0x000000ffff527224 */ /* 0x000fce00078e0048 */
.L_x_5256:
[----:B------:R-:W-:Y:S05]  /*8510*/  BSYNC.RECONVERGENT B2 ;  /* 0x0000000000027941 */ /* 0x000fea0003800200 */
.L_x_5255:
        /* <DEDUP_REMOVED lines=24> */
.L_x_5262:
        /* <DEDUP_REMOVED lines=15> */
.L_x_5264:
[----:B------:R-:W-:Y:S05]  /*8790*/  BSYNC.RECONVERGENT B3 ;  /* 0x0000000000037941 */ /* 0x000fea0003800200 */
.L_x_5263:
        /* <DEDUP_REMOVED lines=42> */
.L_x_5261:
[----:B------:R-:W-:Y:S05]  /*8a40*/  BSYNC.RECONVERGENT B2 ;  /* 0x0000000000027941 */ /* 0x000fea0003800200 */
.L_x_5260:
[----:B------:R-:W-:Y:S01]  /*8a50*/  I2FP.F32.U32 R72, R73 ;  /* 0x0000004900487245 */ /* 0x000fe20000201000 */
[----:B------:R-:W-:Y:S01]  /*8a60*/  IMAD.U32 R73, R92, 0x10000, RZ ;  /* 0x000100005c497824 */ /* 0x000fe200078e00ff */
[----:B------:R-:W-:-:S03]  /*8a70*/  PRMT R74, R23, 0x7632, R74 ;  /* 0x00007632174a7816 */ /* 0x000fc6000000004a */
[----:B------:R-:W-:Y:S01]  /*8a80*/  FFMA.FTZ R85, R72, R85, 1.1641532182693481445e-10 ;  /* 0x2f00000048557423 */ /* 0x000fe20000010055 */
[----:B------:R-:W-:Y:S01]  /*8a90*/  FMUL.FTZ R80, R73, R80 ;  /* 0x0000005049507220 */ /* 0x000fe20000410000 */
[----:B------:R-:W-:Y:S02]  /*8aa0*/  SHF.L.U32 R73, R74, 0x10, RZ ;  /* 0x000000104a497819 */ /* 0x000fe400000006ff */
[----:B------:R-:W-:Y:S01]  /*8ab0*/  F2FP.BF16.F32.PACK_AB R74, R77, R76 ;  /* 0x0000004c4d4a723e */ /* 0x000fe200000010ff */
[----:B------:R-:W-:Y:S01]  /*8ac0*/  FMUL.FTZ R80, R80, R87 ;  /* 0x0000005750507220 */ /* 0x000fe20000410000 */
[----:B------:R-:W-:Y:S02]  /*8ad0*/  FSETP.GTU.FTZ.AND P6, PT, R85, R86, PT ;  /* 0x000000565500720b */ /* 0x000fe40003fdc000 */
[----:B------:R-:W-:Y:S02]  /*8ae0*/  F2FP.BF16.F32.PACK_AB R72, R13, R12 ;  /* 0x0000000c0d48723e */ /* 0x000fe400000010ff */
[----:B------:R-:W-:-:S02]  /*8af0*/  FSEL R80, R80, RZ, !P6 ;  /* 0x000000ff50507208 */ /* 0x000fc40007000000 */
[----:B------:R-:W-:-:S03]  /*8b00*/  PLOP3.LUT P6, PT, P6, PT, PT, 0x8, 0x80 ;  /* 0x000000000080781c */ /* 0x000fc600037ce170 */
[----:B------:R-:W-:Y:S01]  /*8b10*/  FFMA.FTZ R86, R80, R27, R73 ;  /* 0x0000001b50567223 */ /* 0x000fe20000010049 */
[----:B------:R-:W-:-:S04]  /*8b20*/  F2FP.BF16.F32.PACK_AB R73, R15, R14 ;  /* 0x0000000e0f49723e */ /* 0x000fc800000010ff */
[----:B------:R-:W-:Y:S01]  /*8b30*/  F2FP.BF16.F32.PACK_AB R75, R86, R79 ;  /* 0x0000004f564b723e */ /* 0x000fe200000010ff */
[----:B------:R-:W-:Y:S06]  /*8b40*/  BRA `(.L_x_5265) ;  /* 0x00000028002c7947 */ /* 0x000fec0003800000 */
.L_x_5224:
        /* <DEDUP_REMOVED lines=16> */
.L_x_5268:
        /* <DEDUP_REMOVED lines=13> */
.L_x_5270:
[----:B------:R-:W-:Y:S05]  /*8d20*/  BSYNC.RECONVERGENT B3 ;  /* 0x0000000000037941 */ /* 0x000fea0003800200 */
.L_x_5269:
        /* <DEDUP_REMOVED lines=42> */
.L_x_5267:
[----:B------:R-:W-:Y:S05]  /*8fd0*/  BSYNC.RECONVERGENT B2 ;  /* 0x0000000000027941 */ /* 0x000fea0003800200 */
.L_x_5266:
[----:B------:R-:W0:Y:S01]  /*8fe0*/  LDC R87, c[0x0][0x408] ;  /* 0x00010200ff577b82 */ /* 0x000e220000000800 */
[----:B------:R-:W-:Y:S01]  /*8ff0*/  I2FP.F32.U32 R12, R12 ;  /* 0x0000000c000c7245 */ /* 0x000fe20000201000 */
[----:B------:R-:W-:Y:S02]  /*9000*/  HFMA2 R85, -RZ, RZ, 0.1171875, 0 ;  /* 0x2f800000ff557431 */ /* 0x000fe400000001ff */
[----:B-----5:R-:W-:Y:S01]  /*9010*/  IMAD.U32 R15, R72, 0x10000, RZ ;  /* 0x00010000480f7824 */ /* 0x020fe200078e00ff */
[----:B------:R-:W-:Y:S01]  /*9020*/  ISETP.NE.AND P2, PT, R14, 0x1, PT ;  /* 0x000000010e00780c */ /* 0x000fe20003f45270 */
[----:B------:R-:W-:Y:S01]  /*9030*/  BSSY.RECONVERGENT B2, `(.L_x_5271) ;  /* 0x000004e000027945 */ /* 0x000fe20003800200 */
[----:B------:R-:W-:Y:S02]  /*9040*/  HFMA2 R76, -RZ, RZ, 0, 1.1920928955078125e-07 ;  /* 0x00000002ff4c7431 */ /* 0x000fe400000001ff */
[----:B------:R-:W-:Y:S01]  /*9050*/  FFMA.FTZ R13, R12, R85, 1.1641532182693481445e-10 ;  /* 0x2f0000000c0d7423 */ /* 0x000fe20000010055 */
[----:B------:R-:W1:Y:S01]  /*9060*/  LDC R86, c[0x0][0x404] ;  /* 0x00010100ff567b82 */ /* 0x000e620000000800 */
[----:B------:R-:W-:Y:S01]  /*9070*/  FMUL.FTZ R12, R15, R80 ;  /* 0x000000500f0c7220 */ /* 0x000fe20000410000 */
[----:B------:R-:W-:-:S03]  /*9080*/  PRMT R72, R72, 0x7632, R72 ;  /* 0x0000763248487816 */ /* 0x000fc60000000048 */
[----:B0-----:R-:W-:Y:S01]  /*9090*/  FMUL.FTZ R12, R12, R87 ;  /* 0x000000570c0c7220 */ /* 0x001fe20000410000 */
        /* <DEDUP_REMOVED lines=15> */
.L_x_5273:
        /* <DEDUP_REMOVED lines=13> */
.L_x_5275:
[----:B------:R-:W-:Y:S05]  /*9260*/  BSYNC.RECONVERGENT B3 ;  /* 0x0000000000037941 */ /* 0x000fea0003800200 */
.L_x_5274:
        /* <DEDUP_REMOVED lines=42> */
.L_x_5272:
[----:B------:R-:W-:Y:S05]  /*9510*/  BSYNC.RECONVERGENT B2 ;  /* 0x0000000000027941 */ /* 0x000fea0003800200 */
.L_x_5271:
        /* <DEDUP_REMOVED lines=9> */
[----:B------:R-:W-:-:S05]  /*95b0*/  FMUL.FTZ R14, R14, R87 ;  /* 0x000000570e0e7220 */ /* 0x000fca0000410000 */
        /* <DEDUP_REMOVED lines=13> */
.L_x_5278:
        /* <DEDUP_REMOVED lines=13> */
.L_x_5280:
[----:B------:R-:W-:Y:S05]  /*9760*/  BSYNC.RECONVERGENT B3 ;  /* 0x0000000000037941 */ /* 0x000fea0003800200 */
.L_x_5279:
        /* <DEDUP_REMOVED lines=42> */
.L_x_5277:
[----:B------:R-:W-:Y:S05]  /*9a10*/  BSYNC.RECONVERGENT B2 ;  /* 0x0000000000027941 */ /* 0x000fea0003800200 */
.L_x_5276:
        /* <DEDUP_REMOVED lines=23> */
.L_x_5283:
        /* <DEDUP_REMOVED lines=13> */
.L_x_5285:
[----:B------:R-:W-:Y:S05]  /*9c60*/  BSYNC.RECONVERGENT B3 ;  /* 0x0000000000037941 */ /* 0x000fea0003800200 */
.L_x_5284:
        /* <DEDUP_REMOVED lines=42> */
.L_x_5282:
[----:B------:R-:W-:Y:S05]  /*9f10*/  BSYNC.RECONVERGENT B2 ;  /* 0x0000000000027941 */ /* 0x000fea0003800200 */
.L_x_5281:
        /* <DEDUP_REMOVED lines=22> */
.L_x_5288:
        /* <DEDUP_REMOVED lines=13> */
.L_x_5290:
[----:B------:R-:W-:Y:S05]  /*a150*/  BSYNC.RECONVERGENT B3 ;  /* 0x0000000000037941 */ /* 0x000fea0003800200 */
.L_x_5289:
        /* <DEDUP_REMOVED lines=42> */
.L_x_5287:
[----:B------:R-:W-:Y:S05]  /*a400*/  BSYNC.RECONVERGENT B2 ;  /* 0x0000000000027941 */ /* 0x000fea0003800200 */
.L_x_5286:
[----:B------:R-:W-:Y:S01]  /*a410*/  I2FP.F32.U32 R72, R73 ;  /* 0x0000004900487245 */ /* 0x000fe20000201000 */
[C---:B------:R-:W-:Y:S01]  /*a420*/  IMAD.U32 R77, R74.reuse, 0x10000, RZ ;  /* 0x000100004a4d7824 */ /* 0x040fe200078e00ff */
[----:B------:R-:W-:Y:S01]  /*a430*/  ISETP.NE.AND P4, PT, R79, 0x1, PT ;  /* 0x000000014f00780c */ /* 0x000fe20003f85270 */
[----:B------:R-:W-:Y:S01]  /*a440*/  BSSY.RECONVERGENT B2, `(.L_x_5291) ;  /* 0x000004c000027945 */ /* 0x000fe20003800200 */
[----:B------:R-:W-:Y:S01]  /*a450*/  PRMT R74, R74, 0x7632, R74 ;  /* 0x000076324a4a7816 */ /* 0x000fe2000000004a */
[----:B------:R-:W-:Y:S01]  /*a460*/  FFMA.FTZ R73, R72, R85, 1.1641532182693481445e-10 ;  /* 0x2f00000048497423 */ /* 0x000fe20000010055 */
[----:B------:R-:W-:Y:S01]  /*a470*/  FMUL.FTZ R72, R77, R80 ;  /* 0x000000504d487220 */ /* 0x000fe20000410000 */
[----:B------:R-:W-:-:S03]  /*a480*/  MOV R89, 0x2 ;  /* 0x0000000200597802 */ /* 0x000fc60000000f00 */
        /* <DEDUP_REMOVED lines=15> */
.L_x_5293:
        /* <DEDUP_REMOVED lines=13> */
.L_x_5295:
[----:B------:R-:W-:Y:S05]  /*a650*/  BSYNC.RECONVERGENT B3 ;  /* 0x0000000000037941 */ /* 0x000fea0003800200 */
.L_x_5294:
        /* <DEDUP_REMOVED lines=42> */
.L_x_5292:
[----:B------:R-:W-:Y:S05]  /*a900*/  BSYNC.RECONVERGENT B2 ;  /* 0x0000000000027941 */ /* 0x000fea0003800200 */
.L_x_5291:
        /* <DEDUP_REMOVED lines=22> */
.L_x_5298:
        /* <DEDUP_REMOVED lines=13> */
.L_x_5300:
[----:B------:R-:W-:Y:S05]  /*ab40*/  BSYNC.RECONVERGENT B3 ;  /* 0x0000000000037941 */ /* 0x000fea0003800200 */
.L_x_5299:
        /* <DEDUP_REMOVED lines=42> */
.L_x_5297:
[----:B------:R-:W-:Y:S05]  /*adf0*/  BSYNC.RECONVERGENT B2 ;  /* 0x0000000000027941 */ /* 0x000fea0003800200 */
.L_x_5296:
        /* <DEDUP_REMOVED lines=23> */
.L_x_5303:
        /* <DEDUP_REMOVED lines=15> */
.L_x_5305:
[----:B------:R-:W-:Y:S05]  /*b060*/  BSYNC.RECONVERGENT B3 ;  /* 0x0000000000037941 */ /* 0x000fea0003800200 */
.L_x_5304:
        /* <DEDUP_REMOVED lines=43> */
.L_x_5302:
[----:B------:R-:W-:Y:S05]  /*b320*/  BSYNC.RECONVERGENT B2 ;  /* 0x0000000000027941 */ /* 0x000fea0003800200 */
.L_x_5301:
[----:B------:R-:W-:Y:S01]  /*b330*/  I2FP.F32.U32 R72, R72 ;  /* 0x0000004800487245 */ /* 0x000fe20000201000 */
[----:B------:R-:W-:Y:S01]  /*b340*/  IMAD.U32 R73, R92, 0x10000, RZ ;  /* 0x000100005c497824 */ /* 0x000fe200078e00ff */
[----:B------:R-:W-:-:S03]  /*b350*/  F2FP.BF16.F32.PACK_AB R74, R77, R76 ;  /* 0x0000004c4d4a723e */ /* 0x000fc600000010ff */
        /* <DEDUP_REMOVED lines=8> */
[----:B------:R-:W-:-:S05]  /*b3e0*/  FMUL.FTZ R86, R80, R27 ;  /* 0x0000001b50567220 */ /* 0x000fca0000410000 */
[----:B------:R-:W-:-:S07]  /*b3f0*/  F2FP.BF16.F32.PACK_AB R75, R86, R79 ;  /* 0x0000004f564b723e */ /* 0x000fce00000010ff */
.L_x_5265:
        /* <DEDUP_REMOVED lines=9> */
[----:B------:R-:W-:Y:S02]  /*b490*/  SEL R80, RZ, 0x100, !P5 ;  /* 0x00000100ff507807 */ /* 0x000fe40006800000 */
[----:B------:R-:W-:Y:S02]  /*b4a0*/  LOP3.LUT R98, R98, R87, R85, 0xfe, !PT ;  /* 0x0000005762627212 */ /* 0x000fe400078efe55 */
[----:B------:R-:W-:Y:S02]  /*b4b0*/  LOP3.LUT R80, R80, R84, R83, 0xfe, !PT ;  /* 0x0000005450507212 */ /* 0x000fe400078efe53 */
[----:B------:R-:W-:Y:S02]  /*b4c0*/  SEL R85, RZ, 0x1, !P3 ;  /* 0x00000001ff557807 */ /* 0x000fe40005800000 */
[----:B------:R-:W-:Y:S01]  /*b4d0*/  SEL R83, RZ, 0x1, !P6 ;  /* 0x00000001ff537807 */ /* 0x000fe20007000000 */
[----:B0-----:R-:W-:Y:S01]  /*b4e0*/  IMAD.WIDE.U32 R96, R81, 0x10, R96 ;  /* 0x0000001051607825 */ /* 0x001fe200078e0060 */
[----:B------:R-:W-:-:S02]  /*b4f0*/  LOP3.LUT R85, R98, R85, RZ, 0xfc, !PT ;  /* 0x0000005562557212 */ /* 0x000fc400078efcff */
[----:B------:R-:W-:Y:S02]  /*b500*/  LOP3.LUT R84, R80, R83, RZ, 0xfc, !PT ;  /* 0x0000005350547212 */ /* 0x000fe400078efcff */
[----:B------:R2:W-:Y:S01]  /*b510*/  STG.E.128 desc[UR8][R96.64], R72 ;  /* 0x0000004860007986 */ /* 0x0005e2000c101d08 */
[----:B------:R-:W-:Y:S01]  /*b520*/  MOV R83, R82 ;  /* 0x0000005200537202 */ /* 0x000fe20000000f00 */
[----:B-1----:R-:W-:-:S05]  /*b530*/  IMAD.WIDE.U32 R92, R81, 0x8, R92 ;  /* 0x00000008515c7825 */ /* 0x002fca00078e005c */
[----:B------:R2:W-:Y:S02]  /*b540*/  STG.E.64 desc[UR8][R92.64], R84 ;  /* 0x000000545c007986 */ /* 0x0005e4000c101b08 */
.L_x_5223:
[----:B------:R-:W-:Y:S05]  /*b550*/  BSYNC.RECONVERGENT B1 ;  /* 0x0000000000017941 */ /* 0x000fea0003800200 */
.L_x_5222:
        /* <DEDUP_REMOVED lines=76> */
.L_x_5323:
        /* <DEDUP_REMOVED lines=10> */
[----:B------:R-:W-:-:S03]  /*bac0*/  FSEL R98, R73, RZ, P1 ;  /* 0x000000ff49627208 */ /* 0x000fc60000800000 */
[----:B0-----:R-:W0:Y:S01]  /*bad0*/  MUFU.RSQ R82, R74 ;  /* 0x0000004a00527308 */ /* 0x001e220000001400 */
[----:B-1----:R-:W-:-:S05]  /*bae0*/  @!P2 IMAD.WIDE R84, R4, 0x4, R84 ;  /* 0x000000040454a825 */ /* 0x002fca00078e0254 */
[----:B------:R1:W-:Y:S01]  /*baf0*/  @!P2 STG.E desc[UR8][R84.64], R73 ;  /* 0x000000495400a986 */ /* 0x0003e2000c101908 */
[----:B--2---:R-:W-:-:S05]  /*bb00*/  @!P2 IMAD.WIDE R80, R4, 0x4, R80 ;  /* 0x000000040450a825 */ /* 0x004fca00078e0250 */
[----:B0-----:R1:W-:Y:S01]  /*bb10*/  @!P2 STG.E desc[UR8][R80.64], R82 ;  /* 0x000000525000a986 */ /* 0x0013e2000c101908 */
[----:B------:R-:W-:Y:S05]  /*bb20*/  @!P4 BRA `(.L_x_5308) ;  /* 0x000000000080c947 */ /* 0x000fea0003800000 */
[----:B-1----:R-:W0:Y:S01]  /*bb30*/  LDC.64 R80, c[0x0][0x428] ;  /* 0x00010a00ff507b82 */ /* 0x002e220000000a00 */
        /* <DEDUP_REMOVED lines=27> */
[----:B------:R-:W-:Y:S01]  /*bcf0*/  F2FP.BF16.F32.PACK_AB R73, R84, R85 ;  /* 0x000000555449723e */ /* 0x000fe200000010ff */
[----:B------:R-:W-:Y:S01]  /*bd00*/  VIADD R78, R78, 0x20 ;  /* 0x000000204e4e7836 */ /* 0x000fe20000000000 */
[----:B------:R-:W-:-:S05]  /*bd10*/  F2FP.BF16.F32.PACK_AB R75, R96, R95 ;  /* 0x0000005f604b723e */ /* 0x000fca00000010ff */
[----:B------:R0:W-:Y:S02]  /*bd20*/  STG.E.128 desc[UR8][R80.64], R72 ;  /* 0x0000004850007986 */ /* 0x0001e4000c101d08 */
.L_x_5308:
[----:B------:R-:W-:Y:S05]  /*bd30*/  BSYNC.RECONVERGENT B1 ;  /* 0x0000000000017941 */ /* 0x000fea0003800200 */
.L_x_5307:
        /* <DEDUP_REMOVED lines=33> */
.L_x_5310:
[----:B------:R-:W-:Y:S05]  /*bf50*/  BSYNC.RECONVERGENT B1 ;  /* 0x0000000000017941 */ /* 0x000fea0003800200 */
.L_x_5309:
[----:B012---:R-:W0:Y:S02]  /*bf60*/  LDC.64 R72, c[0x0][0x380] ;  /* 0x0000e000ff487b82 */ /* 0x007e240000000a00 */
[----:B0-----:R-:W-:-:S04]  /*bf70*/  LEA R4, R72, R4, 0x2 ;  /* 0x0000000448047211 */ /* 0x001fc800078e10ff */
[----:B------:R-:W-:-:S13]  /*bf80*/  ISETP.GE.AND P0, PT, R4, R73, PT ;  /* 0x000000490400720c */ /* 0x000fda0003f06270 */
[----:B------:R-:W-:Y:S05]  /*bf90*/  @!P0 BRA `(.L_x_5311) ;  /* 0xffffff4c00108947 */ /* 0x000fea000383ffff */
[----:B------:R-:W-:Y:S05]  /*bfa0*/  BSYNC B0 ;  /* 0x0000000000007941 */ /* 0x000fea0003800000 */
.L_x_5138:
[----:B------:R-:W-:Y:S05]  /*bfb0*/  EXIT ;  /* 0x000000000000794d */ /* 0x000fea0003800000 */
.L_x_5306:
        /* <DEDUP_REMOVED lines=8> */
.L_x_5313:
[----:B------:R-:W-:Y:S05]  /*c040*/  BSYNC B1 ;  /* 0x0000000000017941 */ /* 0x000fea0003800000 */
.L_x_5312:
        /* <DEDUP_REMOVED lines=10> */
.L_x_5314:
[----:B------:R-:W-:Y:S01]  /*c0f0*/  HFMA2 R91, -RZ, RZ, 0, 2.384185791015625e-07 ;  /* 0x00000004ff5b7431 */ /* 0x000fe200000001ff */
[----:B------:R-:W-:-:S05]  /*c100*/  MOV R72, R85 ;  /* 0x0000005500487202 */ /* 0x000fca0000000f00 */
[----:B------:R-:W-:-:S04]  /*c110*/  FADD.FTZ R80, R75, R72 ;  /* 0x000000484b507221 */ /* 0x000fc80000010000 */
[----:B------:R-:W-:-:S07]  /*c120*/  IMAD.MOV.U32 R87, RZ, RZ, R80 ;  /* 0x000000ffff577224 */ /* 0x000fce00078e0050 */
[----:B------:R-:W-:Y:S05]  /*c130*/  WARPSYNC.COLLECTIVE R84, `(.L_x_5315) ;  /* 0x0000000054087348 */ /* 0x000fea0003c00000 */
[----:B------:R0:W1:Y:S02]  /*c140*/  SHFL.BFLY P3, R85, R87, R91, R92 ;  /* 0x0c00005b57557389 */ /* 0x000064000006005c */
[----:B01----:R-:W-:Y:S05]  /*c150*/  ENDCOLLECTIVE ;  /* 0x000000000000791b */ /* 0x003fea0003800000 */
.L_x_5315:
[----:B------:R-:W-:Y:S02]  /*c160*/  IMAD.MOV.U32 R91, RZ, RZ, 0x8 ;  /* 0x00000008ff5b7424 */ /* 0x000fe400078e00ff */
[----:B------:R-:W-:-:S04]  /*c170*/  IMAD.MOV.U32 R81, RZ, RZ, R85 ;  /* 0x000000ffff517224 */ /* 0x000fc800078e0055 */
[----:B------:R-:W-:-:S05]  /*c180*/  FADD.FTZ R81, R80, R81 ;  /* 0x0000005150517221 */ /* 0x000fca0000010000 */
[----:B------:R-:W-:-:S07]  /*c190*/  MOV R87, R81 ;  /* 0x0000005100577202 */ /* 0x000fce0000000f00 */
[----:B------:R-:W-:Y:S05]  /*c1a0*/  WARPSYNC.COLLECTIVE R84, `(.L_x_5316) ;  /* 0x0000000054087348 */ /* 0x000fea0003c00000 */
[----:B------:R0:W1:Y:S02]  /*c1b0*/  SHFL.BFLY P3, R85, R87, R91, R92 ;  /* 0x0c00005b57557389 */ /* 0x000064000006005c */
[----:B01----:R-:W-:Y:S05]  /*c1c0*/  ENDCOLLECTIVE ;  /* 0x000000000000791b */ /* 0x003fea0003800000 */
.L_x_5316:
[----:B------:R-:W-:Y:S01]  /*c1d0*/  HFMA2 R91, -RZ, RZ, 0, 9.5367431640625e-07 ;  /* 0x00000010ff5b7431 */ /* 0x000fe200000001ff */
[----:B------:R-:W-:-:S05]  /*c1e0*/  MOV R72, R85 ;  /* 0x0000005500487202 */ /* 0x000fca0000000f00 */
[----:B------:R-:W-:-:S04]  /*c1f0*/  FADD.FTZ R82, R81, R72 ;  /* 0x0000004851527221 */ /* 0x000fc80000010000 */
[----:B------:R-:W-:-:S07]  /*c200*/  IMAD.MOV.U32 R87, RZ, RZ, R82 ;  /* 0x000000ffff577224 */ /* 0x000fce00078e0052 */
[----:B------:R-:W-:Y:S05]  /*c210*/  WARPSYNC.COLLECTIVE R84, `(.L_x_5317) ;  /* 0x0000000054087348 */ /* 0x000fea0003c00000 */
[----:B------:R0:W1:Y:S02]  /*c220*/  SHFL.BFLY P3, R85, R87, R91, R92 ;  /* 0x0c00005b57557389 */ /* 0x000064000006005c */
[----:B01----:R-:W-:Y:S05]  /*c230*/  ENDCOLLECTIVE ;  /* 0x000000000000791b */ /* 0x003fea0003800000 */
.L_x_5317:
[----:B------:R-:W-:Y:S01]  /*c240*/  MOV R91, 0x1 ;  /* 0x00000001005b7802 */ /* 0x000fe20000000f00 */
[----:B------:R-:W-:-:S04]  /*c250*/  FADD.FTZ R73, R82, R85 ;  /* 0x0000005552497221 */ /* 0x000fc80000010000 */
[----:B------:R-:W-:-:S04]  /*c260*/  FMUL.FTZ R73, R73, R74 ;  /* 0x0000004a49497220 */ /* 0x000fc80000410000 */
        /* <DEDUP_REMOVED lines=32> */
[----:B------:R-:W-:-:S04]  /*c470*/  @P1 FFMA.FTZ R72, R80, R80, R75 ;  /* 0x0000005050481223 */ /* 0x000fc8000001004b */
[----:B------:R-:W-:-:S07]  /*c480*/  IMAD.MOV.U32 R87, RZ, RZ, R72 ;  /* 0x000000ffff577224 */ /* 0x000fce00078e0048 */
[----:B------:R-:W-:Y:S05]  /*c490*/  WARPSYNC.COLLECTIVE R84, `(.L_x_5318) ;  /* 0x0000000054087348 */ /* 0x000fea0003c00000 */
[----:B------:R0:W1:Y:S02]  /*c4a0*/  SHFL.BFLY P3, R85, R87, R91, R92 ;  /* 0x0c00005b57557389 */ /* 0x000064000006005c */
[----:B01----:R-:W-:Y:S05]  /*c4b0*/  ENDCOLLECTIVE ;  /* 0x000000000000791b */ /* 0x003fea0003800000 */
.L_x_5318:
[----:B------:R-:W-:Y:S02]  /*c4c0*/  IMAD.MOV.U32 R91, RZ, RZ, 0x2 ;  /* 0x00000002ff5b7424 */ /* 0x000fe400078e00ff */
[----:B------:R-:W-:-:S04]  /*c4d0*/  IMAD.MOV.U32 R75, RZ, RZ, R85 ;  /* 0x000000ffff4b7224 */ /* 0x000fc800078e0055 */
[----:B------:R-:W-:-:S05]  /*c4e0*/  FADD.FTZ R75, R72, R75 ;  /* 0x0000004b484b7221 */ /* 0x000fca0000010000 */
[----:B------:R-:W-:-:S07]  /*c4f0*/  MOV R87, R75 ;  /* 0x0000004b00577202 */ /* 0x000fce0000000f00 */
[----:B------:R-:W-:Y:S05]  /*c500*/  WARPSYNC.COLLECTIVE R84, `(.L_x_5319) ;  /* 0x0000000054087348 */ /* 0x000fea0003c00000 */
[----:B------:R0:W1:Y:S02]  /*c510*/  SHFL.BFLY P3, R85, R87, R91, R92 ;  /* 0x0c00005b57557389 */ /* 0x000064000006005c */
[----:B01----:R-:W-:Y:S05]  /*c520*/  ENDCOLLECTIVE ;  /* 0x000000000000791b */ /* 0x003fea0003800000 */
.L_x_5319:
[----:B------:R-:W-:Y:S01]  /*c530*/  HFMA2 R91, -RZ, RZ, 0, 2.384185791015625e-07 ;  /* 0x00000004ff5b7431 */ /* 0x000fe200000001ff */
[----:B------:R-:W-:-:S05]  /*c540*/  MOV R80, R85 ;  /* 0x0000005500507202 */ /* 0x000fca0000000f00 */
[----:B------:R-:W-:-:S04]  /*c550*/  FADD.FTZ R80, R75, R80 ;  /* 0x000000504b507221 */ /* 0x000fc80000010000 */
[----:B------:R-:W-:-:S07]  /*c560*/  IMAD.MOV.U32 R87, RZ, RZ, R80 ;  /* 0x000000ffff577224 */ /* 0x000fce00078e0050 */
[----:B------:R-:W-:Y:S05]  /*c570*/  WARPSYNC.COLLECTIVE R84, `(.L_x_5320) ;  /* 0x0000000054087348 */ /* 0x000fea0003c00000 */
[----:B------:R0:W1:Y:S02]  /*c580*/  SHFL.BFLY P3, R85, R87, R91, R92 ;  /* 0x0c00005b57557389 */ /* 0x000064000006005c */
[----:B01----:R-:W-:Y:S05]  /*c590*/  ENDCOLLECTIVE ;  /* 0x000000000000791b */ /* 0x003fea0003800000 */
.L_x_5320:
[----:B------:R-:W-:Y:S02]  /*c5a0*/  IMAD.MOV.U32 R91, RZ, RZ, 0x8 ;  /* 0x00000008ff5b7424 */ /* 0x000fe400078e00ff */
[----:B------:R-:W-:-:S04]  /*c5b0*/  IMAD.MOV.U32 R81, RZ, RZ, R85 ;  /* 0x000000ffff517224 */ /* 0x000fc800078e0055 */
[----:B------:R-:W-:-:S05]  /*c5c0*/  FADD.FTZ R81, R80, R81 ;  /* 0x0000005150517221 */ /* 0x000fca0000010000 */
[----:B------:R-:W-:-:S07]  /*c5d0*/  MOV R87, R81 ;  /* 0x0000005100577202 */ /* 0x000fce0000000f00 */
[----:B------:R-:W-:Y:S05]  /*c5e0*/  WARPSYNC.COLLECTIVE R84, `(.L_x_5321) ;  /* 0x0000000054087348 */ /* 0x000fea0003c00000 */
[----:B------:R0:W1:Y:S02]  /*c5f0*/  SHFL.BFLY P3, R85, R87, R91, R92 ;  /* 0x0c00005b57557389 */ /* 0x000064000006005c */
[----:B01----:R-:W-:Y:S05]  /*c600*/  ENDCOLLECTIVE ;  /* 0x000000000000791b */ /* 0x003fea0003800000 */
.L_x_5321:
[----:B------:R-:W-:Y:S01]  /*c610*/  HFMA2 R91, -RZ, RZ, 0, 9.5367431640625e-07 ;  /* 0x00000010ff5b7431 */ /* 0x000fe200000001ff */
[----:B------:R-:W-:-:S05]  /*c620*/  MOV R82, R85 ;  /* 0x0000005500527202 */ /* 0x000fca0000000f00 */
[----:B------:R-:W-:-:S04]  /*c630*/  FADD.FTZ R82, R81, R82 ;  /* 0x0000005251527221 */ /* 0x000fc80000010000 */
[----:B------:R-:W-:-:S07]  /*c640*/  IMAD.MOV.U32 R87, RZ, RZ, R82 ;  /* 0x000000ffff577224 */ /* 0x000fce00078e0052 */
[----:B------:R-:W-:Y:S05]  /*c650*/  WARPSYNC.COLLECTIVE R84, `(.L_x_5322) ;  /* 0x0000000054087348 */ /* 0x000fea0003c00000 */
[----:B------:R0:W1:Y:S02]  /*c660*/  SHFL.BFLY P3, R85, R87, R91, R92 ;  /* 0x0c00005b57557389 */ /* 0x000064000006005c */
[----:B01----:R-:W-:Y:S05]  /*c670*/  ENDCOLLECTIVE ;  /* 0x000000000000791b */ /* 0x003fea0003800000 */
.L_x_5322:
[----:B------:R-:W-:Y:S05]  /*c680*/  BRA `(.L_x_5323) ;  /* 0xfffffff000e47947 */ /* 0x000fea000383ffff */
.L_x_5324:
        /* <DEDUP_REMOVED lines=15> */
.L_x_20265:


//--------------------- .text._ZN10layer_norm13ln_fwd_kernelINS_13Kernel_traitsIf13__nv_bfloat16S2_S2_fjLj512ELj1ELj4ELj1ELj16ENS_18Kernel_traits_baseILj512EfS2_S2_S2_fjLj128EEEEELb1ELb1ELb0ELb1EEEvNS_9FwdParamsE --------------------------
	.section	.text._ZN10layer_norm13ln_fwd_kernelINS_13Kernel_traitsIf13__nv_bfloat16S2_S2_fjLj512ELj1ELj4ELj1ELj16ENS_18Kernel_traits_baseILj512EfS2_S2_S2_fjLj128EEEEELb1ELb1ELb0ELb1EEEvNS_9FwdParamsE,"ax",@progbits
	.align	128
        .global         _ZN10layer_norm13ln_fwd_kernelINS_13Kernel_traitsIf13__nv_bfloat16S2_S2_fjLj512ELj1ELj4ELj1ELj16ENS_18Kernel_traits_baseILj512EfS2_S2_S2_fjLj128EEEEELb1ELb1ELb0ELb1EEEvNS_9FwdParamsE
        .type           _ZN10layer_norm13ln_fwd_kernelINS_13Kernel_traitsIf13__nv_bfloat16S2_S2_fjLj512ELj1ELj4ELj1ELj16ENS_18Kernel_traits_baseILj512EfS2_S2_S2_fjLj128EEEEELb1ELb1ELb0ELb1EEEvNS_9FwdParamsE,@function
        .size           _ZN10layer_norm13ln_fwd_kernelINS_13Kernel_traitsIf13__nv_bfloat16S2_S2_fjLj512ELj1ELj4ELj1ELj16ENS_18Kernel_traits_baseILj512EfS2_S2_S2_fjLj128EEEEELb1ELb1ELb0ELb1EEEvNS_9FwdParamsE,(.L_x_20266 - _ZN10layer_norm13ln_fwd_kernelINS_13Kernel_traitsIf13__nv_bfloat16S2_S2_fjLj512ELj1ELj4ELj1ELj16ENS_18Kernel_traits_baseILj512EfS2_S2_S2_fjLj128EEEEELb1ELb1ELb0ELb1EEEvNS_9FwdParamsE)
        .other          _ZN10layer_norm13ln_fwd_kernelINS_13Kernel_traitsIf13__nv_bfloat16S2_S2_fjLj512ELj1ELj4ELj1ELj16ENS_18Kernel_traits_baseILj512EfS2_S2_S2_fjLj128EEEEELb1ELb1ELb0ELb1EEEvNS_9FwdParamsE,@"STO_CUDA_ENTRY STV_DEFAULT"
_ZN10layer_norm13ln_fwd_kernelINS_13Kernel_traitsIf13__nv_bfloat16S2_S2_fjLj512ELj1ELj4ELj1ELj16ENS_18Kernel_traits_baseILj512EfS2_S2_S2_fjLj128EEEEELb1ELb1ELb0ELb1EEEvNS_9FwdParamsE:
.text._ZN10layer_norm13ln_fwd_kernelINS_13Kernel_traitsIf13__nv_bfloat16S2_S2_fjLj512ELj1ELj4ELj1ELj16ENS_18Kernel_traits_baseILj512EfS2_S2_S2_fjLj128EEEEELb1ELb1ELb0ELb1EEEvNS_9FwdParamsE:
[----:B------:R-:W-:Y:S01]  /*0000*/  LDC R1, c[0x0][0x37c] ;  /* 0x0000df00ff017b82 */ /* 0x000fe20000000800 */
[----:B------:R-:W0:Y:S07]  /*0010*/  LDCU.U8 UR4, c[0x0][0x464] ;  /* 0x00008c80ff0477ac */ /* 0x000e2e0008000000 */
[----:B------:R-:W1:Y:S01]  /*0020*/  LDC R61, c[0x0][0x45c] ;  /* 0x00011700ff3d7b82 */ /* 0x000e620000000800 */
[----:B------:R-:W2:Y:S01]  /*0030*/  S2R R0, SR_TID.X ;  /* 0x0000000000007919 */ /* 0x000ea20000002100 */
[----:B------:R-:W3:Y:S01]  /*0040*/  LDCU.64 UR6, c[0x0][0x450] ;  /* 0x00008a00ff0677ac */ /* 0x000ee20008000a00 */
[----:B------:R-:W4:Y:S05]  /*0050*/  LDCU.64 UR8, c[0x0][0x358] ;  /* 0x00006b00ff0877ac */ /* 0x000f2a0008000a00 */
[----:B------:R-:W2:Y:S01]  /*0060*/  LDC R48, c[0x0][0x458] ;  /* 0x00011600ff307b82 */ /* 0x000ea20000000800 */
[----:B------:R-:W2:Y:S07]  /*0070*/  LDCU UR10, c[0x0][0x384] ;  /* 0x00007080ff0a77ac */ /* 0x000eae0008000800 */
[----:B------:R-:W2:Y:S01]  /*0080*/  LDC.64 R24, c[0x0][0x3d0] ;  /* 0x0000f400ff187b82 */ /* 0x000ea20000000a00 */
[----:B0-----:R-:W-:Y:S01]  /*0090*/  ISETP.NE.AND P1, PT, RZ, UR4, PT ;  /* 0x00000004ff007c0c */ /* 0x001fe2000bf25270 */
[----:B------:R-:W0:Y:S01]  /*00a0*/  LDCU.64 UR4, c[0x0][0x438] ;  /* 0x00008700ff0477ac */ /* 0x000e220008000a00 */
[----:B---3--:R-:W-:-:S02]  /*00b0*/  IMAD.U32 R2, RZ, RZ, UR6 ;  /* 0x00000006ff027e24 */ /* 0x008fc4000f8e00ff */
[----:B------:R-:W-:-:S03]  /*00c0*/  IMAD.U32 R3, RZ, RZ, UR7 ;  /* 0x00000007ff037e24 */ /* 0x000fc6000f8e00ff */
[----:B------:R-:W3:Y:S06]  /*00d0*/  LDC.64 R58, c[0x0][0x3e8] ;  /* 0x0000fa00ff3a7b82 */ /* 0x000eec0000000a00 */
[----:B-1----:R-:W-:Y:S01]  /*00e0*/  @P1 MOV R49, R61 ;  /* 0x0000003d00311202 */ /* 0x002fe20000000f00 */
[----:B----4-:R-:W4:Y:S01]  /*00f0*/  @P1 LDG.E.64 R2, desc[UR8][R2.64] ;  /* 0x0000000802021981 */ /* 0x010f22000c1e1b00 */
[----:B------:R-:W1:Y:S01]  /*0100*/  @P1 LDC R63, c[0x0][0x460] ;  /* 0x00011800ff3f1b82 */ /* 0x000e620000000800 */
[----:B--2---:R-:W-:Y:S02]  /*0110*/  LOP3.LUT R26, R0, 0x1f, RZ, 0xc0, !PT ;  /* 0x0000001f001a7812 */ /* 0x004fe400078ec0ff */
[----:B------:R2:W1:Y:S01]  /*0120*/  @P1 LDG.E.64 R50, desc[UR8][R48.64] ;  /* 0x0000000830321981 */ /* 0x000462000c1e1b00 */
[----:B0-----:R-:W-:-:S04]  /*0130*/  ISETP.NE.U32.AND P0, PT, RZ, UR4, PT ;  /* 0x00000004ff007c0c */ /* 0x001fc8000bf05070 */
[----:B------:R-:W-:Y:S01]  /*0140*/  ISETP.NE.AND.EX P0, PT, RZ, UR5, PT, P0 ;  /* 0x00000005ff007c0c */ /* 0x000fe2000bf05300 */
[----:B------:R-:W-:-:S05]  /*0150*/  IMAD.WIDE.U32 R24, R26, 0x20, R24 ;  /* 0x000000201a187825 */ /* 0x000fca00078e0018 */
[----:B------:R-:W4:Y:S01]  /*0160*/  LDG.E.128 R52, desc[UR8][R24.64] ;  /* 0x0000000818347981 */ /* 0x000f22000c1e1d00 */
[----:B---3--:R-:W-:-:S03]  /*0170*/  IMAD.WIDE.U32 R58, R26, 0x20, R58 ;  /* 0x000000201a3a7825 */ /* 0x008fc600078e003a */
[----:B------:R-:W3:Y:S03]  /*0180*/  LDG.E.128 R44, desc[UR8][R24.64+0x10] ;  /* 0x00001008182c7981 */ /* 0x000ee6000c1e1d00 */
[----:B------:R-:W0:Y:S01]  /*0190*/  @P0 LDC.64 R56, c[0x0][0x438] ;  /* 0x00010e00ff380b82 */ /* 0x000e220000000a00 */
[----:B------:R-:W3:Y:S04]  /*01a0*/  LDG.E.128 R4, desc[UR8][R58.64] ;  /* 0x000000083a047981 */ /* 0x000ee8000c1e1d00 */
[----:B------:R0:W5:Y:S04]  /*01b0*/  LDG.E.128 R20, desc[UR8][R24.64+0x400] ;  /* 0x0004000818147981 */ /* 0x000168000c1e1d00 */
[----:B------:R0:W5:Y:S04]  /*01c0*/  LDG.E.128 R16, desc[UR8][R24.64+0x410] ;  /* 0x0004100818107981 */ /* 0x000168000c1e1d00 */
[----:B------:R0:W5:Y:S04]  /*01d0*/  LDG.E.128 R40, desc[UR8][R58.64+0x10] ;  /* 0x000010083a287981 */ /* 0x000168000c1e1d00 */
[----:B------:R0:W5:Y:S04]  /*01e0*/  LDG.E.128 R12, desc[UR8][R58.64+0x400] ;  /* 0x000400083a0c7981 */ /* 0x000168000c1e1d00 */
[----:B------:R0:W5:Y:S02]  /*01f0*/  LDG.E.128 R8, desc[UR8][R58.64+0x410] ;  /* 0x000410083a087981 */ /* 0x000164000c1e1d00 */
[----:B0-----:R-:W-:-:S05]  /*0200*/  @P0 IMAD.WIDE.U32 R56, R26, 0x20, R56 ;  /* 0x000000201a380825 */ /* 0x001fca00078e0038 */
[----:B------:R0:W5:Y:S04]  /*0210*/  @P0 LDG.E.128 R36, desc[UR8][R56.64] ;  /* 0x0000000838240981 */ /* 0x000168000c1e1d00 */
[----:B------:R0:W5:Y:S04]  /*0220*/  @P0 LDG.E.128 R32, desc[UR8][R56.64+0x10] ;  /* 0x0000100838200981 */ /* 0x000168000c1e1d00 */
[----:B------:R0:W5:Y:S04]  /*0230*/  @P0 LDG.E.128 R28, desc[UR8][R56.64+0x400] ;  /* 0x00040008381c0981 */ /* 0x000168000c1e1d00 */
[----:B------:R0:W5:Y:S01]  /*0240*/  @P0 LDG.E.128 R24, desc[UR8][R56.64+0x410] ;  /* 0x0004100838180981 */ /* 0x000162000c1e1d00 */
[----:B------:R-:W0:Y:S08]  /*0250*/  S2UR UR5, SR_CTAID.X ;  /* 0x00000000000579c3 */ /* 0x000e300000002500 */
[----:B--2---:R-:W2:Y:S01]  /*0260*/  LDC R49, c[0x0][0x360] ;  /* 0x0000d800ff317b82 */ /* 0x004ea20000000800 */
[----:B0-----:R-:W-:Y:S01]  /*0270*/  USHF.L.U32 UR4, UR5, 0x2, URZ ;  /* 0x0000000205047899 */ /* 0x001fe200080006ff */
[----:B----4-:R-:W-:Y:S01]  /*0280*/  @P1 R2UR UR7, R3 ;  /* 0x00000000030712ca */ /* 0x010fe200000e0000 */
[--C-:B--2---:R-:W-:Y:S01]  /*0290*/  IMAD R3, R49, UR5, R0.reuse ;  /* 0x0000000531037c24 */ /* 0x104fe2000f8e0200 */
[----:B------:R-:W-:-:S02]  /*02a0*/  SHF.R.U32.HI R0, RZ, 0x5, R0 ;  /* 0x00000005ff007819 */ /* 0x000fc40000011600 */
[----:B-1----:R-:W-:Y:S02]  /*02b0*/  @P1 IADD3 R48, P2, PT, R50, R63, RZ ;  /* 0x0000003f32301210 */ /* 0x002fe40007f5e0ff */
[----:B------:R-:W-:Y:S02]  /*02c0*/  LOP3.LUT R0, R0, UR4, RZ, 0xfc, !PT ;  /* 0x0000000400007c12 */ /* 0x000fe4000f8efcff */
[----:B------:R-:W-:Y:S01]  /*02d0*/  @P1 R2UR UR6, R2 ;  /* 0x00000000020612ca */ /* 0x000fe200000e0000 */
[----:B------:R-:W-:Y:S01]  /*02e0*/  @P1 IMAD.X R61, RZ, RZ, R51, P2 ;  /* 0x000000ffff3d1224 */ /* 0x000fe200010e0633 */
[----:B------:R-:W-:Y:S01]  /*02f0*/  ISETP.GE.AND P1, PT, R0, UR10, PT ;  /* 0x0000000a00007c0c */ /* 0x000fe2000bf26270 */
[----:B------:R-:W-:Y:S01]  /*0300*/  @P0 IMAD.MOV.U32 R92, RZ, RZ, R52 ;  /* 0x000000ffff5c0224 */ /* 0x000fe200078e0034 */
[-C--:B------:R-:W-:Y:S01]  /*0310*/  @P0 MOV R89, R55.reuse ;  /* 0x0000003700590202 */ /* 0x080fe20000000f00 */
[----:B------:R-:W-:Y:S01]  /*0320*/  @P0 IMAD.MOV.U32 R91, RZ, RZ, R53 ;  /* 0x000000ffff5b0224 */ /* 0x000fe200078e0035 */
[----:B------:R-:W-:Y:S01]  /*0330*/  @!P0 MOV R92, R52 ;  /* 0x00000034005c8202 */ /* 0x000fe20000000f00 */
[----:B------:R-:W-:Y:S01]  /*0340*/  @P0 IMAD.MOV.U32 R90, RZ, RZ, R54 ;  /* 0x000000ffff5a0224 */ /* 0x000fe200078e0036 */
[----:B---3--:R-:W-:Y:S01]  /*0350*/  @P0 MOV R86, R46 ;  /* 0x0000002e00560202 */ /* 0x008fe20000000f00 */
[----:B------:R-:W-:Y:S01]  /*0360*/  @P0 IMAD.MOV.U32 R88, RZ, RZ, R44 ;  /* 0x000000ffff580224 */ /* 0x000fe200078e002c */
[----:B------:R-:W-:Y:S01]  /*0370*/  @!P0 MOV R89, R55 ;  /* 0x0000003700598202 */ /* 0x000fe20000000f00 */
[----:B------:R-:W-:Y:S01]  /*0380*/  @P0 IMAD.MOV.U32 R87, RZ, RZ, R45 ;  /* 0x000000ffff570224 */ /* 0x000fe200078e002d */
[----:B------:R-:W-:Y:S01]  /*0390*/  @!P0 MOV R87, R45 ;  /* 0x0000002d00578202 */ /* 0x000fe20000000f00 */
[----:B------:R-:W-:Y:S01]  /*03a0*/  @P0 IMAD.MOV.U32 R85, RZ, RZ, R47 ;  /* 0x000000ffff550224 */ /* 0x000fe200078e002f */
[----:B------:R-:W-:Y:S01]  /*03b0*/  @P0 MOV R76, R4 ;  /* 0x00000004004c0202 */ /* 0x000fe20000000f00 */
[----:B------:R-:W-:-:S02]  /*03c0*/  @!P0 IMAD.MOV.U32 R91, RZ, RZ, R53 ;  /* 0x000000ffff5b8224 */ /* 0x000fc400078e0035 */
[----:B------:R-:W-:Y:S02]  /*03d0*/  @!P0 IMAD.MOV.U32 R90, RZ, RZ, R54 ;  /* 0x000000ffff5a8224 */ /* 0x000fe400078e0036 */
[----:B------:R-:W-:Y:S02]  /*03e0*/  @!P0 IMAD.MOV.U32 R88, RZ, RZ, R44 ;  /* 0x000000ffff588224 */ /* 0x000fe400078e002c */
[----:B------:R-:W-:Y:S02]  /*03f0*/  @!P0 IMAD.MOV.U32 R86, RZ, RZ, R46 ;  /* 0x000000ffff568224 */ /* 0x000fe400078e002e */
[----:B------:R-:W-:Y:S01]  /*0400*/  @!P0 IMAD.MOV.U32 R85, RZ, RZ, R47 ;  /* 0x000000ffff558224 */ /* 0x000fe200078e002f */
[----:B------:R-:W-:Y:S06]  /*0410*/  @P1 EXIT ;  /* 0x000000000000194d */ /* 0x000fec0003800000 */
[--C-:B------:R-:W-:Y:S01]  /*0420*/  SHF.R.U64 R2, R48, 0x2, R61.reuse ;  /* 0x0000000230027819 */ /* 0x100fe2000000123d */
[----:B------:R-:W-:Y:S01]  /*0430*/  @!P0 IMAD.MOV.U32 R76, RZ, RZ, R4 ;  /* 0x000000ffff4c8224 */ /* 0x000fe200078e0004 */
[----:B------:R-:W-:Y:S01]  /*0440*/  SHF.R.U32.HI R4, RZ, 0x2, R61 ;  /* 0x00000002ff047819 */ /* 0x000fe2000001163d */
[C---:B------:R-:W-:Y:S01]  /*0450*/  IMAD.HI.U32 R45, R3.reuse, -0x326172a9, RZ ;  /* 0xcd9e8d57032d7827 */ /* 0x040fe200078e00ff */
[----:B------:R-:W-:Y:S01]  /*0460*/  UIADD3 UR14, UPT, UPT, UR6, -0x61c88647, URZ ;  /* 0x9e3779b9060e7890 */ /* 0x000fe2000fffe0ff */
[-C--:B------:R-:W-:Y:S01]  /*0470*/  @P0 MOV R74, R6.reuse ;  /* 0x00000006004a0202 */ /* 0x080fe20000000f00 */
[----:B------:R-:W-:Y:S01]  /*0480*/  UIADD3 UR15, UPT, UPT, UR7, -0x4498517b, URZ ;  /* 0xbb67ae85070f7890 */ /* 0x000fe2000fffe0ff */
[----:B------:R-:W-:Y:S01]  /*0490*/  IMAD.HI.U32 R44, R2, -0x2daee0ad, RZ ;  /* 0xd2511f53022c7827 */ /* 0x000fe200078e00ff */
[----:B------:R-:W-:Y:S01]  /*04a0*/  LOP3.LUT R45, R4, UR6, R45, 0x96, !PT ;  /* 0x00000006042d7c12 */ /* 0x000fe2000f8e962d */
[----:B------:R-:W-:Y:S01]  /*04b0*/  UIADD3 UR16, UPT, UPT, UR6, 0x3c6ef372, URZ ;  /* 0x3c6ef37206107890 */ /* 0x000fe2000fffe0ff */
[----:B------:R-:W-:Y:S01]  /*04c0*/  @!P0 MOV R74, R6 ;  /* 0x00000006004a8202 */ /* 0x000fe20000000f00 */
[----:B------:R-:W-:Y:S01]  /*04d0*/  IMAD R47, R3, -0x326172a9, RZ ;  /* 0xcd9e8d57032f7824 */ /* 0x000fe200078e02ff */
[----:B------:R-:W-:Y:S01]  /*04e0*/  LOP3.LUT R44, R44, UR7, RZ, 0x3c, !PT ;  /* 0x000000072c2c7c12 */ /* 0x000fe2000f8e3cff */
[----:B------:R-:W-:Y:S01]  /*04f0*/  IMAD R50, R2, -0x2daee0ad, RZ ;  /* 0xd2511f5302327824 */ /* 0x000fe200078e02ff */
[----:B------:R-:W-:Y:S01]  /*0500*/  UIADD3 UR17, UPT, UPT, UR7, 0x76cf5d0a, URZ ;  /* 0x76cf5d0a07117890 */ /* 0x000fe2000fffe0ff */
[----:B------:R-:W-:Y:S01]  /*0510*/  IMAD.HI.U32 R49, R45, -0x2daee0ad, RZ ;  /* 0xd2511f532d317827 */ /* 0x000fe200078e00ff */
[-C--:B-----5:R-:W-:Y:S01]  /*0520*/  @P0 MOV R71, R41.reuse ;  /* 0x0000002900470202 */ /* 0x0a0fe20000000f00 */
[----:B------:R-:W-:Y:S01]  /*0530*/  UIADD3 UR18, UPT, UPT, UR6, -0x255992d5, URZ ;  /* 0xdaa66d2b06127890 */ /* 0x000fe2000fffe0ff */
[----:B------:R-:W-:Y:S01]  /*0540*/  @!P0 MOV R71, R41 ;  /* 0x0000002900478202 */ /* 0x000fe20000000f00 */
[----:B------:R-:W-:Y:S01]  /*0550*/  IMAD.HI.U32 R46, R44, -0x326172a9, RZ ;  /* 0xcd9e8d572c2e7827 */ /* 0x000fe200078e00ff */
[----:B------:R-:W-:Y:S01]  /*0560*/  LOP3.LUT R49, R50, UR15, R49, 0x96, !PT ;  /* 0x0000000f32317c12 */ /* 0x000fe2000f8e9631 */
[----:B------:R-:W-:Y:S01]  /*0570*/  UIADD3 UR19, UPT, UPT, UR7, 0x32370b8f, URZ ;  /* 0x32370b8f07137890 */ /* 0x000fe2000fffe0ff */
[-C--:B------:R-:W-:Y:S01]  /*0580*/  @P0 MOV R84, R20.reuse ;  /* 0x0000001400540202 */ /* 0x080fe20000000f00 */
[--C-:B------:R-:W-:Y:S01]  /*0590*/  @P0 IMAD.MOV.U32 R75, RZ, RZ, R5.reuse ;  /* 0x000000ffff4b0224 */ /* 0x100fe200078e0005 */
[----:B------:R-:W-:Y:S01]  /*05a0*/  LOP3.LUT R46, R47, UR14, R46, 0x96, !PT ;  /* 0x0000000e2f2e7c12 */ /* 0x000fe2000f8e962e */
[----:B------:R-:W-:Y:S01]  /*05b0*/  @!P0 IMAD.MOV.U32 R75, RZ, RZ, R5 ;  /* 0x000000ffff4b8224 */ /* 0x000fe200078e0005 */
[----:B------:R-:W-:Y:S01]  /*05c0*/  @!P0 MOV R84, R20 ;  /* 0x0000001400548202 */ /* 0x000fe20000000f00 */
[----:B------:R-:W-:Y:S01]  /*05d0*/  IMAD R44, R44, -0x326172a9, RZ ;  /* 0xcd9e8d572c2c7824 */ /* 0x000fe200078e02ff */
[----:B------:R-:W-:Y:S01]  /*05e0*/  UIADD3 UR20, UPT, UPT, UR6, 0x78dde6e4, URZ ;  /* 0x78dde6e406147890 */ /* 0x000fe2000fffe0ff */
[----:B------:R-:W-:Y:S01]  /*05f0*/  IMAD R45, R45, -0x2daee0ad, RZ ;  /* 0xd2511f532d2d7824 */ /* 0x000fe200078e02ff */
[----:B------:R-:W-:Y:S01]  /*0600*/  UIADD3 UR21, UPT, UPT, UR7, -0x126145ec, URZ ;  /* 0xed9eba1407157890 */ /* 0x000fe2000fffe0ff */
[----:B------:R-:W-:Y:S01]  /*0610*/  IMAD.HI.U32 R5, R49, -0x326172a9, RZ ;  /* 0xcd9e8d5731057827 */ /* 0x000fe200078e00ff */
[----:B------:R-:W-:Y:S01]  /*0620*/  UIADD3 UR22, UPT, UPT, UR6, 0x1715609d, URZ ;  /* 0x1715609d06167890 */ /* 0x000fe2000fffe0ff */
[-C--:B------:R-:W-:Y:S01]  /*0630*/  @P0 MOV R67, R13.reuse ;  /* 0x0000000d00430202 */ /* 0x080fe20000000f00 */
[----:B------:R-:W-:Y:S01]  /*0640*/  UIADD3 UR23, UPT, UPT, UR7, -0x56f99767, URZ ;  /* 0xa906689907177890 */ /* 0x000fe2000fffe0ff */
[----:B------:R-:W-:Y:S01]  /*0650*/  IMAD.HI.U32 R6, R46, -0x2daee0ad, RZ ;  /* 0xd2511f532e067827 */ /* 0x000fe200078e00ff */
[----:B------:R-:W-:Y:S01]  /*0660*/  LOP3.LUT R5, R44, UR16, R5, 0x96, !PT ;  /* 0x000000102c057c12 */ /* 0x000fe2000f8e9605 */
[----:B------:R-:W-:Y:S01]  /*0670*/  UIADD3 UR24, UPT, UPT, UR6, -0x4ab325aa, URZ ;  /* 0xb54cda5606187890 */ /* 0x000fe2000fffe0ff */
[----:B------:R-:W-:Y:S01]  /*0680*/  @!P0 MOV R67, R13 ;  /* 0x0000000d00438202 */ /* 0x000fe20000000f00 */
[--C-:B------:R-:W-:Y:S01]  /*0690*/  @P0 IMAD.MOV.U32 R73, RZ, RZ, R7.reuse ;  /* 0x000000ffff490224 */ /* 0x100fe200078e0007 */
[----:B------:R-:W-:Y:S01]  /*06a0*/  LOP3.LUT R6, R45, UR17, R6, 0x96, !PT ;  /* 0x000000112d067c12 */ /* 0x000fe2000f8e9606 */
[--C-:B------:R-:W-:Y:S01]  /*06b0*/  @P0 IMAD.MOV.U32 R72, RZ, RZ, R40.reuse ;  /* 0x000000ffff480224 */ /* 0x100fe200078e0028 */
[----:B------:R-:W-:Y:S01]  /*06c0*/  UIADD3 UR25, UPT, UPT, UR7, 0x646e171e, URZ ;  /* 0x646e171e07197890 */ /* 0x000fe2000fffe0ff */
[----:B------:R-:W-:Y:S01]  /*06d0*/  @!P0 IMAD.MOV.U32 R73, RZ, RZ, R7 ;  /* 0x000000ffff498224 */ /* 0x000fe200078e0007 */
[----:B------:R-:W0:Y:S01]  /*06e0*/  LDCU.64 UR4, c[0x0][0x3e0] ;  /* 0x00007c00ff0477ac */ /* 0x000e220008000a00 */
[----:B------:R-:W-:Y:S01]  /*06f0*/  @!P0 IMAD.MOV.U32 R72, RZ, RZ, R40 ;  /* 0x000000ffff488224 */ /* 0x000fe200078e0028 */
[----:B------:R-:W-:Y:S01]  /*0700*/  @P0 MOV R62, R8 ;  /* 0x00000008003e0202 */ /* 0x000fe20000000f00 */
[----:B------:R-:W-:Y:S01]  /*0710*/  IMAD R40, R49, -0x326172a9, RZ ;  /* 0xcd9e8d5731287824 */ /* 0x000fe200078e02ff */
[----:B------:R-:W-:Y:S01]  /*0720*/  UIADD3 UR26, UPT, UPT, UR6, 0x5384540f, URZ ;  /* 0x5384540f061a7890 */ /* 0x000fe2000fffe0ff */
[----:B------:R-:W-:Y:S01]  /*0730*/  IMAD R46, R46, -0x2daee0ad, RZ ;  /* 0xd2511f532e2e7824 */ /* 0x000fe200078e02ff */
[----:B------:R-:W-:Y:S01]  /*0740*/  UIADD3 UR27, UPT, UPT, UR7, 0x1fd5c5a3, URZ ;  /* 0x1fd5c5a3071b7890 */ /* 0x000fe2000fffe0ff */
[----:B------:R-:W-:Y:S01]  /*0750*/  IMAD.HI.U32 R7, R6, -0x326172a9, RZ ;  /* 0xcd9e8d5706077827 */ /* 0x000fe200078e00ff */
[----:B------:R-:W-:Y:S01]  /*0760*/  UIADD3 UR28, UPT, UPT, UR6, -0xe443238, URZ ;  /* 0xf1bbcdc8061c7890 */ /* 0x000fe2000fffe0ff */
[----:B------:R-:W-:Y:S01]  /*0770*/  BSSY B0, `(.L_x_5325) ;  /* 0x0000b7e000007945 */ /* 0x000fe20003800000 */
[----:B------:R-:W-:Y:S01]  /*0780*/  UIADD3 UR29, UPT, UPT, UR7, -0x24c28bd8, URZ ;  /* 0xdb3d7428071d7890 */ /* 0x000fe2000fffe0ff */
[C---:B------:R-:W-:Y:S01]  /*0790*/  IMAD.HI.U32 R41, R5.reuse, -0x2daee0ad, RZ ;  /* 0xd2511f5305297827 */ /* 0x040fe200078e00ff */
[----:B------:R-:W-:Y:S01]  /*07a0*/  LOP3.LUT R7, R40, UR18, R7, 0x96, !PT ;  /* 0x0000001228077c12 */ /* 0x000fe2000f8e9607 */
[----:B------:R-:W-:Y:S01]  /*07b0*/  UIADD3 UR30, UPT, UPT, UR6, -0x700cb87f, URZ ;  /* 0x8ff34781061e7890 */ /* 0x000fe2000fffe0ff */
[----:B------:R-:W-:Y:S01]  /*07c0*/  @P0 MOV R81, R23 ;  /* 0x0000001700510202 */ /* 0x000fe20000000f00 */
[----:B------:R-:W-:Y:S01]  /*07d0*/  @P0 IMAD.MOV.U32 R83, RZ, RZ, R21 ;  /* 0x000000ffff530224 */ /* 0x000fe200078e0015 */
[----:B------:R-:W-:Y:S01]  /*07e0*/  LOP3.LUT R41, R46, UR19, R41, 0x96, !PT ;  /* 0x000000132e297c12 */ /* 0x000fe2000f8e9629 */
[----:B------:R-:W-:Y:S01]  /*07f0*/  @!P0 IMAD.MOV.U32 R83, RZ, RZ, R21 ;  /* 0x000000ffff538224 */ /* 0x000fe200078e0015 */
[----:B0-----:R-:W-:Y:S01]  /*0800*/  UISETP.NE.U32.AND UP0, UPT, UR4, URZ, UPT ;  /* 0x000000ff0400728c */ /* 0x001fe2000bf05070 */
[----:B------:R-:W-:Y:S01]  /*0810*/  IMAD R21, R5, -0x2daee0ad, RZ ;  /* 0xd2511f5305157824 */ /* 0x000fe200078e02ff */
[----:B------:R-:W0:Y:S01]  /*0820*/  LDCU.U8 UR4, c[0x0][0x410] ;  /* 0x00008200ff0477ac */ /* 0x000e220008000000 */
[----:B------:R-:W-:Y:S01]  /*0830*/  IMAD R6, R6, -0x326172a9, RZ ;  /* 0xcd9e8d5706067824 */ /* 0x000fe200078e02ff */
[----:B------:R-:W-:Y:S01]  /*0840*/  @P0 MOV R78, R18 ;  /* 0x00000012004e0202 */ /* 0x000fe20000000f00 */
[----:B------:R-:W-:Y:S01]  /*0850*/  IMAD.HI.U32 R5, R41, -0x326172a9, RZ ;  /* 0xcd9e8d5729057827 */ /* 0x000fe200078e00ff */
[----:B------:R-:W-:Y:S01]  /*0860*/  UIADD3 UR31, UPT, UPT, UR7, -0x695add53, URZ ;  /* 0x96a522ad071f7890 */ /* 0x000fe2000fffe0ff */
[----:B------:R-:W-:-:S02]  /*0870*/  @P0 MOV R61, R9 ;  /* 0x00000009003d0202 */ /* 0x000fc40000000f00 */
[----:B------:R-:W-:Y:S01]  /*0880*/  @!P0 CS2R R38, SRZ ;  /* 0x0000000000268805 */ /* 0x000fe2000001ff00 */
[----:B------:R-:W-:Y:S01]  /*0890*/  IMAD.HI.U32 R20, R7, -0x2daee0ad, RZ ;  /* 0xd2511f5307147827 */ /* 0x000fe200078e00ff */
[----:B------:R-:W-:Y:S02]  /*08a0*/  LOP3.LUT R5, R6, UR20, R5, 0x96, !PT ;  /* 0x0000001406057c12 */ /* 0x000fe4000f8e9605 */
[----:B------:R-:W-:Y:S02]  /*08b0*/  @!P0 CS2R R36, SRZ ;  /* 0x0000000000248805 */ /* 0x000fe4000001ff00 */
[----:B------:R-:W-:Y:S01]  /*08c0*/  @P0 MOV R59, R11 ;  /* 0x0000000b003b0202 */ /* 0x000fe20000000f00 */
[----:B------:R-:W-:Y:S01]  /*08d0*/  @P0 IMAD.MOV.U32 R80, RZ, RZ, R16 ;  /* 0x000000ffff500224 */ /* 0x000fe200078e0010 */
[----:B------:R-:W-:Y:S01]  /*08e0*/  LOP3.LUT R20, R21, UR21, R20, 0x96, !PT ;  /* 0x0000001515147c12 */ /* 0x000fe2000f8e9614 */
[----:B------:R-:W-:Y:S01]  /*08f0*/  @!P0 IMAD.MOV.U32 R80, RZ, RZ, R16 ;  /* 0x000000ffff508224 */ /* 0x000fe200078e0010 */
[----:B------:R-:W-:Y:S01]  /*0900*/  @!P0 MOV R81, R23 ;  /* 0x0000001700518202 */ /* 0x000fe20000000f00 */
[----:B------:R-:W-:Y:S01]  /*0910*/  IMAD R16, R7, -0x2daee0ad, RZ ;  /* 0xd2511f5307107824 */ /* 0x000fe200078e02ff */
[----:B------:R-:W-:Y:S01]  /*0920*/  @!P0 MOV R78, R18 ;  /* 0x00000012004e8202 */ /* 0x000fe20000000f00 */
[----:B------:R-:W-:Y:S01]  /*0930*/  IMAD R41, R41, -0x326172a9, RZ ;  /* 0xcd9e8d5729297824 */ /* 0x000fe200078e02ff */
[----:B------:R-:W-:Y:S01]  /*0940*/  @!P0 CS2R R34, SRZ ;  /* 0x0000000000228805 */ /* 0x000fe2000001ff00 */
[----:B------:R-:W-:Y:S01]  /*0950*/  IMAD.HI.U32 R6, R20, -0x326172a9, RZ ;  /* 0xcd9e8d5714067827 */ /* 0x000fe200078e00ff */
[----:B------:R-:W-:-:S02]  /*0960*/  @!P0 CS2R R32, SRZ ;  /* 0x0000000000208805 */ /* 0x000fc4000001ff00 */
[----:B------:R-:W-:Y:S02]  /*0970*/  @!P0 CS2R R30, SRZ ;  /* 0x00000000001e8805 */ /* 0x000fe4000001ff00 */
[----:B------:R-:W-:Y:S01]  /*0980*/  @!P0 CS2R R28, SRZ ;  /* 0x00000000001c8805 */ /* 0x000fe2000001ff00 */
[----:B------:R-:W-:Y:S01]  /*0990*/  IMAD.HI.U32 R7, R5, -0x2daee0ad, RZ ;  /* 0xd2511f5305077827 */ /* 0x000fe200078e00ff */
[----:B------:R-:W-:Y:S02]  /*09a0*/  LOP3.LUT R6, R41, UR22, R6, 0x96, !PT ;  /* 0x0000001629067c12 */ /* 0x000fe4000f8e9606 */
[----:B------:R-:W-:Y:S02]  /*09b0*/  @!P0 CS2R R26, SRZ ;  /* 0x00000000001a8805 */ /* 0x000fe4000001ff00 */
[----:B------:R-:W-:Y:S01]  /*09c0*/  @!P0 CS2R R24, SRZ ;  /* 0x0000000000188805 */ /* 0x000fe2000001ff00 */
[----:B------:R-:W-:Y:S01]  /*09d0*/  @P0 IMAD.MOV.U32 R79, RZ, RZ, R17 ;  /* 0x000000ffff4f0224 */ /* 0x000fe200078e0011 */
[----:B------:R-:W-:Y:S01]  /*09e0*/  LOP3.LUT R7, R16, UR23, R7, 0x96, !PT ;  /* 0x0000001710077c12 */ /* 0x000fe2000f8e9607 */
[----:B------:R-:W-:Y:S01]  /*09f0*/  @!P0 IMAD.MOV.U32 R79, RZ, RZ, R17 ;  /* 0x000000ffff4f8224 */ /* 0x000fe200078e0011 */
[----:B------:R-:W-:Y:S01]  /*0a00*/  LOP3.LUT R55, R48, 0x3, RZ, 0xc0, !PT ;  /* 0x0000000330377812 */ /* 0x000fe200078ec0ff */
[----:B------:R-:W-:Y:S01]  /*0a10*/  IMAD R17, R5, -0x2daee0ad, RZ ;  /* 0xd2511f5305117824 */ /* 0x000fe200078e02ff */
[----:B------:R-:W-:Y:S01]  /*0a20*/  UISETP.NE.AND.EX UP0, UPT, UR5, URZ, UPT, UP0 ;  /* 0x000000ff0500728c */ /* 0x000fe2000bf05300 */
        /* <DEDUP_REMOVED lines=9> */
[----:B------:R-:W-:Y:S01]  /*0ac0*/  @!P0 IMAD.MOV.U32 R68, RZ, RZ, R12 ;  /* 0x000000ffff448224 */ /* 0x000fe200078e000c */
[----:B------:R-:W4:Y:S01]  /*0ad0*/  LDCU UR13, c[0x0][0x448] ;  /* 0x00008900ff0d77ac */ /* 0x000f220008000800 */
[----:B------:R-:W-:-:S02]  /*0ae0*/  IMAD R12, R7, -0x326172a9, RZ ;  /* 0xcd9e8d57070c7824 */ /* 0x000fc400078e02ff */
[----:B------:R-:W-:Y:S01]  /*0af0*/  IMAD R13, R6, -0x2daee0ad, RZ ;  /* 0xd2511f53060d7824 */ /* 0x000fe200078e02ff */
[----:B------:R-:W1:Y:S01]  /*0b00*/  LDCU.64 UR10, c[0x0][0x3a0] ;  /* 0x00007400ff0a77ac */ /* 0x000e620008000a00 */
[----:B------:R-:W-:Y:S01]  /*0b10*/  IMAD.HI.U32 R7, R16, -0x326172a9, RZ ;  /* 0xcd9e8d5710077827 */ /* 0x000fe200078e00ff */
[----:B0-----:R-:W-:-:S03]  /*0b20*/  UISETP.NE.AND UP1, UPT, UR4, URZ, UPT ;  /* 0x000000ff0400728c */ /* 0x001fc6000bf25270 */
[----:B------:R-:W-:Y:S01]  /*0b30*/  IMAD.HI.U32 R6, R5, -0x2daee0ad, RZ ;  /* 0xd2511f5305067827 */ /* 0x000fe200078e00ff */
[----:B------:R-:W-:-:S03]  /*0b40*/  LOP3.LUT R7, R12, UR26, R7, 0x96, !PT ;  /* 0x0000001a0c077c12 */ /* 0x000fc6000f8e9607 */
[----:B------:R-:W-:Y:S01]  /*0b50*/  @!P0 IMAD.MOV.U32 R62, RZ, RZ, R8 ;  /* 0x000000ffff3e8224 */ /* 0x000fe200078e0008 */
[----:B------:R-:W-:Y:S01]  /*0b60*/  LOP3.LUT R6, R13, UR27, R6, 0x96, !PT ;  /* 0x0000001b0d067c12 */ /* 0x000fe2000f8e9606 */
[----:B------:R-:W-:Y:S02]  /*0b70*/  IMAD R12, R5, -0x2daee0ad, RZ ;  /* 0xd2511f53050c7824 */ /* 0x000fe400078e02ff */
[----:B------:R-:W-:Y:S02]  /*0b80*/  IMAD R13, R16, -0x326172a9, RZ ;  /* 0xcd9e8d57100d7824 */ /* 0x000fe400078e02ff */
[----:B------:R-:W-:-:S04]  /*0b90*/  IMAD.HI.U32 R8, R6, -0x326172a9, RZ ;  /* 0xcd9e8d5706087827 */ /* 0x000fc800078e00ff */
[----:B------:R-:W-:Y:S01]  /*0ba0*/  IMAD.HI.U32 R5, R7, -0x2daee0ad, RZ ;  /* 0xd2511f5307057827 */ /* 0x000fe200078e00ff */
[----:B------:R-:W-:-:S03]  /*0bb0*/  LOP3.LUT R8, R13, UR28, R8, 0x96, !PT ;  /* 0x0000001c0d087c12 */ /* 0x000fc6000f8e9608 */
[----:B------:R-:W-:Y:S01]  /*0bc0*/  IMAD R6, R6, -0x326172a9, RZ ;  /* 0xcd9e8d5706067824 */ /* 0x000fe200078e02ff */
[----:B------:R-:W-:Y:S01]  /*0bd0*/  LOP3.LUT R12, R12, UR29, R5, 0x96, !PT ;  /* 0x0000001d0c0c7c12 */ /* 0x000fe2000f8e9605 */
[----:B------:R-:W-:Y:S02]  /*0be0*/  IMAD R7, R7, -0x2daee0ad, RZ ;  /* 0xd2511f5307077824 */ /* 0x000fe400078e02ff */
[----:B------:R-:W-:Y:S02]  /*0bf0*/  HFMA2 R5, -RZ, RZ, 0, 0 ;  /* 0x00000000ff057431 */ /* 0x000fe400000001ff */
[----:B------:R-:W-:-:S04]  /*0c00*/  IMAD.HI.U32 R52, R8, -0x2daee0ad, RZ ;  /* 0xd2511f5308347827 */ /* 0x000fc800078e00ff */
[----:B------:R-:W-:Y:S01]  /*0c10*/  IMAD.HI.U32 R53, R12, -0x326172a9, RZ ;  /* 0xcd9e8d570c357827 */ /* 0x000fe200078e00ff */
[----:B------:R-:W-:-:S03]  /*0c20*/  LOP3.LUT R52, R7, UR31, R52, 0x96, !PT ;  /* 0x0000001f07347c12 */ /* 0x000fc6000f8e9634 */
[----:B------:R-:W-:Y:S01]  /*0c30*/  @P0 IMAD.MOV.U32 R77, RZ, RZ, R19 ;  /* 0x000000ffff4d0224 */ /* 0x000fe200078e0013 */
[----:B------:R-:W-:Y:S01]  /*0c40*/  LOP3.LUT R53, R6, UR30, R53, 0x96, !PT ;  /* 0x0000001e06357c12 */ /* 0x000fe2000f8e9635 */
[----:B------:R-:W-:Y:S02]  /*0c50*/  @P0 IMAD.MOV.U32 R70, RZ, RZ, R42 ;  /* 0x000000ffff460224 */ /* 0x000fe400078e002a */
[----:B------:R-:W-:Y:S02]  /*0c60*/  @P0 IMAD.MOV.U32 R69, RZ, RZ, R43 ;  /* 0x000000ffff450224 */ /* 0x000fe400078e002b */
[----:B------:R-:W-:Y:S02]  /*0c70*/  @P0 IMAD.MOV.U32 R82, RZ, RZ, R22 ;  /* 0x000000ffff520224 */ /* 0x000fe400078e0016 */
[----:B------:R-:W-:Y:S02]  /*0c80*/  @!P0 IMAD.MOV.U32 R77, RZ, RZ, R19 ;  /* 0x000000ffff4d8224 */ /* 0x000fe400078e0013 */
[----:B------:R-:W-:-:S02]  /*0c90*/  @P0 IMAD.MOV.U32 R66, RZ, RZ, R14 ;  /* 0x000000ffff420224 */ /* 0x000fc400078e000e */
[----:B------:R-:W-:Y:S02]  /*0ca0*/  @P0 IMAD.MOV.U32 R63, RZ, RZ, R15 ;  /* 0x000000ffff3f0224 */ /* 0x000fe400078e000f */
[----:B------:R-:W-:Y:S02]  /*0cb0*/  @P0 IMAD.MOV.U32 R60, RZ, RZ, R10 ;  /* 0x000000ffff3c0224 */ /* 0x000fe400078e000a */
[----:B------:R-:W-:Y:S02]  /*0cc0*/  @!P0 IMAD.MOV.U32 R70, RZ, RZ, R42 ;  /* 0x000000ffff468224 */ /* 0x000fe400078e002a */
[----:B------:R-:W-:Y:S02]  /*0cd0*/  @!P0 IMAD.MOV.U32 R69, RZ, RZ, R43 ;  /* 0x000000ffff458224 */ /* 0x000fe400078e002b */
[----:B------:R-:W-:Y:S02]  /*0ce0*/  @!P0 IMAD.MOV.U32 R82, RZ, RZ, R22 ;  /* 0x000000ffff528224 */ /* 0x000fe400078e0016 */
[----:B------:R-:W-:-:S02]  /*0cf0*/  @!P0 IMAD.MOV.U32 R66, RZ, RZ, R14 ;  /* 0x000000ffff428224 */ /* 0x000fc400078e000e */
[----:B------:R-:W-:Y:S02]  /*0d00*/  @!P0 IMAD.MOV.U32 R63, RZ, RZ, R15 ;  /* 0x000000ffff3f8224 */ /* 0x000fe400078e000f */
[----:B------:R-:W-:Y:S02]  /*0d10*/  @!P0 IMAD.MOV.U32 R61, RZ, RZ, R9 ;  /* 0x000000ffff3d8224 */ /* 0x000fe400078e0009 */
[----:B------:R-:W-:Y:S02]  /*0d20*/  @!P0 IMAD.MOV.U32 R60, RZ, RZ, R10 ;  /* 0x000000ffff3c8224 */ /* 0x000fe400078e000a */
[----:B------:R-:W-:Y:S02]  /*0d30*/  @!P0 IMAD.MOV.U32 R59, RZ, RZ, R11 ;  /* 0x000000ffff3b8224 */ /* 0x000fe400078e000b */
[----:B------:R-:W-:Y:S02]  /*0d40*/  IMAD R19, R8, -0x2daee0ad, RZ ;  /* 0xd2511f5308137824 */ /* 0x000fe400078e02ff */
[----:B-1234-:R-:W-:-:S07]  /*0d50*/  IMAD R54, R12, -0x326172a9, RZ ;  /* 0xcd9e8d570c367824 */ /* 0x01efce00078e02ff */
.L_x_5490:
[----:B0-----:R-:W0:Y:S01]  /*0d60*/  S2R R10, SR_TID.X ;  /* 0x00000000000a7919 */ /* 0x001e220000002100 */
        /* <DEDUP_REMOVED lines=17> */
[----:B------:R-:W-:Y:S02]  /*0e80*/  IMAD.MOV.U32 R18, RZ, RZ, 0x3f800000 ;  /* 0x3f800000ff127424 */ /* 0x000fe400078e00ff */
[----:B------:R-:W-:-:S08]  /*0e90*/  IMAD.MOV.U32 R93, RZ, RZ, 0x2f800000 ;  /* 0x2f800000ff5d7424 */ /* 0x000fd000078e00ff */
        /* <DEDUP_REMOVED lines=16> */
.L_x_20105:
[----:B------:R-:W-:Y:S05]  /*0fa0*/  BRX R8 -0xfb0                                      (*"BRANCH_TARGETS .L_x_20106,.L_x_20107,.L_x_20108"*) ;  /* 0xfffffff008147949 */ /* 0x000fea000383ffff */
.L_x_20108:
[----:B------:R-:W-:Y:S01]  /*0fb0*/  VIADD R9, R55, 0x1 ;  /* 0x0000000137097836 */ /* 0x000fe20000000000 */
[----:B------:R-:W-:Y:S01]  /*0fc0*/  MOV R7, R53 ;  /* 0x0000003500077202 */ /* 0x000fe20000000f00 */
[----:B------:R-:W-:Y:S01]  /*0fd0*/  IMAD.MOV.U32 R44, RZ, RZ, R19 ;  /* 0x000000ffff2c7224 */ /* 0x000fe200078e0013 */
[----:B------:R-:W-:Y:S06]  /*0fe0*/  BRA `(.L_x_5328) ;  /* 0x0000000000ec7947 */ /* 0x000fec0003800000 */
.L_x_20106:
[----:B------:R-:W-:Y:S01]  /*0ff0*/  IMAD.MOV.U32 R44, RZ, RZ, R19 ;  /* 0x000000ffff2c7224 */ /* 0x000fe200078e0013 */
[----:B------:R-:W-:Y:S01]  /*1000*/  MOV R7, R52 ;  /* 0x0000003400077202 */ /* 0x000fe20000000f00 */
[----:B------:R-:W-:Y:S01]  /*1010*/  IMAD.MOV.U32 R9, RZ, RZ, 0x3 ;  /* 0x00000003ff097424 */ /* 0x000fe200078e00ff */
[----:B------:R-:W-:Y:S06]  /*1020*/  BRA `(.L_x_5328) ;  /* 0x0000000000dc7947 */ /* 0x000fec0003800000 */
.L_x_20107:
        /* <DEDUP_REMOVED lines=13> */
.L_x_5330:
[----:B------:R-:W-:Y:S05]  /*1100*/  BSYNC.RECONVERGENT B2 ;  /* 0x0000000000027941 */ /* 0x000fea0003800200 */
.L_x_5329:
        /* <DEDUP_REMOVED lines=41> */
.L_x_5328:
[----:B------:R-:W-:Y:S05]  /*13a0*/  BSYNC.RECONVERGENT B1 ;  /* 0x0000000000017941 */ /* 0x000fea0003800200 */
.L_x_5327:
        /* <DEDUP_REMOVED lines=11> */
[----:B------:R-:W-:Y:S01]  /*1460*/  FSETP.GTU.FTZ.AND P1, PT, R7, R16, PT ;  /* 0x000000100700720b */ /* 0x000fe20003f3c000 */
[----:B------:R-:W-:Y:S01]  /*1470*/  IMAD.MOV.U32 R40, RZ, RZ, 0x2 ;  /* 0x00000002ff287424 */ /* 0x000fe200078e00ff */
[----:B------:R-:W-:-:S02]  /*1480*/  MOV R11, R54 ;  /* 0x00000036000b7202 */ /* 0x000fc40000000f00 */
[----:B------:R-:W-:Y:S02]  /*1490*/  FSEL R7, R8, RZ, !P1 ;  /* 0x000000ff08077208 */ /* 0x000fe40004800000 */
[----:B------:R-:W-:Y:S02]  /*14a0*/  PLOP3.LUT P1, PT, P1, PT, PT, 0x8, 0x80 ;  /* 0x000000000080781c */ /* 0x000fe40000f2e170 */
[----:B------:R-:W-:Y:S01]  /*14b0*/  PRMT R8, R20, 0x7632, R8 ;  /* 0x0000763214087816 */ /* 0x000fe20000000008 */
[----:B------:R-:W-:Y:S01]  /*14c0*/  FFMA.FTZ R7, R7, R76, R10 ;  /* 0x0000004c07077223 */ /* 0x000fe2000001000a */
        /* <DEDUP_REMOVED lines=10> */
.L_x_5333:
        /* <DEDUP_REMOVED lines=13> */
.L_x_5335:
[----:B------:R-:W-:Y:S05]  /*1640*/  BSYNC.RECONVERGENT B2 ;  /* 0x0000000000027941 */ /* 0x000fea0003800200 */
.L_x_5334:
        /* <DEDUP_REMOVED lines=40> */
[----:B------:R-:W-:Y:S01]  /*18d0*/  MOV R11, R44 ;  /* 0x0000002c000b7202 */ /* 0x000fe20000000f00 */
[----:B------:R-:W-:-:S07]  /*18e0*/  IMAD.MOV.U32 R44, RZ, RZ, R10 ;  /* 0x000000ffff2c7224 */ /* 0x000fce00078e000a */
.L_x_5332:
[----:B------:R-:W-:Y:S05]  /*18f0*/  BSYNC.RECONVERGENT B1 ;  /* 0x0000000000017941 */ /* 0x000fea0003800200 */
.L_x_5331:
        /* <DEDUP_REMOVED lines=24> */
.L_x_5338:
        /* <DEDUP_REMOVED lines=13> */
.L_x_5340:
[----:B------:R-:W-:Y:S05]  /*1b50*/  BSYNC.RECONVERGENT B2 ;  /* 0x0000000000027941 */ /* 0x000fea0003800200 */
.L_x_5339:
        /* <DEDUP_REMOVED lines=42> */
.L_x_5337:
[----:B------:R-:W-:Y:S05]  /*1e00*/  BSYNC.RECONVERGENT B1 ;  /* 0x0000000000017941 */ /* 0x000fea0003800200 */
.L_x_5336:
        /* <DEDUP_REMOVED lines=13> */
[----:B------:R-:W-:Y:S02]  /*1ee0*/  PLOP3.LUT P1, PT, P1, PT, PT, 0x8, 0x80 ;  /* 0x000000000080781c */ /* 0x000fe40000f2e170 */
[----:B------:R-:W-:Y:S01]  /*1ef0*/  PRMT R10, R21, 0x7632, R10 ;  /* 0x00007632150a7816 */ /* 0x000fe2000000000a */
        /* <DEDUP_REMOVED lines=10> */
.L_x_5343:
        /* <DEDUP_REMOVED lines=13> */
.L_x_5345:
[----:B------:R-:W-:Y:S05]  /*2070*/  BSYNC.RECONVERGENT B2 ;  /* 0x0000000000027941 */ /* 0x000fea0003800200 */
.L_x_5344:
        /* <DEDUP_REMOVED lines=42> */
.L_x_5342:
[----:B------:R-:W-:Y:S05]  /*2320*/  BSYNC.RECONVERGENT B1 ;  /* 0x0000000000017941 */ /* 0x000fea0003800200 */
.L_x_5341:
        /* <DEDUP_REMOVED lines=23> */
.L_x_5348:
        /* <DEDUP_REMOVED lines=13> */
.L_x_5350:
[----:B------:R-:W-:Y:S05]  /*2570*/  BSYNC.RECONVERGENT B2 ;  /* 0x0000000000027941 */ /* 0x000fea0003800200 */
.L_x_5349:
        /* <DEDUP_REMOVED lines=42> */
.L_x_5347:
[----:B------:R-:W-:Y:S05]  /*2820*/  BSYNC.RECONVERGENT B1 ;  /* 0x0000000000017941 */ /* 0x000fea0003800200 */
.L_x_5346:
        /* <DEDUP_REMOVED lines=8> */
[----:B------:R-:W-:Y:S02]  /*28b0*/  MOV R13, R54 ;  /* 0x00000036000d7202 */ /* 0x000fe40000000f00 */
[----:B------:R-:W-:Y:S01]  /*28c0*/  FSETP.GTU.FTZ.AND P3, PT, R11, R16, PT ;  /* 0x000000100b00720b */ /* 0x000fe20003f7c000 */
[----:B------:R-:W-:-:S05]  /*28d0*/  FMUL.FTZ R12, R12, R17 ;  /* 0x000000110c0c7220 */ /* 0x000fca0000410000 */
        /* <DEDUP_REMOVED lines=13> */
.L_x_5353:
        /* <DEDUP_REMOVED lines=13> */
.L_x_5355:
[----:B------:R-:W-:Y:S05]  /*2a80*/  BSYNC.RECONVERGENT B2 ;  /* 0x0000000000027941 */ /* 0x000fea0003800200 */
.L_x_5354:
        /* <DEDUP_REMOVED lines=42> */
.L_x_5352:
[----:B------:R-:W-:Y:S05]  /*2d30*/  BSYNC.RECONVERGENT B1 ;  /* 0x0000000000017941 */ /* 0x000fea0003800200 */
.L_x_5351:
        /* <DEDUP_REMOVED lines=24> */
.L_x_5358:
        /* <DEDUP_REMOVED lines=13> */
.L_x_5360:
[----:B------:R-:W-:Y:S05]  /*2f90*/  BSYNC.RECONVERGENT B2 ;  /* 0x0000000000027941 */ /* 0x000fea0003800200 */
.L_x_5359:
        /* <DEDUP_REMOVED lines=42> */
.L_x_5357:
[----:B------:R-:W-:Y:S05]  /*3240*/  BSYNC.RECONVERGENT B1 ;  /* 0x0000000000017941 */ /* 0x000fea0003800200 */
.L_x_5356:
        /* <DEDUP_REMOVED lines=8> */
[----:B------:R-:W-:Y:S02]  /*32d0*/  IMAD.MOV.U32 R55, RZ, RZ, 0x2 ;  /* 0x00000002ff377424 */ /* 0x000fe400078e00ff */
[----:B------:R-:W-:Y:S01]  /*32e0*/  FSETP.GTU.FTZ.AND P5, PT, R13, R16, PT ;  /* 0x000000100d00720b */ /* 0x000fe20003fbc000 */
[----:B------:R-:W-:-:S05]  /*32f0*/  FMUL.FTZ R14, R14, R17 ;  /* 0x000000110e0e7220 */ /* 0x000fca0000410000 */
[----:B------:R-:W-:Y:S02]  /*3300*/  FSEL R13, R14, RZ, !P5 ;  /* 0x000000ff0e0d7208 */ /* 0x000fe40006800000 */
[----:B------:R-:W-:Y:S02]  /*3310*/  MOV R14, R54 ;  /* 0x00000036000e7202 */ /* 0x000fe40000000f00 */
[----:B------:R-:W-:Y:S01]  /*3320*/  PLOP3.LUT P5, PT, P5, PT, PT, 0x8, 0x80 ;  /* 0x000000000080781c */ /* 0x000fe20002fae170 */
[----:B------:R-:W-:Y:S01]  /*3330*/  FFMA.FTZ R13, R13, R70, R40 ;  /* 0x000000460d0d7223 */ /* 0x000fe20000010028 */
        /* <DEDUP_REMOVED lines=9> */
.L_x_5363:
        /* <DEDUP_REMOVED lines=15> */
.L_x_5365:
[----:B------:R-:W-:Y:S05]  /*34c0*/  BSYNC.RECONVERGENT B2 ;  /* 0x0000000000027941 */ /* 0x000fea0003800200 */
.L_x_5364:
        /* <DEDUP_REMOVED lines=42> */
.L_x_5362:
[----:B------:R-:W-:Y:S05]  /*3770*/  BSYNC.RECONVERGENT B1 ;  /* 0x0000000000017941 */ /* 0x000fea0003800200 */
.L_x_5361:
[----:B------:R-:W-:Y:S02]  /*3780*/  I2FP.F32.U32 R14, R14 ;  /* 0x0000000e000e7245 */ /* 0x000fe40000201000 */
[----:B------:R-:W-:Y:S02]  /*3790*/  SHF.L.U32 R41, R15, 0x10, RZ ;  /* 0x000000100f297819 */ /* 0x000fe400000006ff */
[----:B------:R-:W-:Y:S01]  /*37a0*/  PRMT R40, R23, 0x7632, R40 ;  /* 0x0000763217287816 */ /* 0x000fe20000000028 */
[----:B------:R-:W-:Y:S01]  /*37b0*/  FFMA.FTZ R15, R14, R93, 1.1641532182693481445e-10 ;  /* 0x2f0000000e0f7423 */ /* 0x000fe2000001005d */
[----:B------:R-:W-:Y:S01]  /*37c0*/  F2FP.BF16.F32.PACK_AB R42, R12, R11 ;  /* 0x0000000b0c2a723e */ /* 0x000fe200000010ff */
[----:B------:R-:W-:Y:S02]  /*37d0*/  FMUL.FTZ R14, R41, R18 ;  /* 0x00000012290e7220 */ /* 0x000fe40000410000 */
[----:B------:R-:W-:Y:S01]  /*37e0*/  IMAD.U32 R41, R40, 0x10000, RZ ;  /* 0x0001000028297824 */ /* 0x000fe200078e00ff */
[----:B------:R-:W-:Y:S01]  /*37f0*/  FSETP.GTU.FTZ.AND P6, PT, R15, R16, PT ;  /* 0x000000100f00720b */ /* 0x000fe20003fdc000 */
[----:B------:R-:W-:Y:S01]  /*3800*/  FMUL.FTZ R14, R14, R17 ;  /* 0x000000110e0e7220 */ /* 0x000fe20000410000 */
[----:B------:R-:W-:-:S04]  /*3810*/  F2FP.BF16.F32.PACK_AB R40, R8, R7 ;  /* 0x000000070828723e */ /* 0x000fc800000010ff */
[----:B------:R-:W-:Y:S02]  /*3820*/  FSEL R14, R14, RZ, !P6 ;  /* 0x000000ff0e0e7208 */ /* 0x000fe40007000000 */
[----:B------:R-:W-:-:S03]  /*3830*/  PLOP3.LUT P6, PT, P6, PT, PT, 0x8, 0x80 ;  /* 0x000000000080781c */ /* 0x000fc600037ce170 */
[----:B------:R-:W-:Y:S01]  /*3840*/  FFMA.FTZ R14, R14, R69, R41 ;  /* 0x000000450e0e7223 */ /* 0x000fe20000010029 */
[----:B------:R-:W-:-:S04]  /*3850*/  F2FP.BF16.F32.PACK_AB R41, R10, R9 ;  /* 0x000000090a29723e */ /* 0x000fc800000010ff */
[----:B------:R-:W-:Y:S01]  /*3860*/  F2FP.BF16.F32.PACK_AB R43, R14, R13 ;  /* 0x0000000d0e2b723e */ /* 0x000fe200000010ff */
[----:B------:R-:W-:Y:S06]  /*3870*/  BRA `(.L_x_5366) ;  /* 0x0000002800207947 */ /* 0x000fec0003800000 */
.L_x_5326:
        /* <DEDUP_REMOVED lines=16> */
.L_x_5369:
        /* <DEDUP_REMOVED lines=13> */
.L_x_5371:
[----:B------:R-:W-:Y:S05]  /*3a50*/  BSYNC.RECONVERGENT B2 ;  /* 0x0000000000027941 */ /* 0x000fea0003800200 */
.L_x_5370:
        /* <DEDUP_REMOVED lines=41> */
.L_x_5368:
[----:B------:R-:W-:Y:S05]  /*3cf0*/  BSYNC.RECONVERGENT B1 ;  /* 0x0000000000017941 */ /* 0x000fea0003800200 */
.L_x_5367:
        /* <DEDUP_REMOVED lines=26> */
.L_x_5374:
        /* <DEDUP_REMOVED lines=13> */
.L_x_5376:
[----:B------:R-:W-:Y:S05]  /*3f70*/  BSYNC.RECONVERGENT B2 ;  /* 0x0000000000027941 */ /* 0x000fea0003800200 */
.L_x_5375:
        /* <DEDUP_REMOVED lines=42> */
.L_x_5373:
[----:B------:R-:W-:Y:S05]  /*4220*/  BSYNC.RECONVERGENT B1 ;  /* 0x0000000000017941 */ /* 0x000fea0003800200 */
.L_x_5372:
        /* <DEDUP_REMOVED lines=23> */
.L_x_5379:
        /* <DEDUP_REMOVED lines=13> */
.L_x_5381:
[----:B------:R-:W-:Y:S05]  /*4470*/  BSYNC.RECONVERGENT B2 ;  /* 0x0000000000027941 */ /* 0x000fea0003800200 */
.L_x_5380:
        /* <DEDUP_REMOVED lines=42> */
.L_x_5378:
[----:B------:R-:W-:Y:S05]  /*4720*/  BSYNC.RECONVERGENT B1 ;  /* 0x0000000000017941 */ /* 0x000fea0003800200 */
.L_x_5377:
        /* <DEDUP_REMOVED lines=23> */
.L_x_5384:
        /* <DEDUP_REMOVED lines=13> */
.L_x_5386:
[----:B------:R-:W-:Y:S05]  /*4970*/  BSYNC.RECONVERGENT B2 ;  /* 0x0000000000027941 */ /* 0x000fea0003800200 */
.L_x_5385:
        /* <DEDUP_REMOVED lines=40> */
[----:B------:R-:W-:Y:S02]  /*4c00*/  IMAD.MOV.U32 R11, RZ, RZ, R44 ;  /* 0x000000ffff0b7224 */ /* 0x000fe400078e002c */
[----:B------:R-:W-:-:S07]  /*4c10*/  IMAD.MOV.U32 R44, RZ, RZ, R10 ;  /* 0x000000ffff2c7224 */ /* 0x000fce00078e000a */
.L_x_5383:
[----:B------:R-:W-:Y:S05]  /*4c20*/  BSYNC.RECONVERGENT B1 ;  /* 0x0000000000017941 */ /* 0x000fea0003800200 */
.L_x_5382:
        /* <DEDUP_REMOVED lines=22> */
.L_x_5389:
        /* <DEDUP_REMOVED lines=13> */
.L_x_5391:
[----:B------:R-:W-:Y:S05]  /*4e60*/  BSYNC.RECONVERGENT B2 ;  /* 0x0000000000027941 */ /* 0x000fea0003800200 */
.L_x_5390:
        /* <DEDUP_REMOVED lines=42> */
.L_x_5388:
[----:B------:R-:W-:Y:S05]  /*5110*/  BSYNC.RECONVERGENT B1 ;  /* 0x0000000000017941 */ /* 0x000fea0003800200 */
.L_x_5387:
        /* <DEDUP_REMOVED lines=23> */
.L_x_5394:
        /* <DEDUP_REMOVED lines=13> */
.L_x_5396:
[----:B------:R-:W-:Y:S05]  /*5360*/  BSYNC.RECONVERGENT B2 ;  /* 0x0000000000027941 */ /* 0x000fea0003800200 */
.L_x_5395:
        /* <DEDUP_REMOVED lines=42> */
.L_x_5393:
[----:B------:R-:W-:Y:S05]  /*5610*/  BSYNC.RECONVERGENT B1 ;  /* 0x0000000000017941 */ /* 0x000fea0003800200 */
.L_x_5392:
        /* <DEDUP_REMOVED lines=22> */
.L_x_5399:
        /* <DEDUP_REMOVED lines=13> */
.L_x_5401:
[----:B------:R-:W-:Y:S05]  /*5850*/  BSYNC.RECONVERGENT B2 ;  /* 0x0000000000027941 */ /* 0x000fea0003800200 */
.L_x_5400:
        /* <DEDUP_REMOVED lines=42> */
.L_x_5398:
[----:B------:R-:W-:Y:S05]  /*5b00*/  BSYNC.RECONVERGENT B1 ;  /* 0x0000000000017941 */ /* 0x000fea0003800200 */
.L_x_5397:
        /* <DEDUP_REMOVED lines=23> */
.L_x_5404:
        /* <DEDUP_REMOVED lines=15> */
.L_x_5406:
[----:B------:R-:W-:Y:S05]  /*5d70*/  BSYNC.RECONVERGENT B2 ;  /* 0x0000000000027941 */ /* 0x000fea0003800200 */
.L_x_5405:
        /* <DEDUP_REMOVED lines=42> */
.L_x_5403:
[----:B------:R-:W-:Y:S05]  /*6020*/  BSYNC.RECONVERGENT B1 ;  /* 0x0000000000017941 */ /* 0x000fea0003800200 */
.L_x_5402:
        /* <DEDUP_REMOVED lines=11> */
[----:B------:R-:W-:-:S05]  /*60e0*/  FMUL.FTZ R14, R14, R69 ;  /* 0x000000450e0e7220 */ /* 0x000fca0000410000 */
[----:B------:R-:W-:-:S07]  /*60f0*/  F2FP.BF16.F32.PACK_AB R43, R14, R13 ;  /* 0x0000000d0e2b723e */ /* 0x000fce00000010ff */
.L_x_5366:
[----:B------:R-:W-:Y:S01]  /*6100*/  SEL R15, RZ, 0x10000, !P5 ;  /* 0x00010000ff0f7807 */ /* 0x000fe20006800000 */
[----:B------:R-:W0:Y:S01]  /*6110*/  LDC.64 R50, c[0x0][0x3b0] ;  /* 0x0000ec00ff327b82 */ /* 0x000e220000000a00 */
[----:B------:R-:W-:Y:S02]  /*6120*/  ISETP.NE.AND P5, PT, R45, RZ, PT ;  /* 0x000000ff2d00720c */ /* 0x000fe40003fa5270 */
[----:B------:R-:W-:Y:S02]  /*6130*/  SEL R46, RZ, 0x1000000, !P6 ;  /* 0x01000000ff2e7807 */ /* 0x000fe40007000000 */
[----:B------:R-:W-:Y:S02]  /*6140*/  ISETP.NE.AND P6, PT, R19, RZ, PT ;  /* 0x000000ff1300720c */ /* 0x000fe40003fc5270 */
[----:B------:R-:W-:Y:S01]  /*6150*/  SEL R48, RZ, 0x100, !P5 ;  /* 0x00000100ff307807 */ /* 0x000fe20006800000 */
[----:B------:R-:W1:Y:S01]  /*6160*/  @P0 LDC.64 R56, c[0x0][0x3a0] ;  /* 0x0000e800ff380b82 */ /* 0x000e620000000a00 */
[----:B------:R-:W-:-:S02]  /*6170*/  SEL R19, RZ, 0x1000000, !P2 ;  /* 0x01000000ff137807 */ /* 0x000fc40005000000 */
[----:B------:R-:W-:Y:S02]  /*6180*/  SEL R45, RZ, 0x10000, !P1 ;  /* 0x00010000ff2d7807 */ /* 0x000fe40004800000 */
[----:B------:R-:W-:Y:S02]  /*6190*/  SEL R47, RZ, 0x100, !P4 ;  /* 0x00000100ff2f7807 */ /* 0x000fe40006000000 */
[----:B------:R-:W-:Y:S02]  /*61a0*/  LOP3.LUT R19, R48, R19, R45, 0xfe, !PT ;  /* 0x0000001330137212 */ /* 0x000fe400078efe2d */
[----:B------:R-:W2:Y:S01]  /*61b0*/  LDC.64 R48, c[0x0][0x3a8] ;  /* 0x0000ea00ff307b82 */ /* 0x000ea20000000a00 */
[----:B------:R-:W-:Y:S01]  /*61c0*/  LOP3.LUT R46, R47, R46, R15, 0xfe, !PT ;  /* 0x0000002e2f2e7212 */ /* 0x000fe200078efe0f */
[----:B------:R-:W-:Y:S01]  /*61d0*/  VIADD R15, R6, 0x20 ;  /* 0x00000020060f7836 */ /* 0x000fe20000000000 */
[----:B------:R-:W-:Y:S02]  /*61e0*/  SEL R47, RZ, 0x1, !P3 ;  /* 0x00000001ff2f7807 */ /* 0x000fe40005800000 */
[----:B------:R-:W-:Y:S01]  /*61f0*/  SEL R45, RZ, 0x1, !P6 ;  /* 0x00000001ff2d7807 */ /* 0x000fe20007000000 */
[----:B------:R-:W-:Y:S01]  /*6200*/  IMAD.WIDE.U32 R64, R15, 0x10, R64 ;  /* 0x000000100f407825 */ /* 0x000fe200078e0040 */
[----:B------:R-:W-:-:S02]  /*6210*/  LOP3.LUT R47, R46, R47, RZ, 0xfc, !PT ;  /* 0x0000002f2e2f7212 */ /* 0x000fc400078efcff */
[----:B------:R-:W-:Y:S01]  /*6220*/  LOP3.LUT R46, R19, R45, RZ, 0xfc, !PT ;  /* 0x0000002d132e7212 */ /* 0x000fe200078efcff */
[----:B0-----:R-:W-:-:S04]  /*6230*/  IMAD.WIDE.U32 R50, R6, 0x8, R50 ;  /* 0x0000000806327825 */ /* 0x001fc800078e0032 */
        /* <DEDUP_REMOVED lines=23> */
.L_x_5410:
        /* <DEDUP_REMOVED lines=11> */
[----:B------:R-:W-:-:S04]  /*6460*/  @P1 IADD3 R19, PT, PT, R5, RZ, RZ ;  /* 0x000000ff05131210 */ /* 0x000fc80007ffe0ff */
[----:B------:R-:W-:-:S07]  /*6470*/  @!P0 MOV R5, R19 ;  /* 0x0000001300058202 */ /* 0x000fce0000000f00 */
.L_x_5412:
[----:B------:R-:W-:Y:S05]  /*6480*/  BSYNC.RECONVERGENT B2 ;  /* 0x0000000000027941 */ /* 0x000fea0003800200 */
.L_x_5411:
        /* <DEDUP_REMOVED lines=42> */
.L_x_5409:
[----:B------:R-:W-:Y:S05]  /*6730*/  BSYNC.RECONVERGENT B1 ;  /* 0x0000000000017941 */ /* 0x000fea0003800200 */
.L_x_5408:
[----:B------:R-:W-:Y:S01]  /*6740*/  I2FP.F32.U32 R44, R45 ;  /* 0x0000002d002c7245 */ /* 0x000fe20000201000 */
[----:B-----5:R-:W-:Y:S01]  /*6750*/  IMAD.U32 R48, R20, 0x10000, RZ ;  /* 0x0001000014307824 */ /* 0x020fe200078e00ff */
[----:B------:R-:W-:Y:S01]  /*6760*/  SHF.L.U32 R47, R40, 0x10, RZ ;  /* 0x00000010282f7819 */ /* 0x000fe200000006ff */
[----:B------:R-:W-:Y:S01]  /*6770*/  BSSY.RECONVERGENT B1, `(.L_x_5413) ;  /* 0x000004e000017945 */ /* 0x000fe20003800200 */
[----:B------:R-:W-:Y:S01]  /*6780*/  ISETP.NE.AND P1, PT, R46, 0x1, PT ;  /* 0x000000012e00780c */ /* 0x000fe20003f25270 */
[----:B------:R-:W-:Y:S01]  /*6790*/  FFMA.FTZ R45, R44, R93, 1.1641532182693481445e-10 ;  /* 0x2f0000002c2d7423 */ /* 0x000fe2000001005d */
[----:B------:R-:W-:Y:S01]  /*67a0*/  PRMT R40, R40, 0x7632, R40 ;  /* 0x0000763228287816 */ /* 0x000fe20000000028 */
[----:B------:R-:W-:Y:S01]  /*67b0*/  FMUL.FTZ R44, R47, R18 ;  /* 0x000000122f2c7220 */ /* 0x000fe20000410000 */
[----:B------:R-:W-:Y:S02]  /*67c0*/  HFMA2 R47, -RZ, RZ, 0, 1.1920928955078125e-07 ;  /* 0x00000002ff2f7431 */ /* 0x000fe400000001ff */
[----:B------:R-:W-:Y:S01]  /*67d0*/  FSETP.GTU.FTZ.AND P0, PT, R45, R16, PT ;  /* 0x000000102d00720b */ /* 0x000fe20003f1c000 */
[----:B------:R-:W-:-:S05]  /*67e0*/  FMUL.FTZ R44, R44, R17 ;  /* 0x000000112c2c7220 */ /* 0x000fca0000410000 */
        /* <DEDUP_REMOVED lines=14> */
.L_x_5415:
        /* <DEDUP_REMOVED lines=13> */
.L_x_5417:
[----:B------:R-:W-:Y:S05]  /*69a0*/  BSYNC.RECONVERGENT B2 ;  /* 0x0000000000027941 */ /* 0x000fea0003800200 */
.L_x_5416:
        /* <DEDUP_REMOVED lines=42> */
.L_x_5414:
[----:B------:R-:W-:Y:S05]  /*6c50*/  BSYNC.RECONVERGENT B1 ;  /* 0x0000000000017941 */ /* 0x000fea0003800200 */
.L_x_5413:
[----:B------:R-:W-:Y:S01]  /*6c60*/  I2FP.F32.U32 R46, R45 ;  /* 0x0000002d002e7245 */ /* 0x000fe20000201000 */
[----:B------:R-:W-:Y:S01]  /*6c70*/  BSSY.RECONVERGENT B1, `(.L_x_5418) ;  /* 0x0000050000017945 */ /* 0x000fe20003800200 */
[----:B------:R-:W-:Y:S01]  /*6c80*/  SHF.L.U32 R49, R40, 0x10, RZ ;  /* 0x0000001028317819 */ /* 0x000fe200000006ff */
[----:B------:R-:W-:Y:S01]  /*6c90*/  IMAD.MOV.U32 R48, RZ, RZ, R54 ;  /* 0x000000ffff307224 */ /* 0x000fe200078e0036 */
[----:B------:R-:W-:Y:S01]  /*6ca0*/  ISETP.NE.AND P1, PT, R47, 0x1, PT ;  /* 0x000000012f00780c */ /* 0x000fe20003f25270 */
[----:B------:R-:W-:Y:S01]  /*6cb0*/  FFMA.FTZ R45, R46, R93, 1.1641532182693481445e-10 ;  /* 0x2f0000002e2d7423 */ /* 0x000fe2000001005d */
[----:B------:R-:W-:Y:S01]  /*6cc0*/  PRMT R46, R20, 0x7632, R46 ;  /* 0x00007632142e7816 */ /* 0x000fe2000000002e */
[----:B------:R-:W-:Y:S01]  /*6cd0*/  FMUL.FTZ R40, R49, R18 ;  /* 0x0000001231287220 */ /* 0x000fe20000410000 */
[----:B------:R-:W-:Y:S02]  /*6ce0*/  HFMA2 R49, -RZ, RZ, 0, 1.1920928955078125e-07 ;  /* 0x00000002ff317431 */ /* 0x000fe400000001ff */
[----:B------:R-:W-:Y:S01]  /*6cf0*/  FSETP.GTU.FTZ.AND P0, PT, R45, R16, PT ;  /* 0x000000102d00720b */ /* 0x000fe20003f1c000 */
[----:B------:R-:W-:Y:S01]  /*6d00*/  FMUL.FTZ R40, R40, R17 ;  /* 0x0000001128287220 */ /* 0x000fe20000410000 */
[----:B------:R-:W-:-:S04]  /*6d10*/  IMAD.U32 R45, R46, 0x10000, RZ ;  /* 0x000100002e2d7824 */ /* 0x000fc800078e00ff */
[----:B------:R-:W-:Y:S02]  /*6d20*/  FSEL R40, R40, RZ, !P0 ;  /* 0x000000ff28287208 */ /* 0x000fe40004000000 */
[----:B------:R-:W-:-:S03]  /*6d30*/  PLOP3.LUT P0, PT, P0, PT, PT, 0x8, 0x80 ;  /* 0x000000000080781c */ /* 0x000fc6000070e170 */
[----:B------:R-:W-:-:S05]  /*6d40*/  FFMA.FTZ R40, R40, R67, R45 ;  /* 0x0000004328287223 */ /* 0x000fca000001002d */
        /* <DEDUP_REMOVED lines=10> */
.L_x_5420:
        /* <DEDUP_REMOVED lines=13> */
.L_x_5422:
[----:B------:R-:W-:Y:S05]  /*6ec0*/  BSYNC.RECONVERGENT B2 ;  /* 0x0000000000027941 */ /* 0x000fea0003800200 */
.L_x_5421:
        /* <DEDUP_REMOVED lines=38> */
[----:B------:R-:W-:Y:S02]  /*7130*/  LOP3.LUT R53, R48, UR30, R55, 0x96, !PT ;  /* 0x0000001e30357c12 */ /* 0x000fe4000f8e9637 */
[----:B------:R-:W-:Y:S01]  /*7140*/  MOV R48, R19 ;  /* 0x0000001300307202 */ /* 0x000fe20000000f00 */
[----:B------:R-:W-:Y:S01]  /*7150*/  IMAD.MOV.U32 R19, RZ, RZ, R46 ;  /* 0x000000ffff137224 */ /* 0x000fe200078e002e */
[----:B------:R-:W-:-:S07]  /*7160*/  LOP3.LUT R52, R52, UR31, R47, 0x96, !PT ;  /* 0x0000001f34347c12 */ /* 0x000fce000f8e962f */
.L_x_5419:
[----:B------:R-:W-:Y:S05]  /*7170*/  BSYNC.RECONVERGENT B1 ;  /* 0x0000000000017941 */ /* 0x000fea0003800200 */
.L_x_5418:
[----:B------:R-:W-:Y:S01]  /*7180*/  I2FP.F32.U32 R46, R48 ;  /* 0x00000030002e7245 */ /* 0x000fe20000201000 */
[----:B------:R-:W-:Y:S01]  /*7190*/  IMAD.U32 R51, R41, 0x10000, RZ ;  /* 0x0001000029337824 */ /* 0x000fe200078e00ff */
[----:B------:R-:W-:Y:S01]  /*71a0*/  ISETP.NE.AND P2, PT, R49, 0x1, PT ;  /* 0x000000013100780c */ /* 0x000fe20003f45270 */
[----:B------:R-:W-:Y:S01]  /*71b0*/  BSSY.RECONVERGENT B1, `(.L_x_5423) ;  /* 0x000004d000017945 */ /* 0x000fe20003800200 */
[----:B------:R-:W-:Y:S01]  /*71c0*/  SHF.L.U32 R48, R21, 0x10, RZ ;  /* 0x0000001015307819 */ /* 0x000fe200000006ff */
[----:B------:R-:W-:Y:S01]  /*71d0*/  FFMA.FTZ R47, R46, R93, 1.1641532182693481445e-10 ;  /* 0x2f0000002e2f7423 */ /* 0x000fe2000001005d */
[----:B------:R-:W-:Y:S01]  /*71e0*/  FMUL.FTZ R46, R51, R18 ;  /* 0x00000012332e7220 */ /* 0x000fe20000410000 */
[----:B------:R-:W-:-:S03]  /*71f0*/  PRMT R41, R41, 0x7632, R41 ;  /* 0x0000763229297816 */ /* 0x000fc60000000029 */
[----:B------:R-:W-:Y:S01]  /*7200*/  FMUL.FTZ R46, R46, R17 ;  /* 0x000000112e2e7220 */ /* 0x000fe20000410000 */
[----:B------:R-:W-:-:S04]  /*7210*/  FSETP.GTU.FTZ.AND P1, PT, R47, R16, PT ;  /* 0x000000102f00720b */ /* 0x000fc80003f3c000 */
        /* <DEDUP_REMOVED lines=14> */
.L_x_5425:
        /* <DEDUP_REMOVED lines=13> */
.L_x_5427:
[----:B------:R-:W-:Y:S05]  /*73d0*/  BSYNC.RECONVERGENT B2 ;  /* 0x0000000000027941 */ /* 0x000fea0003800200 */
.L_x_5426:
        /* <DEDUP_REMOVED lines=42> */
.L_x_5424:
[----:B------:R-:W-:Y:S05]  /*7680*/  BSYNC.RECONVERGENT B1 ;  /* 0x0000000000017941 */ /* 0x000fea0003800200 */
.L_x_5423:
        /* <DEDUP_REMOVED lines=10> */
[----:B------:R-:W-:Y:S02]  /*7730*/  SHF.L.U32 R41, R47, 0x10, RZ ;  /* 0x000000102f297819 */ /* 0x000fe400000006ff */
[----:B------:R-:W-:Y:S02]  /*7740*/  FSEL R50, R49, RZ, !P2 ;  /* 0x000000ff31327208 */ /* 0x000fe40005000000 */
[----:B------:R-:W-:Y:S02]  /*7750*/  PLOP3.LUT P2, PT, P2, PT, PT, 0x8, 0x80 ;  /* 0x000000000080781c */ /* 0x000fe4000174e170 */
[----:B------:R-:W-:Y:S01]  /*7760*/  MOV R49, R54 ;  /* 0x0000003600317202 */ /* 0x000fe20000000f00 */
        /* <DEDUP_REMOVED lines=11> */
.L_x_5430:
        /* <DEDUP_REMOVED lines=13> */
.L_x_5432:
[----:B------:R-:W-:Y:S05]  /*78f0*/  BSYNC.RECONVERGENT B2 ;  /* 0x0000000000027941 */ /* 0x000fea0003800200 */
.L_x_5431:
        /* <DEDUP_REMOVED lines=42> */
.L_x_5429:
[----:B------:R-:W-:Y:S05]  /*7ba0*/  BSYNC.RECONVERGENT B1 ;  /* 0x0000000000017941 */ /* 0x000fea0003800200 */
.L_x_5428:
        /* <DEDUP_REMOVED lines=24> */
.L_x_5435:
        /* <DEDUP_REMOVED lines=13> */
.L_x_5437:
[----:B------:R-:W-:Y:S05]  /*7e00*/  BSYNC.RECONVERGENT B2 ;  /* 0x0000000000027941 */ /* 0x000fea0003800200 */
.L_x_5436:
        /* <DEDUP_REMOVED lines=42> */
.L_x_5434:
[----:B------:R-:W-:Y:S05]  /*80b0*/  BSYNC.RECONVERGENT B1 ;  /* 0x0000000000017941 */ /* 0x000fea0003800200 */
.L_x_5433:
        /* <DEDUP_REMOVED lines=24> */
.L_x_5440:
        /* <DEDUP_REMOVED lines=13> */
.L_x_5442:
[----:B------:R-:W-:Y:S05]  /*8310*/  BSYNC.RECONVERGENT B2 ;  /* 0x0000000000027941 */ /* 0x000fea0003800200 */
.L_x_5441:
        /* <DEDUP_REMOVED lines=42> */
.L_x_5439:
[----:B------:R-:W-:Y:S05]  /*85c0*/  BSYNC.RECONVERGENT B1 ;  /* 0x0000000000017941 */ /* 0x000fea0003800200 */
.L_x_5438:
[----:B------:R-:W-:Y:S01]  /*85d0*/  I2FP.F32.U32 R42, R42 ;  /* 0x0000002a002a7245 */ /* 0x000fe20000201000 */
[----:B------:R-:W-:Y:S01]  /*85e0*/  BSSY.RECONVERGENT B1, `(.L_x_5443) ;  /* 0x0000051000017945 */ /* 0x000fe20003800200 */
[C---:B------:R-:W-:Y:S01]  /*85f0*/  SHF.L.U32 R50, R43.reuse, 0x10, RZ ;  /* 0x000000102b327819 */ /* 0x040fe200000006ff */
        /* <DEDUP_REMOVED lines=21> */
.L_x_5445:
        /* <DEDUP_REMOVED lines=15> */
.L_x_5447:
[----:B------:R-:W-:Y:S05]  /*8840*/  BSYNC.RECONVERGENT B2 ;  /* 0x0000000000027941 */ /* 0x000fea0003800200 */
.L_x_5446:
        /* <DEDUP_REMOVED lines=42> */
.L_x_5444:
[----:B------:R-:W-:Y:S05]  /*8af0*/  BSYNC.RECONVERGENT B1 ;  /* 0x0000000000017941 */ /* 0x000fea0003800200 */
.L_x_5443:
[----:B------:R-:W-:Y:S02]  /*8b00*/  I2FP.F32.U32 R42, R42 ;  /* 0x0000002a002a7245 */ /* 0x000fe40000201000 */
[----:B------:R-:W-:Y:S02]  /*8b10*/  SHF.L.U32 R51, R51, 0x10, RZ ;  /* 0x0000001033337819 */ /* 0x000fe400000006ff */
[----:B------:R-:W-:Y:S01]  /*8b20*/  PRMT R43, R23, 0x7632, R43 ;  /* 0x00007632172b7816 */ /* 0x000fe2000000002b */
[----:B------:R-:W-:Y:S01]  /*8b30*/  FFMA.FTZ R42, R42, R93, 1.1641532182693481445e-10 ;  /* 0x2f0000002a2a7423 */ /* 0x000fe2000001005d */
[----:B------:R-:W-:Y:S01]  /*8b40*/  F2FP.BF16.F32.PACK_AB R41, R41, R46 ;  /* 0x0000002e2929723e */ /* 0x000fe200000010ff */
[----:B------:R-:W-:Y:S01]  /*8b50*/  FMUL.FTZ R51, R51, R18 ;  /* 0x0000001233337220 */ /* 0x000fe20000410000 */
[----:B------:R-:W-:Y:S01]  /*8b60*/  F2FP.BF16.F32.PACK_AB R40, R40, R44 ;  /* 0x0000002c2828723e */ /* 0x000fe200000010ff */
[----:B------:R-:W-:Y:S01]  /*8b70*/  IMAD.U32 R43, R43, 0x10000, RZ ;  /* 0x000100002b2b7824 */ /* 0x000fe200078e00ff */
[----:B------:R-:W-:Y:S01]  /*8b80*/  FSETP.GTU.FTZ.AND P6, PT, R42, R16, PT ;  /* 0x000000102a00720b */ /* 0x000fe20003fdc000 */
[----:B------:R-:W-:Y:S01]  /*8b90*/  FMUL.FTZ R51, R51, R17 ;  /* 0x0000001133337220 */ /* 0x000fe20000410000 */
[----:B------:R-:W-:-:S04]  /*8ba0*/  F2FP.BF16.F32.PACK_AB R42, R49, R48 ;  /* 0x00000030312a723e */ /* 0x000fc800000010ff */
[----:B------:R-:W-:Y:S02]  /*8bb0*/  FSEL R51, R51, RZ, !P6 ;  /* 0x000000ff33337208 */ /* 0x000fe40007000000 */
[----:B------:R-:W-:-:S03]  /*8bc0*/  PLOP3.LUT P6, PT, P6, PT, PT, 0x8, 0x80 ;  /* 0x000000000080781c */ /* 0x000fc600037ce170 */
[----:B------:R-:W-:-:S05]  /*8bd0*/  FFMA.FTZ R18, R51, R59, R43 ;  /* 0x0000003b33127223 */ /* 0x000fca000001002b */
[----:B------:R-:W-:Y:S01]  /*8be0*/  F2FP.BF16.F32.PACK_AB R43, R18, R50 ;  /* 0x00000032122b723e */ /* 0x000fe200000010ff */
[----:B------:R-:W-:Y:S06]  /*8bf0*/  BRA `(.L_x_5448) ;  /* 0x0000002800207947 */ /* 0x000fec0003800000 */
.L_x_5407:
        /* <DEDUP_REMOVED lines=16> */
.L_x_5451:
        /* <DEDUP_REMOVED lines=13> */
.L_x_5453:
[----:B------:R-:W-:Y:S05]  /*8dd0*/  BSYNC.RECONVERGENT B2 ;  /* 0x0000000000027941 */ /* 0x000fea0003800200 */
.L_x_5452:
        /* <DEDUP_REMOVED lines=42> */
.L_x_5450:
[----:B------:R-:W-:Y:S05]  /*9080*/  BSYNC.RECONVERGENT B1 ;  /* 0x0000000000017941 */ /* 0x000fea0003800200 */
.L_x_5449:
[----:B------:R-:W-:Y:S01]  /*9090*/  I2FP.F32.U32 R44, R45 ;  /* 0x0000002d002c7245 */ /* 0x000fe20000201000 */
[----:B-----5:R-:W-:Y:S01]  /*90a0*/  IMAD.U32 R47, R40, 0x10000, RZ ;  /* 0x00010000282f7824 */ /* 0x020fe200078e00ff */
[----:B------:R-:W-:Y:S01]  /*90b0*/  ISETP.NE.AND P1, PT, R46, 0x1, PT ;  /* 0x000000012e00780c */ /* 0x000fe20003f25270 */
[----:B------:R-:W-:Y:S01]  /*90c0*/  BSSY.RECONVERGENT B1, `(.L_x_5454) ;  /* 0x000004d000017945 */ /* 0x000fe20003800200 */
[----:B------:R-:W-:Y:S01]  /*90d0*/  PRMT R40, R40, 0x7632, R40 ;  /* 0x0000763228287816 */ /* 0x000fe20000000028 */
        /* <DEDUP_REMOVED lines=19> */
.L_x_5456:
        /* <DEDUP_REMOVED lines=13> */
.L_x_5458:
[----:B------:R-:W-:Y:S05]  /*92e0*/  BSYNC.RECONVERGENT B2 ;  /* 0x0000000000027941 */ /* 0x000fea0003800200 */
.L_x_5457:
        /* <DEDUP_REMOVED lines=42> */
.L_x_5455:
[----:B------:R-:W-:Y:S05]  /*9590*/  BSYNC.RECONVERGENT B1 ;  /* 0x0000000000017941 */ /* 0x000fea0003800200 */
.L_x_5454:
        /* <DEDUP_REMOVED lines=9> */
[----:B------:R-:W-:-:S05]  /*9630*/  FMUL.FTZ R40, R40, R17 ;  /* 0x0000001128287220 */ /* 0x000fca0000410000 */
[----:B------:R-:W-:Y:S02]  /*9640*/  FSEL R40, R40, RZ, !P0 ;  /* 0x000000ff28287208 */ /* 0x000fe40004000000 */
        /* <DEDUP_REMOVED lines=12> */
.L_x_5461:
        /* <DEDUP_REMOVED lines=13> */
.L_x_5463:
[----:B------:R-:W-:Y:S05]  /*97e0*/  BSYNC.RECONVERGENT B2 ;  /* 0x0000000000027941 */ /* 0x000fea0003800200 */
.L_x_5462:
        /* <DEDUP_REMOVED lines=42> */
.L_x_5460:
[----:B------:R-:W-:Y:S05]  /*9a90*/  BSYNC.RECONVERGENT B1 ;  /* 0x0000000000017941 */ /* 0x000fea0003800200 */
.L_x_5459:
        /* <DEDUP_REMOVED lines=23> */
.L_x_5466:
        /* <DEDUP_REMOVED lines=13> */
.L_x_5468:
[----:B------:R-:W-:Y:S05]  /*9ce0*/  BSYNC.RECONVERGENT B2 ;  /* 0x0000000000027941 */ /* 0x000fea0003800200 */
.L_x_5467:
        /* <DEDUP_REMOVED lines=42> */
.L_x_5465:
[----:B------:R-:W-:Y:S05]  /*9f90*/  BSYNC.RECONVERGENT B1 ;  /* 0x0000000000017941 */ /* 0x000fea0003800200 */
.L_x_5464:
        /* <DEDUP_REMOVED lines=23> */
.L_x_5471:
        /* <DEDUP_REMOVED lines=13> */
.L_x_5473:
[----:B------:R-:W-:Y:S05]  /*a1e0*/  BSYNC.RECONVERGENT B2 ;  /* 0x0000000000027941 */ /* 0x000fea0003800200 */
.L_x_5472:
        /* <DEDUP_REMOVED lines=42> */
.L_x_5470:
[----:B------:R-:W-:Y:S05]  /*a490*/  BSYNC.RECONVERGENT B1 ;  /* 0x0000000000017941 */ /* 0x000fea0003800200 */
.L_x_5469:
        /* <DEDUP_REMOVED lines=23> */
.L_x_5476:
        /* <DEDUP_REMOVED lines=13> */
.L_x_5478:
[----:B------:R-:W-:Y:S05]  /*a6e0*/  BSYNC.RECONVERGENT B2 ;  /* 0x0000000000027941 */ /* 0x000fea0003800200 */
.L_x_5477:
        /* <DEDUP_REMOVED lines=42> */
.L_x_5475:
[----:B------:R-:W-:Y:S05]  /*a990*/  BSYNC.RECONVERGENT B1 ;  /* 0x0000000000017941 */ /* 0x000fea0003800200 */
.L_x_5474:
        /* <DEDUP_REMOVED lines=22> */
.L_x_5481:
        /* <DEDUP_REMOVED lines=13> */
.L_x_5483:
[----:B------:R-:W-:Y:S05]  /*abd0*/  BSYNC.RECONVERGENT B2 ;  /* 0x0000000000027941 */ /* 0x000fea0003800200 */
.L_x_5482:
        /* <DEDUP_REMOVED lines=42> */
.L_x_5480:
[----:B------:R-:W-:Y:S05]  /*ae80*/  BSYNC.RECONVERGENT B1 ;  /* 0x0000000000017941 */ /* 0x000fea0003800200 */
.L_x_5479:
        /* <DEDUP_REMOVED lines=23> */
.L_x_5486:
        /* <DEDUP_REMOVED lines=15> */
.L_x_5488:
[----:B------:R-:W-:Y:S05]  /*b0f0*/  BSYNC.RECONVERGENT B2 ;  /* 0x0000000000027941 */ /* 0x000fea0003800200 */
.L_x_5487:
        /* <DEDUP_REMOVED lines=42> */
.L_x_5485:
[----:B------:R-:W-:Y:S05]  /*b3a0*/  BSYNC.RECONVERGENT B1 ;  /* 0x0000000000017941 */ /* 0x000fea0003800200 */
.L_x_5484:
        /* <DEDUP_REMOVED lines=11> */
[----:B------:R-:W-:-:S05]  /*b460*/  FMUL.FTZ R18, R18, R59 ;  /* 0x0000003b12127220 */ /* 0x000fca0000410000 */
[----:B------:R-:W-:-:S07]  /*b470*/  F2FP.BF16.F32.PACK_AB R43, R18, R50 ;  /* 0x00000032122b723e */ /* 0x000fce00000010ff */
.L_x_5448:
[----:B------:R-:W-:Y:S01]  /*b480*/  FADD.FTZ R51, RZ, R7 ;  /* 0x00000007ff337221 */ /* 0x000fe20000010000 */
[----:B------:R-:W-:Y:S01]  /*b490*/  SEL R17, RZ, 0x1000000, !P6 ;  /* 0x01000000ff117807 */ /* 0x000fe20007000000 */
[----:B------:R-:W0:Y:S01]  /*b4a0*/  S2R R93, SR_TID.X ;  /* 0x00000000005d7919 */ /* 0x000e220000002100 */
        /* <DEDUP_REMOVED lines=9> */
[----:B------:R-:W-:Y:S01]  /*b540*/  SEL R56, RZ, 0x1, !P3 ;  /* 0x00000001ff387807 */ /* 0x000fe20005800000 */
[----:B------:R-:W1:Y:S01]  /*b550*/  LDC.64 R64, c[0x0][0x3b0] ;  /* 0x0000ec00ff407b82 */ /* 0x000e620000000a00 */
[----:B------:R-:W-:Y:S01]  /*b560*/  SEL R58, RZ, 0x100, !P0 ;  /* 0x00000100ff3a7807 */ /* 0x000fe20004000000 */
[----:B------:R-:W-:Y:S01]  /*b570*/  FADD.FTZ R51, R16, R11 ;  /* 0x0000000b10337221 */ /* 0x000fe20000010000 */
[----:B------:R-:W-:-:S03]  /*b580*/  LOP3.LUT R17, R17, R56, RZ, 0xfc, !PT ;  /* 0x0000003811117212 */ /* 0x000fc600078efcff */
[----:B------:R-:W-:-:S04]  /*b590*/  FADD.FTZ R16, R51, R12 ;  /* 0x0000000c33107221 */ /* 0x000fc80000010000 */
[----:B------:R-:W-:Y:S01]  /*b5a0*/  FADD.FTZ R51, R16, R13 ;  /* 0x0000000d10337221 */ /* 0x000fe20000010000 */
[----:B------:R-:W-:-:S03]  /*b5b0*/  SEL R16, RZ, 0x1000000, !P2 ;  /* 0x01000000ff107807 */ /* 0x000fc60005000000 */
[----:B------:R-:W-:Y:S01]  /*b5c0*/  FADD.FTZ R51, R51, R14 ;  /* 0x0000000e33337221 */ /* 0x000fe20000010000 */
[----:B------:R-:W-:Y:S02]  /*b5d0*/  LOP3.LUT R16, R58, R16, R57, 0xfe, !PT ;  /* 0x000000103a107212 */ /* 0x000fe400078efe39 */
[----:B------:R-:W2:Y:S01]  /*b5e0*/  LDC.64 R56, c[0x0][0x3a8] ;  /* 0x0000ea00ff387b82 */ /* 0x000ea20000000a00 */
[----:B------:R-:W-:Y:S01]  /*b5f0*/  SEL R58, RZ, 0x1, !P6 ;  /* 0x00000001ff3a7807 */ /* 0x000fe20007000000 */
[----:B------:R-:W-:Y:S01]  /*b600*/  FADD.FTZ R51, R51, R44 ;  /* 0x0000002c33337221 */ /* 0x000fe20000010000 */
[----:B0-----:R-:W-:Y:S02]  /*b610*/  LOP3.LUT R93, R93, 0x1f, RZ, 0xc0, !PT ;  /* 0x0000001f5d5d7812 */ /* 0x001fe400078ec0ff */
[----:B------:R-:W-:Y:S01]  /*b620*/  LOP3.LUT R16, R16, R58, RZ, 0xfc, !PT ;  /* 0x0000003a10107212 */ /* 0x000fe200078efcff */
[----:B------:R-:W-:Y:S01]  /*b630*/  FADD.FTZ R51, R51, R45 ;  /* 0x0000002d33337221 */ /* 0x000fe20000010000 */
[----:B-1----:R-:W-:Y:S01]  /*b640*/  IMAD.WIDE.U32 R64, R15, 0x8, R64 ;  /* 0x000000080f407825 */ /* 0x002fe200078e0040 */
[----:B------:R-:W-:-:S03]  /*b650*/  ISETP.NE.AND P0, PT, R93, RZ, PT ;  /* 0x000000ff5d00720c */ /* 0x000fc60003f05270 */
[----:B------:R-:W-:-:S04]  /*b660*/  FADD.FTZ R58, R51, R46 ;  /* 0x0000002e333a7221 */ /* 0x000fc80000010000 */
[----:B------:R-:W-:-:S04]  /*b670*/  FADD.FTZ R51, R58, R47 ;  /* 0x0000002f3a337221 */ /* 0x000fc80000010000 */
[----:B------:R-:W-:-:S04]  /*b680*/  FADD.FTZ R58, R51, R48 ;  /* 0x00000030333a7221 */ /* 0x000fc80000010000 */
[----:B------:R-:W-:Y:S01]  /*b690*/  FADD.FTZ R51, R58, R49 ;  /* 0x000000313a337221 */ /* 0x000fe20000010000 */
[----:B--2---:R-:W-:-:S04]  /*b6a0*/  IMAD.WIDE.U32 R56, R15, 0x10, R56 ;  /* 0x000000100f387825 */ /* 0x004fc800078e0038 */
[----:B------:R-:W-:Y:S01]  /*b6b0*/  FADD.FTZ R51, R51, R50 ;  /* 0x0000003233337221 */ /* 0x000fe20000010000 */
[----:B------:R0:W-:Y:S03]  /*b6c0*/  STG.E.128 desc[UR8][R56.64], R40 ;  /* 0x0000002838007986 */ /* 0x0001e6000c101d08 */
[----:B------:R-:W-:Y:S01]  /*b6d0*/  FADD.FTZ R51, R51, R18 ;  /* 0x0000001233337221 */ /* 0x000fe20000010000 */
[----:B------:R0:W-:Y:S01]  /*b6e0*/  STG.E.64 desc[UR8][R64.64], R16 ;  /* 0x0000001040007986 */ /* 0x0001e2000c101b08 */
        /* <DEDUP_REMOVED lines=54> */
.L_x_5502:
[----:B01----:R-:W-:Y:S01]  /*ba50*/  FADD.FTZ R64, R64, R16 ;  /* 0x0000001040407221 */ /* 0x003fe20000010000 */
[C---:B------:R-:W-:Y:S01]  /*ba60*/  FMUL.FTZ R16, R51.reuse, R51 ;  /* 0x0000003333107220 */ /* 0x040fe20000410000 */
[----:B------:R-:W-:Y:S01]  /*ba70*/  PLOP3.LUT P1, PT, PT, PT, UP1, 0x40, 0x4 ;  /* 0x000000000004781c */ /* 0x000fe20003f2e818 */
[----:B------:R-:W0:Y:S01]  /*ba80*/  LDC.64 R42, c[0x0][0x428] ;  /* 0x00010a00ff2a7b82 */ /* 0x000e220000000a00 */
[----:B------:R-:W-:Y:S01]  /*ba90*/  FFMA.FTZ R17, R64, R17, UR13 ;  /* 0x0000000d40117e23 */ /* 0x000fe20008010011 */
[----:B------:R-:W-:Y:S02]  /*baa0*/  PLOP3.LUT P2, PT, PT, PT, UP1, 0x40, 0x4 ;  /* 0x000000000004781c */ /* 0x000fe40003f4e818 */
[----:B------:R-:W-:Y:S02]  /*bab0*/  FSEL R40, R16, RZ, !P1 ;  /* 0x000000ff10287208 */ /* 0x000fe40004800000 */
[----:B------:R-:W-:-:S03]  /*bac0*/  FSEL R16, R51, RZ, P2 ;  /* 0x000000ff33107208 */ /* 0x000fc60001000000 */
[----:B------:R-:W-:Y:S02]  /*bad0*/  FADD.FTZ R17, R17, R40 ;  /* 0x0000002811117221 */ /* 0x000fe40000010000 */
[C---:B------:R-:W-:Y:S01]  /*bae0*/  FADD.FTZ R40, -R16.reuse, R7 ;  /* 0x0000000710287221 */ /* 0x040fe20000010100 */
[C---:B------:R-:W-:Y:S01]  /*baf0*/  FADD.FTZ R8, -R16.reuse, R8 ;  /* 0x0000000810087221 */ /* 0x040fe20000010100 */
[----:B------:R0:W1:Y:S01]  /*bb00*/  MUFU.RSQ R56, R17 ;  /* 0x0000001100387308 */ /* 0x0000620000001400 */
        /* <DEDUP_REMOVED lines=18> */
[C---:B------:R-:W-:Y:S01]  /*bc30*/  FMUL.FTZ R18, R56.reuse, R41 ;  /* 0x0000002938127220 */ /* 0x040fe20000410000 */
[C---:B------:R-:W-:Y:S01]  /*bc40*/  FMUL.FTZ R41, R56.reuse, R50 ;  /* 0x0000003238297220 */ /* 0x040fe20000410000 */
[----:B------:R-:W-:Y:S01]  /*bc50*/  FMUL.FTZ R40, R56, R65 ;  /* 0x0000004138287220 */ /* 0x000fe20000410000 */
[----:B------:R-:W-:-:S04]  /*bc60*/  IMAD.WIDE.U32 R6, R6, 0x10, R42 ;  /* 0x0000001006067825 */ /* 0x000fc800078e002a */
[----:B------:R-:W-:Y:S01]  /*bc70*/  FFMA.FTZ R15, R15, R92, R36 ;  /* 0x0000005c0f0f7223 */ /* 0x000fe20000010024 */
[----:B------:R-:W1:Y:S01]  /*bc80*/  @!P0 LDC.64 R42, c[0x0][0x3c0] ;  /* 0x0000f000ff2a8b82 */ /* 0x000e620000000a00 */
[----:B------:R-:W-:Y:S01]  /*bc90*/  FFMA.FTZ R8, R8, R91, R37 ;  /* 0x0000005b08087223 */ /* 0x000fe20000010025 */
[----:B------:R-:W-:Y:S01]  /*bca0*/  FFMA.FTZ R41, R41, R78, R26 ;  /* 0x0000004e29297223 */ /* 0x000fe2000001001a */
[----:B------:R-:W-:Y:S01]  /*bcb0*/  FFMA.FTZ R40, R40, R77, R27 ;  /* 0x0000004d28287223 */ /* 0x000fe2000001001b */
[C---:B------:R-:W-:Y:S01]  /*bcc0*/  FMUL.FTZ R11, R56.reuse, R11 ;  /* 0x0000000b380b7220 */ /* 0x040fe20000410000 */
[C---:B------:R-:W-:Y:S01]  /*bcd0*/  FMUL.FTZ R57, R56.reuse, R57 ;  /* 0x0000003938397220 */ /* 0x040fe20000410000 */
[----:B------:R-:W-:Y:S01]  /*bce0*/  FMUL.FTZ R14, R56, R14 ;  /* 0x0000000e380e7220 */ /* 0x000fe20000410000 */
[----:B------:R-:W-:Y:S01]  /*bcf0*/  F2FP.BF16.F32.PACK_AB R8, R8, R15 ;  /* 0x0000000f0808723e */ /* 0x000fe200000010ff */
[C---:B------:R-:W-:Y:S01]  /*bd00*/  FMUL.FTZ R9, R56.reuse, R9 ;  /* 0x0000000938097220 */ /* 0x040fe20000410000 */
[----:B------:R-:W-:Y:S01]  /*bd10*/  FMUL.FTZ R10, R56, R10 ;  /* 0x0000000a380a7220 */ /* 0x000fe20000410000 */
        /* <DEDUP_REMOVED lines=8> */
[C---:B------:R-:W-:Y:S01]  /*bda0*/  FMUL.FTZ R65, R56.reuse, R48 ;  /* 0x0000003038417220 */ /* 0x040fe20000410000 */
[C---:B------:R-:W-:Y:S01]  /*bdb0*/  FMUL.FTZ R18, R56.reuse, R47 ;  /* 0x0000002f38127220 */ /* 0x040fe20000410000 */
[----:B------:R-:W-:Y:S01]  /*bdc0*/  F2FP.BF16.F32.PACK_AB R10, R57, R50 ;  /* 0x00000032390a723e */ /* 0x000fe200000010ff */
[----:B------:R-:W-:Y:S01]  /*bdd0*/  FMUL.FTZ R57, R56, R12 ;  /* 0x0000000c38397220 */ /* 0x000fe20000410000 */
        /* <DEDUP_REMOVED lines=10> */
[----:B-1----:R-:W-:Y:S01]  /*be80*/  @!P0 IMAD.WIDE R42, R0, 0x4, R42 ;  /* 0x00000004002a8825 */ /* 0x002fe200078e022a */
[----:B------:R-:W-:-:S02]  /*be90*/  F2FP.BF16.F32.PACK_AB R11, R58, R11 ;  /* 0x0000000b3a0b723e */ /* 0x000fc400000010ff */
[----:B------:R-:W-:Y:S01]  /*bea0*/  F2FP.BF16.F32.PACK_AB R14, R46, R65 ;  /* 0x000000412e0e723e */ /* 0x000fe200000010ff */
[----:B0-----:R-:W-:Y:S01]  /*beb0*/  @!P0 IMAD.WIDE R44, R0, 0x4, R44 ;  /* 0x00000004002c8825 */ /* 0x001fe200078e022c */
        /* <DEDUP_REMOVED lines=10> */
.L_x_5325:
[----:B------:R-:W-:Y:S05]  /*bf60*/  EXIT ;  /* 0x000000000000794d */ /* 0x000fea0003800000 */
.L_x_5489:
[----:B0-----:R-:W-:Y:S01]  /*bf70*/  HFMA2 R41, -RZ, RZ, 0, 1.847743988037109375e-06 ;  /* 0x0000001fff297431 */ /* 0x001fe200000001ff */
[----:B------:R-:W-:Y:S01]  /*bf80*/  BSSY B1, `(.L_x_5491) ;  /* 0x0000007000017945 */ /* 0x000fe20003800000 */
[----:B------:R-:W-:Y:S01]  /*bf90*/  MOV R65, R51 ;  /* 0x0000003300417202 */ /* 0x000fe20000000f00 */
[----:B------:R-:W-:Y:S02]  /*bfa0*/  IMAD.MOV.U32 R42, RZ, RZ, 0x1 ;  /* 0x00000001ff2a7424 */ /* 0x000fe400078e00ff */
[----:B------:R-:W-:-:S07]  /*bfb0*/  IMAD.MOV.U32 R40, RZ, RZ, -0x1 ;  /* 0xffffffffff287424 */ /* 0x000fce00078e00ff */
[----:B------:R-:W-:Y:S05]  /*bfc0*/  WARPSYNC.COLLECTIVE R40, `(.L_x_5492) ;  /* 0x0000000028087348 */ /* 0x000fea0003c00000 */
[----:B------:R0:W1:Y:S02]  /*bfd0*/  SHFL.BFLY P1, R16, R65, R42, R41 ;  /* 0x0c00002a41107389 */ /* 0x0000640000020029 */
[----:B01----:R-:W-:Y:S05]  /*bfe0*/  ENDCOLLECTIVE ;  /* 0x000000000000791b */ /* 0x003fea0003800000 */
.L_x_5492:
[----:B------:R-:W-:Y:S05]  /*bff0*/  BSYNC B1 ;  /* 0x0000000000017941 */ /* 0x000fea0003800000 */
.L_x_5491:
        /* <DEDUP_REMOVED lines=9> */
.L_x_5493:
[----:B------:R-:W-:Y:S02]  /*c090*/  IMAD.MOV.U32 R42, RZ, RZ, 0x4 ;  /* 0x00000004ff2a7424 */ /* 0x000fe400078e00ff */
[----:B------:R-:W-:-:S05]  /*c0a0*/  FADD.FTZ R56, R43, R16 ;  /* 0x000000102b387221 */ /* 0x000fca0000010000 */
[----:B------:R-:W-:-:S07]  /*c0b0*/  MOV R65, R56 ;  /* 0x0000003800417202 */ /* 0x000fce0000000f00 */
[----:B------:R-:W-:Y:S05]  /*c0c0*/  WARPSYNC.COLLECTIVE R40, `(.L_x_5494) ;  /* 0x0000000028087348 */ /* 0x000fea0003c00000 */
[----:B------:R0:W1:Y:S02]  /*c0d0*/  SHFL.BFLY P1, R16, R65, R42, R41 ;  /* 0x0c00002a41107389 */ /* 0x0000640000020029 */
[----:B01----:R-:W-:Y:S05]  /*c0e0*/  ENDCOLLECTIVE ;  /* 0x000000000000791b */ /* 0x003fea0003800000 */
.L_x_5494:
[----:B------:R-:W-:Y:S02]  /*c0f0*/  IMAD.MOV.U32 R42, RZ, RZ, 0x8 ;  /* 0x00000008ff2a7424 */ /* 0x000fe400078e00ff */
[----:B------:R-:W-:-:S05]  /*c100*/  FADD.FTZ R57, R56, R16 ;  /* 0x0000001038397221 */ /* 0x000fca0000010000 */
[----:B------:R-:W-:-:S07]  /*c110*/  MOV R65, R57 ;  /* 0x0000003900417202 */ /* 0x000fce0000000f00 */
[----:B------:R-:W-:Y:S05]  /*c120*/  WARPSYNC.COLLECTIVE R40, `(.L_x_5495) ;  /* 0x0000000028087348 */ /* 0x000fea0003c00000 */
[----:B------:R0:W1:Y:S02]  /*c130*/  SHFL.BFLY P1, R16, R65, R42, R41 ;  /* 0x0c00002a41107389 */ /* 0x0000640000020029 */
[----:B01----:R-:W-:Y:S05]  /*c140*/  ENDCOLLECTIVE ;  /* 0x000000000000791b */ /* 0x003fea0003800000 */
.L_x_5495:
[----:B------:R-:W-:Y:S02]  /*c150*/  IMAD.MOV.U32 R42, RZ, RZ, 0x10 ;  /* 0x00000010ff2a7424 */ /* 0x000fe400078e00ff */
[----:B------:R-:W-:-:S05]  /*c160*/  FADD.FTZ R58, R57, R16 ;  /* 0x00000010393a7221 */ /* 0x000fca0000010000 */
[----:B------:R-:W-:-:S07]  /*c170*/  MOV R65, R58 ;  /* 0x0000003a00417202 */ /* 0x000fce0000000f00 */
[----:B------:R-:W-:Y:S05]  /*c180*/  WARPSYNC.COLLECTIVE R40, `(.L_x_5496) ;  /* 0x0000000028087348 */ /* 0x000fea0003c00000 */
[----:B------:R0:W1:Y:S02]  /*c190*/  SHFL.BFLY P1, R16, R65, R42, R41 ;  /* 0x0c00002a41107389 */ /* 0x0000640000020029 */
[----:B01----:R-:W-:Y:S05]  /*c1a0*/  ENDCOLLECTIVE ;  /* 0x000000000000791b */ /* 0x003fea0003800000 */
.L_x_5496:
[----:B------:R-:W-:Y:S02]  /*c1b0*/  IMAD.MOV.U32 R42, RZ, RZ, 0x1 ;  /* 0x00000001ff2a7424 */ /* 0x000fe400078e00ff */
        /* <DEDUP_REMOVED lines=33> */
[----:B------:R-:W-:-:S03]  /*c3d0*/  HFMA2 R41, -RZ, RZ, 0, 1.847743988037109375e-06 ;  /* 0x0000001fff297431 */ /* 0x000fc600000001ff */
[----:B------:R-:W-:-:S05]  /*c3e0*/  FFMA.FTZ R43, R43, R43, R16 ;  /* 0x0000002b2b2b7223 */ /* 0x000fca0000010010 */
[----:B------:R-:W-:-:S07]  /*c3f0*/  MOV R65, R43 ;  /* 0x0000002b00417202 */ /* 0x000fce0000000f00 */
[----:B------:R-:W-:Y:S05]  /*c400*/  WARPSYNC.COLLECTIVE R40, `(.L_x_5497) ;  /* 0x0000000028087348 */ /* 0x000fea0003c00000 */
[----:B------:R0:W1:Y:S02]  /*c410*/  SHFL.BFLY P1, R16, R65, R42, R41 ;  /* 0x0c00002a41107389 */ /* 0x0000640000020029 */
[----:B01----:R-:W-:Y:S05]  /*c420*/  ENDCOLLECTIVE ;  /* 0x000000000000791b */ /* 0x003fea0003800000 */
.L_x_5497:
[----:B------:R-:W-:Y:S01]  /*c430*/  MOV R42, 0x2 ;  /* 0x00000002002a7802 */ /* 0x000fe20000000f00 */
[----:B------:R-:W-:-:S04]  /*c440*/  FADD.FTZ R56, R43, R16 ;  /* 0x000000102b387221 */ /* 0x000fc80000010000 */
[----:B------:R-:W-:-:S07]  /*c450*/  IMAD.MOV.U32 R65, RZ, RZ, R56 ;  /* 0x000000ffff417224 */ /* 0x000fce00078e0038 */
[----:B------:R-:W-:Y:S05]  /*c460*/  WARPSYNC.COLLECTIVE R40, `(.L_x_5498) ;  /* 0x0000000028087348 */ /* 0x000fea0003c00000 */
[----:B------:R0:W1:Y:S02]  /*c470*/  SHFL.BFLY P1, R16, R65, R42, R41 ;  /* 0x0c00002a41107389 */ /* 0x0000640000020029 */
[----:B01----:R-:W-:Y:S05]  /*c480*/  ENDCOLLECTIVE ;  /* 0x000000000000791b */ /* 0x003fea0003800000 */
.L_x_5498:
[----:B------:R-:W-:Y:S02]  /*c490*/  HFMA2 R42, -RZ, RZ, 0, 2.384185791015625e-07 ;  /* 0x00000004ff2a7431 */ /* 0x000fe400000001ff */
[----:B------:R-:W-:-:S04]  /*c4a0*/  FADD.FTZ R57, R56, R16 ;  /* 0x0000001038397221 */ /* 0x000fc80000010000 */
[----:B------:R-:W-:-:S07]  /*c4b0*/  IMAD.MOV.U32 R65, RZ, RZ, R57 ;  /* 0x000000ffff417224 */ /* 0x000fce00078e0039 */
[----:B------:R-:W-:Y:S05]  /*c4c0*/  WARPSYNC.COLLECTIVE R40, `(.L_x_5499) ;  /* 0x0000000028087348 */ /* 0x000fea0003c00000 */
[----:B------:R0:W1:Y:S02]  /*c4d0*/  SHFL.BFLY P1, R16, R65, R42, R41 ;  /* 0x0c00002a41107389 */ /* 0x0000640000020029 */
[----:B01----:R-:W-:Y:S05]  /*c4e0*/  ENDCOLLECTIVE ;  /* 0x000000000000791b */ /* 0x003fea0003800000 */
.L_x_5499:
[----:B------:R-:W-:Y:S01]  /*c4f0*/  MOV R42, 0x8 ;  /* 0x00000008002a7802 */ /* 0x000fe20000000f00 */
[----:B------:R-:W-:-:S04]  /*c500*/  FADD.FTZ R58, R57, R16 ;  /* 0x00000010393a7221 */ /* 0x000fc80000010000 */
[----:B------:R-:W-:-:S07]  /*c510*/  IMAD.MOV.U32 R65, RZ, RZ, R58 ;  /* 0x000000ffff417224 */ /* 0x000fce00078e003a */
[----:B------:R-:W-:Y:S05]  /*c520*/  WARPSYNC.COLLECTIVE R40, `(.L_x_5500) ;  /* 0x0000000028087348 */ /* 0x000fea0003c00000 */
[----:B------:R0:W1:Y:S02]  /*c530*/  SHFL.BFLY P1, R16, R65, R42, R41 ;  /* 0x0c00002a41107389 */ /* 0x0000640000020029 */
[----:B01----:R-:W-:Y:S05]  /*c540*/  ENDCOLLECTIVE ;  /* 0x000000000000791b */ /* 0x003fea0003800000 */
.L_x_5500:
[----:B------:R-:W-:Y:S02]  /*c550*/  HFMA2 R42, -RZ, RZ, 0, 9.5367431640625e-07 ;  /* 0x00000010ff2a7431 */ /* 0x000fe400000001ff */
[----:B------:R-:W-:-:S04]  /*c560*/  FADD.FTZ R64, R58, R16 ;  /* 0x000000103a407221 */ /* 0x000fc80000010000 */
[----:B------:R-:W-:-:S07]  /*c570*/  IMAD.MOV.U32 R65, RZ, RZ, R64 ;  /* 0x000000ffff417224 */ /* 0x000fce00078e0040 */
[----:B------:R-:W-:Y:S05]  /*c580*/  WARPSYNC.COLLECTIVE R40, `(.L_x_5501) ;  /* 0x0000000028087348 */ /* 0x000fea0003c00000 */
[----:B------:R0:W1:Y:S02]  /*c590*/  SHFL.BFLY P1, R16, R65, R42, R41 ;  /* 0x0c00002a41107389 */ /* 0x0000640000020029 */
[----:B01----:R-:W-:Y:S05]  /*c5a0*/  ENDCOLLECTIVE ;  /* 0x000000000000791b */ /* 0x003fea0003800000 */
.L_x_5501:
[----:B------:R-:W-:Y:S05]  /*c5b0*/  BRA `(.L_x_5502) ;  /* 0xfffffff400247947 */ /* 0x000fea000383ffff */
.L_x_5503:
        /* <DEDUP_REMOVED lines=12> */
.L_x_20266:


//--------------------- .text._ZN10layer_norm13ln_fwd_kernelINS_13Kernel_traitsIf13__nv_bfloat16S2_S2_fjLj512ELj1ELj4ELj1ELj16ENS_18Kernel_traits_baseILj512EfS2_S2_S2_fjLj128EEEEELb1ELb1ELb1ELb0EEEvNS_9FwdParamsE --------------------------
	.section	.text._ZN10layer_norm13ln_fwd_kernelINS_13Kernel_traitsIf13__nv_bfloat16S2_S2_fjLj512ELj1ELj4ELj1ELj16ENS_18Kernel_traits_baseILj512EfS2_S2_S2_fjLj128EEEEELb1ELb1ELb1ELb0EEEvNS_9FwdParamsE,"ax",@progbits
	.align	128
        .global         _ZN10layer_norm13ln_fwd_kernelINS_13Kernel_traitsIf13__nv_bfloat16S2_S2_fjLj512ELj1ELj4ELj1ELj16ENS_18Kernel_traits_baseILj512EfS2_S2_S2_fjLj128EEEEELb1ELb1ELb1ELb0EEEvNS_9FwdParamsE
        .type           _ZN10layer_norm13ln_fwd_kernelINS_13Kernel_traitsIf13__nv_bfloat16S2_S2_fjLj512ELj1ELj4ELj1ELj16ENS_18Kernel_traits_baseILj512EfS2_S2_S2_fjLj128EEEEELb1ELb1ELb1ELb0EEEvNS_9FwdParamsE,@function
        .size           _ZN10layer_norm13ln_fwd_kernelINS_13Kernel_traitsIf13__nv_bfloat16S2_S2_fjLj512ELj1ELj4ELj1ELj16ENS_18Kernel_traits_baseILj512EfS2_S2_S2_fjLj128EEEEELb1ELb1ELb1ELb0EEEvNS_9FwdParamsE,(.L_x_20267 - _ZN10layer_norm13ln_fwd_kernelINS_13Kernel_traitsIf13__nv_bfloat16S2_S2_fjLj512ELj1ELj4ELj1ELj16ENS_18Kernel_traits_baseILj512EfS2_S2_S2_fjLj128EEEEELb1ELb1ELb1ELb0EEEvNS_9FwdParamsE)
        .other          _ZN10layer_norm13ln_fwd_kernelINS_13Kernel_traitsIf13__nv_bfloat16S2_S2_fjLj512ELj1ELj4ELj1ELj16ENS_18Kernel_traits_baseILj512EfS2_S2_S2_fjLj128EEEEELb1ELb1ELb1ELb0EEEvNS_9FwdParamsE,@"STO_CUDA_ENTRY STV_DEFAULT"
_ZN10layer_norm13ln_fwd_kernelINS_13Kernel_traitsIf13__nv_bfloat16S2_S2_fjLj512ELj1ELj4ELj1ELj16ENS_18Kernel_traits_baseILj512EfS2_S2_S2_fjLj128EEEEELb1ELb1ELb1ELb0EEEvNS_9FwdParamsE:
.text._ZN10layer_norm13ln_fwd_kernelINS_13Kernel_traitsIf13__nv_bfloat16S2_S2_fjLj512ELj1ELj4ELj1ELj16ENS_18Kernel_traits_baseILj512EfS2_S2_S2_fjLj128EEEEELb1ELb1ELb1ELb0EEEvNS_9FwdParamsE:
        /* <DEDUP_REMOVED lines=72> */
.L_x_5507:
[----:B------:R-:W-:Y:S05]  /*0480*/  BSYNC.RECONVERGENT B1 ;  /* 0x0000000000017941 */ /* 0x000fea0003800200 */
.L_x_5506:
        /* <DEDUP_REMOVED lines=14> */
.L_x_5505:
        /* <DEDUP_REMOVED lines=9> */
[----:B------:R-:W-:Y:S02]  /*0600*/  @P0 LOP3.LUT R7, R7, 0x20, RZ, 0xfc, !PT ;  /* 0x0000002007070812 */ /* 0x000fe400078efcff */
        /* <DEDUP_REMOVED lines=17> */
.L_x_5508:
[----:B------:R-:W-:Y:S05]  /*0720*/  BSYNC.RECONVERGENT B0 ;  /* 0x0000000000007941 */ /* 0x000fea0003800200 */
.L_x_5504:
[----:B------:R-:W1:Y:S02]  /*0730*/  LDCU UR4, c[0x0][0x384] ;  /* 0x00007080ff0477ac */ /* 0x000e640008000800 */
[----:B-1----:R-:W-:-:S13]  /*0740*/  ISETP.GE.AND P0, PT, R4, UR4, PT ;  /* 0x0000000404007c0c */ /* 0x002fda000bf06270 */
[----:B------:R-:W-:Y:S05]  /*0750*/  @P0 EXIT ;  /* 0x000000000000094d */ /* 0x000fea0003800000 */
[----:B------:R-:W-:Y:S01]  /*0760*/  IMAD.HI.U32 R7, R2, -0x326172a9, RZ ;  /* 0xcd9e8d5702077827 */ /* 0x000fe200078e00ff */
[----:B------:R-:W-:Y:S01]  /*0770*/  BSSY B0, `(.L_x_5509) ;  /* 0x0000c9e000007945 */ /* 0x000fe20003800000 */
[----:B------:R-:W-:Y:S01]  /*0780*/  LOP3.LUT R94, R94, 0x3, RZ, 0xc0, !PT ;  /* 0x000000035e5e7812 */ /* 0x000fe200078ec0ff */
[----:B------:R-:W1:Y:S01]  /*0790*/  LDCU UR10, c[0x0][0x404] ;  /* 0x00008080ff0a77ac */ /* 0x000e620008000800 */
[C---:B0--3--:R-:W-:Y:S01]  /*07a0*/  IMAD.HI.U32 R8, R5.reuse, -0x2daee0ad, RZ ;  /* 0xd2511f5305087827 */ /* 0x049fe200078e00ff */
[----:B------:R-:W-:Y:S01]  /*07b0*/  LOP3.LUT R7, R6, UR6, R7, 0x96, !PT ;  /* 0x0000000606077c12 */ /* 0x000fe2000f8e9607 */
[----:B------:R-:W0:Y:S02]  /*07c0*/  LDCU.U8 UR11, c[0x0][0x410] ;  /* 0x00008200ff0b77ac */ /* 0x000e240008000000 */
[----:B------:R-:W-:Y:S01]  /*07d0*/  IMAD R10, R2, -0x326172a9, RZ ;  /* 0xcd9e8d57020a7824 */ /* 0x000fe200078e02ff */
[----:B------:R-:W-:Y:S01]  /*07e0*/  LOP3.LUT R8, R8, UR7, RZ, 0x3c, !PT ;  /* 0x0000000708087c12 */ /* 0x000fe2000f8e3cff */
[----:B------:R-:W-:Y:S01]  /*07f0*/  IMAD R12, R5, -0x2daee0ad, RZ ;  /* 0xd2511f53050c7824 */ /* 0x000fe200078e02ff */
[----:B------:R-:W2:Y:S01]  /*0800*/  LDCU UR14, c[0x0][0x448] ;  /* 0x00008900ff0e77ac */ /* 0x000ea20008000800 */
[C---:B------:R-:W-:Y:S01]  /*0810*/  IMAD.HI.U32 R11, R7.reuse, -0x2daee0ad, RZ ;  /* 0xd2511f53070b7827 */ /* 0x040fe200078e00ff */
[----:B------:R-:W3:Y:S03]  /*0820*/  LDCU.64 UR12, c[0x0][0x408] ;  /* 0x00008100ff0c77ac */ /* 0x000ee60008000a00 */
[----:B------:R-:W-:Y:S01]  /*0830*/  IMAD.HI.U32 R9, R8, -0x326172a9, RZ ;  /* 0xcd9e8d5708097827 */ /* 0x000fe200078e00ff */
[----:B------:R-:W-:Y:S01]  /*0840*/  LOP3.LUT R11, R12, UR16, R11, 0x96, !PT ;  /* 0x000000100c0b7c12 */ /* 0x000fe2000f8e960b */
[----:B------:R-:W4:Y:S02]  /*0850*/  LDCU.64 UR4, c[0x0][0x3a0] ;  /* 0x00007400ff0477ac */ /* 0x000f240008000a00 */
[----:B------:R-:W-:Y:S01]  /*0860*/  IMAD R13, R7, -0x2daee0ad, RZ ;  /* 0xd2511f53070d7824 */ /* 0x000fe200078e02ff */
[----:B------:R-:W-:Y:S01]  /*0870*/  LOP3.LUT R9, R10, UR15, R9, 0x96, !PT ;  /* 0x0000000f0a097c12 */ /* 0x000fe2000f8e9609 */
        /* <DEDUP_REMOVED lines=49> */
[----:B01234-:R-:W-:-:S07]  /*0b90*/  IMAD R108, R9, -0x326172a9, RZ ;  /* 0xcd9e8d57096c7824 */ /* 0x01ffce00078e02ff */
.L_x_5751:
        /* <DEDUP_REMOVED lines=10> */
[----:B------:R-:W-:-:S05]  /*0c40*/  @P2 IADD3 R90, PT, PT, R99, -0x1, RZ ;  /* 0xffffffff635a2810 */ /* 0x000fca0007ffe0ff */
[-C--:B-1----:R-:W-:Y:S02]  /*0c50*/  @P2 IMAD R91, R90, R97.reuse, RZ ;  /* 0x000000615a5b2224 */ /* 0x082fe400078e02ff */
[----:B------:R-:W-:-:S03]  /*0c60*/  IMAD R90, R4, R97, RZ ;  /* 0x00000061045a7224 */ /* 0x000fc600078e02ff */
[----:B------:R-:W-:Y:S02]  /*0c70*/  @P2 SHF.R.S32.HI R98, RZ, 0x1f, R91 ;  /* 0x0000001fff622819 */ /* 0x000fe4000001145b */
[----:B------:R-:W-:Y:S02]  /*0c80*/  SHF.R.S32.HI R101, RZ, 0x1f, R90 ;  /* 0x0000001fff657819 */ /* 0x000fe4000001145a */
[----:B------:R-:W-:Y:S01]  /*0c90*/  @P2 LEA.HI R75, R98, R91, RZ, 0x3 ;  /* 0x0000005b624b2211 */ /* 0x000fe200078f18ff */
[----:B------:R-:W-:Y:S01]  /*0ca0*/  IMAD.MOV.U32 R91, RZ, RZ, RZ ;  /* 0x000000ffff5b7224 */ /* 0x000fe200078e00ff */
        /* <DEDUP_REMOVED lines=9> */
.L_x_5513:
[----:B------:R-:W-:Y:S05]  /*0d40*/  BSYNC.RECONVERGENT B2 ;  /* 0x0000000000027941 */ /* 0x000fea0003800200 */
.L_x_5512:
        /* <DEDUP_REMOVED lines=28> */
.L_x_5519:
        /* <DEDUP_REMOVED lines=13> */
.L_x_5521:
[----:B------:R-:W-:Y:S05]  /*0fe0*/  BSYNC.RECONVERGENT B4 ;  /* 0x0000000000047941 */ /* 0x000fea0003800200 */
.L_x_5520:
        /* <DEDUP_REMOVED lines=41> */
[----:B------:R-:W-:-:S07]  /*1280*/  LOP3.LUT R92, R92, UR32, R101, 0x96, !PT ;  /* 0x000000205c5c7c12 */ /* 0x000fce000f8e9665 */
.L_x_5518:
[----:B------:R-:W-:Y:S05]  /*1290*/  BSYNC.RECONVERGENT B3 ;  /* 0x0000000000037941 */ /* 0x000fea0003800200 */
.L_x_5517:
        /* <DEDUP_REMOVED lines=11> */
.L_x_5516:
[----:B------:R-:W-:Y:S05]  /*1350*/  BSYNC.RECONVERGENT B2 ;  /* 0x0000000000027941 */ /* 0x000fea0003800200 */
.L_x_5515:
        /* <DEDUP_REMOVED lines=23> */
.L_x_5526:
        /* <DEDUP_REMOVED lines=13> */
.L_x_5528:
[----:B------:R-:W-:Y:S05]  /*15a0*/  BSYNC.RECONVERGENT B4 ;  /* 0x0000000000047941 */ /* 0x000fea0003800200 */
.L_x_5527:
        /* <DEDUP_REMOVED lines=42> */
.L_x_5525:
[----:B------:R-:W-:Y:S05]  /*1850*/  BSYNC.RECONVERGENT B3 ;  /* 0x0000000000037941 */ /* 0x000fea0003800200 */
.L_x_5524:
[----:B-----5:R-:W-:Y:S01]  /*1860*/  PRMT R12, R20, 0x7632, R12 ;  /* 0x00007632140c7816 */ /* 0x020fe2000000000c */
        /* <DEDUP_REMOVED lines=11> */
[----:B------:R-:W-:-:S07]  /*1920*/  FFMA.FTZ R11, R72, R53, R13 ;  /* 0x00000035480b7223 */ /* 0x000fce000001000d */
.L_x_5523:
[----:B------:R-:W-:Y:S05]  /*1930*/  BSYNC.RECONVERGENT B2 ;  /* 0x0000000000027941 */ /* 0x000fea0003800200 */
.L_x_5522:
        /* <DEDUP_REMOVED lines=22> */
.L_x_5533:
        /* <DEDUP_REMOVED lines=13> */
.L_x_5535:
[----:B------:R-:W-:Y:S05]  /*1b70*/  BSYNC.RECONVERGENT B4 ;  /* 0x0000000000047941 */ /* 0x000fea0003800200 */
.L_x_5534:
        /* <DEDUP_REMOVED lines=41> */
.L_x_5532:
[----:B------:R-:W-:Y:S05]  /*1e10*/  BSYNC.RECONVERGENT B3 ;  /* 0x0000000000037941 */ /* 0x000fea0003800200 */
.L_x_5531:
[----:B------:R-:W-:Y:S01]  /*1e20*/  I2FP.F32.U32 R13, R13 ;  /* 0x0000000d000d7245 */ /* 0x000fe20000201000 */
[----:B------:R-:W-:Y:S02]  /*1e30*/  IMAD.MOV.U32 R74, RZ, RZ, 0x2f800000 ;  /* 0x2f800000ff4a7424 */ /* 0x000fe400078e00ff */
[----:B-----5:R-:W-:Y:S02]  /*1e40*/  IMAD.U32 R14, R21, 0x10000, RZ ;  /* 0x00010000150e7824 */ /* 0x020fe400078e00ff */
[----:B------:R-:W-:Y:S01]  /*1e50*/  FFMA.FTZ R13, R13, R74, 1.1641532182693481445e-10 ;  /* 0x2f0000000d0d7423 */ /* 0x000fe2000001004a */
[----:B------:R-:W-:Y:S01]  /*1e60*/  SHF.L.U32 R74, R17, 0x10, RZ ;  /* 0x00000010114a7819 */ /* 0x000fe200000006ff */
[----:B------:R-:W-:-:S03]  /*1e70*/  FMUL.FTZ R14, R14, UR13 ;  /* 0x0000000d0e0e7c20 */ /* 0x000fc60008410000 */
[----:B------:R-:W-:Y:S01]  /*1e80*/  FSETP.GTU.FTZ.AND P3, PT, R13, UR10, PT ;  /* 0x0000000a0d007c0b */ /* 0x000fe2000bf7c000 */
[----:B------:R-:W-:-:S05]  /*1e90*/  FMUL.FTZ R14, R14, UR12 ;  /* 0x0000000c0e0e7c20 */ /* 0x000fca0008410000 */
[----:B------:R-:W-:Y:S02]  /*1ea0*/  FSEL R13, R14, RZ, !P3 ;  /* 0x000000ff0e0d7208 */ /* 0x000fe40005800000 */
[----:B------:R-:W-:-:S03]  /*1eb0*/  SEL R14, RZ, 0x1, P3 ;  /* 0x00000001ff0e7807 */ /* 0x000fc60001800000 */
[----:B------:R-:W-:-:S07]  /*1ec0*/  FFMA.FTZ R13, R13, R54, R74 ;  /* 0x000000360d0d7223 */ /* 0x000fce000001004a */
.L_x_5530:
[----:B------:R-:W-:Y:S05]  /*1ed0*/  BSYNC.RECONVERGENT B2 ;  /* 0x0000000000027941 */ /* 0x000fea0003800200 */
.L_x_5529:
        /* <DEDUP_REMOVED lines=23> */
.L_x_5540:
        /* <DEDUP_REMOVED lines=13> */
.L_x_5542:
[----:B------:R-:W-:Y:S05]  /*2120*/  BSYNC.RECONVERGENT B4 ;  /* 0x0000000000047941 */ /* 0x000fea0003800200 */
.L_x_5541:
        /* <DEDUP_REMOVED lines=42> */
.L_x_5539:
[----:B------:R-:W-:Y:S05]  /*23d0*/  BSYNC.RECONVERGENT B3 ;  /* 0x0000000000037941 */ /* 0x000fea0003800200 */
.L_x_5538:
[----:B-----5:R-:W-:Y:S01]  /*23e0*/  PRMT R72, R21, 0x7632, R72 ;  /* 0x0000763215487816 */ /* 0x020fe20000000048 */
[----:B------:R-:W-:Y:S01]  /*23f0*/  IMAD.MOV.U32 R74, RZ, RZ, 0x2f800000 ;  /* 0x2f800000ff4a7424 */ /* 0x000fe200078e00ff */
[----:B------:R-:W-:Y:S02]  /*2400*/  I2FP.F32.U32 R15, R15 ;  /* 0x0000000f000f7245 */ /* 0x000fe40000201000 */
[----:B------:R-:W-:-:S03]  /*2410*/  SHF.L.U32 R72, R72, 0x10, RZ ;  /* 0x0000001048487819 */ /* 0x000fc600000006ff */
        /* <DEDUP_REMOVED lines=9> */
.L_x_5537:
[----:B------:R-:W-:Y:S05]  /*24b0*/  BSYNC.RECONVERGENT B2 ;  /* 0x0000000000027941 */ /* 0x000fea0003800200 */
.L_x_5536:
        /* <DEDUP_REMOVED lines=22> */
.L_x_5547:
        /* <DEDUP_REMOVED lines=13> */
.L_x_5549:
[----:B------:R-:W-:Y:S05]  /*26f0*/  BSYNC.RECONVERGENT B4 ;  /* 0x0000000000047941 */ /* 0x000fea0003800200 */
.L_x_5548:
        /* <DEDUP_REMOVED lines=39> */
[----:B------:R-:W-:Y:S01]  /*2970*/  IMAD.MOV.U32 R72, RZ, RZ, RZ ;  /* 0x000000ffff487224 */ /* 0x000fe200078e00ff */
[----:B------:R-:W-:-:S07]  /*2980*/  LOP3.LUT R92, R92, UR32, R95, 0x96, !PT ;  /* 0x000000205c5c7c12 */ /* 0x000fce000f8e965f */
.L_x_5546:
[----:B------:R-:W-:Y:S05]  /*2990*/  BSYNC.RECONVERGENT B3 ;  /* 0x0000000000037941 */ /* 0x000fea0003800200 */
.L_x_5545:
[----:B------:R-:W-:Y:S01]  /*29a0*/  I2FP.F32.U32 R73, R74 ;  /* 0x0000004a00497245 */ /* 0x000fe20000201000 */
[----:B------:R-:W-:Y:S01]  /*29b0*/  IMAD.MOV.U32 R78, RZ, RZ, 0x2f800000 ;  /* 0x2f800000ff4e7424 */ /* 0x000fe200078e00ff */
[----:B-----5:R-:W-:Y:S01]  /*29c0*/  SHF.L.U32 R74, R22, 0x10, RZ ;  /* 0x00000010164a7819 */ /* 0x020fe200000006ff */
[----:B------:R-:W-:Y:S02]  /*29d0*/  IMAD.U32 R98, R18, 0x10000, RZ ;  /* 0x0001000012627824 */ /* 0x000fe400078e00ff */
[----:B------:R-:W-:Y:S02]  /*29e0*/  FFMA.FTZ R73, R73, R78, 1.1641532182693481445e-10 ;  /* 0x2f00000049497423 */ /* 0x000fe4000001004e */
[----:B------:R-:W-:-:S03]  /*29f0*/  FMUL.FTZ R74, R74, UR13 ;  /* 0x0000000d4a4a7c20 */ /* 0x000fc60008410000 */
[----:B------:R-:W-:Y:S01]  /*2a00*/  FSETP.GTU.FTZ.AND P3, PT, R73, UR10, PT ;  /* 0x0000000a49007c0b */ /* 0x000fe2000bf7c000 */
[----:B------:R-:W-:-:S03]  /*2a10*/  FMUL.FTZ R74, R74, UR12 ;  /* 0x0000000c4a4a7c20 */ /* 0x000fc60008410000 */
[----:B------:R-:W-:Y:S02]  /*2a20*/  SEL R78, RZ, 0x1, P3 ;  /* 0x00000001ff4e7807 */ /* 0x000fe40001800000 */
[----:B------:R-:W-:-:S05]  /*2a30*/  FSEL R77, R74, RZ, !P3 ;  /* 0x000000ff4a4d7208 */ /* 0x000fca0005800000 */
[----:B------:R-:W-:-:S07]  /*2a40*/  FFMA.FTZ R77, R77, R48, R98 ;  /* 0x000000304d4d7223 */ /* 0x000fce0000010062 */
.L_x_5544:
[----:B------:R-:W-:Y:S05]  /*2a50*/  BSYNC.RECONVERGENT B2 ;  /* 0x0000000000027941 */ /* 0x000fea0003800200 */
.L_x_5543:
        /* <DEDUP_REMOVED lines=23> */
.L_x_5554:
        /* <DEDUP_REMOVED lines=13> */
.L_x_5556:
[----:B------:R-:W-:Y:S05]  /*2ca0*/  BSYNC.RECONVERGENT B4 ;  /* 0x0000000000047941 */ /* 0x000fea0003800200 */
.L_x_5555:
        /* <DEDUP_REMOVED lines=42> */
.L_x_5553:
[----:B------:R-:W-:Y:S05]  /*2f50*/  BSYNC.RECONVERGENT B3 ;  /* 0x0000000000037941 */ /* 0x000fea0003800200 */
.L_x_5552:
[----:B-----5:R-:W-:Y:S01]  /*2f60*/  PRMT R75, R22, 0x7632, R75 ;  /* 0x00007632164b7816 */ /* 0x020fe2000000004b */
        /* <DEDUP_REMOVED lines=12> */
.L_x_5551:
[----:B------:R-:W-:Y:S05]  /*3030*/  BSYNC.RECONVERGENT B2 ;  /* 0x0000000000027941 */ /* 0x000fea0003800200 */
.L_x_5550:
        /* <DEDUP_REMOVED lines=22> */
.L_x_5561:
        /* <DEDUP_REMOVED lines=13> */
.L_x_5563:
[----:B------:R-:W-:Y:S05]  /*3270*/  BSYNC.RECONVERGENT B4 ;  /* 0x0000000000047941 */ /* 0x000fea0003800200 */
.L_x_5562:
        /* <DEDUP_REMOVED lines=41> */
.L_x_5560:
[----:B------:R-:W-:Y:S05]  /*3510*/  BSYNC.RECONVERGENT B3 ;  /* 0x0000000000037941 */ /* 0x000fea0003800200 */
.L_x_5559:
[----:B------:R-:W-:Y:S01]  /*3520*/  I2FP.F32.U32 R73, R74 ;  /* 0x0000004a00497245 */ /* 0x000fe20000201000 */
[----:B------:R-:W-:Y:S02]  /*3530*/  HFMA2 R82, -RZ, RZ, 0.1171875, 0 ;  /* 0x2f800000ff527431 */ /* 0x000fe400000001ff */
[----:B-----5:R-:W-:Y:S02]  /*3540*/  IMAD.U32 R74, R23, 0x10000, RZ ;  /* 0x00010000174a7824 */ /* 0x020fe400078e00ff */
[----:B------:R-:W-:Y:S02]  /*3550*/  IMAD.U32 R94, R19, 0x10000, RZ ;  /* 0x00010000135e7824 */ /* 0x000fe400078e00ff */
[----:B------:R-:W-:Y:S01]  /*3560*/  FFMA.FTZ R73, R73, R82, 1.1641532182693481445e-10 ;  /* 0x2f00000049497423 */ /* 0x000fe20000010052 */
[----:B------:R-:W-:-:S04]  /*3570*/  FMUL.FTZ R74, R74, UR13 ;  /* 0x0000000d4a4a7c20 */ /* 0x000fc80008410000 */
[----:B------:R-:W-:Y:S01]  /*3580*/  FMUL.FTZ R74, R74, UR12 ;  /* 0x0000000c4a4a7c20 */ /* 0x000fe20008410000 */
[----:B------:R-:W-:-:S04]  /*3590*/  FSETP.GTU.FTZ.AND P3, PT, R73, UR10, PT ;  /* 0x0000000a49007c0b */ /* 0x000fc8000bf7c000 */
[----:B------:R-:W-:Y:S02]  /*35a0*/  FSEL R81, R74, RZ, !P3 ;  /* 0x000000ff4a517208 */ /* 0x000fe40005800000 */
[----:B------:R-:W-:-:S03]  /*35b0*/  SEL R82, RZ, 0x1, P3 ;  /* 0x00000001ff527807 */ /* 0x000fc60001800000 */
[----:B------:R-:W-:-:S07]  /*35c0*/  FFMA.FTZ R81, R81, R50, R94 ;  /* 0x0000003251517223 */ /* 0x000fce000001005e */
.L_x_5558:
[----:B------:R-:W-:Y:S05]  /*35d0*/  BSYNC.RECONVERGENT B2 ;  /* 0x0000000000027941 */ /* 0x000fea0003800200 */
.L_x_5557:
        /* <DEDUP_REMOVED lines=23> */
.L_x_5568:
        /* <DEDUP_REMOVED lines=13> */
.L_x_5570:
[----:B------:R-:W-:Y:S05]  /*3820*/  BSYNC.RECONVERGENT B4 ;  /* 0x0000000000047941 */ /* 0x000fea0003800200 */
.L_x_5569:
        /* <DEDUP_REMOVED lines=41> */
[----:B------:R-:W-:Y:S02]  /*3ac0*/  IMAD.MOV.U32 R98, RZ, RZ, R74 ;  /* 0x000000ffff627224 */ /* 0x000fe400078e004a */
[----:B------:R-:W-:-:S07]  /*3ad0*/  IMAD.MOV.U32 R94, RZ, RZ, RZ ;  /* 0x000000ffff5e7224 */ /* 0x000fce00078e00ff */
.L_x_5567:
[----:B------:R-:W-:Y:S05]  /*3ae0*/  BSYNC.RECONVERGENT B3 ;  /* 0x0000000000037941 */ /* 0x000fea0003800200 */
.L_x_5566:
[----:B-----5:R-:W-:Y:S02]  /*3af0*/  PRMT R74, R23, 0x7632, R74 ;  /* 0x00007632174a7816 */ /* 0x020fe4000000004a */
        /* <DEDUP_REMOVED lines=12> */
.L_x_5565:
[----:B------:R-:W-:Y:S05]  /*3bc0*/  BSYNC.RECONVERGENT B2 ;  /* 0x0000000000027941 */ /* 0x000fea0003800200 */
.L_x_5564:
[----:B------:R-:W-:Y:S02]  /*3bd0*/  F2FP.BF16.F32.PACK_AB R75, RZ, R95 ;  /* 0x0000005fff4b723e */ /* 0x000fe400000010ff */
[----:B------:R-:W-:Y:S02]  /*3be0*/  PRMT R74, R105, 0x5410, R106 ;  /* 0x00005410694a7816 */ /* 0x000fe4000000006a */
[----:B------:R-:W-:Y:S02]  /*3bf0*/  PRMT R73, R104, 0x5410, R103 ;  /* 0x0000541068497816 */ /* 0x000fe40000000067 */
[----:B------:R-:W-:Y:S02]  /*3c00*/  PRMT R72, R102, 0x5410, R101 ;  /* 0x0000541066487816 */ /* 0x000fe40000000065 */
[----:B------:R-:W-:Y:S01]  /*3c10*/  PRMT R75, R100, 0x5410, R75 ;  /* 0x00005410644b7816 */ /* 0x000fe2000000004b */
[----:B------:R-:W-:Y:S06]  /*3c20*/  BRA `(.L_x_5571) ;  /* 0x0000002800f87947 */ /* 0x000fec0003800000 */
.L_x_5514:
        /* <DEDUP_REMOVED lines=21> */
.L_x_5576:
        /* <DEDUP_REMOVED lines=13> */
.L_x_5578:
[----:B------:R-:W-:Y:S05]  /*3e50*/  BSYNC.RECONVERGENT B4 ;  /* 0x0000000000047941 */ /* 0x000fea0003800200 */
.L_x_5577:
        /* <DEDUP_REMOVED lines=43> */
.L_x_5575:
[----:B------:R-:W-:Y:S05]  /*4110*/  BSYNC.RECONVERGENT B3 ;  /* 0x0000000000037941 */ /* 0x000fea0003800200 */
.L_x_5574:
[----:B------:R-:W-:Y:S01]  /*4120*/  I2FP.F32.U32 R9, R9 ;  /* 0x0000000900097245 */ /* 0x000fe20000201000 */
[----:B------:R-:W-:Y:S02]  /*4130*/  IMAD.MOV.U32 R10, RZ, RZ, 0x2f800000 ;  /* 0x2f800000ff0a7424 */ /* 0x000fe400078e00ff */
[----:B-----5:R-:W-:Y:S02]  /*4140*/  IMAD.U32 R11, R20, 0x10000, RZ ;  /* 0x00010000140b7824 */ /* 0x020fe400078e00ff */
[----:B------:R-:W-:Y:S02]  /*4150*/  FFMA.FTZ R9, R9, R10, 1.1641532182693481445e-10 ;  /* 0x2f00000009097423 */ /* 0x000fe4000001000a */
[----:B------:R-:W-:-:S03]  /*4160*/  FMUL.FTZ R11, R11, UR13 ;  /* 0x0000000d0b0b7c20 */ /* 0x000fc60008410000 */
[----:B------:R-:W-:Y:S01]  /*4170*/  FSETP.GTU.FTZ.AND P0, PT, R9, UR10, PT ;  /* 0x0000000a09007c0b */ /* 0x000fe2000bf1c000 */
[----:B------:R-:W-:-:S03]  /*4180*/  FMUL.FTZ R11, R11, UR12 ;  /* 0x0000000c0b0b7c20 */ /* 0x000fc60008410000 */
[----:B------:R-:W-:Y:S02]  /*4190*/  SEL R10, RZ, 0x1, P0 ;  /* 0x00000001ff0a7807 */ /* 0x000fe40000000000 */
[----:B------:R-:W-:-:S05]  /*41a0*/  FSEL R9, R11, RZ, !P0 ;  /* 0x000000ff0b097208 */ /* 0x000fca0004000000 */
[----:B------:R-:W-:-:S07]  /*41b0*/  FMUL.FTZ R9, R9, R52 ;  /* 0x0000003409097220 */ /* 0x000fce0000410000 */
.L_x_5573:
[----:B------:R-:W-:Y:S05]  /*41c0*/  BSYNC.RECONVERGENT B2 ;  /* 0x0000000000027941 */ /* 0x000fea0003800200 */
.L_x_5572:
        /* <DEDUP_REMOVED lines=18> */
.L_x_5583:
        /* <DEDUP_REMOVED lines=13> */
.L_x_5585:
[----:B------:R-:W-:Y:S05]  /*43c0*/  BSYNC.RECONVERGENT B4 ;  /* 0x0000000000047941 */ /* 0x000fea0003800200 */
.L_x_5584:
        /* <DEDUP_REMOVED lines=42> */
.L_x_5582:
[----:B------:R-:W-:Y:S05]  /*4670*/  BSYNC.RECONVERGENT B3 ;  /* 0x0000000000037941 */ /* 0x000fea0003800200 */
.L_x_5581:
[----:B-----5:R-:W-:Y:S01]  /*4680*/  PRMT R12, R20, 0x7632, R12 ;  /* 0x00007632140c7816 */ /* 0x020fe2000000000c */
        /* <DEDUP_REMOVED lines=10> */
.L_x_5580:
[----:B------:R-:W-:Y:S05]  /*4730*/  BSYNC.RECONVERGENT B2 ;  /* 0x0000000000027941 */ /* 0x000fea0003800200 */
.L_x_5579:
        /* <DEDUP_REMOVED lines=18> */
.L_x_5590:
        /* <DEDUP_REMOVED lines=13> */
.L_x_5592:
[----:B------:R-:W-:Y:S05]  /*4930*/  BSYNC.RECONVERGENT B4 ;  /* 0x0000000000047941 */ /* 0x000fea0003800200 */
.L_x_5591:
        /* <DEDUP_REMOVED lines=42> */
.L_x_5589:
[----:B------:R-:W-:Y:S05]  /*4be0*/  BSYNC.RECONVERGENT B3 ;  /* 0x0000000000037941 */ /* 0x000fea0003800200 */
.L_x_5588:
[----:B------:R-:W-:Y:S01]  /*4bf0*/  I2FP.F32.U32 R13, R13 ;  /* 0x0000000d000d7245 */ /* 0x000fe20000201000 */
[----:B------:R-:W-:Y:S01]  /*4c00*/  IMAD.MOV.U32 R14, RZ, RZ, 0x2f800000 ;  /* 0x2f800000ff0e7424 */ /* 0x000fe200078e00ff */
[----:B-----5:R-:W-:-:S03]  /*4c10*/  SHF.L.U32 R15, R21, 0x10, RZ ;  /* 0x00000010150f7819 */ /* 0x020fc600000006ff */
[----:B------:R-:W-:Y:S02]  /*4c20*/  FFMA.FTZ R13, R13, R14, 1.1641532182693481445e-10 ;  /* 0x2f0000000d0d7423 */ /* 0x000fe4000001000e */
[----:B------:R-:W-:-:S03]  /*4c30*/  FMUL.FTZ R15, R15, UR13 ;  /* 0x0000000d0f0f7c20 */ /* 0x000fc60008410000 */
[----:B------:R-:W-:Y:S01]  /*4c40*/  FSETP.GTU.FTZ.AND P0, PT, R13, UR10, PT ;  /* 0x0000000a0d007c0b */ /* 0x000fe2000bf1c000 */
[----:B------:R-:W-:-:S03]  /*4c50*/  FMUL.FTZ R15, R15, UR12 ;  /* 0x0000000c0f0f7c20 */ /* 0x000fc60008410000 */
[----:B------:R-:W-:Y:S02]  /*4c60*/  SEL R14, RZ, 0x1, P0 ;  /* 0x00000001ff0e7807 */ /* 0x000fe40000000000 */
[----:B------:R-:W-:-:S05]  /*4c70*/  FSEL R13, R15, RZ, !P0 ;  /* 0x000000ff0f0d7208 */ /* 0x000fca0004000000 */
[----:B------:R-:W-:-:S07]  /*4c80*/  FMUL.FTZ R13, R13, R54 ;  /* 0x000000360d0d7220 */ /* 0x000fce0000410000 */
.L_x_5587:
[----:B------:R-:W-:Y:S05]  /*4c90*/  BSYNC.RECONVERGENT B2 ;  /* 0x0000000000027941 */ /* 0x000fea0003800200 */
.L_x_5586:
        /* <DEDUP_REMOVED lines=18> */
.L_x_5597:
        /* <DEDUP_REMOVED lines=13> */
.L_x_5599:
[----:B------:R-:W-:Y:S05]  /*4e90*/  BSYNC.RECONVERGENT B4 ;  /* 0x0000000000047941 */ /* 0x000fea0003800200 */
.L_x_5598:
        /* <DEDUP_REMOVED lines=42> */
.L_x_5596:
[----:B------:R-:W-:Y:S05]  /*5140*/  BSYNC.RECONVERGENT B3 ;  /* 0x0000000000037941 */ /* 0x000fea0003800200 */
.L_x_5595:
[----:B-----5:R-:W-:Y:S01]  /*5150*/  PRMT R72, R21, 0x7632, R72 ;  /* 0x0000763215487816 */ /* 0x020fe20000000048 */
        /* <DEDUP_REMOVED lines=10> */
.L_x_5594:
[----:B------:R-:W-:Y:S05]  /*5200*/  BSYNC.RECONVERGENT B2 ;  /* 0x0000000000027941 */ /* 0x000fea0003800200 */
.L_x_5593:
        /* <DEDUP_REMOVED lines=18> */
.L_x_5604:
        /* <DEDUP_REMOVED lines=13> */
.L_x_5606:
[----:B------:R-:W-:Y:S05]  /*5400*/  BSYNC.RECONVERGENT B4 ;  /* 0x0000000000047941 */ /* 0x000fea0003800200 */
.L_x_5605:
        /* <DEDUP_REMOVED lines=42> */
.L_x_5603:
[----:B------:R-:W-:Y:S05]  /*56b0*/  BSYNC.RECONVERGENT B3 ;  /* 0x0000000000037941 */ /* 0x000fea0003800200 */
.L_x_5602:
[----:B------:R-:W-:Y:S01]  /*56c0*/  I2FP.F32.U32 R73, R74 ;  /* 0x0000004a00497245 */ /* 0x000fe20000201000 */
[----:B------:R-:W-:Y:S02]  /*56d0*/  HFMA2 R74, -RZ, RZ, 0.1171875, 0 ;  /* 0x2f800000ff4a7431 */ /* 0x000fe400000001ff */
[----:B-----5:R-:W-:-:S03]  /*56e0*/  IMAD.U32 R75, R22, 0x10000, RZ ;  /* 0x00010000164b7824 */ /* 0x020fc600078e00ff */
[----:B------:R-:W-:Y:S01]  /*56f0*/  FFMA.FTZ R73, R73, R74, 1.1641532182693481445e-10 ;  /* 0x2f00000049497423 */ /* 0x000fe2000001004a */
[----:B------:R-:W-:-:S04]  /*5700*/  FMUL.FTZ R75, R75, UR13 ;  /* 0x0000000d4b4b7c20 */ /* 0x000fc80008410000 */
[----:B------:R-:W-:Y:S01]  /*5710*/  FMUL.FTZ R75, R75, UR12 ;  /* 0x0000000c4b4b7c20 */ /* 0x000fe20008410000 */
[----:B------:R-:W-:-:S04]  /*5720*/  FSETP.GTU.FTZ.AND P0, PT, R73, UR10, PT ;  /* 0x0000000a49007c0b */ /* 0x000fc8000bf1c000 */
[----:B------:R-:W-:Y:S02]  /*5730*/  FSEL R77, R75, RZ, !P0 ;  /* 0x000000ff4b4d7208 */ /* 0x000fe40004000000 */
[----:B------:R-:W-:-:S03]  /*5740*/  SEL R78, RZ, 0x1, P0 ;  /* 0x00000001ff4e7807 */ /* 0x000fc60000000000 */
[----:B------:R-:W-:-:S07]  /*5750*/  FMUL.FTZ R77, R77, R48 ;  /* 0x000000304d4d7220 */ /* 0x000fce0000410000 */
.L_x_5601:
[----:B------:R-:W-:Y:S05]  /*5760*/  BSYNC.RECONVERGENT B2 ;  /* 0x0000000000027941 */ /* 0x000fea0003800200 */
.L_x_5600:
        /* <DEDUP_REMOVED lines=18> */
.L_x_5611:
        /* <DEDUP_REMOVED lines=13> */
.L_x_5613:
[----:B------:R-:W-:Y:S05]  /*5960*/  BSYNC.RECONVERGENT B4 ;  /* 0x0000000000047941 */ /* 0x000fea0003800200 */
.L_x_5612:
        /* <DEDUP_REMOVED lines=42> */
.L_x_5610:
[----:B------:R-:W-:Y:S05]  /*5c10*/  BSYNC.RECONVERGENT B3 ;  /* 0x0000000000037941 */ /* 0x000fea0003800200 */
.L_x_5609:
[----:B-----5:R-:W-:Y:S01]  /*5c20*/  PRMT R75, R22, 0x7632, R75 ;  /* 0x00007632164b7816 */ /* 0x020fe2000000004b */
        /* <DEDUP_REMOVED lines=10> */
.L_x_5608:
[----:B------:R-:W-:Y:S05]  /*5cd0*/  BSYNC.RECONVERGENT B2 ;  /* 0x0000000000027941 */ /* 0x000fea0003800200 */
.L_x_5607:
        /* <DEDUP_REMOVED lines=18> */
.L_x_5618:
        /* <DEDUP_REMOVED lines=13> */
.L_x_5620:
[----:B------:R-:W-:Y:S05]  /*5ed0*/  BSYNC.RECONVERGENT B4 ;  /* 0x0000000000047941 */ /* 0x000fea0003800200 */
.L_x_5619:
        /* <DEDUP_REMOVED lines=41> */
[----:B------:R-:W-:-:S07]  /*6170*/  HFMA2 R72, -RZ, RZ, 0, 0 ;  /* 0x00000000ff487431 */ /* 0x000fce00000001ff */
.L_x_5617:
[----:B------:R-:W-:Y:S05]  /*6180*/  BSYNC.RECONVERGENT B3 ;  /* 0x0000000000037941 */ /* 0x000fea0003800200 */
.L_x_5616:
        /* <DEDUP_REMOVED lines=10> */
.L_x_5615:
[----:B------:R-:W-:Y:S05]  /*6230*/  BSYNC.RECONVERGENT B2 ;  /* 0x0000000000027941 */ /* 0x000fea0003800200 */
.L_x_5614:
        /* <DEDUP_REMOVED lines=18> */
.L_x_5625:
        /* <DEDUP_REMOVED lines=13> */
.L_x_5627:
[----:B------:R-:W-:Y:S05]  /*6430*/  BSYNC.RECONVERGENT B4 ;  /* 0x0000000000047941 */ /* 0x000fea0003800200 */
.L_x_5626:
        /* <DEDUP_REMOVED lines=38> */
[----:B------:R-:W-:Y:S02]  /*66a0*/  MOV R108, R92 ;  /* 0x0000005c006c7202 */ /* 0x000fe40000000f00 */
[----:B------:R-:W-:Y:S01]  /*66b0*/  LOP3.LUT R93, R74, UR31, R93, 0x96, !PT ;  /* 0x0000001f4a5d7c12 */ /* 0x000fe2000f8e965d */
[----:B------:R-:W-:Y:S02]  /*66c0*/  IMAD.MOV.U32 R98, RZ, RZ, R94 ;  /* 0x000000ffff627224 */ /* 0x000fe400078e005e */
[----:B------:R-:W-:Y:S01]  /*66d0*/  HFMA2 R94, -RZ, RZ, 0, 0 ;  /* 0x00000000ff5e7431 */ /* 0x000fe200000001ff */
[----:B------:R-:W-:-:S07]  /*66e0*/  LOP3.LUT R92, R72, UR32, R95, 0x96, !PT ;  /* 0x00000020485c7c12 */ /* 0x000fce000f8e965f */
.L_x_5624:
[----:B------:R-:W-:Y:S05]  /*66f0*/  BSYNC.RECONVERGENT B3 ;  /* 0x0000000000037941 */ /* 0x000fea0003800200 */
.L_x_5623:
[----:B-----5:R-:W-:Y:S02]  /*6700*/  PRMT R74, R23, 0x7632, R74 ;  /* 0x00007632174a7816 */ /* 0x020fe4000000004a */
        /* <DEDUP_REMOVED lines=10> */
.L_x_5622:
[----:B------:R-:W-:Y:S05]  /*67b0*/  BSYNC.RECONVERGENT B2 ;  /* 0x0000000000027941 */ /* 0x000fea0003800200 */
.L_x_5621:
[----:B------:R-:W-:Y:S02]  /*67c0*/  F2FP.BF16.F32.PACK_AB R75, RZ, R95 ;  /* 0x0000005fff4b723e */ /* 0x000fe400000010ff */
[----:B------:R-:W-:Y:S02]  /*67d0*/  PRMT R74, R105, 0x5410, R106 ;  /* 0x00005410694a7816 */ /* 0x000fe4000000006a */
[----:B------:R-:W-:Y:S02]  /*67e0*/  PRMT R73, R103, 0x5410, R104 ;  /* 0x0000541067497816 */ /* 0x000fe40000000068 */
[----:B------:R-:W-:Y:S02]  /*67f0*/  PRMT R72, R102, 0x5410, R101 ;  /* 0x0000541066487816 */ /* 0x000fe40000000065 */
[----:B------:R-:W-:-:S07]  /*6800*/  PRMT R75, R100, 0x5410, R75 ;  /* 0x00005410644b7816 */ /* 0x000fce000000004b */
.L_x_5571:
        /* <DEDUP_REMOVED lines=26> */
.L_x_5629:
[----:B------:R-:W-:Y:S05]  /*69b0*/  BSYNC.RECONVERGENT B2 ;  /* 0x0000000000027941 */ /* 0x000fea0003800200 */
.L_x_5628:
[----:B------:R-:W-:Y:S01]  /*69c0*/  VIADD R90, R90, 0x20 ;  /* 0x000000205a5a7836 */ /* 0x000fe20000000000 */
[----:B------:R-:W-:-:S07]  /*69d0*/  IADD3 R91, PT, PT, R91, 0x20, RZ ;  /* 0x000000205b5b7810 */ /* 0x000fce0007ffe0ff */
.L_x_5511:
[----:B------:R-:W-:Y:S05]  /*69e0*/  BSYNC.RECONVERGENT B1 ;  /* 0x0000000000017941 */ /* 0x000fea0003800200 */
.L_x_5510:
        /* <DEDUP_REMOVED lines=34> */
.L_x_5637:
        /* <DEDUP_REMOVED lines=13> */
.L_x_5639:
[----:B------:R-:W-:Y:S05]  /*6ce0*/  BSYNC.RECONVERGENT B4 ;  /* 0x0000000000047941 */ /* 0x000fea0003800200 */
.L_x_5638:
[----:B------:R-:W-:Y:S01]  /*6cf0*/  IMAD.WIDE.U32 R86, R2, -0x326172a9, RZ ;  /* 0xcd9e8d5702567825 */ /* 0x000fe200078e00ff */
[----:B0-----:R-:W-:Y:S02]  /*6d00*/  LOP3.LUT R72, R8, UR7, R85, 0x96, !PT ;  /* 0x0000000708487c12 */ /* 0x001fe4000f8e9655 */
        /* <DEDUP_REMOVED lines=40> */
.L_x_5636:
[----:B------:R-:W-:Y:S05]  /*6f90*/  BSYNC.RECONVERGENT B3 ;  /* 0x0000000000037941 */ /* 0x000fea0003800200 */
.L_x_5635:
[----:B------:R-:W-:Y:S01]  /*6fa0*/  I2FP.F32.U32 R10, R10 ;  /* 0x0000000a000a7245 */ /* 0x000fe20000201000 */
[----:B0-----:R-:W-:Y:S01]  /*6fb0*/  IMAD.MOV.U32 R73, RZ, RZ, 0x2f800000 ;  /* 0x2f800000ff497424 */ /* 0x001fe200078e00ff */
        /* <DEDUP_REMOVED lines=9> */
.L_x_5634:
[----:B------:R-:W-:Y:S05]  /*7050*/  BSYNC.RECONVERGENT B2 ;  /* 0x0000000000027941 */ /* 0x000fea0003800200 */
.L_x_5633:
        /* <DEDUP_REMOVED lines=23> */
.L_x_5644:
        /* <DEDUP_REMOVED lines=13> */
.L_x_5646:
[----:B------:R-:W-:Y:S05]  /*72a0*/  BSYNC.RECONVERGENT B4 ;  /* 0x0000000000047941 */ /* 0x000fea0003800200 */
.L_x_5645:
        /* <DEDUP_REMOVED lines=42> */
.L_x_5643:
[----:B------:R-:W-:Y:S05]  /*7550*/  BSYNC.RECONVERGENT B3 ;  /* 0x0000000000037941 */ /* 0x000fea0003800200 */
.L_x_5642:
[----:B------:R-:W-:Y:S02]  /*7560*/  PRMT R73, R20, 0x7632, R73 ;  /* 0x0000763214497816 */ /* 0x000fe40000000049 */
[----:B------:R-:W-:Y:S01]  /*7570*/  I2FP.F32.U32 R7, R12 ;  /* 0x0000000c00077245 */ /* 0x000fe20000201000 */
[----:B------:R-:W-:Y:S02]  /*7580*/  HFMA2 R12, -RZ, RZ, 0.1171875, 0 ;  /* 0x2f800000ff0c7431 */ /* 0x000fe400000001ff */
[----:B------:R-:W-:-:S03]  /*7590*/  IMAD.U32 R73, R73, 0x10000, RZ ;  /* 0x0001000049497824 */ /* 0x000fc600078e00ff */
[----:B------:R-:W-:Y:S01]  /*75a0*/  FFMA.FTZ R7, R7, R12, 1.1641532182693481445e-10 ;  /* 0x2f00000007077423 */ /* 0x000fe2000001000c */
[----:B------:R-:W-:Y:S01]  /*75b0*/  FMUL.FTZ R73, R73, UR13 ;  /* 0x0000000d49497c20 */ /* 0x000fe20008410000 */
[----:B------:R-:W-:-:S03]  /*75c0*/  PRMT R12, R16, 0x7632, R12 ;  /* 0x00007632100c7816 */ /* 0x000fc6000000000c */
[----:B------:R-:W-:Y:S01]  /*75d0*/  FMUL.FTZ R73, R73, UR12 ;  /* 0x0000000c49497c20 */ /* 0x000fe20008410000 */
[----:B------:R-:W-:Y:S01]  /*75e0*/  FSETP.GTU.FTZ.AND P4, PT, R7, UR10, PT ;  /* 0x0000000a07007c0b */ /* 0x000fe2000bf9c000 */
[----:B------:R-:W-:-:S03]  /*75f0*/  IMAD.U32 R85, R12, 0x10000, RZ ;  /* 0x000100000c557824 */ /* 0x000fc600078e00ff */
[----:B------:R-:W-:Y:S02]  /*7600*/  FSEL R74, R73, RZ, !P4 ;  /* 0x000000ff494a7208 */ /* 0x000fe40006000000 */
[----:B------:R-:W-:-:S03]  /*7610*/  SEL R12, RZ, 0x1, P4 ;  /* 0x00000001ff0c7807 */ /* 0x000fc60002000000 */
[----:B------:R-:W-:-:S07]  /*7620*/  FFMA.FTZ R85, R74, R29, R85 ;  /* 0x0000001d4a557223 */ /* 0x000fce0000010055 */
.L_x_5641:
[----:B------:R-:W-:Y:S05]  /*7630*/  BSYNC.RECONVERGENT B2 ;  /* 0x0000000000027941 */ /* 0x000fea0003800200 */
.L_x_5640:
        /* <DEDUP_REMOVED lines=22> */
.L_x_5651:
        /* <DEDUP_REMOVED lines=13> */
.L_x_5653:
[----:B------:R-:W-:Y:S05]  /*7870*/  BSYNC.RECONVERGENT B4 ;  /* 0x0000000000047941 */ /* 0x000fea0003800200 */
.L_x_5652:
        /* <DEDUP_REMOVED lines=41> */
.L_x_5650:
[----:B------:R-:W-:Y:S05]  /*7b10*/  BSYNC.RECONVERGENT B3 ;  /* 0x0000000000037941 */ /* 0x000fea0003800200 */
.L_x_5649:
        /* <DEDUP_REMOVED lines=11> */
.L_x_5648:
[----:B------:R-:W-:Y:S05]  /*7bd0*/  BSYNC.RECONVERGENT B2 ;  /* 0x0000000000027941 */ /* 0x000fea0003800200 */
.L_x_5647:
        /* <DEDUP_REMOVED lines=19> */
[----:B------:R-:W-:Y:S01]  /*7d10*/  @!P4 IMAD.MOV.U32 R73, RZ, RZ, R92 ;  /* 0x000000ffff49c224 */ /* 0x000fe200078e005c */
[----:B------:R-:W-:Y:S01]  /*7d20*/  @P4 MOV R73, R93 ;  /* 0x0000005d00494202 */ /* 0x000fe20000000f00 */
[----:B------:R-:W-:Y:S01]  /*7d30*/  @P4 IMAD.MOV.U32 R94, RZ, RZ, R98 ;  /* 0x000000ffff5e4224 */ /* 0x000fe200078e0062 */
[----:B------:R-:W-:Y:S06]  /*7d40*/  BRA `(.L_x_5657) ;  /* 0x0000000000e07947 */ /* 0x000fec0003800000 */
.L_x_5658:
        /* <DEDUP_REMOVED lines=13> */
.L_x_5660:
[----:B------:R-:W-:Y:S05]  /*7e20*/  BSYNC.RECONVERGENT B4 ;  /* 0x0000000000047941 */ /* 0x000fea0003800200 */
.L_x_5659:
        /* <DEDUP_REMOVED lines=42> */
.L_x_5657:
[----:B------:R-:W-:Y:S05]  /*80d0*/  BSYNC.RECONVERGENT B3 ;  /* 0x0000000000037941 */ /* 0x000fea0003800200 */
.L_x_5656:
        /* <DEDUP_REMOVED lines=13> */
.L_x_5655:
[----:B------:R-:W-:Y:S05]  /*81b0*/  BSYNC.RECONVERGENT B2 ;  /* 0x0000000000027941 */ /* 0x000fea0003800200 */
.L_x_5654:
        /* <DEDUP_REMOVED lines=22> */
.L_x_5665:
        /* <DEDUP_REMOVED lines=13> */
.L_x_5667:
[----:B------:R-:W-:Y:S05]  /*83f0*/  BSYNC.RECONVERGENT B4 ;  /* 0x0000000000047941 */ /* 0x000fea0003800200 */
.L_x_5666:
        /* <DEDUP_REMOVED lines=42> */
.L_x_5664:
[----:B------:R-:W-:Y:S05]  /*86a0*/  BSYNC.RECONVERGENT B3 ;  /* 0x0000000000037941 */ /* 0x000fea0003800200 */
.L_x_5663:
        /* <DEDUP_REMOVED lines=10> */
[----:B------:R-:W-:-:S07]  /*8750*/  FFMA.FTZ R88, R73, R24, R88 ;  /* 0x0000001849587223 */ /* 0x000fce0000010058 */
.L_x_5662:
[----:B------:R-:W-:Y:S05]  /*8760*/  BSYNC.RECONVERGENT B2 ;  /* 0x0000000000027941 */ /* 0x000fea0003800200 */
.L_x_5661:
        /* <DEDUP_REMOVED lines=23> */
.L_x_5672:
        /* <DEDUP_REMOVED lines=13> */
.L_x_5674:
[----:B------:R-:W-:Y:S05]  /*89b0*/  BSYNC.RECONVERGENT B4 ;  /* 0x0000000000047941 */ /* 0x000fea0003800200 */
.L_x_5673:
        /* <DEDUP_REMOVED lines=42> */
.L_x_5671:
[----:B------:R-:W-:Y:S05]  /*8c60*/  BSYNC.RECONVERGENT B3 ;  /* 0x0000000000037941 */ /* 0x000fea0003800200 */
.L_x_5670:
        /* <DEDUP_REMOVED lines=13> */
.L_x_5669:
[----:B------:R-:W-:Y:S05]  /*8d40*/  BSYNC.RECONVERGENT B2 ;  /* 0x0000000000027941 */ /* 0x000fea0003800200 */
.L_x_5668:
        /* <DEDUP_REMOVED lines=22> */
.L_x_5679:
        /* <DEDUP_REMOVED lines=13> */
.L_x_5681:
[----:B------:R-:W-:Y:S05]  /*8f80*/  BSYNC.RECONVERGENT B4 ;  /* 0x0000000000047941 */ /* 0x000fea0003800200 */
.L_x_5680:
        /* <DEDUP_REMOVED lines=42> */
.L_x_5678:
[----:B------:R-:W-:Y:S05]  /*9230*/  BSYNC.RECONVERGENT B3 ;  /* 0x0000000000037941 */ /* 0x000fea0003800200 */
.L_x_5677:
        /* <DEDUP_REMOVED lines=11> */
.L_x_5676:
[----:B------:R-:W-:Y:S05]  /*92f0*/  BSYNC.RECONVERGENT B2 ;  /* 0x0000000000027941 */ /* 0x000fea0003800200 */
.L_x_5675:
        /* <DEDUP_REMOVED lines=23> */
.L_x_5686:
        /* <DEDUP_REMOVED lines=13> */
.L_x_5688:
[----:B------:R-:W-:Y:S05]  /*9540*/  BSYNC.RECONVERGENT B4 ;  /* 0x0000000000047941 */ /* 0x000fea0003800200 */
.L_x_5687:
        /* <DEDUP_REMOVED lines=42> */
.L_x_5685:
[----:B------:R-:W-:Y:S05]  /*97f0*/  BSYNC.RECONVERGENT B3 ;  /* 0x0000000000037941 */ /* 0x000fea0003800200 */
.L_x_5684:
        /* <DEDUP_REMOVED lines=13> */
.L_x_5683:
[----:B------:R-:W-:Y:S05]  /*98d0*/  BSYNC.RECONVERGENT B2 ;  /* 0x0000000000027941 */ /* 0x000fea0003800200 */
.L_x_5682:
[----:B------:R-:W-:Y:S02]  /*98e0*/  F2FP.BF16.F32.PACK_AB R75, RZ, R7 ;  /* 0x00000007ff4b723e */ /* 0x000fe400000010ff */
[----:B------:R-:W-:Y:S02]  /*98f0*/  PRMT R74, R105, 0x5410, R110 ;  /* 0x00005410694a7816 */ /* 0x000fe4000000006e */
[----:B------:R-:W-:Y:S02]  /*9900*/  PRMT R73, R103, 0x5410, R104 ;  /* 0x0000541067497816 */ /* 0x000fe40000000068 */
[----:B------:R-:W-:Y:S02]  /*9910*/  PRMT R72, R102, 0x5410, R101 ;  /* 0x0000541066487816 */ /* 0x000fe40000000065 */
[----:B------:R-:W-:Y:S01]  /*9920*/  PRMT R75, R100, 0x5410, R75 ;  /* 0x00005410644b7816 */ /* 0x000fe2000000004b */
[----:B------:R-:W-:Y:S06]  /*9930*/  BRA `(.L_x_5689) ;  /* 0x0000002800f87947 */ /* 0x000fec0003800000 */
.L_x_5632:
        /* <DEDUP_REMOVED lines=21> */
.L_x_5694:
        /* <DEDUP_REMOVED lines=13> */
.L_x_5696:
[----:B------:R-:W-:Y:S05]  /*9b60*/  BSYNC.RECONVERGENT B4 ;  /* 0x0000000000047941 */ /* 0x000fea0003800200 */
.L_x_5695:
[----:B------:R-:W-:Y:S01]  /*9b70*/  IMAD.WIDE.U32 R86, R2, -0x326172a9, RZ ;  /* 0xcd9e8d5702567825 */ /* 0x000fe200078e00ff */
[----:B0-----:R-:W-:-:S03]  /*9b80*/  LOP3.LUT R72, R8, UR7, R85, 0x96, !PT ;  /* 0x0000000708487c12 */ /* 0x001fc6000f8e9655 */
        /* <DEDUP_REMOVED lines=41> */
.L_x_5693:
[----:B------:R-:W-:Y:S05]  /*9e20*/  BSYNC.RECONVERGENT B3 ;  /* 0x0000000000037941 */ /* 0x000fea0003800200 */
.L_x_5692:
[----:B------:R-:W-:Y:S01]  /*9e30*/  I2FP.F32.U32 R10, R10 ;  /* 0x0000000a000a7245 */ /* 0x000fe20000201000 */
[----:B0-----:R-:W-:Y:S01]  /*9e40*/  IMAD.MOV.U32 R73, RZ, RZ, 0x2f800000 ;  /* 0x2f800000ff497424 */ /* 0x001fe200078e00ff */
        /* <DEDUP_REMOVED lines=8> */
.L_x_5691:
[----:B------:R-:W-:Y:S05]  /*9ed0*/  BSYNC.RECONVERGENT B2 ;  /* 0x0000000000027941 */ /* 0x000fea0003800200 */
.L_x_5690:
[----:B------:R-:W-:Y:S01]  /*9ee0*/  BSSY.RECONVERGENT B2, `(.L_x_5697) ;  /* 0x0000056000027945 */ /* 0x000fe20003800200 */
[----:B------:R-:W-:Y:S01]  /*9ef0*/  F2FP.BF16.F32.PACK_AB R102, RZ, R84 ;  /* 0x00000054ff66723e */ /* 0x000fe200000010ff */
[----:B------:R-:W-:Y:S01]  /*9f00*/  IMAD.MOV.U32 R85, RZ, RZ, RZ ;  /* 0x000000ffff557224 */ /* 0x000fe200078e00ff */
[----:B0-----:R-:W-:Y:S01]  /*9f10*/  MOV R72, R7 ;  /* 0x0000000700487202 */ /* 0x001fe20000000f00 */
        /* <DEDUP_REMOVED lines=14> */
.L_x_5701:
        /* <DEDUP_REMOVED lines=13> */
.L_x_5703:
[----:B------:R-:W-:Y:S05]  /*a0d0*/  BSYNC.RECONVERGENT B4 ;  /* 0x0000000000047941 */ /* 0x000fea0003800200 */
.L_x_5702:
        /* <DEDUP_REMOVED lines=42> */
.L_x_5700:
[----:B------:R-:W-:Y:S05]  /*a380*/  BSYNC.RECONVERGENT B3 ;  /* 0x0000000000037941 */ /* 0x000fea0003800200 */
.L_x_5699:
[----:B-----5:R-:W-:Y:S02]  /*a390*/  PRMT R73, R20, 0x7632, R73 ;  /* 0x0000763214497816 */ /* 0x020fe40000000049 */
        /* <DEDUP_REMOVED lines=10> */
.L_x_5698:
[----:B------:R-:W-:Y:S05]  /*a440*/  BSYNC.RECONVERGENT B2 ;  /* 0x0000000000027941 */ /* 0x000fea0003800200 */
.L_x_5697:
        /* <DEDUP_REMOVED lines=18> */
.L_x_5708:
        /* <DEDUP_REMOVED lines=13> */
.L_x_5710:
[----:B------:R-:W-:Y:S05]  /*a640*/  BSYNC.RECONVERGENT B4 ;  /* 0x0000000000047941 */ /* 0x000fea0003800200 */
.L_x_5709:
        /* <DEDUP_REMOVED lines=42> */
.L_x_5707:
[----:B------:R-:W-:Y:S05]  /*a8f0*/  BSYNC.RECONVERGENT B3 ;  /* 0x0000000000037941 */ /* 0x000fea0003800200 */
.L_x_5706:
        /* <DEDUP_REMOVED lines=10> */
.L_x_5705:
[----:B------:R-:W-:Y:S05]  /*a9a0*/  BSYNC.RECONVERGENT B2 ;  /* 0x0000000000027941 */ /* 0x000fea0003800200 */
.L_x_5704:
        /* <DEDUP_REMOVED lines=18> */
.L_x_5715:
        /* <DEDUP_REMOVED lines=13> */
.L_x_5717:
[----:B------:R-:W-:Y:S05]  /*aba0*/  BSYNC.RECONVERGENT B4 ;  /* 0x0000000000047941 */ /* 0x000fea0003800200 */
.L_x_5716:
        /* <DEDUP_REMOVED lines=42> */
.L_x_5714:
[----:B------:R-:W-:Y:S05]  /*ae50*/  BSYNC.RECONVERGENT B3 ;  /* 0x0000000000037941 */ /* 0x000fea0003800200 */
.L_x_5713:
        /* <DEDUP_REMOVED lines=11> */
.L_x_5712:
[----:B------:R-:W-:Y:S05]  /*af10*/  BSYNC.RECONVERGENT B2 ;  /* 0x0000000000027941 */ /* 0x000fea0003800200 */
.L_x_5711:
        /* <DEDUP_REMOVED lines=18> */
.L_x_5722:
        /* <DEDUP_REMOVED lines=13> */
.L_x_5724:
[----:B------:R-:W-:Y:S05]  /*b110*/  BSYNC.RECONVERGENT B4 ;  /* 0x0000000000047941 */ /* 0x000fea0003800200 */
.L_x_5723:
        /* <DEDUP_REMOVED lines=42> */
.L_x_5721:
[----:B------:R-:W-:Y:S05]  /*b3c0*/  BSYNC.RECONVERGENT B3 ;  /* 0x0000000000037941 */ /* 0x000fea0003800200 */
.L_x_5720:
        /* <DEDUP_REMOVED lines=10> */
.L_x_5719:
[----:B------:R-:W-:Y:S05]  /*b470*/  BSYNC.RECONVERGENT B2 ;  /* 0x0000000000027941 */ /* 0x000fea0003800200 */
.L_x_5718:
        /* <DEDUP_REMOVED lines=18> */
.L_x_5729:
        /* <DEDUP_REMOVED lines=13> */
.L_x_5731:
[----:B------:R-:W-:Y:S05]  /*b670*/  BSYNC.RECONVERGENT B4 ;  /* 0x0000000000047941 */ /* 0x000fea0003800200 */
.L_x_5730:
        /* <DEDUP_REMOVED lines=42> */
.L_x_5728:
[----:B------:R-:W-:Y:S05]  /*b920*/  BSYNC.RECONVERGENT B3 ;  /* 0x0000000000037941 */ /* 0x000fea0003800200 */
.L_x_5727:
        /* <DEDUP_REMOVED lines=11> */
.L_x_5726:
[----:B------:R-:W-:Y:S05]  /*b9e0*/  BSYNC.RECONVERGENT B2 ;  /* 0x0000000000027941 */ /* 0x000fea0003800200 */
.L_x_5725:
        /* <DEDUP_REMOVED lines=18> */
.L_x_5736:
        /* <DEDUP_REMOVED lines=13> */
.L_x_5738:
[----:B------:R-:W-:Y:S05]  /*bbe0*/  BSYNC.RECONVERGENT B4 ;  /* 0x0000000000047941 */ /* 0x000fea0003800200 */
.L_x_5737:
        /* <DEDUP_REMOVED lines=42> */
.L_x_5735:
[----:B------:R-:W-:Y:S05]  /*be90*/  BSYNC.RECONVERGENT B3 ;  /* 0x0000000000037941 */ /* 0x000fea0003800200 */
.L_x_5734:
        /* <DEDUP_REMOVED lines=10> */
.L_x_5733:
[----:B------:R-:W-:Y:S05]  /*bf40*/  BSYNC.RECONVERGENT B2 ;  /* 0x0000000000027941 */ /* 0x000fea0003800200 */
.L_x_5732:
        /* <DEDUP_REMOVED lines=18> */
.L_x_5743:
        /* <DEDUP_REMOVED lines=13> */
.L_x_5745:
[----:B------:R-:W-:Y:S05]  /*c140*/  BSYNC.RECONVERGENT B4 ;  /* 0x0000000000047941 */ /* 0x000fea0003800200 */
.L_x_5744:
        /* <DEDUP_REMOVED lines=42> */
.L_x_5742:
[----:B------:R-:W-:Y:S05]  /*c3f0*/  BSYNC.RECONVERGENT B3 ;  /* 0x0000000000037941 */ /* 0x000fea0003800200 */
.L_x_5741:
        /* <DEDUP_REMOVED lines=11> */
.L_x_5740:
[----:B------:R-:W-:Y:S05]  /*c4b0*/  BSYNC.RECONVERGENT B2 ;  /* 0x0000000000027941 */ /* 0x000fea0003800200 */
.L_x_5739:
[----:B------:R-:W-:Y:S01]  /*c4c0*/  F2FP.BF16.F32.PACK_AB R75, RZ, R7 ;  /* 0x00000007ff4b723e */ /* 0x000fe200000010ff */
[----:B------:R-:W-:Y:S01]  /*c4d0*/  IMAD.MOV.U32 R109, RZ, RZ, R106 ;  /* 0x000000ffff6d7224 */ /* 0x000fe200078e006a */
[----:B------:R-:W-:Y:S02]  /*c4e0*/  PRMT R74, R105, 0x5410, R110 ;  /* 0x00005410694a7816 */ /* 0x000fe4000000006e */
[----:B------:R-:W-:Y:S02]  /*c4f0*/  PRMT R73, R104, 0x5410, R103 ;  /* 0x0000541068497816 */ /* 0x000fe40000000067 */
[----:B------:R-:W-:Y:S02]  /*c500*/  PRMT R72, R102, 0x5410, R101 ;  /* 0x0000541066487816 */ /* 0x000fe40000000065 */
[----:B------:R-:W-:-:S07]  /*c510*/  PRMT R75, R100, 0x5410, R75 ;  /* 0x00005410644b7816 */ /* 0x000fce000000004b */
.L_x_5689:
        /* <DEDUP_REMOVED lines=24> */
.L_x_5631:
[----:B------:R-:W-:Y:S05]  /*c6a0*/  BSYNC.RECONVERGENT B1 ;  /* 0x0000000000017941 */ /* 0x000fea0003800200 */
.L_x_5630:
        /* <DEDUP_REMOVED lines=76> */
.L_x_5763:
        /* <DEDUP_REMOVED lines=24> */
[----:B------:R-:W0:Y:S01]  /*ccf0*/  LDC.64 R90, c[0x0][0x428] ;  /* 0x00010a00ff5a7b82 */ /* 0x000e220000000a00 */
        /* <DEDUP_REMOVED lines=31> */
.L_x_5750:
[----:B------:R-:W-:Y:S05]  /*cef0*/  BSYNC.RECONVERGENT B2 ;  /* 0x0000000000027941 */ /* 0x000fea0003800200 */
.L_x_5749:
        /* <DEDUP_REMOVED lines=32> */
.L_x_5748:
[----:B------:R-:W-:Y:S05]  /*d100*/  BSYNC.RECONVERGENT B1 ;  /* 0x0000000000017941 */ /* 0x000fea0003800200 */
.L_x_5747:
[----:B01----:R-:W0:Y:S02]  /*d110*/  LDC.64 R72, c[0x0][0x380] ;  /* 0x0000e000ff487b82 */ /* 0x003e240000000a00 */
[----:B0-----:R-:W-:-:S05]  /*d120*/  IMAD R4, R72, 0x4, R4 ;  /* 0x0000000448047824 */ /* 0x001fca00078e0204 */
[----:B------:R-:W-:-:S13]  /*d130*/  ISETP.GE.AND P0, PT, R4, R73, PT ;  /* 0x000000490400720c */ /* 0x000fda0003f06270 */
[----:B------:R-:W-:Y:S05]  /*d140*/  @!P0 BRA `(.L_x_5751) ;  /* 0xffffff3800948947 */ /* 0x000fea000383ffff */
[----:B------:R-:W-:Y:S05]  /*d150*/  BSYNC B0 ;  /* 0x0000000000007941 */ /* 0x000fea0003800000 */
.L_x_5509:
[----:B------:R-:W-:Y:S05]  /*d160*/  EXIT ;  /* 0x000000000000794d */ /* 0x000fea0003800000 */
.L_x_5746:
        /* <DEDUP_REMOVED lines=8> */
.L_x_5753:
[----:B------:R-:W-:Y:S05]  /*d1f0*/  BSYNC B1 ;  /* 0x0000000000017941 */ /* 0x000fea0003800000 */
.L_x_5752:
        /* <DEDUP_REMOVED lines=10> */
.L_x_5754:
[----:B------:R-:W-:Y:S02]  /*d2a0*/  IMAD.MOV.U32 R104, RZ, RZ, 0x4 ;  /* 0x00000004ff687424 */ /* 0x000fe400078e00ff */
[----:B------:R-:W-:-:S04]  /*d2b0*/  IMAD.MOV.U32 R75, RZ, RZ, R101 ;  /* 0x000000ffff4b7224 */ /* 0x000fc800078e0065 */
[----:B------:R-:W-:-:S05]  /*d2c0*/  FADD.FTZ R75, R74, R75 ;  /* 0x0000004b4a4b7221 */ /* 0x000fca0000010000 */
[----:B------:R-:W-:-:S07]  /*d2d0*/  MOV R103, R75 ;  /* 0x0000004b00677202 */ /* 0x000fce0000000f00 */
[----:B------:R-:W-:Y:S05]  /*d2e0*/  WARPSYNC.COLLECTIVE R102, `(.L_x_5755) ;  /* 0x0000000066087348 */ /* 0x000fea0003c00000 */
[----:B------:R0:W1:Y:S02]  /*d2f0*/  SHFL.BFLY P4, R101, R103, R104, R105 ;  /* 0x0c00006867657389 */ /* 0x0000640000080069 */
[----:B01----:R-:W-:Y:S05]  /*d300*/  ENDCOLLECTIVE ;  /* 0x000000000000791b */ /* 0x003fea0003800000 */
.L_x_5755:
[----:B------:R-:W-:Y:S01]  /*d310*/  HFMA2 R104, -RZ, RZ, 0, 4.76837158203125e-07 ;  /* 0x00000008ff687431 */ /* 0x000fe200000001ff */
[----:B------:R-:W-:-:S05]  /*d320*/  MOV R72, R101 ;  /* 0x0000006500487202 */ /* 0x000fca0000000f00 */
[----:B------:R-:W-:-:S04]  /*d330*/  FADD.FTZ R99, R75, R72 ;  /* 0x000000484b637221 */ /* 0x000fc80000010000 */
[----:B------:R-:W-:-:S07]  /*d340*/  IMAD.MOV.U32 R103, RZ, RZ, R99 ;  /* 0x000000ffff677224 */ /* 0x000fce00078e0063 */
[----:B------:R-:W-:Y:S05]  /*d350*/  WARPSYNC.COLLECTIVE R102, `(.L_x_5756) ;  /* 0x0000000066087348 */ /* 0x000fea0003c00000 */
[----:B------:R0:W1:Y:S02]  /*d360*/  SHFL.BFLY P4, R101, R103, R104, R105 ;  /* 0x0c00006867657389 */ /* 0x0000640000080069 */
[----:B01----:R-:W-:Y:S05]  /*d370*/  ENDCOLLECTIVE ;  /* 0x000000000000791b */ /* 0x003fea0003800000 */
.L_x_5756:
[----:B------:R-:W-:Y:S02]  /*d380*/  IMAD.MOV.U32 R104, RZ, RZ, 0x10 ;  /* 0x00000010ff687424 */ /* 0x000fe400078e00ff */
[----:B------:R-:W-:-:S04]  /*d390*/  IMAD.MOV.U32 R72, RZ, RZ, R101 ;  /* 0x000000ffff487224 */ /* 0x000fc800078e0065 */
[----:B------:R-:W-:-:S05]  /*d3a0*/  FADD.FTZ R100, R99, R72 ;  /* 0x0000004863647221 */ /* 0x000fca0000010000 */
[----:B------:R-:W-:-:S07]  /*d3b0*/  MOV R103, R100 ;  /* 0x0000006400677202 */ /* 0x000fce0000000f00 */
[----:B------:R-:W-:Y:S05]  /*d3c0*/  WARPSYNC.COLLECTIVE R102, `(.L_x_5757) ;  /* 0x0000000066087348 */ /* 0x000fea0003c00000 */
[----:B------:R0:W1:Y:S02]  /*d3d0*/  SHFL.BFLY P4, R101, R103, R104, R105 ;  /* 0x0c00006867657389 */ /* 0x0000640000080069 */
[----:B01----:R-:W-:Y:S05]  /*d3e0*/  ENDCOLLECTIVE ;  /* 0x000000000000791b */ /* 0x003fea0003800000 */
.L_x_5757:
        /* <DEDUP_REMOVED lines=40> */
.L_x_5758:
[----:B------:R-:W-:Y:S01]  /*d670*/  HFMA2 R104, -RZ, RZ, 0, 1.1920928955078125e-07 ;  /* 0x00000002ff687431 */ /* 0x000fe200000001ff */
[----:B------:R-:W-:-:S05]  /*d680*/  MOV R73, R101 ;  /* 0x0000006500497202 */ /* 0x000fca0000000f00 */
[----:B------:R-:W-:-:S04]  /*d690*/  FADD.FTZ R73, R72, R73 ;  /* 0x0000004948497221 */ /* 0x000fc80000010000 */
[----:B------:R-:W-:-:S07]  /*d6a0*/  IMAD.MOV.U32 R103, RZ, RZ, R73 ;  /* 0x000000ffff677224 */ /* 0x000fce00078e0049 */
[----:B------:R-:W-:Y:S05]  /*d6b0*/  WARPSYNC.COLLECTIVE R102, `(.L_x_5759) ;  /* 0x0000000066087348 */ /* 0x000fea0003c00000 */
[----:B------:R0:W1:Y:S02]  /*d6c0*/  SHFL.BFLY P4, R101, R103, R104, R105 ;  /* 0x0c00006867657389 */ /* 0x0000640000080069 */
[----:B01----:R-:W-:Y:S05]  /*d6d0*/  ENDCOLLECTIVE ;  /* 0x000000000000791b */ /* 0x003fea0003800000 */
.L_x_5759:
[----:B------:R-:W-:Y:S02]  /*d6e0*/  IMAD.MOV.U32 R104, RZ, RZ, 0x4 ;  /* 0x00000004ff687424 */ /* 0x000fe400078e00ff */
[----:B------:R-:W-:-:S04]  /*d6f0*/  IMAD.MOV.U32 R74, RZ, RZ, R101 ;  /* 0x000000ffff4a7224 */ /* 0x000fc800078e0065 */
[----:B------:R-:W-:-:S05]  /*d700*/  FADD.FTZ R74, R73, R74 ;  /* 0x0000004a494a7221 */ /* 0x000fca0000010000 */
[----:B------:R-:W-:-:S07]  /*d710*/  MOV R103, R74 ;  /* 0x0000004a00677202 */ /* 0x000fce0000000f00 */
[----:B------:R-:W-:Y:S05]  /*d720*/  WARPSYNC.COLLECTIVE R102, `(.L_x_5760) ;  /* 0x0000000066087348 */ /* 0x000fea0003c00000 */
[----:B------:R0:W1:Y:S02]  /*d730*/  SHFL.BFLY P4, R101, R103, R104, R105 ;  /* 0x0c00006867657389 */ /* 0x0000640000080069 */
[----:B01----:R-:W-:Y:S05]  /*d740*/  ENDCOLLECTIVE ;  /* 0x000000000000791b */ /* 0x003fea0003800000 */
.L_x_5760:
[----:B------:R-:W-:Y:S01]  /*d750*/  HFMA2 R104, -RZ, RZ, 0, 4.76837158203125e-07 ;  /* 0x00000008ff687431 */ /* 0x000fe200000001ff */
[----:B------:R-:W-:-:S05]  /*d760*/  MOV R75, R101 ;  /* 0x00000065004b7202 */ /* 0x000fca0000000f00 */
[----:B------:R-:W-:-:S04]  /*d770*/  FADD.FTZ R75, R74, R75 ;  /* 0x0000004b4a4b7221 */ /* 0x000fc80000010000 */
[----:B------:R-:W-:-:S07]  /*d780*/  IMAD.MOV.U32 R103, RZ, RZ, R75 ;  /* 0x000000ffff677224 */ /* 0x000fce00078e004b */
[----:B------:R-:W-:Y:S05]  /*d790*/  WARPSYNC.COLLECTIVE R102, `(.L_x_5761) ;  /* 0x0000000066087348 */ /* 0x000fea0003c00000 */
[----:B------:R0:W1:Y:S02]  /*d7a0*/  SHFL.BFLY P4, R101, R103, R104, R105 ;  /* 0x0c00006867657389 */ /* 0x0000640000080069 */
[----:B01----:R-:W-:Y:S05]  /*d7b0*/  ENDCOLLECTIVE ;  /* 0x000000000000791b */ /* 0x003fea0003800000 */
.L_x_5761:
[----:B------:R-:W-:Y:S02]  /*d7c0*/  IMAD.MOV.U32 R104, RZ, RZ, 0x10 ;  /* 0x00000010ff687424 */ /* 0x000fe400078e00ff */
[----:B------:R-:W-:-:S04]  /*d7d0*/  IMAD.MOV.U32 R100, RZ, RZ, R101 ;  /* 0x000000ffff647224 */ /* 0x000fc800078e0065 */
[----:B------:R-:W-:-:S05]  /*d7e0*/  FADD.FTZ R100, R75, R100 ;  /* 0x000000644b647221 */ /* 0x000fca0000010000 */
[----:B------:R-:W-:-:S07]  /*d7f0*/  MOV R103, R100 ;  /* 0x0000006400677202 */ /* 0x000fce0000000f00 */
[----:B------:R-:W-:Y:S05]  /*d800*/  WARPSYNC.COLLECTIVE R102, `(.L_x_5762) ;  /* 0x0000000066087348 */ /* 0x000fea0003c00000 */
[----:B------:R0:W1:Y:S02]  /*d810*/  SHFL.BFLY P4, R101, R103, R104, R105 ;  /* 0x0c00006867657389 */ /* 0x0000640000080069 */
[----:B01----:R-:W-:Y:S05]  /*d820*/  ENDCOLLECTIVE ;  /* 0x000000000000791b */ /* 0x003fea0003800000 */
.L_x_5762:
[----:B------:R-:W-:Y:S01]  /*d830*/  MOV R99, R101 ;  /* 0x0000006500637202 */ /* 0x000fe20000000f00 */
[----:B------:R-:W-:Y:S06]  /*d840*/  BRA `(.L_x_5763) ;  /* 0xfffffff000c87947 */ /* 0x000fec000383ffff */
.L_x_5764:
        /* <DEDUP_REMOVED lines=11> */
.L_x_20267:


//--------------------- .text._ZN10layer_norm13ln_fwd_kernelINS_13Kernel_traitsIf13__nv_bfloat16S2_S2_fjLj512ELj1ELj4ELj1ELj16ENS_18Kernel_traits_baseILj512EfS2_S2_S2_fjLj128EEEEELb1ELb1ELb1ELb1EEEvNS_9FwdParamsE --------------------------
	.section	.text._ZN10layer_norm13ln_fwd_kernelINS_13Kernel_traitsIf13__nv_bfloat16S2_S2_fjLj512ELj1ELj4ELj1ELj16ENS_18Kernel_traits_baseILj512EfS2_S2_S2_fjLj128EEEEELb1ELb1ELb1ELb1EEEvNS_9FwdParamsE,"ax",@progbits
	.align	128
        .global         _ZN10layer_norm13ln_fwd_kernelINS_13Kernel_traitsIf13__nv_bfloat16S2_S2_fjLj512ELj1ELj4ELj1ELj16ENS_18Kernel_traits_baseILj512EfS2_S2_S2_fjLj128EEEEELb1ELb1ELb1ELb1EEEvNS_9FwdParamsE
        .type           _ZN10layer_norm13ln_fwd_kernelINS_13Kernel_traitsIf13__nv_bfloat16S2_S2_fjLj512ELj1ELj4ELj1ELj16ENS_18Kernel_traits_baseILj512EfS2_S2_S2_fjLj128EEEEELb1ELb1ELb1ELb1EEEvNS_9FwdParamsE,@function
        .size           _ZN10layer_norm13ln_fwd_kernelINS_13Kernel_traitsIf13__nv_bfloat16S2_S2_fjLj512ELj1ELj4ELj1ELj16ENS_18Kernel_traits_baseILj512EfS2_S2_S2_fjLj128EEEEELb1ELb1ELb1ELb1EEEvNS_9FwdParamsE,(.L_x_20268 - _ZN10layer_norm13ln_fwd_kernelINS_13Kernel_traitsIf13__nv_bfloat16S2_S2_fjLj512ELj1ELj4ELj1ELj16ENS_18Kernel_traits_baseILj512EfS2_S2_S2_fjLj128EEEEELb1ELb1ELb1ELb1EEEvNS_9FwdParamsE)
        .other          _ZN10layer_norm13ln_fwd_kernelINS_13Kernel_traitsIf13__nv_bfloat16S2_S2_fjLj512ELj1ELj4ELj1ELj16ENS_18Kernel_traits_baseILj512EfS2_S2_S2_fjLj128EEEEELb1ELb1ELb1ELb1EEEvNS_9FwdParamsE,@"STO_CUDA_ENTRY STV_DEFAULT"
_ZN10layer_norm13ln_fwd_kernelINS_13Kernel_traitsIf13__nv_bfloat16S2_S2_fjLj512ELj1ELj4ELj1ELj16ENS_18Kernel_traits_baseILj512EfS2_S2_S2_fjLj128EEEEELb1ELb1ELb1ELb1EEEvNS_9FwdParamsE:
.text._ZN10layer_norm13ln_fwd_kernelINS_13Kernel_traitsIf13__nv_bfloat16S2_S2_fjLj512ELj1ELj4ELj1ELj16ENS_18Kernel_traits_baseILj512EfS2_S2_S2_fjLj128EEEEELb1ELb1ELb1ELb1EEEvNS_9FwdParamsE:
[----:B------:R-:W-:Y:S01]  /*0000*/  LDC R1, c[0x0][0x37c] ;  /* 0x0000df00ff017b82 */ /* 0x000fe20000000800 */
[----:B------:R-:W0:Y:S07]  /*0010*/  LDCU.U8 UR4, c[0x0][0x464] ;  /* 0x00008c80ff0477ac */ /* 0x000e2e0008000000 */
[----:B------:R-:W1:Y:S01]  /*0020*/  LDC R110, c[0x0][0x458] ;  /* 0x00011600ff6e7b82 */ /* 0x000e620000000800 */
[----:B------:R-:W2:Y:S01]  /*0030*/  S2R R60, SR_TID.X ;  /* 0x00000000003c7919 */ /* 0x000ea20000002100 */
[----:B------:R-:W3:Y:S01]  /*0040*/  LDCU.64 UR6, c[0x0][0x450] ;  /* 0x00008a00ff0677ac */ /* 0x000ee20008000a00 */
[----:B------:R-:W4:Y:S05]  /*0050*/  LDCU.64 UR8, c[0x0][0x358] ;  /* 0x00006b00ff0877ac */ /* 0x000f2a0008000a00 */
[----:B------:R-:W1:Y:S01]  /*0060*/  LDC R111, c[0x0][0x45c] ;  /* 0x00011700ff6f7b82 */ /* 0x000e620000000800 */
[----:B------:R-:W1:Y:S07]  /*0070*/  LDCU UR10, c[0x0][0x384] ;  /* 0x00007080ff0a77ac */ /* 0x000e6e0008000800 */
[----:B------:R-:W1:Y:S01]  /*0080*/  LDC.64 R2, c[0x0][0x3d0] ;  /* 0x0000f400ff027b82 */ /* 0x000e620000000a00 */
[----:B0-----:R-:W-:Y:S01]  /*0090*/  ISETP.NE.AND P1, PT, RZ, UR4, PT ;  /* 0x00000004ff007c0c */ /* 0x001fe2000bf25270 */
[----:B------:R-:W0:Y:S01]  /*00a0*/  LDCU.64 UR4, c[0x0][0x438] ;  /* 0x00008700ff0477ac */ /* 0x000e220008000a00 */
[----:B---3--:R-:W-:-:S02]  /*00b0*/  IMAD.U32 R4, RZ, RZ, UR6 ;  /* 0x00000006ff047e24 */ /* 0x008fc4000f8e00ff */
[----:B------:R-:W-:-:S03]  /*00c0*/  IMAD.U32 R5, RZ, RZ, UR7 ;  /* 0x00000007ff057e24 */ /* 0x000fc6000f8e00ff */
[----:B------:R-:W3:Y:S06]  /*00d0*/  LDC.64 R14, c[0x0][0x3e8] ;  /* 0x0000fa00ff0e7b82 */ /* 0x000eec0000000a00 */
[----:B----4-:R-:W4:Y:S02]  /*00e0*/  @P1 LDG.E.64 R4, desc[UR8][R4.64] ;  /* 0x0000000804041981 */ /* 0x010f24000c1e1b00 */
[----:B------:R-:W3:Y:S01]  /*00f0*/  @P1 LDC R61, c[0x0][0x460] ;  /* 0x00011800ff3d1b82 */ /* 0x000ee20000000800 */
[----:B--2---:R-:W-:Y:S01]  /*0100*/  LOP3.LUT R0, R60, 0x1f, RZ, 0xc0, !PT ;  /* 0x0000001f3c007812 */ /* 0x004fe200078ec0ff */
[----:B-1----:R-:W2:Y:S01]  /*0110*/  @P1 LDG.E.64 R6, desc[UR8][R110.64] ;  /* 0x000000086e061981 */ /* 0x002ea2000c1e1b00 */
[----:B0-----:R-:W-:-:S04]  /*0120*/  ISETP.NE.U32.AND P0, PT, RZ, UR4, PT ;  /* 0x00000004ff007c0c */ /* 0x001fc8000bf05070 */
[----:B------:R-:W-:Y:S01]  /*0130*/  ISETP.NE.AND.EX P0, PT, RZ, UR5, PT, P0 ;  /* 0x00000005ff007c0c */ /* 0x000fe2000bf05300 */
[----:B------:R-:W-:-:S05]  /*0140*/  IMAD.WIDE.U32 R2, R0, 0x20, R2 ;  /* 0x0000002000027825 */ /* 0x000fca00078e0002 */
[----:B------:R-:W4:Y:S04]  /*0150*/  LDG.E.128 R8, desc[UR8][R2.64] ;  /* 0x0000000802087981 */ /* 0x000f28000c1e1d00 */
[----:B------:R-:W4:Y:S03]  /*0160*/  LDG.E.128 R16, desc[UR8][R2.64+0x10] ;  /* 0x0000100802107981 */ /* 0x000f26000c1e1d00 */
[----:B------:R-:W0:Y:S01]  /*0170*/  @P0 LDC.64 R12, c[0x0][0x438] ;  /* 0x00010e00ff0c0b82 */ /* 0x000e220000000a00 */
[----:B------:R-:W5:Y:S04]  /*0180*/  LDG.E.128 R24, desc[UR8][R2.64+0x400] ;  /* 0x0004000802187981 */ /* 0x000f68000c1e1d00 */
[----:B------:R1:W5:Y:S01]  /*0190*/  LDG.E.128 R28, desc[UR8][R2.64+0x410] ;  /* 0x00041008021c7981 */ /* 0x000362000c1e1d00 */
[----:B0-----:R-:W-:-:S05]  /*01a0*/  @P0 IMAD.WIDE.U32 R12, R0, 0x20, R12 ;  /* 0x00000020000c0825 */ /* 0x001fca00078e000c */
[----:B------:R-:W5:Y:S04]  /*01b0*/  @P0 LDG.E.128 R40, desc[UR8][R12.64] ;  /* 0x000000080c280981 */ /* 0x000f68000c1e1d00 */
[----:B------:R-:W5:Y:S04]  /*01c0*/  @P0 LDG.E.128 R44, desc[UR8][R12.64+0x10] ;  /* 0x000010080c2c0981 */ /* 0x000f68000c1e1d00 */
[----:B------:R-:W5:Y:S04]  /*01d0*/  @P0 LDG.E.128 R48, desc[UR8][R12.64+0x400] ;  /* 0x000400080c300981 */ /* 0x000f68000c1e1d00 */
[----:B------:R-:W5:Y:S01]  /*01e0*/  @P0 LDG.E.128 R52, desc[UR8][R12.64+0x410] ;  /* 0x000410080c340981 */ /* 0x000f62000c1e1d00 */
[----:B------:R-:W0:Y:S01]  /*01f0*/  S2UR UR5, SR_CTAID.X ;  /* 0x00000000000579c3 */ /* 0x000e220000002500 */
[----:B-1----:R-:W-:-:S07]  /*0200*/  SHF.R.U32.HI R2, RZ, 0x5, R60 ;  /* 0x00000005ff027819 */ /* 0x002fce000001163c */
[----:B------:R-:W1:Y:S01]  /*0210*/  LDC R3, c[0x0][0x360] ;  /* 0x0000d800ff037b82 */ /* 0x000e620000000800 */
[----:B0-----:R-:W-:-:S06]  /*0220*/  USHF.L.U32 UR4, UR5, 0x2, URZ ;  /* 0x0000000205047899 */ /* 0x001fcc00080006ff */
[----:B------:R-:W-:Y:S01]  /*0230*/  LOP3.LUT R2, R2, UR4, RZ, 0xfc, !PT ;  /* 0x0000000402027c12 */ /* 0x000fe2000f8efcff */
[----:B---3--:R-:W-:-:S05]  /*0240*/  IMAD.WIDE.U32 R14, R0, 0x20, R14 ;  /* 0x00000020000e7825 */ /* 0x008fca00078e000e */
[----:B------:R-:W5:Y:S04]  /*0250*/  LDG.E.128 R20, desc[UR8][R14.64] ;  /* 0x000000080e147981 */ /* 0x000f68000c1e1d00 */
[----:B------:R-:W5:Y:S04]  /*0260*/  LDG.E.128 R56, desc[UR8][R14.64+0x10] ;  /* 0x000010080e387981 */ /* 0x000f68000c1e1d00 */
[----:B------:R-:W5:Y:S04]  /*0270*/  LDG.E.128 R32, desc[UR8][R14.64+0x400] ;  /* 0x000400080e207981 */ /* 0x000f68000c1e1d00 */
[----:B------:R1:W5:Y:S02]  /*0280*/  LDG.E.128 R36, desc[UR8][R14.64+0x410] ;  /* 0x000410080e247981 */ /* 0x000364000c1e1d00 */
[----:B-1----:R-:W-:Y:S01]  /*0290*/  IMAD R14, R3, UR5, R60 ;  /* 0x00000005030e7c24 */ /* 0x002fe2000f8e023c */
[----:B--2---:R-:W-:-:S02]  /*02a0*/  @P1 IADD3 R110, P2, PT, R6, R61, RZ ;  /* 0x0000003d066e1210 */ /* 0x004fc40007f5e0ff */
[----:B----4-:R-:W-:Y:S02]  /*02b0*/  @P1 R2UR UR6, R4 ;  /* 0x00000000040612ca */ /* 0x010fe400000e0000 */
[----:B------:R-:W-:Y:S01]  /*02c0*/  @P1 R2UR UR7, R5 ;  /* 0x00000000050712ca */ /* 0x000fe200000e0000 */
[----:B------:R-:W-:Y:S01]  /*02d0*/  @P1 IMAD.X R111, RZ, RZ, R7, P2 ;  /* 0x000000ffff6f1224 */ /* 0x000fe200010e0607 */
[----:B------:R-:W-:Y:S02]  /*02e0*/  ISETP.GE.AND P1, PT, R2, UR10, PT ;  /* 0x0000000a02007c0c */ /* 0x000fe4000bf26270 */
[----:B------:R-:W-:Y:S01]  /*02f0*/  @P0 MOV R3, R8 ;  /* 0x0000000800030202 */ /* 0x000fe20000000f00 */
[----:B------:R-:W-:Y:S01]  /*0300*/  @!P0 IMAD.MOV.U32 R3, RZ, RZ, R8 ;  /* 0x000000ffff038224 */ /* 0x000fe200078e0008 */
[----:B------:R-:W-:Y:S01]  /*0310*/  @P0 MOV R4, R9 ;  /* 0x0000000900040202 */ /* 0x000fe20000000f00 */
[----:B------:R-:W-:Y:S01]  /*0320*/  @P0 IMAD.MOV.U32 R5, RZ, RZ, R10 ;  /* 0x000000ffff050224 */ /* 0x000fe200078e000a */
[----:B------:R-:W-:Y:S01]  /*0330*/  @P0 MOV R7, R16 ;  /* 0x0000001000070202 */ /* 0x000fe20000000f00 */
[----:B------:R-:W-:Y:S01]  /*0340*/  @P0 IMAD.MOV.U32 R6, RZ, RZ, R11 ;  /* 0x000000ffff060224 */ /* 0x000fe200078e000b */
[----:B------:R-:W-:Y:S01]  /*0350*/  @!P0 MOV R6, R11 ;  /* 0x0000000b00068202 */ /* 0x000fe20000000f00 */
[----:B------:R-:W-:-:S02]  /*0360*/  @!P0 IMAD.MOV.U32 R4, RZ, RZ, R9 ;  /* 0x000000ffff048224 */ /* 0x000fc400078e0009 */
[----:B------:R-:W-:Y:S02]  /*0370*/  @!P0 IMAD.MOV.U32 R5, RZ, RZ, R10 ;  /* 0x000000ffff058224 */ /* 0x000fe400078e000a */
[----:B------:R-:W-:Y:S02]  /*0380*/  @!P0 IMAD.MOV.U32 R7, RZ, RZ, R16 ;  /* 0x000000ffff078224 */ /* 0x000fe400078e0010 */
[----:B------:R-:W-:Y:S01]  /*0390*/  @P0 IMAD.MOV.U32 R8, RZ, RZ, R17 ;  /* 0x000000ffff080224 */ /* 0x000fe200078e0011 */
[----:B------:R-:W-:Y:S06]  /*03a0*/  @P1 EXIT ;  /* 0x000000000000194d */ /* 0x000fec0003800000 */
[----:B------:R-:W-:Y:S01]  /*03b0*/  SHF.R.U64 R9, R110, 0x2, R111 ;  /* 0x000000026e097819 */ /* 0x000fe2000000126f */
[----:B------:R-:W-:Y:S01]  /*03c0*/  @!P0 IMAD.MOV.U32 R8, RZ, RZ, R17 ;  /* 0x000000ffff088224 */ /* 0x000fe200078e0011 */
[----:B------:R-:W-:Y:S01]  /*03d0*/  MOV R10, R14 ;  /* 0x0000000e000a7202 */ /* 0x000fe20000000f00 */
[----:B------:R-:W-:Y:S01]  /*03e0*/  UIADD3 UR15, UPT, UPT, UR6, -0x61c88647, URZ ;  /* 0x9e3779b9060f7890 */ /* 0x000fe2000fffe0ff */
[----:B------:R-:W-:Y:S01]  /*03f0*/  SHF.R.U32.HI R13, RZ, 0x2, R111 ;  /* 0x00000002ff0d7819 */ /* 0x000fe2000001166f */
[----:B------:R-:W-:Y:S01]  /*0400*/  IMAD.HI.U32 R15, R9, -0x2daee0ad, RZ ;  /* 0xd2511f53090f7827 */ /* 0x000fe200078e00ff */
[----:B------:R-:W-:Y:S01]  /*0410*/  UIADD3 UR16, UPT, UPT, UR7, -0x4498517b, URZ ;  /* 0xbb67ae8507107890 */ /* 0x000fe2000fffe0ff */
[-C--:B------:R-:W-:Y:S01]  /*0420*/  @P0 MOV R12, R19.reuse ;  /* 0x00000013000c0202 */ /* 0x080fe20000000f00 */
[----:B------:R-:W-:Y:S01]  /*0430*/  UIADD3 UR17, UPT, UPT, UR6, 0x3c6ef372, URZ ;  /* 0x3c6ef37206117890 */ /* 0x000fe2000fffe0ff */
[C---:B------:R-:W-:Y:S01]  /*0440*/  IMAD.HI.U32 R16, R10.reuse, -0x326172a9, RZ ;  /* 0xcd9e8d570a107827 */ /* 0x040fe200078e00ff */
[----:B------:R-:W-:Y:S01]  /*0450*/  LOP3.LUT R61, R15, UR7, RZ, 0x3c, !PT ;  /* 0x000000070f3d7c12 */ /* 0x000fe2000f8e3cff */
[----:B------:R-:W-:Y:S01]  /*0460*/  UIADD3 UR18, UPT, UPT, UR7, 0x76cf5d0a, URZ ;  /* 0x76cf5d0a07127890 */ /* 0x000fe2000fffe0ff */
[----:B------:R-:W-:Y:S01]  /*0470*/  @!P0 MOV R12, R19 ;  /* 0x00000013000c8202 */ /* 0x000fe20000000f00 */
[----:B------:R-:W-:Y:S01]  /*0480*/  IMAD R64, R9, -0x2daee0ad, RZ ;  /* 0xd2511f5309407824 */ /* 0x000fe200078e02ff */
[----:B------:R-:W-:Y:S01]  /*0490*/  LOP3.LUT R60, R13, UR6, R16, 0x96, !PT ;  /* 0x000000060d3c7c12 */ /* 0x000fe2000f8e9610 */
[----:B------:R-:W-:Y:S01]  /*04a0*/  IMAD R16, R10, -0x326172a9, RZ ;  /* 0xcd9e8d570a107824 */ /* 0x000fe200078e02ff */
[----:B------:R-:W-:Y:S01]  /*04b0*/  UIADD3 UR19, UPT, UPT, UR6, -0x255992d5, URZ ;  /* 0xdaa66d2b06137890 */ /* 0x000fe2000fffe0ff */
[----:B------:R-:W-:Y:S01]  /*04c0*/  IMAD.HI.U32 R15, R61, -0x326172a9, RZ ;  /* 0xcd9e8d573d0f7827 */ /* 0x000fe200078e00ff */
[----:B------:R-:W-:-:S03]  /*04d0*/  UIADD3 UR20, UPT, UPT, UR7, 0x32370b8f, URZ ;  /* 0x32370b8f07147890 */ /* 0x000fc6000fffe0ff */
[----:B------:R-:W-:Y:S01]  /*04e0*/  HFMA2 R70, -RZ, RZ, 0, 0 ;  /* 0x00000000ff467431 */ /* 0x000fe200000001ff */
[----:B------:R-:W-:Y:S01]  /*04f0*/  UIADD3 UR21, UPT, UPT, UR6, 0x78dde6e4, URZ ;  /* 0x78dde6e406157890 */ /* 0x000fe2000fffe0ff */
[----:B------:R-:W-:Y:S01]  /*0500*/  IMAD.HI.U32 R17, R60, -0x2daee0ad, RZ ;  /* 0xd2511f533c117827 */ /* 0x000fe200078e00ff */
[----:B------:R-:W-:Y:S01]  /*0510*/  LOP3.LUT R62, R16, UR15, R15, 0x96, !PT ;  /* 0x0000000f103e7c12 */ /* 0x000fe2000f8e960f */
[----:B------:R-:W-:Y:S01]  /*0520*/  UIADD3 UR22, UPT, UPT, UR7, -0x126145ec, URZ ;  /* 0xed9eba1407167890 */ /* 0x000fe2000fffe0ff */
[-C--:B-----5:R-:W-:Y:S01]  /*0530*/  @P0 MOV R16, R22.reuse ;  /* 0x0000001600100202 */ /* 0x0a0fe20000000f00 */
        /* <DEDUP_REMOVED lines=9> */
[----:B------:R-:W-:Y:S01]  /*05d0*/  UIADD3 UR25, UPT, UPT, UR6, -0x4ab325aa, URZ ;  /* 0xb54cda5606197890 */ /* 0x000fe2000fffe0ff */
[----:B------:R-:W-:Y:S01]  /*05e0*/  BSSY B0, `(.L_x_5765) ;  /* 0x0000cb6000007945 */ /* 0x000fe20003800000 */
[----:B------:R-:W-:Y:S01]  /*05f0*/  UIADD3 UR26, UPT, UPT, UR7, 0x646e171e, URZ ;  /* 0x646e171e071a7890 */ /* 0x000fe2000fffe0ff */
[----:B------:R-:W-:Y:S01]  /*0600*/  IMAD.HI.U32 R19, R62, -0x2daee0ad, RZ ;  /* 0xd2511f533e137827 */ /* 0x000fe200078e00ff */
[----:B------:R-:W-:Y:S01]  /*0610*/  LOP3.LUT R61, R61, UR17, R18, 0x96, !PT ;  /* 0x000000113d3d7c12 */ /* 0x000fe2000f8e9612 */
[----:B------:R-:W-:Y:S01]  /*0620*/  UIADD3 UR27, UPT, UPT, UR6, 0x5384540f, URZ ;  /* 0x5384540f061b7890 */ /* 0x000fe2000fffe0ff */
[----:B------:R-:W-:Y:S01]  /*0630*/  @P0 MOV R66, R36 ;  /* 0x0000002400420202 */ /* 0x000fe20000000f00 */
[----:B------:R-:W-:Y:S01]  /*0640*/  @P0 IMAD.MOV.U32 R15, RZ, RZ, R21 ;  /* 0x000000ffff0f0224 */ /* 0x000fe200078e0015 */
[----:B------:R-:W-:Y:S01]  /*0650*/  LOP3.LUT R60, R60, UR18, R19, 0x96, !PT ;  /* 0x000000123c3c7c12 */ /* 0x000fe2000f8e9613 */
[----:B------:R-:W-:Y:S01]  /*0660*/  @P0 IMAD.MOV.U32 R17, RZ, RZ, R23 ;  /* 0x000000ffff110224 */ /* 0x000fe200078e0017 */
[-C--:B------:R-:W-:Y:S01]  /*0670*/  @P0 MOV R19, R57.reuse ;  /* 0x0000003900130202 */ /* 0x080fe20000000f00 */
[----:B------:R-:W-:Y:S01]  /*0680*/  @!P0 IMAD.MOV.U32 R15, RZ, RZ, R21 ;  /* 0x000000ffff0f8224 */ /* 0x000fe200078e0015 */
[----:B------:R-:W-:Y:S01]  /*0690*/  @!P0 MOV R19, R57 ;  /* 0x0000003900138202 */ /* 0x000fe20000000f00 */
[----:B------:R-:W-:Y:S01]  /*06a0*/  @!P0 IMAD.MOV.U32 R17, RZ, RZ, R23 ;  /* 0x000000ffff118224 */ /* 0x000fe200078e0017 */
[----:B------:R-:W-:Y:S01]  /*06b0*/  UIADD3 UR28, UPT, UPT, UR7, 0x1fd5c5a3, URZ ;  /* 0x1fd5c5a3071c7890 */ /* 0x000fe2000fffe0ff */
[----:B------:R-:W-:Y:S01]  /*06c0*/  IMAD R64, R64, -0x326172a9, RZ ;  /* 0xcd9e8d5740407824 */ /* 0x000fe200078e02ff */
[----:B------:R-:W-:Y:S01]  /*06d0*/  UIADD3 UR29, UPT, UPT, UR6, -0xe443238, URZ ;  /* 0xf1bbcdc8061d7890 */ /* 0x000fe2000fffe0ff */
[----:B------:R-:W-:Y:S01]  /*06e0*/  IMAD R23, R62, -0x2daee0ad, RZ ;  /* 0xd2511f533e177824 */ /* 0x000fe200078e02ff */
[----:B------:R-:W-:Y:S01]  /*06f0*/  UIADD3 UR30, UPT, UPT, UR7, -0x24c28bd8, URZ ;  /* 0xdb3d7428071e7890 */ /* 0x000fe2000fffe0ff */
[----:B------:R-:W-:Y:S01]  /*0700*/  IMAD.HI.U32 R21, R60, -0x326172a9, RZ ;  /* 0xcd9e8d573c157827 */ /* 0x000fe200078e00ff */
[----:B------:R-:W-:Y:S01]  /*0710*/  UIADD3 UR31, UPT, UPT, UR6, -0x700cb87f, URZ ;  /* 0x8ff34781061f7890 */ /* 0x000fe2000fffe0ff */
[----:B------:R-:W-:Y:S01]  /*0720*/  @P0 MOV R68, R39 ;  /* 0x0000002700440202 */ /* 0x000fe20000000f00 */
[----:B------:R-:W-:Y:S01]  /*0730*/  UIADD3 UR32, UPT, UPT, UR7, -0x695add53, URZ ;  /* 0x96a522ad07207890 */ /* 0x000fe2000fffe0ff */
[----:B------:R-:W-:Y:S01]  /*0740*/  IMAD.HI.U32 R22, R61, -0x2daee0ad, RZ ;  /* 0xd2511f533d167827 */ /* 0x000fe200078e00ff */
[----:B------:R-:W-:-:S02]  /*0750*/  LOP3.LUT R64, R64, UR19, R21, 0x96, !PT ;  /* 0x0000001340407c12 */ /* 0x000fc4000f8e9615 */
[----:B------:R-:W-:Y:S02]  /*0760*/  @!P0 CS2R R42, SRZ ;  /* 0x00000000002a8805 */ /* 0x000fe4000001ff00 */
[----:B------:R-:W-:Y:S01]  /*0770*/  @!P0 MOV R66, R36 ;  /* 0x0000002400428202 */ /* 0x000fe20000000f00 */
[--C-:B------:R-:W-:Y:S01]  /*0780*/  @P0 IMAD.MOV.U32 R14, RZ, RZ, R20.reuse ;  /* 0x000000ffff0e0224 */ /* 0x100fe200078e0014 */
[----:B------:R-:W-:Y:S01]  /*0790*/  @!P0 CS2R R40, SRZ ;  /* 0x0000000000288805 */ /* 0x000fe2000001ff00 */
[----:B------:R-:W-:Y:S01]  /*07a0*/  @!P0 IMAD.MOV.U32 R14, RZ, RZ, R20 ;  /* 0x000000ffff0e8224 */ /* 0x000fe200078e0014 */
[----:B------:R-:W-:Y:S01]  /*07b0*/  @!P0 CS2R R46, SRZ ;  /* 0x00000000002e8805 */ /* 0x000fe2000001ff00 */
[--C-:B------:R-:W-:Y:S01]  /*07c0*/  @P0 IMAD.MOV.U32 R20, RZ, RZ, R58.reuse ;  /* 0x000000ffff140224 */ /* 0x100fe200078e003a */
[----:B------:R-:W-:Y:S01]  /*07d0*/  @!P0 CS2R R44, SRZ ;  /* 0x00000000002c8805 */ /* 0x000fe2000001ff00 */
[----:B------:R-:W-:Y:S01]  /*07e0*/  @!P0 IMAD.MOV.U32 R20, RZ, RZ, R58 ;  /* 0x000000ffff148224 */ /* 0x000fe200078e003a */
[----:B------:R-:W-:Y:S01]  /*07f0*/  LOP3.LUT R58, R23, UR20, R22, 0x96, !PT ;  /* 0x00000014173a7c12 */ /* 0x000fe2000f8e9616 */
[--C-:B------:R-:W-:Y:S01]  /*0800*/  @P0 IMAD.MOV.U32 R18, RZ, RZ, R56.reuse ;  /* 0x000000ffff120224 */ /* 0x100fe200078e0038 */
[-C--:B------:R-:W-:Y:S01]  /*0810*/  @P0 MOV R23, R24.reuse ;  /* 0x0000001800170202 */ /* 0x080fe20000000f00 */
[----:B------:R-:W-:Y:S01]  /*0820*/  @!P0 IMAD.MOV.U32 R18, RZ, RZ, R56 ;  /* 0x000000ffff128224 */ /* 0x000fe200078e0038 */
[----:B------:R-:W-:Y:S01]  /*0830*/  @!P0 MOV R23, R24 ;  /* 0x0000001800178202 */ /* 0x000fe20000000f00 */
[----:B------:R-:W-:Y:S01]  /*0840*/  IMAD R57, R60, -0x326172a9, RZ ;  /* 0xcd9e8d573c397824 */ /* 0x000fe200078e02ff */
[----:B------:R-:W-:Y:S01]  /*0850*/  @!P0 CS2R R50, SRZ ;  /* 0x0000000000328805 */ /* 0x000fe2000001ff00 */
[----:B------:R-:W-:Y:S01]  /*0860*/  IMAD R61, R61, -0x2daee0ad, RZ ;  /* 0xd2511f533d3d7824 */ /* 0x000fe200078e02ff */
[----:B------:R-:W-:Y:S01]  /*0870*/  @!P0 CS2R R48, SRZ ;  /* 0x0000000000308805 */ /* 0x000fe2000001ff00 */
[----:B------:R-:W-:Y:S01]  /*0880*/  IMAD.HI.U32 R56, R58, -0x326172a9, RZ ;  /* 0xcd9e8d573a387827 */ /* 0x000fe200078e00ff */
[----:B------:R-:W-:-:S02]  /*0890*/  @!P0 CS2R R54, SRZ ;  /* 0x0000000000368805 */ /* 0x000fc4000001ff00 */
[----:B------:R-:W-:Y:S02]  /*08a0*/  @!P0 CS2R R52, SRZ ;  /* 0x0000000000348805 */ /* 0x000fe4000001ff00 */
[----:B------:R-:W-:Y:S01]  /*08b0*/  LOP3.LUT R110, R110, 0x3, RZ, 0xc0, !PT ;  /* 0x000000036e6e7812 */ /* 0x000fe200078ec0ff */
[----:B------:R-:W-:Y:S01]  /*08c0*/  IMAD.HI.U32 R60, R64, -0x2daee0ad, RZ ;  /* 0xd2511f53403c7827 */ /* 0x000fe200078e00ff */
[----:B------:R-:W-:Y:S01]  /*08d0*/  LOP3.LUT R24, R57, UR21, R56, 0x96, !PT ;  /* 0x0000001539187c12 */ /* 0x000fe2000f8e9638 */
[----:B------:R-:W0:Y:S01]  /*08e0*/  LDCU UR10, c[0x0][0x404] ;  /* 0x00008080ff0a77ac */ /* 0x000e220008000800 */
[-C--:B------:R-:W-:Y:S01]  /*08f0*/  @P0 MOV R56, R27.reuse ;  /* 0x0000001b00380202 */ /* 0x080fe20000000f00 */
[--C-:B------:R-:W-:Y:S01]  /*0900*/  @P0 IMAD.MOV.U32 R22, RZ, RZ, R25.reuse ;  /* 0x000000ffff160224 */ /* 0x100fe200078e0019 */
[----:B------:R-:W-:Y:S01]  /*0910*/  @!P0 MOV R56, R27 ;  /* 0x0000001b00388202 */ /* 0x000fe20000000f00 */
[----:B------:R-:W-:Y:S01]  /*0920*/  @!P0 IMAD.MOV.U32 R22, RZ, RZ, R25 ;  /* 0x000000ffff168224 */ /* 0x000fe200078e0019 */
[----:B------:R-:W-:Y:S01]  /*0930*/  LOP3.LUT R25, R61, UR22, R60, 0x96, !PT ;  /* 0x000000163d197c12 */ /* 0x000fe2000f8e963c */
[----:B------:R-:W-:Y:S01]  /*0940*/  IMAD R61, R58, -0x326172a9, RZ ;  /* 0xcd9e8d573a3d7824 */ /* 0x000fe200078e02ff */
[----:B------:R-:W1:Y:S01]  /*0950*/  LDCU.U8 UR11, c[0x0][0x410] ;  /* 0x00008200ff0b77ac */ /* 0x000e620008000000 */
[----:B------:R-:W-:-:S02]  /*0960*/  IMAD R63, R64, -0x2daee0ad, RZ ;  /* 0xd2511f53403f7824 */ /* 0x000fc400078e02ff */
[----:B------:R-:W-:Y:S01]  /*0970*/  IMAD.HI.U32 R58, R25, -0x326172a9, RZ ;  /* 0xcd9e8d57193a7827 */ /* 0x000fe200078e00ff */
[----:B------:R-:W2:Y:S03]  /*0980*/  LDCU UR14, c[0x0][0x448] ;  /* 0x00008900ff0e77ac */ /* 0x000ea60008000800 */
[----:B------:R-:W-:Y:S01]  /*0990*/  IMAD.HI.U32 R60, R24, -0x2daee0ad, RZ ;  /* 0xd2511f53183c7827 */ /* 0x000fe200078e00ff */
[----:B------:R-:W3:Y:S03]  /*09a0*/  LDCU.64 UR12, c[0x0][0x408] ;  /* 0x00008100ff0c77ac */ /* 0x000ee60008000a00 */
        /* <DEDUP_REMOVED lines=8> */
[--C-:B------:R-:W-:Y:S01]  /*0a30*/  @P0 IMAD.MOV.U32 R59, RZ, RZ, R28.reuse ;  /* 0x000000ffff3b0224 */ /* 0x100fe200078e001c */
[----:B------:R-:W4:Y:S01]  /*0a40*/  LDCU.64 UR4, c[0x0][0x3a0] ;  /* 0x00007400ff0477ac */ /* 0x000f220008000a00 */
[----:B------:R-:W-:-:S02]  /*0a50*/  @!P0 IMAD.MOV.U32 R59, RZ, RZ, R28 ;  /* 0x000000ffff3b8224 */ /* 0x000fc400078e001c */
[----:B------:R-:W-:Y:S02]  /*0a60*/  IMAD R63, R24, -0x2daee0ad, RZ ;  /* 0xd2511f53183f7824 */ /* 0x000fe400078e02ff */
[----:B------:R-:W-:Y:S02]  /*0a70*/  IMAD R25, R25, -0x326172a9, RZ ;  /* 0xcd9e8d5719197824 */ /* 0x000fe400078e02ff */
[----:B------:R-:W-:-:S04]  /*0a80*/  IMAD.HI.U32 R24, R27, -0x326172a9, RZ ;  /* 0xcd9e8d571b187827 */ /* 0x000fc800078e00ff */
[----:B------:R-:W-:Y:S01]  /*0a90*/  IMAD.HI.U32 R28, R26, -0x2daee0ad, RZ ;  /* 0xd2511f531a1c7827 */ /* 0x000fe200078e00ff */
[----:B------:R-:W-:-:S03]  /*0aa0*/  LOP3.LUT R24, R25, UR25, R24, 0x96, !PT ;  /* 0x0000001919187c12 */ /* 0x000fc6000f8e9618 */
[----:B------:R-:W-:Y:S01]  /*0ab0*/  IMAD R30, R27, -0x326172a9, RZ ;  /* 0xcd9e8d571b1e7824 */ /* 0x000fe200078e02ff */
[----:B------:R-:W-:Y:S01]  /*0ac0*/  LOP3.LUT R28, R63, UR26, R28, 0x96, !PT ;  /* 0x0000001a3f1c7c12 */ /* 0x000fe2000f8e961c */
[----:B------:R-:W-:Y:S01]  /*0ad0*/  IMAD R27, R26, -0x2daee0ad, RZ ;  /* 0xd2511f531a1b7824 */ /* 0x000fe200078e02ff */
[-C--:B------:R-:W-:Y:S01]  /*0ae0*/  @P0 MOV R63, R33.reuse ;  /* 0x00000021003f0202 */ /* 0x080fe20000000f00 */
[----:B------:R-:W-:Y:S01]  /*0af0*/  IMAD.HI.U32 R26, R24, -0x2daee0ad, RZ ;  /* 0xd2511f53181a7827 */ /* 0x000fe200078e00ff */
[----:B------:R-:W-:-:S03]  /*0b00*/  @!P0 MOV R63, R33 ;  /* 0x00000021003f8202 */ /* 0x000fc60000000f00 */
        /* <DEDUP_REMOVED lines=21> */
[----:B------:R-:W-:Y:S02]  /*0c60*/  @P0 IMAD.MOV.U32 R65, RZ, RZ, R37 ;  /* 0x000000ffff410224 */ /* 0x000fe400078e0025 */
[----:B------:R-:W-:-:S02]  /*0c70*/  @P0 IMAD.MOV.U32 R69, RZ, RZ, R38 ;  /* 0x000000ffff450224 */ /* 0x000fc400078e0026 */
[----:B------:R-:W-:Y:S02]  /*0c80*/  @!P0 IMAD.MOV.U32 R58, RZ, RZ, R31 ;  /* 0x000000ffff3a8224 */ /* 0x000fe400078e001f */
[----:B------:R-:W-:Y:S02]  /*0c90*/  @!P0 IMAD.MOV.U32 R64, RZ, RZ, R32 ;  /* 0x000000ffff408224 */ /* 0x000fe400078e0020 */
[----:B------:R-:W-:Y:S02]  /*0ca0*/  @!P0 IMAD.MOV.U32 R62, RZ, RZ, R34 ;  /* 0x000000ffff3e8224 */ /* 0x000fe400078e0022 */
[----:B------:R-:W-:Y:S02]  /*0cb0*/  @!P0 IMAD.MOV.U32 R67, RZ, RZ, R35 ;  /* 0x000000ffff438224 */ /* 0x000fe400078e0023 */
[----:B------:R-:W-:Y:S02]  /*0cc0*/  @!P0 IMAD.MOV.U32 R65, RZ, RZ, R37 ;  /* 0x000000ffff418224 */ /* 0x000fe400078e0025 */
[----:B------:R-:W-:-:S02]  /*0cd0*/  @!P0 IMAD.MOV.U32 R69, RZ, RZ, R38 ;  /* 0x000000ffff458224 */ /* 0x000fc400078e0026 */
[----:B------:R-:W-:Y:S02]  /*0ce0*/  @!P0 IMAD.MOV.U32 R68, RZ, RZ, R39 ;  /* 0x000000ffff448224 */ /* 0x000fe400078e0027 */
[----:B------:R-:W-:Y:S02]  /*0cf0*/  IMAD R80, R24, -0x2daee0ad, RZ ;  /* 0xd2511f5318507824 */ /* 0x000fe400078e02ff */
[----:B01234-:R-:W-:-:S07]  /*0d00*/  IMAD R108, R28, -0x326172a9, RZ ;  /* 0xcd9e8d571c6c7824 */ /* 0x01ffce00078e02ff */
.L_x_6001:
        /* <DEDUP_REMOVED lines=49> */
.L_x_5771:
        /* <DEDUP_REMOVED lines=13> */
.L_x_5773:
[----:B------:R-:W-:Y:S05]  /*10f0*/  BSYNC.RECONVERGENT B3 ;  /* 0x0000000000037941 */ /* 0x000fea0003800200 */
.L_x_5772:
        /* <DEDUP_REMOVED lines=42> */
.L_x_5770:
[----:B------:R-:W-:Y:S05]  /*13a0*/  BSYNC.RECONVERGENT B2 ;  /* 0x0000000000027941 */ /* 0x000fea0003800200 */
.L_x_5769:
[----:B------:R-:W-:Y:S01]  /*13b0*/  I2FP.F32.U32 R33, R33 ;  /* 0x0000002100217245 */ /* 0x000fe20000201000 */
[----:B------:R-:W-:Y:S01]  /*13c0*/  IMAD.MOV.U32 R36, RZ, RZ, 0x2f800000 ;  /* 0x2f800000ff247424 */ /* 0x000fe200078e00ff */
[----:B------:R-:W-:Y:S01]  /*13d0*/  SHF.L.U32 R90, R28, 0x10, RZ ;  /* 0x000000101c5a7819 */ /* 0x000fe200000006ff */
[----:B-----5:R-:W-:Y:S02]  /*13e0*/  IMAD.U32 R34, R24, 0x10000, RZ ;  /* 0x0001000018227824 */ /* 0x020fe400078e00ff */
[----:B------:R-:W-:Y:S02]  /*13f0*/  FFMA.FTZ R33, R33, R36, 1.1641532182693481445e-10 ;  /* 0x2f00000021217423 */ /* 0x000fe40000010024 */
[----:B------:R-:W-:-:S03]  /*1400*/  FMUL.FTZ R34, R34, UR13 ;  /* 0x0000000d22227c20 */ /* 0x000fc60008410000 */
[----:B------:R-:W-:Y:S01]  /*1410*/  FSETP.GTU.FTZ.AND P3, PT, R33, UR10, PT ;  /* 0x0000000a21007c0b */ /* 0x000fe2000bf7c000 */
[----:B------:R-:W-:-:S03]  /*1420*/  FMUL.FTZ R34, R34, UR12 ;  /* 0x0000000c22227c20 */ /* 0x000fc60008410000 */
[----:B------:R-:W-:Y:S02]  /*1430*/  SEL R71, RZ, 0x1, P3 ;  /* 0x00000001ff477807 */ /* 0x000fe40001800000 */
[----:B------:R-:W-:-:S05]  /*1440*/  FSEL R33, R34, RZ, !P3 ;  /* 0x000000ff22217208 */ /* 0x000fca0005800000 */
[----:B------:R-:W-:-:S07]  /*1450*/  FFMA.FTZ R90, R33, R14, R90 ;  /* 0x0000000e215a7223 */ /* 0x000fce000001005a */
.L_x_5768:
[----:B------:R-:W-:Y:S05]  /*1460*/  BSYNC.RECONVERGENT B1 ;  /* 0x0000000000017941 */ /* 0x000fea0003800200 */
.L_x_5767:
        /* <DEDUP_REMOVED lines=23> */
.L_x_5778:
        /* <DEDUP_REMOVED lines=13> */
.L_x_5780:
[----:B------:R-:W-:Y:S05]  /*16b0*/  BSYNC.RECONVERGENT B3 ;  /* 0x0000000000037941 */ /* 0x000fea0003800200 */
.L_x_5779:
        /* <DEDUP_REMOVED lines=42> */
.L_x_5777:
[----:B------:R-:W-:Y:S05]  /*1960*/  BSYNC.RECONVERGENT B2 ;  /* 0x0000000000027941 */ /* 0x000fea0003800200 */
.L_x_5776:
[----:B-----5:R-:W-:Y:S01]  /*1970*/  PRMT R35, R24, 0x7632, R35 ;  /* 0x0000763218237816 */ /* 0x020fe20000000023 */
        /* <DEDUP_REMOVED lines=12> */
.L_x_5775:
[----:B------:R-:W-:Y:S05]  /*1a40*/  BSYNC.RECONVERGENT B1 ;  /* 0x0000000000017941 */ /* 0x000fea0003800200 */
.L_x_5774:
        /* <DEDUP_REMOVED lines=22> */
.L_x_5785:
        /* <DEDUP_REMOVED lines=13> */
.L_x_5787:
[----:B------:R-:W-:Y:S05]  /*1c80*/  BSYNC.RECONVERGENT B3 ;  /* 0x0000000000037941 */ /* 0x000fea0003800200 */
.L_x_5786:
        /* <DEDUP_REMOVED lines=41> */
.L_x_5784:
[----:B------:R-:W-:Y:S05]  /*1f20*/  BSYNC.RECONVERGENT B2 ;  /* 0x0000000000027941 */ /* 0x000fea0003800200 */
.L_x_5783:
        /* <DEDUP_REMOVED lines=11> */
.L_x_5782:
[----:B------:R-:W-:Y:S05]  /*1fe0*/  BSYNC.RECONVERGENT B1 ;  /* 0x0000000000017941 */ /* 0x000fea0003800200 */
.L_x_5781:
        /* <DEDUP_REMOVED lines=23> */
.L_x_5792:
        /* <DEDUP_REMOVED lines=13> */
.L_x_5794:
[----:B------:R-:W-:Y:S05]  /*2230*/  BSYNC.RECONVERGENT B3 ;  /* 0x0000000000037941 */ /* 0x000fea0003800200 */
.L_x_5793:
        /* <DEDUP_REMOVED lines=42> */
.L_x_5791:
[----:B------:R-:W-:Y:S05]  /*24e0*/  BSYNC.RECONVERGENT B2 ;  /* 0x0000000000027941 */ /* 0x000fea0003800200 */
.L_x_5790:
        /* <DEDUP_REMOVED lines=13> */
.L_x_5789:
[----:B------:R-:W-:Y:S05]  /*25c0*/  BSYNC.RECONVERGENT B1 ;  /* 0x0000000000017941 */ /* 0x000fea0003800200 */
.L_x_5788:
        /* <DEDUP_REMOVED lines=22> */
.L_x_5799:
        /* <DEDUP_REMOVED lines=13> */
.L_x_5801:
[----:B------:R-:W-:Y:S05]  /*2800*/  BSYNC.RECONVERGENT B3 ;  /* 0x0000000000037941 */ /* 0x000fea0003800200 */
.L_x_5800:
        /* <DEDUP_REMOVED lines=41> */
.L_x_5798:
[----:B------:R-:W-:Y:S05]  /*2aa0*/  BSYNC.RECONVERGENT B2 ;  /* 0x0000000000027941 */ /* 0x000fea0003800200 */
.L_x_5797:
        /* <DEDUP_REMOVED lines=11> */
.L_x_5796:
[----:B------:R-:W-:Y:S05]  /*2b60*/  BSYNC.RECONVERGENT B1 ;  /* 0x0000000000017941 */ /* 0x000fea0003800200 */
.L_x_5795:
        /* <DEDUP_REMOVED lines=23> */
.L_x_5806:
        /* <DEDUP_REMOVED lines=13> */
.L_x_5808:
[----:B------:R-:W-:Y:S05]  /*2db0*/  BSYNC.RECONVERGENT B3 ;  /* 0x0000000000037941 */ /* 0x000fea0003800200 */
.L_x_5807:
        /* <DEDUP_REMOVED lines=42> */
.L_x_5805:
[----:B------:R-:W-:Y:S05]  /*3060*/  BSYNC.RECONVERGENT B2 ;  /* 0x0000000000027941 */ /* 0x000fea0003800200 */
.L_x_5804:
        /* <DEDUP_REMOVED lines=13> */
.L_x_5803:
[----:B------:R-:W-:Y:S05]  /*3140*/  BSYNC.RECONVERGENT B1 ;  /* 0x0000000000017941 */ /* 0x000fea0003800200 */
.L_x_5802:
        /* <DEDUP_REMOVED lines=22> */
.L_x_5813:
        /* <DEDUP_REMOVED lines=13> */
.L_x_5815:
[----:B------:R-:W-:Y:S05]  /*3380*/  BSYNC.RECONVERGENT B3 ;  /* 0x0000000000037941 */ /* 0x000fea0003800200 */
.L_x_5814:
        /* <DEDUP_REMOVED lines=41> */
.L_x_5812:
[----:B------:R-:W-:Y:S05]  /*3620*/  BSYNC.RECONVERGENT B2 ;  /* 0x0000000000027941 */ /* 0x000fea0003800200 */
.L_x_5811:
        /* <DEDUP_REMOVED lines=11> */
.L_x_5810:
[----:B------:R-:W-:Y:S05]  /*36e0*/  BSYNC.RECONVERGENT B1 ;  /* 0x0000000000017941 */ /* 0x000fea0003800200 */
.L_x_5809:
        /* <DEDUP_REMOVED lines=23> */
.L_x_5820:
        /* <DEDUP_REMOVED lines=13> */
.L_x_5822:
[----:B------:R-:W-:Y:S05]  /*3930*/  BSYNC.RECONVERGENT B3 ;  /* 0x0000000000037941 */ /* 0x000fea0003800200 */
.L_x_5821:
        /* <DEDUP_REMOVED lines=42> */
.L_x_5819:
[----:B------:R-:W-:Y:S05]  /*3be0*/  BSYNC.RECONVERGENT B2 ;  /* 0x0000000000027941 */ /* 0x000fea0003800200 */
.L_x_5818:
        /* <DEDUP_REMOVED lines=13> */
.L_x_5817:
[----:B------:R-:W-:Y:S05]  /*3cc0*/  BSYNC.RECONVERGENT B1 ;  /* 0x0000000000017941 */ /* 0x000fea0003800200 */
.L_x_5816:
[----:B------:R-:W-:Y:S02]  /*3cd0*/  F2FP.BF16.F32.PACK_AB R35, RZ, R83 ;  /* 0x00000053ff23723e */ /* 0x000fe400000010ff */
[----:B------:R-:W-:Y:S02]  /*3ce0*/  PRMT R34, R96, 0x5410, R98 ;  /* 0x0000541060227816 */ /* 0x000fe40000000062 */
[----:B------:R-:W-:Y:S02]  /*3cf0*/  PRMT R33, R94, 0x5410, R95 ;  /* 0x000054105e217816 */ /* 0x000fe4000000005f */
[----:B------:R-:W-:Y:S02]  /*3d00*/  PRMT R32, R82, 0x5410, R81 ;  /* 0x0000541052207816 */ /* 0x000fe40000000051 */
[----:B------:R-:W-:Y:S01]  /*3d10*/  PRMT R35, R80, 0x5410, R35 ;  /* 0x0000541050237816 */ /* 0x000fe20000000023 */
[----:B------:R-:W-:Y:S06]  /*3d20*/  BRA `(.L_x_5823) ;  /* 0x0000002800f07947 */ /* 0x000fec0003800000 */
.L_x_5766:
        /* <DEDUP_REMOVED lines=21> */
.L_x_5828:
        /* <DEDUP_REMOVED lines=13> */
.L_x_5830:
[----:B------:R-:W-:Y:S05]  /*3f50*/  BSYNC.RECONVERGENT B3 ;  /* 0x0000000000037941 */ /* 0x000fea0003800200 */
.L_x_5829:
        /* <DEDUP_REMOVED lines=42> */
.L_x_5827:
[----:B------:R-:W-:Y:S05]  /*4200*/  BSYNC.RECONVERGENT B2 ;  /* 0x0000000000027941 */ /* 0x000fea0003800200 */
.L_x_5826:
        /* <DEDUP_REMOVED lines=10> */
.L_x_5825:
[----:B------:R-:W-:Y:S05]  /*42b0*/  BSYNC.RECONVERGENT B1 ;  /* 0x0000000000017941 */ /* 0x000fea0003800200 */
.L_x_5824:
        /* <DEDUP_REMOVED lines=18> */
.L_x_5835:
        /* <DEDUP_REMOVED lines=13> */
.L_x_5837:
[----:B------:R-:W-:Y:S05]  /*44b0*/  BSYNC.RECONVERGENT B3 ;  /* 0x0000000000037941 */ /* 0x000fea0003800200 */
.L_x_5836:
        /* <DEDUP_REMOVED lines=42> */
.L_x_5834:
[----:B------:R-:W-:Y:S05]  /*4760*/  BSYNC.RECONVERGENT B2 ;  /* 0x0000000000027941 */ /* 0x000fea0003800200 */
.L_x_5833:
        /* <DEDUP_REMOVED lines=11> */
.L_x_5832:
[----:B------:R-:W-:Y:S05]  /*4820*/  BSYNC.RECONVERGENT B1 ;  /* 0x0000000000017941 */ /* 0x000fea0003800200 */
.L_x_5831:
        /* <DEDUP_REMOVED lines=18> */
.L_x_5842:
        /* <DEDUP_REMOVED lines=13> */
.L_x_5844:
[----:B------:R-:W-:Y:S05]  /*4a20*/  BSYNC.RECONVERGENT B3 ;  /* 0x0000000000037941 */ /* 0x000fea0003800200 */
.L_x_5843:
        /* <DEDUP_REMOVED lines=40> */
[----:B------:R-:W-:Y:S02]  /*4cb0*/  IMAD.MOV.U32 R92, RZ, RZ, R32 ;  /* 0x000000ffff5c7224 */ /* 0x000fe400078e0020 */
[----:B------:R-:W-:-:S07]  /*4cc0*/  HFMA2 R32, -RZ, RZ, 0, 0 ;  /* 0x00000000ff207431 */ /* 0x000fce00000001ff */
.L_x_5841:
[----:B------:R-:W-:Y:S05]  /*4cd0*/  BSYNC.RECONVERGENT B2 ;  /* 0x0000000000027941 */ /* 0x000fea0003800200 */
.L_x_5840:
        /* <DEDUP_REMOVED lines=10> */
.L_x_5839:
[----:B------:R-:W-:Y:S05]  /*4d80*/  BSYNC.RECONVERGENT B1 ;  /* 0x0000000000017941 */ /* 0x000fea0003800200 */
.L_x_5838:
        /* <DEDUP_REMOVED lines=18> */
.L_x_5849:
        /* <DEDUP_REMOVED lines=13> */
.L_x_5851:
[----:B------:R-:W-:Y:S05]  /*4f80*/  BSYNC.RECONVERGENT B3 ;  /* 0x0000000000037941 */ /* 0x000fea0003800200 */
.L_x_5850:
        /* <DEDUP_REMOVED lines=42> */
.L_x_5848:
[----:B------:R-:W-:Y:S05]  /*5230*/  BSYNC.RECONVERGENT B2 ;  /* 0x0000000000027941 */ /* 0x000fea0003800200 */
.L_x_5847:
        /* <DEDUP_REMOVED lines=11> */
.L_x_5846:
[----:B------:R-:W-:Y:S05]  /*52f0*/  BSYNC.RECONVERGENT B1 ;  /* 0x0000000000017941 */ /* 0x000fea0003800200 */
.L_x_5845:
        /* <DEDUP_REMOVED lines=18> */
.L_x_5856:
        /* <DEDUP_REMOVED lines=13> */
.L_x_5858:
[----:B------:R-:W-:Y:S05]  /*54f0*/  BSYNC.RECONVERGENT B3 ;  /* 0x0000000000037941 */ /* 0x000fea0003800200 */
.L_x_5857:
        /* <DEDUP_REMOVED lines=42> */
.L_x_5855:
[----:B------:R-:W-:Y:S05]  /*57a0*/  BSYNC.RECONVERGENT B2 ;  /* 0x0000000000027941 */ /* 0x000fea0003800200 */
.L_x_5854:
        /* <DEDUP_REMOVED lines=10> */
.L_x_5853:
[----:B------:R-:W-:Y:S05]  /*5850*/  BSYNC.RECONVERGENT B1 ;  /* 0x0000000000017941 */ /* 0x000fea0003800200 */
.L_x_5852:
        /* <DEDUP_REMOVED lines=18> */
.L_x_5863:
        /* <DEDUP_REMOVED lines=13> */
.L_x_5865:
[----:B------:R-:W-:Y:S05]  /*5a50*/  BSYNC.RECONVERGENT B3 ;  /* 0x0000000000037941 */ /* 0x000fea0003800200 */
.L_x_5864:
        /* <DEDUP_REMOVED lines=42> */
.L_x_5862:
[----:B------:R-:W-:Y:S05]  /*5d00*/  BSYNC.RECONVERGENT B2 ;  /* 0x0000000000027941 */ /* 0x000fea0003800200 */
.L_x_5861:
        /* <DEDUP_REMOVED lines=11> */
.L_x_5860:
[----:B------:R-:W-:Y:S05]  /*5dc0*/  BSYNC.RECONVERGENT B1 ;  /* 0x0000000000017941 */ /* 0x000fea0003800200 */
.L_x_5859:
        /* <DEDUP_REMOVED lines=18> */
.L_x_5870:
        /* <DEDUP_REMOVED lines=13> */
.L_x_5872:
[----:B------:R-:W-:Y:S05]  /*5fc0*/  BSYNC.RECONVERGENT B3 ;  /* 0x0000000000037941 */ /* 0x000fea0003800200 */
.L_x_5871:
        /* <DEDUP_REMOVED lines=42> */
.L_x_5869:
[----:B------:R-:W-:Y:S05]  /*6270*/  BSYNC.RECONVERGENT B2 ;  /* 0x0000000000027941 */ /* 0x000fea0003800200 */
.L_x_5868:
        /* <DEDUP_REMOVED lines=10> */
.L_x_5867:
[----:B------:R-:W-:Y:S05]  /*6320*/  BSYNC.RECONVERGENT B1 ;  /* 0x0000000000017941 */ /* 0x000fea0003800200 */
.L_x_5866:
        /* <DEDUP_REMOVED lines=18> */
.L_x_5877:
        /* <DEDUP_REMOVED lines=13> */
.L_x_5879:
[----:B------:R-:W-:Y:S05]  /*6520*/  BSYNC.RECONVERGENT B3 ;  /* 0x0000000000037941 */ /* 0x000fea0003800200 */
.L_x_5878:
        /* <DEDUP_REMOVED lines=42> */
.L_x_5876:
[----:B------:R-:W-:Y:S05]  /*67d0*/  BSYNC.RECONVERGENT B2 ;  /* 0x0000000000027941 */ /* 0x000fea0003800200 */
.L_x_5875:
        /* <DEDUP_REMOVED lines=11> */
.L_x_5874:
[----:B------:R-:W-:Y:S05]  /*6890*/  BSYNC.RECONVERGENT B1 ;  /* 0x0000000000017941 */ /* 0x000fea0003800200 */
.L_x_5873:
[----:B------:R-:W-:Y:S02]  /*68a0*/  F2FP.BF16.F32.PACK_AB R35, RZ, R83 ;  /* 0x00000053ff23723e */ /* 0x000fe400000010ff */
[----:B------:R-:W-:Y:S02]  /*68b0*/  PRMT R34, R96, 0x5410, R98 ;  /* 0x0000541060227816 */ /* 0x000fe40000000062 */
[----:B------:R-:W-:Y:S02]  /*68c0*/  PRMT R33, R94, 0x5410, R95 ;  /* 0x000054105e217816 */ /* 0x000fe4000000005f */
[----:B------:R-:W-:Y:S02]  /*68d0*/  PRMT R32, R82, 0x5410, R81 ;  /* 0x0000541052207816 */ /* 0x000fe40000000051 */
[----:B------:R-:W-:-:S07]  /*68e0*/  PRMT R35, R80, 0x5410, R35 ;  /* 0x0000541050237816 */ /* 0x000fce0000000023 */
.L_x_5823:
[----:B------:R-:W0:Y:S01]  /*68f0*/  LDC.64 R36, c[0x0][0x3a8] ;  /* 0x0000ea00ff247b82 */ /* 0x000e220000000a00 */
[----:B------:R-:W-:Y:S01]  /*6900*/  VIADD R81, R97, 0x20 ;  /* 0x0000002061517836 */ /* 0x000fe20000000000 */
[----:B------:R-:W-:Y:S01]  /*6910*/  BSSY.RECONVERGENT B1, `(.L_x_5880) ;  /* 0x000001d000017945 */ /* 0x000fe20003800200 */
[----:B------:R-:W-:-:S05]  /*6920*/  VIADD R82, R101, 0x20 ;  /* 0x0000002065527836 */ /* 0x000fca0000000000 */
[----:B------:R-:W1:Y:S08]  /*6930*/  @P1 LDC.64 R94, c[0x0][0x390] ;  /* 0x0000e400ff5e1b82 */ /* 0x000e700000000a00 */
[----:B------:R-:W2:Y:S01]  /*6940*/  @P0 LDC.64 R38, c[0x0][0x3a0] ;  /* 0x0000e800ff260b82 */ /* 0x000ea20000000a00 */
[----:B0-----:R-:W-:-:S05]  /*6950*/  IMAD.WIDE.U32 R96, R97, 0x10, R36 ;  /* 0x0000001061607825 */ /* 0x001fca00078e0024 */
[----:B------:R0:W-:Y:S01]  /*6960*/  STG.E.128 desc[UR8][R96.64], R32 ;  /* 0x0000002060007986 */ /* 0x0001e2000c101d08 */
[----:B-1----:R-:W-:-:S04]  /*6970*/  @P1 IMAD.WIDE.U32 R94, R82, 0x10, R94 ;  /* 0x00000010525e1825 */ /* 0x002fc800078e005e */
[----:B--2---:R-:W-:Y:S01]  /*6980*/  @P0 IMAD.WIDE.U32 R38, R81, 0x10, R38 ;  /* 0x0000001051260825 */ /* 0x004fe200078e0026 */
[----:B------:R-:W-:Y:S06]  /*6990*/  @!P1 BRA `(.L_x_5881) ;  /* 0x0000000000509947 */ /* 0x000fec0003800000 */
        /* <DEDUP_REMOVED lines=20> */
.L_x_5881:
[----:B------:R-:W-:Y:S05]  /*6ae0*/  BSYNC.RECONVERGENT B1 ;  /* 0x0000000000017941 */ /* 0x000fea0003800200 */
.L_x_5880:
[----:B-----5:R2:W5:Y:S04]  /*6af0*/  @P1 LDG.E.128 R24, desc[UR8][R94.64] ;  /* 0x000000085e181981 */ /* 0x020568000c1e1d00 */
[----:B------:R2:W5:Y:S01]  /*6b00*/  @P0 LDG.E.128 R28, desc[UR8][R38.64] ;  /* 0x00000008261c0981 */ /* 0x000562000c1e1d00 */
[----:B------:R-:W-:Y:S05]  /*6b10*/  @!P0 BRA `(.L_x_5882) ;  /* 0x0000002c00ac8947 */ /* 0x000fea0003800000 */
[----:B------:R-:W-:Y:S01]  /*6b20*/  ISETP.GT.AND P0, PT, R100, RZ, PT ;  /* 0x000000ff6400720c */ /* 0x000fe20003f04270 */
[----:B------:R-:W-:-:S12]  /*6b30*/  BSSY.RECONVERGENT B1, `(.L_x_5883) ;  /* 0x0000058000017945 */ /* 0x000fd80003800200 */
[----:B-----5:R-:W-:Y:S01]  /*6b40*/  @!P0 IMAD.U32 R99, R28, 0x10000, RZ ;  /* 0x000100001c638824 */ /* 0x020fe200078e00ff */
[----:B0-----:R-:W-:Y:S01]  /*6b50*/  @!P0 MOV R96, R92 ;  /* 0x0000005c00608202 */ /* 0x001fe20000000f00 */
        /* <DEDUP_REMOVED lines=18> */
.L_x_5887:
        /* <DEDUP_REMOVED lines=13> */
.L_x_5889:
[----:B------:R-:W-:Y:S05]  /*6d50*/  BSYNC.RECONVERGENT B3 ;  /* 0x0000000000037941 */ /* 0x000fea0003800200 */
.L_x_5888:
        /* <DEDUP_REMOVED lines=41> */
.L_x_5886:
[----:B------:R-:W-:Y:S05]  /*6ff0*/  BSYNC.RECONVERGENT B2 ;  /* 0x0000000000027941 */ /* 0x000fea0003800200 */
.L_x_5885:
        /* <DEDUP_REMOVED lines=11> */
.L_x_5884:
[----:B------:R-:W-:Y:S05]  /*70b0*/  BSYNC.RECONVERGENT B1 ;  /* 0x0000000000017941 */ /* 0x000fea0003800200 */
.L_x_5883:
        /* <DEDUP_REMOVED lines=23> */
.L_x_5894:
        /* <DEDUP_REMOVED lines=13> */
.L_x_5896:
[----:B------:R-:W-:Y:S05]  /*7300*/  BSYNC.RECONVERGENT B3 ;  /* 0x0000000000037941 */ /* 0x000fea0003800200 */
.L_x_5895:
        /* <DEDUP_REMOVED lines=42> */
.L_x_5893:
[----:B------:R-:W-:Y:S05]  /*75b0*/  BSYNC.RECONVERGENT B2 ;  /* 0x0000000000027941 */ /* 0x000fea0003800200 */
.L_x_5892:
[----:B------:R-:W-:Y:S01]  /*75c0*/  PRMT R35, R24, 0x7632, R35 ;  /* 0x0000763218237816 */ /* 0x000fe20000000023 */
[----:B--2---:R-:W-:Y:S01]  /*75d0*/  IMAD.MOV.U32 R39, RZ, RZ, 0x2f800000 ;  /* 0x2f800000ff277424 */ /* 0x004fe200078e00ff */
        /* <DEDUP_REMOVED lines=11> */
.L_x_5891:
[----:B------:R-:W-:Y:S05]  /*7690*/  BSYNC.RECONVERGENT B1 ;  /* 0x0000000000017941 */ /* 0x000fea0003800200 */
.L_x_5890:
        /* <DEDUP_REMOVED lines=22> */
.L_x_5901:
        /* <DEDUP_REMOVED lines=13> */
.L_x_5903:
[----:B------:R-:W-:Y:S05]  /*78d0*/  BSYNC.RECONVERGENT B3 ;  /* 0x0000000000037941 */ /* 0x000fea0003800200 */
.L_x_5902:
        /* <DEDUP_REMOVED lines=42> */
.L_x_5900:
[----:B------:R-:W-:Y:S05]  /*7b80*/  BSYNC.RECONVERGENT B2 ;  /* 0x0000000000027941 */ /* 0x000fea0003800200 */
.L_x_5899:
        /* <DEDUP_REMOVED lines=11> */
.L_x_5898:
[----:B------:R-:W-:Y:S05]  /*7c40*/  BSYNC.RECONVERGENT B1 ;  /* 0x0000000000017941 */ /* 0x000fea0003800200 */
.L_x_5897:
        /* <DEDUP_REMOVED lines=23> */
.L_x_5908:
        /* <DEDUP_REMOVED lines=13> */
.L_x_5910:
[----:B------:R-:W-:Y:S05]  /*7e90*/  BSYNC.RECONVERGENT B3 ;  /* 0x0000000000037941 */ /* 0x000fea0003800200 */
.L_x_5909:
        /* <DEDUP_REMOVED lines=42> */
.L_x_5907:
[----:B------:R-:W-:Y:S05]  /*8140*/  BSYNC.RECONVERGENT B2 ;  /* 0x0000000000027941 */ /* 0x000fea0003800200 */
.L_x_5906:
        /* <DEDUP_REMOVED lines=13> */
.L_x_5905:
[----:B------:R-:W-:Y:S05]  /*8220*/  BSYNC.RECONVERGENT B1 ;  /* 0x0000000000017941 */ /* 0x000fea0003800200 */
.L_x_5904:
[----:B------:R-:W-:Y:S01]  /*8230*/  BSSY.RECONVERGENT B1, `(.L_x_5911) ;  /* 0x000005a000017945 */ /* 0x000fe20003800200 */
[----:B------:R-:W-:Y:S01]  /*8240*/  F2FP.BF16.F32.PACK_AB R103, RZ, R96 ;  /* 0x00000060ff67723e */ /* 0x000fe200000010ff */
[----:B------:R-:W-:Y:S01]  /*8250*/  @!P0 IMAD.MOV.U32 R92, RZ, RZ, R80 ;  /* 0x000000ffff5c8224 */ /* 0x000fe200078e0050 */
[----:B--2---:R-:W-:Y:S02]  /*8260*/  @!P0 SHF.L.U32 R95, R30, 0x10, RZ ;  /* 0x000000101e5f8819 */ /* 0x004fe400000006ff */
        /* <DEDUP_REMOVED lines=18> */
.L_x_5915:
        /* <DEDUP_REMOVED lines=13> */
.L_x_5917:
[----:B------:R-:W-:Y:S05]  /*8460*/  BSYNC.RECONVERGENT B3 ;  /* 0x0000000000037941 */ /* 0x000fea0003800200 */
.L_x_5916:
        /* <DEDUP_REMOVED lines=42> */
.L_x_5914:
[----:B------:R-:W-:Y:S05]  /*8710*/  BSYNC.RECONVERGENT B2 ;  /* 0x0000000000027941 */ /* 0x000fea0003800200 */
.L_x_5913:
        /* <DEDUP_REMOVED lines=11> */
.L_x_5912:
[----:B------:R-:W-:Y:S05]  /*87d0*/  BSYNC.RECONVERGENT B1 ;  /* 0x0000000000017941 */ /* 0x000fea0003800200 */
.L_x_5911:
        /* <DEDUP_REMOVED lines=23> */
.L_x_5922:
        /* <DEDUP_REMOVED lines=13> */
.L_x_5924:
[----:B------:R-:W-:Y:S05]  /*8a20*/  BSYNC.RECONVERGENT B3 ;  /* 0x0000000000037941 */ /* 0x000fea0003800200 */
.L_x_5923:
        /* <DEDUP_REMOVED lines=42> */
.L_x_5921:
[----:B------:R-:W-:Y:S05]  /*8cd0*/  BSYNC.RECONVERGENT B2 ;  /* 0x0000000000027941 */ /* 0x000fea0003800200 */
.L_x_5920:
        /* <DEDUP_REMOVED lines=13> */
.L_x_5919:
[----:B------:R-:W-:Y:S05]  /*8db0*/  BSYNC.RECONVERGENT B1 ;  /* 0x0000000000017941 */ /* 0x000fea0003800200 */
.L_x_5918:
        /* <DEDUP_REMOVED lines=22> */
.L_x_5929:
        /* <DEDUP_REMOVED lines=13> */
.L_x_5931:
[----:B------:R-:W-:Y:S05]  /*8ff0*/  BSYNC.RECONVERGENT B3 ;  /* 0x0000000000037941 */ /* 0x000fea0003800200 */
.L_x_5930:
        /* <DEDUP_REMOVED lines=43> */
.L_x_5928:
[----:B------:R-:W-:Y:S05]  /*92b0*/  BSYNC.RECONVERGENT B2 ;  /* 0x0000000000027941 */ /* 0x000fea0003800200 */
.L_x_5927:
[----:B------:R-:W-:Y:S01]  /*92c0*/  I2FP.F32.U32 R33, R34 ;  /* 0x0000002200217245 */ /* 0x000fe20000201000 */
[----:B------:R-:W-:Y:S01]  /*92d0*/  IMAD.MOV.U32 R34, RZ, RZ, 0x2f800000 ;  /* 0x2f800000ff227424 */ /* 0x000fe200078e00ff */
[----:B------:R-:W-:-:S03]  /*92e0*/  SHF.L.U32 R35, R27, 0x10, RZ ;  /* 0x000000101b237819 */ /* 0x000fc600000006ff */
        /* <DEDUP_REMOVED lines=8> */
.L_x_5926:
[----:B------:R-:W-:Y:S05]  /*9370*/  BSYNC.RECONVERGENT B1 ;  /* 0x0000000000017941 */ /* 0x000fea0003800200 */
.L_x_5925:
        /* <DEDUP_REMOVED lines=23> */
.L_x_5936:
        /* <DEDUP_REMOVED lines=13> */
.L_x_5938:
[----:B------:R-:W-:Y:S05]  /*95c0*/  BSYNC.RECONVERGENT B3 ;  /* 0x0000000000037941 */ /* 0x000fea0003800200 */
.L_x_5937:
        /* <DEDUP_REMOVED lines=43> */
.L_x_5935:
[----:B------:R-:W-:Y:S05]  /*9880*/  BSYNC.RECONVERGENT B2 ;  /* 0x0000000000027941 */ /* 0x000fea0003800200 */
.L_x_5934:
[----:B------:R-:W-:Y:S02]  /*9890*/  PRMT R34, R27, 0x7632, R34 ;  /* 0x000076321b227816 */ /* 0x000fe40000000022 */
        /* <DEDUP_REMOVED lines=12> */
.L_x_5933:
[----:B------:R-:W-:Y:S05]  /*9960*/  BSYNC.RECONVERGENT B1 ;  /* 0x0000000000017941 */ /* 0x000fea0003800200 */
.L_x_5932:
[----:B------:R-:W-:Y:S02]  /*9970*/  F2FP.BF16.F32.PACK_AB R35, RZ, R111 ;  /* 0x0000006fff23723e */ /* 0x000fe400000010ff */
[----:B------:R-:W-:Y:S02]  /*9980*/  PRMT R34, R105, 0x5410, R109 ;  /* 0x0000541069227816 */ /* 0x000fe4000000006d */
[----:B------:R-:W-:Y:S02]  /*9990*/  PRMT R33, R104, 0x5410, R103 ;  /* 0x0000541068217816 */ /* 0x000fe40000000067 */
[----:B------:R-:W-:Y:S02]  /*99a0*/  PRMT R32, R102, 0x5410, R101 ;  /* 0x0000541066207816 */ /* 0x000fe40000000065 */
[----:B------:R-:W-:Y:S01]  /*99b0*/  PRMT R35, R100, 0x5410, R35 ;  /* 0x0000541064237816 */ /* 0x000fe20000000023 */
[----:B------:R-:W-:Y:S06]  /*99c0*/  BRA `(.L_x_5939) ;  /* 0x0000002800f47947 */ /* 0x000fec0003800000 */
.L_x_5882:
[----:B------:R-:W-:Y:S01]  /*99d0*/  BSSY.RECONVERGENT B1, `(.L_x_5940) ;  /* 0x0000058000017945 */ /* 0x000fe20003800200 */
[----:B------:R-:W-:Y:S01]  /*99e0*/  MOV R99, RZ ;  /* 0x000000ff00637202 */ /* 0x000fe20000000f00 */
[----:B------:R-:W-:Y:S01]  /*99f0*/  IMAD.MOV.U32 R80, RZ, RZ, R92 ;  /* 0x000000ffff507224 */ /* 0x000fe200078e005c */
[----:B01----:R-:W-:Y:S01]  /*9a00*/  MOV R32, R102 ;  /* 0x0000006600207202 */ /* 0x003fe20000000f00 */
        /* <DEDUP_REMOVED lines=17> */
.L_x_5944:
        /* <DEDUP_REMOVED lines=13> */
.L_x_5946:
[----:B------:R-:W-:Y:S05]  /*9bf0*/  BSYNC.RECONVERGENT B3 ;  /* 0x0000000000037941 */ /* 0x000fea0003800200 */
.L_x_5945:
        /* <DEDUP_REMOVED lines=42> */
.L_x_5943:
[----:B------:R-:W-:Y:S05]  /*9ea0*/  BSYNC.RECONVERGENT B2 ;  /* 0x0000000000027941 */ /* 0x000fea0003800200 */
.L_x_5942:
        /* <DEDUP_REMOVED lines=10> */
.L_x_5941:
[----:B------:R-:W-:Y:S05]  /*9f50*/  BSYNC.RECONVERGENT B1 ;  /* 0x0000000000017941 */ /* 0x000fea0003800200 */
.L_x_5940:
        /* <DEDUP_REMOVED lines=18> */
.L_x_5951:
        /* <DEDUP_REMOVED lines=13> */
.L_x_5953:
[----:B------:R-:W-:Y:S05]  /*a150*/  BSYNC.RECONVERGENT B3 ;  /* 0x0000000000037941 */ /* 0x000fea0003800200 */
.L_x_5952:
        /* <DEDUP_REMOVED lines=42> */
.L_x_5950:
[----:B------:R-:W-:Y:S05]  /*a400*/  BSYNC.RECONVERGENT B2 ;  /* 0x0000000000027941 */ /* 0x000fea0003800200 */
.L_x_5949:
[----:B-----5:R-:W-:Y:S01]  /*a410*/  PRMT R35, R24, 0x7632, R35 ;  /* 0x0000763218237816 */ /* 0x020fe20000000023 */
[----:B--2---:R-:W-:Y:S01]  /*a420*/  HFMA2 R39, -RZ, RZ, 0.1171875, 0 ;  /* 0x2f800000ff277431 */ /* 0x004fe200000001ff */
        /* <DEDUP_REMOVED lines=9> */
.L_x_5948:
[----:B------:R-:W-:Y:S05]  /*a4c0*/  BSYNC.RECONVERGENT B1 ;  /* 0x0000000000017941 */ /* 0x000fea0003800200 */
.L_x_5947:
        /* <DEDUP_REMOVED lines=18> */
.L_x_5958:
        /* <DEDUP_REMOVED lines=13> */
.L_x_5960:
[----:B------:R-:W-:Y:S05]  /*a6c0*/  BSYNC.RECONVERGENT B3 ;  /* 0x0000000000037941 */ /* 0x000fea0003800200 */
.L_x_5959:
        /* <DEDUP_REMOVED lines=42> */
.L_x_5957:
[----:B------:R-:W-:Y:S05]  /*a970*/  BSYNC.RECONVERGENT B2 ;  /* 0x0000000000027941 */ /* 0x000fea0003800200 */
.L_x_5956:
        /* <DEDUP_REMOVED lines=10> */
.L_x_5955:
[----:B------:R-:W-:Y:S05]  /*aa20*/  BSYNC.RECONVERGENT B1 ;  /* 0x0000000000017941 */ /* 0x000fea0003800200 */
.L_x_5954:
        /* <DEDUP_REMOVED lines=18> */
.L_x_5965:
        /* <DEDUP_REMOVED lines=13> */
.L_x_5967:
[----:B------:R-:W-:Y:S05]  /*ac20*/  BSYNC.RECONVERGENT B3 ;  /* 0x0000000000037941 */ /* 0x000fea0003800200 */
.L_x_5966:
        /* <DEDUP_REMOVED lines=42> */
.L_x_5964:
[----:B------:R-:W-:Y:S05]  /*aed0*/  BSYNC.RECONVERGENT B2 ;  /* 0x0000000000027941 */ /* 0x000fea0003800200 */
.L_x_5963:
        /* <DEDUP_REMOVED lines=11> */
.L_x_5962:
[----:B------:R-:W-:Y:S05]  /*af90*/  BSYNC.RECONVERGENT B1 ;  /* 0x0000000000017941 */ /* 0x000fea0003800200 */
.L_x_5961:
[----:B------:R-:W-:Y:S01]  /*afa0*/  BSSY.RECONVERGENT B1, `(.L_x_5968) ;  /* 0x0000055000017945 */ /* 0x000fe20003800200 */
[----:B------:R-:W-:Y:S01]  /*afb0*/  F2FP.BF16.F32.PACK_AB R104, RZ, R96 ;  /* 0x00000060ff68723e */ /* 0x000fe200000010ff */
        /* <DEDUP_REMOVED lines=16> */
.L_x_5972:
        /* <DEDUP_REMOVED lines=13> */
.L_x_5974:
[----:B------:R-:W-:Y:S05]  /*b190*/  BSYNC.RECONVERGENT B3 ;  /* 0x0000000000037941 */ /* 0x000fea0003800200 */
.L_x_5973:
        /* <DEDUP_REMOVED lines=42> */
.L_x_5971:
[----:B------:R-:W-:Y:S05]  /*b440*/  BSYNC.RECONVERGENT B2 ;  /* 0x0000000000027941 */ /* 0x000fea0003800200 */
.L_x_5970:
        /* <DEDUP_REMOVED lines=10> */
.L_x_5969:
[----:B------:R-:W-:Y:S05]  /*b4f0*/  BSYNC.RECONVERGENT B1 ;  /* 0x0000000000017941 */ /* 0x000fea0003800200 */
.L_x_5968:
        /* <DEDUP_REMOVED lines=18> */
.L_x_5979:
        /* <DEDUP_REMOVED lines=13> */
.L_x_5981:
[----:B------:R-:W-:Y:S05]  /*b6f0*/  BSYNC.RECONVERGENT B3 ;  /* 0x0000000000037941 */ /* 0x000fea0003800200 */
.L_x_5980:
        /* <DEDUP_REMOVED lines=42> */
.L_x_5978:
[----:B------:R-:W-:Y:S05]  /*b9a0*/  BSYNC.RECONVERGENT B2 ;  /* 0x0000000000027941 */ /* 0x000fea0003800200 */
.L_x_5977:
        /* <DEDUP_REMOVED lines=11> */
.L_x_5976:
[----:B------:R-:W-:Y:S05]  /*ba60*/  BSYNC.RECONVERGENT B1 ;  /* 0x0000000000017941 */ /* 0x000fea0003800200 */
.L_x_5975:
        /* <DEDUP_REMOVED lines=18> */
.L_x_5986:
        /* <DEDUP_REMOVED lines=13> */
.L_x_5988:
[----:B------:R-:W-:Y:S05]  /*bc60*/  BSYNC.RECONVERGENT B3 ;  /* 0x0000000000037941 */ /* 0x000fea0003800200 */
.L_x_5987:
        /* <DEDUP_REMOVED lines=42> */
.L_x_5985:
[----:B------:R-:W-:Y:S05]  /*bf10*/  BSYNC.RECONVERGENT B2 ;  /* 0x0000000000027941 */ /* 0x000fea0003800200 */
.L_x_5984:
        /* <DEDUP_REMOVED lines=10> */
.L_x_5983:
[----:B------:R-:W-:Y:S05]  /*bfc0*/  BSYNC.RECONVERGENT B1 ;  /* 0x0000000000017941 */ /* 0x000fea0003800200 */
.L_x_5982:
        /* <DEDUP_REMOVED lines=18> */
.L_x_5993:
        /* <DEDUP_REMOVED lines=13> */
.L_x_5995:
[----:B------:R-:W-:Y:S05]  /*c1c0*/  BSYNC.RECONVERGENT B3 ;  /* 0x0000000000037941 */ /* 0x000fea0003800200 */
.L_x_5994:
        /* <DEDUP_REMOVED lines=43> */
.L_x_5992:
[----:B------:R-:W-:Y:S05]  /*c480*/  BSYNC.RECONVERGENT B2 ;  /* 0x0000000000027941 */ /* 0x000fea0003800200 */
.L_x_5991:
        /* <DEDUP_REMOVED lines=11> */
.L_x_5990:
[----:B------:R-:W-:Y:S05]  /*c540*/  BSYNC.RECONVERGENT B1 ;  /* 0x0000000000017941 */ /* 0x000fea0003800200 */
.L_x_5989:
[----:B------:R-:W-:Y:S02]  /*c550*/  F2FP.BF16.F32.PACK_AB R35, RZ, R111 ;  /* 0x0000006fff23723e */ /* 0x000fe400000010ff */
[----:B------:R-:W-:Y:S02]  /*c560*/  PRMT R34, R105, 0x5410, R106 ;  /* 0x0000541069227816 */ /* 0x000fe4000000006a */
[----:B------:R-:W-:Y:S02]  /*c570*/  PRMT R33, R103, 0x5410, R104 ;  /* 0x0000541067217816 */ /* 0x000fe40000000068 */
[----:B------:R-:W-:Y:S02]  /*c580*/  PRMT R32, R102, 0x5410, R101 ;  /* 0x0000541066207816 */ /* 0x000fe40000000065 */
[----:B------:R-:W-:-:S07]  /*c590*/  PRMT R35, R100, 0x5410, R35 ;  /* 0x0000541064237816 */ /* 0x000fce0000000023 */
.L_x_5939:
        /* <DEDUP_REMOVED lines=21> */
[----:B------:R-:W0:Y:S01]  /*c6f0*/  LDC.64 R32, c[0x0][0x3b0] ;  /* 0x0000ec00ff207b82 */ /* 0x000e220000000a00 */
[----:B------:R-:W-:Y:S02]  /*c700*/  LOP3.LUT R34, R78, 0xffff, RZ, 0xc0, !PT ;  /* 0x0000ffff4e227812 */ /* 0x000fe400078ec0ff */
[----:B------:R-:W-:Y:S02]  /*c710*/  PRMT R37, R76, 0x7104, RZ ;  /* 0x000071044c257816 */ /* 0x000fe400000000ff */
[----:B------:R-:W-:Y:S02]  /*c720*/  LOP3.LUT R35, R35, 0xff0000, RZ, 0xc0, !PT ;  /* 0x00ff000023237812 */ /* 0x000fe400078ec0ff */
[----:B------:R-:W-:Y:S02]  /*c730*/  LOP3.LUT R38, R74, 0xff, RZ, 0xc0, !PT ;  /* 0x000000ff4a267812 */ /* 0x000fe400078ec0ff */
[----:B------:R-:W-:-:S02]  /*c740*/  PRMT R34, R35, 0x4210, R34 ;  /* 0x0000421023227816 */ /* 0x000fc40000000022 */
[----:B------:R-:W-:Y:S01]  /*c750*/  LOP3.LUT R36, R73, 0xff, RZ, 0xc0, !PT ;  /* 0x000000ff49247812 */ /* 0x000fe200078ec0ff */
[----:B------:R-:W-:Y:S01]  /*c760*/  IMAD.WIDE.U32 R38, R38, 0x1000000, RZ ;  /* 0x0100000026267825 */ /* 0x000fe200078e00ff */
        /* <DEDUP_REMOVED lines=11> */
.L_x_5997:
[----:B------:R-:W-:Y:S05]  /*c820*/  BSYNC.RECONVERGENT B1 ;  /* 0x0000000000017941 */ /* 0x000fea0003800200 */
.L_x_5996:
        /* <DEDUP_REMOVED lines=56> */
.L_x_6013:
        /* <DEDUP_REMOVED lines=16> */
[----:B0-----:R-:W-:Y:S02]  /*ccb0*/  FSEL R37, R37, RZ, !P0 ;  /* 0x000000ff25257208 */ /* 0x001fe40004000000 */
[----:B------:R-:W-:-:S03]  /*ccc0*/  IADD3 R32, PT, PT, R91, -0x1, RZ ;  /* 0xffffffff5b207810 */ /* 0x000fc60007ffe0ff */
[C---:B------:R-:W-:Y:S01]  /*ccd0*/  FADD.FTZ R102, -R37.reuse, R83 ;  /* 0x0000005325667221 */ /* 0x040fe20000010100 */
[C---:B------:R-:W-:Y:S01]  /*cce0*/  FADD.FTZ R88, -R37.reuse, R88 ;  /* 0x0000005825587221 */ /* 0x040fe20000010100 */
[----:B------:R-:W0:Y:S01]  /*ccf0*/  LDC.64 R82, c[0x0][0x428] ;  /* 0x00010a00ff527b82 */ /* 0x000e220000000a00 */
[----:B------:R-:W-:Y:S02]  /*cd00*/  IMAD R32, R32, R93, RZ ;  /* 0x0000005d20207224 */ /* 0x000fe400078e02ff */
[C---:B------:R-:W-:Y:S01]  /*cd10*/  FADD.FTZ R38, -R37.reuse, R87 ;  /* 0x0000005725267221 */ /* 0x040fe20000010100 */
        /* <DEDUP_REMOVED lines=42> */
[----:B------:R-:W-:Y:S01]  /*cfc0*/  F2FP.BF16.F32.PACK_AB R34, R81, R34 ;  /* 0x000000225122723e */ /* 0x000fe200000010ff */
[----:B------:R-:W-:-:S04]  /*cfd0*/  IMAD.WIDE.U32 R82, R87, 0x10, R82 ;  /* 0x0000001057527825 */ /* 0x000fc800078e0052 */
        /* <DEDUP_REMOVED lines=12> */
[----:B------:R-:W-:Y:S01]  /*d0a0*/  F2FP.BF16.F32.PACK_AB R38, R87, R38 ;  /* 0x000000265726723e */ /* 0x000fe200000010ff */
[----:B------:R1:W-:Y:S01]  /*d0b0*/  STG.E.128 desc[UR8][R84.64], R32 ;  /* 0x0000002054007986 */ /* 0x0003e2000c101d08 */
[----:B------:R-:W-:Y:S02]  /*d0c0*/  F2FP.BF16.F32.PACK_AB R37, R96, R91 ;  /* 0x0000005b6025723e */ /* 0x000fe400000010ff */
[----:B------:R-:W-:-:S05]  /*d0d0*/  F2FP.BF16.F32.PACK_AB R36, R81, R36 ;  /* 0x000000245124723e */ /* 0x000fca00000010ff */
[----:B------:R1:W-:Y:S02]  /*d0e0*/  STG.E.128 desc[UR8][R82.64], R36 ;  /* 0x0000002452007986 */ /* 0x0003e4000c101d08 */
.L_x_6000:
[----:B------:R-:W-:Y:S05]  /*d0f0*/  BSYNC.RECONVERGENT B1 ;  /* 0x0000000000017941 */ /* 0x000fea0003800200 */
.L_x_5999:
[----:B01----:R-:W0:Y:S02]  /*d100*/  LDC.64 R32, c[0x0][0x380] ;  /* 0x0000e000ff207b82 */ /* 0x003e240000000a00 */
[----:B0-----:R-:W-:-:S04]  /*d110*/  LEA R2, R32, R2, 0x2 ;  /* 0x0000000220027211 */ /* 0x001fc800078e10ff */
[----:B------:R-:W-:-:S13]  /*d120*/  ISETP.GE.AND P0, PT, R2, R33, PT ;  /* 0x000000210200720c */ /* 0x000fda0003f06270 */
[----:B------:R-:W-:Y:S05]  /*d130*/  @!P0 BRA `(.L_x_6001) ;  /* 0xffffff3800f48947 */ /* 0x000fea000383ffff */
[----:B------:R-:W-:Y:S05]  /*d140*/  BSYNC B0 ;  /* 0x0000000000007941 */ /* 0x000fea0003800000 */
.L_x_5765:
[----:B------:R-:W-:Y:S05]  /*d150*/  EXIT ;  /* 0x000000000000794d */ /* 0x000fea0003800000 */
.L_x_5998:
[----:B------:R-:W-:Y:S01]  /*d160*/  HFMA2 R101, -RZ, RZ, 0, 1.847743988037109375e-06 ;  /* 0x0000001fff657431 */ /* 0x000fe200000001ff */
[----:B------:R-:W-:Y:S01]  /*d170*/  BSSY B1, `(.L_x_6002) ;  /* 0x0000006000017945 */ /* 0x000fe20003800000 */
[----:B------:R-:W-:Y:S02]  /*d180*/  IMAD.MOV.U32 R82, RZ, RZ, 0x1 ;  /* 0x00000001ff527424 */ /* 0x000fe400078e00ff */
[----:B------:R-:W-:-:S07]  /*d190*/  IMAD.MOV.U32 R81, RZ, RZ, -0x1 ;  /* 0xffffffffff517424 */ /* 0x000fce00078e00ff */
[----:B0----5:R-:W-:Y:S05]  /*d1a0*/  WARPSYNC.COLLECTIVE R81, `(.L_x_6003) ;  /* 0x0000000051087348 */ /* 0x021fea0003c00000 */
[----:B------:R1:W2:Y:S02]  /*d1b0*/  SHFL.BFLY P0, R39, R100, R82, R101 ;  /* 0x0c00005264277389 */ /* 0x0002a40000000065 */
[----:B012--5:R-:W-:Y:S05]  /*d1c0*/  ENDCOLLECTIVE ;  /* 0x000000000000791b */ /* 0x027fea0003800000 */
.L_x_6003:
[----:B------:R-:W-:Y:S05]  /*d1d0*/  BSYNC B1 ;  /* 0x0000000000017941 */ /* 0x000fea0003800000 */
.L_x_6002:
        /* <DEDUP_REMOVED lines=10> */
.L_x_6004:
[----:B------:R-:W-:Y:S02]  /*d280*/  IMAD.MOV.U32 R82, RZ, RZ, 0x4 ;  /* 0x00000004ff527424 */ /* 0x000fe400078e00ff */
[----:B------:R-:W-:-:S04]  /*d290*/  IMAD.MOV.U32 R32, RZ, RZ, R39 ;  /* 0x000000ffff207224 */ /* 0x000fc800078e0027 */
[----:B------:R-:W-:-:S05]  /*d2a0*/  FADD.FTZ R34, R33, R32 ;  /* 0x0000002021227221 */ /* 0x000fca0000010000 */
[----:B------:R-:W-:-:S07]  /*d2b0*/  MOV R100, R34 ;  /* 0x0000002200647202 */ /* 0x000fce0000000f00 */
[----:B------:R-:W-:Y:S05]  /*d2c0*/  WARPSYNC.COLLECTIVE R81, `(.L_x_6005) ;  /* 0x0000000051087348 */ /* 0x000fea0003c00000 */
[----:B------:R0:W1:Y:S02]  /*d2d0*/  SHFL.BFLY P0, R39, R100, R82, R101 ;  /* 0x0c00005264277389 */ /* 0x0000640000000065 */
[----:B01----:R-:W-:Y:S05]  /*d2e0*/  ENDCOLLECTIVE ;  /* 0x000000000000791b */ /* 0x003fea0003800000 */
.L_x_6005:
[----:B------:R-:W-:Y:S01]  /*d2f0*/  HFMA2 R82, -RZ, RZ, 0, 4.76837158203125e-07 ;  /* 0x00000008ff527431 */ /* 0x000fe200000001ff */
[----:B------:R-:W-:-:S05]  /*d300*/  MOV R35, R39 ;  /* 0x0000002700237202 */ /* 0x000fca0000000f00 */
[----:B------:R-:W-:-:S04]  /*d310*/  FADD.FTZ R35, R34, R35 ;  /* 0x0000002322237221 */ /* 0x000fc80000010000 */
[----:B------:R-:W-:-:S07]  /*d320*/  IMAD.MOV.U32 R100, RZ, RZ, R35 ;  /* 0x000000ffff647224 */ /* 0x000fce00078e0023 */
[----:B------:R-:W-:Y:S05]  /*d330*/  WARPSYNC.COLLECTIVE R81, `(.L_x_6006) ;  /* 0x0000000051087348 */ /* 0x000fea0003c00000 */
[----:B------:R0:W1:Y:S02]  /*d340*/  SHFL.BFLY P0, R39, R100, R82, R101 ;  /* 0x0c00005264277389 */ /* 0x0000640000000065 */
[----:B01----:R-:W-:Y:S05]  /*d350*/  ENDCOLLECTIVE ;  /* 0x000000000000791b */ /* 0x003fea0003800000 */
.L_x_6006:
[----:B------:R-:W-:Y:S02]  /*d360*/  IMAD.MOV.U32 R82, RZ, RZ, 0x10 ;  /* 0x00000010ff527424 */ /* 0x000fe400078e00ff */
[----:B------:R-:W-:-:S04]  /*d370*/  IMAD.MOV.U32 R32, RZ, RZ, R39 ;  /* 0x000000ffff207224 */ /* 0x000fc800078e0027 */
[----:B------:R-:W-:-:S05]  /*d380*/  FADD.FTZ R38, R35, R32 ;  /* 0x0000002023267221 */ /* 0x000fca0000010000 */
[----:B------:R-:W-:-:S07]  /*d390*/  MOV R100, R38 ;  /* 0x0000002600647202 */ /* 0x000fce0000000f00 */
[----:B------:R-:W-:Y:S05]  /*d3a0*/  WARPSYNC.COLLECTIVE R81, `(.L_x_6007) ;  /* 0x0000000051087348 */ /* 0x000fea0003c00000 */
[----:B------:R0:W1:Y:S02]  /*d3b0*/  SHFL.BFLY P0, R39, R100, R82, R101 ;  /* 0x0c00005264277389 */ /* 0x0000640000000065 */
[----:B01----:R-:W-:Y:S05]  /*d3c0*/  ENDCOLLECTIVE ;  /* 0x000000000000791b */ /* 0x003fea0003800000 */
.L_x_6007:
        /* <DEDUP_REMOVED lines=40> */
.L_x_6008:
[----:B------:R-:W-:Y:S02]  /*d650*/  IMAD.MOV.U32 R82, RZ, RZ, 0x2 ;  /* 0x00000002ff527424 */ /* 0x000fe400078e00ff */
[----:B------:R-:W-:-:S04]  /*d660*/  IMAD.MOV.U32 R33, RZ, RZ, R39 ;  /* 0x000000ffff217224 */ /* 0x000fc800078e0027 */
[----:B------:R-:W-:-:S05]  /*d670*/  FADD.FTZ R33, R32, R33 ;  /* 0x0000002120217221 */ /* 0x000fca0000010000 */
[----:B------:R-:W-:-:S07]  /*d680*/  MOV R100, R33 ;  /* 0x0000002100647202 */ /* 0x000fce0000000f00 */
[----:B------:R-:W-:Y:S05]  /*d690*/  WARPSYNC.COLLECTIVE R81, `(.L_x_6009) ;  /* 0x0000000051087348 */ /* 0x000fea0003c00000 */
[----:B------:R0:W1:Y:S02]  /*d6a0*/  SHFL.BFLY P0, R39, R100, R82, R101 ;  /* 0x0c00005264277389 */ /* 0x0000640000000065 */
[----:B01----:R-:W-:Y:S05]  /*d6b0*/  ENDCOLLECTIVE ;  /* 0x000000000000791b */ /* 0x003fea0003800000 */
.L_x_6009:
[----:B------:R-:W-:Y:S01]  /*d6c0*/  HFMA2 R82, -RZ, RZ, 0, 2.384185791015625e-07 ;  /* 0x00000004ff527431 */ /* 0x000fe200000001ff */
[----:B------:R-:W-:-:S05]  /*d6d0*/  MOV R34, R39 ;  /* 0x0000002700227202 */ /* 0x000fca0000000f00 */
[----:B------:R-:W-:-:S04]  /*d6e0*/  FADD.FTZ R34, R33, R34 ;  /* 0x0000002221227221 */ /* 0x000fc80000010000 */
[----:B------:R-:W-:-:S07]  /*d6f0*/  IMAD.MOV.U32 R100, RZ, RZ, R34 ;  /* 0x000000ffff647224 */ /* 0x000fce00078e0022 */
[----:B------:R-:W-:Y:S05]  /*d700*/  WARPSYNC.COLLECTIVE R81, `(.L_x_6010) ;  /* 0x0000000051087348 */ /* 0x000fea0003c00000 */
[----:B------:R0:W1:Y:S02]  /*d710*/  SHFL.BFLY P0, R39, R100, R82, R101 ;  /* 0x0c00005264277389 */ /* 0x0000640000000065 */
[----:B01----:R-:W-:Y:S05]  /*d720*/  ENDCOLLECTIVE ;  /* 0x000000000000791b */ /* 0x003fea0003800000 */
.L_x_6010:
[----:B------:R-:W-:Y:S02]  /*d730*/  IMAD.MOV.U32 R82, RZ, RZ, 0x8 ;  /* 0x00000008ff527424 */ /* 0x000fe400078e00ff */
[----:B------:R-:W-:-:S04]  /*d740*/  IMAD.MOV.U32 R35, RZ, RZ, R39 ;  /* 0x000000ffff237224 */ /* 0x000fc800078e0027 */
[----:B------:R-:W-:-:S05]  /*d750*/  FADD.FTZ R35, R34, R35 ;  /* 0x0000002322237221 */ /* 0x000fca0000010000 */
[----:B------:R-:W-:-:S07]  /*d760*/  MOV R100, R35 ;  /* 0x0000002300647202 */ /* 0x000fce0000000f00 */
[----:B------:R-:W-:Y:S05]  /*d770*/  WARPSYNC.COLLECTIVE R81, `(.L_x_6011) ;  /* 0x0000000051087348 */ /* 0x000fea0003c00000 */
[----:B------:R0:W1:Y:S02]  /*d780*/  SHFL.BFLY P0, R39, R100, R82, R101 ;  /* 0x0c00005264277389 */ /* 0x0000640000000065 */
[----:B01----:R-:W-:Y:S05]  /*d790*/  ENDCOLLECTIVE ;  /* 0x000000000000791b */ /* 0x003fea0003800000 */
.L_x_6011:
[----:B------:R-:W-:Y:S01]  /*d7a0*/  HFMA2 R82, -RZ, RZ, 0, 9.5367431640625e-07 ;  /* 0x00000010ff527431 */ /* 0x000fe200000001ff */
[----:B------:R-:W-:-:S05]  /*d7b0*/  MOV R38, R39 ;  /* 0x0000002700267202 */ /* 0x000fca0000000f00 */
[----:B------:R-:W-:-:S04]  /*d7c0*/  FADD.FTZ R38, R35, R38 ;  /* 0x0000002623267221 */ /* 0x000fc80000010000 */
[----:B------:R-:W-:-:S07]  /*d7d0*/  IMAD.MOV.U32 R100, RZ, RZ, R38 ;  /* 0x000000ffff647224 */ /* 0x000fce00078e0026 */
[----:B------:R-:W-:Y:S05]  /*d7e0*/  WARPSYNC.COLLECTIVE R81, `(.L_x_6012) ;  /* 0x0000000051087348 */ /* 0x000fea0003c00000 */
[----:B------:R0:W1:Y:S02]  /*d7f0*/  SHFL.BFLY P0, R39, R100, R82, R101 ;  /* 0x0c00005264277389 */ /* 0x0000640000000065 */
[----:B01----:R-:W-:Y:S05]  /*d800*/  ENDCOLLECTIVE ;  /* 0x000000000000791b */ /* 0x003fea0003800000 */
.L_x_6012:
[----:B------:R-:W-:Y:S05]  /*d810*/  BRA `(.L_x_6013) ;  /* 0xfffffff000e47947 */ /* 0x000fea000383ffff */
.L_x_6014:
        /* <DEDUP_REMOVED lines=14> */
.L_x_20268:


//--------------------- .text._ZN10layer_norm13ln_fwd_kernelINS_13Kernel_traitsI13__nv_bfloat16S2_fS2_fjLj512ELj1ELj4ELj1ELj16ENS_18Kernel_traits_baseILj512ES2_S2_fS2_fjLj128EEEEELb0ELb0ELb0ELb0EEEvNS_9FwdParamsE --------------------------
	.section	.text._ZN10layer_norm13ln_fwd_kernelINS_13Kernel_traitsI13__nv_bfloat16S2_fS2_fjLj512ELj1ELj4ELj1ELj16ENS_18Kernel_traits_baseILj512ES2_S2_fS2_fjLj128EEEEELb0ELb0ELb0ELb0EEEvNS_9FwdParamsE,"ax",@progbits
	.align	128
        .global         _ZN10layer_norm13ln_fwd_kernelINS_13Kernel_traitsI13__nv_bfloat16S2_fS2_fjLj512ELj1ELj4ELj1ELj16ENS_18Kernel_traits_baseILj512ES2_S2_fS2_fjLj128EEEEELb0ELb0ELb0ELb0EEEvNS_9FwdParamsE
        .type           _ZN10layer_norm13ln_fwd_kernelINS_13Kernel_traitsI13__nv_bfloat16S2_fS2_fjLj512ELj1ELj4ELj1ELj16ENS_18Kernel_traits_baseILj512ES2_S2_fS2_fjLj128EEEEELb0ELb0ELb0ELb0EEEvNS_9FwdParamsE,@function
        .size           _ZN10layer_norm13ln_fwd_kernelINS_13Kernel_traitsI13__nv_bfloat16S2_fS2_fjLj512ELj1ELj4ELj1ELj16ENS_18Kernel_traits_baseILj512ES2_S2_fS2_fjLj128EEEEELb0ELb0ELb0ELb0EEEvNS_9FwdParamsE,(.L_x_20269 - _ZN10layer_norm13ln_fwd_kernelINS_13Kernel_traitsI13__nv_bfloat16S2_fS2_fjLj512ELj1ELj4ELj1ELj16ENS_18Kernel_traits_baseILj512ES2_S2_fS2_fjLj128EEEEELb0ELb0ELb0ELb0EEEvNS_9FwdParamsE)
        .other          _ZN10layer_norm13ln_fwd_kernelINS_13Kernel_traitsI13__nv_bfloat16S2_fS2_fjLj512ELj1ELj4ELj1ELj16ENS_18Kernel_traits_baseILj512ES2_S2_fS2_fjLj128EEEEELb0ELb0ELb0ELb0EEEvNS_9FwdParamsE,@"STO_CUDA_ENTRY STV_DEFAULT"
_ZN10layer_norm13ln_fwd_kernelINS_13Kernel_traitsI13__nv_bfloat16S2_fS2_fjLj512ELj1ELj4ELj1ELj16ENS_18Kernel_traits_baseILj512ES2_S2_fS2_fjLj128EEEEELb0ELb0ELb0ELb0EEEvNS_9FwdParamsE:
.text._ZN10layer_norm13ln_fwd_kernelINS_13Kernel_traitsI13__nv_bfloat16S2_fS2_fjLj512ELj1ELj4ELj1ELj16ENS_18Kernel_traits_baseILj512ES2_S2_fS2_fjLj128EEEEELb0ELb0ELb0ELb0EEEvNS_9FwdParamsE:
        /* <DEDUP_REMOVED lines=30> */
.L_x_6018:
[----:B------:R-:W-:Y:S05]  /*01e0*/  BSYNC.RECONVERGENT B1 ;  /* 0x0000000000017941 */ /* 0x000fea0003800200 */
.L_x_6017:
        /* <DEDUP_REMOVED lines=8> */
.L_x_6016:
        /* <DEDUP_REMOVED lines=15> */
.L_x_6019:
[----:B------:R-:W-:Y:S05]  /*0360*/  BSYNC.RECONVERGENT B0 ;  /* 0x0000000000007941 */ /* 0x000fea0003800200 */
.L_x_6015:
        /* <DEDUP_REMOVED lines=13> */
[----:B0-----:R-:W-:-:S02]  /*0440*/  PRMT R2, R30, 0x7632, R2 ;  /* 0x000076321e027816 */ /* 0x001fc40000000002 */
[----:B------:R-:W-:Y:S02]  /*0450*/  PRMT R3, R34, 0x7632, R3 ;  /* 0x0000763222037816 */ /* 0x000fe40000000003 */
[----:B------:R-:W-:Y:S02]  /*0460*/  PRMT R4, R28, 0x7632, R4 ;  /* 0x000076321c047816 */ /* 0x000fe40000000004 */
[----:B-1----:R-:W-:Y:S02]  /*0470*/  ISETP.NE.U32.AND P0, PT, RZ, UR8, PT ;  /* 0x00000008ff007c0c */ /* 0x002fe4000bf05070 */
[----:B------:R-:W-:Y:S02]  /*0480*/  PRMT R5, R32, 0x7632, R5 ;  /* 0x0000763220057816 */ /* 0x000fe40000000005 */
[----:B--2---:R-:W-:Y:S02]  /*0490*/  ISETP.NE.AND P1, PT, RZ, UR4, PT ;  /* 0x00000004ff007c0c */ /* 0x004fe4000bf25270 */
[----:B------:R-:W-:Y:S01]  /*04a0*/  ISETP.NE.AND.EX P0, PT, RZ, UR9, PT, P0 ;  /* 0x00000009ff007c0c */ /* 0x000fe2000bf05300 */
[----:B---3--:R-:W0:-:S12]  /*04b0*/  LDCU.64 UR8, c[0x0][0x3a0] ;  /* 0x00007400ff0877ac */ /* 0x008e180008000a00 */
.L_x_6033:
        /* <DEDUP_REMOVED lines=20> */
[----:B0-----:R-:W-:-:S05]  /*0600*/  IMAD.WIDE.U32 R52, R50, 0x20, R52 ;  /* 0x0000002032347825 */ /* 0x001fca00078e0034 */
[----:B------:R-:W2:Y:S04]  /*0610*/  LDG.E.128 R36, desc[UR6][R52.64] ;  /* 0x0000000634247981 */ /* 0x000ea8000c1e1d00 */
[----:B------:R-:W3:Y:S01]  /*0620*/  LDG.E.128 R12, desc[UR6][R52.64+0x10] ;  /* 0x00001006340c7981 */ /* 0x000ee2000c1e1d00 */
[C---:B-----5:R-:W-:Y:S02]  /*0630*/  SHF.L.U32 R55, R16.reuse, 0x10, RZ ;  /* 0x0000001010377819 */ /* 0x060fe400000006ff */
[----:B------:R-:W-:Y:S02]  /*0640*/  PRMT R54, R16, 0x7632, R54 ;  /* 0x0000763210367816 */ /* 0x000fe40000000036 */
[----:B------:R-:W-:Y:S02]  /*0650*/  PRMT R56, R18, 0x7632, R56 ;  /* 0x0000763212387816 */ /* 0x000fe40000000038 */
[----:B------:R-:W-:-:S02]  /*0660*/  PRMT R58, R19, 0x7632, R58 ;  /* 0x00007632133a7816 */ /* 0x000fc4000000003a */
[----:B------:R-:W-:Y:S02]  /*0670*/  SHF.L.U32 R57, R17, 0x10, RZ ;  /* 0x0000001011397819 */ /* 0x000fe400000006ff */
[----:B------:R-:W-:Y:S02]  /*0680*/  SHF.L.U32 R54, R54, 0x10, RZ ;  /* 0x0000001036367819 */ /* 0x000fe400000006ff */
[----:B------:R-:W-:Y:S02]  /*0690*/  SHF.L.U32 R59, R18, 0x10, RZ ;  /* 0x00000010123b7819 */ /* 0x000fe400000006ff */
[----:B------:R-:W-:Y:S02]  /*06a0*/  SHF.L.U32 R56, R56, 0x10, RZ ;  /* 0x0000001038387819 */ /* 0x000fe400000006ff */
[----:B------:R-:W-:Y:S01]  /*06b0*/  SHF.L.U32 R58, R58, 0x10, RZ ;  /* 0x000000103a3a7819 */ /* 0x000fe200000006ff */
[-CC-:B--2---:R-:W-:Y:S01]  /*06c0*/  FFMA.FTZ R16, R55, R51.reuse, R36.reuse ;  /* 0x0000003337107223 */ /* 0x184fe20000010024 */
[----:B------:R-:W-:Y:S01]  /*06d0*/  PRMT R36, R17, 0x7632, R36 ;  /* 0x0000763211247816 */ /* 0x000fe20000000024 */
[-C--:B------:R-:W-:Y:S01]  /*06e0*/  FFMA.FTZ R17, R54, R51.reuse, R37 ;  /* 0x0000003336117223 */ /* 0x080fe20000010025 */
[----:B------:R-:W-:Y:S01]  /*06f0*/  SHF.L.U32 R55, R19, 0x10, RZ ;  /* 0x0000001013377819 */ /* 0x000fe200000006ff */
[-C--:B------:R-:W-:Y:S01]  /*0700*/  FFMA.FTZ R18, R57, R51.reuse, R38 ;  /* 0x0000003339127223 */ /* 0x080fe20000010026 */
[----:B------:R-:W-:Y:S01]  /*0710*/  SHF.L.U32 R36, R36, 0x10, RZ ;  /* 0x0000001024247819 */ /* 0x000fe200000006ff */
[-C--:B---3--:R-:W-:Y:S01]  /*0720*/  FFMA.FTZ R12, R59, R51.reuse, R12 ;  /* 0x000000333b0c7223 */ /* 0x088fe2000001000c */
[-C--:B------:R-:W-:Y:S01]  /*0730*/  FFMA.FTZ R13, R56, R51.reuse, R13 ;  /* 0x00000033380d7223 */ /* 0x080fe2000001000d */
[-C--:B------:R-:W-:Y:S01]  /*0740*/  FFMA.FTZ R14, R55, R51.reuse, R14 ;  /* 0x00000033370e7223 */ /* 0x080fe2000001000e */
[-C--:B------:R-:W-:Y:S01]  /*0750*/  FFMA.FTZ R15, R58, R51.reuse, R15 ;  /* 0x000000333a0f7223 */ /* 0x080fe2000001000f */
[----:B------:R-:W-:Y:S01]  /*0760*/  FFMA.FTZ R19, R36, R51, R39 ;  /* 0x0000003324137223 */ /* 0x000fe20000010027 */
[----:B------:R-:W-:Y:S06]  /*0770*/  BRA `(.L_x_6023) ;  /* 0x0000000000507947 */ /* 0x000fec0003800000 */
.L_x_6022:
[C---:B-----5:R-:W-:Y:S02]  /*0780*/  PRMT R13, R17.reuse, 0x7632, R13 ;  /* 0x00007632110d7816 */ /* 0x060fe4000000000d */
[----:B------:R-:W-:Y:S02]  /*0790*/  SHF.L.U32 R14, R17, 0x10, RZ ;  /* 0x00000010110e7819 */ /* 0x000fe400000006ff */
[----:B------:R-:W-:Y:S02]  /*07a0*/  PRMT R12, R16, 0x7632, R12 ;  /* 0x00007632100c7816 */ /* 0x000fe4000000000c */
[----:B------:R-:W-:Y:S02]  /*07b0*/  PRMT R15, R18, 0x7632, R15 ;  /* 0x00007632120f7816 */ /* 0x000fe4000000000f */
[----:B------:R-:W-:Y:S02]  /*07c0*/  PRMT R17, R19, 0x7632, R17 ;  /* 0x0000763213117816 */ /* 0x000fe40000000011 */
        /* <DEDUP_REMOVED lines=9> */
[----:B------:R-:W-:Y:S02]  /*0860*/  SHF.L.U32 R54, R15, 0x10, RZ ;  /* 0x000000100f367819 */ /* 0x000fe400000006ff */
[----:B------:R-:W-:Y:S01]  /*0870*/  SHF.L.U32 R58, R17, 0x10, RZ ;  /* 0x00000010113a7819 */ /* 0x000fe200000006ff */
[-C--:B------:R-:W-:Y:S01]  /*0880*/  FMUL.FTZ R17, R36, R51.reuse ;  /* 0x0000003324117220 */ /* 0x080fe20000410000 */
[-C--:B------:R-:W-:Y:S01]  /*0890*/  FMUL.FTZ R19, R38, R51.reuse ;  /* 0x0000003326137220 */ /* 0x080fe20000410000 */
[----:B------:R-:W-:-:S02]  /*08a0*/  FMUL.FTZ R13, R54, R51 ;  /* 0x00000033360d7220 */ /* 0x000fc40000410000 */
[----:B------:R-:W-:-:S07]  /*08b0*/  FMUL.FTZ R15, R58, R51 ;  /* 0x000000333a0f7220 */ /* 0x000fce0000410000 */
.L_x_6023:
[----:B------:R-:W0:Y:S01]  /*08c0*/  LDC.64 R36, c[0x0][0x3a8] ;  /* 0x0000ea00ff247b82 */ /* 0x000e220000000a00 */
[C---:B------:R-:W-:Y:S01]  /*08d0*/  IADD3 R52, PT, PT, R50.reuse, 0x20, RZ ;  /* 0x0000002032347810 */ /* 0x040fe20007ffe0ff */
[----:B0-----:R-:W-:-:S05]  /*08e0*/  IMAD.WIDE.U32 R36, R50, 0x20, R36 ;  /* 0x0000002032247825 */ /* 0x001fca00078e0024 */
[----:B------:R1:W-:Y:S04]  /*08f0*/  STG.E.128 desc[UR6][R36.64], R16 ;  /* 0x0000001024007986 */ /* 0x0003e8000c101d06 */
[----:B------:R1:W-:Y:S02]  /*0900*/  STG.E.128 desc[UR6][R36.64+0x10], R12 ;  /* 0x0000100c24007986 */ /* 0x0003e4000c101d06 */
.L_x_6021:
[----:B0---4-:R-:W-:Y:S05]  /*0910*/  BSYNC.RECONVERGENT B0 ;  /* 0x0000000000007941 */ /* 0x011fea0003800200 */
.L_x_6020:
        /* <DEDUP_REMOVED lines=10> */
[----:B0-----:R-:W-:-:S05]  /*09c0*/  IMAD.WIDE.U32 R54, R52, 0x20, R54 ;  /* 0x0000002034367825 */ /* 0x001fca00078e0036 */
[----:B------:R-:W2:Y:S04]  /*09d0*/  LDG.E.128 R8, desc[UR6][R54.64] ;  /* 0x0000000636087981 */ /* 0x000ea8000c1e1d00 */
[----:B------:R-:W3:Y:S01]  /*09e0*/  LDG.E.128 R40, desc[UR6][R54.64+0x10] ;  /* 0x0000100636287981 */ /* 0x000ee2000c1e1d00 */
[C---:B-----5:R-:W-:Y:S02]  /*09f0*/  PRMT R53, R36.reuse, 0x7632, R53 ;  /* 0x0000763224357816 */ /* 0x060fe40000000035 */
[----:B------:R-:W-:Y:S02]  /*0a00*/  SHF.L.U32 R57, R36, 0x10, RZ ;  /* 0x0000001024397819 */ /* 0x000fe400000006ff */
[----:B------:R-:W-:Y:S02]  /*0a10*/  SHF.L.U32 R36, R53, 0x10, RZ ;  /* 0x0000001035247819 */ /* 0x000fe400000006ff */
[----:B------:R-:W-:-:S02]  /*0a20*/  PRMT R53, R38, 0x7632, R53 ;  /* 0x0000763226357816 */ /* 0x000fc40000000035 */
[C---:B------:R-:W-:Y:S02]  /*0a30*/  PRMT R56, R39.reuse, 0x7632, R56 ;  /* 0x0000763227387816 */ /* 0x040fe40000000038 */
[----:B------:R-:W-:Y:S02]  /*0a40*/  SHF.L.U32 R39, R39, 0x10, RZ ;  /* 0x0000001027277819 */ /* 0x000fe400000006ff */
[----:B------:R-:W-:Y:S01]  /*0a50*/  SHF.L.U32 R56, R56, 0x10, RZ ;  /* 0x0000001038387819 */ /* 0x000fe200000006ff */
[-C--:B--2---:R-:W-:Y:S01]  /*0a60*/  FFMA.FTZ R9, R36, R51.reuse, R9 ;  /* 0x0000003324097223 */ /* 0x084fe20000010009 */
[----:B------:R-:W-:Y:S01]  /*0a70*/  PRMT R36, R37, 0x7632, R36 ;  /* 0x0000763225247816 */ /* 0x000fe20000000024 */
[-C--:B------:R-:W-:Y:S01]  /*0a80*/  FFMA.FTZ R8, R57, R51.reuse, R8 ;  /* 0x0000003339087223 */ /* 0x080fe20000010008 */
[----:B------:R-:W-:Y:S01]  /*0a90*/  SHF.L.U32 R57, R38, 0x10, RZ ;  /* 0x0000001026397819 */ /* 0x000fe200000006ff */
[-C--:B---3--:R-:W-:Y:S01]  /*0aa0*/  FFMA.FTZ R42, R39, R51.reuse, R42 ;  /* 0x00000033272a7223 */ /* 0x088fe2000001002a */
[----:B------:R-:W-:Y:S01]  /*0ab0*/  SHF.L.U32 R37, R37, 0x10, RZ ;  /* 0x0000001025257819 */ /* 0x000fe200000006ff */
[-C--:B------:R-:W-:Y:S01]  /*0ac0*/  FFMA.FTZ R43, R56, R51.reuse, R43 ;  /* 0x00000033382b7223 */ /* 0x080fe2000001002b */
[----:B------:R-:W-:Y:S01]  /*0ad0*/  SHF.L.U32 R36, R36, 0x10, RZ ;  /* 0x0000001024247819 */ /* 0x000fe200000006ff */
[-C--:B------:R-:W-:Y:S01]  /*0ae0*/  FFMA.FTZ R40, R57, R51.reuse, R40 ;  /* 0x0000003339287223 */ /* 0x080fe20000010028 */
[----:B------:R-:W-:Y:S01]  /*0af0*/  SHF.L.U32 R38, R53, 0x10, RZ ;  /* 0x0000001035267819 */ /* 0x000fe200000006ff */
[----:B------:R-:W-:-:S02]  /*0b00*/  FFMA.FTZ R10, R37, R51, R10 ;  /* 0x00000033250a7223 */ /* 0x000fc4000001000a */
[-C--:B------:R-:W-:Y:S02]  /*0b10*/  FFMA.FTZ R11, R36, R51.reuse, R11 ;  /* 0x00000033240b7223 */ /* 0x080fe4000001000b */
[----:B------:R-:W-:Y:S01]  /*0b20*/  FFMA.FTZ R41, R38, R51, R41 ;  /* 0x0000003326297223 */ /* 0x000fe20000010029 */
[----:B------:R-:W-:Y:S06]  /*0b30*/  BRA `(.L_x_6027) ;  /* 0x0000000000507947 */ /* 0x000fec0003800000 */
.L_x_6026:
        /* <DEDUP_REMOVED lines=20> */
.L_x_6027:
[----:B------:R-:W0:Y:S02]  /*0c80*/  LDC.64 R36, c[0x0][0x3a8] ;  /* 0x0000ea00ff247b82 */ /* 0x000e240000000a00 */
[----:B0-----:R-:W-:-:S05]  /*0c90*/  IMAD.WIDE.U32 R36, R52, 0x20, R36 ;  /* 0x0000002034247825 */ /* 0x001fca00078e0024 */
[----:B------:R0:W-:Y:S04]  /*0ca0*/  STG.E.128 desc[UR6][R36.64], R8 ;  /* 0x0000000824007986 */ /* 0x0001e8000c101d06 */
[----:B------:R0:W-:Y:S02]  /*0cb0*/  STG.E.128 desc[UR6][R36.64+0x10], R40 ;  /* 0x0000102824007986 */ /* 0x0001e4000c101d06 */
.L_x_6025:
[----:B------:R-:W-:Y:S05]  /*0cc0*/  BSYNC.RECONVERGENT B0 ;  /* 0x0000000000007941 */ /* 0x000fea0003800200 */
.L_x_6024:
        /* <DEDUP_REMOVED lines=75> */
.L_x_6045:
[C---:B------:R-:W-:Y:S01]  /*1180*/  FMUL.FTZ R52, R53.reuse, R53 ;  /* 0x0000003535347220 */ /* 0x040fe20000410000 */
[----:B01----:R-:W-:Y:S01]  /*1190*/  FADD.FTZ R54, R54, R59 ;  /* 0x0000003b36367221 */ /* 0x003fe20000010000 */
[----:B------:R-:W0:Y:S01]  /*11a0*/  @!P3 LDC.64 R38, c[0x0][0x3c0] ;  /* 0x0000f000ff26bb82 */ /* 0x000e220000000a00 */
[----:B------:R-:W-:Y:S02]  /*11b0*/  BSSY.RECONVERGENT B0, `(.L_x_6029) ;  /* 0x000003e000007945 */ /* 0x000fe40003800200 */
[----:B------:R-:W-:Y:S01]  /*11c0*/  FSEL R52, R52, RZ, P1 ;  /* 0x000000ff34347208 */ /* 0x000fe20000800000 */
[----:B------:R-:W-:Y:S01]  /*11d0*/  FFMA.FTZ R51, R54, R51, UR5 ;  /* 0x0000000536337e23 */ /* 0x000fe20008010033 */
        /* <DEDUP_REMOVED lines=14> */
[----:B------:R-:W-:Y:S01]  /*12c0*/  PRMT R53, R29, 0x7632, R53 ;  /* 0x000076321d357816 */ /* 0x000fe20000000035 */
[----:B------:R-:W-:Y:S01]  /*12d0*/  FADD.FTZ R52, R19, -R54 ;  /* 0x8000003613347221 */ /* 0x000fe20000010000 */
[----:B------:R-:W-:Y:S01]  /*12e0*/  SHF.L.U32 R55, R5, 0x10, RZ ;  /* 0x0000001005377819 */ /* 0x000fe200000006ff */
[--C-:B------:R-:W-:Y:S01]  /*12f0*/  FFMA.FTZ R36, R36, R37, R39.reuse ;  /* 0x0000002524247223 */ /* 0x100fe20000010027 */
[----:B------:R-:W-:Y:S01]  /*1300*/  PRMT R39, R33, 0x7632, R39 ;  /* 0x0000763221277816 */ /* 0x000fe20000000027 */
[C---:B------:R-:W-:Y:S01]  /*1310*/  FMUL.FTZ R38, R51.reuse, R38 ;  /* 0x0000002633267220 */ /* 0x040fe20000410000 */
[----:B------:R-:W-:Y:S01]  /*1320*/  SHF.L.U32 R37, R4, 0x10, RZ ;  /* 0x0000001004257819 */ /* 0x000fe200000006ff */
[----:B------:R-:W-:Y:S01]  /*1330*/  FMUL.FTZ R52, R51, R52 ;  /* 0x0000003433347220 */ /* 0x000fe20000410000 */
[----:B------:R-:W-:-:S02]  /*1340*/  SHF.L.U32 R39, R39, 0x10, RZ ;  /* 0x0000001027277819 */ /* 0x000fc400000006ff */
[----:B------:R-:W-:Y:S01]  /*1350*/  SHF.L.U32 R53, R53, 0x10, RZ ;  /* 0x0000001035357819 */ /* 0x000fe200000006ff */
[----:B------:R-:W-:Y:S01]  /*1360*/  FFMA.FTZ R55, R38, R55, R37 ;  /* 0x0000003726377223 */ /* 0x000fe20000010025 */
[--C-:B------:R-:W-:Y:S01]  /*1370*/  FADD.FTZ R38, R18, -R54.reuse ;  /* 0x8000003612267221 */ /* 0x100fe20000010000 */
[----:B------:R-:W-:Y:S02]  /*1380*/  SHF.L.U32 R57, R3, 0x10, RZ ;  /* 0x0000001003397819 */ /* 0x000fe400000006ff */
        /* <DEDUP_REMOVED lines=8> */
[----:B------:R-:W-:Y:S01]  /*1410*/  SHF.L.U32 R39, R34, 0x10, RZ ;  /* 0x0000001022277819 */ /* 0x000fe200000006ff */
[----:B------:R-:W-:Y:S01]  /*1420*/  FMUL.FTZ R38, R51, R52 ;  /* 0x0000003433267220 */ /* 0x000fe20000410000 */
[----:B------:R-:W-:Y:S01]  /*1430*/  SHF.L.U32 R53, R30, 0x10, RZ ;  /* 0x000000101e357819 */ /* 0x000fe200000006ff */
[----:B------:R-:W-:Y:S01]  /*1440*/  FADD.FTZ R52, R13, -R54 ;  /* 0x800000360d347221 */ /* 0x000fe20000010000 */
[----:B------:R-:W-:Y:S02]  /*1450*/  F2FP.BF16.F32.PACK_AB R37, R37, R56 ;  /* 0x000000382525723e */ /* 0x000fe400000010ff */
[----:B------:R-:W-:Y:S01]  /*1460*/  F2FP.BF16.F32.PACK_AB R36, R55, R36 ;  /* 0x000000243724723e */ /* 0x000fe200000010ff */
[----:B------:R-:W-:Y:S01]  /*1470*/  FFMA.FTZ R38, R38, R39, R53 ;  /* 0x0000002726267223 */ /* 0x000fe20000010035 */
[----:B------:R-:W-:Y:S01]  /*1480*/  SHF.L.U32 R39, R2, 0x10, RZ ;  /* 0x0000001002277819 */ /* 0x000fe200000006ff */
[----:B------:R-:W-:Y:S01]  /*1490*/  FMUL.FTZ R52, R51, R52 ;  /* 0x0000003433347220 */ /* 0x000fe20000410000 */
[----:B------:R-:W-:-:S03]  /*14a0*/  SHF.L.U32 R53, R0, 0x10, RZ ;  /* 0x0000001000357819 */ /* 0x000fc600000006ff */
[----:B------:R-:W-:Y:S01]  /*14b0*/  FFMA.FTZ R57, R52, R57, R39 ;  /* 0x0000003934397223 */ /* 0x000fe20000010027 */
[----:B------:R-:W-:-:S04]  /*14c0*/  FADD.FTZ R52, R14, -R54 ;  /* 0x800000360e347221 */ /* 0x000fc80000010000 */
[----:B------:R-:W-:Y:S01]  /*14d0*/  FMUL.FTZ R39, R51, R52 ;  /* 0x0000003433277220 */ /* 0x000fe20000410000 */
[----:B------:R-:W-:Y:S02]  /*14e0*/  SHF.L.U32 R52, R35, 0x10, RZ ;  /* 0x0000001023347819 */ /* 0x000fe400000006ff */
[----:B------:R-:W-:-:S03]  /*14f0*/  F2FP.BF16.F32.PACK_AB R38, R57, R38 ;  /* 0x000000263926723e */ /* 0x000fc600000010ff */
[----:B------:R-:W-:Y:S01]  /*1500*/  FFMA.FTZ R39, R39, R52, R58 ;  /* 0x0000003427277223 */ /* 0x000fe2000001003a */
[----:B------:R-:W-:-:S04]  /*1510*/  FADD.FTZ R52, R15, -R54 ;  /* 0x800000360f347221 */ /* 0x000fc80000010000 */
[----:B------:R-:W-:-:S04]  /*1520*/  FMUL.FTZ R52, R51, R52 ;  /* 0x0000003433347220 */ /* 0x000fc80000410000 */
[----:B------:R-:W-:Y:S02]  /*1530*/  FFMA.FTZ R58, R52, R53, R59 ;  /* 0x00000035343a7223 */ /* 0x000fe4000001003b */
[----:B------:R-:W0:Y:S03]  /*1540*/  LDC.64 R52, c[0x0][0x428] ;  /* 0x00010a00ff347b82 */ /* 0x000e260000000a00 */
[----:B------:R-:W-:Y:S01]  /*1550*/  F2FP.BF16.F32.PACK_AB R39, R58, R39 ;  /* 0x000000273a27723e */ /* 0x000fe200000010ff */
[C---:B0-----:R-:W-:Y:S01]  /*1560*/  IMAD.WIDE.U32 R52, R50.reuse, 0x10, R52 ;  /* 0x0000001032347825 */ /* 0x041fe200078e0034 */
[----:B------:R-:W-:-:S04]  /*1570*/  IADD3 R50, PT, PT, R50, 0x20, RZ ;  /* 0x0000002032327810 */ /* 0x000fc80007ffe0ff */
[----:B------:R1:W-:Y:S03]  /*1580*/  STG.E.128 desc[UR6][R52.64], R36 ;  /* 0x0000002434007986 */ /* 0x0003e6000c101d06 */
.L_x_6030:
[----:B------:R-:W-:Y:S05]  /*1590*/  BSYNC.RECONVERGENT B0 ;  /* 0x0000000000007941 */ /* 0x000fea0003800200 */
.L_x_6029:
        /* <DEDUP_REMOVED lines=9> */
[----:B------:R-:W-:Y:S01]  /*1630*/  FADD.FTZ R36, R8, -R54 ;  /* 0x8000003608247221 */ /* 0x000fe20000010000 */
[----:B------:R-:W-:Y:S01]  /*1640*/  PRMT R55, R25, 0x7632, R55 ;  /* 0x0000763219377816 */ /* 0x000fe20000000037 */
[----:B------:R-:W-:Y:S01]  /*1650*/  FMUL.FTZ R38, R51, R38 ;  /* 0x0000002633267220 */ /* 0x000fe20000410000 */
[----:B------:R-:W-:Y:S01]  /*1660*/  SHF.L.U32 R53, R24, 0x10, RZ ;  /* 0x0000001018357819 */ /* 0x000fe200000006ff */
[--C-:B------:R-:W-:Y:S01]  /*1670*/  FFMA.FTZ R52, R52, R37, R39.reuse ;  /* 0x0000002534347223 */ /* 0x100fe20000010027 */
[----:B------:R-:W-:Y:S01]  /*1680*/  PRMT R39, R21, 0x7632, R39 ;  /* 0x0000763215277816 */ /* 0x000fe20000000027 */
[----:B------:R-:W-:Y:S01]  /*1690*/  FMUL.FTZ R36, R51, R36 ;  /* 0x0000002433247220 */ /* 0x000fe20000410000 */
[----:B------:R-:W-:-:S02]  /*16a0*/  SHF.L.U32 R37, R20, 0x10, RZ ;  /* 0x0000001014257819 */ /* 0x000fc400000006ff */
[----:B------:R-:W-:Y:S02]  /*16b0*/  SHF.L.U32 R55, R55, 0x10, RZ ;  /* 0x0000001037377819 */ /* 0x000fe400000006ff */
[----:B------:R-:W-:Y:S01]  /*16c0*/  SHF.L.U32 R39, R39, 0x10, RZ ;  /* 0x0000001027277819 */ /* 0x000fe200000006ff */
[----:B------:R-:W-:Y:S01]  /*16d0*/  FFMA.FTZ R53, R36, R53, R37 ;  /* 0x0000003524357223 */ /* 0x000fe20000010025 */
[--C-:B------:R-:W-:Y:S01]  /*16e0*/  FADD.FTZ R36, R10, -R54.reuse ;  /* 0x800000360a247221 */ /* 0x100fe20000010000 */
        /* <DEDUP_REMOVED lines=9> */
[----:B------:R-:W-:Y:S01]  /*1780*/  SHF.L.U32 R39, R22, 0x10, RZ ;  /* 0x0000001016277819 */ /* 0x000fe200000006ff */
[----:B------:R-:W-:Y:S01]  /*1790*/  FADD.FTZ R36, R41, -R54 ;  /* 0x8000003629247221 */ /* 0x000fe20000010000 */
[----:B------:R-:W-:-:S03]  /*17a0*/  SHF.L.U32 R59, R46, 0x10, RZ ;  /* 0x000000102e3b7819 */ /* 0x000fc600000006ff */
[----:B------:R-:W-:Y:S01]  /*17b0*/  FFMA.FTZ R38, R38, R37, R39 ;  /* 0x0000002526267223 */ /* 0x000fe20000010027 */
[----:B------:R-:W-:Y:S01]  /*17c0*/  SHF.L.U32 R37, R44, 0x10, RZ ;  /* 0x000000102c257819 */ /* 0x000fe200000006ff */
[----:B------:R-:W-:Y:S01]  /*17d0*/  FMUL.FTZ R36, R51, R36 ;  /* 0x0000002433247220 */ /* 0x000fe20000410000 */
[----:B------:R-:W-:-:S03]  /*17e0*/  SHF.L.U32 R39, R27, 0x10, RZ ;  /* 0x000000101b277819 */ /* 0x000fc600000006ff */
[----:B------:R-:W-:Y:S01]  /*17f0*/  FFMA.FTZ R57, R36, R57, R37 ;  /* 0x0000003924397223 */ /* 0x000fe20000010025 */
[--C-:B------:R-:W-:Y:S01]  /*1800*/  FADD.FTZ R36, R42, -R54.reuse ;  /* 0x800000362a247221 */ /* 0x100fe20000010000 */
[----:B------:R-:W-:Y:S01]  /*1810*/  SHF.L.U32 R37, R23, 0x10, RZ ;  /* 0x0000001017257819 */ /* 0x000fe200000006ff */
[----:B------:R-:W-:Y:S02]  /*1820*/  FADD.FTZ R54, R43, -R54 ;  /* 0x800000362b367221 */ /* 0x000fe40000010000 */
[----:B------:R-:W-:Y:S01]  /*1830*/  FMUL.FTZ R36, R51, R36 ;  /* 0x0000002433247220 */ /* 0x000fe20000410000 */
[----:B------:R-:W-:Y:S01]  /*1840*/  F2FP.BF16.F32.PACK_AB R38, R57, R38 ;  /* 0x000000263926723e */ /* 0x000fe200000010ff */
[----:B------:R-:W-:Y:S01]  /*1850*/  FMUL.FTZ R54, R51, R54 ;  /* 0x0000003633367220 */ /* 0x000fe20000410000 */
[----:B------:R-:W-:Y:S01]  /*1860*/  SHF.L.U32 R51, R45, 0x10, RZ ;  /* 0x000000102d337819 */ /* 0x000fe200000006ff */
[----:B------:R-:W-:Y:S02]  /*1870*/  FFMA.FTZ R39, R36, R39, R37 ;  /* 0x0000002724277223 */ /* 0x000fe40000010025 */
[----:B------:R-:W0:Y:S02]  /*1880*/  LDC.64 R36, c[0x0][0x428] ;  /* 0x00010a00ff247b82 */ /* 0x000e240000000a00 */
[----:B------:R-:W-:-:S05]  /*1890*/  FFMA.FTZ R54, R54, R51, R59 ;  /* 0x0000003336367223 */ /* 0x000fca000001003b */
[----:B------:R-:W-:Y:S01]  /*18a0*/  F2FP.BF16.F32.PACK_AB R39, R54, R39 ;  /* 0x000000273627723e */ /* 0x000fe200000010ff */
[----:B0-----:R-:W-:Y:S01]  /*18b0*/  IMAD.WIDE.U32 R50, R50, 0x10, R36 ;  /* 0x0000001032327825 */ /* 0x001fe200078e0024 */
[----:B------:R-:W-:Y:S02]  /*18c0*/  F2FP.BF16.F32.PACK_AB R37, R55, R56 ;  /* 0x000000383725723e */ /* 0x000fe400000010ff */
[----:B------:R-:W-:-:S05]  /*18d0*/  F2FP.BF16.F32.PACK_AB R36, R52, R53 ;  /* 0x000000353424723e */ /* 0x000fca00000010ff */
[----:B------:R2:W-:Y:S02]  /*18e0*/  STG.E.128 desc[UR6][R50.64], R36 ;  /* 0x0000002432007986 */ /* 0x0005e4000c101d06 */
.L_x_6032:
[----:B------:R-:W-:Y:S05]  /*18f0*/  BSYNC.RECONVERGENT B0 ;  /* 0x0000000000007941 */ /* 0x000fea0003800200 */
.L_x_6031:
[----:B012---:R-:W0:Y:S02]  /*1900*/  LDC.64 R36, c[0x0][0x380] ;  /* 0x0000e000ff247b82 */ /* 0x007e240000000a00 */
[----:B0-----:R-:W-:-:S04]  /*1910*/  LEA R47, R36, R47, 0x2 ;  /* 0x0000002f242f7211 */ /* 0x001fc800078e10ff */
[----:B------:R-:W-:-:S13]  /*1920*/  ISETP.GE.AND P2, PT, R47, R37, PT ;  /* 0x000000252f00720c */ /* 0x000fda0003f46270 */
[----:B------:R-:W-:Y:S05]  /*1930*/  @!P2 BRA `(.L_x_6033) ;  /* 0xffffffe800e0a947 */ /* 0x000fea000383ffff */
[----:B------:R-:W-:Y:S05]  /*1940*/  EXIT ;  /* 0x000000000000794d */ /* 0x000fea0003800000 */
.L_x_6028:
        /* <DEDUP_REMOVED lines=8> */
.L_x_6035:
[----:B------:R-:W-:Y:S05]  /*19d0*/  BSYNC B0 ;  /* 0x0000000000007941 */ /* 0x000fea0003800000 */
.L_x_6034:
        /* <DEDUP_REMOVED lines=9> */
.L_x_6036:
[----:B------:R-:W-:Y:S01]  /*1a70*/  HFMA2 R37, -RZ, RZ, 0, 2.384185791015625e-07 ;  /* 0x00000004ff257431 */ /* 0x000fe200000001ff */
[----:B------:R-:W-:-:S05]  /*1a80*/  MOV R51, R59 ;  /* 0x0000003b00337202 */ /* 0x000fca0000000f00 */
[----:B------:R-:W-:-:S05]  /*1a90*/  FADD.FTZ R54, R52, R51 ;  /* 0x0000003334367221 */ /* 0x000fca0000010000 */
[----:B------:R-:W-:-:S07]  /*1aa0*/  MOV R58, R54 ;  /* 0x00000036003a7202 */ /* 0x000fce0000000f00 */
[----:B------:R-:W-:Y:S05]  /*1ab0*/  WARPSYNC.COLLECTIVE R39, `(.L_x_6037) ;  /* 0x0000000027087348 */ /* 0x000fea0003c00000 */
[----:B------:R0:W1:Y:S02]  /*1ac0*/  SHFL.BFLY P6, R59, R58, R37, R38 ;  /* 0x0c0000253a3b7389 */ /* 0x00006400000c0026 */
[----:B01----:R-:W-:Y:S05]  /*1ad0*/  ENDCOLLECTIVE ;  /* 0x000000000000791b */ /* 0x003fea0003800000 */
.L_x_6037:
        /* <DEDUP_REMOVED lines=8> */
.L_x_6038:
[----:B------:R-:W-:Y:S01]  /*1b60*/  HFMA2 R37, -RZ, RZ, 0, 9.5367431640625e-07 ;  /* 0x00000010ff257431 */ /* 0x000fe200000001ff */
[----:B------:R-:W-:-:S05]  /*1b70*/  MOV R36, R59 ;  /* 0x0000003b00247202 */ /* 0x000fca0000000f00 */
[----:B------:R-:W-:-:S05]  /*1b80*/  FADD.FTZ R56, R55, R36 ;  /* 0x0000002437387221 */ /* 0x000fca0000010000 */
[----:B------:R-:W-:-:S07]  /*1b90*/  MOV R58, R56 ;  /* 0x00000038003a7202 */ /* 0x000fce0000000f00 */
[----:B------:R-:W-:Y:S05]  /*1ba0*/  WARPSYNC.COLLECTIVE R39, `(.L_x_6039) ;  /* 0x0000000027087348 */ /* 0x000fea0003c00000 */
[----:B------:R0:W1:Y:S02]  /*1bb0*/  SHFL.BFLY P6, R59, R58, R37, R38 ;  /* 0x0c0000253a3b7389 */ /* 0x00006400000c0026 */
[----:B01----:R-:W-:Y:S05]  /*1bc0*/  ENDCOLLECTIVE ;  /* 0x000000000000791b */ /* 0x003fea0003800000 */
.L_x_6039:
        /* <DEDUP_REMOVED lines=36> */
[----:B------:R-:W-:Y:S01]  /*1e10*/  HFMA2 R37, -RZ, RZ, 0, 5.9604644775390625e-08 ;  /* 0x00000001ff257431 */ /* 0x000fe200000001ff */
[----:B------:R-:W-:-:S03]  /*1e20*/  MOV R38, 0x1f ;  /* 0x0000001f00267802 */ /* 0x000fc60000000f00 */
[----:B------:R-:W-:-:S07]  /*1e30*/  MOV R58, R36 ;  /* 0x00000024003a7202 */ /* 0x000fce0000000f00 */
[----:B------:R-:W-:Y:S05]  /*1e40*/  WARPSYNC.COLLECTIVE R39, `(.L_x_6040) ;  /* 0x0000000027087348 */ /* 0x000fea0003c00000 */
[----:B------:R0:W1:Y:S02]  /*1e50*/  SHFL.BFLY P6, R59, R58, R37, R38 ;  /* 0x0c0000253a3b7389 */ /* 0x00006400000c0026 */
[----:B01----:R-:W-:Y:S05]  /*1e60*/  ENDCOLLECTIVE ;  /* 0x000000000000791b */ /* 0x003fea0003800000 */
.L_x_6040:
[----:B------:R-:W-:Y:S01]  /*1e70*/  HFMA2 R37, -RZ, RZ, 0, 1.1920928955078125e-07 ;  /* 0x00000002ff257431 */ /* 0x000fe200000001ff */
[----:B------:R-:W-:-:S05]  /*1e80*/  MOV R55, R59 ;  /* 0x0000003b00377202 */ /* 0x000fca0000000f00 */
[----:B------:R-:W-:-:S05]  /*1e90*/  FADD.FTZ R55, R36, R55 ;  /* 0x0000003724377221 */ /* 0x000fca0000010000 */
[----:B------:R-:W-:-:S07]  /*1ea0*/  MOV R58, R55 ;  /* 0x00000037003a7202 */ /* 0x000fce0000000f00 */
[----:B------:R-:W-:Y:S05]  /*1eb0*/  WARPSYNC.COLLECTIVE R39, `(.L_x_6041) ;  /* 0x0000000027087348 */ /* 0x000fea0003c00000 */
[----:B------:R0:W1:Y:S02]  /*1ec0*/  SHFL.BFLY P6, R59, R58, R37, R38 ;  /* 0x0c0000253a3b7389 */ /* 0x00006400000c0026 */
[----:B01----:R-:W-:Y:S05]  /*1ed0*/  ENDCOLLECTIVE ;  /* 0x000000000000791b */ /* 0x003fea0003800000 */
.L_x_6041:
[----:B------:R-:W-:Y:S01]  /*1ee0*/  HFMA2 R37, -RZ, RZ, 0, 2.384185791015625e-07 ;  /* 0x00000004ff257431 */ /* 0x000fe200000001ff */
[----:B------:R-:W-:-:S05]  /*1ef0*/  MOV R52, R59 ;  /* 0x0000003b00347202 */ /* 0x000fca0000000f00 */
[----:B------:R-:W-:-:S05]  /*1f00*/  FADD.FTZ R52, R55, R52 ;  /* 0x0000003437347221 */ /* 0x000fca0000010000 */
[----:B------:R-:W-:-:S07]  /*1f10*/  MOV R58, R52 ;  /* 0x00000034003a7202 */ /* 0x000fce0000000f00 */
[----:B------:R-:W-:Y:S05]  /*1f20*/  WARPSYNC.COLLECTIVE R39, `(.L_x_6042) ;  /* 0x0000000027087348 */ /* 0x000fea0003c00000 */
[----:B------:R0:W1:Y:S02]  /*1f30*/  SHFL.BFLY P6, R59, R58, R37, R38 ;  /* 0x0c0000253a3b7389 */ /* 0x00006400000c0026 */
[----:B01----:R-:W-:Y:S05]  /*1f40*/  ENDCOLLECTIVE ;  /* 0x000000000000791b */ /* 0x003fea0003800000 */
.L_x_6042:
[----:B------:R-:W-:Y:S01]  /*1f50*/  HFMA2 R37, -RZ, RZ, 0, 4.76837158203125e-07 ;  /* 0x00000008ff257431 */ /* 0x000fe200000001ff */
[----:B------:R-:W-:-:S05]  /*1f60*/  MOV R57, R59 ;  /* 0x0000003b00397202 */ /* 0x000fca0000000f00 */
[----:B------:R-:W-:-:S05]  /*1f70*/  FADD.FTZ R57, R52, R57 ;  /* 0x0000003934397221 */ /* 0x000fca0000010000 */
[----:B------:R-:W-:-:S07]  /*1f80*/  MOV R58, R57 ;  /* 0x00000039003a7202 */ /* 0x000fce0000000f00 */
[----:B------:R-:W-:Y:S05]  /*1f90*/  WARPSYNC.COLLECTIVE R39, `(.L_x_6043) ;  /* 0x0000000027087348 */ /* 0x000fea0003c00000 */
[----:B------:R0:W1:Y:S02]  /*1fa0*/  SHFL.BFLY P6, R59, R58, R37, R38 ;  /* 0x0c0000253a3b7389 */ /* 0x00006400000c0026 */
[----:B01----:R-:W-:Y:S05]  /*1fb0*/  ENDCOLLECTIVE ;  /* 0x000000000000791b */ /* 0x003fea0003800000 */
.L_x_6043:
[----:B------:R-:W-:Y:S01]  /*1fc0*/  HFMA2 R37, -RZ, RZ, 0, 9.5367431640625e-07 ;  /* 0x00000010ff257431 */ /* 0x000fe200000001ff */
[----:B------:R-:W-:-:S05]  /*1fd0*/  MOV R54, R59 ;  /* 0x0000003b00367202 */ /* 0x000fca0000000f00 */
[----:B------:R-:W-:-:S05]  /*1fe0*/  FADD.FTZ R54, R57, R54 ;  /* 0x0000003639367221 */ /* 0x000fca0000010000 */
[----:B------:R-:W-:-:S07]  /*1ff0*/  MOV R58, R54 ;  /* 0x00000036003a7202 */ /* 0x000fce0000000f00 */
[----:B------:R-:W-:Y:S05]  /*2000*/  WARPSYNC.COLLECTIVE R39, `(.L_x_6044) ;  /* 0x0000000027087348 */ /* 0x000fea0003c00000 */
[----:B------:R0:W1:Y:S02]  /*2010*/  SHFL.BFLY P6, R59, R58, R37, R38 ;  /* 0x0c0000253a3b7389 */ /* 0x00006400000c0026 */
[----:B01----:R-:W-:Y:S05]  /*2020*/  ENDCOLLECTIVE ;  /* 0x000000000000791b */ /* 0x003fea0003800000 */
.L_x_6044:
[----:B------:R-:W-:Y:S05]  /*2030*/  BRA `(.L_x_6045) ;  /* 0xfffffff000507947 */ /* 0x000fea000383ffff */
.L_x_6046:
        /* <DEDUP_REMOVED lines=12> */
.L_x_20269:


//--------------------- .text._ZN10layer_norm13ln_fwd_kernelINS_13Kernel_traitsI13__nv_bfloat16S2_fS2_fjLj512ELj1ELj4ELj1ELj16ENS_18Kernel_traits_baseILj512ES2_S2_fS2_fjLj128EEEEELb0ELb0ELb0ELb1EEEvNS_9FwdParamsE --------------------------
	.section	.text._ZN10layer_norm13ln_fwd_kernelINS_13Kernel_traitsI13__nv_bfloat16S2_fS2_fjLj512ELj1ELj4ELj1ELj16ENS_18Kernel_traits_baseILj512ES2_S2_fS2_fjLj128EEEEELb0ELb0ELb0ELb1EEEvNS_9FwdParamsE,"ax",@progbits
	.align	128
        .global         _ZN10layer_norm13ln_fwd_kernelINS_13Kernel_traitsI13__nv_bfloat16S2_fS2_fjLj512ELj1ELj4ELj1ELj16ENS_18Kernel_traits_baseILj512ES2_S2_fS2_fjLj128EEEEELb0ELb0ELb0ELb1EEEvNS_9FwdParamsE
        .type           _ZN10layer_norm13ln_fwd_kernelINS_13Kernel_traitsI13__nv_bfloat16S2_fS2_fjLj512ELj1ELj4ELj1ELj16ENS_18Kernel_traits_baseILj512ES2_S2_fS2_fjLj128EEEEELb0ELb0ELb0ELb1EEEvNS_9FwdParamsE,@function
        .size           _ZN10layer_norm13ln_fwd_kernelINS_13Kernel_traitsI13__nv_bfloat16S2_fS2_fjLj512ELj1ELj4ELj1ELj16ENS_18Kernel_traits_baseILj512ES2_S2_fS2_fjLj128EEEEELb0ELb0ELb0ELb1EEEvNS_9FwdParamsE,(.L_x_20270 - _ZN10layer_norm13ln_fwd_kernelINS_13Kernel_traitsI13__nv_bfloat16S2_fS2_fjLj512ELj1ELj4ELj1ELj16ENS_18Kernel_traits_baseILj512ES2_S2_fS2_fjLj128EEEEELb0ELb0ELb0ELb1EEEvNS_9FwdParamsE)
        .other          _ZN10layer_norm13ln_fwd_kernelINS_13Kernel_traitsI13__nv_bfloat16S2_fS2_fjLj512ELj1ELj4ELj1ELj16ENS_18Kernel_traits_baseILj512ES2_S2_fS2_fjLj128EEEEELb0ELb0ELb0ELb1EEEvNS_9FwdParamsE,@"STO_CUDA_ENTRY STV_DEFAULT"
_ZN10layer_norm13ln_fwd_kernelINS_13Kernel_traitsI13__nv_bfloat16S2_fS2_fjLj512ELj1ELj4ELj1ELj16ENS_18Kernel_traits_baseILj512ES2_S2_fS2_fjLj128EEEEELb0ELb0ELb0ELb1EEEvNS_9FwdParamsE:
.text._ZN10layer_norm13ln_fwd_kernelINS_13Kernel_traitsI13__nv_bfloat16S2_fS2_fjLj512ELj1ELj4ELj1ELj16ENS_18Kernel_traits_baseILj512ES2_S2_fS2_fjLj128EEEEELb0ELb0ELb0ELb1EEEvNS_9FwdParamsE:
        /* <DEDUP_REMOVED lines=12> */
[----:B---3--:R3:W5:Y:S04]  /*00c0*/  LDG.E.128 R12, desc[UR6][R2.64] ;  /* 0x00000006020c7981 */ /* 0x008768000c1e1d00 */
[----:B------:R3:W5:Y:S01]  /*00d0*/  LDG.E.128 R4, desc[UR6][R2.64+0x200] ;  /* 0x0002000602047981 */ /* 0x000762000c1e1d00 */
[----:B--2---:R-:W-:-:S05]  /*00e0*/  @P0 IMAD.WIDE.U32 R20, R61, 0x10, R20 ;  /* 0x000000103d140825 */ /* 0x004fca00078e0014 */
[----:B------:R3:W5:Y:S04]  /*00f0*/  @P0 LDG.E.128 R16, desc[UR6][R20.64] ;  /* 0x0000000614100981 */ /* 0x000768000c1e1d00 */
[----:B------:R3:W5:Y:S01]  /*0100*/  @P0 LDG.E.128 R8, desc[UR6][R20.64+0x200] ;  /* 0x0002000614080981 */ /* 0x000762000c1e1d00 */
[----:B0-----:R-:W-:Y:S01]  /*0110*/  USHF.L.U32 UR4, UR4, 0x2, URZ ;  /* 0x0000000204047899 */ /* 0x001fe200080006ff */
[----:B------:R-:W-:-:S05]  /*0120*/  SHF.R.U32.HI R0, RZ, 0x5, R0 ;  /* 0x00000005ff007819 */ /* 0x000fca0000011600 */
[----:B------:R-:W-:-:S04]  /*0130*/  LOP3.LUT R0, R0, UR4, RZ, 0xfc, !PT ;  /* 0x0000000400007c12 */ /* 0x000fc8000f8efcff */
[----:B-1----:R-:W-:-:S13]  /*0140*/  ISETP.GE.AND P1, PT, R0, UR5, PT ;  /* 0x0000000500007c0c */ /* 0x002fda000bf26270 */
[----:B---3--:R-:W-:Y:S05]  /*0150*/  @P1 EXIT ;  /* 0x000000000000194d */ /* 0x008fea0003800000 */
[----:B------:R-:W0:Y:S01]  /*0160*/  LDCU.64 UR4, c[0x0][0x3e0] ;  /* 0x00007c00ff0477ac */ /* 0x000e220008000a00 */
[----:B-----5:R-:W-:Y:S02]  /*0170*/  @P0 MOV R55, R12 ;  /* 0x0000000c00370202 */ /* 0x020fe40000000f00 */
[----:B------:R-:W-:Y:S02]  /*0180*/  @!P0 CS2R R18, SRZ ;  /* 0x0000000000128805 */ /* 0x000fe4000001ff00 */
[----:B------:R-:W-:Y:S02]  /*0190*/  @P0 MOV R49, R14 ;  /* 0x0000000e00310202 */ /* 0x000fe40000000f00 */
[----:B------:R-:W-:Y:S02]  /*01a0*/  @!P0 CS2R R16, SRZ ;  /* 0x0000000000108805 */ /* 0x000fe4000001ff00 */
[----:B------:R-:W-:Y:S02]  /*01b0*/  @!P0 MOV R55, R12 ;  /* 0x0000000c00378202 */ /* 0x000fe40000000f00 */
[----:B------:R-:W-:-:S02]  /*01c0*/  @!P0 CS2R R10, SRZ ;  /* 0x00000000000a8805 */ /* 0x000fc4000001ff00 */
[----:B------:R-:W-:Y:S02]  /*01d0*/  @!P0 MOV R49, R14 ;  /* 0x0000000e00318202 */ /* 0x000fe40000000f00 */
[----:B------:R-:W-:Y:S02]  /*01e0*/  @!P0 CS2R R8, SRZ ;  /* 0x0000000000088805 */ /* 0x000fe4000001ff00 */
[----:B------:R-:W-:Y:S02]  /*01f0*/  @P0 MOV R22, R13 ;  /* 0x0000000d00160202 */ /* 0x000fe40000000f00 */
[----:B------:R-:W-:Y:S02]  /*0200*/  @P0 MOV R45, R15 ;  /* 0x0000000f002d0202 */ /* 0x000fe40000000f00 */
[----:B------:R-:W-:Y:S02]  /*0210*/  @P0 MOV R39, R4 ;  /* 0x0000000400270202 */ /* 0x000fe40000000f00 */
[----:B------:R-:W-:-:S02]  /*0220*/  @P0 MOV R14, R6 ;  /* 0x00000006000e0202 */ /* 0x000fc40000000f00 */
[----:B------:R-:W-:Y:S01]  /*0230*/  @P0 MOV R12, R7 ;  /* 0x00000007000c0202 */ /* 0x000fe20000000f00 */
[----:B0-----:R-:W-:Y:S01]  /*0240*/  UISETP.NE.U32.AND UP0, UPT, UR4, URZ, UPT ;  /* 0x000000ff0400728c */ /* 0x001fe2000bf05070 */
[----:B------:R-:W-:Y:S01]  /*0250*/  @!P0 MOV R22, R13 ;  /* 0x0000000d00168202 */ /* 0x000fe20000000f00 */
[----:B------:R-:W0:Y:S01]  /*0260*/  LDCU.U8 UR4, c[0x0][0x410] ;  /* 0x00008200ff0477ac */ /* 0x000e220008000000 */
[----:B------:R-:W-:Y:S02]  /*0270*/  @!P0 MOV R45, R15 ;  /* 0x0000000f002d8202 */ /* 0x000fe40000000f00 */
[----:B------:R-:W-:Y:S01]  /*0280*/  @!P0 MOV R39, R4 ;  /* 0x0000000400278202 */ /* 0x000fe20000000f00 */
[----:B------:R-:W-:Y:S01]  /*0290*/  UISETP.NE.AND.EX UP0, UPT, UR5, URZ, UPT, UP0 ;  /* 0x000000ff0500728c */ /* 0x000fe2000bf05300 */
[----:B------:R-:W-:Y:S02]  /*02a0*/  @!P0 MOV R14, R6 ;  /* 0x00000006000e8202 */ /* 0x000fe40000000f00 */
[----:B------:R-:W-:-:S02]  /*02b0*/  @!P0 MOV R12, R7 ;  /* 0x00000007000c8202 */ /* 0x000fc40000000f00 */
        /* <DEDUP_REMOVED lines=15> */
[----:B------:R-:W-:Y:S01]  /*03b0*/  PRMT R54, R55, 0x7632, R54 ;  /* 0x0000763237367816 */ /* 0x000fe20000000036 */
[----:B0-----:R-:W-:Y:S06]  /*03c0*/  BRA.U UP0, `(.L_x_6047) ;  /* 0x0000001100887547 */ /* 0x001fec000b800000 */
[----:B------:R-:W0:Y:S01]  /*03d0*/  LDCU.64 UR8, c[0x0][0x3a0] ;  /* 0x00007400ff0877ac */ /* 0x000e220008000a00 */
[----:B------:R-:W-:Y:S02]  /*03e0*/  SHF.L.U32 R56, R55, 0x10, RZ ;  /* 0x0000001037387819 */ /* 0x000fe400000006ff */
[----:B------:R-:W-:Y:S01]  /*03f0*/  SHF.L.U32 R38, R8, 0x10, RZ ;  /* 0x0000001008267819 */ /* 0x000fe200000006ff */
[----:B------:R-:W1:Y:S01]  /*0400*/  LDCU UR5, c[0x0][0x388] ;  /* 0x00007100ff0577ac */ /* 0x000e620008000800 */
[----:B------:R-:W-:Y:S02]  /*0410*/  SHF.L.U32 R33, R9, 0x10, RZ ;  /* 0x0000001009217819 */ /* 0x000fe400000006ff */
[----:B------:R-:W-:Y:S01]  /*0420*/  SHF.L.U32 R32, R10, 0x10, RZ ;  /* 0x000000100a207819 */ /* 0x000fe200000006ff */
[----:B------:R-:W2:Y:S01]  /*0430*/  LDCU.64 UR10, c[0x0][0x3a0] ;  /* 0x00007400ff0a77ac */ /* 0x000ea20008000a00 */
[----:B------:R-:W-:Y:S02]  /*0440*/  SHF.L.U32 R55, R54, 0x10, RZ ;  /* 0x0000001036377819 */ /* 0x000fe400000006ff */
[----:B------:R-:W-:-:S02]  /*0450*/  SHF.L.U32 R54, R53, 0x10, RZ ;  /* 0x0000001035367819 */ /* 0x000fc400000006ff */
[----:B------:R-:W-:Y:S02]  /*0460*/  SHF.L.U32 R10, R5, 0x10, RZ ;  /* 0x00000010050a7819 */ /* 0x000fe400000006ff */
[----:B------:R-:W-:Y:S02]  /*0470*/  SHF.L.U32 R9, R6, 0x10, RZ ;  /* 0x0000001006097819 */ /* 0x000fe400000006ff */
[----:B------:R-:W-:Y:S01]  /*0480*/  SHF.L.U32 R8, R7, 0x10, RZ ;  /* 0x0000001007087819 */ /* 0x000fe200000006ff */
[----:B0-----:R-:W-:Y:S01]  /*0490*/  UISETP.NE.U32.AND UP0, UPT, UR8, URZ, UPT ;  /* 0x000000ff0800728c */ /* 0x001fe2000bf05070 */
[----:B------:R-:W-:Y:S01]  /*04a0*/  SHF.L.U32 R60, R16, 0x10, RZ ;  /* 0x00000010103c7819 */ /* 0x000fe200000006ff */
[----:B------:R-:W0:Y:S01]  /*04b0*/  LDCU UR8, c[0x0][0x448] ;  /* 0x00008900ff0877ac */ /* 0x000e220008000800 */
[----:B------:R-:W-:Y:S02]  /*04c0*/  SHF.L.U32 R52, R17, 0x10, RZ ;  /* 0x0000001011347819 */ /* 0x000fe400000006ff */
[----:B------:R-:W-:Y:S01]  /*04d0*/  SHF.L.U32 R48, R18, 0x10, RZ ;  /* 0x0000001012307819 */ /* 0x000fe200000006ff */
[----:B------:R-:W-:Y:S01]  /*04e0*/  UISETP.NE.AND.EX UP0, UPT, UR9, URZ, UPT, UP0 ;  /* 0x000000ff0900728c */ /* 0x000fe2000bf05300 */
        /* <DEDUP_REMOVED lines=14> */
[----:B------:R-:W-:Y:S02]  /*05d0*/  PLOP3.LUT P1, PT, PT, PT, UP0, 0x80, 0x8 ;  /* 0x000000000008781c */ /* 0x000fe40003f2f008 */
[----:B------:R-:W-:Y:S02]  /*05e0*/  SHF.L.U32 R7, R14, 0x10, RZ ;  /* 0x000000100e077819 */ /* 0x000fe400000006ff */
[----:B------:R-:W-:Y:S02]  /*05f0*/  SHF.L.U32 R6, R13, 0x10, RZ ;  /* 0x000000100d067819 */ /* 0x000fe400000006ff */
[----:B------:R-:W-:Y:S02]  /*0600*/  SHF.L.U32 R5, R15, 0x10, RZ ;  /* 0x000000100f057819 */ /* 0x000fe400000006ff */
[----:B------:R-:W-:-:S02]  /*0610*/  SHF.L.U32 R4, R12, 0x10, RZ ;  /* 0x000000100c047819 */ /* 0x000fc400000006ff */
[----:B------:R-:W-:Y:S02]  /*0620*/  SHF.L.U32 R3, R20, 0x10, RZ ;  /* 0x0000001014037819 */ /* 0x000fe400000006ff */
[----:B012---:R-:W-:-:S07]  /*0630*/  SHF.L.U32 R2, R21, 0x10, RZ ;  /* 0x0000001015027819 */ /* 0x007fce00000006ff */
.L_x_6054:
[----:B0-----:R-:W0:Y:S01]  /*0640*/  LDC.64 R24, c[0x0][0x390] ;  /* 0x0000e400ff187b82 */ /* 0x001e220000000a00 */
[----:B------:R-:W-:-:S05]  /*0650*/  IMAD R12, R0, UR5, RZ ;  /* 0x00000005000c7c24 */ /* 0x000fca000f8e02ff */
[----:B------:R-:W-:-:S04]  /*0660*/  SHF.R.S32.HI R13, RZ, 0x1f, R12 ;  /* 0x0000001fff0d7819 */ /* 0x000fc8000001140c */
[----:B------:R-:W-:-:S04]  /*0670*/  LEA.HI R12, R13, R12, RZ, 0x3 ;  /* 0x0000000c0d0c7211 */ /* 0x000fc800078f18ff */
[----:B------:R-:W-:-:S05]  /*0680*/  LEA.HI.SX32 R37, R12, R61, 0x1d ;  /* 0x0000003d0c257211 */ /* 0x000fca00078feaff */
[----:B0-----:R-:W-:-:S06]  /*0690*/  IMAD.WIDE.U32 R16, R37, 0x10, R24 ;  /* 0x0000001025107825 */ /* 0x001fcc00078e0018 */
[----:B------:R-:W5:Y:S01]  /*06a0*/  LDG.E.128 R16, desc[UR6][R16.64] ;  /* 0x0000000610107981 */ /* 0x000f62000c1e1d00 */
[----:B------:R-:W-:Y:S04]  /*06b0*/  BSSY.RECONVERGENT B0, `(.L_x_6048) ;  /* 0x0000027000007945 */ /* 0x000fe80003800200 */
[----:B------:R-:W-:Y:S05]  /*06c0*/  @!P1 BRA `(.L_x_6049) ;  /* 0x0000000000649947 */ /* 0x000fea0003800000 */
[----:B------:R-:W0:Y:S02]  /*06d0*/  LDC.64 R20, c[0x0][0x3a0] ;  /* 0x0000e800ff147b82 */ /* 0x000e240000000a00 */
[----:B0-----:R-:W-:-:S05]  /*06e0*/  IMAD.WIDE.U32 R20, R37, 0x20, R20 ;  /* 0x0000002025147825 */ /* 0x001fca00078e0014 */
[----:B------:R-:W2:Y:S04]  /*06f0*/  LDG.E.128 R12, desc[UR6][R20.64] ;  /* 0x00000006140c7981 */ /* 0x000ea8000c1e1d00 */
[----:B------:R-:W3:Y:S01]  /*0700*/  LDG.E.128 R20, desc[UR6][R20.64+0x10] ;  /* 0x0000100614147981 */ /* 0x000ee2000c1e1d00 */
[C---:B-----5:R-:W-:Y:S02]  /*0710*/  PRMT R26, R16.reuse, 0x7632, R26 ;  /* 0x00007632101a7816 */ /* 0x060fe4000000001a */
[----:B------:R-:W-:Y:S02]  /*0720*/  SHF.L.U32 R27, R16, 0x10, RZ ;  /* 0x00000010101b7819 */ /* 0x000fe400000006ff */
[C---:B------:R-:W-:Y:S02]  /*0730*/  PRMT R16, R17.reuse, 0x7632, R16 ;  /* 0x0000763211107816 */ /* 0x040fe40000000010 */
[----:B------:R-:W-:-:S02]  /*0740*/  SHF.L.U32 R29, R17, 0x10, RZ ;  /* 0x00000010111d7819 */ /* 0x000fc400000006ff */
[----:B------:R-:W-:Y:S02]  /*0750*/  SHF.L.U32 R26, R26, 0x10, RZ ;  /* 0x000000101a1a7819 */ /* 0x000fe400000006ff */
[C---:B------:R-:W-:Y:S02]  /*0760*/  PRMT R28, R18.reuse, 0x7632, R28 ;  /* 0x00007632121c7816 */ /* 0x040fe4000000001c */
[----:B------:R-:W-:Y:S02]  /*0770*/  SHF.L.U32 R17, R18, 0x10, RZ ;  /* 0x0000001012117819 */ /* 0x000fe400000006ff */
[C---:B------:R-:W-:Y:S02]  /*0780*/  PRMT R18, R19.reuse, 0x7632, R18 ;  /* 0x0000763213127816 */ /* 0x040fe40000000012 */
[----:B------:R-:W-:Y:S02]  /*0790*/  SHF.L.U32 R16, R16, 0x10, RZ ;  /* 0x0000001010107819 */ /* 0x000fe400000006ff */
[----:B------:R-:W-:-:S02]  /*07a0*/  SHF.L.U32 R19, R19, 0x10, RZ ;  /* 0x0000001013137819 */ /* 0x000fc400000006ff */
[----:B------:R-:W-:Y:S01]  /*07b0*/  SHF.L.U32 R28, R28, 0x10, RZ ;  /* 0x000000101c1c7819 */ /* 0x000fe200000006ff */
[----:B--2---:R-:W-:Y:S01]  /*07c0*/  FADD.FTZ R13, R13, R26 ;  /* 0x0000001a0d0d7221 */ /* 0x004fe20000010000 */
[----:B------:R-:W-:Y:S01]  /*07d0*/  SHF.L.U32 R26, R18, 0x10, RZ ;  /* 0x00000010121a7819 */ /* 0x000fe200000006ff */
[----:B------:R-:W-:Y:S01]  /*07e0*/  FADD.FTZ R15, R15, R16 ;  /* 0x000000100f0f7221 */ /* 0x000fe20000010000 */
[----:B------:R-:W-:Y:S01]  /*07f0*/  FADD.FTZ R12, R12, R27 ;  /* 0x0000001b0c0c7221 */ /* 0x000fe20000010000 */
[----:B------:R-:W-:Y:S01]  /*0800*/  FADD.FTZ R14, R14, R29 ;  /* 0x0000001d0e0e7221 */ /* 0x000fe20000010000 */
[----:B---3--:R-:W-:Y:S01]  /*0810*/  FADD.FTZ R16, R20, R17 ;  /* 0x0000001114107221 */ /* 0x008fe20000010000 */
[----:B------:R-:W-:Y:S01]  /*0820*/  FADD.FTZ R18, R22, R19 ;  /* 0x0000001316127221 */ /* 0x000fe20000010000 */
[----:B------:R-:W-:Y:S01]  /*0830*/  FADD.FTZ R17, R21, R28 ;  /* 0x0000001c15117221 */ /* 0x000fe20000010000 */
[----:B------:R-:W-:Y:S01]  /*0840*/  FADD.FTZ R19, R23, R26 ;  /* 0x0000001a17137221 */ /* 0x000fe20000010000 */
[----:B------:R-:W-:Y:S06]  /*0850*/  BRA `(.L_x_6050) ;  /* 0x0000000000307947 */ /* 0x000fec0003800000 */
.L_x_6049:
[----:B-----5:R-:W-:Y:S02]  /*0860*/  PRMT R13, R16, 0x7632, R13 ;  /* 0x00007632100d7816 */ /* 0x020fe4000000000d */
[----:B------:R-:W-:Y:S02]  /*0870*/  PRMT R15, R17, 0x7632, R15 ;  /* 0x00007632110f7816 */ /* 0x000fe4000000000f */
[----:B------:R-:W-:Y:S02]  /*0880*/  PRMT R20, R18, 0x7632, R20 ;  /* 0x0000763212147816 */ /* 0x000fe40000000014 */
[----:B------:R-:W-:Y:S02]  /*0890*/  PRMT R21, R19, 0x7632, R21 ;  /* 0x0000763213157816 */ /* 0x000fe40000000015 */
[----:B------:R-:W-:Y:S02]  /*08a0*/  SHF.L.U32 R12, R16, 0x10, RZ ;  /* 0x00000010100c7819 */ /* 0x000fe400000006ff */
[----:B------:R-:W-:-:S02]  /*08b0*/  SHF.L.U32 R16, R18, 0x10, RZ ;  /* 0x0000001012107819 */ /* 0x000fc400000006ff */
[----:B------:R-:W-:Y:S02]  /*08c0*/  SHF.L.U32 R14, R17, 0x10, RZ ;  /* 0x00000010110e7819 */ /* 0x000fe400000006ff */
[----:B------:R-:W-:Y:S02]  /*08d0*/  SHF.L.U32 R18, R19, 0x10, RZ ;  /* 0x0000001013127819 */ /* 0x000fe400000006ff */
[----:B------:R-:W-:Y:S02]  /*08e0*/  SHF.L.U32 R13, R13, 0x10, RZ ;  /* 0x000000100d0d7819 */ /* 0x000fe400000006ff */
[----:B------:R-:W-:Y:S02]  /*08f0*/  SHF.L.U32 R15, R15, 0x10, RZ ;  /* 0x000000100f0f7819 */ /* 0x000fe400000006ff */
[----:B------:R-:W-:Y:S02]  /*0900*/  SHF.L.U32 R17, R20, 0x10, RZ ;  /* 0x0000001014117819 */ /* 0x000fe400000006ff */
[----:B------:R-:W-:-:S07]  /*0910*/  SHF.L.U32 R19, R21, 0x10, RZ ;  /* 0x0000001015137819 */ /* 0x000fce00000006ff */
.L_x_6050:
[----:B------:R-:W-:Y:S05]  /*0920*/  BSYNC.RECONVERGENT B0 ;  /* 0x0000000000007941 */ /* 0x000fea0003800200 */
.L_x_6048:
[----:B------:R-:W0:Y:S01]  /*0930*/  LDC.64 R58, c[0x0][0x3a8] ;  /* 0x0000ea00ff3a7b82 */ /* 0x000e220000000a00 */
[----:B------:R-:W-:-:S05]  /*0940*/  IADD3 R43, PT, PT, R37, 0x20, RZ ;  /* 0x00000020252b7810 */ /* 0x000fca0007ffe0ff */
[----:B------:R-:W-:-:S04]  /*0950*/  IMAD.WIDE.U32 R22, R43, 0x10, R24 ;  /* 0x000000102b167825 */ /* 0x000fc800078e0018 */
[----:B0-----:R-:W-:-:S05]  /*0960*/  IMAD.WIDE.U32 R20, R37, 0x20, R58 ;  /* 0x0000002025147825 */ /* 0x001fca00078e003a */
[----:B------:R-:W-:Y:S04]  /*0970*/  STG.E.128 desc[UR6][R20.64], R12 ;  /* 0x0000000c14007986 */ /* 0x000fe8000c101d06 */
[----:B------:R0:W-:Y:S04]  /*0980*/  STG.E.128 desc[UR6][R20.64+0x10], R16 ;  /* 0x0000101014007986 */ /* 0x0001e8000c101d06 */
[----:B0-----:R-:W5:Y:S01]  /*0990*/  LDG.E.128 R20, desc[UR6][R22.64] ;  /* 0x0000000616147981 */ /* 0x001f62000c1e1d00 */
[----:B------:R-:W-:-:S04]  /*09a0*/  UISETP.NE.U32.AND UP0, UPT, UR10, URZ, UPT ;  /* 0x000000ff0a00728c */ /* 0x000fc8000bf05070 */
[----:B------:R-:W-:-:S06]  /*09b0*/  UISETP.NE.AND.EX UP0, UPT, UR11, URZ, UPT, UP0 ;  /* 0x000000ff0b00728c */ /* 0x000fcc000bf05300 */
[----:B------:R-:W-:-:S13]  /*09c0*/  PLOP3.LUT P1, PT, PT, PT, UP0, 0x80, 0x8 ;  /* 0x000000000008781c */ /* 0x000fda0003f2f008 */
[----:B------:R-:W-:Y:S05]  /*09d0*/  @!P1 BRA `(.L_x_6051) ;  /* 0x0000000000649947 */ /* 0x000fea0003800000 */
[----:B------:R-:W0:Y:S02]  /*09e0*/  LDC.64 R24, c[0x0][0x3a0] ;  /* 0x0000e800ff187b82 */ /* 0x000e240000000a00 */
[----:B0-----:R-:W-:-:S05]  /*09f0*/  IMAD.WIDE.U32 R24, R43, 0x20, R24 ;  /* 0x000000202b187825 */ /* 0x001fca00078e0018 */
[----:B------:R-:W2:Y:S04]  /*0a00*/  LDG.E.128 R28, desc[UR6][R24.64] ;  /* 0x00000006181c7981 */ /* 0x000ea8000c1e1d00 */
[----:B------:R-:W3:Y:S01]  /*0a10*/  LDG.E.128 R24, desc[UR6][R24.64+0x10] ;  /* 0x0000100618187981 */ /* 0x000ee2000c1e1d00 */
[C---:B-----5:R-:W-:Y:S02]  /*0a20*/  SHF.L.U32 R57, R20.reuse, 0x10, RZ ;  /* 0x0000001014397819 */ /* 0x060fe400000006ff */
[----:B------:R-:W-:-:S04]  /*0a30*/  PRMT R20, R20, 0x7632, R20 ;  /* 0x0000763214147816 */ /* 0x000fc80000000014 */
[----:B------:R-:W-:-:S05]  /*0a40*/  SHF.L.U32 R20, R20, 0x10, RZ ;  /* 0x0000001014147819 */ /* 0x000fca00000006ff */
[--C-:B--2---:R-:W-:Y:S01]  /*0a50*/  FADD.FTZ R29, R29, R20.reuse ;  /* 0x000000141d1d7221 */ /* 0x104fe20000010000 */
[C---:B------:R-:W-:Y:S01]  /*0a60*/  PRMT R20, R21.reuse, 0x7632, R20 ;  /* 0x0000763215147816 */ /* 0x040fe20000000014 */
[----:B------:R-:W-:Y:S01]  /*0a70*/  FADD.FTZ R28, R28, R57 ;  /* 0x000000391c1c7221 */ /* 0x000fe20000010000 */
[----:B------:R-:W-:Y:S02]  /*0a80*/  SHF.L.U32 R21, R21, 0x10, RZ ;  /* 0x0000001015157819 */ /* 0x000fe400000006ff */
[----:B------:R-:W-:-:S03]  /*0a90*/  SHF.L.U32 R20, R20, 0x10, RZ ;  /* 0x0000001014147819 */ /* 0x000fc600000006ff */
[----:B------:R-:W-:Y:S01]  /*0aa0*/  FADD.FTZ R30, R30, R21 ;  /* 0x000000151e1e7221 */ /* 0x000fe20000010000 */
[C---:B------:R-:W-:Y:S01]  /*0ab0*/  SHF.L.U32 R21, R22.reuse, 0x10, RZ ;  /* 0x0000001016157819 */ /* 0x040fe200000006ff */
[--C-:B------:R-:W-:Y:S01]  /*0ac0*/  FADD.FTZ R31, R31, R20.reuse ;  /* 0x000000141f1f7221 */ /* 0x100fe20000010000 */
[----:B------:R-:W-:Y:S02]  /*0ad0*/  PRMT R20, R22, 0x7632, R20 ;  /* 0x0000763216147816 */ /* 0x000fe40000000014 */
[C---:B------:R-:W-:Y:S01]  /*0ae0*/  PRMT R22, R23.reuse, 0x7632, R22 ;  /* 0x0000763217167816 */ /* 0x040fe20000000016 */
[----:B---3--:R-:W-:Y:S01]  /*0af0*/  FADD.FTZ R24, R24, R21 ;  /* 0x0000001518187221 */ /* 0x008fe20000010000 */
[----:B------:R-:W-:Y:S02]  /*0b00*/  SHF.L.U32 R20, R20, 0x10, RZ ;  /* 0x0000001014147819 */ /* 0x000fe400000006ff */
[----:B------:R-:W-:Y:S02]  /*0b10*/  SHF.L.U32 R23, R23, 0x10, RZ ;  /* 0x0000001017177819 */ /* 0x000fe400000006ff */
[----:B------:R-:W-:Y:S01]  /*0b20*/  SHF.L.U32 R22, R22, 0x10, RZ ;  /* 0x0000001016167819 */ /* 0x000fe200000006ff */
[----:B------:R-:W-:-:S02]  /*0b30*/  FADD.FTZ R25, R25, R20 ;  /* 0x0000001419197221 */ /* 0x000fc40000010000 */
[----:B------:R-:W-:Y:S02]  /*0b40*/  FADD.FTZ R26, R26, R23 ;  /* 0x000000171a1a7221 */ /* 0x000fe40000010000 */
[----:B------:R-:W-:Y:S01]  /*0b50*/  FADD.FTZ R27, R27, R22 ;  /* 0x000000161b1b7221 */ /* 0x000fe20000010000 */
[----:B------:R-:W-:Y:S06]  /*0b60*/  BRA `(.L_x_6052) ;  /* 0x0000000000307947 */ /* 0x000fec0003800000 */
.L_x_6051:
        /* <DEDUP_REMOVED lines=12> */
.L_x_6052:
[----:B------:R-:W-:Y:S01]  /*0c30*/  FADD.FTZ R20, RZ, R12 ;  /* 0x0000000cff147221 */ /* 0x000fe20000010000 */
        /* <DEDUP_REMOVED lines=11> */
[----:B------:R-:W-:-:S04]  /*0cf0*/  IMAD.WIDE.U32 R20, R43, 0x20, R58 ;  /* 0x000000202b147825 */ /* 0x000fc800078e003a */
[----:B------:R-:W-:Y:S01]  /*0d00*/  FADD.FTZ R22, R23, R30 ;  /* 0x0000001e17167221 */ /* 0x000fe20000010000 */
[----:B------:R0:W-:Y:S03]  /*0d10*/  STG.E.128 desc[UR6][R20.64], R28 ;  /* 0x0000001c14007986 */ /* 0x0001e6000c101d06 */
[----:B------:R-:W-:Y:S01]  /*0d20*/  FADD.FTZ R23, R22, R31 ;  /* 0x0000001f16177221 */ /* 0x000fe20000010000 */
[----:B------:R0:W-:Y:S03]  /*0d30*/  STG.E.128 desc[UR6][R20.64+0x10], R24 ;  /* 0x0000101814007986 */ /* 0x0001e6000c101d06 */
[----:B------:R-:W-:-:S04]  /*0d40*/  FADD.FTZ R22, R23, R24 ;  /* 0x0000001817167221 */ /* 0x000fc80000010000 */
[----:B------:R-:W-:-:S04]  /*0d50*/  FADD.FTZ R23, R22, R25 ;  /* 0x0000001916177221 */ /* 0x000fc80000010000 */
[----:B------:R-:W-:-:S04]  /*0d60*/  FADD.FTZ R22, R23, R26 ;  /* 0x0000001a17167221 */ /* 0x000fc80000010000 */
[----:B------:R-:W-:Y:S01]  /*0d70*/  FADD.FTZ R23, R22, R27 ;  /* 0x0000001b16177221 */ /* 0x000fe20000010000 */
        /* <DEDUP_REMOVED lines=13> */
[C---:B0-----:R-:W-:Y:S01]  /*0e50*/  FADD.FTZ R20, -R44.reuse, R12 ;  /* 0x0000000c2c147221 */ /* 0x041fe20000010100 */
        /* <DEDUP_REMOVED lines=40> */
.L_x_6073:
[----:B------:R-:W-:Y:S01]  /*10e0*/  FMUL.FTZ R20, R44, R44 ;  /* 0x0000002c2c147220 */ /* 0x000fe20000410000 */
[----:B------:R-:W-:Y:S01]  /*10f0*/  ISETP.NE.AND P0, PT, RZ, UR4, PT ;  /* 0x00000004ff007c0c */ /* 0x000fe2000bf05270 */
[----:B-1----:R-:W-:-:S03]  /*1100*/  FADD.FTZ R36, R58, R36 ;  /* 0x000000243a247221 */ /* 0x002fc60000010000 */
[----:B------:R-:W-:Y:S01]  /*1110*/  FSEL R22, R20, RZ, P0 ;  /* 0x000000ff14167208 */ /* 0x000fe20000000000 */
[----:B------:R-:W-:Y:S01]  /*1120*/  FFMA.FTZ R57, R36, R57, UR8 ;  /* 0x0000000824397e23 */ /* 0x000fe20008010039 */
[----:B------:R-:W-:Y:S02]  /*1130*/  FSEL R20, R44, RZ, !P0 ;  /* 0x000000ff2c147208 */ /* 0x000fe40004000000 */
[----:B------:R-:W-:Y:S01]  /*1140*/  ISETP.NE.AND P0, PT, R61, RZ, PT ;  /* 0x000000ff3d00720c */ /* 0x000fe20003f05270 */
[----:B------:R-:W-:Y:S02]  /*1150*/  FADD.FTZ R36, R57, R22 ;  /* 0x0000001639247221 */ /* 0x000fe40000010000 */
[----:B------:R-:W1:Y:S01]  /*1160*/  LDC.64 R22, c[0x0][0x428] ;  /* 0x00010a00ff167b82 */ /* 0x000e620000000a00 */
[C---:B------:R-:W-:Y:S01]  /*1170*/  FADD.FTZ R19, -R20.reuse, R19 ;  /* 0x0000001314137221 */ /* 0x040fe20000010100 */
[C---:B------:R-:W-:Y:S01]  /*1180*/  FADD.FTZ R18, -R20.reuse, R18 ;  /* 0x0000001214127221 */ /* 0x040fe20000010100 */
[C---:B------:R-:W-:Y:S01]  /*1190*/  FADD.FTZ R12, -R20.reuse, R12 ;  /* 0x0000000c140c7221 */ /* 0x040fe20000010100 */
[----:B------:R-:W2:Y:S01]  /*11a0*/  MUFU.RSQ R36, R36 ;  /* 0x0000002400247308 */ /* 0x000ea20000001400 */
        /* <DEDUP_REMOVED lines=14> */
[C---:B------:R-:W-:Y:S01]  /*1290*/  FMUL.FTZ R15, R36.reuse, R18 ;  /* 0x00000012240f7220 */ /* 0x040fe20000410000 */
[C---:B------:R-:W-:Y:S01]  /*12a0*/  FMUL.FTZ R59, R36.reuse, R59 ;  /* 0x0000003b243b7220 */ /* 0x040fe20000410000 */
[C---:B------:R-:W-:Y:S01]  /*12b0*/  FMUL.FTZ R17, R36.reuse, R17 ;  /* 0x0000001124117220 */ /* 0x040fe20000410000 */
[----:B------:R-:W-:Y:S01]  /*12c0*/  FFMA.FTZ R18, R19, R41, R40 ;  /* 0x0000002913127223 */ /* 0x000fe20000010028 */
[----:B------:R-:W-:Y:S01]  /*12d0*/  FMUL.FTZ R19, R36, R12 ;  /* 0x0000000c24137220 */ /* 0x000fe20000410000 */
[----:B------:R-:W-:Y:S01]  /*12e0*/  FFMA.FTZ R15, R15, R45, R42 ;  /* 0x0000002d0f0f7223 */ /* 0x000fe2000001002a */
[----:B-1----:R-:W-:-:S04]  /*12f0*/  IMAD.WIDE.U32 R20, R37, 0x10, R22 ;  /* 0x0000001025147825 */ /* 0x002fc800078e0016 */
[C---:B------:R-:W-:Y:S01]  /*1300*/  FMUL.FTZ R29, R36.reuse, R14 ;  /* 0x0000000e241d7220 */ /* 0x040fe20000410000 */
[----:B------:R-:W-:Y:S01]  /*1310*/  FMUL.FTZ R37, R36, R58 ;  /* 0x0000003a24257220 */ /* 0x000fe20000410000 */
[----:B------:R-:W-:Y:S01]  /*1320*/  FFMA.FTZ R12, R19, R56, R60 ;  /* 0x00000038130c7223 */ /* 0x000fe2000001003c */
[----:B------:R-:W-:Y:S01]  /*1330*/  FFMA.FTZ R14, R59, R49, R48 ;  /* 0x000000313b0e7223 */ /* 0x000fe20000010030 */
[----:B------:R-:W-:Y:S01]  /*1340*/  FFMA.FTZ R19, R17, R47, R46 ;  /* 0x0000002f11137223 */ /* 0x000fe2000001002e */
[----:B------:R-:W-:Y:S01]  /*1350*/  F2FP.BF16.F32.PACK_AB R15, R18, R15 ;  /* 0x0000000f120f723e */ /* 0x000fe200000010ff */
[C---:B------:R-:W-:Y:S01]  /*1360*/  FMUL.FTZ R13, R36.reuse, R13 ;  /* 0x0000000d240d7220 */ /* 0x040fe20000410000 */
[----:B------:R-:W-:Y:S01]  /*1370*/  FFMA.FTZ R29, R29, R53, R52 ;  /* 0x000000351d1d7223 */ /* 0x000fe20000010034 */
[----:B------:R-:W-:Y:S01]  /*1380*/  FFMA.FTZ R18, R37, R51, R50 ;  /* 0x0000003325127223 */ /* 0x000fe20000010032 */
[----:B------:R-:W-:Y:S01]  /*1390*/  F2FP.BF16.F32.PACK_AB R14, R19, R14 ;  /* 0x0000000e130e723e */ /* 0x000fe200000010ff */
[----:B------:R-:W-:Y:S01]  /*13a0*/  FFMA.FTZ R17, R13, R55, R54 ;  /* 0x000000370d117223 */ /* 0x000fe20000010036 */
[C---:B------:R-:W-:Y:S01]  /*13b0*/  FMUL.FTZ R19, R36.reuse, R24 ;  /* 0x0000001824137220 */ /* 0x040fe20000410000 */
[----:B------:R-:W-:Y:S01]  /*13c0*/  FMUL.FTZ R26, R36, R26 ;  /* 0x0000001a241a7220 */ /* 0x000fe20000410000 */
[----:B------:R-:W-:Y:S01]  /*13d0*/  F2FP.BF16.F32.PACK_AB R13, R18, R29 ;  /* 0x0000001d120d723e */ /* 0x000fe200000010ff */
[C---:B------:R-:W-:Y:S01]  /*13e0*/  FMUL.FTZ R30, R36.reuse, R30 ;  /* 0x0000001e241e7220 */ /* 0x040fe20000410000 */
[C---:B------:R-:W-:Y:S01]  /*13f0*/  FMUL.FTZ R31, R36.reuse, R31 ;  /* 0x0000001f241f7220 */ /* 0x040fe20000410000 */
[C---:B------:R-:W-:Y:S01]  /*1400*/  FMUL.FTZ R18, R36.reuse, R25 ;  /* 0x0000001924127220 */ /* 0x040fe20000410000 */
[----:B------:R-:W0:Y:S01]  /*1410*/  @!P2 LDC.64 R28, c[0x0][0x3c0] ;  /* 0x0000f000ff1cab82 */ /* 0x000e220000000a00 */
[----:B------:R-:W-:Y:S01]  /*1420*/  FMUL.FTZ R37, R36, R27 ;  /* 0x0000001b24257220 */ /* 0x000fe20000410000 */
[----:B------:R-:W-:Y:S01]  /*1430*/  FFMA.FTZ R27, R19, R7, R32 ;  /* 0x00000007131b7223 */ /* 0x000fe20000010020 */
[----:B------:R-:W-:Y:S01]  /*1440*/  F2FP.BF16.F32.PACK_AB R12, R17, R12 ;  /* 0x0000000c110c723e */ /* 0x000fe200000010ff */
[----:B------:R-:W-:Y:S01]  /*1450*/  FFMA.FTZ R19, R26, R4, R11 ;  /* 0x000000041a137223 */ /* 0x000fe2000001000b */
[----:B------:R-:W-:Y:S01]  /*1460*/  FFMA.FTZ R17, R30, R10, R33 ;  /* 0x0000000a1e117223 */ /* 0x000fe20000010021 */
[----:B------:R-:W-:Y:S01]  /*1470*/  FFMA.FTZ R18, R18, R6, R5 ;  /* 0x0000000612127223 */ /* 0x000fe20000010005 */
[----:B------:R-:W-:Y:S01]  /*1480*/  FFMA.FTZ R26, R31, R9, R8 ;  /* 0x000000091f1a7223 */ /* 0x000fe20000010008 */
[----:B------:R-:W1:Y:S01]  /*1490*/  @!P0 LDC.64 R24, c[0x0][0x3c8] ;  /* 0x0000f200ff188b82 */ /* 0x000e620000000a00 */
[C---:B------:R-:W-:Y:S01]  /*14a0*/  FMUL.FTZ R31, R36.reuse, R16 ;  /* 0x00000010241f7220 */ /* 0x040fe20000410000 */
[----:B------:R-:W-:Y:S01]  /*14b0*/  FMUL.FTZ R57, R36, R57 ;  /* 0x0000003924397220 */ /* 0x000fe20000410000 */
[----:B------:R-:W-:Y:S01]  /*14c0*/  F2FP.BF16.F32.PACK_AB R18, R18, R27 ;  /* 0x0000001b1212723e */ /* 0x000fe200000010ff */
[----:B------:R-:W-:Y:S01]  /*14d0*/  FFMA.FTZ R30, R37, R3, R2 ;  /* 0x00000003251e7223 */ /* 0x000fe20000010002 */
[----:B------:R-:W-:Y:S01]  /*14e0*/  F2FP.BF16.F32.PACK_AB R17, R26, R17 ;  /* 0x000000111a11723e */ /* 0x000fe200000010ff */
[----:B------:R-:W-:Y:S01]  /*14f0*/  FFMA.FTZ R16, R31, R39, R38 ;  /* 0x000000271f107223 */ /* 0x000fe20000010026 */
[----:B------:R-:W-:Y:S01]  /*1500*/  FFMA.FTZ R57, R57, R35, R34 ;  /* 0x0000002339397223 */ /* 0x000fe20000010022 */
[----:B------:R-:W2:Y:S01]  /*1510*/  LDC.64 R26, c[0x0][0x380] ;  /* 0x0000e000ff1a7b82 */ /* 0x000ea20000000a00 */
[----:B------:R-:W-:Y:S01]  /*1520*/  IMAD.WIDE.U32 R22, R43, 0x10, R22 ;  /* 0x000000102b167825 */ /* 0x000fe200078e0016 */
[----:B------:R-:W-:-:S02]  /*1530*/  F2FP.BF16.F32.PACK_AB R19, R30, R19 ;  /* 0x000000131e13723e */ /* 0x000fc400000010ff */
[----:B------:R-:W-:Y:S01]  /*1540*/  F2FP.BF16.F32.PACK_AB R16, R57, R16 ;  /* 0x000000103910723e */ /* 0x000fe200000010ff */
[----:B0-----:R-:W-:-:S05]  /*1550*/  @!P2 IMAD.WIDE R28, R0, 0x4, R28 ;  /* 0x00000004001ca825 */ /* 0x001fca00078e021c */
        /* <DEDUP_REMOVED lines=9> */
.L_x_6047:
[----:B------:R-:W0:Y:S01]  /*15f0*/  LDCU.64 UR8, c[0x0][0x3a0] ;  /* 0x00007400ff0877ac */ /* 0x000e220008000a00 */
[----:B------:R-:W-:Y:S02]  /*1600*/  SHF.L.U32 R38, R8, 0x10, RZ ;  /* 0x0000001008267819 */ /* 0x000fe400000006ff */
[----:B------:R-:W-:Y:S01]  /*1610*/  SHF.L.U32 R2, R9, 0x10, RZ ;  /* 0x0000001009027819 */ /* 0x000fe200000006ff */
[----:B------:R-:W1:Y:S01]  /*1620*/  LDCU UR5, c[0x0][0x388] ;  /* 0x00007100ff0577ac */ /* 0x000e620008000800 */
[----:B------:R-:W-:Y:S02]  /*1630*/  SHF.L.U32 R3, R10, 0x10, RZ ;  /* 0x000000100a037819 */ /* 0x000fe400000006ff */
[----:B------:R-:W-:Y:S01]  /*1640*/  SHF.L.U32 R4, R11, 0x10, RZ ;  /* 0x000000100b047819 */ /* 0x000fe200000006ff */
[----:B------:R-:W2:Y:S01]  /*1650*/  LDCU UR10, c[0x0][0x448] ;  /* 0x00008900ff0a77ac */ /* 0x000ea20008000800 */
[----:B------:R-:W-:Y:S02]  /*1660*/  SHF.L.U32 R60, R16, 0x10, RZ ;  /* 0x00000010103c7819 */ /* 0x000fe400000006ff */
[----:B------:R-:W-:-:S02]  /*1670*/  SHF.L.U32 R56, R17, 0x10, RZ ;  /* 0x0000001011387819 */ /* 0x000fc400000006ff */
[----:B------:R-:W-:Y:S02]  /*1680*/  SHF.L.U32 R48, R18, 0x10, RZ ;  /* 0x0000001012307819 */ /* 0x000fe400000006ff */
[----:B------:R-:W-:Y:S02]  /*1690*/  SHF.L.U32 R42, R19, 0x10, RZ ;  /* 0x00000010132a7819 */ /* 0x000fe400000006ff */
[----:B------:R-:W-:Y:S01]  /*16a0*/  SHF.L.U32 R55, R55, 0x10, RZ ;  /* 0x0000001037377819 */ /* 0x000fe200000006ff */
[----:B0-----:R-:W-:Y:S01]  /*16b0*/  UISETP.NE.U32.AND UP0, UPT, UR8, URZ, UPT ;  /* 0x000000ff0800728c */ /* 0x001fe2000bf05070 */
[----:B------:R-:W-:Y:S02]  /*16c0*/  SHF.L.U32 R54, R54, 0x10, RZ ;  /* 0x0000001036367819 */ /* 0x000fe400000006ff */
[----:B------:R-:W-:Y:S01]  /*16d0*/  SHF.L.U32 R53, R53, 0x10, RZ ;  /* 0x0000001035357819 */ /* 0x000fe200000006ff */
[----:B------:R-:W-:Y:S01]  /*16e0*/  UISETP.NE.AND.EX UP0, UPT, UR9, URZ, UPT, UP0 ;  /* 0x000000ff0900728c */ /* 0x000fe2000bf05300 */
[----:B------:R-:W-:Y:S01]  /*16f0*/  SHF.L.U32 R52, R22, 0x10, RZ ;  /* 0x0000001016347819 */ /* 0x000fe200000006ff */
[----:B------:R-:W0:Y:S01]  /*1700*/  LDCU.64 UR8, c[0x0][0x3a0] ;  /* 0x00007400ff0877ac */ /* 0x000e220008000a00 */
        /* <DEDUP_REMOVED lines=21> */
.L_x_6061:
[----:B0-----:R-:W0:Y:S01]  /*1860*/  LDC.64 R12, c[0x0][0x3e0] ;  /* 0x0000f800ff0c7b82 */ /* 0x001e220000000a00 */
[----:B------:R-:W-:-:S05]  /*1870*/  IMAD R14, R0, UR5, RZ ;  /* 0x00000005000e7c24 */ /* 0x000fca000f8e02ff */
[----:B------:R-:W-:Y:S02]  /*1880*/  SHF.R.S32.HI R15, RZ, 0x1f, R14 ;  /* 0x0000001fff0f7819 */ /* 0x000fe4000001140e */
[----:B------:R-:W1:Y:S02]  /*1890*/  LDC.64 R24, c[0x0][0x390] ;  /* 0x0000e400ff187b82 */ /* 0x000e640000000a00 */
[----:B------:R-:W-:-:S04]  /*18a0*/  LEA.HI R14, R15, R14, RZ, 0x3 ;  /* 0x0000000e0f0e7211 */ /* 0x000fc800078f18ff */
[----:B------:R-:W-:Y:S01]  /*18b0*/  LEA.HI.SX32 R37, R14, R61, 0x1d ;  /* 0x0000003d0e257211 */ /* 0x000fe200078feaff */
[----:B0-----:R-:W-:-:S05]  /*18c0*/  IMAD.WIDE R12, R0, 0x2, R12 ;  /* 0x00000002000c7825 */ /* 0x001fca00078e020c */
[----:B------:R1:W2:Y:S02]  /*18d0*/  LDG.E.U16 R36, desc[UR6][R12.64] ;  /* 0x000000060c247981 */ /* 0x0002a4000c1e1500 */
[----:B-1----:R-:W-:-:S06]  /*18e0*/  IMAD.WIDE.U32 R12, R37, 0x10, R24 ;  /* 0x00000010250c7825 */ /* 0x002fcc00078e0018 */
[----:B------:R-:W5:Y:S01]  /*18f0*/  LDG.E.128 R12, desc[UR6][R12.64] ;  /* 0x000000060c0c7981 */ /* 0x000f62000c1e1d00 */
[----:B------:R-:W-:Y:S01]  /*1900*/  BSSY.RECONVERGENT B0, `(.L_x_6055) ;  /* 0x0000030000007945 */ /* 0x000fe20003800200 */
[----:B--2---:R-:W-:-:S03]  /*1910*/  SHF.L.U32 R36, R36, 0x10, RZ ;  /* 0x0000001024247819 */ /* 0x004fc600000006ff */
[----:B------:R-:W-:Y:S05]  /*1920*/  @!P1 BRA `(.L_x_6056) ;  /* 0x0000000000649947 */ /* 0x000fea0003800000 */
[----:B------:R-:W0:Y:S02]  /*1930*/  LDC.64 R16, c[0x0][0x3a0] ;  /* 0x0000e800ff107b82 */ /* 0x000e240000000a00 */
[----:B0-----:R-:W-:-:S05]  /*1940*/  IMAD.WIDE.U32 R16, R37, 0x20, R16 ;  /* 0x0000002025107825 */ /* 0x001fca00078e0010 */
[----:B------:R-:W2:Y:S04]  /*1950*/  LDG.E.128 R20, desc[UR6][R16.64] ;  /* 0x0000000610147981 */ /* 0x000ea8000c1e1d00 */
[----:B------:R-:W3:Y:S01]  /*1960*/  LDG.E.128 R16, desc[UR6][R16.64+0x10] ;  /* 0x0000100610107981 */ /* 0x000ee2000c1e1d00 */
[----:B-----5:R-:W-:Y:S02]  /*1970*/  PRMT R26, R12, 0x7632, R26 ;  /* 0x000076320c1a7816 */ /* 0x020fe4000000001a */
[----:B------:R-:W-:Y:S02]  /*1980*/  PRMT R28, R13, 0x7632, R28 ;  /* 0x000076320d1c7816 */ /* 0x000fe4000000001c */
[----:B------:R-:W-:Y:S02]  /*1990*/  PRMT R30, R14, 0x7632, R30 ;  /* 0x000076320e1e7816 */ /* 0x000fe4000000001e */
[----:B------:R-:W-:-:S02]  /*19a0*/  PRMT R44, R15, 0x7632, R44 ;  /* 0x000076320f2c7816 */ /* 0x000fc4000000002c */
[----:B------:R-:W-:Y:S02]  /*19b0*/  SHF.L.U32 R31, R12, 0x10, RZ ;  /* 0x000000100c1f7819 */ /* 0x000fe400000006ff */
[----:B------:R-:W-:Y:S02]  /*19c0*/  SHF.L.U32 R43, R13, 0x10, RZ ;  /* 0x000000100d2b7819 */ /* 0x000fe400000006ff */
[----:B------:R-:W-:Y:S02]  /*19d0*/  SHF.L.U32 R27, R14, 0x10, RZ ;  /* 0x000000100e1b7819 */ /* 0x000fe400000006ff */
[----:B------:R-:W-:Y:S02]  /*19e0*/  SHF.L.U32 R26, R26, 0x10, RZ ;  /* 0x000000101a1a7819 */ /* 0x000fe400000006ff */
[----:B------:R-:W-:Y:S02]  /*19f0*/  SHF.L.U32 R29, R15, 0x10, RZ ;  /* 0x000000100f1d7819 */ /* 0x000fe400000006ff */
[----:B------:R-:W-:-:S02]  /*1a00*/  SHF.L.U32 R28, R28, 0x10, RZ ;  /* 0x000000101c1c7819 */ /* 0x000fc400000006ff */
[----:B------:R-:W-:Y:S02]  /*1a10*/  SHF.L.U32 R30, R30, 0x10, RZ ;  /* 0x000000101e1e7819 */ /* 0x000fe400000006ff */
[----:B------:R-:W-:Y:S01]  /*1a20*/  SHF.L.U32 R44, R44, 0x10, RZ ;  /* 0x000000102c2c7819 */ /* 0x000fe200000006ff */
[C---:B--2---:R-:W-:Y:S01]  /*1a30*/  FFMA.FTZ R12, R36.reuse, R31, R20 ;  /* 0x0000001f240c7223 */ /* 0x044fe20000010014 */
[C---:B------:R-:W-:Y:S01]  /*1a40*/  FFMA.FTZ R13, R36.reuse, R26, R21 ;  /* 0x0000001a240d7223 */ /* 0x040fe20000010015 */
[C---:B------:R-:W-:Y:S01]  /*1a50*/  FFMA.FTZ R14, R36.reuse, R43, R22 ;  /* 0x0000002b240e7223 */ /* 0x040fe20000010016 */
[C---:B------:R-:W-:Y:S01]  /*1a60*/  FFMA.FTZ R15, R36.reuse, R28, R23 ;  /* 0x0000001c240f7223 */ /* 0x040fe20000010017 */
[C---:B---3--:R-:W-:Y:S01]  /*1a70*/  FFMA.FTZ R16, R36.reuse, R27, R16 ;  /* 0x0000001b24107223 */ /* 0x048fe20000010010 */
[C---:B------:R-:W-:Y:S01]  /*1a80*/  FFMA.FTZ R17, R36.reuse, R30, R17 ;  /* 0x0000001e24117223 */ /* 0x040fe20000010011 */
[C---:B------:R-:W-:Y:S01]  /*1a90*/  FFMA.FTZ R18, R36.reuse, R29, R18 ;  /* 0x0000001d24127223 */ /* 0x040fe20000010012 */
[----:B------:R-:W-:Y:S01]  /*1aa0*/  FFMA.FTZ R19, R36, R44, R19 ;  /* 0x0000002c24137223 */ /* 0x000fe20000010013 */
[----:B------:R-:W-:Y:S06]  /*1ab0*/  BRA `(.L_x_6057) ;  /* 0x0000000000507947 */ /* 0x000fec0003800000 */
.L_x_6056:
[C---:B-----5:R-:W-:Y:S02]  /*1ac0*/  PRMT R16, R12.reuse, 0x7632, R16 ;  /* 0x000076320c107816 */ /* 0x060fe40000000010 */
[----:B------:R-:W-:Y:S02]  /*1ad0*/  SHF.L.U32 R17, R12, 0x10, RZ ;  /* 0x000000100c117819 */ /* 0x000fe400000006ff */
[C---:B------:R-:W-:Y:S02]  /*1ae0*/  PRMT R18, R14.reuse, 0x7632, R18 ;  /* 0x000076320e127816 */ /* 0x040fe40000000012 */
[----:B------:R-:W-:Y:S02]  /*1af0*/  SHF.L.U32 R21, R14, 0x10, RZ ;  /* 0x000000100e157819 */ /* 0x000fe400000006ff */
[----:B------:R-:W-:Y:S02]  /*1b00*/  PRMT R12, R13, 0x7632, R12 ;  /* 0x000076320d0c7816 */ /* 0x000fe4000000000c */
[----:B------:R-:W-:-:S02]  /*1b10*/  PRMT R14, R15, 0x7632, R14 ;  /* 0x000076320f0e7816 */ /* 0x000fc4000000000e */
        /* <DEDUP_REMOVED lines=10> */
[C---:B------:R-:W-:Y:S01]  /*1bc0*/  FMUL.FTZ R13, R36.reuse, R13 ;  /* 0x0000000d240d7220 */ /* 0x040fe20000410000 */
[C---:B------:R-:W-:Y:S01]  /*1bd0*/  FMUL.FTZ R15, R36.reuse, R15 ;  /* 0x0000000f240f7220 */ /* 0x040fe20000410000 */
[C---:B------:R-:W-:Y:S01]  /*1be0*/  FMUL.FTZ R17, R36.reuse, R23 ;  /* 0x0000001724117220 */ /* 0x040fe20000410000 */
[----:B------:R-:W-:-:S07]  /*1bf0*/  FMUL.FTZ R19, R36, R29 ;  /* 0x0000001d24137220 */ /* 0x000fce0000410000 */
.L_x_6057:
[----:B------:R-:W-:Y:S05]  /*1c00*/  BSYNC.RECONVERGENT B0 ;  /* 0x0000000000007941 */ /* 0x000fea0003800200 */
.L_x_6055:
        /* <DEDUP_REMOVED lines=16> */
[----:B------:R-:W-:Y:S02]  /*1d10*/  PRMT R20, R20, 0x7632, R20 ;  /* 0x0000763214147816 */ /* 0x000fe40000000014 */
[----:B------:R-:W-:Y:S02]  /*1d20*/  PRMT R44, R23, 0x7632, R44 ;  /* 0x00007632172c7816 */ /* 0x000fe4000000002c */
[----:B------:R-:W-:-:S02]  /*1d30*/  SHF.L.U32 R20, R20, 0x10, RZ ;  /* 0x0000001014147819 */ /* 0x000fc400000006ff */
[----:B------:R-:W-:Y:S01]  /*1d40*/  SHF.L.U32 R23, R23, 0x10, RZ ;  /* 0x0000001017177819 */ /* 0x000fe200000006ff */
[C---:B--2---:R-:W-:Y:S01]  /*1d50*/  FFMA.FTZ R28, R36.reuse, R57, R28 ;  /* 0x00000039241c7223 */ /* 0x044fe2000001001c */
[C---:B------:R-:W-:Y:S01]  /*1d60*/  SHF.L.U32 R57, R21.reuse, 0x10, RZ ;  /* 0x0000001015397819 */ /* 0x040fe200000006ff */
[----:B------:R-:W-:Y:S01]  /*1d70*/  FFMA.FTZ R29, R36, R20, R29 ;  /* 0x00000014241d7223 */ /* 0x000fe2000001001d */
[----:B------:R-:W-:-:S03]  /*1d80*/  PRMT R21, R21, 0x7632, R21 ;  /* 0x0000763215157816 */ /* 0x000fc60000000015 */
[----:B------:R-:W-:Y:S01]  /*1d90*/  FFMA.FTZ R30, R36, R57, R30 ;  /* 0x00000039241e7223 */ /* 0x000fe2000001001e */
[----:B------:R-:W-:Y:S02]  /*1da0*/  SHF.L.U32 R20, R21, 0x10, RZ ;  /* 0x0000001015147819 */ /* 0x000fe400000006ff */
[----:B------:R-:W-:Y:S01]  /*1db0*/  SHF.L.U32 R21, R22, 0x10, RZ ;  /* 0x0000001016157819 */ /* 0x000fe200000006ff */
[C---:B---3--:R-:W-:Y:S02]  /*1dc0*/  FFMA.FTZ R26, R36.reuse, R23, R26 ;  /* 0x00000017241a7223 */ /* 0x048fe4000001001a */
[----:B------:R-:W-:Y:S01]  /*1dd0*/  FFMA.FTZ R31, R36, R20, R31 ;  /* 0x00000014241f7223 */ /* 0x000fe2000001001f */
[----:B------:R-:W-:Y:S01]  /*1de0*/  PRMT R20, R22, 0x7632, R20 ;  /* 0x0000763216147816 */ /* 0x000fe20000000014 */
[----:B------:R-:W-:-:S03]  /*1df0*/  FFMA.FTZ R24, R36, R21, R24 ;  /* 0x0000001524187223 */ /* 0x000fc60000010018 */
[----:B------:R-:W-:Y:S02]  /*1e00*/  SHF.L.U32 R22, R20, 0x10, RZ ;  /* 0x0000001014167819 */ /* 0x000fe400000006ff */
[----:B------:R-:W-:-:S03]  /*1e10*/  SHF.L.U32 R20, R44, 0x10, RZ ;  /* 0x000000102c147819 */ /* 0x000fc600000006ff */
[C---:B------:R-:W-:Y:S02]  /*1e20*/  FFMA.FTZ R25, R36.reuse, R22, R25 ;  /* 0x0000001624197223 */ /* 0x040fe40000010019 */
[----:B------:R-:W-:Y:S01]  /*1e30*/  FFMA.FTZ R27, R36, R20, R27 ;  /* 0x00000014241b7223 */ /* 0x000fe2000001001b */
[----:B------:R-:W-:Y:S06]  /*1e40*/  BRA `(.L_x_6059) ;  /* 0x0000000000507947 */ /* 0x000fec0003800000 */
.L_x_6058:
        /* <DEDUP_REMOVED lines=9> */
[C---:B------:R-:W-:Y:S01]  /*1ee0*/  FMUL.FTZ R24, R36.reuse, R25 ;  /* 0x0000001924187220 */ /* 0x040fe20000410000 */
[----:B------:R-:W-:Y:S01]  /*1ef0*/  SHF.L.U32 R23, R23, 0x10, RZ ;  /* 0x0000001017177819 */ /* 0x000fe200000006ff */
[C---:B------:R-:W-:Y:S01]  /*1f00*/  FMUL.FTZ R29, R36.reuse, R31 ;  /* 0x0000001f241d7220 */ /* 0x040fe20000410000 */
[----:B------:R-:W-:Y:S01]  /*1f10*/  SHF.L.U32 R57, R57, 0x10, RZ ;  /* 0x0000001039397819 */ /* 0x000fe200000006ff */
[----:B------:R-:W-:Y:S01]  /*1f20*/  FMUL.FTZ R30, R36, R21 ;  /* 0x00000015241e7220 */ /* 0x000fe20000410000 */
[----:B------:R-:W-:Y:S01]  /*1f30*/  SHF.L.U32 R20, R20, 0x10, RZ ;  /* 0x0000001014147819 */ /* 0x000fe200000006ff */
[C---:B------:R-:W-:Y:S01]  /*1f40*/  FMUL.FTZ R26, R36.reuse, R23 ;  /* 0x00000017241a7220 */ /* 0x040fe20000410000 */
[----:B------:R-:W-:Y:S01]  /*1f50*/  SHF.L.U32 R27, R27, 0x10, RZ ;  /* 0x000000101b1b7819 */ /* 0x000fe200000006ff */
[----:B------:R-:W-:-:S02]  /*1f60*/  FMUL.FTZ R31, R36, R57 ;  /* 0x00000039241f7220 */ /* 0x000fc40000410000 */
[C---:B------:R-:W-:Y:S02]  /*1f70*/  FMUL.FTZ R25, R36.reuse, R20 ;  /* 0x0000001424197220 */ /* 0x040fe40000410000 */
[----:B------:R-:W-:-:S07]  /*1f80*/  FMUL.FTZ R27, R36, R27 ;  /* 0x0000001b241b7220 */ /* 0x000fce0000410000 */
.L_x_6059:
        /* <DEDUP_REMOVED lines=75> */
.L_x_6085:
        /* <DEDUP_REMOVED lines=10> */
[C---:B0-----:R-:W-:Y:S01]  /*24e0*/  FADD.FTZ R58, -R20.reuse, R15 ;  /* 0x0000000f143a7221 */ /* 0x041fe20000010100 */
[----:B------:R-:W0:Y:S01]  /*24f0*/  MUFU.RSQ R36, R36 ;  /* 0x0000002400247308 */ /* 0x000e220000001400 */
        /* <DEDUP_REMOVED lines=13> */
[C---:B0-----:R-:W-:Y:S01]  /*25d0*/  FMUL.FTZ R19, R36.reuse, R19 ;  /* 0x0000001324137220 */ /* 0x041fe20000410000 */
[C---:B------:R-:W-:Y:S01]  /*25e0*/  FMUL.FTZ R15, R36.reuse, R18 ;  /* 0x00000012240f7220 */ /* 0x040fe20000410000 */
[----:B------:R-:W-:Y:S01]  /*25f0*/  FMUL.FTZ R29, R36, R58 ;  /* 0x0000003a241d7220 */ /* 0x000fe20000410000 */
[----:B-1----:R-:W-:-:S04]  /*2600*/  IMAD.WIDE.U32 R20, R37, 0x10, R22 ;  /* 0x0000001025147825 */ /* 0x002fc800078e0016 */
[----:B------:R-:W-:Y:S01]  /*2610*/  FFMA.FTZ R18, R19, R41, R40 ;  /* 0x0000002913127223 */ /* 0x000fe20000010028 */
[----:B------:R-:W-:Y:S01]  /*2620*/  FFMA.FTZ R15, R15, R45, R42 ;  /* 0x0000002d0f0f7223 */ /* 0x000fe2000001002a */
[C---:B------:R-:W-:Y:S01]  /*2630*/  FMUL.FTZ R19, R36.reuse, R12 ;  /* 0x0000000c24137220 */ /* 0x040fe20000410000 */
[C---:B------:R-:W-:Y:S01]  /*2640*/  FMUL.FTZ R12, R36.reuse, R13 ;  /* 0x0000000d240c7220 */ /* 0x040fe20000410000 */
[C---:B------:R-:W-:Y:S01]  /*2650*/  FMUL.FTZ R13, R36.reuse, R14 ;  /* 0x0000000e240d7220 */ /* 0x040fe20000410000 */
[----:B------:R-:W-:Y:S01]  /*2660*/  FMUL.FTZ R37, R36, R17 ;  /* 0x0000001124257220 */ /* 0x000fe20000410000 */
[----:B------:R-:W-:Y:S01]  /*2670*/  F2FP.BF16.F32.PACK_AB R15, R18, R15 ;  /* 0x0000000f120f723e */ /* 0x000fe200000010ff */
[----:B------:R-:W-:Y:S01]  /*2680*/  FFMA.FTZ R18, R29, R51, R50 ;  /* 0x000000331d127223 */ /* 0x000fe20000010032 */
[----:B------:R-:W-:Y:S01]  /*2690*/  FFMA.FTZ R13, R13, R52, R56 ;  /* 0x000000340d0d7223 */ /* 0x000fe20000010038 */
[----:B------:R-:W-:Y:S01]  /*26a0*/  FFMA.FTZ R17, R19, R55, R60 ;  /* 0x0000003713117223 */ /* 0x000fe2000001003c */
[----:B------:R-:W-:Y:S01]  /*26b0*/  FFMA.FTZ R12, R12, R54, R53 ;  /* 0x000000360c0c7223 */ /* 0x000fe20000010035 */
[----:B------:R-:W-:Y:S01]  /*26c0*/  FMUL.FTZ R19, R36, R25 ;  /* 0x0000001924137220 */ /* 0x000fe20000410000 */
[----:B------:R-:W0:Y:S01]  /*26d0*/  @!P2 LDC.64 R28, c[0x0][0x3c0] ;  /* 0x0000f000ff1cab82 */ /* 0x000e220000000a00 */
        /* <DEDUP_REMOVED lines=8> */
[----:B------:R-:W1:Y:S01]  /*2760*/  @!P2 LDC.64 R24, c[0x0][0x3c8] ;  /* 0x0000f200ff18ab82 */ /* 0x000e620000000a00 */
[----:B------:R-:W-:Y:S01]  /*2770*/  FFMA.FTZ R58, R26, R32, R33 ;  /* 0x000000201a3a7223 */ /* 0x000fe20000010021 */
[----:B------:R-:W-:Y:S01]  /*2780*/  FFMA.FTZ R17, R17, R5, R2 ;  /* 0x0000000511117223 */ /* 0x000fe20000010002 */
[----:B------:R-:W-:Y:S01]  /*2790*/  FFMA.FTZ R30, R30, R8, R3 ;  /* 0x000000081e1e7223 */ /* 0x000fe20000010003 */
[----:B------:R-:W-:Y:S01]  /*27a0*/  FFMA.FTZ R26, R18, R6, R7 ;  /* 0x00000006121a7223 */ /* 0x000fe20000010007 */
[----:B------:R-:W-:Y:S01]  /*27b0*/  FFMA.FTZ R31, R31, R11, R4 ;  /* 0x0000000b1f1f7223 */ /* 0x000fe20000010004 */
[C---:B------:R-:W-:Y:S01]  /*27c0*/  FMUL.FTZ R59, R36.reuse, R59 ;  /* 0x0000003b243b7220 */ /* 0x040fe20000410000 */
[----:B------:R-:W-:Y:S01]  /*27d0*/  FMUL.FTZ R57, R36, R57 ;  /* 0x0000003924397220 */ /* 0x000fe20000410000 */
[----:B------:R-:W-:Y:S01]  /*27e0*/  F2FP.BF16.F32.PACK_AB R18, R27, R30 ;  /* 0x0000001e1b12723e */ /* 0x000fe200000010ff */
[----:B------:R-:W-:Y:S01]  /*27f0*/  FFMA.FTZ R37, R37, R47, R46 ;  /* 0x0000002f25257223 */ /* 0x000fe2000001002e */
[----:B------:R-:W-:Y:S01]  /*2800*/  F2FP.BF16.F32.PACK_AB R17, R26, R17 ;  /* 0x000000111a11723e */ /* 0x000fe200000010ff */
[----:B------:R-:W-:Y:S01]  /*2810*/  FFMA.FTZ R14, R59, R49, R48 ;  /* 0x000000313b0e7223 */ /* 0x000fe20000010030 */
[----:B------:R-:W2:Y:S01]  /*2820*/  LDC.64 R26, c[0x0][0x380] ;  /* 0x0000e000ff1a7b82 */ /* 0x000ea20000000a00 */
[----:B------:R-:W-:Y:S01]  /*2830*/  F2FP.BF16.F32.PACK_AB R19, R58, R31 ;  /* 0x0000001f3a13723e */ /* 0x000fe200000010ff */
[----:B------:R-:W-:Y:S01]  /*2840*/  FMUL.FTZ R31, R36, R16 ;  /* 0x00000010241f7220 */ /* 0x000fe20000410000 */
[----:B------:R-:W-:Y:S01]  /*2850*/  FFMA.FTZ R57, R57, R35, R34 ;  /* 0x0000002339397223 */ /* 0x000fe20000010022 */
[----:B0-----:R-:W-:Y:S01]  /*2860*/  @!P2 IMAD.WIDE R28, R0, 0x4, R28 ;  /* 0x00000004001ca825 */ /* 0x001fe200078e021c */
[----:B------:R-:W-:-:S03]  /*2870*/  F2FP.BF16.F32.PACK_AB R14, R37, R14 ;  /* 0x0000000e250e723e */ /* 0x000fc600000010ff */
[----:B------:R-:W-:Y:S01]  /*2880*/  FFMA.FTZ R16, R31, R39, R38 ;  /* 0x000000271f107223 */ /* 0x000fe20000010026 */
[----:B------:R-:W-:Y:S01]  /*2890*/  IMAD.WIDE.U32 R22, R43, 0x10, R22 ;  /* 0x000000102b167825 */ /* 0x000fe200078e0016 */
[----:B------:R0:W-:Y:S03]  /*28a0*/  @!P2 STG.E desc[UR6][R28.64], R44 ;  /* 0x0000002c1c00a986 */ /* 0x0001e6000c101906 */
[----:B------:R-:W-:Y:S01]  /*28b0*/  F2FP.BF16.F32.PACK_AB R16, R57, R16 ;  /* 0x000000103910723e */ /* 0x000fe200000010ff */
[----:B-1----:R-:W-:-:S05]  /*28c0*/  @!P2 IMAD.WIDE R24, R0, 0x4, R24 ;  /* 0x000000040018a825 */ /* 0x002fca00078e0218 */
[----:B------:R0:W-:Y:S04]  /*28d0*/  @!P2 STG.E desc[UR6][R24.64], R36 ;  /* 0x000000241800a986 */ /* 0x0001e8000c101906 */
[----:B------:R0:W-:Y:S01]  /*28e0*/  STG.E.128 desc[UR6][R20.64], R12 ;  /* 0x0000000c14007986 */ /* 0x0001e2000c101d06 */
[----:B--2---:R-:W-:-:S03]  /*28f0*/  LEA R0, R26, R0, 0x2 ;  /* 0x000000001a007211 */ /* 0x004fc600078e10ff */
[----:B------:R0:W-:Y:S01]  /*2900*/  STG.E.128 desc[UR6][R22.64], R16 ;  /* 0x0000001016007986 */ /* 0x0001e2000c101d06 */
[----:B------:R-:W-:-:S13]  /*2910*/  ISETP.GE.AND P0, PT, R0, R27, PT ;  /* 0x0000001b0000720c */ /* 0x000fda0003f06270 */
[----:B------:R-:W-:Y:S05]  /*2920*/  @!P0 BRA `(.L_x_6061) ;  /* 0xffffffec00cc8947 */ /* 0x000fea000383ffff */
[----:B------:R-:W-:Y:S05]  /*2930*/  EXIT ;  /* 0x000000000000794d */ /* 0x000fea0003800000 */
.L_x_6053:
[----:B------:R-:W-:Y:S01]  /*2940*/  HFMA2 R22, -RZ, RZ, 0, 5.9604644775390625e-08 ;  /* 0x00000001ff167431 */ /* 0x000fe200000001ff */
[----:B------:R-:W-:Y:S01]  /*2950*/  BSSY B0, `(.L_x_6062) ;  /* 0x0000006000007945 */ /* 0x000fe20003800000 */
[----:B0-----:R-:W-:Y:S02]  /*2960*/  MOV R21, 0x1f ;  /* 0x0000001f00157802 */ /* 0x001fe40000000f00 */
[----:B------:R-:W-:-:S07]  /*2970*/  MOV R20, 0xffffffff ;  /* 0xffffffff00147802 */ /* 0x000fce0000000f00 */
[----:B------:R-:W-:Y:S05]  /*2980*/  WARPSYNC.COLLECTIVE R20, `(.L_x_6063) ;  /* 0x0000000014087348 */ /* 0x000fea0003c00000 */
[----:B------:R0:W1:Y:S02]  /*2990*/  SHFL.BFLY P0, R36, R23, R22, R21 ;  /* 0x0c00001617247389 */ /* 0x0000640000000015 */
[----:B01----:R-:W-:Y:S05]  /*29a0*/  ENDCOLLECTIVE ;  /* 0x000000000000791b */ /* 0x003fea0003800000 */
.L_x_6063:
[----:B------:R-:W-:Y:S05]  /*29b0*/  BSYNC B0 ;  /* 0x0000000000007941 */ /* 0x000fea0003800000 */
.L_x_6062:
        /* <DEDUP_REMOVED lines=8> */
.L_x_6064:
[----:B------:R-:W-:Y:S02]  /*2a40*/  HFMA2 R22, -RZ, RZ, 0, 2.384185791015625e-07 ;  /* 0x00000004ff167431 */ /* 0x000fe400000001ff */
[----:B------:R-:W-:-:S05]  /*2a50*/  FADD.FTZ R58, R23, R36 ;  /* 0x00000024173a7221 */ /* 0x000fca0000010000 */
[----:B------:R-:W-:-:S07]  /*2a60*/  MOV R23, R58 ;  /* 0x0000003a00177202 */ /* 0x000fce0000000f00 */
[----:B------:R-:W-:Y:S05]  /*2a70*/  WARPSYNC.COLLECTIVE R20, `(.L_x_6065) ;  /* 0x0000000014087348 */ /* 0x000fea0003c00000 */
[----:B------:R0:W1:Y:S02]  /*2a80*/  SHFL.BFLY P0, R36, R23, R22, R21 ;  /* 0x0c00001617247389 */ /* 0x0000640000000015 */
[----:B01----:R-:W-:Y:S05]  /*2a90*/  ENDCOLLECTIVE ;  /* 0x000000000000791b */ /* 0x003fea0003800000 */
.L_x_6065:
[----:B------:R-:W-:Y:S02]  /*2aa0*/  HFMA2 R22, -RZ, RZ, 0, 4.76837158203125e-07 ;  /* 0x00000008ff167431 */ /* 0x000fe400000001ff */
[----:B------:R-:W-:-:S05]  /*2ab0*/  FADD.FTZ R59, R58, R36 ;  /* 0x000000243a3b7221 */ /* 0x000fca0000010000 */
[----:B------:R-:W-:-:S07]  /*2ac0*/  MOV R23, R59 ;  /* 0x0000003b00177202 */ /* 0x000fce0000000f00 */
[----:B------:R-:W-:Y:S05]  /*2ad0*/  WARPSYNC.COLLECTIVE R20, `(.L_x_6066) ;  /* 0x0000000014087348 */ /* 0x000fea0003c00000 */
[----:B------:R0:W1:Y:S02]  /*2ae0*/  SHFL.BFLY P0, R36, R23, R22, R21 ;  /* 0x0c00001617247389 */ /* 0x0000640000000015 */
[----:B01----:R-:W-:Y:S05]  /*2af0*/  ENDCOLLECTIVE ;  /* 0x000000000000791b */ /* 0x003fea0003800000 */
.L_x_6066:
[----:B------:R-:W-:Y:S02]  /*2b00*/  HFMA2 R22, -RZ, RZ, 0, 9.5367431640625e-07 ;  /* 0x00000010ff167431 */ /* 0x000fe400000001ff */
[----:B------:R-:W-:-:S05]  /*2b10*/  FADD.FTZ R59, R59, R36 ;  /* 0x000000243b3b7221 */ /* 0x000fca0000010000 */
[----:B------:R-:W-:-:S07]  /*2b20*/  MOV R23, R59 ;  /* 0x0000003b00177202 */ /* 0x000fce0000000f00 */
[----:B------:R-:W-:Y:S05]  /*2b30*/  WARPSYNC.COLLECTIVE R20, `(.L_x_6067) ;  /* 0x0000000014087348 */ /* 0x000fea0003c00000 */
[----:B------:R0:W1:Y:S02]  /*2b40*/  SHFL.BFLY P0, R36, R23, R22, R21 ;  /* 0x0c00001617247389 */ /* 0x0000640000000015 */
[----:B01----:R-:W-:Y:S05]  /*2b50*/  ENDCOLLECTIVE ;  /* 0x000000000000791b */ /* 0x003fea0003800000 */
.L_x_6067:
[----:B------:R-:W-:Y:S01]  /*2b60*/  MOV R22, 0x1 ;  /* 0x0000000100167802 */ /* 0x000fe20000000f00 */
        /* <DEDUP_REMOVED lines=34> */
[----:B------:R-:W-:-:S07]  /*2d90*/  FFMA.FTZ R23, R23, R23, R36 ;  /* 0x0000001717177223 */ /* 0x000fce0000010024 */
[----:B------:R-:W-:Y:S05]  /*2da0*/  WARPSYNC.COLLECTIVE R20, `(.L_x_6068) ;  /* 0x0000000014087348 */ /* 0x000fea0003c00000 */
[----:B------:R0:W1:Y:S02]  /*2db0*/  SHFL.BFLY P0, R36, R23, R22, R21 ;  /* 0x0c00001617247389 */ /* 0x0000640000000015 */
[----:B01----:R-:W-:Y:S05]  /*2dc0*/  ENDCOLLECTIVE ;  /* 0x000000000000791b */ /* 0x003fea0003800000 */
.L_x_6068:
[----:B------:R-:W-:Y:S02]  /*2dd0*/  HFMA2 R22, -RZ, RZ, 0, 1.1920928955078125e-07 ;  /* 0x00000002ff167431 */ /* 0x000fe400000001ff */
[----:B------:R-:W-:-:S05]  /*2de0*/  FADD.FTZ R58, R23, R36 ;  /* 0x00000024173a7221 */ /* 0x000fca0000010000 */
[----:B------:R-:W-:-:S07]  /*2df0*/  MOV R23, R58 ;  /* 0x0000003a00177202 */ /* 0x000fce0000000f00 */
[----:B------:R-:W-:Y:S05]  /*2e00*/  WARPSYNC.COLLECTIVE R20, `(.L_x_6069) ;  /* 0x0000000014087348 */ /* 0x000fea0003c00000 */
[----:B------:R0:W1:Y:S02]  /*2e10*/  SHFL.BFLY P0, R36, R23, R22, R21 ;  /* 0x0c00001617247389 */ /* 0x0000640000000015 */
[----:B01----:R-:W-:Y:S05]  /*2e20*/  ENDCOLLECTIVE ;  /* 0x000000000000791b */ /* 0x003fea0003800000 */
.L_x_6069:
[----:B------:R-:W-:Y:S02]  /*2e30*/  HFMA2 R22, -RZ, RZ, 0, 2.384185791015625e-07 ;  /* 0x00000004ff167431 */ /* 0x000fe400000001ff */
[----:B------:R-:W-:-:S05]  /*2e40*/  FADD.FTZ R59, R58, R36 ;  /* 0x000000243a3b7221 */ /* 0x000fca0000010000 */
[----:B------:R-:W-:-:S07]  /*2e50*/  MOV R23, R59 ;  /* 0x0000003b00177202 */ /* 0x000fce0000000f00 */
[----:B------:R-:W-:Y:S05]  /*2e60*/  WARPSYNC.COLLECTIVE R20, `(.L_x_6070) ;  /* 0x0000000014087348 */ /* 0x000fea0003c00000 */
[----:B------:R0:W1:Y:S02]  /*2e70*/  SHFL.BFLY P0, R36, R23, R22, R21 ;  /* 0x0c00001617247389 */ /* 0x0000640000000015 */
[----:B01----:R-:W-:Y:S05]  /*2e80*/  ENDCOLLECTIVE ;  /* 0x000000000000791b */ /* 0x003fea0003800000 */
.L_x_6070:
[----:B------:R-:W-:Y:S02]  /*2e90*/  HFMA2 R22, -RZ, RZ, 0, 4.76837158203125e-07 ;  /* 0x00000008ff167431 */ /* 0x000fe400000001ff */
[----:B------:R-:W-:-:S05]  /*2ea0*/  FADD.FTZ R59, R59, R36 ;  /* 0x000000243b3b7221 */ /* 0x000fca0000010000 */
[----:B------:R-:W-:-:S07]  /*2eb0*/  MOV R23, R59 ;  /* 0x0000003b00177202 */ /* 0x000fce0000000f00 */
[----:B------:R-:W-:Y:S05]  /*2ec0*/  WARPSYNC.COLLECTIVE R20, `(.L_x_6071) ;  /* 0x0000000014087348 */ /* 0x000fea0003c00000 */
[----:B------:R0:W1:Y:S02]  /*2ed0*/  SHFL.BFLY P0, R36, R23, R22, R21 ;  /* 0x0c00001617247389 */ /* 0x0000640000000015 */
[----:B01----:R-:W-:Y:S05]  /*2ee0*/  ENDCOLLECTIVE ;  /* 0x000000000000791b */ /* 0x003fea0003800000 */
.L_x_6071:
[----:B------:R-:W-:Y:S02]  /*2ef0*/  HFMA2 R22, -RZ, RZ, 0, 9.5367431640625e-07 ;  /* 0x00000010ff167431 */ /* 0x000fe400000001ff */
[----:B------:R-:W-:-:S05]  /*2f00*/  FADD.FTZ R58, R59, R36 ;  /* 0x000000243b3a7221 */ /* 0x000fca0000010000 */
[----:B------:R-:W-:-:S07]  /*2f10*/  MOV R23, R58 ;  /* 0x0000003a00177202 */ /* 0x000fce0000000f00 */
[----:B------:R-:W-:Y:S05]  /*2f20*/  WARPSYNC.COLLECTIVE R20, `(.L_x_6072) ;  /* 0x0000000014087348 */ /* 0x000fea0003c00000 */
[----:B------:R0:W1:Y:S02]  /*2f30*/  SHFL.BFLY P0, R36, R23, R22, R21 ;  /* 0x0c00001617247389 */ /* 0x0000640000000015 */
[----:B01----:R-:W-:Y:S05]  /*2f40*/  ENDCOLLECTIVE ;  /* 0x000000000000791b */ /* 0x003fea0003800000 */
.L_x_6072:
[----:B------:R-:W-:Y:S05]  /*2f50*/  BRA `(.L_x_6073) ;  /* 0xffffffe000607947 */ /* 0x000fea000383ffff */
.L_x_6060:
[----:B0-----:R-:W-:Y:S01]  /*2f60*/  HFMA2 R21, -RZ, RZ, 0, 1.847743988037109375e-06 ;  /* 0x0000001fff157431 */ /* 0x001fe200000001ff */
[----:B------:R-:W-:Y:S01]  /*2f70*/  BSSY B0, `(.L_x_6074) ;  /* 0x0000006000007945 */ /* 0x000fe20003800000 */
[----:B------:R-:W-:Y:S02]  /*2f80*/  MOV R22, 0x1 ;  /* 0x0000000100167802 */ /* 0x000fe40000000f00 */
[----:B------:R-:W-:-:S07]  /*2f90*/  MOV R20, 0xffffffff ;  /* 0xffffffff00147802 */ /* 0x000fce0000000f00 */
[----:B------:R-:W-:Y:S05]  /*2fa0*/  WARPSYNC.COLLECTIVE R20, `(.L_x_6075) ;  /* 0x0000000014087348 */ /* 0x000fea0003c00000 */
[----:B------:R0:W1:Y:S02]  /*2fb0*/  SHFL.BFLY P0, R36, R23, R22, R21 ;  /* 0x0c00001617247389 */ /* 0x0000640000000015 */
[----:B01----:R-:W-:Y:S05]  /*2fc0*/  ENDCOLLECTIVE ;  /* 0x000000000000791b */ /* 0x003fea0003800000 */
.L_x_6075:
[----:B------:R-:W-:Y:S05]  /*2fd0*/  BSYNC B0 ;  /* 0x0000000000007941 */ /* 0x000fea0003800000 */
.L_x_6074:
        /* <DEDUP_REMOVED lines=8> */
.L_x_6076:
[----:B------:R-:W-:Y:S02]  /*3060*/  HFMA2 R22, -RZ, RZ, 0, 2.384185791015625e-07 ;  /* 0x00000004ff167431 */ /* 0x000fe400000001ff */
[----:B------:R-:W-:-:S05]  /*3070*/  FADD.FTZ R58, R23, R36 ;  /* 0x00000024173a7221 */ /* 0x000fca0000010000 */
[----:B------:R-:W-:-:S07]  /*3080*/  MOV R23, R58 ;  /* 0x0000003a00177202 */ /* 0x000fce0000000f00 */
[----:B------:R-:W-:Y:S05]  /*3090*/  WARPSYNC.COLLECTIVE R20, `(.L_x_6077) ;  /* 0x0000000014087348 */ /* 0x000fea0003c00000 */
[----:B------:R0:W1:Y:S02]  /*30a0*/  SHFL.BFLY P0, R36, R23, R22, R21 ;  /* 0x0c00001617247389 */ /* 0x0000640000000015 */
[----:B01----:R-:W-:Y:S05]  /*30b0*/  ENDCOLLECTIVE ;  /* 0x000000000000791b */ /* 0x003fea0003800000 */
.L_x_6077:
[----:B------:R-:W-:Y:S02]  /*30c0*/  HFMA2 R22, -RZ, RZ, 0, 4.76837158203125e-07 ;  /* 0x00000008ff167431 */ /* 0x000fe400000001ff */
[----:B------:R-:W-:-:S05]  /*30d0*/  FADD.FTZ R59, R58, R36 ;  /* 0x000000243a3b7221 */ /* 0x000fca0000010000 */
[----:B------:R-:W-:-:S07]  /*30e0*/  MOV R23, R59 ;  /* 0x0000003b00177202 */ /* 0x000fce0000000f00 */
[----:B------:R-:W-:Y:S05]  /*30f0*/  WARPSYNC.COLLECTIVE R20, `(.L_x_6078) ;  /* 0x0000000014087348 */ /* 0x000fea0003c00000 */
[----:B------:R0:W1:Y:S02]  /*3100*/  SHFL.BFLY P0, R36, R23, R22, R21 ;  /* 0x0c00001617247389 */ /* 0x0000640000000015 */
[----:B01----:R-:W-:Y:S05]  /*3110*/  ENDCOLLECTIVE ;  /* 0x000000000000791b */ /* 0x003fea0003800000 */
.L_x_6078:
[----:B------:R-:W-:Y:S02]  /*3120*/  HFMA2 R22, -RZ, RZ, 0, 9.5367431640625e-07 ;  /* 0x00000010ff167431 */ /* 0x000fe400000001ff */
[----:B------:R-:W-:-:S05]  /*3130*/  FADD.FTZ R59, R59, R36 ;  /* 0x000000243b3b7221 */ /* 0x000fca0000010000 */
[----:B------:R-:W-:-:S07]  /*3140*/  MOV R23, R59 ;  /* 0x0000003b00177202 */ /* 0x000fce0000000f00 */
[----:B------:R-:W-:Y:S05]  /*3150*/  WARPSYNC.COLLECTIVE R20, `(.L_x_6079) ;  /* 0x0000000014087348 */ /* 0x000fea0003c00000 */
[----:B------:R0:W1:Y:S02]  /*3160*/  SHFL.BFLY P0, R36, R23, R22, R21 ;  /* 0x0c00001617247389 */ /* 0x0000640000000015 */
[----:B01----:R-:W-:Y:S05]  /*3170*/  ENDCOLLECTIVE ;  /* 0x000000000000791b */ /* 0x003fea0003800000 */
.L_x_6079:
        /* <DEDUP_REMOVED lines=39> */
.L_x_6080:
[----:B------:R-:W-:Y:S02]  /*33f0*/  HFMA2 R22, -RZ, RZ, 0, 1.1920928955078125e-07 ;  /* 0x00000002ff167431 */ /* 0x000fe400000001ff */
[----:B------:R-:W-:-:S05]  /*3400*/  FADD.FTZ R58, R23, R36 ;  /* 0x00000024173a7221 */ /* 0x000fca0000010000 */
[----:B------:R-:W-:-:S07]  /*3410*/  MOV R23, R58 ;  /* 0x0000003a00177202 */ /* 0x000fce0000000f00 */
[----:B------:R-:W-:Y:S05]  /*3420*/  WARPSYNC.COLLECTIVE R20, `(.L_x_6081) ;  /* 0x0000000014087348 */ /* 0x000fea0003c00000 */
[----:B------:R0:W1:Y:S02]  /*3430*/  SHFL.BFLY P0, R36, R23, R22, R21 ;  /* 0x0c00001617247389 */ /* 0x0000640000000015 */
[----:B01----:R-:W-:Y:S05]  /*3440*/  ENDCOLLECTIVE ;  /* 0x000000000000791b */ /* 0x003fea0003800000 */
.L_x_6081:
[----:B------:R-:W-:Y:S02]  /*3450*/  HFMA2 R22, -RZ, RZ, 0, 2.384185791015625e-07 ;  /* 0x00000004ff167431 */ /* 0x000fe400000001ff */
[----:B------:R-:W-:-:S05]  /*3460*/  FADD.FTZ R59, R58, R36 ;  /* 0x000000243a3b7221 */ /* 0x000fca0000010000 */
[----:B------:R-:W-:-:S07]  /*3470*/  MOV R23, R59 ;  /* 0x0000003b00177202 */ /* 0x000fce0000000f00 */
[----:B------:R-:W-:Y:S05]  /*3480*/  WARPSYNC.COLLECTIVE R20, `(.L_x_6082) ;  /* 0x0000000014087348 */ /* 0x000fea0003c00000 */
[----:B------:R0:W1:Y:S02]  /*3490*/  SHFL.BFLY P0, R36, R23, R22, R21 ;  /* 0x0c00001617247389 */ /* 0x0000640000000015 */
[----:B01----:R-:W-:Y:S05]  /*34a0*/  ENDCOLLECTIVE ;  /* 0x000000000000791b */ /* 0x003fea0003800000 */
.L_x_6082:
[----:B------:R-:W-:Y:S02]  /*34b0*/  HFMA2 R22, -RZ, RZ, 0, 4.76837158203125e-07 ;  /* 0x00000008ff167431 */ /* 0x000fe400000001ff */
[----:B------:R-:W-:-:S05]  /*34c0*/  FADD.FTZ R59, R59, R36 ;  /* 0x000000243b3b7221 */ /* 0x000fca0000010000 */
[----:B------:R-:W-:-:S07]  /*34d0*/  MOV R23, R59 ;  /* 0x0000003b00177202 */ /* 0x000fce0000000f00 */
[----:B------:R-:W-:Y:S05]  /*34e0*/  WARPSYNC.COLLECTIVE R20, `(.L_x_6083) ;  /* 0x0000000014087348 */ /* 0x000fea0003c00000 */
[----:B------:R0:W1:Y:S02]  /*34f0*/  SHFL.BFLY P0, R36, R23, R22, R21 ;  /* 0x0c00001617247389 */ /* 0x0000640000000015 */
[----:B01----:R-:W-:Y:S05]  /*3500*/  ENDCOLLECTIVE ;  /* 0x000000000000791b */ /* 0x003fea0003800000 */
.L_x_6083:
[----:B------:R-:W-:Y:S02]  /*3510*/  HFMA2 R22, -RZ, RZ, 0, 9.5367431640625e-07 ;  /* 0x00000010ff167431 */ /* 0x000fe400000001ff */
[----:B------:R-:W-:-:S05]  /*3520*/  FADD.FTZ R58, R59, R36 ;  /* 0x000000243b3a7221 */ /* 0x000fca0000010000 */
[----:B------:R-:W-:-:S07]  /*3530*/  MOV R23, R58 ;  /* 0x0000003a00177202 */ /* 0x000fce0000000f00 */
[----:B------:R-:W-:Y:S05]  /*3540*/  WARPSYNC.COLLECTIVE R20, `(.L_x_6084) ;  /* 0x0000000014087348 */ /* 0x000fea0003c00000 */
[----:B------:R0:W1:Y:S02]  /*3550*/  SHFL.BFLY P0, R36, R23, R22, R21 ;  /* 0x0c00001617247389 */ /* 0x0000640000000015 */
[----:B01----:R-:W-:Y:S05]  /*3560*/  ENDCOLLECTIVE ;  /* 0x000000000000791b */ /* 0x003fea0003800000 */
.L_x_6084:
[----:B------:R-:W-:Y:S05]  /*3570*/  BRA `(.L_x_6085) ;  /* 0xffffffec00b07947 */ /* 0x000fea000383ffff */
.L_x_6086:
        /* <DEDUP_REMOVED lines=16> */
.L_x_20270:


//--------------------- .text._ZN10layer_norm13ln_fwd_kernelINS_13Kernel_traitsI13__nv_bfloat16S2_fS2_fjLj512ELj1ELj4ELj1ELj16ENS_18Kernel_traits_baseILj512ES2_S2_fS2_fjLj128EEEEELb0ELb0ELb1ELb0EEEvNS_9FwdParamsE --------------------------
	.section	.text._ZN10layer_norm13ln_fwd_kernelINS_13Kernel_traitsI13__nv_bfloat16S2_fS2_fjLj512ELj1ELj4ELj1ELj16ENS_18Kernel_traits_baseILj512ES2_S2_fS2_fjLj128EEEEELb0ELb0ELb1ELb0EEEvNS_9FwdParamsE,"ax",@progbits
	.align	128
        .global         _ZN10layer_norm13ln_fwd_kernelINS_13Kernel_traitsI13__nv_bfloat16S2_fS2_fjLj512ELj1ELj4ELj1ELj16ENS_18Kernel_traits_baseILj512ES2_S2_fS2_fjLj128EEEEELb0ELb0ELb1ELb0EEEvNS_9FwdParamsE
        .type           _ZN10layer_norm13ln_fwd_kernelINS_13Kernel_traitsI13__nv_bfloat16S2_fS2_fjLj512ELj1ELj4ELj1ELj16ENS_18Kernel_traits_baseILj512ES2_S2_fS2_fjLj128EEEEELb0ELb0ELb1ELb0EEEvNS_9FwdParamsE,@function
        .size           _ZN10layer_norm13ln_fwd_kernelINS_13Kernel_traitsI13__nv_bfloat16S2_fS2_fjLj512ELj1ELj4ELj1ELj16ENS_18Kernel_traits_baseILj512ES2_S2_fS2_fjLj128EEEEELb0ELb0ELb1ELb0EEEvNS_9FwdParamsE,(.L_x_20271 - _ZN10layer_norm13ln_fwd_kernelINS_13Kernel_traitsI13__nv_bfloat16S2_fS2_fjLj512ELj1ELj4ELj1ELj16ENS_18Kernel_traits_baseILj512ES2_S2_fS2_fjLj128EEEEELb0ELb0ELb1ELb0EEEvNS_9FwdParamsE)
        .other          _ZN10layer_norm13ln_fwd_kernelINS_13Kernel_traitsI13__nv_bfloat16S2_fS2_fjLj512ELj1ELj4ELj1ELj16ENS_18Kernel_traits_baseILj512ES2_S2_fS2_fjLj128EEEEELb0ELb0ELb1ELb0EEEvNS_9FwdParamsE,@"STO_CUDA_ENTRY STV_DEFAULT"
_ZN10layer_norm13ln_fwd_kernelINS_13Kernel_traitsI13__nv_bfloat16S2_fS2_fjLj512ELj1ELj4ELj1ELj16ENS_18Kernel_traits_baseILj512ES2_S2_fS2_fjLj128EEEEELb0ELb0ELb1ELb0EEEvNS_9FwdParamsE:
.text._ZN10layer_norm13ln_fwd_kernelINS_13Kernel_traitsI13__nv_bfloat16S2_fS2_fjLj512ELj1ELj4ELj1ELj16ENS_18Kernel_traits_baseILj512ES2_S2_fS2_fjLj128EEEEELb0ELb0ELb1ELb0EEEvNS_9FwdParamsE:
        /* <DEDUP_REMOVED lines=30> */
.L_x_6090:
[----:B------:R-:W-:Y:S05]  /*01e0*/  BSYNC.RECONVERGENT B1 ;  /* 0x0000000000017941 */ /* 0x000fea0003800200 */
.L_x_6089:
        /* <DEDUP_REMOVED lines=8> */
.L_x_6088:
        /* <DEDUP_REMOVED lines=15> */
.L_x_6091:
[----:B------:R-:W-:Y:S05]  /*0360*/  BSYNC.RECONVERGENT B0 ;  /* 0x0000000000007941 */ /* 0x000fea0003800200 */
.L_x_6087:
        /* <DEDUP_REMOVED lines=8> */
[----:B0-----:R-:W-:Y:S01]  /*03f0*/  PRMT R2, R15, 0x7632, R2 ;  /* 0x000076320f027816 */ /* 0x001fe20000000002 */
[----:B------:R-:W0:Y:S01]  /*0400*/  LDCU.64 UR8, c[0x0][0x3a0] ;  /* 0x00007400ff0877ac */ /* 0x000e220008000a00 */
[----:B------:R-:W-:Y:S02]  /*0410*/  PRMT R3, R11, 0x7632, R3 ;  /* 0x000076320b037816 */ /* 0x000fe40000000003 */
[----:B------:R-:W-:-:S02]  /*0420*/  PRMT R4, R14, 0x7632, R4 ;  /* 0x000076320e047816 */ /* 0x000fc40000000004 */
[----:B------:R-:W-:Y:S02]  /*0430*/  PRMT R5, R10, 0x7632, R5 ;  /* 0x000076320a057816 */ /* 0x000fe40000000005 */
[----:B------:R-:W-:Y:S02]  /*0440*/  PRMT R6, R13, 0x7632, R6 ;  /* 0x000076320d067816 */ /* 0x000fe40000000006 */
[----:B------:R-:W-:Y:S02]  /*0450*/  PRMT R7, R9, 0x7632, R7 ;  /* 0x0000763209077816 */ /* 0x000fe40000000007 */
[----:B-1----:R-:W-:Y:S02]  /*0460*/  ISETP.NE.AND P0, PT, RZ, UR4, PT ;  /* 0x00000004ff007c0c */ /* 0x002fe4000bf05270 */
[----:B------:R-:W-:Y:S02]  /*0470*/  PRMT R48, R12, 0x7632, R48 ;  /* 0x000076320c307816 */ /* 0x000fe40000000030 */
[----:B--2---:R-:W-:-:S09]  /*0480*/  PRMT R49, R8, 0x7632, R49 ;  /* 0x0000763208317816 */ /* 0x004fd20000000031 */
.L_x_6109:
[----:B------:R-:W1:Y:S08]  /*0490*/  LDC.64 R46, c[0x0][0x3f0] ;  /* 0x0000fc00ff2e7b82 */ /* 0x000e700000000a00 */
[----:B------:R-:W2:Y:S08]  /*04a0*/  LDC.64 R56, c[0x0][0x3f8] ;  /* 0x0000fe00ff387b82 */ /* 0x000eb00000000a00 */
[----:B------:R-:W3:Y:S01]  /*04b0*/  LDC R45, c[0x0][0x388] ;  /* 0x0000e200ff2d7b82 */ /* 0x000ee20000000800 */
[----:B-1----:R-:W-:-:S06]  /*04c0*/  IMAD.WIDE R46, R52, 0x4, R46 ;  /* 0x00000004342e7825 */ /* 0x002fcc00078e022e */
[----:B------:R-:W4:Y:S01]  /*04d0*/  LDG.E R46, desc[UR6][R46.64] ;  /* 0x000000062e2e7981 */ /* 0x000f22000c1e1900 */
[----:B--2---:R-:W-:-:S05]  /*04e0*/  IMAD.WIDE R56, R52, 0x4, R56 ;  /* 0x0000000434387825 */ /* 0x004fca00078e0238 */
[----:B------:R1:W5:Y:S01]  /*04f0*/  LDG.E R44, desc[UR6][R56.64] ;  /* 0x00000006382c7981 */ /* 0x000362000c1e1900 */
[----:B------:R-:W-:Y:S01]  /*0500*/  ISETP.GE.U32.AND P1, PT, R53, 0x20, PT ;  /* 0x000000203500780c */ /* 0x000fe20003f26070 */
[----:B------:R-:W-:Y:S01]  /*0510*/  BSSY.RECONVERGENT B0, `(.L_x_6092) ;  /* 0x0000062000007945 */ /* 0x000fe20003800200 */
[----:B----4-:R-:W-:-:S13]  /*0520*/  ISETP.GE.AND P3, PT, R46, 0x1, PT ;  /* 0x000000012e00780c */ /* 0x010fda0003f66270 */
[----:B------:R-:W-:-:S05]  /*0530*/  @P3 IADD3 R58, PT, PT, R46, -0x1, RZ ;  /* 0xffffffff2e3a3810 */ /* 0x000fca0007ffe0ff */
[-C--:B---3--:R-:W-:Y:S02]  /*0540*/  @P3 IMAD R55, R58, R45.reuse, RZ ;  /* 0x0000002d3a373224 */ /* 0x088fe400078e02ff */
        /* <DEDUP_REMOVED lines=14> */
.L_x_6095:
[----:B0-----:R-:W-:Y:S05]  /*0630*/  BSYNC.RECONVERGENT B1 ;  /* 0x0000000000017941 */ /* 0x001fea0003800200 */
.L_x_6094:
[----:B------:R-:W-:-:S04]  /*0640*/  UISETP.NE.U32.AND UP0, UPT, UR8, URZ, UPT ;  /* 0x000000ff0800728c */ /* 0x000fc8000bf05070 */
[----:B------:R-:W-:-:S09]  /*0650*/  UISETP.NE.AND.EX UP0, UPT, UR9, URZ, UPT, UP0 ;  /* 0x000000ff0900728c */ /* 0x000fd2000bf05300 */
[----:B------:R-:W-:Y:S05]  /*0660*/  BRA.U !UP0, `(.L_x_6096) ;  /* 0x0000000108887547 */ /* 0x000fea000b800000 */
[----:B------:R-:W0:Y:S02]  /*0670*/  LDC.64 R56, c[0x0][0x3a0] ;  /* 0x0000e800ff387b82 */ /* 0x000e240000000a00 */
[----:B0-----:R-:W-:-:S05]  /*0680*/  IMAD.WIDE.U32 R56, R47, 0x20, R56 ;  /* 0x000000202f387825 */ /* 0x001fca00078e0038 */
[----:B------:R-:W2:Y:S04]  /*0690*/  LDG.E.128 R28, desc[UR6][R56.64] ;  /* 0x00000006381c7981 */ /* 0x000ea8000c1e1d00 */
[----:B------:R0:W3:Y:S01]  /*06a0*/  LDG.E.128 R32, desc[UR6][R56.64+0x10] ;  /* 0x0000100638207981 */ /* 0x0000e2000c1e1d00 */
[----:B------:R-:W-:-:S13]  /*06b0*/  ISETP.GT.AND P2, PT, R46, RZ, PT ;  /* 0x000000ff2e00720c */ /* 0x000fda0003f44270 */
[----:B------:R-:W2:Y:S01]  /*06c0*/  @P2 LDC R60, c[0x0][0x40c] ;  /* 0x00010300ff3c2b82 */ /* 0x000ea20000000800 */
[C---:B-----5:R-:W-:Y:S02]  /*06d0*/  @P2 SHF.L.U32 R59, R24.reuse, 0x10, RZ ;  /* 0x00000010183b2819 */ /* 0x060fe400000006ff */
[----:B------:R-:W-:Y:S02]  /*06e0*/  @P2 PRMT R58, R24, 0x7632, R58 ;  /* 0x00007632183a2816 */ /* 0x000fe4000000003a */
[C---:B0-----:R-:W-:Y:S02]  /*06f0*/  @P2 PRMT R56, R25.reuse, 0x7632, R56 ;  /* 0x0000763219382816 */ /* 0x041fe40000000038 */
[----:B------:R-:W-:Y:S01]  /*0700*/  @P2 SHF.L.U32 R58, R58, 0x10, RZ ;  /* 0x000000103a3a2819 */ /* 0x000fe200000006ff */
[----:B------:R-:W0:Y:S01]  /*0710*/  @P2 LDC R61, c[0x0][0x40c] ;  /* 0x00010300ff3d2b82 */ /* 0x000e220000000800 */
[----:B------:R-:W-:Y:S02]  /*0720*/  @P2 SHF.L.U32 R56, R56, 0x10, RZ ;  /* 0x0000001038382819 */ /* 0x000fe400000006ff */
[----:B------:R-:W-:-:S05]  /*0730*/  @P2 SHF.L.U32 R57, R25, 0x10, RZ ;  /* 0x0000001019392819 */ /* 0x000fca00000006ff */
[----:B------:R-:W1:Y:S01]  /*0740*/  @P2 LDC R62, c[0x0][0x40c] ;  /* 0x00010300ff3e2b82 */ /* 0x000e620000000800 */
[----:B--2---:R-:W-:Y:S01]  /*0750*/  @P2 FFMA.FTZ R28, R59, R60, R28 ;  /* 0x0000003c3b1c2223 */ /* 0x004fe2000001001c */
[----:B0-----:R-:W-:-:S06]  /*0760*/  @P2 FFMA.FTZ R29, R58, R61, R29 ;  /* 0x0000003d3a1d2223 */ /* 0x001fcc000001001d */
[----:B------:R-:W0:Y:S01]  /*0770*/  @P2 LDC R59, c[0x0][0x40c] ;  /* 0x00010300ff3b2b82 */ /* 0x000e220000000800 */
[----:B-1----:R-:W-:Y:S01]  /*0780*/  @P2 FFMA.FTZ R30, R57, R62, R30 ;  /* 0x0000003e391e2223 */ /* 0x002fe2000001001e */
[----:B------:R-:W-:-:S06]  /*0790*/  @P2 SHF.L.U32 R57, R26, 0x10, RZ ;  /* 0x000000101a392819 */ /* 0x000fcc00000006ff */
[----:B------:R-:W3:Y:S08]  /*07a0*/  @P2 LDC R58, c[0x0][0x40c] ;  /* 0x00010300ff3a2b82 */ /* 0x000ef00000000800 */
[----:B------:R-:W1:Y:S01]  /*07b0*/  @P2 LDC R60, c[0x0][0x40c] ;  /* 0x00010300ff3c2b82 */ /* 0x000e620000000800 */
[----:B0-----:R-:W-:-:S07]  /*07c0*/  @P2 FFMA.FTZ R31, R56, R59, R31 ;  /* 0x0000003b381f2223 */ /* 0x001fce000001001f */
[----:B------:R-:W0:Y:S01]  /*07d0*/  @P2 LDC R61, c[0x0][0x40c] ;  /* 0x00010300ff3d2b82 */ /* 0x000e220000000800 */
[----:B------:R-:W-:-:S04]  /*07e0*/  @P2 PRMT R56, R26, 0x7632, R56 ;  /* 0x000076321a382816 */ /* 0x000fc80000000038 */
[----:B------:R-:W-:Y:S01]  /*07f0*/  @P2 SHF.L.U32 R56, R56, 0x10, RZ ;  /* 0x0000001038382819 */ /* 0x000fe200000006ff */
[----:B---3--:R-:W-:Y:S02]  /*0800*/  @P2 FFMA.FTZ R32, R57, R58, R32 ;  /* 0x0000003a39202223 */ /* 0x008fe40000010020 */
[----:B------:R-:W2:Y:S01]  /*0810*/  @P2 LDC R59, c[0x0][0x40c] ;  /* 0x00010300ff3b2b82 */ /* 0x000ea20000000800 */
[C---:B------:R-:W-:Y:S02]  /*0820*/  @P2 PRMT R58, R27.reuse, 0x7632, R58 ;  /* 0x000076321b3a2816 */ /* 0x040fe4000000003a */
[----:B------:R-:W-:Y:S02]  /*0830*/  @P2 SHF.L.U32 R57, R27, 0x10, RZ ;  /* 0x000000101b392819 */ /* 0x000fe400000006ff */
[----:B------:R-:W-:Y:S01]  /*0840*/  @P2 SHF.L.U32 R58, R58, 0x10, RZ ;  /* 0x000000103a3a2819 */ /* 0x000fe200000006ff */
[----:B-1----:R-:W-:-:S04]  /*0850*/  @P2 FFMA.FTZ R33, R56, R60, R33 ;  /* 0x0000003c38212223 */ /* 0x002fc80000010021 */
[----:B0-----:R-:W-:Y:S01]  /*0860*/  @P2 FFMA.FTZ R35, R58, R61, R35 ;  /* 0x0000003d3a232223 */ /* 0x001fe20000010023 */
[----:B--2---:R-:W-:Y:S01]  /*0870*/  @P2 FFMA.FTZ R34, R57, R59, R34 ;  /* 0x0000003b39222223 */ /* 0x004fe20000010022 */
[----:B------:R-:W-:Y:S06]  /*0880*/  BRA `(.L_x_6097) ;  /* 0x0000000000907947 */ /* 0x000fec0003800000 */
.L_x_6096:
[----:B------:R-:W0:Y:S01]  /*0890*/  @P3 LDC R33, c[0x0][0x40c] ;  /* 0x00010300ff213b82 */ /* 0x000e220000000800 */
[----:B-----5:R-:W-:Y:S01]  /*08a0*/  @P3 PRMT R28, R24, 0x7632, R28 ;  /* 0x00007632181c3816 */ /* 0x020fe2000000001c */
[----:B------:R-:W-:Y:S01]  /*08b0*/  HFMA2 R31, -RZ, RZ, 0, 0 ;  /* 0x00000000ff1f7431 */ /* 0x000fe200000001ff */
[----:B------:R-:W-:Y:S02]  /*08c0*/  @P3 PRMT R30, R25, 0x7632, R30 ;  /* 0x00007632191e3816 */ /* 0x000fe4000000001e */
[----:B------:R-:W-:Y:S02]  /*08d0*/  @P3 SHF.L.U32 R28, R28, 0x10, RZ ;  /* 0x000000101c1c3819 */ /* 0x000fe400000006ff */
[----:B------:R-:W-:Y:S01]  /*08e0*/  MOV R29, RZ ;  /* 0x000000ff001d7202 */ /* 0x000fe20000000f00 */
[----:B------:R-:W1:Y:S01]  /*08f0*/  @P3 LDC R35, c[0x0][0x40c] ;  /* 0x00010300ff233b82 */ /* 0x000e620000000800 */
[----:B------:R-:W-:Y:S02]  /*0900*/  @P3 SHF.L.U32 R30, R30, 0x10, RZ ;  /* 0x000000101e1e3819 */ /* 0x000fe400000006ff */
[----:B------:R-:W-:-:S02]  /*0910*/  @P3 PRMT R32, R27, 0x7632, R32 ;  /* 0x000076321b203816 */ /* 0x000fc40000000020 */
[----:B------:R-:W-:Y:S02]  /*0920*/  @P3 SHF.L.U32 R34, R24, 0x10, RZ ;  /* 0x0000001018223819 */ /* 0x000fe400000006ff */
[----:B------:R-:W-:Y:S01]  /*0930*/  @P3 SHF.L.U32 R32, R32, 0x10, RZ ;  /* 0x0000001020203819 */ /* 0x000fe200000006ff */
[----:B------:R-:W2:Y:S01]  /*0940*/  @P3 LDC R57, c[0x0][0x40c] ;  /* 0x00010300ff393b82 */ /* 0x000ea20000000800 */
[----:B------:R-:W-:Y:S02]  /*0950*/  @P3 SHF.L.U32 R56, R25, 0x10, RZ ;  /* 0x0000001019383819 */ /* 0x000fe400000006ff */
[----:B------:R-:W-:-:S05]  /*0960*/  @P3 SHF.L.U32 R60, R27, 0x10, RZ ;  /* 0x000000101b3c3819 */ /* 0x000fca00000006ff */
[----:B------:R-:W3:Y:S01]  /*0970*/  @P3 LDC R61, c[0x0][0x40c] ;  /* 0x00010300ff3d3b82 */ /* 0x000ee20000000800 */
[----:B0-----:R-:W-:Y:S01]  /*0980*/  @P3 FMUL.FTZ R29, R28, R33 ;  /* 0x000000211c1d3220 */ /* 0x001fe20000410000 */
[----:B------:R-:W-:Y:S02]  /*0990*/  @P3 PRMT R28, R26, 0x7632, R28 ;  /* 0x000076321a1c3816 */ /* 0x000fe4000000001c */
[----:B------:R-:W-:-:S04]  /*09a0*/  MOV R33, RZ ;  /* 0x000000ff00217202 */ /* 0x000fc80000000f00 */
[----:B------:R-:W0:Y:S01]  /*09b0*/  @P3 LDC R65, c[0x0][0x40c] ;  /* 0x00010300ff413b82 */ /* 0x000e220000000800 */
[----:B-1----:R-:W-:Y:S01]  /*09c0*/  @P3 FMUL.FTZ R31, R30, R35 ;  /* 0x000000231e1f3220 */ /* 0x002fe20000410000 */
[----:B------:R-:W-:Y:S01]  /*09d0*/  @P3 SHF.L.U32 R30, R28, 0x10, RZ ;  /* 0x000000101c1e3819 */ /* 0x000fe200000006ff */
[----:B------:R-:W-:Y:S01]  /*09e0*/  HFMA2 R35, -RZ, RZ, 0, 0 ;  /* 0x00000000ff237431 */ /* 0x000fe200000001ff */
[----:B------:R-:W-:-:S04]  /*09f0*/  MOV R28, RZ ;  /* 0x000000ff001c7202 */ /* 0x000fc80000000f00 */
[----:B------:R-:W1:Y:S01]  /*0a00*/  @P3 LDC R59, c[0x0][0x40c] ;  /* 0x00010300ff3b3b82 */ /* 0x000e620000000800 */
[----:B--2---:R-:W-:Y:S01]  /*0a10*/  @P3 FMUL.FTZ R28, R34, R57 ;  /* 0x00000039221c3220 */ /* 0x004fe20000410000 */
[----:B------:R-:W-:Y:S01]  /*0a20*/  @P3 SHF.L.U32 R57, R26, 0x10, RZ ;  /* 0x000000101a393819 */ /* 0x000fe200000006ff */
[----:B------:R-:W-:-:S05]  /*0a30*/  HFMA2 R34, -RZ, RZ, 0, 0 ;  /* 0x00000000ff227431 */ /* 0x000fca00000001ff */
[----:B------:R-:W2:Y:S01]  /*0a40*/  @P3 LDC R58, c[0x0][0x40c] ;  /* 0x00010300ff3a3b82 */ /* 0x000ea20000000800 */
[----:B---3--:R-:W-:Y:S01]  /*0a50*/  @P3 FMUL.FTZ R33, R30, R61 ;  /* 0x0000003d1e213220 */ /* 0x008fe20000410000 */
[----:B------:R-:W-:-:S06]  /*0a60*/  HFMA2 R30, -RZ, RZ, 0, 0 ;  /* 0x00000000ff1e7431 */ /* 0x000fcc00000001ff */
[----:B------:R-:W3:Y:S01]  /*0a70*/  @P3 LDC R63, c[0x0][0x40c] ;  /* 0x00010300ff3f3b82 */ /* 0x000ee20000000800 */
[----:B0-----:R-:W-:Y:S01]  /*0a80*/  @P3 FMUL.FTZ R35, R32, R65 ;  /* 0x0000004120233220 */ /* 0x001fe20000410000 */
[----:B------:R-:W-:Y:S01]  /*0a90*/  MOV R32, RZ ;  /* 0x000000ff00207202 */ /* 0x000fe20000000f00 */
[----:B-1----:R-:W-:Y:S01]  /*0aa0*/  @P3 FMUL.FTZ R30, R56, R59 ;  /* 0x0000003b381e3220 */ /* 0x002fe20000410000 */
[----:B--2---:R-:W-:Y:S01]  /*0ab0*/  @P3 FMUL.FTZ R32, R57, R58 ;  /* 0x0000003a39203220 */ /* 0x004fe20000410000 */
[----:B---3--:R-:W-:-:S07]  /*0ac0*/  @P3 FMUL.FTZ R34, R60, R63 ;  /* 0x0000003f3c223220 */ /* 0x008fce0000410000 */
.L_x_6097:
[----:B------:R-:W0:Y:S01]  /*0ad0*/  LDC.64 R56, c[0x0][0x3a8] ;  /* 0x0000ea00ff387b82 */ /* 0x000e220000000a00 */
[----:B------:R-:W-:Y:S01]  /*0ae0*/  IADD3 R55, PT, PT, R55, 0x20, RZ ;  /* 0x0000002037377810 */ /* 0x000fe20007ffe0ff */
[C---:B0-----:R-:W-:Y:S01]  /*0af0*/  IMAD.WIDE.U32 R56, R47.reuse, 0x20, R56 ;  /* 0x000000202f387825 */ /* 0x041fe200078e0038 */
[----:B------:R-:W-:-:S04]  /*0b00*/  IADD3 R47, PT, PT, R47, 0x20, RZ ;  /* 0x000000202f2f7810 */ /* 0x000fc80007ffe0ff */
[----:B------:R1:W-:Y:S04]  /*0b10*/  STG.E.128 desc[UR6][R56.64], R28 ;  /* 0x0000001c38007986 */ /* 0x0003e8000c101d06 */
[----:B------:R1:W-:Y:S02]  /*0b20*/  STG.E.128 desc[UR6][R56.64+0x10], R32 ;  /* 0x0000102038007986 */ /* 0x0003e4000c101d06 */
.L_x_6093:
[----:B0-----:R-:W-:Y:S05]  /*0b30*/  BSYNC.RECONVERGENT B0 ;  /* 0x0000000000007941 */ /* 0x001fea0003800200 */
.L_x_6092:
[----:B------:R-:W-:Y:S01]  /*0b40*/  ISETP.GE.U32.AND P2, PT, R53, 0x40, PT ;  /* 0x000000403500780c */ /* 0x000fe20003f46070 */
[----:B------:R-:W-:-:S12]  /*0b50*/  BSSY.RECONVERGENT B0, `(.L_x_6098) ;  /* 0x0000053000007945 */ /* 0x000fd80003800200 */
[----:B------:R-:W-:Y:S05]  /*0b60*/  @!P2 BRA `(.L_x_6099) ;  /* 0x000000040044a947 */ /* 0x000fea0003800000 */
[----:B------:R-:W-:Y:S04]  /*0b70*/  BSSY.RECONVERGENT B1, `(.L_x_6100) ;  /* 0x0000005000017945 */ /* 0x000fe80003800200 */
[----:B------:R-:W-:Y:S05]  /*0b80*/  @!P3 BRA `(.L_x_6101) ;  /* 0x00000000000cb947 */ /* 0x000fea0003800000 */
[----:B------:R-:W0:Y:S02]  /*0b90*/  LDC.64 R24, c[0x0][0x390] ;  /* 0x0000e400ff187b82 */ /* 0x000e240000000a00 */
[----:B0-----:R-:W-:-:S06]  /*0ba0*/  IMAD.WIDE.U32 R24, R55, 0x10, R24 ;  /* 0x0000001037187825 */ /* 0x001fcc00078e0018 */
[----:B------:R-:W5:Y:S02]  /*0bb0*/  LDG.E.128 R24, desc[UR6][R24.64] ;  /* 0x0000000618187981 */ /* 0x000f64000c1e1d00 */
.L_x_6101:
[----:B------:R-:W-:Y:S05]  /*0bc0*/  BSYNC.RECONVERGENT B1 ;  /* 0x0000000000017941 */ /* 0x000fea0003800200 */
.L_x_6100:
[----:B------:R-:W-:-:S04]  /*0bd0*/  UISETP.NE.U32.AND UP0, UPT, UR8, URZ, UPT ;  /* 0x000000ff0800728c */ /* 0x000fc8000bf05070 */
[----:B------:R-:W-:-:S09]  /*0be0*/  UISETP.NE.AND.EX UP0, UPT, UR9, URZ, UPT, UP0 ;  /* 0x000000ff0900728c */ /* 0x000fd2000bf05300 */
[----:B------:R-:W-:Y:S05]  /*0bf0*/  BRA.U !UP0, `(.L_x_6102) ;  /* 0x0000000108887547 */ /* 0x000fea000b800000 */
[----:B-1----:R-:W0:Y:S02]  /*0c00*/  LDC.64 R56, c[0x0][0x3a0] ;  /* 0x0000e800ff387b82 */ /* 0x002e240000000a00 */
[----:B0-----:R-:W-:-:S05]  /*0c10*/  IMAD.WIDE.U32 R56, R47, 0x20, R56 ;  /* 0x000000202f387825 */ /* 0x001fca00078e0038 */
[----:B------:R-:W2:Y:S04]  /*0c20*/  LDG.E.128 R36, desc[UR6][R56.64] ;  /* 0x0000000638247981 */ /* 0x000ea8000c1e1d00 */
[----:B------:R0:W3:Y:S01]  /*0c30*/  LDG.E.128 R40, desc[UR6][R56.64+0x10] ;  /* 0x0000100638287981 */ /* 0x0000e2000c1e1d00 */
[----:B------:R-:W-:-:S13]  /*0c40*/  ISETP.GT.AND P3, PT, R46, RZ, PT ;  /* 0x000000ff2e00720c */ /* 0x000fda0003f64270 */
[----:B------:R-:W2:Y:S01]  /*0c50*/  @P3 LDC R60, c[0x0][0x40c] ;  /* 0x00010300ff3c3b82 */ /* 0x000ea20000000800 */
[C---:B-----5:R-:W-:Y:S02]  /*0c60*/  @P3 SHF.L.U32 R59, R24.reuse, 0x10, RZ ;  /* 0x00000010183b3819 */ /* 0x060fe400000006ff */
[----:B------:R-:W-:Y:S02]  /*0c70*/  @P3 PRMT R55, R24, 0x7632, R55 ;  /* 0x0000763218373816 */ /* 0x000fe40000000037 */
[----:B0-----:R-:W-:Y:S02]  /*0c80*/  @P3 PRMT R57, R25, 0x7632, R57 ;  /* 0x0000763219393816 */ /* 0x001fe40000000039 */
[----:B------:R-:W-:Y:S01]  /*0c90*/  @P3 SHF.L.U32 R58, R55, 0x10, RZ ;  /* 0x00000010373a3819 */ /* 0x000fe200000006ff */
[----:B------:R-:W0:Y:S01]  /*0ca0*/  @P3 LDC R61, c[0x0][0x40c] ;  /* 0x00010300ff3d3b82 */ /* 0x000e220000000800 */
[----:B------:R-:W-:-:S07]  /*0cb0*/  @P3 SHF.L.U32 R55, R25, 0x10, RZ ;  /* 0x0000001019373819 */ /* 0x000fce00000006ff */
[----:B------:R-:W1:Y:S08]  /*0cc0*/  @P3 LDC R62, c[0x0][0x40c] ;  /* 0x00010300ff3e3b82 */ /* 0x000e700000000800 */
[----:B------:R-:W4:Y:S08]  /*0cd0*/  @P3 LDC R46, c[0x0][0x40c] ;  /* 0x00010300ff2e3b82 */ /* 0x000f300000000800 */
[----:B------:R-:W3:Y:S01]  /*0ce0*/  @P3 LDC R56, c[0x0][0x40c] ;  /* 0x00010300ff383b82 */ /* 0x000ee20000000800 */
[----:B--2---:R-:W-:Y:S01]  /*0cf0*/  @P3 FFMA.FTZ R36, R59, R60, R36 ;  /* 0x0000003c3b243223 */ /* 0x004fe20000010024 */
[----:B0-----:R-:W-:-:S06]  /*0d00*/  @P3 FFMA.FTZ R37, R58, R61, R37 ;  /* 0x0000003d3a253223 */ /* 0x001fcc0000010025 */
[----:B------:R-:W0:Y:S01]  /*0d10*/  @P3 LDC R59, c[0x0][0x40c] ;  /* 0x00010300ff3b3b82 */ /* 0x000e220000000800 */
[----:B-1----:R-:W-:Y:S01]  /*0d20*/  @P3 FFMA.FTZ R38, R55, R62, R38 ;  /* 0x0000003e37263223 */ /* 0x002fe20000010026 */
[----:B------:R-:W-:Y:S02]  /*0d30*/  @P3 SHF.L.U32 R60, R57, 0x10, RZ ;  /* 0x00000010393c3819 */ /* 0x000fe400000006ff */
[----:B------:R-:W-:-:S03]  /*0d40*/  @P3 SHF.L.U32 R57, R26, 0x10, RZ ;  /* 0x000000101a393819 */ /* 0x000fc600000006ff */
[----:B----4-:R-:W-:Y:S01]  /*0d50*/  @P3 FFMA.FTZ R39, R60, R46, R39 ;  /* 0x0000002e3c273223 */ /* 0x010fe20000010027 */
[----:B------:R-:W1:Y:S01]  /*0d60*/  @P3 LDC R55, c[0x0][0x40c] ;  /* 0x00010300ff373b82 */ /* 0x000e620000000800 */
[----:B------:R-:W-:-:S04]  /*0d70*/  @P3 PRMT R46, R26, 0x7632, R46 ;  /* 0x000076321a2e3816 */ /* 0x000fc8000000002e */
[----:B------:R-:W-:-:S03]  /*0d80*/  @P3 SHF.L.U32 R46, R46, 0x10, RZ ;  /* 0x000000102e2e3819 */ /* 0x000fc600000006ff */
[----:B------:R-:W2:Y:S02]  /*0d90*/  @P3 LDC R58, c[0x0][0x40c] ;  /* 0x00010300ff3a3b82 */ /* 0x000ea40000000800 */
[----:B---3--:R-:W-:Y:S01]  /*0da0*/  @P3 FFMA.FTZ R41, R46, R56, R41 ;  /* 0x000000382e293223 */ /* 0x008fe20000010029 */
[----:B0-----:R-:W-:Y:S01]  /*0db0*/  @P3 FFMA.FTZ R40, R57, R59, R40 ;  /* 0x0000003b39283223 */ /* 0x001fe20000010028 */
[C---:B------:R-:W-:Y:S02]  /*0dc0*/  @P3 PRMT R57, R27.reuse, 0x7632, R57 ;  /* 0x000076321b393816 */ /* 0x040fe40000000039 */
[----:B------:R-:W-:Y:S02]  /*0dd0*/  @P3 SHF.L.U32 R59, R27, 0x10, RZ ;  /* 0x000000101b3b3819 */ /* 0x000fe400000006ff */
[----:B------:R-:W-:-:S03]  /*0de0*/  @P3 SHF.L.U32 R46, R57, 0x10, RZ ;  /* 0x00000010392e3819 */ /* 0x000fc600000006ff */
[----:B-1----:R-:W-:Y:S02]  /*0df0*/  @P3 FFMA.FTZ R42, R59, R55, R42 ;  /* 0x000000373b2a3223 */ /* 0x002fe4000001002a */
[----:B--2---:R-:W-:Y:S01]  /*0e00*/  @P3 FFMA.FTZ R43, R46, R58, R43 ;  /* 0x0000003a2e2b3223 */ /* 0x004fe2000001002b */
[----:B------:R-:W-:Y:S06]  /*0e10*/  BRA `(.L_x_6103) ;  /* 0x0000000000887947 */ /* 0x000fec0003800000 */
.L_x_6102:
[----:B------:R-:W0:Y:S01]  /*0e20*/  @P3 LDC R58, c[0x0][0x40c] ;  /* 0x00010300ff3a3b82 */ /* 0x000e220000000800 */
[C---:B-----5:R-:W-:Y:S01]  /*0e30*/  @P3 PRMT R36, R24.reuse, 0x7632, R36 ;  /* 0x0000763218243816 */ /* 0x060fe20000000024 */
[----:B------:R-:W-:Y:S01]  /*0e40*/  HFMA2 R41, -RZ, RZ, 0, 0 ;  /* 0x00000000ff297431 */ /* 0x000fe200000001ff */
[----:B------:R-:W-:Y:S02]  /*0e50*/  @P3 PRMT R40, R25, 0x7632, R40 ;  /* 0x0000763219283816 */ /* 0x000fe40000000028 */
[----:B------:R-:W-:Y:S02]  /*0e60*/  @P3 SHF.L.U32 R43, R24, 0x10, RZ ;  /* 0x00000010182b3819 */ /* 0x000fe400000006ff */
[----:B------:R-:W-:Y:S01]  /*0e70*/  @P3 SHF.L.U32 R38, R36, 0x10, RZ ;  /* 0x0000001024263819 */ /* 0x000fe200000006ff */
[----:B------:R-:W2:Y:S01]  /*0e80*/  @P3 LDC R59, c[0x0][0x40c] ;  /* 0x00010300ff3b3b82 */ /* 0x000ea20000000800 */
[----:B------:R-:W-:Y:S02]  /*0e90*/  @P3 PRMT R42, R26, 0x7632, R42 ;  /* 0x000076321a2a3816 */ /* 0x000fe4000000002a */
[----:B------:R-:W-:-:S02]  /*0ea0*/  CS2R R36, SRZ ;  /* 0x0000000000247805 */ /* 0x000fc4000001ff00 */
[----:B------:R-:W-:Y:S02]  /*0eb0*/  @P3 SHF.L.U32 R40, R40, 0x10, RZ ;  /* 0x0000001028283819 */ /* 0x000fe400000006ff */
[----:B------:R-:W-:Y:S02]  /*0ec0*/  @P3 SHF.L.U32 R42, R42, 0x10, RZ ;  /* 0x000000102a2a3819 */ /* 0x000fe400000006ff */
[----:B------:R-:W-:Y:S01]  /*0ed0*/  MOV R39, RZ ;  /* 0x000000ff00277202 */ /* 0x000fe20000000f00 */
[----:B------:R-:W3:Y:S01]  /*0ee0*/  @P3 LDC R61, c[0x0][0x40c] ;  /* 0x00010300ff3d3b82 */ /* 0x000ee20000000800 */
[----:B------:R-:W-:-:S07]  /*0ef0*/  @P3 SHF.L.U32 R60, R26, 0x10, RZ ;  /* 0x000000101a3c3819 */ /* 0x000fce00000006ff */
[----:B------:R-:W4:Y:S01]  /*0f00*/  @P3 LDC R63, c[0x0][0x40c] ;  /* 0x00010300ff3f3b82 */ /* 0x000f220000000800 */
[----:B0-----:R-:W-:Y:S01]  /*0f10*/  @P3 FMUL.FTZ R36, R43, R58 ;  /* 0x0000003a2b243220 */ /* 0x001fe20000410000 */
[----:B------:R-:W-:-:S04]  /*0f20*/  @P3 PRMT R43, R27, 0x7632, R43 ;  /* 0x000076321b2b3816 */ /* 0x000fc8000000002b */
[----:B------:R-:W-:Y:S02]  /*0f30*/  @P3 SHF.L.U32 R58, R43, 0x10, RZ ;  /* 0x000000102b3a3819 */ /* 0x000fe400000006ff */
[----:B------:R-:W0:Y:S01]  /*0f40*/  @P3 LDC R46, c[0x0][0x40c] ;  /* 0x00010300ff2e3b82 */ /* 0x000e220000000800 */
[----:B--2---:R-:W-:Y:S01]  /*0f50*/  @P3 FMUL.FTZ R37, R38, R59 ;  /* 0x0000003b26253220 */ /* 0x004fe20000410000 */
[----:B------:R-:W-:Y:S02]  /*0f60*/  @P3 SHF.L.U32 R59, R25, 0x10, RZ ;  /* 0x00000010193b3819 */ /* 0x000fe400000006ff */
[----:B------:R-:W-:-:S04]  /*0f70*/  MOV R38, RZ ;  /* 0x000000ff00267202 */ /* 0x000fc80000000f00 */
[----:B------:R-:W2:Y:S01]  /*0f80*/  @P3 LDC R55, c[0x0][0x40c] ;  /* 0x00010300ff373b82 */ /* 0x000ea20000000800 */
[----:B---3--:R-:W-:Y:S01]  /*0f90*/  @P3 FMUL.FTZ R39, R40, R61 ;  /* 0x0000003d28273220 */ /* 0x008fe20000410000 */
[----:B------:R-:W-:Y:S01]  /*0fa0*/  @P3 SHF.L.U32 R61, R27, 0x10, RZ ;  /* 0x000000101b3d3819 */ /* 0x000fe200000006ff */
[----:B------:R-:W-:-:S05]  /*0fb0*/  HFMA2 R40, -RZ, RZ, 0, 0 ;  /* 0x00000000ff287431 */ /* 0x000fca00000001ff */
[----:B-1----:R-:W1:Y:S01]  /*0fc0*/  @P3 LDC R56, c[0x0][0x40c] ;  /* 0x00010300ff383b82 */ /* 0x002e620000000800 */
[----:B----4-:R-:W-:Y:S01]  /*0fd0*/  @P3 FMUL.FTZ R41, R42, R63 ;  /* 0x0000003f2a293220 */ /* 0x010fe20000410000 */
[----:B------:R-:W-:-:S06]  /*0fe0*/  CS2R R42, SRZ ;  /* 0x00000000002a7805 */ /* 0x000fcc000001ff00 */
[----:B------:R-:W3:Y:S01]  /*0ff0*/  @P3 LDC R57, c[0x0][0x40c] ;  /* 0x00010300ff393b82 */ /* 0x000ee20000000800 */
[----:B0-----:R-:W-:Y:S01]  /*1000*/  @P3 FMUL.FTZ R38, R59, R46 ;  /* 0x0000002e3b263220 */ /* 0x001fe20000410000 */
[----:B--2---:R-:W-:Y:S01]  /*1010*/  @P3 FMUL.FTZ R40, R60, R55 ;  /* 0x000000373c283220 */ /* 0x004fe20000410000 */
[----:B-1----:R-:W-:Y:S01]  /*1020*/  @P3 FMUL.FTZ R42, R61, R56 ;  /* 0x000000383d2a3220 */ /* 0x002fe20000410000 */
[----:B---3--:R-:W-:-:S07]  /*1030*/  @P3 FMUL.FTZ R43, R58, R57 ;  /* 0x000000393a2b3220 */ /* 0x008fce0000410000 */
.L_x_6103:
[----:B------:R-:W0:Y:S02]  /*1040*/  LDC.64 R56, c[0x0][0x3a8] ;  /* 0x0000ea00ff387b82 */ /* 0x000e240000000a00 */
[----:B0-----:R-:W-:-:S05]  /*1050*/  IMAD.WIDE.U32 R56, R47, 0x20, R56 ;  /* 0x000000202f387825 */ /* 0x001fca00078e0038 */
[----:B------:R0:W-:Y:S04]  /*1060*/  STG.E.128 desc[UR6][R56.64], R36 ;  /* 0x0000002438007986 */ /* 0x0001e8000c101d06 */
[----:B------:R0:W-:Y:S02]  /*1070*/  STG.E.128 desc[UR6][R56.64+0x10], R40 ;  /* 0x0000102838007986 */ /* 0x0001e4000c101d06 */
.L_x_6099:
[----:B------:R-:W-:Y:S05]  /*1080*/  BSYNC.RECONVERGENT B0 ;  /* 0x0000000000007941 */ /* 0x000fea0003800200 */
.L_x_6098:
[----:B------:R-:W-:Y:S01]  /*1090*/  FADD.FTZ R46, RZ, R28 ;  /* 0x0000001cff2e7221 */ /* 0x000fe20000010000 */
        /* <DEDUP_REMOVED lines=21> */
[----:B01----:R-:W-:-:S05]  /*11f0*/  FADD.FTZ R56, R47, R46 ;  /* 0x0000002e2f387221 */ /* 0x003fca0000010000 */
        /* <DEDUP_REMOVED lines=52> */
.L_x_6121:
[----:B------:R-:W-:Y:S01]  /*1540*/  FMUL.FTZ R60, R59, R59 ;  /* 0x0000003b3b3c7220 */ /* 0x000fe20000410000 */
[----:B01----:R-:W-:Y:S01]  /*1550*/  FADD.FTZ R58, R58, R61 ;  /* 0x0000003d3a3a7221 */ /* 0x003fe20000010000 */
[----:B------:R-:W0:Y:S01]  /*1560*/  @!P4 LDC.64 R56, c[0x0][0x3c0] ;  /* 0x0000f000ff38cb82 */ /* 0x000e220000000a00 */
[----:B-----5:R-:W-:Y:S01]  /*1570*/  ISETP.GE.AND P3, PT, R44, 0x1, PT ;  /* 0x000000012c00780c */ /* 0x020fe20003f66270 */
[----:B------:R-:W-:Y:S01]  /*1580*/  BSSY.RECONVERGENT B0, `(.L_x_6105) ;  /* 0x0000079000007945 */ /* 0x000fe20003800200 */
[----:B------:R-:W-:Y:S01]  /*1590*/  FSEL R60, R60, RZ, P0 ;  /* 0x000000ff3c3c7208 */ /* 0x000fe20000000000 */
[----:B------:R-:W-:-:S04]  /*15a0*/  FFMA.FTZ R55, R58, R55, UR5 ;  /* 0x000000053a377e23 */ /* 0x000fc80008010037 */
        /* <DEDUP_REMOVED lines=12> */
[----:B------:R-:W-:-:S04]  /*1670*/  SHF.R.S32.HI R45, RZ, 0x1f, R44 ;  /* 0x0000001fff2d7819 */ /* 0x000fc8000001142c */
[----:B------:R-:W-:-:S04]  /*1680*/  LEA.HI R45, R45, R44, RZ, 0x3 ;  /* 0x0000002c2d2d7211 */ /* 0x000fc800078f18ff */
[----:B0-----:R-:W-:Y:S01]  /*1690*/  LEA.HI.SX32 R59, R45, R54, 0x1d ;  /* 0x000000362d3b7211 */ /* 0x001fe200078feaff */
[----:B------:R-:W-:Y:S06]  /*16a0*/  @!P1 BRA `(.L_x_6108) ;  /* 0x0000000000c09947 */ /* 0x000fec0003800000 */
[--C-:B------:R-:W-:Y:S01]  /*16b0*/  FADD.FTZ R44, R28, -R58.reuse ;  /* 0x8000003a1c2c7221 */ /* 0x100fe20000010000 */
[--C-:B------:R-:W-:Y:S01]  /*16c0*/  FADD.FTZ R46, R30, -R58.reuse ;  /* 0x8000003a1e2e7221 */ /* 0x100fe20000010000 */
[----:B------:R-:W-:Y:S01]  /*16d0*/  SHF.L.U32 R45, R8, 0x10, RZ ;  /* 0x00000010082d7819 */ /* 0x000fe200000006ff */
[--C-:B------:R-:W-:Y:S01]  /*16e0*/  FADD.FTZ R56, R31, -R58.reuse ;  /* 0x8000003a1f387221 */ /* 0x100fe20000010000 */
[----:B------:R-:W-:Y:S01]  /*16f0*/  SHF.L.U32 R47, R12, 0x10, RZ ;  /* 0x000000100c2f7819 */ /* 0x000fe200000006ff */
[----:B------:R-:W-:Y:S01]  /*1700*/  FMUL.FTZ R44, R55, R44 ;  /* 0x0000002c372c7220 */ /* 0x000fe20000410000 */
[----:B------:R-:W-:Y:S01]  /*1710*/  SHF.L.U32 R57, R9, 0x10, RZ ;  /* 0x0000001009397819 */ /* 0x000fe200000006ff */
[----:B------:R-:W-:Y:S01]  /*1720*/  FMUL.FTZ R46, R55, R46 ;  /* 0x0000002e372e7220 */ /* 0x000fe20000410000 */
[----:B------:R-:W-:Y:S01]  /*1730*/  SHF.L.U32 R61, R13, 0x10, RZ ;  /* 0x000000100d3d7819 */ /* 0x000fe200000006ff */
[----:B------:R-:W-:Y:S01]  /*1740*/  FFMA.FTZ R44, R44, R45, R47 ;  /* 0x0000002d2c2c7223 */ /* 0x000fe2000001002f */
[----:B------:R-:W-:Y:S01]  /*1750*/  SHF.L.U32 R47, R7, 0x10, RZ ;  /* 0x00000010072f7819 */ /* 0x000fe200000006ff */
[----:B------:R-:W-:Y:S01]  /*1760*/  FMUL.FTZ R56, R55, R56 ;  /* 0x0000003837387220 */ /* 0x000fe20000410000 */
[----:B------:R-:W-:Y:S01]  /*1770*/  SHF.L.U32 R63, R14, 0x10, RZ ;  /* 0x000000100e3f7819 */ /* 0x000fe200000006ff */
[----:B------:R-:W-:Y:S01]  /*1780*/  FFMA.FTZ R45, R46, R57, R61 ;  /* 0x000000392e2d7223 */ /* 0x000fe2000001003d */
[----:B------:R-:W-:Y:S01]  /*1790*/  SHF.L.U32 R57, R6, 0x10, RZ ;  /* 0x0000001006397819 */ /* 0x000fe200000006ff */
[--C-:B------:R-:W-:Y:S01]  /*17a0*/  FADD.FTZ R46, R32, -R58.reuse ;  /* 0x8000003a202e7221 */ /* 0x100fe20000010000 */
[----:B------:R-:W-:Y:S01]  /*17b0*/  SHF.L.U32 R61, R10, 0x10, RZ ;  /* 0x000000100a3d7819 */ /* 0x000fe200000006ff */
[--C-:B------:R-:W-:Y:S01]  /*17c0*/  FADD.FTZ R62, R34, -R58.reuse ;  /* 0x8000003a223e7221 */ /* 0x100fe20000010000 */
[----:B------:R-:W-:Y:S01]  /*17d0*/  SHF.L.U32 R64, R15, 0x10, RZ ;  /* 0x000000100f407819 */ /* 0x000fe200000006ff */
[----:B------:R-:W-:Y:S01]  /*17e0*/  FMUL.FTZ R46, R55, R46 ;  /* 0x0000002e372e7220 */ /* 0x000fe20000410000 */
[----:B------:R-:W-:Y:S01]  /*17f0*/  FFMA.FTZ R60, R56, R47, R57 ;  /* 0x0000002f383c7223 */ /* 0x000fe20000010039 */
[----:B------:R-:W-:Y:S01]  /*1800*/  FADD.FTZ R56, R33, -R58 ;  /* 0x8000003a21387221 */ /* 0x000fe20000010000 */
[----:B------:R-:W-:Y:S01]  /*1810*/  SHF.L.U32 R47, R4, 0x10, RZ ;  /* 0x00000010042f7819 */ /* 0x000fe200000006ff */
[----:B------:R-:W-:Y:S01]  /*1820*/  FFMA.FTZ R46, R46, R61, R63 ;  /* 0x0000003d2e2e7223 */ /* 0x000fe2000001003f */
[----:B------:R-:W-:Y:S01]  /*1830*/  SHF.L.U32 R61, R5, 0x10, RZ ;  /* 0x00000010053d7819 */ /* 0x000fe200000006ff */
[----:B------:R-:W-:Y:S01]  /*1840*/  FMUL.FTZ R56, R55, R56 ;  /* 0x0000003837387220 */ /* 0x000fe20000410000 */
[----:B------:R-:W-:-:S02]  /*1850*/  SHF.L.U32 R57, R3, 0x10, RZ ;  /* 0x0000001003397819 */ /* 0x000fc400000006ff */
[----:B------:R-:W-:Y:S01]  /*1860*/  SHF.L.U32 R63, R2, 0x10, RZ ;  /* 0x00000010023f7819 */ /* 0x000fe200000006ff */
[----:B------:R-:W-:Y:S01]  /*1870*/  FFMA.FTZ R61, R56, R61, R47 ;  /* 0x0000003d383d7223 */ /* 0x000fe2000001002f */
[----:B------:R-:W-:Y:S01]  /*1880*/  FMUL.FTZ R47, R55, R62 ;  /* 0x0000003e372f7220 */ /* 0x000fe20000410000 */
[----:B------:R-:W-:Y:S01]  /*1890*/  FADD.FTZ R62, R35, -R58 ;  /* 0x8000003a233e7221 */ /* 0x000fe20000010000 */
[----:B------:R-:W-:Y:S02]  /*18a0*/  SHF.L.U32 R56, R11, 0x10, RZ ;  /* 0x000000100b387819 */ /* 0x000fe400000006ff */
[----:B------:R-:W-:Y:S01]  /*18b0*/  SHF.L.U32 R65, R48, 0x10, RZ ;  /* 0x0000001030417819 */ /* 0x000fe200000006ff */
[----:B------:R-:W-:Y:S01]  /*18c0*/  FMUL.FTZ R62, R55, R62 ;  /* 0x0000003e373e7220 */ /* 0x000fe20000410000 */
[----:B------:R-:W-:Y:S01]  /*18d0*/  F2FP.BF16.F32.PACK_AB R46, R61, R46 ;  /* 0x0000002e3d2e723e */ /* 0x000fe200000010ff */
[----:B------:R-:W-:Y:S01]  /*18e0*/  FFMA.FTZ R47, R47, R56, R64 ;  /* 0x000000382f2f7223 */ /* 0x000fe20000010040 */
[----:B------:R-:W-:Y:S01]  /*18f0*/  F2FP.BF16.F32.PACK_AB R45, R60, R45 ;  /* 0x0000002d3c2d723e */ /* 0x000fe200000010ff */
[----:B------:R-:W-:Y:S01]  /*1900*/  FFMA.FTZ R64, R62, R57, R63 ;  /* 0x000000393e407223 */ /* 0x000fe2000001003f */
[----:B------:R-:W-:Y:S01]  /*1910*/  FADD.FTZ R62, R29, -R58 ;  /* 0x8000003a1d3e7221 */ /* 0x000fe20000010000 */
[----:B------:R-:W0:Y:S01]  /*1920*/  LDC.64 R56, c[0x0][0x428] ;  /* 0x00010a00ff387b82 */ /* 0x000e220000000a00 */
[----:B------:R-:W-:-:S02]  /*1930*/  SHF.L.U32 R63, R49, 0x10, RZ ;  /* 0x00000010313f7819 */ /* 0x000fc400000006ff */
[----:B------:R-:W-:Y:S01]  /*1940*/  FMUL.FTZ R62, R55, R62 ;  /* 0x0000003e373e7220 */ /* 0x000fe20000410000 */
[----:B------:R-:W-:-:S03]  /*1950*/  F2FP.BF16.F32.PACK_AB R47, R64, R47 ;  /* 0x0000002f402f723e */ /* 0x000fc600000010ff */
[----:B------:R-:W-:-:S05]  /*1960*/  FFMA.FTZ R63, R62, R63, R65 ;  /* 0x0000003f3e3f7223 */ /* 0x000fca0000010041 */
[----:B------:R-:W-:Y:S01]  /*1970*/  F2FP.BF16.F32.PACK_AB R44, R63, R44 ;  /* 0x0000002c3f2c723e */ /* 0x000fe200000010ff */
[C---:B0-----:R-:W-:Y:S01]  /*1980*/  IMAD.WIDE.U32 R56, R59.reuse, 0x10, R56 ;  /* 0x000000103b387825 */ /* 0x041fe200078e0038 */
[----:B------:R-:W-:-:S04]  /*1990*/  IADD3 R59, PT, PT, R59, 0x20, RZ ;  /* 0x000000203b3b7810 */ /* 0x000fc80007ffe0ff */
[----:B------:R0:W-:Y:S03]  /*19a0*/  STG.E.128 desc[UR6][R56.64], R44 ;  /* 0x0000002c38007986 */ /* 0x0001e6000c101d06 */
.L_x_6108:
[----:B------:R-:W-:Y:S05]  /*19b0*/  BSYNC.RECONVERGENT B1 ;  /* 0x0000000000017941 */ /* 0x000fea0003800200 */
.L_x_6107:
[----:B------:R-:W-:Y:S05]  /*19c0*/  @!P2 BRA `(.L_x_6106) ;  /* 0x0000000000d0a947 */ /* 0x000fea0003800000 */
[----:B0-----:R-:W-:Y:S01]  /*19d0*/  PRMT R47, R20, 0x7632, R47 ;  /* 0x00007632142f7816 */ /* 0x001fe2000000002f */
[--C-:B------:R-:W-:Y:S01]  /*19e0*/  FADD.FTZ R44, R37, -R58.reuse ;  /* 0x8000003a252c7221 */ /* 0x100fe20000010000 */
[----:B------:R-:W-:Y:S01]  /*19f0*/  PRMT R57, R17, 0x7632, R57 ;  /* 0x0000763211397816 */ /* 0x000fe20000000039 */
[--C-:B------:R-:W-:Y:S01]  /*1a00*/  FADD.FTZ R46, R39, -R58.reuse ;  /* 0x8000003a272e7221 */ /* 0x100fe20000010000 */
[----:B------:R-:W-:Y:S01]  /*1a10*/  PRMT R61, R21, 0x7632, R61 ;  /* 0x00007632153d7816 */ /* 0x000fe2000000003d */
[C---:B------:R-:W-:Y:S01]  /*1a20*/  FMUL.FTZ R44, R55.reuse, R44 ;  /* 0x0000002c372c7220 */ /* 0x040fe20000410000 */
        /* <DEDUP_REMOVED lines=8> */
[----:B------:R-:W-:Y:S01]  /*1ab0*/  FMUL.FTZ R46, R55, R46 ;  /* 0x0000002e372e7220 */ /* 0x000fe20000410000 */
[----:B------:R-:W-:Y:S01]  /*1ac0*/  PRMT R64, R22, 0x7632, R64 ;  /* 0x0000763216407816 */ /* 0x000fe20000000040 */
[----:B------:R-:W-:Y:S01]  /*1ad0*/  FFMA.FTZ R45, R56, R57, R61 ;  /* 0x00000039382d7223 */ /* 0x000fe2000001003d */
[--C-:B------:R-:W-:Y:S01]  /*1ae0*/  FADD.FTZ R56, R41, -R58.reuse ;  /* 0x8000003a29387221 */ /* 0x100fe20000010000 */
[----:B------:R-:W-:Y:S02]  /*1af0*/  SHF.L.U32 R47, R17, 0x10, RZ ;  /* 0x00000010112f7819 */ /* 0x000fe400000006ff */
[----:B------:R-:W-:Y:S01]  /*1b00*/  SHF.L.U32 R57, R21, 0x10, RZ ;  /* 0x0000001015397819 */ /* 0x000fe200000006ff */
[C---:B------:R-:W-:Y:S01]  /*1b10*/  FMUL.FTZ R61, R55.reuse, R56 ;  /* 0x00000038373d7220 */ /* 0x040fe20000410000 */
        /* <DEDUP_REMOVED lines=8> */
[----:B------:R-:W-:Y:S01]  /*1ba0*/  SHF.L.U32 R61, R18, 0x10, RZ ;  /* 0x00000010123d7819 */ /* 0x000fe200000006ff */
[----:B------:R-:W-:Y:S01]  /*1bb0*/  FADD.FTZ R62, R42, -R58 ;  /* 0x8000003a2a3e7221 */ /* 0x000fe20000010000 */
[----:B------:R-:W-:-:S02]  /*1bc0*/  SHF.L.U32 R64, R23, 0x10, RZ ;  /* 0x0000001017407819 */ /* 0x000fc400000006ff */
[----:B------:R-:W-:Y:S01]  /*1bd0*/  SHF.L.U32 R65, R51, 0x10, RZ ;  /* 0x0000001033417819 */ /* 0x000fe200000006ff */
[----:B------:R-:W-:Y:S01]  /*1be0*/  FFMA.FTZ R61, R56, R61, R47 ;  /* 0x0000003d383d7223 */ /* 0x000fe2000001002f */
[----:B------:R-:W-:Y:S01]  /*1bf0*/  SHF.L.U32 R56, R19, 0x10, RZ ;  /* 0x0000001013387819 */ /* 0x000fe200000006ff */
[----:B------:R-:W-:Y:S01]  /*1c00*/  FMUL.FTZ R47, R55, R62 ;  /* 0x0000003e372f7220 */ /* 0x000fe20000410000 */
[--C-:B------:R-:W-:Y:S01]  /*1c10*/  FADD.FTZ R62, R43, -R58.reuse ;  /* 0x8000003a2b3e7221 */ /* 0x100fe20000010000 */
[----:B------:R-:W-:Y:S01]  /*1c20*/  FADD.FTZ R58, R36, -R58 ;  /* 0x8000003a243a7221 */ /* 0x000fe20000010000 */
[----:B------:R-:W-:Y:S01]  /*1c30*/  F2FP.BF16.F32.PACK_AB R46, R46, R61 ;  /* 0x0000003d2e2e723e */ /* 0x000fe200000010ff */
[----:B------:R-:W-:Y:S01]  /*1c40*/  FFMA.FTZ R47, R47, R56, R64 ;  /* 0x000000382f2f7223 */ /* 0x000fe20000010040 */
[C---:B------:R-:W-:Y:S01]  /*1c50*/  FMUL.FTZ R62, R55.reuse, R62 ;  /* 0x0000003e373e7220 */ /* 0x040fe20000410000 */
[----:B------:R-:W0:Y:S01]  /*1c60*/  LDC.64 R56, c[0x0][0x428] ;  /* 0x00010a00ff387b82 */ /* 0x000e220000000a00 */
[----:B------:R-:W-:Y:S01]  /*1c70*/  FMUL.FTZ R58, R55, R58 ;  /* 0x0000003a373a7220 */ /* 0x000fe20000410000 */
[----:B------:R-:W-:Y:S01]  /*1c80*/  SHF.L.U32 R55, R16, 0x10, RZ ;  /* 0x0000001010377819 */ /* 0x000fe200000006ff */
[----:B------:R-:W-:Y:S01]  /*1c90*/  FFMA.FTZ R62, R62, R63, R65 ;  /* 0x0000003f3e3e7223 */ /* 0x000fe20000010041 */
[----:B------:R-:W-:-:S02]  /*1ca0*/  SHF.L.U32 R63, R20, 0x10, RZ ;  /* 0x00000010143f7819 */ /* 0x000fc400000006ff */
[----:B------:R-:W-:Y:S02]  /*1cb0*/  F2FP.BF16.F32.PACK_AB R45, R45, R60 ;  /* 0x0000003c2d2d723e */ /* 0x000fe400000010ff */
[----:B------:R-:W-:Y:S01]  /*1cc0*/  F2FP.BF16.F32.PACK_AB R47, R62, R47 ;  /* 0x0000002f3e2f723e */ /* 0x000fe200000010ff */
[----:B------:R-:W-:-:S05]  /*1cd0*/  FFMA.FTZ R55, R58, R55, R63 ;  /* 0x000000373a377223 */ /* 0x000fca000001003f */
[----:B------:R-:W-:Y:S01]  /*1ce0*/  F2FP.BF16.F32.PACK_AB R44, R44, R55 ;  /* 0x000000372c2c723e */ /* 0x000fe200000010ff */
[----:B0-----:R-:W-:-:S05]  /*1cf0*/  IMAD.WIDE.U32 R56, R59, 0x10, R56 ;  /* 0x000000103b387825 */ /* 0x001fca00078e0038 */
[----:B------:R1:W-:Y:S02]  /*1d00*/  STG.E.128 desc[UR6][R56.64], R44 ;  /* 0x0000002c38007986 */ /* 0x0003e4000c101d06 */
.L_x_6106:
[----:B------:R-:W-:Y:S05]  /*1d10*/  BSYNC.RECONVERGENT B0 ;  /* 0x0000000000007941 */ /* 0x000fea0003800200 */
.L_x_6105:
[----:B01----:R-:W0:Y:S02]  /*1d20*/  LDC.64 R44, c[0x0][0x380] ;  /* 0x0000e000ff2c7b82 */ /* 0x003e240000000a00 */
[----:B0-----:R-:W-:-:S04]  /*1d30*/  LEA R52, R44, R52, 0x2 ;  /* 0x000000342c347211 */ /* 0x001fc800078e10ff */
[----:B------:R-:W-:-:S13]  /*1d40*/  ISETP.GE.AND P1, PT, R52, R45, PT ;  /* 0x0000002d3400720c */ /* 0x000fda0003f26270 */
[----:B------:R-:W-:Y:S05]  /*1d50*/  @!P1 BRA `(.L_x_6109) ;  /* 0xffffffe400cc9947 */ /* 0x000fea000383ffff */
[----:B------:R-:W-:Y:S05]  /*1d60*/  EXIT ;  /* 0x000000000000794d */ /* 0x000fea0003800000 */
.L_x_6104:
[----:B------:R-:W-:Y:S01]  /*1d70*/  HFMA2 R64, -RZ, RZ, 0, 5.9604644775390625e-08 ;  /* 0x00000001ff407431 */ /* 0x000fe200000001ff */
[----:B------:R-:W-:Y:S01]  /*1d80*/  BSSY B0, `(.L_x_6110) ;  /* 0x0000007000007945 */ /* 0x000fe20003800000 */
[----:B------:R-:W-:Y:S02]  /*1d90*/  MOV R63, R47 ;  /* 0x0000002f003f7202 */ /* 0x000fe40000000f00 */
[----:B------:R-:W-:Y:S02]  /*1da0*/  MOV R65, 0x1f ;  /* 0x0000001f00417802 */ /* 0x000fe40000000f00 */
[----:B------:R-:W-:-:S07]  /*1db0*/  MOV R62, 0xffffffff ;  /* 0xffffffff003e7802 */ /* 0x000fce0000000f00 */
[----:B01---5:R-:W-:Y:S05]  /*1dc0*/  WARPSYNC.COLLECTIVE R62, `(.L_x_6111) ;  /* 0x000000003e087348 */ /* 0x023fea0003c00000 */
[----:B------:R2:W3:Y:S02]  /*1dd0*/  SHFL.BFLY P5, R61, R63, R64, R65 ;  /* 0x0c0000403f3d7389 */ /* 0x0004e400000a0041 */
[----:B0123-5:R-:W-:Y:S05]  /*1de0*/  ENDCOLLECTIVE ;  /* 0x000000000000791b */ /* 0x02ffea0003800000 */
.L_x_6111:
[----:B------:R-:W-:Y:S05]  /*1df0*/  BSYNC B0 ;  /* 0x0000000000007941 */ /* 0x000fea0003800000 */
.L_x_6110:
        /* <DEDUP_REMOVED lines=9> */
.L_x_6112:
[----:B------:R-:W-:Y:S01]  /*1e90*/  HFMA2 R64, -RZ, RZ, 0, 2.384185791015625e-07 ;  /* 0x00000004ff407431 */ /* 0x000fe200000001ff */
[----:B------:R-:W-:-:S05]  /*1ea0*/  MOV R55, R61 ;  /* 0x0000003d00377202 */ /* 0x000fca0000000f00 */
[----:B------:R-:W-:-:S05]  /*1eb0*/  FADD.FTZ R57, R56, R55 ;  /* 0x0000003738397221 */ /* 0x000fca0000010000 */
[----:B------:R-:W-:-:S07]  /*1ec0*/  MOV R63, R57 ;  /* 0x00000039003f7202 */ /* 0x000fce0000000f00 */
[----:B------:R-:W-:Y:S05]  /*1ed0*/  WARPSYNC.COLLECTIVE R62, `(.L_x_6113) ;  /* 0x000000003e087348 */ /* 0x000fea0003c00000 */
[----:B------:R0:W1:Y:S02]  /*1ee0*/  SHFL.BFLY P5, R61, R63, R64, R65 ;  /* 0x0c0000403f3d7389 */ /* 0x00006400000a0041 */
[----:B01----:R-:W-:Y:S05]  /*1ef0*/  ENDCOLLECTIVE ;  /* 0x000000000000791b */ /* 0x003fea0003800000 */
.L_x_6113:
[----:B------:R-:W-:Y:S01]  /*1f00*/  HFMA2 R64, -RZ, RZ, 0, 4.76837158203125e-07 ;  /* 0x00000008ff407431 */ /* 0x000fe200000001ff */
[----:B------:R-:W-:-:S05]  /*1f10*/  MOV R46, R61 ;  /* 0x0000003d002e7202 */ /* 0x000fca0000000f00 */
[----:B------:R-:W-:-:S05]  /*1f20*/  FADD.FTZ R58, R57, R46 ;  /* 0x0000002e393a7221 */ /* 0x000fca0000010000 */
[----:B------:R-:W-:-:S07]  /*1f30*/  MOV R63, R58 ;  /* 0x0000003a003f7202 */ /* 0x000fce0000000f00 */
[----:B------:R-:W-:Y:S05]  /*1f40*/  WARPSYNC.COLLECTIVE R62, `(.L_x_6114) ;  /* 0x000000003e087348 */ /* 0x000fea0003c00000 */
[----:B------:R0:W1:Y:S02]  /*1f50*/  SHFL.BFLY P5, R61, R63, R64, R65 ;  /* 0x0c0000403f3d7389 */ /* 0x00006400000a0041 */
[----:B01----:R-:W-:Y:S05]  /*1f60*/  ENDCOLLECTIVE ;  /* 0x000000000000791b */ /* 0x003fea0003800000 */
.L_x_6114:
        /* <DEDUP_REMOVED lines=8> */
.L_x_6115:
        /* <DEDUP_REMOVED lines=41> */
.L_x_6116:
[----:B------:R-:W-:Y:S01]  /*2280*/  HFMA2 R64, -RZ, RZ, 0, 1.1920928955078125e-07 ;  /* 0x00000002ff407431 */ /* 0x000fe200000001ff */
[----:B------:R-:W-:-:S05]  /*2290*/  MOV R47, R61 ;  /* 0x0000003d002f7202 */ /* 0x000fca0000000f00 */
[----:B------:R-:W-:-:S05]  /*22a0*/  FADD.FTZ R47, R46, R47 ;  /* 0x0000002f2e2f7221 */ /* 0x000fca0000010000 */
[----:B------:R-:W-:-:S07]  /*22b0*/  MOV R63, R47 ;  /* 0x0000002f003f7202 */ /* 0x000fce0000000f00 */
[----:B------:R-:W-:Y:S05]  /*22c0*/  WARPSYNC.COLLECTIVE R62, `(.L_x_6117) ;  /* 0x000000003e087348 */ /* 0x000fea0003c00000 */
[----:B------:R0:W1:Y:S02]  /*22d0*/  SHFL.BFLY P5, R61, R63, R64, R65 ;  /* 0x0c0000403f3d7389 */ /* 0x00006400000a0041 */
[----:B01----:R-:W-:Y:S05]  /*22e0*/  ENDCOLLECTIVE ;  /* 0x000000000000791b */ /* 0x003fea0003800000 */
.L_x_6117:
[----:B------:R-:W-:Y:S01]  /*22f0*/  HFMA2 R64, -RZ, RZ, 0, 2.384185791015625e-07 ;  /* 0x00000004ff407431 */ /* 0x000fe200000001ff */
[----:B------:R-:W-:-:S05]  /*2300*/  MOV R56, R61 ;  /* 0x0000003d00387202 */ /* 0x000fca0000000f00 */
[----:B------:R-:W-:-:S05]  /*2310*/  FADD.FTZ R56, R47, R56 ;  /* 0x000000382f387221 */ /* 0x000fca0000010000 */
[----:B------:R-:W-:-:S07]  /*2320*/  MOV R63, R56 ;  /* 0x00000038003f7202 */ /* 0x000fce0000000f00 */
[----:B------:R-:W-:Y:S05]  /*2330*/  WARPSYNC.COLLECTIVE R62, `(.L_x_6118) ;  /* 0x000000003e087348 */ /* 0x000fea0003c00000 */
[----:B------:R0:W1:Y:S02]  /*2340*/  SHFL.BFLY P5, R61, R63, R64, R65 ;  /* 0x0c0000403f3d7389 */ /* 0x00006400000a0041 */
[----:B01----:R-:W-:Y:S05]  /*2350*/  ENDCOLLECTIVE ;  /* 0x000000000000791b */ /* 0x003fea0003800000 */
.L_x_6118:
[----:B------:R-:W-:Y:S01]  /*2360*/  HFMA2 R64, -RZ, RZ, 0, 4.76837158203125e-07 ;  /* 0x00000008ff407431 */ /* 0x000fe200000001ff */
[----:B------:R-:W-:-:S05]  /*2370*/  MOV R57, R61 ;  /* 0x0000003d00397202 */ /* 0x000fca0000000f00 */
[----:B------:R-:W-:-:S05]  /*2380*/  FADD.FTZ R57, R56, R57 ;  /* 0x0000003938397221 */ /* 0x000fca0000010000 */
[----:B------:R-:W-:-:S07]  /*2390*/  MOV R63, R57 ;  /* 0x00000039003f7202 */ /* 0x000fce0000000f00 */
[----:B------:R-:W-:Y:S05]  /*23a0*/  WARPSYNC.COLLECTIVE R62, `(.L_x_6119) ;  /* 0x000000003e087348 */ /* 0x000fea0003c00000 */
[----:B------:R0:W1:Y:S02]  /*23b0*/  SHFL.BFLY P5, R61, R63, R64, R65 ;  /* 0x0c0000403f3d7389 */ /* 0x00006400000a0041 */
[----:B01----:R-:W-:Y:S05]  /*23c0*/  ENDCOLLECTIVE ;  /* 0x000000000000791b */ /* 0x003fea0003800000 */
.L_x_6119:
[----:B------:R-:W-:Y:S01]  /*23d0*/  HFMA2 R64, -RZ, RZ, 0, 9.5367431640625e-07 ;  /* 0x00000010ff407431 */ /* 0x000fe200000001ff */
[----:B------:R-:W-:-:S05]  /*23e0*/  MOV R58, R61 ;  /* 0x0000003d003a7202 */ /* 0x000fca0000000f00 */
[----:B------:R-:W-:-:S05]  /*23f0*/  FADD.FTZ R58, R57, R58 ;  /* 0x0000003a393a7221 */ /* 0x000fca0000010000 */
[----:B------:R-:W-:-:S07]  /*2400*/  MOV R63, R58 ;  /* 0x0000003a003f7202 */ /* 0x000fce0000000f00 */
[----:B------:R-:W-:Y:S05]  /*2410*/  WARPSYNC.COLLECTIVE R62, `(.L_x_6120) ;  /* 0x000000003e087348 */ /* 0x000fea0003c00000 */
[----:B------:R0:W1:Y:S02]  /*2420*/  SHFL.BFLY P5, R61, R63, R64, R65 ;  /* 0x0c0000403f3d7389 */ /* 0x00006400000a0041 */
[----:B01----:R-:W-:Y:S05]  /*2430*/  ENDCOLLECTIVE ;  /* 0x000000000000791b */ /* 0x003fea0003800000 */
.L_x_6120:
[----:B------:R-:W-:Y:S05]  /*2440*/  BRA `(.L_x_6121) ;  /* 0xfffffff0003c7947 */ /* 0x000fea000383ffff */
.L_x_6122:
        /* <DEDUP_REMOVED lines=11> */
.L_x_20271:


//--------------------- .text._ZN10layer_norm13ln_fwd_kernelINS_13Kernel_traitsI13__nv_bfloat16S2_fS2_fjLj512ELj1ELj4ELj1ELj16ENS_18Kernel_traits_baseILj512ES2_S2_fS2_fjLj128EEEEELb0ELb0ELb1ELb1EEEvNS_9FwdParamsE --------------------------
	.section	.text._ZN10layer_norm13ln_fwd_kernelINS_13Kernel_traitsI13__nv_bfloat16S2_fS2_fjLj512ELj1ELj4ELj1ELj16ENS_18Kernel_traits_baseILj512ES2_S2_fS2_fjLj128EEEEELb0ELb0ELb1ELb1EEEvNS_9FwdParamsE,"ax",@progbits
	.align	128
        .global         _ZN10layer_norm13ln_fwd_kernelINS_13Kernel_traitsI13__nv_bfloat16S2_fS2_fjLj512ELj1ELj4ELj1ELj16ENS_18Kernel_traits_baseILj512ES2_S2_fS2_fjLj128EEEEELb0ELb0ELb1ELb1EEEvNS_9FwdParamsE
        .type           _ZN10layer_norm13ln_fwd_kernelINS_13Kernel_traitsI13__nv_bfloat16S2_fS2_fjLj512ELj1ELj4ELj1ELj16ENS_18Kernel_traits_baseILj512ES2_S2_fS2_fjLj128EEEEELb0ELb0ELb1ELb1EEEvNS_9FwdParamsE,@function
        .size           _ZN10layer_norm13ln_fwd_kernelINS_13Kernel_traitsI13__nv_bfloat16S2_fS2_fjLj512ELj1ELj4ELj1ELj16ENS_18Kernel_traits_baseILj512ES2_S2_fS2_fjLj128EEEEELb0ELb0ELb1ELb1EEEvNS_9FwdParamsE,(.L_x_20272 - _ZN10layer_norm13ln_fwd_kernelINS_13Kernel_traitsI13__nv_bfloat16S2_fS2_fjLj512ELj1ELj4ELj1ELj16ENS_18Kernel_traits_baseILj512ES2_S2_fS2_fjLj128EEEEELb0ELb0ELb1ELb1EEEvNS_9FwdParamsE)
        .other          _ZN10layer_norm13ln_fwd_kernelINS_13Kernel_traitsI13__nv_bfloat16S2_fS2_fjLj512ELj1ELj4ELj1ELj16ENS_18Kernel_traits_baseILj512ES2_S2_fS2_fjLj128EEEEELb0ELb0ELb1ELb1EEEvNS_9FwdParamsE,@"STO_CUDA_ENTRY STV_DEFAULT"
_ZN10layer_norm13ln_fwd_kernelINS_13Kernel_traitsI13__nv_bfloat16S2_fS2_fjLj512ELj1ELj4ELj1ELj16ENS_18Kernel_traits_baseILj512ES2_S2_fS2_fjLj128EEEEELb0ELb0ELb1ELb1EEEvNS_9FwdParamsE:
.text._ZN10layer_norm13ln_fwd_kernelINS_13Kernel_traitsI13__nv_bfloat16S2_fS2_fjLj512ELj1ELj4ELj1ELj16ENS_18Kernel_traits_baseILj512ES2_S2_fS2_fjLj128EEEEELb0ELb0ELb1ELb1EEEvNS_9FwdParamsE:
        /* <DEDUP_REMOVED lines=31> */
[----:B------:R-:W-:Y:S01]  /*01f0*/  @P0 MOV R38, R6 ;  /* 0x0000000600260202 */ /* 0x000fe20000000f00 */
[----:B--2---:R-:W-:Y:S06]  /*0200*/  @P1 EXIT ;  /* 0x000000000000194d */ /* 0x004fec0003800000 */
[----:B------:R-:W0:Y:S01]  /*0210*/  LDCU.U8 UR4, c[0x0][0x410] ;  /* 0x00008200ff0477ac */ /* 0x000e220008000000 */
[----:B-----5:R-:W-:Y:S02]  /*0220*/  @!P0 CS2R R30, SRZ ;  /* 0x00000000001e8805 */ /* 0x020fe4000001ff00 */
[----:B------:R-:W-:Y:S02]  /*0230*/  @!P0 CS2R R28, SRZ ;  /* 0x00000000001c8805 */ /* 0x000fe4000001ff00 */
[----:B------:R-:W-:Y:S02]  /*0240*/  @P0 MOV R0, R7 ;  /* 0x0000000700000202 */ /* 0x000fe40000000f00 */
[----:B------:R-:W-:Y:S02]  /*0250*/  @!P0 CS2R R26, SRZ ;  /* 0x00000000001a8805 */ /* 0x000fe4000001ff00 */
[----:B------:R-:W-:Y:S02]  /*0260*/  @!P0 MOV R40, R4 ;  /* 0x0000000400288202 */ /* 0x000fe40000000f00 */
[----:B------:R-:W-:-:S02]  /*0270*/  @!P0 CS2R R24, SRZ ;  /* 0x0000000000188805 */ /* 0x000fc4000001ff00 */
[----:B------:R-:W-:Y:S01]  /*0280*/  @!P0 MOV R39, R5 ;  /* 0x0000000500278202 */ /* 0x000fe20000000f00 */
[----:B------:R-:W1:Y:S01]  /*0290*/  LDCU UR5, c[0x0][0x448] ;  /* 0x00008900ff0577ac */ /* 0x000e620008000800 */
[----:B------:R-:W-:Y:S02]  /*02a0*/  @!P0 MOV R38, R6 ;  /* 0x0000000600268202 */ /* 0x000fe40000000f00 */
[----:B------:R-:W-:Y:S01]  /*02b0*/  @!P0 MOV R0, R7 ;  /* 0x0000000700008202 */ /* 0x000fe20000000f00 */
[----:B------:R-:W2:Y:S01]  /*02c0*/  LDCU.64 UR8, c[0x0][0x3a0] ;  /* 0x00007400ff0877ac */ /* 0x000ea20008000a00 */
[----:B------:R-:W-:Y:S02]  /*02d0*/  PRMT R2, R31, 0x7632, R2 ;  /* 0x000076321f027816 */ /* 0x000fe40000000002 */
[----:B------:R-:W-:Y:S02]  /*02e0*/  PRMT R3, R41, 0x7632, R3 ;  /* 0x0000763229037816 */ /* 0x000fe40000000003 */
[----:B------:R-:W-:-:S02]  /*02f0*/  PRMT R4, R30, 0x7632, R4 ;  /* 0x000076321e047816 */ /* 0x000fc40000000004 */
[----:B0-----:R-:W-:Y:S02]  /*0300*/  ISETP.NE.AND P1, PT, RZ, UR4, PT ;  /* 0x00000004ff007c0c */ /* 0x001fe4000bf25270 */
[----:B------:R-:W-:Y:S02]  /*0310*/  PRMT R5, R42, 0x7632, R5 ;  /* 0x000076322a057816 */ /* 0x000fe40000000005 */
[----:B------:R-:W-:Y:S02]  /*0320*/  PRMT R6, R29, 0x7632, R6 ;  /* 0x000076321d067816 */ /* 0x000fe40000000006 */
[----:B------:R-:W-:Y:S02]  /*0330*/  PRMT R7, R43, 0x7632, R7 ;  /* 0x000076322b077816 */ /* 0x000fe40000000007 */
[----:B------:R-:W-:Y:S02]  /*0340*/  PRMT R36, R28, 0x7632, R36 ;  /* 0x000076321c247816 */ /* 0x000fe40000000024 */
[----:B-1----:R-:W-:-:S07]  /*0350*/  PRMT R37, R44, 0x7632, R37 ;  /* 0x000076322c257816 */ /* 0x002fce0000000025 */
.L_x_6132:
[----:B0-----:R-:W0:Y:S08]  /*0360*/  LDC.64 R52, c[0x0][0x3f0] ;  /* 0x0000fc00ff347b82 */ /* 0x001e300000000a00 */
[----:B------:R-:W1:Y:S08]  /*0370*/  LDC R48, c[0x0][0x388] ;  /* 0x0000e200ff307b82 */ /* 0x000e700000000800 */
[----:B------:R-:W3:Y:S01]  /*0380*/  LDC.64 R12, c[0x0][0x3f8] ;  /* 0x0000fe00ff0c7b82 */ /* 0x000ee20000000a00 */
[----:B0-----:R-:W-:-:S06]  /*0390*/  IMAD.WIDE R52, R45, 0x4, R52 ;  /* 0x000000042d347825 */ /* 0x001fcc00078e0234 */
[----:B------:R-:W4:Y:S01]  /*03a0*/  LDG.E R52, desc[UR6][R52.64] ;  /* 0x0000000634347981 */ /* 0x000f22000c1e1900 */
[----:B---3--:R-:W-:-:S05]  /*03b0*/  IMAD.WIDE R12, R45, 0x4, R12 ;  /* 0x000000042d0c7825 */ /* 0x008fca00078e020c */
[----:B------:R0:W5:Y:S01]  /*03c0*/  LDG.E R47, desc[UR6][R12.64] ;  /* 0x000000060c2f7981 */ /* 0x000162000c1e1900 */
[----:B----4-:R-:W-:-:S13]  /*03d0*/  ISETP.GE.AND P2, PT, R52, 0x1, PT ;  /* 0x000000013400780c */ /* 0x010fda0003f46270 */
[----:B------:R-:W3:Y:S01]  /*03e0*/  @P2 LDC.64 R8, c[0x0][0x390] ;  /* 0x0000e400ff082b82 */ /* 0x000ee20000000a00 */
[----:B------:R-:W-:-:S05]  /*03f0*/  @P2 IADD3 R11, PT, PT, R52, -0x1, RZ ;  /* 0xffffffff340b2810 */ /* 0x000fca0007ffe0ff */
[----:B-1----:R-:W-:-:S05]  /*0400*/  @P2 IMAD R11, R11, R48, RZ ;  /* 0x000000300b0b2224 */ /* 0x002fca00078e02ff */
[----:B------:R-:W-:-:S04]  /*0410*/  @P2 SHF.R.S32.HI R10, RZ, 0x1f, R11 ;  /* 0x0000001fff0a2819 */ /* 0x000fc8000001140b */
[----:B------:R-:W-:Y:S01]  /*0420*/  @P2 LEA.HI R11, R10, R11, RZ, 0x3 ;  /* 0x0000000b0a0b2211 */ /* 0x000fe200078f18ff */
[----:B------:R-:W-:-:S03]  /*0430*/  HFMA2 R10, -RZ, RZ, 0, 0 ;  /* 0x00000000ff0a7431 */ /* 0x000fc600000001ff */
[----:B------:R-:W-:-:S05]  /*0440*/  @P2 LEA.HI.SX32 R10, R11, R46, 0x1d ;  /* 0x0000002e0b0a2211 */ /* 0x000fca00078feaff */
[----:B---3--:R-:W-:-:S05]  /*0450*/  @P2 IMAD.WIDE.U32 R8, R10, 0x10, R8 ;  /* 0x000000100a082825 */ /* 0x008fca00078e0008 */
[----:B------:R-:W3:Y:S01]  /*0460*/  @P2 LDG.E.128 R20, desc[UR6][R8.64] ;  /* 0x0000000608142981 */ /* 0x000ee2000c1e1d00 */
[----:B--2---:R-:W-:Y:S01]  /*0470*/  ISETP.NE.U32.AND P0, PT, RZ, UR8, PT ;  /* 0x00000008ff007c0c */ /* 0x004fe2000bf05070 */
[----:B------:R-:W-:-:S03]  /*0480*/  IMAD R11, R45, R48, RZ ;  /* 0x000000302d0b7224 */ /* 0x000fc600078e02ff */
[----:B------:R-:W-:Y:S02]  /*0490*/  ISETP.NE.AND.EX P0, PT, RZ, UR9, PT, P0 ;  /* 0x00000009ff007c0c */ /* 0x000fe4000bf05300 */
[----:B------:R-:W-:-:S04]  /*04a0*/  SHF.R.S32.HI R14, RZ, 0x1f, R11 ;  /* 0x0000001fff0e7819 */ /* 0x000fc8000001140b */
[----:B------:R-:W-:-:S04]  /*04b0*/  LEA.HI R49, R14, R11, RZ, 0x3 ;  /* 0x0000000b0e317211 */ /* 0x000fc800078f18ff */
[----:B------:R-:W-:Y:S02]  /*04c0*/  LEA.HI.SX32 R49, R49, R46, 0x1d ;  /* 0x0000002e31317211 */ /* 0x000fe400078feaff */
[----:B---3--:R-:W-:Y:S02]  /*04d0*/  PRMT R11, R23, 0x7632, R11 ;  /* 0x00007632170b7816 */ /* 0x008fe4000000000b */
[----:B------:R-:W-:Y:S02]  /*04e0*/  PRMT R14, R22, 0x7632, R14 ;  /* 0x00007632160e7816 */ /* 0x000fe4000000000e */
[----:B------:R-:W-:Y:S02]  /*04f0*/  PRMT R8, R21, 0x7632, R8 ;  /* 0x0000763215087816 */ /* 0x000fe40000000008 */
[----:B------:R-:W-:Y:S01]  /*0500*/  PRMT R9, R20, 0x7632, R9 ;  /* 0x0000763214097816 */ /* 0x000fe20000000009 */
[----:B0-----:R-:W-:Y:S06]  /*0510*/  @!P0 BRA `(.L_x_6123) ;  /* 0x0000000000888947 */ /* 0x001fec0003800000 */
[----:B------:R-:W0:Y:S02]  /*0520*/  LDC.64 R8, c[0x0][0x3a0] ;  /* 0x0000e800ff087b82 */ /* 0x000e240000000a00 */
[----:B0-----:R-:W-:-:S05]  /*0530*/  IMAD.WIDE.U32 R8, R49, 0x20, R8 ;  /* 0x0000002031087825 */ /* 0x001fca00078e0008 */
[----:B------:R-:W2:Y:S04]  /*0540*/  LDG.E.128 R16, desc[UR6][R8.64] ;  /* 0x0000000608107981 */ /* 0x000ea8000c1e1d00 */
[----:B------:R0:W3:Y:S01]  /*0550*/  LDG.E.128 R12, desc[UR6][R8.64+0x10] ;  /* 0x00001006080c7981 */ /* 0x0000e2000c1e1d00 */
[----:B------:R-:W-:-:S13]  /*0560*/  ISETP.GT.AND P3, PT, R52, RZ, PT ;  /* 0x000000ff3400720c */ /* 0x000fda0003f64270 */
[----:B------:R-:W2:Y:S01]  /*0570*/  @P3 LDC R33, c[0x0][0x40c] ;  /* 0x00010300ff213b82 */ /* 0x000ea20000000800 */
[C---:B------:R-:W-:Y:S02]  /*0580*/  @P3 PRMT R32, R20.reuse, 0x7632, R32 ;  /* 0x0000763214203816 */ /* 0x040fe40000000020 */
[----:B------:R-:W-:Y:S02]  /*0590*/  @P3 SHF.L.U32 R11, R20, 0x10, RZ ;  /* 0x00000010140b3819 */ /* 0x000fe400000006ff */
[----:B------:R-:W-:-:S03]  /*05a0*/  @P3 SHF.L.U32 R32, R32, 0x10, RZ ;  /* 0x0000001020203819 */ /* 0x000fc600000006ff */
[----:B------:R-:W1:Y:S08]  /*05b0*/  @P3 LDC R34, c[0x0][0x40c] ;  /* 0x00010300ff223b82 */ /* 0x000e700000000800 */
[----:B------:R-:W4:Y:S08]  /*05c0*/  @P3 LDC R50, c[0x0][0x40c] ;  /* 0x00010300ff323b82 */ /* 0x000f300000000800 */
[----:B------:R-:W4:Y:S08]  /*05d0*/  @P3 LDC R35, c[0x0][0x40c] ;  /* 0x00010300ff233b82 */ /* 0x000f300000000800 */
[----:B0-----:R-:W3:Y:S08]  /*05e0*/  @P3 LDC R9, c[0x0][0x40c] ;  /* 0x00010300ff093b82 */ /* 0x001ef00000000800 */
[----:B------:R-:W0:Y:S01]  /*05f0*/  @P3 LDC R8, c[0x0][0x40c] ;  /* 0x00010300ff083b82 */ /* 0x000e220000000800 */
[----:B--2---:R-:W-:Y:S01]  /*0600*/  @P3 FFMA.FTZ R16, R11, R33, R16 ;  /* 0x000000210b103223 */ /* 0x004fe20000010010 */
[----:B-1----:R-:W-:-:S06]  /*0610*/  @P3 FFMA.FTZ R17, R32, R34, R17 ;  /* 0x0000002220113223 */ /* 0x002fcc0000010011 */
[----:B------:R-:W1:Y:S01]  /*0620*/  @P3 LDC R11, c[0x0][0x40c] ;  /* 0x00010300ff0b3b82 */ /* 0x000e620000000800 */
[C---:B------:R-:W-:Y:S02]  /*0630*/  @P3 PRMT R34, R21.reuse, 0x7632, R34 ;  /* 0x0000763215223816 */ /* 0x040fe40000000022 */
[----:B------:R-:W-:Y:S02]  /*0640*/  @P3 SHF.L.U32 R33, R21, 0x10, RZ ;  /* 0x0000001015213819 */ /* 0x000fe400000006ff */
[----:B------:R-:W-:-:S03]  /*0650*/  @P3 SHF.L.U32 R34, R34, 0x10, RZ ;  /* 0x0000001022223819 */ /* 0x000fc600000006ff */
[----:B------:R-:W2:Y:S01]  /*0660*/  @P3 LDC R32, c[0x0][0x40c] ;  /* 0x00010300ff203b82 */ /* 0x000ea20000000800 */
[----:B----4-:R-:W-:Y:S01]  /*0670*/  @P3 FFMA.FTZ R18, R33, R35, R18 ;  /* 0x0000002321123223 */ /* 0x010fe20000010012 */
[----:B------:R-:W-:Y:S01]  /*0680*/  @P3 FFMA.FTZ R19, R34, R50, R19 ;  /* 0x0000003222133223 */ /* 0x000fe20000010013 */
[C---:B------:R-:W-:Y:S02]  /*0690*/  @P3 PRMT R34, R22.reuse, 0x7632, R34 ;  /* 0x0000763216223816 */ /* 0x040fe40000000022 */
[C---:B------:R-:W-:Y:S02]  /*06a0*/  @P3 PRMT R50, R23.reuse, 0x7632, R50 ;  /* 0x0000763217323816 */ /* 0x040fe40000000032 */
[----:B------:R-:W-:Y:S02]  /*06b0*/  @P3 SHF.L.U32 R33, R22, 0x10, RZ ;  /* 0x0000001016213819 */ /* 0x000fe400000006ff */
[----:B------:R-:W-:Y:S02]  /*06c0*/  @P3 SHF.L.U32 R35, R23, 0x10, RZ ;  /* 0x0000001017233819 */ /* 0x000fe400000006ff */
[----:B------:R-:W-:Y:S01]  /*06d0*/  @P3 SHF.L.U32 R34, R34, 0x10, RZ ;  /* 0x0000001022223819 */ /* 0x000fe200000006ff */
[----:B---3--:R-:W-:Y:S01]  /*06e0*/  @P3 FFMA.FTZ R12, R33, R9, R12 ;  /* 0x00000009210c3223 */ /* 0x008fe2000001000c */
[----:B------:R-:W-:Y:S01]  /*06f0*/  @P3 SHF.L.U32 R50, R50, 0x10, RZ ;  /* 0x0000001032323819 */ /* 0x000fe200000006ff */
[----:B-1----:R-:W-:-:S04]  /*0700*/  @P3 FFMA.FTZ R14, R35, R11, R14 ;  /* 0x0000000b230e3223 */ /* 0x002fc8000001000e */
[----:B0-----:R-:W-:Y:S01]  /*0710*/  @P3 FFMA.FTZ R15, R50, R8, R15 ;  /* 0x00000008320f3223 */ /* 0x001fe2000001000f */
[----:B--2---:R-:W-:Y:S01]  /*0720*/  @P3 FFMA.FTZ R13, R34, R32, R13 ;  /* 0x00000020220d3223 */ /* 0x004fe2000001000d */
[----:B------:R-:W-:Y:S06]  /*0730*/  BRA `(.L_x_6124) ;  /* 0x0000000000747947 */ /* 0x000fec0003800000 */
.L_x_6123:
[----:B------:R-:W0:Y:S01]  /*0740*/  @P2 LDC R12, c[0x0][0x40c] ;  /* 0x00010300ff0c2b82 */ /* 0x000e220000000800 */
[----:B------:R-:W-:Y:S02]  /*0750*/  @P2 SHF.L.U32 R9, R9, 0x10, RZ ;  /* 0x0000001009092819 */ /* 0x000fe400000006ff */
[----:B------:R-:W-:Y:S02]  /*0760*/  CS2R R16, SRZ ;  /* 0x0000000000107805 */ /* 0x000fe4000001ff00 */
[----:B------:R-:W-:Y:S02]  /*0770*/  @P2 SHF.L.U32 R8, R8, 0x10, RZ ;  /* 0x0000001008082819 */ /* 0x000fe400000006ff */
[----:B------:R-:W-:Y:S02]  /*0780*/  CS2R R18, SRZ ;  /* 0x0000000000127805 */ /* 0x000fe4000001ff00 */
[----:B------:R-:W-:Y:S02]  /*0790*/  @P2 SHF.L.U32 R14, R14, 0x10, RZ ;  /* 0x000000100e0e2819 */ /* 0x000fe400000006ff */
[----:B------:R-:W-:Y:S01]  /*07a0*/  @P2 SHF.L.U32 R11, R11, 0x10, RZ ;  /* 0x000000100b0b2819 */ /* 0x000fe200000006ff */
[----:B------:R-:W1:Y:S01]  /*07b0*/  @P2 LDC R15, c[0x0][0x40c] ;  /* 0x00010300ff0f2b82 */ /* 0x000e620000000800 */
[----:B------:R-:W-:-:S02]  /*07c0*/  @P2 SHF.L.U32 R34, R22, 0x10, RZ ;  /* 0x0000001016222819 */ /* 0x000fc400000006ff */
[----:B------:R-:W-:Y:S02]  /*07d0*/  @P2 SHF.L.U32 R50, R23, 0x10, RZ ;  /* 0x0000001017322819 */ /* 0x000fe400000006ff */
[----:B------:R-:W-:-:S03]  /*07e0*/  MOV R13, RZ ;  /* 0x000000ff000d7202 */ /* 0x000fc60000000f00 */
[----:B------:R-:W2:Y:S08]  /*07f0*/  @P2 LDC R51, c[0x0][0x40c] ;  /* 0x00010300ff332b82 */ /* 0x000eb00000000800 */
[----:B------:R-:W3:Y:S01]  /*0800*/  @P2 LDC R54, c[0x0][0x40c] ;  /* 0x00010300ff362b82 */ /* 0x000ee20000000800 */
[----:B0-----:R-:W-:Y:S01]  /*0810*/  @P2 FMUL.FTZ R17, R9, R12 ;  /* 0x0000000c09112220 */ /* 0x001fe20000410000 */
[----:B------:R-:W-:-:S02]  /*0820*/  @P2 SHF.L.U32 R9, R21, 0x10, RZ ;  /* 0x0000001015092819 */ /* 0x000fc400000006ff */
[----:B------:R-:W-:-:S04]  /*0830*/  MOV R12, RZ ;  /* 0x000000ff000c7202 */ /* 0x000fc80000000f00 */
[----:B------:R-:W0:Y:S01]  /*0840*/  @P2 LDC R33, c[0x0][0x40c] ;  /* 0x00010300ff212b82 */ /* 0x000e220000000800 */
[----:B-1----:R-:W-:Y:S01]  /*0850*/  @P2 FMUL.FTZ R19, R8, R15 ;  /* 0x0000000f08132220 */ /* 0x002fe20000410000 */
[----:B------:R-:W-:-:S06]  /*0860*/  @P2 SHF.L.U32 R8, R20, 0x10, RZ ;  /* 0x0000001014082819 */ /* 0x000fcc00000006ff */
[----:B------:R-:W1:Y:S01]  /*0870*/  @P2 LDC R32, c[0x0][0x40c] ;  /* 0x00010300ff202b82 */ /* 0x000e620000000800 */
[----:B--2---:R-:W-:Y:S01]  /*0880*/  @P2 FMUL.FTZ R13, R14, R51 ;  /* 0x000000330e0d2220 */ /* 0x004fe20000410000 */
[----:B------:R-:W-:-:S06]  /*0890*/  CS2R R14, SRZ ;  /* 0x00000000000e7805 */ /* 0x000fcc000001ff00 */
[----:B------:R-:W2:Y:S01]  /*08a0*/  @P2 LDC R35, c[0x0][0x40c] ;  /* 0x00010300ff232b82 */ /* 0x000ea20000000800 */
[----:B---3--:R-:W-:-:S07]  /*08b0*/  @P2 FMUL.FTZ R15, R11, R54 ;  /* 0x000000360b0f2220 */ /* 0x008fce0000410000 */
[----:B------:R-:W3:Y:S01]  /*08c0*/  @P2 LDC R53, c[0x0][0x40c] ;  /* 0x00010300ff352b82 */ /* 0x000ee20000000800 */
[----:B0-----:R-:W-:Y:S01]  /*08d0*/  @P2 FMUL.FTZ R16, R8, R33 ;  /* 0x0000002108102220 */ /* 0x001fe20000410000 */
[----:B-1----:R-:W-:Y:S01]  /*08e0*/  @P2 FMUL.FTZ R18, R9, R32 ;  /* 0x0000002009122220 */ /* 0x002fe20000410000 */
[----:B--2---:R-:W-:Y:S01]  /*08f0*/  @P2 FMUL.FTZ R12, R34, R35 ;  /* 0x00000023220c2220 */ /* 0x004fe20000410000 */
[----:B---3--:R-:W-:-:S07]  /*0900*/  @P2 FMUL.FTZ R14, R50, R53 ;  /* 0x00000035320e2220 */ /* 0x008fce0000410000 */
.L_x_6124:
[----:B------:R-:W0:Y:S01]  /*0910*/  LDC.64 R50, c[0x0][0x3a8] ;  /* 0x0000ea00ff327b82 */ /* 0x000e220000000a00 */
[----:B------:R-:W-:Y:S01]  /*0920*/  BSSY.RECONVERGENT B0, `(.L_x_6125) ;  /* 0x0000009000007945 */ /* 0x000fe20003800200 */
[----:B0-----:R-:W-:-:S05]  /*0930*/  IMAD.WIDE.U32 R8, R49, 0x20, R50 ;  /* 0x0000002031087825 */ /* 0x001fca00078e0032 */
[----:B------:R0:W-:Y:S04]  /*0940*/  STG.E.128 desc[UR6][R8.64], R16 ;  /* 0x0000001008007986 */ /* 0x0001e8000c101d06 */
[----:B------:R0:W-:Y:S01]  /*0950*/  STG.E.128 desc[UR6][R8.64+0x10], R12 ;  /* 0x0000100c08007986 */ /* 0x0001e2000c101d06 */
[----:B------:R-:W-:Y:S05]  /*0960*/  @!P2 BRA `(.L_x_6126) ;  /* 0x000000000010a947 */ /* 0x000fea0003800000 */
[----:B0-----:R-:W0:Y:S01]  /*0970*/  LDC.64 R8, c[0x0][0x390] ;  /* 0x0000e400ff087b82 */ /* 0x001e220000000a00 */
[----:B------:R-:W-:-:S05]  /*0980*/  IADD3 R11, PT, PT, R10, 0x20, RZ ;  /* 0x000000200a0b7810 */ /* 0x000fca0007ffe0ff */
[----:B0-----:R-:W-:-:S05]  /*0990*/  IMAD.WIDE.U32 R8, R11, 0x10, R8 ;  /* 0x000000100b087825 */ /* 0x001fca00078e0008 */
[----:B------:R1:W5:Y:S02]  /*09a0*/  LDG.E.128 R20, desc[UR6][R8.64] ;  /* 0x0000000608147981 */ /* 0x000364000c1e1d00 */
.L_x_6126:
[----:B------:R-:W-:Y:S05]  /*09b0*/  BSYNC.RECONVERGENT B0 ;  /* 0x0000000000007941 */ /* 0x000fea0003800200 */
.L_x_6125:
[----:B------:R-:W-:Y:S01]  /*09c0*/  IADD3 R49, PT, PT, R49, 0x20, RZ ;  /* 0x0000002031317810 */ /* 0x000fe20007ffe0ff */
[----:B------:R-:W-:Y:S06]  /*09d0*/  @!P0 BRA `(.L_x_6127) ;  /* 0x0000000000888947 */ /* 0x000fec0003800000 */
[----:B------:R-:W2:Y:S02]  /*09e0*/  LDC.64 R54, c[0x0][0x3a0] ;  /* 0x0000e800ff367b82 */ /* 0x000ea40000000a00 */
[----:B--2---:R-:W-:-:S05]  /*09f0*/  IMAD.WIDE.U32 R54, R49, 0x20, R54 ;  /* 0x0000002031367825 */ /* 0x004fca00078e0036 */
[----:B01----:R-:W2:Y:S04]  /*0a00*/  LDG.E.128 R8, desc[UR6][R54.64] ;  /* 0x0000000636087981 */ /* 0x003ea8000c1e1d00 */
[----:B------:R0:W3:Y:S01]  /*0a10*/  LDG.E.128 R32, desc[UR6][R54.64+0x10] ;  /* 0x0000100636207981 */ /* 0x0000e2000c1e1d00 */
[----:B------:R-:W-:-:S13]  /*0a20*/  ISETP.GT.AND P0, PT, R52, RZ, PT ;  /* 0x000000ff3400720c */ /* 0x000fda0003f04270 */
[----:B------:R-:W2:Y:S01]  /*0a30*/  @P0 LDC R52, c[0x0][0x40c] ;  /* 0x00010300ff340b82 */ /* 0x000ea20000000800 */
[----:B-----5:R-:W-:-:S07]  /*0a40*/  @P0 SHF.L.U32 R57, R20, 0x10, RZ ;  /* 0x0000001014390819 */ /* 0x020fce00000006ff */
[----:B------:R-:W1:Y:S08]  /*0a50*/  @P0 LDC R53, c[0x0][0x40c] ;  /* 0x00010300ff350b82 */ /* 0x000e700000000800 */
[----:B------:R-:W4:Y:S08]  /*0a60*/  @P0 LDC R58, c[0x0][0x40c] ;  /* 0x00010300ff3a0b82 */ /* 0x000f300000000800 */
[----:B0-----:R-:W0:Y:S08]  /*0a70*/  @P0 LDC R54, c[0x0][0x40c] ;  /* 0x00010300ff360b82 */ /* 0x001e300000000800 */
[----:B------:R-:W3:Y:S01]  /*0a80*/  @P0 LDC R55, c[0x0][0x40c] ;  /* 0x00010300ff370b82 */ /* 0x000ee20000000800 */
[----:B--2---:R-:W-:Y:S01]  /*0a90*/  @P0 FFMA.FTZ R8, R57, R52, R8 ;  /* 0x0000003439080223 */ /* 0x004fe20000010008 */
[----:B------:R-:W-:-:S02]  /*0aa0*/  @P0 PRMT R52, R20, 0x7632, R52 ;  /* 0x0000763214340816 */ /* 0x000fc40000000034 */
[----:B------:R-:W-:Y:S02]  /*0ab0*/  @P0 SHF.L.U32 R57, R21, 0x10, RZ ;  /* 0x0000001015390819 */ /* 0x000fe400000006ff */
[----:B------:R-:W-:Y:S02]  /*0ac0*/  @P0 SHF.L.U32 R56, R52, 0x10, RZ ;  /* 0x0000001034380819 */ /* 0x000fe400000006ff */
[----:B------:R-:W2:Y:S01]  /*0ad0*/  @P0 LDC R52, c[0x0][0x40c] ;  /* 0x00010300ff340b82 */ /* 0x000ea20000000800 */
[----:B-1----:R-:W-:Y:S01]  /*0ae0*/  @P0 FFMA.FTZ R10, R57, R53, R10 ;  /* 0x00000035390a0223 */ /* 0x002fe2000001000a */
[----:B------:R-:W-:Y:S01]  /*0af0*/  @P0 PRMT R53, R21, 0x7632, R53 ;  /* 0x0000763215350816 */ /* 0x000fe20000000035 */
[----:B----4-:R-:W-:Y:S01]  /*0b00*/  @P0 FFMA.FTZ R9, R56, R58, R9 ;  /* 0x0000003a38090223 */ /* 0x010fe20000010009 */
[----:B------:R-:W-:Y:S02]  /*0b10*/  @P0 SHF.L.U32 R57, R22, 0x10, RZ ;  /* 0x0000001016390819 */ /* 0x000fe400000006ff */
[----:B------:R-:W-:-:S02]  /*0b20*/  @P0 SHF.L.U32 R56, R53, 0x10, RZ ;  /* 0x0000001035380819 */ /* 0x000fc400000006ff */
[----:B------:R-:W1:Y:S01]  /*0b30*/  @P0 LDC R53, c[0x0][0x40c] ;  /* 0x00010300ff350b82 */ /* 0x000e620000000800 */
[----:B---3--:R-:W-:Y:S01]  /*0b40*/  @P0 FFMA.FTZ R32, R57, R55, R32 ;  /* 0x0000003739200223 */ /* 0x008fe20000010020 */
[----:B------:R-:W-:Y:S01]  /*0b50*/  @P0 SHF.L.U32 R55, R23, 0x10, RZ ;  /* 0x0000001017370819 */ /* 0x000fe200000006ff */
[----:B--2---:R-:W-:Y:S01]  /*0b60*/  @P0 FFMA.FTZ R11, R56, R52, R11 ;  /* 0x00000034380b0223 */ /* 0x004fe2000001000b */
[----:B------:R-:W-:-:S04]  /*0b70*/  @P0 PRMT R52, R22, 0x7632, R52 ;  /* 0x0000763216340816 */ /* 0x000fc80000000034 */
[----:B------:R-:W2:Y:S01]  /*0b80*/  @P0 LDC R56, c[0x0][0x40c] ;  /* 0x00010300ff380b82 */ /* 0x000ea20000000800 */
[----:B------:R-:W-:Y:S01]  /*0b90*/  @P0 SHF.L.U32 R52, R52, 0x10, RZ ;  /* 0x0000001034340819 */ /* 0x000fe200000006ff */
[----:B-1----:R-:W-:-:S04]  /*0ba0*/  @P0 FFMA.FTZ R34, R55, R53, R34 ;  /* 0x0000003537220223 */ /* 0x002fc80000010022 */
[----:B0-----:R-:W-:Y:S01]  /*0bb0*/  @P0 FFMA.FTZ R33, R52, R54, R33 ;  /* 0x0000003634210223 */ /* 0x001fe20000010021 */
[----:B------:R-:W-:-:S04]  /*0bc0*/  @P0 PRMT R52, R23, 0x7632, R52 ;  /* 0x0000763217340816 */ /* 0x000fc80000000034 */
[----:B------:R-:W-:-:S05]  /*0bd0*/  @P0 SHF.L.U32 R52, R52, 0x10, RZ ;  /* 0x0000001034340819 */ /* 0x000fca00000006ff */
[----:B--2---:R-:W-:Y:S01]  /*0be0*/  @P0 FFMA.FTZ R35, R52, R56, R35 ;  /* 0x0000003834230223 */ /* 0x004fe20000010023 */
[----:B------:R-:W-:Y:S06]  /*0bf0*/  BRA `(.L_x_6128) ;  /* 0x00000000008c7947 */ /* 0x000fec0003800000 */
.L_x_6127:
[----:B------:R-:W2:Y:S01]  /*0c00*/  @P2 LDC R53, c[0x0][0x40c] ;  /* 0x00010300ff352b82 */ /* 0x000ea20000000800 */
[----:B01---5:R-:W-:Y:S01]  /*0c10*/  @P2 PRMT R8, R20, 0x7632, R8 ;  /* 0x0000763214082816 */ /* 0x023fe20000000008 */
[----:B------:R-:W-:Y:S01]  /*0c20*/  HFMA2 R11, -RZ, RZ, 0, 0 ;  /* 0x00000000ff0b7431 */ /* 0x000fe200000001ff */
[----:B------:R-:W-:Y:S02]  /*0c30*/  @P2 PRMT R33, R21, 0x7632, R33 ;  /* 0x0000763215212816 */ /* 0x000fe40000000021 */
[----:B------:R-:W-:Y:S02]  /*0c40*/  @P2 SHF.L.U32 R8, R8, 0x10, RZ ;  /* 0x0000001008082819 */ /* 0x000fe400000006ff */
[----:B------:R-:W-:Y:S01]  /*0c50*/  @P2 SHF.L.U32 R33, R33, 0x10, RZ ;  /* 0x0000001021212819 */ /* 0x000fe200000006ff */
[----:B------:R-:W0:Y:S01]  /*0c60*/  @P2 LDC R52, c[0x0][0x40c] ;  /* 0x00010300ff342b82 */ /* 0x000e220000000800 */
[----:B------:R-:W-:Y:S02]  /*0c70*/  MOV R9, RZ ;  /* 0x000000ff00097202 */ /* 0x000fe40000000f00 */
[----:B------:R-:W-:-:S02]  /*0c80*/  @P2 SHF.L.U32 R57, R20, 0x10, RZ ;  /* 0x0000001014392819 */ /* 0x000fc400000006ff */
[----:B------:R-:W-:Y:S02]  /*0c90*/  @P2 PRMT R54, R23, 0x7632, R54 ;  /* 0x0000763217362816 */ /* 0x000fe40000000036 */
[----:B------:R-:W-:Y:S01]  /*0ca0*/  @P2 SHF.L.U32 R56, R22, 0x10, RZ ;  /* 0x0000001016382819 */ /* 0x000fe200000006ff */
[----:B------:R-:W1:Y:S01]  /*0cb0*/  @P2 LDC R10, c[0x0][0x40c] ;  /* 0x00010300ff0a2b82 */ /* 0x000e620000000800 */
[----:B------:R-:W-:-:S07]  /*0cc0*/  @P2 SHF.L.U32 R54, R54, 0x10, RZ ;  /* 0x0000001036362819 */ /* 0x000fce00000006ff */
[----:B------:R-:W3:Y:S01]  /*0cd0*/  @P2 LDC R34, c[0x0][0x40c] ;  /* 0x00010300ff222b82 */ /* 0x000ee20000000800 */
[----:B--2---:R-:W-:Y:S01]  /*0ce0*/  @P2 FMUL.FTZ R9, R8, R53 ;  /* 0x0000003508092220 */ /* 0x004fe20000410000 */
[----:B------:R-:W-:-:S04]  /*0cf0*/  @P2 PRMT R8, R22, 0x7632, R8 ;  /* 0x0000763216082816 */ /* 0x000fc80000000008 */
[----:B------:R-:W-:Y:S01]  /*0d00*/  @P2 SHF.L.U32 R55, R8, 0x10, RZ ;  /* 0x0000001008372819 */ /* 0x000fe200000006ff */
[----:B------:R-:W-:Y:S01]  /*0d10*/  HFMA2 R8, -RZ, RZ, 0, 0 ;  /* 0x00000000ff087431 */ /* 0x000fe200000001ff */
[----:B------:R-:W2:Y:S01]  /*0d20*/  @P2 LDC R32, c[0x0][0x40c] ;  /* 0x00010300ff202b82 */ /* 0x000ea20000000800 */
[----:B0-----:R-:W-:Y:S01]  /*0d30*/  @P2 FMUL.FTZ R11, R33, R52 ;  /* 0x00000034210b2220 */ /* 0x001fe20000410000 */
[----:B------:R-:W-:-:S06]  /*0d40*/  MOV R33, RZ ;  /* 0x000000ff00217202 */ /* 0x000fcc0000000f00 */
[----:B------:R-:W0:Y:S01]  /*0d50*/  @P2 LDC R35, c[0x0][0x40c] ;  /* 0x00010300ff232b82 */ /* 0x000e220000000800 */
[----:B-1----:R-:W-:Y:S01]  /*0d60*/  @P2 FMUL.FTZ R33, R55, R10 ;  /* 0x0000000a37212220 */ /* 0x002fe20000410000 */
[----:B------:R-:W-:Y:S02]  /*0d70*/  @P2 SHF.L.U32 R55, R21, 0x10, RZ ;  /* 0x0000001015372819 */ /* 0x000fe400000006ff */
[----:B------:R-:W-:-:S04]  /*0d80*/  MOV R10, RZ ;  /* 0x000000ff000a7202 */ /* 0x000fc80000000f00 */
[----:B------:R-:W1:Y:S01]  /*0d90*/  @P2 LDC R52, c[0x0][0x40c] ;  /* 0x00010300ff342b82 */ /* 0x000e620000000800 */
[----:B---3--:R-:W-:Y:S01]  /*0da0*/  @P2 FMUL.FTZ R10, R55, R34 ;  /* 0x00000022370a2220 */ /* 0x008fe20000410000 */
[----:B------:R-:W-:-:S06]  /*0db0*/  @P2 SHF.L.U32 R55, R23, 0x10, RZ ;  /* 0x0000001017372819 */ /* 0x000fcc00000006ff */
[----:B------:R-:W3:Y:S01]  /*0dc0*/  @P2 LDC R53, c[0x0][0x40c] ;  /* 0x00010300ff352b82 */ /* 0x000ee20000000800 */
[----:B--2---:R-:W-:Y:S01]  /*0dd0*/  @P2 FMUL.FTZ R8, R57, R32 ;  /* 0x0000002039082220 */ /* 0x004fe20000410000 */
[----:B------:R-:W-:Y:S02]  /*0de0*/  HFMA2 R32, -RZ, RZ, 0, 0 ;  /* 0x00000000ff207431 */ /* 0x000fe400000001ff */
[----:B0-----:R-:W-:Y:S01]  /*0df0*/  @P2 FMUL.FTZ R32, R56, R35 ;  /* 0x0000002338202220 */ /* 0x001fe20000410000 */
[----:B------:R-:W-:Y:S02]  /*0e00*/  CS2R R34, SRZ ;  /* 0x0000000000227805 */ /* 0x000fe4000001ff00 */
[----:B-1----:R-:W-:Y:S01]  /*0e10*/  @P2 FMUL.FTZ R34, R55, R52 ;  /* 0x0000003437222220 */ /* 0x002fe20000410000 */
[----:B---3--:R-:W-:-:S07]  /*0e20*/  @P2 FMUL.FTZ R35, R54, R53 ;  /* 0x0000003536232220 */ /* 0x008fce0000410000 */
.L_x_6128:
[----:B------:R-:W-:Y:S01]  /*0e30*/  FADD.FTZ R52, RZ, R16 ;  /* 0x00000010ff347221 */ /* 0x000fe20000010000 */
[----:B------:R-:W-:Y:S01]  /*0e40*/  IMAD.WIDE.U32 R50, R49, 0x20, R50 ;  /* 0x0000002031327825 */ /* 0x000fe200078e0032 */
[----:B------:R-:W-:Y:S01]  /*0e50*/  UMOV UR4, 0xffffffff ;  /* 0xffffffff00047882 */ /* 0x000fe20000000000 */
[----:B------:R-:W-:Y:S02]  /*0e60*/  ISETP.NE.AND P0, PT, R46, RZ, PT ;  /* 0x000000ff2e00720c */ /* 0x000fe40003f05270 */
[----:B------:R-:W-:Y:S01]  /*0e70*/  FADD.FTZ R53, R52, R17 ;  /* 0x0000001134357221 */ /* 0x000fe20000010000 */
[----:B------:R0:W-:Y:S03]  /*0e80*/  STG.E.128 desc[UR6][R50.64], R8 ;  /* 0x0000000832007986 */ /* 0x0001e6000c101d06 */
        /* <DEDUP_REMOVED lines=69> */
.L_x_6144:
[----:B-1----:R-:W-:Y:S01]  /*12e0*/  FADD.FTZ R49, R59, R58 ;  /* 0x0000003a3b317221 */ /* 0x002fe20000010000 */
[----:B------:R-:W-:Y:S01]  /*12f0*/  FMUL.FTZ R54, R55, R55 ;  /* 0x0000003737367220 */ /* 0x000fe20000410000 */
[----:B------:R-:W1:Y:S01]  /*1300*/  @!P0 LDC.64 R52, c[0x0][0x3c0] ;  /* 0x0000f000ff348b82 */ /* 0x000e620000000a00 */
[----:B------:R-:W-:Y:S01]  /*1310*/  BSSY.RECONVERGENT B0, `(.L_x_6130) ;  /* 0x0000078000007945 */ /* 0x000fe20003800200 */
[----:B------:R-:W-:Y:S02]  /*1320*/  FFMA.FTZ R49, R49, R50, UR5 ;  /* 0x0000000531317e23 */ /* 0x000fe40008010032 */
        /* <DEDUP_REMOVED lines=10> */
[----:B------:R-:W-:Y:S02]  /*13d0*/  FSEL R54, R55, RZ, !P1 ;  /* 0x000000ff37367208 */ /* 0x000fe40004800000 */
[----:B------:R-:W-:Y:S02]  /*13e0*/  SHF.L.U32 R51, R44, 0x10, RZ ;  /* 0x000000102c337819 */ /* 0x000fe400000006ff */
[----:B------:R-:W-:Y:S01]  /*13f0*/  SHF.L.U32 R53, R28, 0x10, RZ ;  /* 0x000000101c357819 */ /* 0x000fe200000006ff */
[C---:B------:R-:W-:Y:S01]  /*1400*/  FADD.FTZ R16, -R54.reuse, R16 ;  /* 0x0000001036107221 */ /* 0x040fe20000010100 */
[C---:B------:R-:W-:Y:S01]  /*1410*/  FADD.FTZ R50, -R54.reuse, R17 ;  /* 0x0000001136327221 */ /* 0x040fe20000010100 */
[----:B------:R-:W-:Y:S01]  /*1420*/  SHF.L.U32 R17, R37, 0x10, RZ ;  /* 0x0000001025117819 */ /* 0x000fe200000006ff */
[----:B------:R-:W-:Y:S01]  /*1430*/  FADD.FTZ R18, -R54, R18 ;  /* 0x0000001236127221 */ /* 0x000fe20000010100 */
[----:B------:R-:W-:Y:S01]  /*1440*/  SHF.L.U32 R55, R36, 0x10, RZ ;  /* 0x0000001024377819 */ /* 0x000fe200000006ff */
[C---:B------:R-:W-:Y:S01]  /*1450*/  FMUL.FTZ R16, R49.reuse, R16 ;  /* 0x0000001031107220 */ /* 0x040fe20000410000 */
[----:B------:R-:W-:Y:S01]  /*1460*/  FMUL.FTZ R50, R49, R50 ;  /* 0x0000003231327220 */ /* 0x000fe20000410000 */
[----:B------:R-:W-:Y:S01]  /*1470*/  FADD.FTZ R52, -R54, R19 ;  /* 0x0000001336347221 */ /* 0x000fe20000010100 */
[----:B------:R-:W-:Y:S01]  /*1480*/  SHF.L.U32 R19, R7, 0x10, RZ ;  /* 0x0000001007137819 */ /* 0x000fe200000006ff */
[----:B------:R-:W-:Y:S01]  /*1490*/  FFMA.FTZ R51, R16, R51, R53 ;  /* 0x0000003310337223 */ /* 0x000fe20000010035 */
[----:B------:R-:W-:Y:S01]  /*14a0*/  FFMA.FTZ R50, R50, R17, R55 ;  /* 0x0000001132327223 */ /* 0x000fe20000010037 */
[----:B------:R-:W-:Y:S01]  /*14b0*/  SHF.L.U32 R53, R43, 0x10, RZ ;  /* 0x000000102b357819 */ /* 0x000fe200000006ff */
[----:B------:R-:W-:Y:S01]  /*14c0*/  FMUL.FTZ R18, R49, R18 ;  /* 0x0000001231127220 */ /* 0x000fe20000410000 */
[----:B------:R-:W-:Y:S01]  /*14d0*/  SHF.L.U32 R17, R29, 0x10, RZ ;  /* 0x000000101d117819 */ /* 0x000fe200000006ff */
[C---:B------:R-:W-:Y:S01]  /*14e0*/  FMUL.FTZ R52, R49.reuse, R52 ;  /* 0x0000003431347220 */ /* 0x040fe20000410000 */
[----:B------:R-:W-:Y:S01]  /*14f0*/  SHF.L.U32 R55, R6, 0x10, RZ ;  /* 0x0000001006377819 */ /* 0x000fe200000006ff */
[C---:B------:R-:W-:Y:S01]  /*1500*/  FADD.FTZ R12, -R54.reuse, R12 ;  /* 0x0000000c360c7221 */ /* 0x040fe20000010100 */
[----:B------:R-:W-:Y:S01]  /*1510*/  FADD.FTZ R16, -R54, R13 ;  /* 0x0000000d36107221 */ /* 0x000fe20000010100 */
[----:B------:R-:W-:Y:S01]  /*1520*/  FFMA.FTZ R53, R18, R53, R17 ;  /* 0x0000003512357223 */ /* 0x000fe20000010011 */
[----:B------:R-:W-:Y:S01]  /*1530*/  SHF.L.U32 R17, R42, 0x10, RZ ;  /* 0x000000102a117819 */ /* 0x000fe200000006ff */
[----:B------:R-:W-:Y:S01]  /*1540*/  FFMA.FTZ R52, R52, R19, R55 ;  /* 0x0000001334347223 */ /* 0x000fe20000010037 */
[----:B------:R-:W-:Y:S01]  /*1550*/  SHF.L.U32 R19, R30, 0x10, RZ ;  /* 0x000000101e137819 */ /* 0x000fe200000006ff */
[C---:B------:R-:W-:Y:S01]  /*1560*/  FMUL.FTZ R12, R49.reuse, R12 ;  /* 0x0000000c310c7220 */ /* 0x040fe20000410000 */
[----:B------:R-:W-:Y:S01]  /*1570*/  FMUL.FTZ R13, R49, R16 ;  /* 0x00000010310d7220 */ /* 0x000fe20000410000 */
[C---:B------:R-:W-:Y:S01]  /*1580*/  FADD.FTZ R16, -R54.reuse, R14 ;  /* 0x0000000e36107221 */ /* 0x040fe20000010100 */
[----:B------:R-:W-:Y:S01]  /*1590*/  SHF.L.U32 R18, R5, 0x10, RZ ;  /* 0x0000001005127819 */ /* 0x000fe200000006ff */
[----:B------:R-:W-:Y:S01]  /*15a0*/  FADD.FTZ R58, -R54, R15 ;  /* 0x0000000f363a7221 */ /* 0x000fe20000010100 */
[----:B------:R-:W-:Y:S01]  /*15b0*/  SHF.L.U32 R56, R4, 0x10, RZ ;  /* 0x0000001004387819 */ /* 0x000fe200000006ff */
[----:B------:R-:W-:Y:S01]  /*15c0*/  FFMA.FTZ R14, R12, R17, R19 ;  /* 0x000000110c0e7223 */ /* 0x000fe20000010013 */
[----:B------:R-:W-:Y:S01]  /*15d0*/  SHF.L.U32 R15, R41, 0x10, RZ ;  /* 0x00000010290f7819 */ /* 0x000fe200000006ff */
[----:B------:R-:W-:Y:S01]  /*15e0*/  FMUL.FTZ R16, R49, R16 ;  /* 0x0000001031107220 */ /* 0x000fe20000410000 */
[----:B------:R-:W-:Y:S01]  /*15f0*/  SHF.L.U32 R17, R31, 0x10, RZ ;  /* 0x000000101f117819 */ /* 0x000fe200000006ff */
[----:B------:R-:W-:Y:S01]  /*1600*/  FFMA.FTZ R13, R13, R18, R56 ;  /* 0x000000120d0d7223 */ /* 0x000fe20000010038 */
[----:B------:R-:W-:Y:S01]  /*1610*/  SHF.L.U32 R19, R3, 0x10, RZ ;  /* 0x0000001003137819 */ /* 0x000fe200000006ff */
[C---:B------:R-:W-:Y:S01]  /*1620*/  FMUL.FTZ R58, R49.reuse, R58 ;  /* 0x0000003a313a7220 */ /* 0x040fe20000410000 */
[----:B------:R-:W-:Y:S01]  /*1630*/  SHF.L.U32 R55, R2, 0x10, RZ ;  /* 0x0000001002377819 */ /* 0x000fe200000006ff */
[--C-:B------:R-:W-:Y:S01]  /*1640*/  FFMA.FTZ R56, R16, R15, R17.reuse ;  /* 0x0000000f10387223 */ /* 0x100fe20000010011 */
[----:B------:R-:W-:Y:S01]  /*1650*/  PRMT R16, R40, 0x7632, R16 ;  /* 0x0000763228107816 */ /* 0x000fe20000000010 */
[----:B------:R-:W-:Y:S01]  /*1660*/  FADD.FTZ R8, -R54, R8 ;  /* 0x0000000836087221 */ /* 0x000fe20000010100 */
[----:B------:R-:W-:Y:S01]  /*1670*/  PRMT R17, R24, 0x7632, R17 ;  /* 0x0000763218117816 */ /* 0x000fe20000000011 */
[----:B------:R-:W-:Y:S01]  /*1680*/  FADD.FTZ R18, -R54, R9 ;  /* 0x0000000936127221 */ /* 0x000fe20000010100 */
[----:B------:R-:W-:Y:S01]  /*1690*/  FFMA.FTZ R15, R58, R19, R55 ;  /* 0x000000133a0f7223 */ /* 0x000fe20000010037 */
[----:B------:R-:W-:Y:S01]  /*16a0*/  SHF.L.U32 R12, R40, 0x10, RZ ;  /* 0x00000010280c7819 */ /* 0x000fe200000006ff */
[----:B------:R-:W-:Y:S01]  /*16b0*/  FADD.FTZ R10, -R54, R10 ;  /* 0x0000000a360a7221 */ /* 0x000fe20000010100 */
[----:B------:R-:W-:Y:S01]  /*16c0*/  SHF.L.U32 R55, R24, 0x10, RZ ;  /* 0x0000001018377819 */ /* 0x000fe200000006ff */
[C---:B------:R-:W-:Y:S01]  /*16d0*/  FMUL.FTZ R18, R49.reuse, R18 ;  /* 0x0000001231127220 */ /* 0x040fe20000410000 */
[----:B------:R-:W-:Y:S01]  /*16e0*/  SHF.L.U32 R9, R16, 0x10, RZ ;  /* 0x0000001010097819 */ /* 0x000fe200000006ff */
[----:B------:R-:W-:Y:S01]  /*16f0*/  FMUL.FTZ R16, R49, R8 ;  /* 0x0000000831107220 */ /* 0x000fe20000410000 */
[----:B------:R-:W-:Y:S01]  /*1700*/  SHF.L.U32 R17, R17, 0x10, RZ ;  /* 0x0000001011117819 */ /* 0x000fe200000006ff */
[----:B------:R-:W-:Y:S01]  /*1710*/  FADD.FTZ R8, -R54, R11 ;  /* 0x0000000b36087221 */ /* 0x000fe20000010100 */
[----:B------:R-:W-:Y:S01]  /*1720*/  PRMT R19, R25, 0x7632, R19 ;  /* 0x0000763219137816 */ /* 0x000fe20000000013 */
[----:B------:R-:W-:Y:S01]  /*1730*/  FFMA.FTZ R55, R16, R12, R55 ;  /* 0x0000000c10377223 */ /* 0x000fe20000010037 */
[----:B------:R-:W-:Y:S01]  /*1740*/  IADD3 R47, PT, PT, R47, -0x1, RZ ;  /* 0xffffffff2f2f7810 */ /* 0x000fe20007ffe0ff */
[--C-:B------:R-:W-:Y:S01]  /*1750*/  FFMA.FTZ R12, R18, R9, R17.reuse ;  /* 0x00000009120c7223 */ /* 0x100fe20000010011 */
[----:B------:R-:W-:Y:S01]  /*1760*/  PRMT R17, R39, 0x7632, R17 ;  /* 0x0000763227117816 */ /* 0x000fe20000000011 */
[----:B------:R-:W-:Y:S01]  /*1770*/  FMUL.FTZ R16, R49, R8 ;  /* 0x0000000831107220 */ /* 0x000fe20000410000 */
[----:B------:R-:W-:Y:S01]  /*1780*/  SHF.L.U32 R19, R19, 0x10, RZ ;  /* 0x0000001013137819 */ /* 0x000fe200000006ff */
[----:B------:R-:W-:Y:S01]  /*1790*/  FMUL.FTZ R10, R49, R10 ;  /* 0x0000000a310a7220 */ /* 0x000fe20000410000 */
[----:B------:R-:W-:Y:S01]  /*17a0*/  SHF.L.U32 R17, R17, 0x10, RZ ;  /* 0x0000001011117819 */ /* 0x000fe200000006ff */
[----:B------:R-:W-:Y:S01]  /*17b0*/  IMAD R8, R47, R48, RZ ;  /* 0x000000302f087224 */ /* 0x000fe200078e02ff */
[----:B------:R-:W-:Y:S01]  /*17c0*/  SHF.L.U32 R9, R39, 0x10, RZ ;  /* 0x0000001027097819 */ /* 0x000fe200000006ff */
[----:B------:R-:W-:Y:S01]  /*17d0*/  FADD.FTZ R32, -R54, R32 ;  /* 0x0000002036207221 */ /* 0x000fe20000010100 */
[----:B------:R-:W-:Y:S01]  /*17e0*/  SHF.L.U32 R11, R25, 0x10, RZ ;  /* 0x00000010190b7819 */ /* 0x000fe200000006ff */
[----:B------:R-:W-:Y:S01]  /*17f0*/  FFMA.FTZ R47, R16, R17, R19 ;  /* 0x00000011102f7223 */ /* 0x000fe20000010013 */
[----:B------:R-:W-:Y:S01]  /*1800*/  PRMT R17, R38, 0x7632, R17 ;  /* 0x0000763226117816 */ /* 0x000fe20000000011 */
[----:B------:R-:W1:Y:S01]  /*1810*/  LDC.64 R18, c[0x0][0x428] ;  /* 0x00010a00ff127b82 */ /* 0x000e620000000a00 */
[C---:B------:R-:W-:Y:S01]  /*1820*/  FMUL.FTZ R32, R49.reuse, R32 ;  /* 0x0000002031207220 */ /* 0x040fe20000410000 */
[----:B------:R-:W-:Y:S01]  /*1830*/  FFMA.FTZ R48, R10, R9, R11 ;  /* 0x000000090a307223 */ /* 0x000fe2000001000b */
[----:B------:R-:W-:Y:S01]  /*1840*/  SHF.L.U32 R9, R38, 0x10, RZ ;  /* 0x0000001026097819 */ /* 0x000fe200000006ff */
[----:B------:R-:W-:Y:S01]  /*1850*/  FADD.FTZ R10, -R54, R33 ;  /* 0x00000021360a7221 */ /* 0x000fe20000010100 */
[----:B------:R-:W-:Y:S01]  /*1860*/  SHF.L.U32 R11, R26, 0x10, RZ ;  /* 0x000000101a0b7819 */ /* 0x000fe200000006ff */
[----:B------:R-:W-:Y:S01]  /*1870*/  FADD.FTZ R34, -R54, R34 ;  /* 0x0000002236227221 */ /* 0x000fe20000010100 */
[----:B------:R-:W-:Y:S01]  /*1880*/  PRMT R16, R26, 0x7632, R16 ;  /* 0x000076321a107816 */ /* 0x000fe20000000010 */
[----:B------:R-:W-:Y:S01]  /*1890*/  FADD.FTZ R54, -R54, R35 ;  /* 0x0000002336367221 */ /* 0x000fe20000010100 */
[----:B------:R-:W-:Y:S01]  /*18a0*/  PRMT R57, R0, 0x7632, R57 ;  /* 0x0000763200397816 */ /* 0x000fe20000000039 */
[----:B------:R-:W-:Y:S01]  /*18b0*/  FFMA.FTZ R32, R32, R9, R11 ;  /* 0x0000000920207223 */ /* 0x000fe2000001000b */
[----:B------:R-:W-:Y:S01]  /*18c0*/  SHF.R.S32.HI R9, RZ, 0x1f, R8 ;  /* 0x0000001fff097819 */ /* 0x000fe20000011408 */
[----:B------:R-:W-:Y:S01]  /*18d0*/  FMUL.FTZ R10, R49, R10 ;  /* 0x0000000a310a7220 */ /* 0x000fe20000410000 */
[----:B0-----:R-:W-:Y:S01]  /*18e0*/  PRMT R59, R27, 0x7632, R59 ;  /* 0x000076321b3b7816 */ /* 0x001fe2000000003b */
[----:B------:R-:W-:Y:S01]  /*18f0*/  FMUL.FTZ R34, R49, R34 ;  /* 0x0000002231227220 */ /* 0x000fe20000410000 */
[----:B------:R-:W-:Y:S01]  /*1900*/  LEA.HI R9, R9, R8, RZ, 0x3 ;  /* 0x0000000809097211 */ /* 0x000fe200078f18ff */
[----:B------:R-:W-:Y:S01]  /*1910*/  FMUL.FTZ R54, R49, R54 ;  /* 0x0000003631367220 */ /* 0x000fe20000410000 */
[----:B------:R-:W-:-:S02]  /*1920*/  SHF.L.U32 R33, R17, 0x10, RZ ;  /* 0x0000001011217819 */ /* 0x000fc400000006ff */
[----:B------:R-:W-:Y:S02]  /*1930*/  SHF.L.U32 R11, R16, 0x10, RZ ;  /* 0x00000010100b7819 */ /* 0x000fe400000006ff */
[----:B------:R-:W-:Y:S02]  /*1940*/  LEA.HI.SX32 R9, R9, R46, 0x1d ;  /* 0x0000002e09097211 */ /* 0x000fe400078feaff */
[----:B------:R-:W-:Y:S01]  /*1950*/  SHF.L.U32 R17, R0, 0x10, RZ ;  /* 0x0000001000117819 */ /* 0x000fe200000006ff */
[----:B------:R-:W-:Y:S01]  /*1960*/  FFMA.FTZ R33, R10, R33, R11 ;  /* 0x000000210a217223 */ /* 0x000fe2000001000b */
[----:B------:R-:W-:Y:S02]  /*1970*/  SHF.L.U32 R35, R27, 0x10, RZ ;  /* 0x000000101b237819 */ /* 0x000fe400000006ff */
[----:B------:R-:W-:Y:S02]  /*1980*/  SHF.L.U32 R57, R57, 0x10, RZ ;  /* 0x0000001039397819 */ /* 0x000fe400000006ff */
[----:B------:R-:W-:Y:S01]  /*1990*/  SHF.L.U32 R59, R59, 0x10, RZ ;  /* 0x000000103b3b7819 */ /* 0x000fe200000006ff */
[----:B------:R-:W-:Y:S01]  /*19a0*/  FFMA.FTZ R34, R34, R17, R35 ;  /* 0x0000001122227223 */ /* 0x000fe20000010023 */
[C---:B------:R-:W-:Y:S01]  /*19b0*/  IADD3 R11, PT, PT, R9.reuse, 0x20, RZ ;  /* 0x00000020090b7810 */ /* 0x040fe20007ffe0ff */
[----:B-1----:R-:W-:Y:S01]  /*19c0*/  IMAD.WIDE.U32 R16, R9, 0x10, R18 ;  /* 0x0000001009107825 */ /* 0x002fe200078e0012 */
        /* <DEDUP_REMOVED lines=12> */
.L_x_6131:
[----:B------:R-:W-:Y:S05]  /*1a90*/  BSYNC.RECONVERGENT B0 ;  /* 0x0000000000007941 */ /* 0x000fea0003800200 */
.L_x_6130:
[----:B-1----:R-:W1:Y:S02]  /*1aa0*/  LDC.64 R8, c[0x0][0x380] ;  /* 0x0000e000ff087b82 */ /* 0x002e640000000a00 */
[----:B-1----:R-:W-:-:S04]  /*1ab0*/  LEA R45, R8, R45, 0x2 ;  /* 0x0000002d082d7211 */ /* 0x002fc800078e10ff */
[----:B------:R-:W-:-:S13]  /*1ac0*/  ISETP.GE.AND P0, PT, R45, R9, PT ;  /* 0x000000092d00720c */ /* 0x000fda0003f06270 */
[----:B------:R-:W-:Y:S05]  /*1ad0*/  @!P0 BRA `(.L_x_6132) ;  /* 0xffffffe800208947 */ /* 0x000fea000383ffff */
[----:B------:R-:W-:Y:S05]  /*1ae0*/  EXIT ;  /* 0x000000000000794d */ /* 0x000fea0003800000 */
.L_x_6129:
        /* <DEDUP_REMOVED lines=8> */
.L_x_6134:
[----:B------:R-:W-:Y:S05]  /*1b70*/  BSYNC B0 ;  /* 0x0000000000007941 */ /* 0x000fea0003800000 */
.L_x_6133:
        /* <DEDUP_REMOVED lines=9> */
.L_x_6135:
[----:B------:R-:W-:Y:S01]  /*1c10*/  HFMA2 R53, -RZ, RZ, 0, 2.384185791015625e-07 ;  /* 0x00000004ff357431 */ /* 0x000fe200000001ff */
[----:B------:R-:W-:-:S05]  /*1c20*/  MOV R55, R60 ;  /* 0x0000003c00377202 */ /* 0x000fca0000000f00 */
[----:B------:R-:W-:-:S05]  /*1c30*/  FADD.FTZ R56, R54, R55 ;  /* 0x0000003736387221 */ /* 0x000fca0000010000 */
[----:B------:R-:W-:-:S07]  /*1c40*/  MOV R61, R56 ;  /* 0x00000038003d7202 */ /* 0x000fce0000000f00 */
[----:B------:R-:W-:Y:S05]  /*1c50*/  WARPSYNC.COLLECTIVE R51, `(.L_x_6136) ;  /* 0x0000000033087348 */ /* 0x000fea0003c00000 */
[----:B------:R0:W1:Y:S02]  /*1c60*/  SHFL.BFLY P2, R60, R61, R53, R52 ;  /* 0x0c0000353d3c7389 */ /* 0x0000640000040034 */
[----:B01----:R-:W-:Y:S05]  /*1c70*/  ENDCOLLECTIVE ;  /* 0x000000000000791b */ /* 0x003fea0003800000 */
.L_x_6136:
[----:B------:R-:W-:Y:S01]  /*1c80*/  HFMA2 R53, -RZ, RZ, 0, 4.76837158203125e-07 ;  /* 0x00000008ff357431 */ /* 0x000fe200000001ff */
[----:B------:R-:W-:-:S05]  /*1c90*/  MOV R55, R60 ;  /* 0x0000003c00377202 */ /* 0x000fca0000000f00 */
[----:B------:R-:W-:-:S05]  /*1ca0*/  FADD.FTZ R57, R56, R55 ;  /* 0x0000003738397221 */ /* 0x000fca0000010000 */
[----:B------:R-:W-:-:S07]  /*1cb0*/  MOV R61, R57 ;  /* 0x00000039003d7202 */ /* 0x000fce0000000f00 */
[----:B------:R-:W-:Y:S05]  /*1cc0*/  WARPSYNC.COLLECTIVE R51, `(.L_x_6137) ;  /* 0x0000000033087348 */ /* 0x000fea0003c00000 */
[----:B------:R0:W1:Y:S02]  /*1cd0*/  SHFL.BFLY P2, R60, R61, R53, R52 ;  /* 0x0c0000353d3c7389 */ /* 0x0000640000040034 */
[----:B01----:R-:W-:Y:S05]  /*1ce0*/  ENDCOLLECTIVE ;  /* 0x000000000000791b */ /* 0x003fea0003800000 */
.L_x_6137:
        /* <DEDUP_REMOVED lines=8> */
.L_x_6138:
        /* <DEDUP_REMOVED lines=41> */
.L_x_6139:
[----:B------:R-:W-:Y:S01]  /*2000*/  HFMA2 R53, -RZ, RZ, 0, 1.1920928955078125e-07 ;  /* 0x00000002ff357431 */ /* 0x000fe200000001ff */
[----:B------:R-:W-:-:S05]  /*2010*/  MOV R54, R60 ;  /* 0x0000003c00367202 */ /* 0x000fca0000000f00 */
[----:B------:R-:W-:-:S05]  /*2020*/  FADD.FTZ R54, R49, R54 ;  /* 0x0000003631367221 */ /* 0x000fca0000010000 */
[----:B------:R-:W-:-:S07]  /*2030*/  MOV R61, R54 ;  /* 0x00000036003d7202 */ /* 0x000fce0000000f00 */
[----:B------:R-:W-:Y:S05]  /*2040*/  WARPSYNC.COLLECTIVE R51, `(.L_x_6140) ;  /* 0x0000000033087348 */ /* 0x000fea0003c00000 */
[----:B------:R0:W1:Y:S02]  /*2050*/  SHFL.BFLY P2, R60, R61, R53, R52 ;  /* 0x0c0000353d3c7389 */ /* 0x0000640000040034 */
[----:B01----:R-:W-:Y:S05]  /*2060*/  ENDCOLLECTIVE ;  /* 0x000000000000791b */ /* 0x003fea0003800000 */
.L_x_6140:
[----:B------:R-:W-:Y:S01]  /*2070*/  HFMA2 R53, -RZ, RZ, 0, 2.384185791015625e-07 ;  /* 0x00000004ff357431 */ /* 0x000fe200000001ff */
[----:B------:R-:W-:-:S05]  /*2080*/  MOV R57, R60 ;  /* 0x0000003c00397202 */ /* 0x000fca0000000f00 */
[----:B------:R-:W-:-:S05]  /*2090*/  FADD.FTZ R57, R54, R57 ;  /* 0x0000003936397221 */ /* 0x000fca0000010000 */
[----:B------:R-:W-:-:S07]  /*20a0*/  MOV R61, R57 ;  /* 0x00000039003d7202 */ /* 0x000fce0000000f00 */
[----:B------:R-:W-:Y:S05]  /*20b0*/  WARPSYNC.COLLECTIVE R51, `(.L_x_6141) ;  /* 0x0000000033087348 */ /* 0x000fea0003c00000 */
[----:B------:R0:W1:Y:S02]  /*20c0*/  SHFL.BFLY P2, R60, R61, R53, R52 ;  /* 0x0c0000353d3c7389 */ /* 0x0000640000040034 */
[----:B01----:R-:W-:Y:S05]  /*20d0*/  ENDCOLLECTIVE ;  /* 0x000000000000791b */ /* 0x003fea0003800000 */
.L_x_6141:
[----:B------:R-:W-:Y:S01]  /*20e0*/  HFMA2 R53, -RZ, RZ, 0, 4.76837158203125e-07 ;  /* 0x00000008ff357431 */ /* 0x000fe200000001ff */
[----:B------:R-:W-:-:S05]  /*20f0*/  MOV R56, R60 ;  /* 0x0000003c00387202 */ /* 0x000fca0000000f00 */
[----:B------:R-:W-:-:S05]  /*2100*/  FADD.FTZ R56, R57, R56 ;  /* 0x0000003839387221 */ /* 0x000fca0000010000 */
[----:B------:R-:W-:-:S07]  /*2110*/  MOV R61, R56 ;  /* 0x00000038003d7202 */ /* 0x000fce0000000f00 */
[----:B------:R-:W-:Y:S05]  /*2120*/  WARPSYNC.COLLECTIVE R51, `(.L_x_6142) ;  /* 0x0000000033087348 */ /* 0x000fea0003c00000 */
[----:B------:R0:W1:Y:S02]  /*2130*/  SHFL.BFLY P2, R60, R61, R53, R52 ;  /* 0x0c0000353d3c7389 */ /* 0x0000640000040034 */
[----:B01----:R-:W-:Y:S05]  /*2140*/  ENDCOLLECTIVE ;  /* 0x000000000000791b */ /* 0x003fea0003800000 */
.L_x_6142:
[----:B------:R-:W-:Y:S01]  /*2150*/  HFMA2 R53, -RZ, RZ, 0, 9.5367431640625e-07 ;  /* 0x00000010ff357431 */ /* 0x000fe200000001ff */
[----:B------:R-:W-:-:S05]  /*2160*/  MOV R59, R60 ;  /* 0x0000003c003b7202 */ /* 0x000fca0000000f00 */
[----:B------:R-:W-:-:S05]  /*2170*/  FADD.FTZ R59, R56, R59 ;  /* 0x0000003b383b7221 */ /* 0x000fca0000010000 */
[----:B------:R-:W-:-:S07]  /*2180*/  MOV R61, R59 ;  /* 0x0000003b003d7202 */ /* 0x000fce0000000f00 */
[----:B------:R-:W-:Y:S05]  /*2190*/  WARPSYNC.COLLECTIVE R51, `(.L_x_6143) ;  /* 0x0000000033087348 */ /* 0x000fea0003c00000 */
[----:B------:R0:W1:Y:S02]  /*21a0*/  SHFL.BFLY P2, R60, R61, R53, R52 ;  /* 0x0c0000353d3c7389 */ /* 0x0000640000040034 */
[----:B01----:R-:W-:Y:S05]  /*21b0*/  ENDCOLLECTIVE ;  /* 0x000000000000791b */ /* 0x003fea0003800000 */
.L_x_6143:
[----:B------:R-:W-:Y:S01]  /*21c0*/  MOV R58, R60 ;  /* 0x0000003c003a7202 */ /* 0x000fe20000000f00 */
[----:B------:R-:W-:Y:S06]  /*21d0*/  BRA `(.L_x_6144) ;  /* 0xfffffff000407947 */ /* 0x000fec000383ffff */
.L_x_6145:
        /* <DEDUP_REMOVED lines=10> */
.L_x_20272:


//--------------------- .text._ZN10layer_norm13ln_fwd_kernelINS_13Kernel_traitsI13__nv_bfloat16S2_fS2_fjLj512ELj1ELj4ELj1ELj16ENS_18Kernel_traits_baseILj512ES2_S2_fS2_fjLj128EEEEELb0ELb1ELb0ELb0EEEvNS_9FwdParamsE --------------------------
	.section	.text._ZN10layer_norm13ln_fwd_kernelINS_13Kernel_traitsI13__nv_bfloat16S2_fS2_fjLj512ELj1ELj4ELj1ELj16ENS_18Kernel_traits_baseILj512ES2_S2_fS2_fjLj128EEEEELb0ELb1ELb0ELb0EEEvNS_9FwdParamsE,"ax",@progbits
	.align	128
        .global         _ZN10layer_norm13ln_fwd_kernelINS_13Kernel_traitsI13__nv_bfloat16S2_fS2_fjLj512ELj1ELj4ELj1ELj16ENS_18Kernel_traits_baseILj512ES2_S2_fS2_fjLj128EEEEELb0ELb1ELb0ELb0EEEvNS_9FwdParamsE
        .type           _ZN10layer_norm13ln_fwd_kernelINS_13Kernel_traitsI13__nv_bfloat16S2_fS2_fjLj512ELj1ELj4ELj1ELj16ENS_18Kernel_traits_baseILj512ES2_S2_fS2_fjLj128EEEEELb0ELb1ELb0ELb0EEEvNS_9FwdParamsE,@function
        .size           _ZN10layer_norm13ln_fwd_kernelINS_13Kernel_traitsI13__nv_bfloat16S2_fS2_fjLj512ELj1ELj4ELj1ELj16ENS_18Kernel_traits_baseILj512ES2_S2_fS2_fjLj128EEEEELb0ELb1ELb0ELb0EEEvNS_9FwdParamsE,(.L_x_20273 - _ZN10layer_norm13ln_fwd_kernelINS_13Kernel_traitsI13__nv_bfloat16S2_fS2_fjLj512ELj1ELj4ELj1ELj16ENS_18Kernel_traits_baseILj512ES2_S2_fS2_fjLj128EEEEELb0ELb1ELb0ELb0EEEvNS_9FwdParamsE)
        .other          _ZN10layer_norm13ln_fwd_kernelINS_13Kernel_traitsI13__nv_bfloat16S2_fS2_fjLj512ELj1ELj4ELj1ELj16ENS_18Kernel_traits_baseILj512ES2_S2_fS2_fjLj128EEEEELb0ELb1ELb0ELb0EEEvNS_9FwdParamsE,@"STO_CUDA_ENTRY STV_DEFAULT"
_ZN10layer_norm13ln_fwd_kernelINS_13Kernel_traitsI13__nv_bfloat16S2_fS2_fjLj512ELj1ELj4ELj1ELj16ENS_18Kernel_traits_baseILj512ES2_S2_fS2_fjLj128EEEEELb0ELb1ELb0ELb0EEEvNS_9FwdParamsE:
.text._ZN10layer_norm13ln_fwd_kernelINS_13Kernel_traitsI13__nv_bfloat16S2_fS2_fjLj512ELj1ELj4ELj1ELj16ENS_18Kernel_traits_baseILj512ES2_S2_fS2_fjLj128EEEEELb0ELb1ELb0ELb0EEEvNS_9FwdParamsE:
        /* <DEDUP_REMOVED lines=33> */
.L_x_6149:
[----:B------:R-:W-:Y:S05]  /*0210*/  BSYNC.RECONVERGENT B1 ;  /* 0x0000000000017941 */ /* 0x000fea0003800200 */
.L_x_6148:
        /* <DEDUP_REMOVED lines=11> */
.L_x_6147:
        /* <DEDUP_REMOVED lines=21> */
.L_x_6150:
[----:B------:R-:W-:Y:S05]  /*0420*/  BSYNC.RECONVERGENT B0 ;  /* 0x0000000000007941 */ /* 0x000fea0003800200 */
.L_x_6146:
[----:B------:R-:W1:Y:S02]  /*0430*/  LDCU UR4, c[0x0][0x384] ;  /* 0x00007080ff0477ac */ /* 0x000e640008000800 */
[----:B-1----:R-:W-:-:S13]  /*0440*/  ISETP.GE.AND P0, PT, R3, UR4, PT ;  /* 0x0000000403007c0c */ /* 0x002fda000bf06270 */
[----:B------:R-:W-:Y:S05]  /*0450*/  @P0 EXIT ;  /* 0x000000000000094d */ /* 0x000fea0003800000 */
[----:B------:R-:W1:Y:S01]  /*0460*/  LDCU.64 UR4, c[0x0][0x3e0] ;  /* 0x00007c00ff0477ac */ /* 0x000e620008000a00 */
[----:B0----5:R-:W-:Y:S02]  /*0470*/  PRMT R4, R31, 0x7632, R4 ;  /* 0x000076321f047816 */ /* 0x021fe40000000004 */
[----:B------:R-:W-:Y:S01]  /*0480*/  PRMT R5, R27, 0x7632, R5 ;  /* 0x000076321b057816 */ /* 0x000fe20000000005 */
[----:B------:R-:W0:Y:S01]  /*0490*/  LDCU UR10, c[0x0][0x388] ;  /* 0x00007100ff0a77ac */ /* 0x000e220008000800 */
[----:B------:R-:W-:Y:S02]  /*04a0*/  PRMT R6, R30, 0x7632, R6 ;  /* 0x000076321e067816 */ /* 0x000fe40000000006 */
[----:B------:R-:W-:Y:S01]  /*04b0*/  PRMT R7, R26, 0x7632, R7 ;  /* 0x000076321a077816 */ /* 0x000fe20000000007 */
[----:B------:R-:W2:Y:S01]  /*04c0*/  LDCU.U8 UR8, c[0x0][0x410] ;  /* 0x00008200ff0877ac */ /* 0x000ea20008000000 */
[----:B------:R-:W-:Y:S02]  /*04d0*/  PRMT R8, R29, 0x7632, R8 ;  /* 0x000076321d087816 */ /* 0x000fe40000000008 */
[----:B------:R-:W-:Y:S01]  /*04e0*/  PRMT R9, R25, 0x7632, R9 ;  /* 0x0000763219097816 */ /* 0x000fe20000000009 */
[----:B------:R-:W3:Y:S01]  /*04f0*/  LDCU UR9, c[0x0][0x448] ;  /* 0x00008900ff0977ac */ /* 0x000ee20008000800 */
        /* <DEDUP_REMOVED lines=19> */
[----:B------:R-:W-:Y:S01]  /*0630*/  ISETP.NE.AND.EX P0, PT, RZ, UR5, PT, P0 ;  /* 0x00000005ff007c0c */ /* 0x000fe2000bf05300 */
[----:B0-23--:R-:W1:-:S12]  /*0640*/  LDCU.64 UR4, c[0x0][0x3a0] ;  /* 0x00007400ff0477ac */ /* 0x00de580008000a00 */
.L_x_6164:
[----:B------:R-:W0:Y:S02]  /*0650*/  @P0 LDC.64 R60, c[0x0][0x3e0] ;  /* 0x0000f800ff3c0b82 */ /* 0x000e240000000a00 */
[----:B0-----:R-:W-:-:S06]  /*0660*/  @P0 IMAD.WIDE R60, R3, 0x2, R60 ;  /* 0x00000002033c0825 */ /* 0x001fcc00078e023c */
[----:B------:R-:W2:Y:S01]  /*0670*/  @P0 LDG.E.U16 R60, desc[UR6][R60.64] ;  /* 0x000000063c3c0981 */ /* 0x000ea2000c1e1500 */
[----:B------:R-:W-:Y:S01]  /*0680*/  IMAD R62, R3, UR10, RZ ;  /* 0x0000000a033e7c24 */ /* 0x000fe2000f8e02ff */
[----:B------:R-:W-:Y:S01]  /*0690*/  ISETP.GE.U32.AND P3, PT, R0, 0x20, PT ;  /* 0x000000200000780c */ /* 0x000fe20003f66070 */
[----:B------:R-:W-:Y:S03]  /*06a0*/  BSSY.RECONVERGENT B0, `(.L_x_6151) ;  /* 0x0000060000007945 */ /* 0x000fe60003800200 */
[----:B------:R-:W-:-:S04]  /*06b0*/  SHF.R.S32.HI R63, RZ, 0x1f, R62 ;  /* 0x0000001fff3f7819 */ /* 0x000fc8000001143e */
[----:B------:R-:W-:Y:S01]  /*06c0*/  LEA.HI R63, R63, R62, RZ, 0x3 ;  /* 0x0000003e3f3f7211 */ /* 0x000fe200078f18ff */
[----:B------:R-:W-:-:S03]  /*06d0*/  HFMA2 R62, -RZ, RZ, 1.875, 0 ;  /* 0x3f800000ff3e7431 */ /* 0x000fc600000001ff */
[----:B------:R-:W-:-:S04]  /*06e0*/  LEA.HI.SX32 R83, R63, R2, 0x1d ;  /* 0x000000023f537211 */ /* 0x000fc800078feaff */
[----:B------:R-:W-:Y:S02]  /*06f0*/  MOV R63, R83 ;  /* 0x00000053003f7202 */ /* 0x000fe40000000f00 */
[----:B--2---:R-:W-:Y:S01]  /*0700*/  @P0 SHF.L.U32 R62, R60, 0x10, RZ ;  /* 0x000000103c3e0819 */ /* 0x004fe200000006ff */
[----:B------:R-:W-:Y:S06]  /*0710*/  @!P3 BRA `(.L_x_6152) ;  /* 0x000000040060b947 */ /* 0x000fec0003800000 */
[----:B------:R-:W0:Y:S02]  /*0720*/  LDC.64 R44, c[0x0][0x390] ;  /* 0x0000e400ff2c7b82 */ /* 0x000e240000000a00 */
[----:B0-----:R-:W-:-:S06]  /*0730*/  IMAD.WIDE.U32 R44, R83, 0x10, R44 ;  /* 0x00000010532c7825 */ /* 0x001fcc00078e002c */
[----:B------:R-:W5:Y:S01]  /*0740*/  LDG.E.128 R44, desc[UR6][R44.64] ;  /* 0x000000062c2c7981 */ /* 0x000f62000c1e1d00 */
[----:B-1----:R-:W-:-:S04]  /*0750*/  UISETP.NE.U32.AND UP0, UPT, UR4, URZ, UPT ;  /* 0x000000ff0400728c */ /* 0x002fc8000bf05070 */
[----:B------:R-:W-:-:S09]  /*0760*/  UISETP.NE.AND.EX UP0, UPT, UR5, URZ, UPT, UP0 ;  /* 0x000000ff0500728c */ /* 0x000fd2000bf05300 */
[----:B------:R-:W-:Y:S05]  /*0770*/  BRA.U !UP0, `(.L_x_6153) ;  /* 0x0000000108a47547 */ /* 0x000fea000b800000 */
[----:B------:R-:W0:Y:S02]  /*0780*/  LDC.64 R48, c[0x0][0x3a0] ;  /* 0x0000e800ff307b82 */ /* 0x000e240000000a00 */
[----:B0-----:R-:W-:-:S05]  /*0790*/  IMAD.WIDE.U32 R48, R83, 0x20, R48 ;  /* 0x0000002053307825 */ /* 0x001fca00078e0030 */
[----:B------:R-:W2:Y:S04]  /*07a0*/  LDG.E.128 R36, desc[UR6][R48.64] ;  /* 0x0000000630247981 */ /* 0x000ea8000c1e1d00 */
[----:B------:R0:W3:Y:S01]  /*07b0*/  LDG.E.128 R40, desc[UR6][R48.64+0x10] ;  /* 0x0000100630287981 */ /* 0x0000e2000c1e1d00 */
[----:B-----5:R-:W-:Y:S02]  /*07c0*/  PRMT R60, R44, 0x7632, R60 ;  /* 0x000076322c3c7816 */ /* 0x020fe4000000003c */
[C---:B------:R-:W-:Y:S02]  /*07d0*/  PRMT R80, R45.reuse, 0x7632, R80 ;  /* 0x000076322d507816 */ /* 0x040fe40000000050 */
[----:B------:R-:W-:Y:S02]  /*07e0*/  SHF.L.U32 R85, R45, 0x10, RZ ;  /* 0x000000102d557819 */ /* 0x000fe400000006ff */
[----:B------:R-:W-:-:S02]  /*07f0*/  SHF.L.U32 R45, R60, 0x10, RZ ;  /* 0x000000103c2d7819 */ /* 0x000fc400000006ff */
[----:B------:R-:W-:Y:S01]  /*0800*/  SHF.L.U32 R81, R44, 0x10, RZ ;  /* 0x000000102c517819 */ /* 0x000fe200000006ff */
[-C--:B------:R-:W-:Y:S01]  /*0810*/  FMUL.FTZ R85, R85, R62.reuse ;  /* 0x0000003e55557220 */ /* 0x080fe20000410000 */
[----:B0-----:R-:W-:Y:S02]  /*0820*/  SHF.L.U32 R49, R80, 0x10, RZ ;  /* 0x0000001050317819 */ /* 0x001fe400000006ff */
[C---:B------:R-:W-:Y:S01]  /*0830*/  PRMT R50, R46.reuse, 0x7632, R50 ;  /* 0x000076322e327816 */ /* 0x040fe20000000032 */
[-C--:B------:R-:W-:Y:S01]  /*0840*/  FMUL.FTZ R81, R81, R62.reuse ;  /* 0x0000003e51517220 */ /* 0x080fe20000410000 */
[----:B------:R-:W-:Y:S01]  /*0850*/  PRMT R51, R47, 0x7632, R51 ;  /* 0x000076322f337816 */ /* 0x000fe20000000033 */
[-C--:B------:R-:W-:Y:S01]  /*0860*/  FMUL.FTZ R60, R49, R62.reuse ;  /* 0x0000003e313c7220 */ /* 0x080fe20000410000 */
[----:B------:R-:W-:Y:S02]  /*0870*/  SHF.L.U32 R63, R47, 0x10, RZ ;  /* 0x000000102f3f7819 */ /* 0x000fe400000006ff */
[----:B------:R-:W-:Y:S01]  /*0880*/  SHF.L.U32 R61, R46, 0x10, RZ ;  /* 0x000000102e3d7819 */ /* 0x000fe200000006ff */
[-C--:B------:R-:W-:Y:S01]  /*0890*/  FMUL.FTZ R46, R45, R62.reuse ;  /* 0x0000003e2d2e7220 */ /* 0x080fe20000410000 */
[----:B------:R-:W-:Y:S01]  /*08a0*/  SHF.L.U32 R47, R79, 0x10, RZ ;  /* 0x000000104f2f7819 */ /* 0x000fe200000006ff */
[-C--:B------:R-:W-:Y:S01]  /*08b0*/  FMUL.FTZ R63, R63, R62.reuse ;  /* 0x0000003e3f3f7220 */ /* 0x080fe20000410000 */
[----:B------:R-:W-:Y:S01]  /*08c0*/  SHF.L.U32 R80, R78, 0x10, RZ ;  /* 0x000000104e507819 */ /* 0x000fe200000006ff */
[----:B------:R-:W-:Y:S01]  /*08d0*/  FMUL.FTZ R61, R61, R62 ;  /* 0x0000003e3d3d7220 */ /* 0x000fe20000410000 */
[----:B------:R-:W-:-:S02]  /*08e0*/  SHF.L.U32 R44, R20, 0x10, RZ ;  /* 0x00000010142c7819 */ /* 0x000fc400000006ff */
[----:B------:R-:W-:Y:S02]  /*08f0*/  SHF.L.U32 R48, R21, 0x10, RZ ;  /* 0x0000001015307819 */ /* 0x000fe400000006ff */
[----:B------:R-:W-:Y:S02]  /*0900*/  SHF.L.U32 R49, R50, 0x10, RZ ;  /* 0x0000001032317819 */ /* 0x000fe400000006ff */
[----:B------:R-:W-:-:S03]  /*0910*/  SHF.L.U32 R51, R51, 0x10, RZ ;  /* 0x0000001033337819 */ /* 0x000fc600000006ff */
[-C--:B------:R-:W-:Y:S02]  /*0920*/  FMUL.FTZ R50, R49, R62.reuse ;  /* 0x0000003e31327220 */ /* 0x080fe40000410000 */
[----:B------:R-:W-:Y:S01]  /*0930*/  FMUL.FTZ R82, R51, R62 ;  /* 0x0000003e33527220 */ /* 0x000fe20000410000 */
[----:B--2---:R-:W-:Y:S01]  /*0940*/  FFMA.FTZ R45, R46, R47, R37 ;  /* 0x0000002f2e2d7223 */ /* 0x004fe20000010025 */
[----:B------:R-:W-:Y:S01]  /*0950*/  FFMA.FTZ R47, R60, R80, R39 ;  /* 0x000000503c2f7223 */ /* 0x000fe20000010027 */
[----:B------:R-:W-:Y:S01]  /*0960*/  FFMA.FTZ R44, R81, R44, R36 ;  /* 0x0000002c512c7223 */ /* 0x000fe20000010024 */
[----:B------:R-:W-:Y:S01]  /*0970*/  FFMA.FTZ R46, R85, R48, R38 ;  /* 0x00000030552e7223 */ /* 0x000fe20000010026 */
[----:B------:R-:W-:Y:S02]  /*0980*/  SHF.L.U32 R60, R77, 0x10, RZ ;  /* 0x000000104d3c7819 */ /* 0x000fe400000006ff */
[----:B------:R-:W-:Y:S02]  /*0990*/  SHF.L.U32 R48, R22, 0x10, RZ ;  /* 0x0000001016307819 */ /* 0x000fe400000006ff */
[----:B------:R-:W-:Y:S01]  /*09a0*/  SHF.L.U32 R80, R23, 0x10, RZ ;  /* 0x0000001017507819 */ /* 0x000fe200000006ff */
[----:B---3--:R-:W-:Y:S01]  /*09b0*/  FFMA.FTZ R49, R50, R60, R41 ;  /* 0x0000003c32317223 */ /* 0x008fe20000010029 */
[----:B------:R-:W-:Y:S01]  /*09c0*/  SHF.L.U32 R81, R76, 0x10, RZ ;  /* 0x000000104c517819 */ /* 0x000fe200000006ff */
[----:B------:R-:W-:-:S02]  /*09d0*/  FFMA.FTZ R48, R61, R48, R40 ;  /* 0x000000303d307223 */ /* 0x000fc40000010028 */
[----:B------:R-:W-:Y:S02]  /*09e0*/  FFMA.FTZ R50, R63, R80, R42 ;  /* 0x000000503f327223 */ /* 0x000fe4000001002a */
[----:B------:R-:W-:Y:S01]  /*09f0*/  FFMA.FTZ R51, R82, R81, R43 ;  /* 0x0000005152337223 */ /* 0x000fe2000001002b */
[----:B------:R-:W-:Y:S06]  /*0a00*/  BRA `(.L_x_6154) ;  /* 0x0000000000907947 */ /* 0x000fec0003800000 */
.L_x_6153:
[C---:B-----5:R-:W-:Y:S02]  /*0a10*/  PRMT R51, R45.reuse, 0x7632, R51 ;  /* 0x000076322d337816 */ /* 0x060fe40000000033 */
[----:B------:R-:W-:Y:S02]  /*0a20*/  SHF.L.U32 R63, R45, 0x10, RZ ;  /* 0x000000102d3f7819 */ /* 0x000fe400000006ff */
[C---:B------:R-:W-:Y:S02]  /*0a30*/  PRMT R45, R47.reuse, 0x7632, R45 ;  /* 0x000076322f2d7816 */ /* 0x040fe4000000002d */
[----:B------:R-:W-:Y:S01]  /*0a40*/  SHF.L.U32 R47, R47, 0x10, RZ ;  /* 0x000000102f2f7819 */ /* 0x000fe200000006ff */
[-C--:B------:R-:W-:Y:S01]  /*0a50*/  FMUL.FTZ R63, R63, R62.reuse ;  /* 0x0000003e3f3f7220 */ /* 0x080fe20000410000 */
[C---:B------:R-:W-:Y:S02]  /*0a60*/  SHF.L.U32 R61, R44.reuse, 0x10, RZ ;  /* 0x000000102c3d7819 */ /* 0x040fe400000006ff */
[----:B------:R-:W-:Y:S01]  /*0a70*/  SHF.L.U32 R50, R23, 0x10, RZ ;  /* 0x0000001017327819 */ /* 0x000fe200000006ff */
[-C--:B------:R-:W-:Y:S01]  /*0a80*/  FMUL.FTZ R47, R47, R62.reuse ;  /* 0x0000003e2f2f7220 */ /* 0x080fe20000410000 */
[----:B------:R-:W-:Y:S01]  /*0a90*/  PRMT R49, R44, 0x7632, R49 ;  /* 0x000076322c317816 */ /* 0x000fe20000000031 */
[----:B------:R-:W-:Y:S01]  /*0aa0*/  FMUL.FTZ R61, R61, R62 ;  /* 0x0000003e3d3d7220 */ /* 0x000fe20000410000 */
[C---:B------:R-:W-:Y:S01]  /*0ab0*/  PRMT R60, R46.reuse, 0x7632, R60 ;  /* 0x000076322e3c7816 */ /* 0x040fe2000000003c */
        /* <DEDUP_REMOVED lines=23> */
[----:B------:R-:W-:Y:S02]  /*0c30*/  FMUL.FTZ R49, R60, R61 ;  /* 0x0000003d3c317220 */ /* 0x000fe40000410000 */
[----:B------:R-:W-:-:S07]  /*0c40*/  FMUL.FTZ R51, R63, R84 ;  /* 0x000000543f337220 */ /* 0x000fce0000410000 */
.L_x_6154:
[----:B------:R-:W0:Y:S01]  /*0c50*/  LDC.64 R60, c[0x0][0x3a8] ;  /* 0x0000ea00ff3c7b82 */ /* 0x000e220000000a00 */
[C---:B------:R-:W-:Y:S01]  /*0c60*/  IADD3 R63, PT, PT, R83.reuse, 0x20, RZ ;  /* 0x00000020533f7810 */ /* 0x040fe20007ffe0ff */
[----:B0-----:R-:W-:-:S05]  /*0c70*/  IMAD.WIDE.U32 R60, R83, 0x20, R60 ;  /* 0x00000020533c7825 */ /* 0x001fca00078e003c */
[----:B------:R0:W-:Y:S04]  /*0c80*/  STG.E.128 desc[UR6][R60.64], R44 ;  /* 0x0000002c3c007986 */ /* 0x0001e8000c101d06 */
[----:B------:R0:W-:Y:S02]  /*0c90*/  STG.E.128 desc[UR6][R60.64+0x10], R48 ;  /* 0x000010303c007986 */ /* 0x0001e4000c101d06 */
.L_x_6152:
[----:B-1----:R-:W-:Y:S05]  /*0ca0*/  BSYNC.RECONVERGENT B0 ;  /* 0x0000000000007941 */ /* 0x002fea0003800200 */
.L_x_6151:
[----:B------:R-:W-:Y:S01]  /*0cb0*/  ISETP.GE.U32.AND P2, PT, R0, 0x40, PT ;  /* 0x000000400000780c */ /* 0x000fe20003f46070 */
[----:B------:R-:W-:-:S12]  /*0cc0*/  BSSY.RECONVERGENT B0, `(.L_x_6155) ;  /* 0x0000059000007945 */ /* 0x000fd80003800200 */
[----:B------:R-:W-:Y:S05]  /*0cd0*/  @!P2 BRA `(.L_x_6156) ;  /* 0x00000004005ca947 */ /* 0x000fea0003800000 */
[----:B------:R-:W-:Y:S01]  /*0ce0*/  ISETP.NE.U32.AND P1, PT, RZ, UR4, PT ;  /* 0x00000004ff007c0c */ /* 0x000fe2000bf25070 */
[----:B------:R-:W1:Y:S03]  /*0cf0*/  LDC.64 R52, c[0x0][0x390] ;  /* 0x0000e400ff347b82 */ /* 0x000e660000000a00 */
[----:B------:R-:W-:-:S13]  /*0d00*/  ISETP.NE.AND.EX P1, PT, RZ, UR5, PT, P1 ;  /* 0x00000005ff007c0c */ /* 0x000fda000bf25310 */
[----:B------:R-:W2:Y:S01]  /*0d10*/  @P1 LDC.64 R56, c[0x0][0x3a0] ;  /* 0x0000e800ff381b82 */ /* 0x000ea20000000a00 */
[----:B-1----:R-:W-:-:S06]  /*0d20*/  IMAD.WIDE.U32 R52, R63, 0x10, R52 ;  /* 0x000000103f347825 */ /* 0x002fcc00078e0034 */
[----:B------:R-:W5:Y:S01]  /*0d30*/  LDG.E.128 R52, desc[UR6][R52.64] ;  /* 0x0000000634347981 */ /* 0x000f62000c1e1d00 */
[----:B--2---:R-:W-:-:S05]  /*0d40*/  @P1 IMAD.WIDE.U32 R56, R63, 0x20, R56 ;  /* 0x000000203f381825 */ /* 0x004fca00078e0038 */
[----:B------:R1:W5:Y:S04]  /*0d50*/  @P1 LDG.E.128 R36, desc[UR6][R56.64] ;  /* 0x0000000638241981 */ /* 0x000368000c1e1d00 */
[----:B------:R1:W5:Y:S01]  /*0d60*/  @P1 LDG.E.128 R40, desc[UR6][R56.64+0x10] ;  /* 0x0000100638281981 */ /* 0x000362000c1e1d00 */
[----:B------:R-:W-:Y:S05]  /*0d70*/  @!P1 BRA `(.L_x_6157) ;  /* 0x0000000000949947 */ /* 0x000fea0003800000 */
[C---:B-1---5:R-:W-:Y:S02]  /*0d80*/  PRMT R56, R52.reuse, 0x7632, R56 ;  /* 0x0000763234387816 */ /* 0x062fe40000000038 */
[----:B------:R-:W-:Y:S02]  /*0d90*/  SHF.L.U32 R57, R52, 0x10, RZ ;  /* 0x0000001034397819 */ /* 0x000fe400000006ff */
[----:B0-----:R-:W-:Y:S02]  /*0da0*/  SHF.L.U32 R61, R53, 0x10, RZ ;  /* 0x00000010353d7819 */ /* 0x001fe400000006ff */
[C---:B------:R-:W-:Y:S01]  /*0db0*/  SHF.L.U32 R85, R54.reuse, 0x10, RZ ;  /* 0x0000001036557819 */ /* 0x040fe200000006ff */
[-C--:B------:R-:W-:Y:S01]  /*0dc0*/  FMUL.FTZ R57, R57, R62.reuse ;  /* 0x0000003e39397220 */ /* 0x080fe20000410000 */
        /* <DEDUP_REMOVED lines=10> */
[----:B------:R-:W-:Y:S01]  /*0e70*/  FFMA.FTZ R52, R57, R52, R36 ;  /* 0x0000003439347223 */ /* 0x000fe20000010024 */
[----:B------:R-:W-:Y:S02]  /*0e80*/  SHF.L.U32 R59, R56, 0x10, RZ ;  /* 0x00000010383b7819 */ /* 0x000fe400000006ff */
[----:B------:R-:W-:Y:S01]  /*0e90*/  SHF.L.U32 R81, R58, 0x10, RZ ;  /* 0x000000103a517819 */ /* 0x000fe200000006ff */
[----:B------:R-:W-:Y:S01]  /*0ea0*/  FFMA.FTZ R56, R85, R53, R40 ;  /* 0x0000003555387223 */ /* 0x000fe20000010028 */
[----:B------:R-:W-:Y:S01]  /*0eb0*/  SHF.L.U32 R87, R60, 0x10, RZ ;  /* 0x000000103c577819 */ /* 0x000fe200000006ff */
[-C--:B------:R-:W-:Y:S01]  /*0ec0*/  FMUL.FTZ R60, R59, R62.reuse ;  /* 0x0000003e3b3c7220 */ /* 0x080fe20000410000 */
[----:B------:R-:W-:Y:S01]  /*0ed0*/  SHF.L.U32 R91, R54, 0x10, RZ ;  /* 0x00000010365b7819 */ /* 0x000fe200000006ff */
[----:B------:R-:W-:Y:S01]  /*0ee0*/  FFMA.FTZ R54, R61, R55, R38 ;  /* 0x000000373d367223 */ /* 0x000fe20000010026 */
[-C--:B------:R-:W-:Y:S01]  /*0ef0*/  FMUL.FTZ R80, R81, R62.reuse ;  /* 0x0000003e51507220 */ /* 0x080fe20000410000 */
[-C--:B------:R-:W-:Y:S01]  /*0f00*/  FMUL.FTZ R82, R87, R62.reuse ;  /* 0x0000003e57527220 */ /* 0x080fe20000410000 */
[----:B------:R-:W-:Y:S01]  /*0f10*/  SHF.L.U32 R58, R35, 0x10, RZ ;  /* 0x00000010233a7819 */ /* 0x000fe200000006ff */
[----:B------:R-:W-:Y:S01]  /*0f20*/  FMUL.FTZ R62, R91, R62 ;  /* 0x0000003e5b3e7220 */ /* 0x000fe20000410000 */
[----:B------:R-:W-:-:S02]  /*0f30*/  SHF.L.U32 R53, R75, 0x10, RZ ;  /* 0x000000104b357819 */ /* 0x000fc400000006ff */
[----:B------:R-:W-:Y:S01]  /*0f40*/  SHF.L.U32 R55, R74, 0x10, RZ ;  /* 0x000000104a377819 */ /* 0x000fe200000006ff */
[----:B------:R-:W-:Y:S01]  /*0f50*/  FFMA.FTZ R58, R89, R58, R42 ;  /* 0x0000003a593a7223 */ /* 0x000fe2000001002a */
[----:B------:R-:W-:Y:S01]  /*0f60*/  SHF.L.U32 R57, R73, 0x10, RZ ;  /* 0x0000001049397819 */ /* 0x000fe200000006ff */
[----:B------:R-:W-:Y:S01]  /*0f70*/  FFMA.FTZ R53, R60, R53, R37 ;  /* 0x000000353c357223 */ /* 0x000fe20000010025 */
[----:B------:R-:W-:Y:S01]  /*0f80*/  SHF.L.U32 R59, R72, 0x10, RZ ;  /* 0x00000010483b7819 */ /* 0x000fe200000006ff */
[----:B------:R-:W-:Y:S02]  /*0f90*/  FFMA.FTZ R55, R80, R55, R39 ;  /* 0x0000003750377223 */ /* 0x000fe40000010027 */
[----:B------:R-:W-:Y:S02]  /*0fa0*/  FFMA.FTZ R57, R82, R57, R41 ;  /* 0x0000003952397223 */ /* 0x000fe40000010029 */
[----:B------:R-:W-:Y:S01]  /*0fb0*/  FFMA.FTZ R59, R62, R59, R43 ;  /* 0x0000003b3e3b7223 */ /* 0x000fe2000001002b */
[----:B------:R-:W-:Y:S06]  /*0fc0*/  BRA `(.L_x_6158) ;  /* 0x0000000000907947 */ /* 0x000fec0003800000 */
.L_x_6157:
[----:B-1---5:R-:W-:Y:S02]  /*0fd0*/  PRMT R57, R52, 0x7632, R57 ;  /* 0x0000763234397816 */ /* 0x022fe40000000039 */
[----:B------:R-:W-:Y:S02]  /*0fe0*/  PRMT R58, R53, 0x7632, R58 ;  /* 0x00007632353a7816 */ /* 0x000fe4000000003a */
[----:B0-----:R-:W-:Y:S02]  /*0ff0*/  PRMT R60, R54, 0x7632, R60 ;  /* 0x00007632363c7816 */ /* 0x001fe4000000003c */
[C---:B------:R-:W-:Y:S02]  /*1000*/  PRMT R80, R55.reuse, 0x7632, R80 ;  /* 0x0000763237507816 */ /* 0x040fe40000000050 */
        /* <DEDUP_REMOVED lines=32> */
.L_x_6158:
[----:B------:R-:W0:Y:S02]  /*1210*/  LDC.64 R60, c[0x0][0x3a8] ;  /* 0x0000ea00ff3c7b82 */ /* 0x000e240000000a00 */
[----:B0-----:R-:W-:-:S05]  /*1220*/  IMAD.WIDE.U32 R60, R63, 0x20, R60 ;  /* 0x000000203f3c7825 */ /* 0x001fca00078e003c */
[----:B------:R1:W-:Y:S04]  /*1230*/  STG.E.128 desc[UR6][R60.64], R52 ;  /* 0x000000343c007986 */ /* 0x0003e8000c101d06 */
[----:B------:R1:W-:Y:S02]  /*1240*/  STG.E.128 desc[UR6][R60.64+0x10], R56 ;  /* 0x000010383c007986 */ /* 0x0003e4000c101d06 */
.L_x_6156:
[----:B------:R-:W-:Y:S05]  /*1250*/  BSYNC.RECONVERGENT B0 ;  /* 0x0000000000007941 */ /* 0x000fea0003800200 */
.L_x_6155:
        /* <DEDUP_REMOVED lines=75> */
.L_x_6176:
        /* <DEDUP_REMOVED lines=9> */
[----:B------:R-:W-:-:S04]  /*17a0*/  FADD.FTZ R80, R80, R85 ;  /* 0x0000005550507221 */ /* 0x000fc80000010000 */
[----:B------:R-:W2:Y:S01]  /*17b0*/  MUFU.RSQ R82, R80 ;  /* 0x0000005000527308 */ /* 0x000ea20000001400 */
[----:B0-----:R-:W-:-:S05]  /*17c0*/  @!P1 IMAD.WIDE R62, R3, 0x4, R62 ;  /* 0x00000004033e9825 */ /* 0x001fca00078e023e */
[----:B------:R0:W-:Y:S01]  /*17d0*/  @!P1 STG.E desc[UR6][R62.64], R81 ;  /* 0x000000513e009986 */ /* 0x0001e2000c101906 */
[----:B-1----:R-:W-:-:S05]  /*17e0*/  @!P1 IMAD.WIDE R60, R3, 0x4, R60 ;  /* 0x00000004033c9825 */ /* 0x002fca00078e023c */
[----:B--2---:R0:W-:Y:S01]  /*17f0*/  @!P1 STG.E desc[UR6][R60.64], R82 ;  /* 0x000000523c009986 */ /* 0x0041e2000c101906 */
[----:B------:R-:W-:Y:S05]  /*1800*/  @!P3 BRA `(.L_x_6161) ;  /* 0x0000000000c0b947 */ /* 0x000fea0003800000 */
[--C-:B------:R-:W-:Y:S01]  /*1810*/  FADD.FTZ R85, R45, -R84.reuse ;  /* 0x800000542d557221 */ /* 0x100fe20000010000 */
[--C-:B0-----:R-:W-:Y:S01]  /*1820*/  FADD.FTZ R61, R44, -R84.reuse ;  /* 0x800000542c3d7221 */ /* 0x101fe20000010000 */
[----:B------:R-:W-:Y:S02]  /*1830*/  SHF.L.U32 R62, R71, 0x10, RZ ;  /* 0x00000010473e7819 */ /* 0x000fe400000006ff */
[----:B------:R-:W-:Y:S01]  /*1840*/  SHF.L.U32 R80, R70, 0x10, RZ ;  /* 0x0000001046507819 */ /* 0x000fe200000006ff */
[C---:B------:R-:W-:Y:S01]  /*1850*/  FMUL.FTZ R85, R82.reuse, R85 ;  /* 0x0000005552557220 */ /* 0x040fe20000410000 */
        /* <DEDUP_REMOVED lines=9> */
[--C-:B------:R-:W-:Y:S01]  /*18f0*/  FADD.FTZ R63, R47, -R84.reuse ;  /* 0x800000542f3f7221 */ /* 0x100fe20000010000 */
[----:B------:R-:W-:Y:S01]  /*1900*/  SHF.L.U32 R86, R69, 0x10, RZ ;  /* 0x0000001045567819 */ /* 0x000fe200000006ff */
[----:B------:R-:W-:Y:S01]  /*1910*/  FADD.FTZ R81, R48, -R84 ;  /* 0x8000005430517221 */ /* 0x000fe20000010000 */
[----:B------:R-:W-:Y:S01]  /*1920*/  FFMA.FTZ R61, R61, R62, R80 ;  /* 0x0000003e3d3d7223 */ /* 0x000fe20000010050 */
[----:B------:R-:W-:Y:S01]  /*1930*/  SHF.L.U32 R62, R68, 0x10, RZ ;  /* 0x00000010443e7819 */ /* 0x000fe200000006ff */
[----:B------:R-:W-:Y:S01]  /*1940*/  FMUL.FTZ R63, R82, R63 ;  /* 0x0000003f523f7220 */ /* 0x000fe20000410000 */
[----:B------:R-:W-:-:S02]  /*1950*/  SHF.L.U32 R80, R67, 0x10, RZ ;  /* 0x0000001043507819 */ /* 0x000fc400000006ff */
[----:B------:R-:W-:Y:S01]  /*1960*/  SHF.L.U32 R88, R66, 0x10, RZ ;  /* 0x0000001042587819 */ /* 0x000fe200000006ff */
[----:B------:R-:W-:Y:S01]  /*1970*/  FFMA.FTZ R86, R63, R86, R62 ;  /* 0x000000563f567223 */ /* 0x000fe2000001003e */
[----:B------:R-:W-:Y:S01]  /*1980*/  FMUL.FTZ R62, R82, R81 ;  /* 0x00000051523e7220 */ /* 0x000fe20000410000 */
[----:B------:R-:W-:Y:S02]  /*1990*/  SHF.L.U32 R63, R14, 0x10, RZ ;  /* 0x000000100e3f7819 */ /* 0x000fe400000006ff */
[----:B------:R-:W-:Y:S02]  /*19a0*/  SHF.L.U32 R81, R18, 0x10, RZ ;  /* 0x0000001012517819 */ /* 0x000fe400000006ff */
[----:B------:R-:W-:Y:S02]  /*19b0*/  F2FP.BF16.F32.PACK_AB R61, R86, R61 ;  /* 0x0000003d563d723e */ /* 0x000fe400000010ff */
[----:B------:R-:W-:Y:S01]  /*19c0*/  F2FP.BF16.F32.PACK_AB R60, R85, R60 ;  /* 0x0000003c553c723e */ /* 0x000fe200000010ff */
[----:B------:R-:W-:Y:S01]  /*19d0*/  FFMA.FTZ R62, R62, R63, R81 ;  /* 0x0000003f3e3e7223 */ /* 0x000fe20000010051 */
[--C-:B------:R-:W-:Y:S01]  /*19e0*/  FADD.FTZ R63, R49, -R84.reuse ;  /* 0x80000054313f7221 */ /* 0x100fe20000010000 */
[----:B------:R-:W-:-:S03]  /*19f0*/  FADD.FTZ R81, R51, -R84 ;  /* 0x8000005433517221 */ /* 0x000fc60000010000 */
[C---:B------:R-:W-:Y:S01]  /*1a00*/  FMUL.FTZ R63, R82.reuse, R63 ;  /* 0x0000003f523f7220 */ /* 0x040fe20000410000 */
[----:B------:R-:W-:-:S03]  /*1a10*/  FMUL.FTZ R81, R82, R81 ;  /* 0x0000005152517220 */ /* 0x000fc60000410000 */
[----:B------:R-:W-:Y:S01]  /*1a20*/  FFMA.FTZ R87, R63, R80, R88 ;  /* 0x000000503f577223 */ /* 0x000fe20000010058 */
[----:B------:R-:W-:Y:S01]  /*1a30*/  FADD.FTZ R63, R50, -R84 ;  /* 0x80000054323f7221 */ /* 0x000fe20000010000 */
[----:B------:R-:W-:Y:S02]  /*1a40*/  SHF.L.U32 R80, R15, 0x10, RZ ;  /* 0x000000100f507819 */ /* 0x000fe400000006ff */
[----:B------:R-:W-:Y:S01]  /*1a50*/  SHF.L.U32 R88, R19, 0x10, RZ ;  /* 0x0000001013587819 */ /* 0x000fe200000006ff */
[----:B------:R-:W-:Y:S01]  /*1a60*/  FMUL.FTZ R63, R82, R63 ;  /* 0x0000003f523f7220 */ /* 0x000fe20000410000 */
[----:B------:R-:W-:-:S03]  /*1a70*/  F2FP.BF16.F32.PACK_AB R62, R87, R62 ;  /* 0x0000003e573e723e */ /* 0x000fc600000010ff */
[----:B------:R-:W-:Y:S01]  /*1a80*/  FFMA.FTZ R63, R63, R80, R88 ;  /* 0x000000503f3f7223 */ /* 0x000fe20000010058 */
[----:B------:R-:W-:Y:S02]  /*1a90*/  SHF.L.U32 R80, R65, 0x10, RZ ;  /* 0x0000001041507819 */ /* 0x000fe400000006ff */
[----:B------:R-:W-:-:S05]  /*1aa0*/  SHF.L.U32 R88, R64, 0x10, RZ ;  /* 0x0000001040587819 */ /* 0x000fca00000006ff */
[----:B------:R-:W-:Y:S02]  /*1ab0*/  FFMA.FTZ R88, R81, R80, R88 ;  /* 0x0000005051587223 */ /* 0x000fe40000010058 */
[----:B------:R-:W0:Y:S03]  /*1ac0*/  LDC.64 R80, c[0x0][0x428] ;  /* 0x00010a00ff507b82 */ /* 0x000e260000000a00 */
[----:B------:R-:W-:Y:S01]  /*1ad0*/  F2FP.BF16.F32.PACK_AB R63, R88, R63 ;  /* 0x0000003f583f723e */ /* 0x000fe200000010ff */
[C---:B0-----:R-:W-:Y:S01]  /*1ae0*/  IMAD.WIDE.U32 R80, R83.reuse, 0x10, R80 ;  /* 0x0000001053507825 */ /* 0x041fe200078e0050 */
[----:B------:R-:W-:-:S04]  /*1af0*/  IADD3 R83, PT, PT, R83, 0x20, RZ ;  /* 0x0000002053537810 */ /* 0x000fc80007ffe0ff */
[----:B------:R1:W-:Y:S03]  /*1b00*/  STG.E.128 desc[UR6][R80.64], R60 ;  /* 0x0000003c50007986 */ /* 0x0003e6000c101d06 */
.L_x_6161:
[----:B------:R-:W-:Y:S05]  /*1b10*/  BSYNC.RECONVERGENT B0 ;  /* 0x0000000000007941 */ /* 0x000fea0003800200 */
.L_x_6160:
[----:B------:R-:W-:Y:S04]  /*1b20*/  BSSY.RECONVERGENT B0, `(.L_x_6162) ;  /* 0x0000031000007945 */ /* 0x000fe80003800200 */
[----:B------:R-:W-:Y:S05]  /*1b30*/  @!P2 BRA `(.L_x_6163) ;  /* 0x0000000000bca947 */ /* 0x000fea0003800000 */
[--C-:B01----:R-:W-:Y:S01]  /*1b40*/  FADD.FTZ R61, R52, -R84.reuse ;  /* 0x80000054343d7221 */ /* 0x103fe20000010000 */
[----:B------:R-:W-:Y:S01]  /*1b50*/  SHF.L.U32 R60, R24, 0x10, RZ ;  /* 0x00000010183c7819 */ /* 0x000fe200000006ff */
[----:B------:R-:W-:Y:S01]  /*1b60*/  FADD.FTZ R63, R54, -R84 ;  /* 0x80000054363f7221 */ /* 0x000fe20000010000 */
[----:B------:R-:W-:Y:S01]  /*1b70*/  SHF.L.U32 R62, R28, 0x10, RZ ;  /* 0x000000101c3e7819 */ /* 0x000fe200000006ff */
[C---:B------:R-:W-:Y:S01]  /*1b80*/  FMUL.FTZ R61, R82.reuse, R61 ;  /* 0x0000003d523d7220 */ /* 0x040fe20000410000 */
[----:B------:R-:W-:Y:S01]  /*1b90*/  SHF.L.U32 R80, R25, 0x10, RZ ;  /* 0x0000001019507819 */ /* 0x000fe200000006ff */
[----:B------:R-:W-:Y:S01]  /*1ba0*/  FMUL.FTZ R63, R82, R63 ;  /* 0x0000003f523f7220 */ /* 0x000fe20000410000 */
[----:B------:R-:W-:Y:S01]  /*1bb0*/  SHF.L.U32 R86, R29, 0x10, RZ ;  /* 0x000000101d567819 */ /* 0x000fe200000006ff */
[----:B------:R-:W-:Y:S01]  /*1bc0*/  FFMA.FTZ R85, R61, R60, R62 ;  /* 0x0000003c3d557223 */ /* 0x000fe2000001003e */
[----:B------:R-:W-:Y:S01]  /*1bd0*/  FADD.FTZ R61, R55, -R84 ;  /* 0x80000054373d7221 */ /* 0x000fe20000010000 */
[----:B------:R-:W-:-:S02]  /*1be0*/  SHF.L.U32 R60, R8, 0x10, RZ ;  /* 0x00000010083c7819 */ /* 0x000fc400000006ff */
[----:B------:R-:W-:Y:S01]  /*1bf0*/  FFMA.FTZ R87, R63, R80, R86 ;  /* 0x000000503f577223 */ /* 0x000fe20000010056 */
[----:B------:R-:W-:Y:S01]  /*1c00*/  SHF.L.U32 R86, R9, 0x10, RZ ;  /* 0x0000001009567819 */ /* 0x000fe200000006ff */
[----:B------:R-:W-:Y:S01]  /*1c10*/  FMUL.FTZ R61, R82, R61 ;  /* 0x0000003d523d7220 */ /* 0x000fe20000410000 */
[----:B------:R-:W-:Y:S01]  /*1c20*/  FADD.FTZ R63, R56, -R84 ;  /* 0x80000054383f7221 */ /* 0x000fe20000010000 */
[----:B------:R-:W-:Y:S02]  /*1c30*/  SHF.L.U32 R81, R30, 0x10, RZ ;  /* 0x000000101e517819 */ /* 0x000fe400000006ff */
[----:B------:R-:W-:Y:S01]  /*1c40*/  FFMA.FTZ R86, R61, R86, R60 ;  /* 0x000000563d567223 */ /* 0x000fe2000001003c */
[----:B------:R-:W-:Y:S01]  /*1c50*/  FMUL.FTZ R62, R82, R63 ;  /* 0x0000003f523e7220 */ /* 0x000fe20000410000 */
[----:B------:R-:W-:Y:S01]  /*1c60*/  SHF.L.U32 R61, R26, 0x10, RZ ;  /* 0x000000101a3d7819 */ /* 0x000fe200000006ff */
[----:B------:R-:W-:Y:S01]  /*1c70*/  FADD.FTZ R63, R57, -R84 ;  /* 0x80000054393f7221 */ /* 0x000fe20000010000 */
[----:B------:R-:W-:-:S02]  /*1c80*/  SHF.L.U32 R60, R7, 0x10, RZ ;  /* 0x00000010073c7819 */ /* 0x000fc400000006ff */
        /* <DEDUP_REMOVED lines=8> */
[----:B------:R-:W-:Y:S02]  /*1d10*/  SHF.L.U32 R80, R31, 0x10, RZ ;  /* 0x000000101f507819 */ /* 0x000fe400000006ff */
[----:B------:R-:W-:-:S02]  /*1d20*/  SHF.L.U32 R91, R4, 0x10, RZ ;  /* 0x00000010045b7819 */ /* 0x000fc400000006ff */
[----:B------:R-:W-:Y:S01]  /*1d30*/  F2FP.BF16.F32.PACK_AB R62, R81, R62 ;  /* 0x0000003e513e723e */ /* 0x000fe200000010ff */
[----:B------:R-:W-:Y:S01]  /*1d40*/  FFMA.FTZ R63, R61, R60, R80 ;  /* 0x0000003c3d3f7223 */ /* 0x000fe20000010050 */
[----:B------:R-:W-:-:S04]  /*1d50*/  FADD.FTZ R61, R59, -R84 ;  /* 0x800000543b3d7221 */ /* 0x000fc80000010000 */
[----:B------:R-:W-:Y:S02]  /*1d60*/  FMUL.FTZ R80, R82, R61 ;  /* 0x0000003d52507220 */ /* 0x000fe40000410000 */
[----:B------:R-:W0:Y:S02]  /*1d70*/  LDC.64 R60, c[0x0][0x428] ;  /* 0x00010a00ff3c7b82 */ /* 0x000e240000000a00 */
[----:B------:R-:W-:Y:S01]  /*1d80*/  FFMA.FTZ R88, R80, R89, R91 ;  /* 0x0000005950587223 */ /* 0x000fe2000001005b */
[----:B------:R-:W-:Y:S01]  /*1d90*/  FADD.FTZ R89, R53, -R84 ;  /* 0x8000005435597221 */ /* 0x000fe20000010000 */
[----:B------:R-:W-:-:S03]  /*1da0*/  SHF.L.U32 R80, R11, 0x10, RZ ;  /* 0x000000100b507819 */ /* 0x000fc600000006ff */
[----:B------:R-:W-:Y:S01]  /*1db0*/  FMUL.FTZ R89, R82, R89 ;  /* 0x0000005952597220 */ /* 0x000fe20000410000 */
[----:B------:R-:W-:Y:S02]  /*1dc0*/  SHF.L.U32 R82, R10, 0x10, RZ ;  /* 0x000000100a527819 */ /* 0x000fe400000006ff */
[----:B------:R-:W-:-:S03]  /*1dd0*/  F2FP.BF16.F32.PACK_AB R63, R88, R63 ;  /* 0x0000003f583f723e */ /* 0x000fc600000010ff */
[----:B------:R-:W-:Y:S01]  /*1de0*/  FFMA.FTZ R82, R89, R80, R82 ;  /* 0x0000005059527223 */ /* 0x000fe20000010052 */
[----:B0-----:R-:W-:Y:S01]  /*1df0*/  IMAD.WIDE.U32 R80, R83, 0x10, R60 ;  /* 0x0000001053507825 */ /* 0x001fe200078e003c */
[----:B------:R-:W-:-:S03]  /*1e00*/  F2FP.BF16.F32.PACK_AB R61, R86, R87 ;  /* 0x00000057563d723e */ /* 0x000fc600000010ff */
[----:B------:R-:W-:-:S05]  /*1e10*/  F2FP.BF16.F32.PACK_AB R60, R82, R85 ;  /* 0x00000055523c723e */ /* 0x000fca00000010ff */
[----:B------:R2:W-:Y:S02]  /*1e20*/  STG.E.128 desc[UR6][R80.64], R60 ;  /* 0x0000003c50007986 */ /* 0x0005e4000c101d06 */
.L_x_6163:
[----:B------:R-:W-:Y:S05]  /*1e30*/  BSYNC.RECONVERGENT B0 ;  /* 0x0000000000007941 */ /* 0x000fea0003800200 */
.L_x_6162:
[----:B012---:R-:W0:Y:S02]  /*1e40*/  LDC.64 R60, c[0x0][0x380] ;  /* 0x0000e000ff3c7b82 */ /* 0x007e240000000a00 */
[----:B0-----:R-:W-:-:S04]  /*1e50*/  LEA R3, R60, R3, 0x2 ;  /* 0x000000033c037211 */ /* 0x001fc800078e10ff */
[----:B------:R-:W-:-:S13]  /*1e60*/  ISETP.GE.AND P1, PT, R3, R61, PT ;  /* 0x0000003d0300720c */ /* 0x000fda0003f26270 */
[----:B------:R-:W-:Y:S05]  /*1e70*/  @!P1 BRA `(.L_x_6164) ;  /* 0xffffffe400f49947 */ /* 0x000fea000383ffff */
[----:B------:R-:W-:Y:S05]  /*1e80*/  EXIT ;  /* 0x000000000000794d */ /* 0x000fea0003800000 */
.L_x_6159:
        /* <DEDUP_REMOVED lines=8> */
.L_x_6166:
[----:B------:R-:W-:Y:S05]  /*1f10*/  BSYNC B0 ;  /* 0x0000000000007941 */ /* 0x000fea0003800000 */
.L_x_6165:
        /* <DEDUP_REMOVED lines=9> */
.L_x_6167:
[----:B------:R-:W-:Y:S01]  /*1fb0*/  HFMA2 R88, -RZ, RZ, 0, 2.384185791015625e-07 ;  /* 0x00000004ff587431 */ /* 0x000fe200000001ff */
[----:B------:R-:W-:-:S05]  /*1fc0*/  MOV R61, R87 ;  /* 0x00000057003d7202 */ /* 0x000fca0000000f00 */
[----:B------:R-:W-:-:S05]  /*1fd0*/  FADD.FTZ R80, R62, R61 ;  /* 0x0000003d3e507221 */ /* 0x000fca0000010000 */
[----:B------:R-:W-:-:S07]  /*1fe0*/  MOV R89, R80 ;  /* 0x0000005000597202 */ /* 0x000fce0000000f00 */
[----:B------:R-:W-:Y:S05]  /*1ff0*/  WARPSYNC.COLLECTIVE R86, `(.L_x_6168) ;  /* 0x0000000056087348 */ /* 0x000fea0003c00000 */
[----:B------:R0:W1:Y:S02]  /*2000*/  SHFL.BFLY P5, R87, R89, R88, R91 ;  /* 0x0c00005859577389 */ /* 0x00006400000a005b */
[----:B01----:R-:W-:Y:S05]  /*2010*/  ENDCOLLECTIVE ;  /* 0x000000000000791b */ /* 0x003fea0003800000 */
.L_x_6168:
[----:B------:R-:W-:Y:S01]  /*2020*/  HFMA2 R88, -RZ, RZ, 0, 4.76837158203125e-07 ;  /* 0x00000008ff587431 */ /* 0x000fe200000001ff */
[----:B------:R-:W-:-:S05]  /*2030*/  MOV R61, R87 ;  /* 0x00000057003d7202 */ /* 0x000fca0000000f00 */
[----:B------:R-:W-:-:S05]  /*2040*/  FADD.FTZ R82, R80, R61 ;  /* 0x0000003d50527221 */ /* 0x000fca0000010000 */
[----:B------:R-:W-:-:S07]  /*2050*/  MOV R89, R82 ;  /* 0x0000005200597202 */ /* 0x000fce0000000f00 */
[----:B------:R-:W-:Y:S05]  /*2060*/  WARPSYNC.COLLECTIVE R86, `(.L_x_6169) ;  /* 0x0000000056087348 */ /* 0x000fea0003c00000 */
[----:B------:R0:W1:Y:S02]  /*2070*/  SHFL.BFLY P5, R87, R89, R88, R91 ;  /* 0x0c00005859577389 */ /* 0x00006400000a005b */
[----:B01----:R-:W-:Y:S05]  /*2080*/  ENDCOLLECTIVE ;  /* 0x000000000000791b */ /* 0x003fea0003800000 */
.L_x_6169:
        /* <DEDUP_REMOVED lines=8> */
.L_x_6170:
        /* <DEDUP_REMOVED lines=41> */
.L_x_6171:
[----:B------:R-:W-:Y:S01]  /*23a0*/  HFMA2 R88, -RZ, RZ, 0, 1.1920928955078125e-07 ;  /* 0x00000002ff587431 */ /* 0x000fe200000001ff */
[----:B------:R-:W-:-:S05]  /*23b0*/  MOV R63, R87 ;  /* 0x00000057003f7202 */ /* 0x000fca0000000f00 */
[----:B------:R-:W-:-:S05]  /*23c0*/  FADD.FTZ R63, R60, R63 ;  /* 0x0000003f3c3f7221 */ /* 0x000fca0000010000 */
[----:B------:R-:W-:-:S07]  /*23d0*/  MOV R89, R63 ;  /* 0x0000003f00597202 */ /* 0x000fce0000000f00 */
[----:B------:R-:W-:Y:S05]  /*23e0*/  WARPSYNC.COLLECTIVE R86, `(.L_x_6172) ;  /* 0x0000000056087348 */ /* 0x000fea0003c00000 */
[----:B------:R0:W1:Y:S02]  /*23f0*/  SHFL.BFLY P5, R87, R89, R88, R91 ;  /* 0x0c00005859577389 */ /* 0x00006400000a005b */
[----:B01----:R-:W-:Y:S05]  /*2400*/  ENDCOLLECTIVE ;  /* 0x000000000000791b */ /* 0x003fea0003800000 */
.L_x_6172:
[----:B------:R-:W-:Y:S01]  /*2410*/  HFMA2 R88, -RZ, RZ, 0, 2.384185791015625e-07 ;  /* 0x00000004ff587431 */ /* 0x000fe200000001ff */
[----:B------:R-:W-:-:S05]  /*2420*/  MOV R62, R87 ;  /* 0x00000057003e7202 */ /* 0x000fca0000000f00 */
[----:B------:R-:W-:-:S05]  /*2430*/  FADD.FTZ R62, R63, R62 ;  /* 0x0000003e3f3e7221 */ /* 0x000fca0000010000 */
[----:B------:R-:W-:-:S07]  /*2440*/  MOV R89, R62 ;  /* 0x0000003e00597202 */ /* 0x000fce0000000f00 */
[----:B------:R-:W-:Y:S05]  /*2450*/  WARPSYNC.COLLECTIVE R86, `(.L_x_6173) ;  /* 0x0000000056087348 */ /* 0x000fea0003c00000 */
[----:B------:R0:W1:Y:S02]  /*2460*/  SHFL.BFLY P5, R87, R89, R88, R91 ;  /* 0x0c00005859577389 */ /* 0x00006400000a005b */
[----:B01----:R-:W-:Y:S05]  /*2470*/  ENDCOLLECTIVE ;  /* 0x000000000000791b */ /* 0x003fea0003800000 */
.L_x_6173:
[----:B------:R-:W-:Y:S01]  /*2480*/  HFMA2 R88, -RZ, RZ, 0, 4.76837158203125e-07 ;  /* 0x00000008ff587431 */ /* 0x000fe200000001ff */
[----:B------:R-:W-:-:S05]  /*2490*/  MOV R85, R87 ;  /* 0x0000005700557202 */ /* 0x000fca0000000f00 */
[----:B------:R-:W-:-:S05]  /*24a0*/  FADD.FTZ R85, R62, R85 ;  /* 0x000000553e557221 */ /* 0x000fca0000010000 */
[----:B------:R-:W-:-:S07]  /*24b0*/  MOV R89, R85 ;  /* 0x0000005500597202 */ /* 0x000fce0000000f00 */
[----:B------:R-:W-:Y:S05]  /*24c0*/  WARPSYNC.COLLECTIVE R86, `(.L_x_6174) ;  /* 0x0000000056087348 */ /* 0x000fea0003c00000 */
[----:B------:R0:W1:Y:S02]  /*24d0*/  SHFL.BFLY P5, R87, R89, R88, R91 ;  /* 0x0c00005859577389 */ /* 0x00006400000a005b */
[----:B01----:R-:W-:Y:S05]  /*24e0*/  ENDCOLLECTIVE ;  /* 0x000000000000791b */ /* 0x003fea0003800000 */
.L_x_6174:
[----:B------:R-:W-:Y:S01]  /*24f0*/  HFMA2 R88, -RZ, RZ, 0, 9.5367431640625e-07 ;  /* 0x00000010ff587431 */ /* 0x000fe200000001ff */
[----:B------:R-:W-:-:S05]  /*2500*/  MOV R80, R87 ;  /* 0x0000005700507202 */ /* 0x000fca0000000f00 */
[----:B------:R-:W-:-:S05]  /*2510*/  FADD.FTZ R80, R85, R80 ;  /* 0x0000005055507221 */ /* 0x000fca0000010000 */
[----:B------:R-:W-:-:S07]  /*2520*/  MOV R89, R80 ;  /* 0x0000005000597202 */ /* 0x000fce0000000f00 */
[----:B------:R-:W-:Y:S05]  /*2530*/  WARPSYNC.COLLECTIVE R86, `(.L_x_6175) ;  /* 0x0000000056087348 */ /* 0x000fea0003c00000 */
[----:B------:R0:W1:Y:S02]  /*2540*/  SHFL.BFLY P5, R87, R89, R88, R91 ;  /* 0x0c00005859577389 */ /* 0x00006400000a005b */
[----:B01----:R-:W-:Y:S05]  /*2550*/  ENDCOLLECTIVE ;  /* 0x000000000000791b */ /* 0x003fea0003800000 */
.L_x_6175:
[----:B------:R-:W-:Y:S05]  /*2560*/  BRA `(.L_x_6176) ;  /* 0xfffffff000687947 */ /* 0x000fea000383ffff */
.L_x_6177:
        /* <DEDUP_REMOVED lines=9> */
.L_x_20273:


//--------------------- .text._ZN10layer_norm13ln_fwd_kernelINS_13Kernel_traitsI13__nv_bfloat16S2_fS2_fjLj512ELj1ELj4ELj1ELj16ENS_18Kernel_traits_baseILj512ES2_S2_fS2_fjLj128EEEEELb0ELb1ELb0ELb1EEEvNS_9FwdParamsE --------------------------
	.section	.text._ZN10layer_norm13ln_fwd_kernelINS_13Kernel_traitsI13__nv_bfloat16S2_fS2_fjLj512ELj1ELj4ELj1ELj16ENS_18Kernel_traits_baseILj512ES2_S2_fS2_fjLj128EEEEELb0ELb1ELb0ELb1EEEvNS_9FwdParamsE,"ax",@progbits
	.align	128
        .global         _ZN10layer_norm13ln_fwd_kernelINS_13Kernel_traitsI13__nv_bfloat16S2_fS2_fjLj512ELj1ELj4ELj1ELj16ENS_18Kernel_traits_baseILj512ES2_S2_fS2_fjLj128EEEEELb0ELb1ELb0ELb1EEEvNS_9FwdParamsE
        .type           _ZN10layer_norm13ln_fwd_kernelINS_13Kernel_traitsI13__nv_bfloat16S2_fS2_fjLj512ELj1ELj4ELj1ELj16ENS_18Kernel_traits_baseILj512ES2_S2_fS2_fjLj128EEEEELb0ELb1ELb0ELb1EEEvNS_9FwdParamsE,@function
        .size           _ZN10layer_norm13ln_fwd_kernelINS_13Kernel_traitsI13__nv_bfloat16S2_fS2_fjLj512ELj1ELj4ELj1ELj16ENS_18Kernel_traits_baseILj512ES2_S2_fS2_fjLj128EEEEELb0ELb1ELb0ELb1EEEvNS_9FwdParamsE,(.L_x_20274 - _ZN10layer_norm13ln_fwd_kernelINS_13Kernel_traitsI13__nv_bfloat16S2_fS2_fjLj512ELj1ELj4ELj1ELj16ENS_18Kernel_traits_baseILj512ES2_S2_fS2_fjLj128EEEEELb0ELb1ELb0ELb1EEEvNS_9FwdParamsE)
        .other          _ZN10layer_norm13ln_fwd_kernelINS_13Kernel_traitsI13__nv_bfloat16S2_fS2_fjLj512ELj1ELj4ELj1ELj16ENS_18Kernel_traits_baseILj512ES2_S2_fS2_fjLj128EEEEELb0ELb1ELb0ELb1EEEvNS_9FwdParamsE,@"STO_CUDA_ENTRY STV_DEFAULT"
_ZN10layer_norm13ln_fwd_kernelINS_13Kernel_traitsI13__nv_bfloat16S2_fS2_fjLj512ELj1ELj4ELj1ELj16ENS_18Kernel_traits_baseILj512ES2_S2_fS2_fjLj128EEEEELb0ELb1ELb0ELb1EEEvNS_9FwdParamsE:
.text._ZN10layer_norm13ln_fwd_kernelINS_13Kernel_traitsI13__nv_bfloat16S2_fS2_fjLj512ELj1ELj4ELj1ELj16ENS_18Kernel_traits_baseILj512ES2_S2_fS2_fjLj128EEEEELb0ELb1ELb0ELb1EEEvNS_9FwdParamsE:
        /* <DEDUP_REMOVED lines=29> */
[----:B----4-:R-:W-:-:S02]  /*01d0*/  @P0 MOV R73, R20 ;  /* 0x0000001400490202 */ /* 0x010fc40000000f00 */
[----:B------:R-:W-:Y:S02]  /*01e0*/  @P0 MOV R72, R21 ;  /* 0x0000001500480202 */ /* 0x000fe40000000f00 */
[----:B------:R-:W-:Y:S02]  /*01f0*/  @P0 MOV R71, R22 ;  /* 0x0000001600470202 */ /* 0x000fe40000000f00 */
[----:B------:R-:W-:Y:S02]  /*0200*/  @P0 MOV R70, R23 ;  /* 0x0000001700460202 */ /* 0x000fe40000000f00 */
[----:B------:R-:W-:Y:S02]  /*0210*/  @P0 MOV R68, R4 ;  /* 0x0000000400440202 */ /* 0x000fe40000000f00 */
[----:B------:R-:W-:Y:S02]  /*0220*/  @P0 MOV R67, R5 ;  /* 0x0000000500430202 */ /* 0x000fe40000000f00 */
[----:B------:R-:W-:-:S02]  /*0230*/  @P0 MOV R66, R6 ;  /* 0x0000000600420202 */ /* 0x000fc40000000f00 */
[----:B------:R-:W-:Y:S02]  /*0240*/  @P0 MOV R65, R7 ;  /* 0x0000000700410202 */ /* 0x000fe40000000f00 */
[----:B------:R-:W-:Y:S02]  /*0250*/  @!P0 MOV R49, R16 ;  /* 0x0000001000318202 */ /* 0x000fe40000000f00 */
[----:B------:R-:W-:Y:S02]  /*0260*/  @!P0 MOV R50, R17 ;  /* 0x0000001100328202 */ /* 0x000fe40000000f00 */
[----:B------:R-:W-:Y:S02]  /*0270*/  @!P0 CS2R R62, SRZ ;  /* 0x00000000003e8805 */ /* 0x000fe4000001ff00 */
[----:B------:R-:W-:Y:S02]  /*0280*/  @!P0 MOV R51, R18 ;  /* 0x0000001200338202 */ /* 0x000fe40000000f00 */
[----:B------:R-:W-:-:S02]  /*0290*/  @!P0 CS2R R60, SRZ ;  /* 0x00000000003c8805 */ /* 0x000fc4000001ff00 */
        /* <DEDUP_REMOVED lines=9> */
[----:B--2---:R-:W-:Y:S06]  /*0330*/  @P1 EXIT ;  /* 0x000000000000194d */ /* 0x004fec0003800000 */
[----:B------:R-:W0:Y:S01]  /*0340*/  LDCU.64 UR8, c[0x0][0x3e0] ;  /* 0x00007c00ff0877ac */ /* 0x000e220008000a00 */
[----:B-----5:R-:W-:Y:S02]  /*0350*/  @!P0 CS2R R58, SRZ ;  /* 0x00000000003a8805 */ /* 0x020fe4000001ff00 */
[----:B------:R-:W-:Y:S02]  /*0360*/  @!P0 CS2R R56, SRZ ;  /* 0x0000000000388805 */ /* 0x000fe4000001ff00 */
[C---:B------:R-:W-:Y:S01]  /*0370*/  PRMT R15, R62.reuse, 0x7632, R15 ;  /* 0x000076323e0f7816 */ /* 0x040fe2000000000f */
[----:B------:R-:W1:Y:S01]  /*0380*/  LDCU.U8 UR4, c[0x0][0x410] ;  /* 0x00008200ff0477ac */ /* 0x000e620008000000 */
[----:B------:R-:W-:Y:S02]  /*0390*/  SHF.L.U32 R64, R62, 0x10, RZ ;  /* 0x000000103e407819 */ /* 0x000fe400000006ff */
[C---:B------:R-:W-:Y:S01]  /*03a0*/  PRMT R0, R60.reuse, 0x7632, R0 ;  /* 0x000076323c007816 */ /* 0x040fe20000000000 */
[----:B------:R-:W2:Y:S01]  /*03b0*/  LDCU UR5, c[0x0][0x388] ;  /* 0x00007100ff0577ac */ /* 0x000ea20008000800 */
[----:B------:R-:W-:-:S02]  /*03c0*/  SHF.L.U32 R62, R60, 0x10, RZ ;  /* 0x000000103c3e7819 */ /* 0x000fc400000006ff */
[----:B------:R-:W-:Y:S01]  /*03d0*/  PRMT R3, R59, 0x7632, R3 ;  /* 0x000076323b037816 */ /* 0x000fe20000000003 */
[----:B------:R-:W3:Y:S01]  /*03e0*/  LDCU UR10, c[0x0][0x448] ;  /* 0x00008900ff0a77ac */ /* 0x000ee20008000800 */
[C---:B------:R-:W-:Y:S02]  /*03f0*/  PRMT R12, R10.reuse, 0x7632, R12 ;  /* 0x000076320a0c7816 */ /* 0x040fe4000000000c */
[----:B------:R-:W-:Y:S02]  /*0400*/  SHF.L.U32 R55, R10, 0x10, RZ ;  /* 0x000000100a377819 */ /* 0x000fe400000006ff */
[----:B------:R-:W-:Y:S02]  /*0410*/  PRMT R2, R8, 0x7632, R2 ;  /* 0x0000763208027816 */ /* 0x000fe40000000002 */
[----:B------:R-:W-:Y:S02]  /*0420*/  PRMT R17, R63, 0x7632, R17 ;  /* 0x000076323f117816 */ /* 0x000fe40000000011 */
[----:B------:R-:W-:-:S02]  /*0430*/  PRMT R13, R61, 0x7632, R13 ;  /* 0x000076323d0d7816 */ /* 0x000fc4000000000d */
[C---:B------:R-:W-:Y:S02]  /*0440*/  PRMT R7, R58.reuse, 0x7632, R7 ;  /* 0x000076323a077816 */ /* 0x040fe40000000007 */
[----:B------:R-:W-:Y:S02]  /*0450*/  SHF.L.U32 R60, R58, 0x10, RZ ;  /* 0x000000103a3c7819 */ /* 0x000fe400000006ff */
        /* <DEDUP_REMOVED lines=8> */
[----:B------:R-:W-:Y:S02]  /*04e0*/  SHF.L.U32 R58, R56, 0x10, RZ ;  /* 0x00000010383a7819 */ /* 0x000fe400000006ff */
[----:B0-----:R-:W-:-:S02]  /*04f0*/  ISETP.NE.U32.AND P0, PT, RZ, UR8, PT ;  /* 0x00000008ff007c0c */ /* 0x001fc4000bf05070 */
        /* <DEDUP_REMOVED lines=22> */
[----:B-1----:R-:W-:Y:S02]  /*0660*/  ISETP.NE.AND P2, PT, RZ, UR4, PT ;  /* 0x00000004ff007c0c */ /* 0x002fe4000bf45270 */
        /* <DEDUP_REMOVED lines=13> */
[----:B------:R-:W-:Y:S01]  /*0740*/  ISETP.NE.AND.EX P0, PT, RZ, UR9, PT, P0 ;  /* 0x00000009ff007c0c */ /* 0x000fe2000bf05300 */
[----:B--23--:R-:W0:-:S12]  /*0750*/  LDCU.64 UR8, c[0x0][0x3a0] ;  /* 0x00007400ff0877ac */ /* 0x00ce180008000a00 */
.L_x_6183:
[----:B-1----:R-:W1:Y:S01]  /*0760*/  @P0 LDC.64 R32, c[0x0][0x3e0] ;  /* 0x0000f800ff200b82 */ /* 0x002e620000000a00 */
[----:B------:R-:W-:-:S05]  /*0770*/  IMAD R28, R69, UR5, RZ ;  /* 0x00000005451c7c24 */ /* 0x000fca000f8e02ff */
[----:B------:R-:W-:Y:S02]  /*0780*/  SHF.R.S32.HI R29, RZ, 0x1f, R28 ;  /* 0x0000001fff1d7819 */ /* 0x000fe4000001141c */
[----:B------:R-:W2:Y:S02]  /*0790*/  LDC.64 R36, c[0x0][0x390] ;  /* 0x0000e400ff247b82 */ /* 0x000ea40000000a00 */
[----:B------:R-:W-:-:S04]  /*07a0*/  LEA.HI R29, R29, R28, RZ, 0x3 ;  /* 0x0000001c1d1d7211 */ /* 0x000fc800078f18ff */
[----:B------:R-:W-:Y:S01]  /*07b0*/  LEA.HI.SX32 R79, R29, R74, 0x1d ;  /* 0x0000004a1d4f7211 */ /* 0x000fe200078feaff */
[----:B-1----:R-:W-:-:S06]  /*07c0*/  @P0 IMAD.WIDE R32, R69, 0x2, R32 ;  /* 0x0000000245200825 */ /* 0x002fcc00078e0220 */
[----:B------:R-:W3:Y:S01]  /*07d0*/  @P0 LDG.E.U16 R32, desc[UR6][R32.64] ;  /* 0x0000000620200981 */ /* 0x000ee2000c1e1500 */
[----:B--2---:R-:W-:-:S06]  /*07e0*/  IMAD.WIDE.U32 R28, R79, 0x10, R36 ;  /* 0x000000104f1c7825 */ /* 0x004fcc00078e0024 */
[----:B------:R-:W5:Y:S01]  /*07f0*/  LDG.E.128 R28, desc[UR6][R28.64] ;  /* 0x000000061c1c7981 */ /* 0x000f62000c1e1d00 */
[----:B0-----:R-:W-:Y:S01]  /*0800*/  ISETP.NE.U32.AND P1, PT, RZ, UR8, PT ;  /* 0x00000008ff007c0c */ /* 0x001fe2000bf25070 */
[----:B------:R-:W-:-:S03]  /*0810*/  HFMA2 R75, -RZ, RZ, 1.875, 0 ;  /* 0x3f800000ff4b7431 */ /* 0x000fc600000001ff */
[----:B------:R-:W-:Y:S02]  /*0820*/  ISETP.NE.AND.EX P1, PT, RZ, UR9, PT, P1 ;  /* 0x00000009ff007c0c */ /* 0x000fe4000bf25310 */
[----:B---3--:R-:W-:-:S11]  /*0830*/  @P0 SHF.L.U32 R75, R32, 0x10, RZ ;  /* 0x00000010204b0819 */ /* 0x008fd600000006ff */
[----:B------:R-:W-:Y:S05]  /*0840*/  @!P1 BRA `(.L_x_6178) ;  /* 0x0000000000a49947 */ /* 0x000fea0003800000 */
[----:B------:R-:W0:Y:S02]  /*0850*/  LDC.64 R32, c[0x0][0x3a0] ;  /* 0x0000e800ff207b82 */ /* 0x000e240000000a00 */
[----:B0-----:R-:W-:-:S05]  /*0860*/  IMAD.WIDE.U32 R32, R79, 0x20, R32 ;  /* 0x000000204f207825 */ /* 0x001fca00078e0020 */
[----:B------:R-:W2:Y:S04]  /*0870*/  LDG.E.128 R20, desc[UR6][R32.64] ;  /* 0x0000000620147981 */ /* 0x000ea8000c1e1d00 */
[----:B------:R0:W3:Y:S01]  /*0880*/  LDG.E.128 R24, desc[UR6][R32.64+0x10] ;  /* 0x0000100620187981 */ /* 0x0000e2000c1e1d00 */
[C---:B-----5:R-:W-:Y:S02]  /*0890*/  PRMT R34, R28.reuse, 0x7632, R34 ;  /* 0x000076321c227816 */ /* 0x060fe40000000022 */
[----:B------:R-:W-:Y:S02]  /*08a0*/  PRMT R35, R29, 0x7632, R35 ;  /* 0x000076321d237816 */ /* 0x000fe40000000023 */
[----:B------:R-:W-:Y:S02]  /*08b0*/  SHF.L.U32 R28, R28, 0x10, RZ ;  /* 0x000000101c1c7819 */ /* 0x000fe400000006ff */
[----:B------:R-:W-:-:S02]  /*08c0*/  SHF.L.U32 R34, R34, 0x10, RZ ;  /* 0x0000001022227819 */ /* 0x000fc400000006ff */
[----:B------:R-:W-:Y:S02]  /*08d0*/  SHF.L.U32 R40, R35, 0x10, RZ ;  /* 0x0000001023287819 */ /* 0x000fe400000006ff */
[----:B------:R-:W-:Y:S01]  /*08e0*/  PRMT R39, R30, 0x7632, R39 ;  /* 0x000076321e277816 */ /* 0x000fe20000000027 */
[-C--:B------:R-:W-:Y:S01]  /*08f0*/  FMUL.FTZ R34, R34, R75.reuse ;  /* 0x0000004b22227220 */ /* 0x080fe20000410000 */
[----:B------:R-:W-:Y:S01]  /*0900*/  SHF.L.U32 R42, R30, 0x10, RZ ;  /* 0x000000101e2a7819 */ /* 0x000fe200000006ff */
[-C--:B------:R-:W-:Y:S01]  /*0910*/  FMUL.FTZ R40, R40, R75.reuse ;  /* 0x0000004b28287220 */ /* 0x080fe20000410000 */
[----:B------:R-:W-:Y:S01]  /*0920*/  SHF.L.U32 R38, R29, 0x10, RZ ;  /* 0x000000101d267819 */ /* 0x000fe200000006ff */
[-C--:B------:R-:W-:Y:S01]  /*0930*/  FMUL.FTZ R29, R28, R75.reuse ;  /* 0x0000004b1c1d7220 */ /* 0x080fe20000410000 */
[C---:B------:R-:W-:Y:S02]  /*0940*/  PRMT R41, R31.reuse, 0x7632, R41 ;  /* 0x000076321f297816 */ /* 0x040fe40000000029 */
[----:B------:R-:W-:Y:S01]  /*0950*/  SHF.L.U32 R76, R31, 0x10, RZ ;  /* 0x000000101f4c7819 */ /* 0x000fe200000006ff */
[----:B0-----:R-:W-:Y:S01]  /*0960*/  FMUL.FTZ R33, R38, R75 ;  /* 0x0000004b26217220 */ /* 0x001fe20000410000 */
[----:B------:R-:W-:-:S02]  /*0970*/  SHF.L.U32 R30, R73, 0x10, RZ ;  /* 0x00000010491e7819 */ /* 0x000fc400000006ff */
[----:B------:R-:W-:Y:S02]  /*0980*/  SHF.L.U32 R31, R16, 0x10, RZ ;  /* 0x00000010101f7819 */ /* 0x000fe400000006ff */
[----:B------:R-:W-:Y:S02]  /*0990*/  SHF.L.U32 R35, R18, 0x10, RZ ;  /* 0x0000001012237819 */ /* 0x000fe400000006ff */
[----:B------:R-:W-:Y:S02]  /*09a0*/  SHF.L.U32 R32, R72, 0x10, RZ ;  /* 0x0000001048207819 */ /* 0x000fe400000006ff */
[----:B------:R-:W-:Y:S01]  /*09b0*/  SHF.L.U32 R38, R70, 0x10, RZ ;  /* 0x0000001046267819 */ /* 0x000fe200000006ff */
[----:B--2---:R-:W-:Y:S01]  /*09c0*/  FFMA.FTZ R28, R29, R30, R20 ;  /* 0x0000001e1d1c7223 */ /* 0x004fe20000010014 */
[----:B------:R-:W-:Y:S01]  /*09d0*/  FFMA.FTZ R29, R34, R31, R21 ;  /* 0x0000001f221d7223 */ /* 0x000fe20000010015 */
[----:B------:R-:W-:Y:S01]  /*09e0*/  FFMA.FTZ R31, R40, R35, R23 ;  /* 0x00000023281f7223 */ /* 0x000fe20000010017 */
[----:B------:R-:W-:Y:S01]  /*09f0*/  SHF.L.U32 R34, R39, 0x10, RZ ;  /* 0x0000001027227819 */ /* 0x000fe200000006ff */
[----:B------:R-:W-:Y:S01]  /*0a00*/  FFMA.FTZ R30, R33, R32, R22 ;  /* 0x00000020211e7223 */ /* 0x000fe20000010016 */
        /* <DEDUP_REMOVED lines=8> */
[----:B---3--:R-:W-:Y:S01]  /*0a90*/  FFMA.FTZ R32, R33, R32, R24 ;  /* 0x0000002021207223 */ /* 0x008fe20000010018 */
[----:B------:R-:W-:Y:S01]  /*0aa0*/  FFMA.FTZ R33, R34, R35, R25 ;  /* 0x0000002322217223 */ /* 0x000fe20000010019 */
[----:B------:R-:W-:Y:S01]  /*0ab0*/  FFMA.FTZ R34, R39, R38, R26 ;  /* 0x0000002627227223 */ /* 0x000fe2000001001a */
[----:B------:R-:W-:Y:S01]  /*0ac0*/  FFMA.FTZ R35, R40, R41, R27 ;  /* 0x0000002928237223 */ /* 0x000fe2000001001b */
[----:B------:R-:W-:Y:S06]  /*0ad0*/  BRA `(.L_x_6179) ;  /* 0x0000000000907947 */ /* 0x000fec0003800000 */
.L_x_6178:
[----:B-----5:R-:W-:Y:S02]  /*0ae0*/  SHF.L.U32 R32, R29, 0x10, RZ ;  /* 0x000000101d207819 */ /* 0x020fe400000006ff */
[C---:B------:R-:W-:Y:S02]  /*0af0*/  PRMT R39, R30.reuse, 0x7632, R39 ;  /* 0x000076321e277816 */ /* 0x040fe40000000027 */
[----:B------:R-:W-:Y:S01]  /*0b00*/  SHF.L.U32 R30, R30, 0x10, RZ ;  /* 0x000000101e1e7819 */ /* 0x000fe200000006ff */
[-C--:B------:R-:W-:Y:S01]  /*0b10*/  FMUL.FTZ R32, R32, R75.reuse ;  /* 0x0000004b20207220 */ /* 0x080fe20000410000 */
[C---:B------:R-:W-:Y:S02]  /*0b20*/  SHF.L.U32 R38, R31.reuse, 0x10, RZ ;  /* 0x000000101f267819 */ /* 0x040fe400000006ff */
[----:B------:R-:W-:Y:S01]  /*0b30*/  PRMT R43, R31, 0x7632, R43 ;  /* 0x000076321f2b7816 */ /* 0x000fe2000000002b */
[-C--:B------:R-:W-:Y:S01]  /*0b40*/  FMUL.FTZ R34, R30, R75.reuse ;  /* 0x0000004b1e227220 */ /* 0x080fe20000410000 */
[----:B------:R-:W-:Y:S01]  /*0b50*/  SHF.L.U32 R31, R72, 0x10, RZ ;  /* 0x00000010481f7819 */ /* 0x000fe200000006ff */
[----:B------:R-:W-:Y:S01]  /*0b60*/  FMUL.FTZ R38, R38, R75 ;  /* 0x0000004b26267220 */ /* 0x000fe20000410000 */
[----:B------:R-:W-:-:S02]  /*0b70*/  PRMT R33, R28, 0x7632, R33 ;  /* 0x000076321c217816 */ /* 0x000fc40000000021 */
[----:B------:R-:W-:Y:S01]  /*0b80*/  SHF.L.U32 R41, R71, 0x10, RZ ;  /* 0x0000001047297819 */ /* 0x000fe200000006ff */
[----:B------:R-:W-:Y:S01]  /*0b90*/  FMUL.FTZ R30, R32, R31 ;  /* 0x0000001f201e7220 */ /* 0x000fe20000410000 */
        /* <DEDUP_REMOVED lines=24> */
.L_x_6179:
[----:B------:R-:W0:Y:S01]  /*0d20*/  LDC.64 R76, c[0x0][0x3a8] ;  /* 0x0000ea00ff4c7b82 */ /* 0x000e220000000a00 */
[----:B------:R-:W-:-:S05]  /*0d30*/  IADD3 R81, PT, PT, R79, 0x20, RZ ;  /* 0x000000204f517810 */ /* 0x000fca0007ffe0ff */
[----:B------:R-:W-:Y:S02]  /*0d40*/  IMAD.WIDE.U32 R36, R81, 0x10, R36 ;  /* 0x0000001051247825 */ /* 0x000fe400078e0024 */
[----:B------:R-:W1:Y:S02]  /*0d50*/  @P1 LDC.64 R38, c[0x0][0x3a0] ;  /* 0x0000e800ff261b82 */ /* 0x000e640000000a00 */
[----:B0-----:R-:W-:-:S05]  /*0d60*/  IMAD.WIDE.U32 R40, R79, 0x20, R76 ;  /* 0x000000204f287825 */ /* 0x001fca00078e004c */
[----:B------:R0:W-:Y:S01]  /*0d70*/  STG.E.128 desc[UR6][R40.64], R28 ;  /* 0x0000001c28007986 */ /* 0x0001e2000c101d06 */
[----:B-1----:R-:W-:-:S03]  /*0d80*/  @P1 IMAD.WIDE.U32 R42, R81, 0x20, R38 ;  /* 0x00000020512a1825 */ /* 0x002fc600078e0026 */
[----:B------:R0:W-:Y:S04]  /*0d90*/  STG.E.128 desc[UR6][R40.64+0x10], R32 ;  /* 0x0000102028007986 */ /* 0x0001e8000c101d06 */
[----:B------:R0:W5:Y:S04]  /*0da0*/  @P1 LDG.E.128 R20, desc[UR6][R42.64] ;  /* 0x000000062a141981 */ /* 0x000168000c1e1d00 */
[----:B------:R0:W5:Y:S04]  /*0db0*/  @P1 LDG.E.128 R24, desc[UR6][R42.64+0x10] ;  /* 0x000010062a181981 */ /* 0x000168000c1e1d00 */
[----:B------:R-:W5:Y:S01]  /*0dc0*/  LDG.E.128 R36, desc[UR6][R36.64] ;  /* 0x0000000624247981 */ /* 0x000f62000c1e1d00 */
[----:B------:R-:W-:Y:S05]  /*0dd0*/  @!P1 BRA `(.L_x_6180) ;  /* 0x0000000000949947 */ /* 0x000fea0003800000 */
[C---:B0----5:R-:W-:Y:S02]  /*0de0*/  PRMT R40, R36.reuse, 0x7632, R40 ;  /* 0x0000763224287816 */ /* 0x061fe40000000028 */
[----:B------:R-:W-:Y:S02]  /*0df0*/  SHF.L.U32 R36, R36, 0x10, RZ ;  /* 0x0000001024247819 */ /* 0x000fe400000006ff */
[C---:B------:R-:W-:Y:S02]  /*0e00*/  SHF.L.U32 R78, R37.reuse, 0x10, RZ ;  /* 0x00000010254e7819 */ /* 0x040fe400000006ff */
        /* <DEDUP_REMOVED lines=9> */
[----:B------:R-:W-:Y:S02]  /*0ea0*/  SHF.L.U32 R42, R42, 0x10, RZ ;  /* 0x000000102a2a7819 */ /* 0x000fe400000006ff */
[----:B------:R-:W-:Y:S02]  /*0eb0*/  SHF.L.U32 R36, R80, 0x10, RZ ;  /* 0x0000001050247819 */ /* 0x000fe400000006ff */
[----:B------:R-:W-:Y:S01]  /*0ec0*/  SHF.L.U32 R41, R68, 0x10, RZ ;  /* 0x0000001044297819 */ /* 0x000fe200000006ff */
[-C--:B------:R-:W-:Y:S01]  /*0ed0*/  FMUL.FTZ R80, R42, R75.reuse ;  /* 0x0000004b2a507220 */ /* 0x080fe20000410000 */
[----:B------:R-:W-:Y:S01]  /*0ee0*/  SHF.L.U32 R39, R67, 0x10, RZ ;  /* 0x0000001043277819 */ /* 0x000fe200000006ff */
[----:B------:R-:W-:Y:S01]  /*0ef0*/  FMUL.FTZ R84, R36, R75 ;  /* 0x0000004b24547220 */ /* 0x000fe20000410000 */
[----:B------:R-:W-:Y:S01]  /*0f00*/  SHF.L.U32 R37, R66, 0x10, RZ ;  /* 0x0000001042257819 */ /* 0x000fe200000006ff */
[----:B------:R-:W-:Y:S01]  /*0f10*/  FFMA.FTZ R36, R83, R41, R20 ;  /* 0x0000002953247223 */ /* 0x000fe20000010014 */
[----:B------:R-:W-:Y:S01]  /*0f20*/  SHF.L.U32 R78, R43, 0x10, RZ ;  /* 0x000000102b4e7819 */ /* 0x000fe200000006ff */
[-C--:B------:R-:W-:Y:S01]  /*0f30*/  FMUL.FTZ R43, R82, R75.reuse ;  /* 0x0000004b522b7220 */ /* 0x080fe20000410000 */
[----:B------:R-:W-:Y:S01]  /*0f40*/  FMUL.FTZ R82, R40, R75 ;  /* 0x0000004b28527220 */ /* 0x000fe20000410000 */
[----:B------:R-:W-:Y:S01]  /*0f50*/  FFMA.FTZ R38, R85, R39, R22 ;  /* 0x0000002755267223 */ /* 0x000fe20000010016 */
[----:B------:R-:W-:Y:S01]  /*0f60*/  FFMA.FTZ R40, R87, R37, R24 ;  /* 0x0000002557287223 */ /* 0x000fe20000010018 */
[----:B------:R-:W-:Y:S01]  /*0f70*/  FMUL.FTZ R78, R78, R75 ;  /* 0x0000004b4e4e7220 */ /* 0x000fe20000410000 */
[----:B------:R-:W-:-:S02]  /*0f80*/  SHF.L.U32 R42, R65, 0x10, RZ ;  /* 0x00000010412a7819 */ /* 0x000fc400000006ff */
[----:B------:R-:W-:Y:S02]  /*0f90*/  SHF.L.U32 R37, R45, 0x10, RZ ;  /* 0x000000102d257819 */ /* 0x000fe400000006ff */
        /* <DEDUP_REMOVED lines=9> */
.L_x_6180:
[C---:B-----5:R-:W-:Y:S02]  /*1030*/  SHF.L.U32 R82, R37.reuse, 0x10, RZ ;  /* 0x0000001025527819 */ /* 0x060fe400000006ff */
[----:B0-----:R-:W-:Y:S02]  /*1040*/  SHF.L.U32 R42, R36, 0x10, RZ ;  /* 0x00000010242a7819 */ /* 0x001fe400000006ff */
[----:B------:R-:W-:Y:S01]  /*1050*/  PRMT R80, R37, 0x7632, R80 ;  /* 0x0000763225507816 */ /* 0x000fe20000000050 */
[-C--:B------:R-:W-:Y:S01]  /*1060*/  FMUL.FTZ R83, R82, R75.reuse ;  /* 0x0000004b52537220 */ /* 0x080fe20000410000 */
[----:B------:R-:W-:Y:S01]  /*1070*/  PRMT R41, R36, 0x7632, R41 ;  /* 0x0000763224297816 */ /* 0x000fe20000000029 */
[----:B------:R-:W-:Y:S01]  /*1080*/  FMUL.FTZ R43, R42, R75 ;  /* 0x0000004b2a2b7220 */ /* 0x000fe20000410000 */
[----:B------:R-:W-:Y:S02]  /*1090*/  PRMT R37, R38, 0x7632, R37 ;  /* 0x0000763226257816 */ /* 0x000fe40000000025 */
[----:B------:R-:W-:-:S02]  /*10a0*/  PRMT R86, R39, 0x7632, R86 ;  /* 0x0000763227567816 */ /* 0x000fc40000000056 */
[----:B------:R-:W-:Y:S02]  /*10b0*/  SHF.L.U32 R36, R68, 0x10, RZ ;  /* 0x0000001044247819 */ /* 0x000fe400000006ff */
        /* <DEDUP_REMOVED lines=27> */
.L_x_6181:
        /* <DEDUP_REMOVED lines=75> */
.L_x_6195:
[----:B------:R-:W-:Y:S01]  /*1720*/  FMUL.FTZ R75, R78, R78 ;  /* 0x0000004e4e4b7220 */ /* 0x000fe20000410000 */
[----:B01----:R-:W-:-:S04]  /*1730*/  FADD.FTZ R83, R83, R84 ;  /* 0x0000005453537221 */ /* 0x003fc80000010000 */
[----:B------:R-:W-:Y:S01]  /*1740*/  FSEL R75, R75, RZ, P2 ;  /* 0x000000ff4b4b7208 */ /* 0x000fe20001000000 */
[----:B------:R-:W-:Y:S01]  /*1750*/  FFMA.FTZ R76, R83, R76, UR10 ;  /* 0x0000000a534c7e23 */ /* 0x000fe2000801004c */
[----:B------:R-:W-:-:S03]  /*1760*/  FSEL R83, R78, RZ, !P2 ;  /* 0x000000ff4e537208 */ /* 0x000fc60005000000 */
        /* <DEDUP_REMOVED lines=17> */
[----:B------:R-:W-:Y:S01]  /*1880*/  FMUL.FTZ R38, R75, R35 ;  /* 0x000000234b267220 */ /* 0x000fe20000410000 */
[----:B------:R-:W-:Y:S01]  /*1890*/  FADD.FTZ R92, -R83, R40 ;  /* 0x00000028535c7221 */ /* 0x000fe20000010100 */
[----:B------:R-:W-:Y:S01]  /*18a0*/  FMUL.FTZ R29, R75, R28 ;  /* 0x0000001c4b1d7220 */ /* 0x000fe20000410000 */
[----:B------:R-:W-:Y:S01]  /*18b0*/  FFMA.FTZ R31, R36, R52, R59 ;  /* 0x00000034241f7223 */ /* 0x000fe2000001003b */
[C---:B------:R-:W-:Y:S01]  /*18c0*/  FADD.FTZ R36, -R83.reuse, R42 ;  /* 0x0000002a53247221 */ /* 0x040fe20000010100 */
[----:B------:R-:W-:Y:S01]  /*18d0*/  FFMA.FTZ R40, R38, R6, R9 ;  /* 0x0000000626287223 */ /* 0x000fe20000010009 */
[----:B------:R-:W-:Y:S01]  /*18e0*/  FADD.FTZ R83, -R83, R43 ;  /* 0x0000002b53537221 */ /* 0x000fe20000010100 */
[C---:B------:R-:W-:Y:S01]  /*18f0*/  FMUL.FTZ R30, R75.reuse, R30 ;  /* 0x0000001e4b1e7220 */ /* 0x040fe20000410000 */
[C---:B------:R-:W-:Y:S01]  /*1900*/  FMUL.FTZ R80, R75.reuse, R80 ;  /* 0x000000504b507220 */ /* 0x040fe20000410000 */
[C---:B------:R-:W-:Y:S01]  /*1910*/  FMUL.FTZ R37, R75.reuse, R86 ;  /* 0x000000564b257220 */ /* 0x040fe20000410000 */
[C---:B------:R-:W-:Y:S01]  /*1920*/  FMUL.FTZ R88, R75.reuse, R88 ;  /* 0x000000584b587220 */ /* 0x040fe20000410000 */
[C---:B------:R-:W-:Y:S01]  /*1930*/  FMUL.FTZ R36, R75.reuse, R36 ;  /* 0x000000244b247220 */ /* 0x040fe20000410000 */
[----:B------:R-:W-:Y:S01]  /*1940*/  FMUL.FTZ R86, R75, R83 ;  /* 0x000000534b567220 */ /* 0x000fe20000410000 */
[----:B------:R-:W-:Y:S01]  /*1950*/  F2FP.BF16.F32.PACK_AB R31, R40, R31 ;  /* 0x0000001f281f723e */ /* 0x000fe200000010ff */
[----:B------:R-:W1:Y:S01]  /*1960*/  @!P1 LDC.64 R42, c[0x0][0x3c0] ;  /* 0x0000f000ff2a9b82 */ /* 0x000e620000000a00 */
[----:B------:R-:W-:Y:S01]  /*1970*/  FFMA.FTZ R28, R29, R49, R58 ;  /* 0x000000311d1c7223 */ /* 0x000fe2000001003a */
[----:B------:R-:W-:Y:S01]  /*1980*/  FFMA.FTZ R29, R30, R50, R57 ;  /* 0x000000321e1d7223 */ /* 0x000fe20000010039 */
[----:B0-----:R-:W-:-:S04]  /*1990*/  IMAD.WIDE.U32 R38, R79, 0x10, R76 ;  /* 0x000000104f267825 */ /* 0x001fc800078e004c */
[----:B------:R-:W-:Y:S01]  /*19a0*/  FFMA.FTZ R35, R80, R0, R3 ;  /* 0x0000000050237223 */ /* 0x000fe20000010003 */
[----:B------:R-:W-:Y:S01]  /*19b0*/  FFMA.FTZ R30, R37, R51, R60 ;  /* 0x00000033251e7223 */ /* 0x000fe2000001003c */
[----:B------:R-:W-:Y:S01]  /*19c0*/  FFMA.FTZ R37, R88, R4, R7 ;  /* 0x0000000458257223 */ /* 0x000fe20000010007 */
[----:B------:R-:W-:Y:S01]  /*19d0*/  FFMA.FTZ R36, R36, R56, R63 ;  /* 0x0000003824247223 */ /* 0x000fe2000001003f */
[----:B------:R-:W0:Y:S01]  /*19e0*/  @!P1 LDC.64 R40, c[0x0][0x3c8] ;  /* 0x0000f200ff289b82 */ /* 0x000e220000000a00 */
[----:B------:R-:W-:Y:S01]  /*19f0*/  FFMA.FTZ R79, R86, R14, R17 ;  /* 0x0000000e564f7223 */ /* 0x000fe20000010011 */
[----:B------:R-:W-:Y:S01]  /*1a00*/  F2FP.BF16.F32.PACK_AB R28, R35, R28 ;  /* 0x0000001c231c723e */ /* 0x000fe200000010ff */
[----:B------:R-:W-:Y:S01]  /*1a10*/  IMAD.WIDE.U32 R76, R81, 0x10, R76 ;  /* 0x00000010514c7825 */ /* 0x000fe200078e004c */
[----:B------:R-:W-:-:S03]  /*1a20*/  F2FP.BF16.F32.PACK_AB R30, R37, R30 ;  /* 0x0000001e251e723e */ /* 0x000fc600000010ff */
[----:B------:R-:W-:Y:S01]  /*1a30*/  FMUL.FTZ R82, R75, R82 ;  /* 0x000000524b527220 */ /* 0x000fe20000410000 */
[----:B------:R-:W-:Y:S01]  /*1a40*/  F2FP.BF16.F32.PACK_AB R35, R79, R36 ;  /* 0x000000244f23723e */ /* 0x000fe200000010ff */
[C---:B------:R-:W-:Y:S01]  /*1a50*/  FMUL.FTZ R79, R75.reuse, R32 ;  /* 0x000000204b4f7220 */ /* 0x040fe20000410000 */
[----:B------:R-:W2:Y:S01]  /*1a60*/  LDC.64 R36, c[0x0][0x380] ;  /* 0x0000e000ff247b82 */ /* 0x000ea20000000a00 */
        /* <DEDUP_REMOVED lines=18> */
[----:B------:R-:W-:-:S03]  /*1b90*/  F2FP.BF16.F32.PACK_AB R32, R79, R32 ;  /* 0x000000204f20723e */ /* 0x000fc600000010ff */
[----:B------:R1:W-:Y:S01]  /*1ba0*/  @!P1 STG.E desc[UR6][R40.64], R75 ;  /* 0x0000004b28009986 */ /* 0x0003e2000c101906 */
[----:B--2---:R-:W-:-:S03]  /*1bb0*/  LEA R69, R36, R69, 0x2 ;  /* 0x0000004524457211 */ /* 0x004fc600078e10ff */
[----:B------:R1:W-:Y:S01]  /*1bc0*/  STG.E.128 desc[UR6][R38.64], R28 ;  /* 0x0000001c26007986 */ /* 0x0003e2000c101d06 */
[----:B------:R-:W-:-:S03]  /*1bd0*/  ISETP.GE.AND P1, PT, R69, R37, PT ;  /* 0x000000254500720c */ /* 0x000fc60003f26270 */
[----:B------:R1:W-:Y:S10]  /*1be0*/  STG.E.128 desc[UR6][R76.64], R32 ;  /* 0x000000204c007986 */ /* 0x0003f4000c101d06 */
[----:B------:R-:W-:Y:S05]  /*1bf0*/  @!P1 BRA `(.L_x_6183) ;  /* 0xffffffe800d89947 */ /* 0x000fea000383ffff */
[----:B------:R-:W-:Y:S05]  /*1c00*/  EXIT ;  /* 0x000000000000794d */ /* 0x000fea0003800000 */
.L_x_6182:
        /* <DEDUP_REMOVED lines=8> */
.L_x_6185:
[----:B------:R-:W-:Y:S05]  /*1c90*/  BSYNC B0 ;  /* 0x0000000000007941 */ /* 0x000fea0003800000 */
.L_x_6184:
        /* <DEDUP_REMOVED lines=9> */
.L_x_6186:
[----:B------:R-:W-:Y:S01]  /*1d30*/  HFMA2 R87, -RZ, RZ, 0, 2.384185791015625e-07 ;  /* 0x00000004ff577431 */ /* 0x000fe200000001ff */
[----:B------:R-:W-:-:S05]  /*1d40*/  MOV R76, R84 ;  /* 0x00000054004c7202 */ /* 0x000fca0000000f00 */
[----:B------:R-:W-:Y:S02]  /*1d50*/  FADD.FTZ R80, R77, R76 ;  /* 0x0000004c4d507221 */ /* 0x000fe40000010000 */
[----:B------:R-:W0:Y:S03]  /*1d60*/  LDC R76, c[0x0][0x400] ;  /* 0x00010000ff4c7b82 */ /* 0x000e260000000800 */
[----:B------:R-:W-:-:S07]  /*1d70*/  MOV R86, R80 ;  /* 0x0000005000567202 */ /* 0x000fce0000000f00 */
[----:B0-----:R-:W-:Y:S05]  /*1d80*/  WARPSYNC.COLLECTIVE R85, `(.L_x_6187) ;  /* 0x0000000055087348 */ /* 0x001fea0003c00000 */
[----:B------:R1:W2:Y:S02]  /*1d90*/  SHFL.BFLY P3, R84, R86, R87, R88 ;  /* 0x0c00005756547389 */ /* 0x0002a40000060058 */
[----:B012---:R-:W-:Y:S05]  /*1da0*/  ENDCOLLECTIVE ;  /* 0x000000000000791b */ /* 0x007fea0003800000 */
.L_x_6187:
[----:B------:R-:W-:Y:S01]  /*1db0*/  HFMA2 R87, -RZ, RZ, 0, 4.76837158203125e-07 ;  /* 0x00000008ff577431 */ /* 0x000fe200000001ff */
[----:B------:R-:W-:-:S05]  /*1dc0*/  MOV R75, R84 ;  /* 0x00000054004b7202 */ /* 0x000fca0000000f00 */
[----:B------:R-:W-:-:S05]  /*1dd0*/  FADD.FTZ R82, R80, R75 ;  /* 0x0000004b50527221 */ /* 0x000fca0000010000 */
[----:B------:R-:W-:-:S07]  /*1de0*/  MOV R86, R82 ;  /* 0x0000005200567202 */ /* 0x000fce0000000f00 */
[----:B------:R-:W-:Y:S05]  /*1df0*/  WARPSYNC.COLLECTIVE R85, `(.L_x_6188) ;  /* 0x0000000055087348 */ /* 0x000fea0003c00000 */
[----:B------:R0:W1:Y:S02]  /*1e00*/  SHFL.BFLY P3, R84, R86, R87, R88 ;  /* 0x0c00005756547389 */ /* 0x0000640000060058 */
[----:B01----:R-:W-:Y:S05]  /*1e10*/  ENDCOLLECTIVE ;  /* 0x000000000000791b */ /* 0x003fea0003800000 */
.L_x_6188:
[----:B------:R-:W-:Y:S01]  /*1e20*/  HFMA2 R87, -RZ, RZ, 0, 9.5367431640625e-07 ;  /* 0x00000010ff577431 */ /* 0x000fe200000001ff */
[----:B------:R-:W-:-:S05]  /*1e30*/  MOV R75, R84 ;  /* 0x00000054004b7202 */ /* 0x000fca0000000f00 */
[----:B------:R-:W-:-:S05]  /*1e40*/  FADD.FTZ R83, R82, R75 ;  /* 0x0000004b52537221 */ /* 0x000fca0000010000 */
[----:B------:R-:W-:-:S07]  /*1e50*/  MOV R86, R83 ;  /* 0x0000005300567202 */ /* 0x000fce0000000f00 */
[----:B------:R-:W-:Y:S05]  /*1e60*/  WARPSYNC.COLLECTIVE R85, `(.L_x_6189) ;  /* 0x0000000055087348 */ /* 0x000fea0003c00000 */
[----:B------:R0:W1:Y:S02]  /*1e70*/  SHFL.BFLY P3, R84, R86, R87, R88 ;  /* 0x0c00005756547389 */ /* 0x0000640000060058 */
[----:B01----:R-:W-:Y:S05]  /*1e80*/  ENDCOLLECTIVE ;  /* 0x000000000000791b */ /* 0x003fea0003800000 */
.L_x_6189:
        /* <DEDUP_REMOVED lines=39> */
.L_x_6190:
[----:B------:R-:W-:Y:S01]  /*2100*/  HFMA2 R87, -RZ, RZ, 0, 1.1920928955078125e-07 ;  /* 0x00000002ff577431 */ /* 0x000fe200000001ff */
[----:B------:R-:W-:-:S05]  /*2110*/  MOV R80, R84 ;  /* 0x0000005400507202 */ /* 0x000fca0000000f00 */
[----:B------:R-:W-:-:S05]  /*2120*/  FADD.FTZ R80, R75, R80 ;  /* 0x000000504b507221 */ /* 0x000fca0000010000 */
[----:B------:R-:W-:-:S07]  /*2130*/  MOV R86, R80 ;  /* 0x0000005000567202 */ /* 0x000fce0000000f00 */
[----:B------:R-:W-:Y:S05]  /*2140*/  WARPSYNC.COLLECTIVE R85, `(.L_x_6191) ;  /* 0x0000000055087348 */ /* 0x000fea0003c00000 */
[----:B------:R0:W1:Y:S02]  /*2150*/  SHFL.BFLY P3, R84, R86, R87, R88 ;  /* 0x0c00005756547389 */ /* 0x0000640000060058 */
[----:B01----:R-:W-:Y:S05]  /*2160*/  ENDCOLLECTIVE ;  /* 0x000000000000791b */ /* 0x003fea0003800000 */
.L_x_6191:
[----:B------:R-:W-:Y:S01]  /*2170*/  HFMA2 R87, -RZ, RZ, 0, 2.384185791015625e-07 ;  /* 0x00000004ff577431 */ /* 0x000fe200000001ff */
[----:B------:R-:W-:-:S05]  /*2180*/  MOV R77, R84 ;  /* 0x00000054004d7202 */ /* 0x000fca0000000f00 */
[----:B------:R-:W-:-:S05]  /*2190*/  FADD.FTZ R77, R80, R77 ;  /* 0x0000004d504d7221 */ /* 0x000fca0000010000 */
[----:B------:R-:W-:-:S07]  /*21a0*/  MOV R86, R77 ;  /* 0x0000004d00567202 */ /* 0x000fce0000000f00 */
[----:B------:R-:W-:Y:S05]  /*21b0*/  WARPSYNC.COLLECTIVE R85, `(.L_x_6192) ;  /* 0x0000000055087348 */ /* 0x000fea0003c00000 */
[----:B------:R0:W1:Y:S02]  /*21c0*/  SHFL.BFLY P3, R84, R86, R87, R88 ;  /* 0x0c00005756547389 */ /* 0x0000640000060058 */
[----:B01----:R-:W-:Y:S05]  /*21d0*/  ENDCOLLECTIVE ;  /* 0x000000000000791b */ /* 0x003fea0003800000 */
.L_x_6192:
[----:B------:R-:W-:Y:S01]  /*21e0*/  HFMA2 R87, -RZ, RZ, 0, 4.76837158203125e-07 ;  /* 0x00000008ff577431 */ /* 0x000fe200000001ff */
[----:B------:R-:W-:-:S05]  /*21f0*/  MOV R82, R84 ;  /* 0x0000005400527202 */ /* 0x000fca0000000f00 */
[----:B------:R-:W-:-:S05]  /*2200*/  FADD.FTZ R82, R77, R82 ;  /* 0x000000524d527221 */ /* 0x000fca0000010000 */
[----:B------:R-:W-:-:S07]  /*2210*/  MOV R86, R82 ;  /* 0x0000005200567202 */ /* 0x000fce0000000f00 */
[----:B------:R-:W-:Y:S05]  /*2220*/  WARPSYNC.COLLECTIVE R85, `(.L_x_6193) ;  /* 0x0000000055087348 */ /* 0x000fea0003c00000 */
[----:B------:R0:W1:Y:S02]  /*2230*/  SHFL.BFLY P3, R84, R86, R87, R88 ;  /* 0x0c00005756547389 */ /* 0x0000640000060058 */
[----:B01----:R-:W-:Y:S05]  /*2240*/  ENDCOLLECTIVE ;  /* 0x000000000000791b */ /* 0x003fea0003800000 */
.L_x_6193:
[----:B------:R-:W-:Y:S01]  /*2250*/  HFMA2 R87, -RZ, RZ, 0, 9.5367431640625e-07 ;  /* 0x00000010ff577431 */ /* 0x000fe200000001ff */
[----:B------:R-:W-:-:S05]  /*2260*/  MOV R83, R84 ;  /* 0x0000005400537202 */ /* 0x000fca0000000f00 */
[----:B------:R-:W-:-:S05]  /*2270*/  FADD.FTZ R83, R82, R83 ;  /* 0x0000005352537221 */ /* 0x000fca0000010000 */
[----:B------:R-:W-:-:S07]  /*2280*/  MOV R86, R83 ;  /* 0x0000005300567202 */ /* 0x000fce0000000f00 */
[----:B------:R-:W-:Y:S05]  /*2290*/  WARPSYNC.COLLECTIVE R85, `(.L_x_6194) ;  /* 0x0000000055087348 */ /* 0x000fea0003c00000 */
[----:B------:R0:W1:Y:S02]  /*22a0*/  SHFL.BFLY P3, R84, R86, R87, R88 ;  /* 0x0c00005756547389 */ /* 0x0000640000060058 */
[----:B01----:R-:W-:Y:S05]  /*22b0*/  ENDCOLLECTIVE ;  /* 0x000000000000791b */ /* 0x003fea0003800000 */
.L_x_6194:
[----:B------:R-:W-:Y:S05]  /*22c0*/  BRA `(.L_x_6195) ;  /* 0xfffffff400147947 */ /* 0x000fea000383ffff */
.L_x_6196:
        /* <DEDUP_REMOVED lines=11> */
.L_x_20274:


//--------------------- .text._ZN10layer_norm13ln_fwd_kernelINS_13Kernel_traitsI13__nv_bfloat16S2_fS2_fjLj512ELj1ELj4ELj1ELj16ENS_18Kernel_traits_baseILj512ES2_S2_fS2_fjLj128EEEEELb0ELb1ELb1ELb0EEEvNS_9FwdParamsE --------------------------
	.section	.text._ZN10layer_norm13ln_fwd_kernelINS_13Kernel_traitsI13__nv_bfloat16S2_fS2_fjLj512ELj1ELj4ELj1ELj16ENS_18Kernel_traits_baseILj512ES2_S2_fS2_fjLj128EEEEELb0ELb1ELb1ELb0EEEvNS_9FwdParamsE,"ax",@progbits
	.align	128
        .global         _ZN10layer_norm13ln_fwd_kernelINS_13Kernel_traitsI13__nv_bfloat16S2_fS2_fjLj512ELj1ELj4ELj1ELj16ENS_18Kernel_traits_baseILj512ES2_S2_fS2_fjLj128EEEEELb0ELb1ELb1ELb0EEEvNS_9FwdParamsE
        .type           _ZN10layer_norm13ln_fwd_kernelINS_13Kernel_traitsI13__nv_bfloat16S2_fS2_fjLj512ELj1ELj4ELj1ELj16ENS_18Kernel_traits_baseILj512ES2_S2_fS2_fjLj128EEEEELb0ELb1ELb1ELb0EEEvNS_9FwdParamsE,@function
        .size           _ZN10layer_norm13ln_fwd_kernelINS_13Kernel_traitsI13__nv_bfloat16S2_fS2_fjLj512ELj1ELj4ELj1ELj16ENS_18Kernel_traits_baseILj512ES2_S2_fS2_fjLj128EEEEELb0ELb1ELb1ELb0EEEvNS_9FwdParamsE,(.L_x_20275 - _ZN10layer_norm13ln_fwd_kernelINS_13Kernel_traitsI13__nv_bfloat16S2_fS2_fjLj512ELj1ELj4ELj1ELj16ENS_18Kernel_traits_baseILj512ES2_S2_fS2_fjLj128EEEEELb0ELb1ELb1ELb0EEEvNS_9FwdParamsE)
        .other          _ZN10layer_norm13ln_fwd_kernelINS_13Kernel_traitsI13__nv_bfloat16S2_fS2_fjLj512ELj1ELj4ELj1ELj16ENS_18Kernel_traits_baseILj512ES2_S2_fS2_fjLj128EEEEELb0ELb1ELb1ELb0EEEvNS_9FwdParamsE,@"STO_CUDA_ENTRY STV_DEFAULT"
_ZN10layer_norm13ln_fwd_kernelINS_13Kernel_traitsI13__nv_bfloat16S2_fS2_fjLj512ELj1ELj4ELj1ELj16ENS_18Kernel_traits_baseILj512ES2_S2_fS2_fjLj128EEEEELb0ELb1ELb1ELb0EEEvNS_9FwdParamsE:
.text._ZN10layer_norm13ln_fwd_kernelINS_13Kernel_traitsI13__nv_bfloat16S2_fS2_fjLj512ELj1ELj4ELj1ELj16ENS_18Kernel_traits_baseILj512ES2_S2_fS2_fjLj128EEEEELb0ELb1ELb1ELb0EEEvNS_9FwdParamsE:
        /* <DEDUP_REMOVED lines=33> */
.L_x_6200:
[----:B------:R-:W-:Y:S05]  /*0210*/  BSYNC.RECONVERGENT B1 ;  /* 0x0000000000017941 */ /* 0x000fea0003800200 */
.L_x_6199:
        /* <DEDUP_REMOVED lines=11> */
.L_x_6198:
        /* <DEDUP_REMOVED lines=21> */
.L_x_6201:
[----:B------:R-:W-:Y:S05]  /*0420*/  BSYNC.RECONVERGENT B0 ;  /* 0x0000000000007941 */ /* 0x000fea0003800200 */
.L_x_6197:
[----:B------:R-:W1:Y:S02]  /*0430*/  LDCU UR4, c[0x0][0x384] ;  /* 0x00007080ff0477ac */ /* 0x000e640008000800 */
[----:B-1----:R-:W-:-:S13]  /*0440*/  ISETP.GE.AND P0, PT, R83, UR4, PT ;  /* 0x0000000453007c0c */ /* 0x002fda000bf06270 */
[----:B------:R-:W-:Y:S05]  /*0450*/  @P0 EXIT ;  /* 0x000000000000094d */ /* 0x000fea0003800000 */
[----:B-----5:R-:W-:Y:S01]  /*0460*/  PRMT R82, R31, 0x7632, R82 ;  /* 0x000076321f527816 */ /* 0x020fe20000000052 */
[----:B------:R-:W1:Y:S01]  /*0470*/  LDCU UR10, c[0x0][0x40c] ;  /* 0x00008180ff0a77ac */ /* 0x000e620008000800 */
[----:B------:R-:W-:Y:S02]  /*0480*/  PRMT R81, R27, 0x7632, R81 ;  /* 0x000076321b517816 */ /* 0x000fe40000000051 */
[----:B------:R-:W-:Y:S01]  /*0490*/  PRMT R80, R30, 0x7632, R80 ;  /* 0x000076321e507816 */ /* 0x000fe20000000050 */
[----:B------:R-:W2:Y:S01]  /*04a0*/  LDCU.U8 UR8, c[0x0][0x410] ;  /* 0x00008200ff0877ac */ /* 0x000ea20008000000 */
[----:B------:R-:W-:Y:S02]  /*04b0*/  PRMT R79, R26, 0x7632, R79 ;  /* 0x000076321a4f7816 */ /* 0x000fe4000000004f */
[----:B------:R-:W-:Y:S01]  /*04c0*/  PRMT R78, R29, 0x7632, R78 ;  /* 0x000076321d4e7816 */ /* 0x000fe2000000004e */
[----:B------:R-:W3:Y:S01]  /*04d0*/  LDCU UR9, c[0x0][0x448] ;  /* 0x00008900ff0977ac */ /* 0x000ee20008000800 */
[----:B------:R-:W-:-:S02]  /*04e0*/  PRMT R77, R25, 0x7632, R77 ;  /* 0x00007632194d7816 */ /* 0x000fc4000000004d */
[----:B------:R-:W-:Y:S01]  /*04f0*/  PRMT R76, R28, 0x7632, R76 ;  /* 0x000076321c4c7816 */ /* 0x000fe2000000004c */
[----:B------:R-:W4:Y:S01]  /*0500*/  LDCU.64 UR4, c[0x0][0x3a0] ;  /* 0x00007400ff0477ac */ /* 0x000f220008000a00 */
        /* <DEDUP_REMOVED lines=11> */
[----:B------:R-:W-:Y:S02]  /*05c0*/  PRMT R6, R33, 0x7632, R6 ;  /* 0x0000763221067816 */ /* 0x000fe40000000006 */
[----:B------:R-:W-:Y:S02]  /*05d0*/  PRMT R5, R32, 0x7632, R5 ;  /* 0x0000763220057816 */ /* 0x000fe40000000005 */
[----:B------:R-:W-:Y:S02]  /*05e0*/  PRMT R4, R23, 0x7632, R4 ;  /* 0x0000763217047816 */ /* 0x000fe40000000004 */
[----:B------:R-:W-:Y:S02]  /*05f0*/  PRMT R3, R22, 0x7632, R3 ;  /* 0x0000763216037816 */ /* 0x000fe40000000003 */
[----:B------:R-:W-:Y:S02]  /*0600*/  PRMT R2, R21, 0x7632, R2 ;  /* 0x0000763215027816 */ /* 0x000fe40000000002 */
[----:B-1234-:R-:W-:-:S07]  /*0610*/  PRMT R0, R20, 0x7632, R0 ;  /* 0x0000763214007816 */ /* 0x01efce0000000000 */
.L_x_6219:
[----:B0-----:R-:W0:Y:S08]  /*0620*/  LDC.64 R64, c[0x0][0x3f0] ;  /* 0x0000fc00ff407b82 */ /* 0x001e300000000a00 */
[----:B------:R-:W1:Y:S01]  /*0630*/  LDC R88, c[0x0][0x388] ;  /* 0x0000e200ff587b82 */ /* 0x000e620000000800 */
[----:B0-----:R-:W-:-:S07]  /*0640*/  IMAD.WIDE R66, R83, 0x4, R64 ;  /* 0x0000000453427825 */ /* 0x001fce00078e0240 */
[----:B------:R-:W0:Y:S01]  /*0650*/  LDC.64 R64, c[0x0][0x3f8] ;  /* 0x0000fe00ff407b82 */ /* 0x000e220000000a00 */
[----:B------:R-:W2:Y:S01]  /*0660*/  LDG.E R66, desc[UR6][R66.64] ;  /* 0x0000000642427981 */ /* 0x000ea2000c1e1900 */
[----:B0-----:R-:W-:-:S05]  /*0670*/  IMAD.WIDE R64, R83, 0x4, R64 ;  /* 0x0000000453407825 */ /* 0x001fca00078e0240 */
[----:B------:R0:W5:Y:S01]  /*0680*/  LDG.E R74, desc[UR6][R64.64] ;  /* 0x00000006404a7981 */ /* 0x000162000c1e1900 */
[----:B-1----:R-:W-:Y:S01]  /*0690*/  IMAD R75, R83, R88, RZ ;  /* 0x00000058534b7224 */ /* 0x002fe200078e02ff */
[----:B------:R-:W-:Y:S01]  /*06a0*/  ISETP.GE.U32.AND P2, PT, R85, 0x20, PT ;  /* 0x000000205500780c */ /* 0x000fe20003f46070 */
[----:B------:R-:W-:Y:S03]  /*06b0*/  BSSY.RECONVERGENT B0, `(.L_x_6202) ;  /* 0x000008b000007945 */ /* 0x000fe60003800200 */
[----:B------:R-:W-:Y:S02]  /*06c0*/  SHF.R.S32.HI R86, RZ, 0x1f, R75 ;  /* 0x0000001fff567819 */ /* 0x000fe4000001144b */
[----:B--2---:R-:W-:-:S13]  /*06d0*/  ISETP.GE.AND P3, PT, R66, 0x1, PT ;  /* 0x000000014200780c */ /* 0x004fda0003f66270 */
[----:B------:R-:W-:-:S05]  /*06e0*/  @P3 IADD3 R87, PT, PT, R66, -0x1, RZ ;  /* 0xffffffff42573810 */ /* 0x000fca0007ffe0ff */
[----:B------:R-:W-:Y:S01]  /*06f0*/  @P3 IMAD R89, R87, R88, RZ ;  /* 0x0000005857593224 */ /* 0x000fe200078e02ff */
[----:B------:R-:W-:Y:S01]  /*0700*/  LEA.HI R87, R86, R75, RZ, 0x3 ;  /* 0x0000004b56577211 */ /* 0x000fe200078f18ff */
[----:B------:R-:W-:-:S03]  /*0710*/  HFMA2 R75, -RZ, RZ, 0, 0 ;  /* 0x00000000ff4b7431 */ /* 0x000fc600000001ff */
[----:B------:R-:W-:Y:S02]  /*0720*/  @P3 SHF.R.S32.HI R86, RZ, 0x1f, R89 ;  /* 0x0000001fff563819 */ /* 0x000fe40000011459 */
[----:B------:R-:W-:Y:S02]  /*0730*/  LEA.HI.SX32 R67, R87, R84, 0x1d ;  /* 0x0000005457437211 */ /* 0x000fe400078feaff */
[----:B------:R-:W-:-:S04]  /*0740*/  @P3 LEA.HI R89, R86, R89, RZ, 0x3 ;  /* 0x0000005956593211 */ /* 0x000fc800078f18ff */
[----:B------:R-:W-:Y:S01]  /*0750*/  @P3 LEA.HI.SX32 R75, R89, R84, 0x1d ;  /* 0x00000054594b3211 */ /* 0x000fe200078feaff */
[----:B0-----:R-:W-:Y:S06]  /*0760*/  @!P2 BRA `(.L_x_6203) ;  /* 0x0000000400fca947 */ /* 0x001fec0003800000 */
[----:B------:R-:W-:Y:S04]  /*0770*/  BSSY.RECONVERGENT B1, `(.L_x_6204) ;  /* 0x0000005000017945 */ /* 0x000fe80003800200 */
[----:B------:R-:W-:Y:S05]  /*0780*/  @!P3 BRA `(.L_x_6205) ;  /* 0x00000000000cb947 */ /* 0x000fea0003800000 */
[----:B------:R-:W0:Y:S02]  /*0790*/  LDC.64 R36, c[0x0][0x390] ;  /* 0x0000e400ff247b82 */ /* 0x000e240000000a00 */
[----:B0-----:R-:W-:-:S06]  /*07a0*/  IMAD.WIDE.U32 R36, R75, 0x10, R36 ;  /* 0x000000104b247825 */ /* 0x001fcc00078e0024 */
[----:B------:R-:W5:Y:S02]  /*07b0*/  LDG.E.128 R36, desc[UR6][R36.64] ;  /* 0x0000000624247981 */ /* 0x000f64000c1e1d00 */
.L_x_6205:
[----:B------:R-:W-:Y:S05]  /*07c0*/  BSYNC.RECONVERGENT B1 ;  /* 0x0000000000017941 */ /* 0x000fea0003800200 */
.L_x_6204:
[----:B------:R-:W-:Y:S01]  /*07d0*/  UISETP.NE.U32.AND UP0, UPT, UR4, URZ, UPT ;  /* 0x000000ff0400728c */ /* 0x000fe2000bf05070 */
[----:B------:R-:W-:Y:S03]  /*07e0*/  BSSY.RECONVERGENT B1, `(.L_x_6206) ;  /* 0x0000071000017945 */ /* 0x000fe60003800200 */
[----:B------:R-:W-:-:S09]  /*07f0*/  UISETP.NE.AND.EX UP0, UPT, UR5, URZ, UPT, UP0 ;  /* 0x000000ff0500728c */ /* 0x000fd2000bf05300 */
[----:B------:R-:W-:Y:S05]  /*0800*/  BRA.U !UP0, `(.L_x_6207) ;  /* 0x0000000108e87547 */ /* 0x000fea000b800000 */
[----:B------:R-:W0:Y:S02]  /*0810*/  LDC.64 R50, c[0x0][0x3a0] ;  /* 0x0000e800ff327b82 */ /* 0x000e240000000a00 */
[----:B0-----:R-:W-:-:S05]  /*0820*/  IMAD.WIDE.U32 R50, R67, 0x20, R50 ;  /* 0x0000002043327825 */ /* 0x001fca00078e0032 */
[----:B------:R-:W2:Y:S04]  /*0830*/  LDG.E.128 R40, desc[UR6][R50.64] ;  /* 0x0000000632287981 */ /* 0x000ea8000c1e1d00 */
[----:B------:R0:W3:Y:S01]  /*0840*/  LDG.E.128 R44, desc[UR6][R50.64+0x10] ;  /* 0x00001006322c7981 */ /* 0x0000e2000c1e1d00 */
[----:B------:R-:W-:-:S13]  /*0850*/  ISETP.GT.AND P0, PT, R66, RZ, PT ;  /* 0x000000ff4200720c */ /* 0x000fda0003f04270 */
[----:B------:R-:W1:Y:S01]  /*0860*/  @P0 LDC R64, c[0x0][0x40c] ;  /* 0x00010300ff400b82 */ /* 0x000e620000000800 */
[C---:B-----5:R-:W-:Y:S02]  /*0870*/  @P0 SHF.L.U32 R49, R36.reuse, 0x10, RZ ;  /* 0x0000001024310819 */ /* 0x060fe400000006ff */
[----:B------:R-:W-:Y:S02]  /*0880*/  @P0 PRMT R48, R36, 0x7632, R48 ;  /* 0x0000763224300816 */ /* 0x000fe40000000030 */
[----:B------:R-:W-:Y:S02]  /*0890*/  @P0 SHF.L.U32 R53, R20, 0x10, RZ ;  /* 0x0000001014350819 */ /* 0x000fe400000006ff */
[----:B------:R-:W-:Y:S01]  /*08a0*/  @P0 SHF.L.U32 R54, R48, 0x10, RZ ;  /* 0x0000001030360819 */ /* 0x000fe200000006ff */
[----:B------:R-:W4:Y:S01]  /*08b0*/  @P0 LDC R55, c[0x0][0x40c] ;  /* 0x00010300ff370b82 */ /* 0x000f220000000800 */
[----:B0-----:R-:W-:Y:S02]  /*08c0*/  @P0 SHF.L.U32 R50, R0, 0x10, RZ ;  /* 0x0000001000320819 */ /* 0x001fe400000006ff */
[----:B------:R-:W-:-:S05]  /*08d0*/  @P0 SHF.L.U32 R51, R37, 0x10, RZ ;  /* 0x0000001025330819 */ /* 0x000fca00000006ff */
[----:B------:R-:W0:Y:S08]  /*08e0*/  @P0 LDC R86, c[0x0][0x40c] ;  /* 0x00010300ff560b82 */ /* 0x000e300000000800 */
[----:B------:R-:W2:Y:S01]  /*08f0*/  @P0 LDC R52, c[0x0][0x40c] ;  /* 0x00010300ff340b82 */ /* 0x000ea20000000800 */
[----:B-1----:R-:W-:Y:S01]  /*0900*/  @P0 FMUL.FTZ R49, R49, R64 ;  /* 0x0000004031310220 */ /* 0x002fe20000410000 */
[----:B------:R-:W-:Y:S01]  /*0910*/  @P0 SHF.L.U32 R64, R38, 0x10, RZ ;  /* 0x0000001026400819 */ /* 0x000fe200000006ff */
[----:B----4-:R-:W-:-:S05]  /*0920*/  @P0 FMUL.FTZ R54, R54, R55 ;  /* 0x0000003736360220 */ /* 0x010fca0000410000 */
[----:B------:R-:W1:Y:S01]  /*0930*/  @P0 LDC R65, c[0x0][0x40c] ;  /* 0x00010300ff410b82 */ /* 0x000e620000000800 */
[----:B0-----:R-:W-:-:S07]  /*0940*/  @P0 FMUL.FTZ R51, R51, R86 ;  /* 0x0000005633330220 */ /* 0x001fce0000410000 */
[----:B------:R-:W0:Y:S01]  /*0950*/  @P0 LDC R86, c[0x0][0x40c] ;  /* 0x00010300ff560b82 */ /* 0x000e220000000800 */
[----:B--2---:R-:W-:Y:S01]  /*0960*/  @!P0 MOV R48, R40 ;  /* 0x0000002800308202 */ /* 0x004fe20000000f00 */
[----:B------:R-:W-:Y:S01]  /*0970*/  @P0 FFMA.FTZ R48, R49, R53, R40 ;  /* 0x0000003531300223 */ /* 0x000fe20000010028 */
[----:B------:R-:W-:-:S05]  /*0980*/  MOV R49, R41 ;  /* 0x0000002900317202 */ /* 0x000fca0000000f00 */
[----:B------:R-:W2:Y:S01]  /*0990*/  @P0 LDC R53, c[0x0][0x40c] ;  /* 0x00010300ff350b82 */ /* 0x000ea20000000800 */
[----:B------:R-:W-:Y:S01]  /*09a0*/  @P0 FFMA.FTZ R49, R54, R50, R41 ;  /* 0x0000003236310223 */ /* 0x000fe20000010029 */
[----:B------:R-:W-:Y:S02]  /*09b0*/  @P0 PRMT R50, R37, 0x7632, R50 ;  /* 0x0000763225320816 */ /* 0x000fe40000000032 */
[----:B------:R-:W-:Y:S02]  /*09c0*/  @P0 SHF.L.U32 R54, R21, 0x10, RZ ;  /* 0x0000001015360819 */ /* 0x000fe400000006ff */
[----:B------:R-:W-:Y:S02]  /*09d0*/  @P0 SHF.L.U32 R55, R50, 0x10, RZ ;  /* 0x0000001032370819 */ /* 0x000fe400000006ff */
[----:B------:R-:W-:Y:S01]  /*09e0*/  MOV R50, R42 ;  /* 0x0000002a00327202 */ /* 0x000fe20000000f00 */
[----:B------:R-:W-:Y:S01]  /*09f0*/  @P0 FFMA.FTZ R50, R51, R54, R42 ;  /* 0x0000003633320223 */ /* 0x000fe2000001002a */
[----:B------:R-:W-:Y:S01]  /*0a00*/  @P0 SHF.L.U32 R54, R2, 0x10, RZ ;  /* 0x0000001002360819 */ /* 0x000fe200000006ff */
[----:B------:R-:W-:Y:S01]  /*0a10*/  @P0 FMUL.FTZ R52, R55, R52 ;  /* 0x0000003437340220 */ /* 0x000fe20000410000 */
[----:B------:R-:W-:-:S02]  /*0a20*/  MOV R51, R43 ;  /* 0x0000002b00337202 */ /* 0x000fc40000000f00 */
[----:B------:R-:W-:Y:S01]  /*0a30*/  @P0 SHF.L.U32 R55, R3, 0x10, RZ ;  /* 0x0000001003370819 */ /* 0x000fe200000006ff */
[----:B------:R-:W-:Y:S01]  /*0a40*/  @P0 FFMA.FTZ R51, R52, R54, R43 ;  /* 0x0000003634330223 */ /* 0x000fe2000001002b */
[----:B------:R-:W-:Y:S02]  /*0a50*/  @P0 SHF.L.U32 R54, R22, 0x10, RZ ;  /* 0x0000001016360819 */ /* 0x000fe400000006ff */
[----:B---3--:R-:W-:Y:S01]  /*0a60*/  MOV R52, R44 ;  /* 0x0000002c00347202 */ /* 0x008fe20000000f00 */
[----:B--2---:R-:W-:Y:S01]  /*0a70*/  @P0 FMUL.FTZ R53, R64, R53 ;  /* 0x0000003540350220 */ /* 0x004fe20000410000 */
[----:B------:R-:W-:-:S03]  /*0a80*/  @P0 SHF.L.U32 R64, R23, 0x10, RZ ;  /* 0x0000001017400819 */ /* 0x000fc600000006ff */
[----:B------:R-:W-:Y:S01]  /*0a90*/  @P0 FFMA.FTZ R52, R53, R54, R44 ;  /* 0x0000003635340223 */ /* 0x000fe2000001002c */
[----:B------:R-:W-:-:S04]  /*0aa0*/  @P0 PRMT R53, R38, 0x7632, R53 ;  /* 0x0000763226350816 */ /* 0x000fc80000000035 */
[----:B------:R-:W-:-:S05]  /*0ab0*/  @P0 SHF.L.U32 R53, R53, 0x10, RZ ;  /* 0x0000001035350819 */ /* 0x000fca00000006ff */
[----:B0-----:R-:W-:Y:S01]  /*0ac0*/  @P0 FMUL.FTZ R54, R53, R86 ;  /* 0x0000005635360220 */ /* 0x001fe20000410000 */
[----:B------:R-:W-:-:S03]  /*0ad0*/  MOV R53, R45 ;  /* 0x0000002d00357202 */ /* 0x000fc60000000f00 */
[----:B------:R-:W-:Y:S01]  /*0ae0*/  @P0 FFMA.FTZ R53, R54, R55, R45 ;  /* 0x0000003736350223 */ /* 0x000fe2000001002d */
[----:B------:R-:W-:-:S05]  /*0af0*/  @P0 SHF.L.U32 R54, R39, 0x10, RZ ;  /* 0x0000001027360819 */ /* 0x000fca00000006ff */
[----:B-1----:R-:W-:Y:S01]  /*0b00*/  @P0 FMUL.FTZ R55, R54, R65 ;  /* 0x0000004136370220 */ /* 0x002fe20000410000 */
[----:B------:R-:W-:-:S03]  /*0b10*/  MOV R54, R46 ;  /* 0x0000002e00367202 */ /* 0x000fc60000000f00 */
[----:B------:R-:W-:Y:S01]  /*0b20*/  @P0 FFMA.FTZ R54, R55, R64, R46 ;  /* 0x0000004037360223 */ /* 0x000fe2000001002e */
[----:B------:R-:W-:Y:S01]  /*0b30*/  MOV R55, R47 ;  /* 0x0000002f00377202 */ /* 0x000fe20000000f00 */
[----:B------:R-:W-:Y:S06]  /*0b40*/  @!P0 BRA `(.L_x_6208) ;  /* 0x0000000000e88947 */ /* 0x000fec0003800000 */
[----:B------:R-:W-:-:S04]  /*0b50*/  PRMT R55, R39, 0x7632, R55 ;  /* 0x0000763227377816 */ /* 0x000fc80000000037 */
[----:B------:R-:W-:-:S05]  /*0b60*/  SHF.L.U32 R55, R55, 0x10, RZ ;  /* 0x0000001037377819 */ /* 0x000fca00000006ff */
[----:B------:R-:W-:Y:S01]  /*0b70*/  FMUL.FTZ R64, R55, UR10 ;  /* 0x0000000a37407c20 */ /* 0x000fe20008410000 */
[----:B------:R-:W-:-:S05]  /*0b80*/  SHF.L.U32 R55, R4, 0x10, RZ ;  /* 0x0000001004377819 */ /* 0x000fca00000006ff */
[----:B------:R-:W-:Y:S01]  /*0b90*/  FFMA.FTZ R55, R64, R55, R47 ;  /* 0x0000003740377223 */ /* 0x000fe2000001002f */
[----:B------:R-:W-:Y:S06]  /*0ba0*/  BRA `(.L_x_6208) ;  /* 0x0000000000d07947 */ /* 0x000fec0003800000 */
.L_x_6207:
[----:B------:R-:W0:Y:S01]  /*0bb0*/  @P3 LDC R53, c[0x0][0x40c] ;  /* 0x00010300ff353b82 */ /* 0x000e220000000800 */
[----:B-----5:R-:W-:Y:S01]  /*0bc0*/  @P3 SHF.L.U32 R50, R36, 0x10, RZ ;  /* 0x0000001024323819 */ /* 0x020fe200000006ff */
[----:B------:R-:W-:Y:S01]  /*0bd0*/  @P3 IMAD.U32 R52, R20, 0x10000, RZ ;  /* 0x0001000014343824 */ /* 0x000fe200078e00ff */
[----:B------:R-:W-:Y:S02]  /*0be0*/  @P3 PRMT R48, R36, 0x7632, R48 ;  /* 0x0000763224303816 */ /* 0x000fe40000000030 */
[----:B------:R-:W-:Y:S02]  /*0bf0*/  @P3 SHF.L.U32 R64, R21, 0x10, RZ ;  /* 0x0000001015403819 */ /* 0x000fe400000006ff */
[----:B------:R-:W-:Y:S01]  /*0c00*/  @P3 SHF.L.U32 R49, R48, 0x10, RZ ;  /* 0x0000001030313819 */ /* 0x000fe200000006ff */
[----:B------:R-:W1:Y:S01]  /*0c10*/  @P3 LDC R54, c[0x0][0x40c] ;  /* 0x00010300ff363b82 */ /* 0x000e620000000800 */
[----:B------:R-:W-:-:S07]  /*0c20*/  HFMA2 R48, -RZ, RZ, 0, 0 ;  /* 0x00000000ff307431 */ /* 0x000fce00000001ff */
[----:B------:R-:W2:Y:S01]  /*0c30*/  @P3 LDC R55, c[0x0][0x40c] ;  /* 0x00010300ff373b82 */ /* 0x000ea20000000800 */
[----:B0-----:R-:W-:-:S07]  /*0c40*/  @P3 FMUL.FTZ R53, R50, R53 ;  /* 0x0000003532353220 */ /* 0x001fce0000410000 */
[----:B------:R-:W0:Y:S01]  /*0c50*/  @P3 LDC R51, c[0x0][0x40c] ;  /* 0x00010300ff333b82 */ /* 0x000e220000000800 */
[----:B------:R-:W-:Y:S01]  /*0c60*/  @P3 FMUL.FTZ R48, R53, R52 ;  /* 0x0000003435303220 */ /* 0x000fe20000410000 */
[----:B------:R-:W-:Y:S01]  /*0c70*/  @P3 SHF.L.U32 R53, R0, 0x10, RZ ;  /* 0x0000001000353819 */ /* 0x000fe200000006ff */
[----:B-1----:R-:W-:Y:S01]  /*0c80*/  @P3 FMUL.FTZ R50, R49, R54 ;  /* 0x0000003631323220 */ /* 0x002fe20000410000 */
[----:B------:R-:W-:-:S04]  /*0c90*/  @P3 SHF.L.U32 R54, R37, 0x10, RZ ;  /* 0x0000001025363819 */ /* 0x000fc800000006ff */
[----:B------:R-:W1:Y:S01]  /*0ca0*/  @P3 LDC R52, c[0x0][0x40c] ;  /* 0x00010300ff343b82 */ /* 0x000e620000000800 */
[----:B------:R-:W-:Y:S01]  /*0cb0*/  MOV R49, RZ ;  /* 0x000000ff00317202 */ /* 0x000fe20000000f00 */
[----:B------:R-:W-:Y:S01]  /*0cc0*/  @P3 FMUL.FTZ R49, R50, R53 ;  /* 0x0000003532313220 */ /* 0x000fe20000410000 */
[----:B------:R-:W-:Y:S02]  /*0cd0*/  @P3 PRMT R50, R37, 0x7632, R50 ;  /* 0x0000763225323816 */ /* 0x000fe40000000032 */
[----:B------:R-:W-:Y:S01]  /*0ce0*/  @P3 SHF.L.U32 R53, R2, 0x10, RZ ;  /* 0x0000001002353819 */ /* 0x000fe200000006ff */
[----:B--2---:R-:W-:Y:S01]  /*0cf0*/  @P3 FMUL.FTZ R55, R54, R55 ;  /* 0x0000003736373220 */ /* 0x004fe20000410000 */
[----:B------:R-:W-:Y:S01]  /*0d00*/  @P3 SHF.L.U32 R54, R50, 0x10, RZ ;  /* 0x0000001032363819 */ /* 0x000fe200000006ff */
[----:B------:R-:W-:Y:S01]  /*0d10*/  HFMA2 R50, -RZ, RZ, 0, 0 ;  /* 0x00000000ff327431 */ /* 0x000fe200000001ff */
[----:B------:R-:W2:Y:S01]  /*0d20*/  @P3 LDC R65, c[0x0][0x40c] ;  /* 0x00010300ff413b82 */ /* 0x000ea20000000800 */
[----:B------:R-:W-:Y:S01]  /*0d30*/  @P3 FMUL.FTZ R50, R55, R64 ;  /* 0x0000004037323220 */ /* 0x000fe20000410000 */
[----:B------:R-:W-:Y:S01]  /*0d40*/  @P3 SHF.L.U32 R55, R38, 0x10, RZ ;  /* 0x0000001026373819 */ /* 0x000fe200000006ff */
[----:B0-----:R-:W-:Y:S01]  /*0d50*/  @P3 FMUL.FTZ R54, R54, R51 ;  /* 0x0000003336363220 */ /* 0x001fe20000410000 */
[----:B------:R-:W-:-:S04]  /*0d60*/  MOV R51, RZ ;  /* 0x000000ff00337202 */ /* 0x000fc80000000f00 */
[----:B------:R-:W0:Y:S01]  /*0d70*/  @P3 LDC R64, c[0x0][0x40c] ;  /* 0x00010300ff403b82 */ /* 0x000e220000000800 */
[----:B------:R-:W-:Y:S01]  /*0d80*/  @P3 FMUL.FTZ R51, R54, R53 ;  /* 0x0000003536333220 */ /* 0x000fe20000410000 */
[----:B------:R-:W-:Y:S02]  /*0d90*/  @P3 PRMT R53, R38, 0x7632, R53 ;  /* 0x0000763226353816 */ /* 0x000fe40000000035 */
[----:B------:R-:W-:Y:S01]  /*0da0*/  @P3 SHF.L.U32 R54, R22, 0x10, RZ ;  /* 0x0000001016363819 */ /* 0x000fe200000006ff */
[----:B-1----:R-:W-:-:S03]  /*0db0*/  @P3 FMUL.FTZ R55, R55, R52 ;  /* 0x0000003437373220 */ /* 0x002fc60000410000 */
[----:B------:R-:W1:Y:S01]  /*0dc0*/  @P3 LDC R86, c[0x0][0x40c] ;  /* 0x00010300ff563b82 */ /* 0x000e620000000800 */
[----:B------:R-:W-:Y:S01]  /*0dd0*/  @P3 SHF.L.U32 R53, R53, 0x10, RZ ;  /* 0x0000001035353819 */ /* 0x000fe200000006ff */
[----:B------:R-:W-:Y:S02]  /*0de0*/  HFMA2 R52, -RZ, RZ, 0, 0 ;  /* 0x00000000ff347431 */ /* 0x000fe400000001ff */
[----:B------:R-:W-:Y:S01]  /*0df0*/  @P3 FMUL.FTZ R52, R55, R54 ;  /* 0x0000003637343220 */ /* 0x000fe20000410000 */
[----:B------:R-:W-:Y:S01]  /*0e00*/  @P3 SHF.L.U32 R55, R3, 0x10, RZ ;  /* 0x0000001003373819 */ /* 0x000fe200000006ff */
[----:B0-----:R-:W-:Y:S01]  /*0e10*/  @P3 FMUL.FTZ R54, R53, R64 ;  /* 0x0000004035363220 */ /* 0x001fe20000410000 */
[----:B------:R-:W-:Y:S02]  /*0e20*/  MOV R53, RZ ;  /* 0x000000ff00357202 */ /* 0x000fe40000000f00 */
[----:B------:R-:W-:Y:S01]  /*0e30*/  @P3 SHF.L.U32 R64, R23, 0x10, RZ ;  /* 0x0000001017403819 */ /* 0x000fe200000006ff */
[----:B------:R-:W-:Y:S01]  /*0e40*/  @P3 FMUL.FTZ R53, R54, R55 ;  /* 0x0000003736353220 */ /* 0x000fe20000410000 */
[----:B------:R-:W-:-:S02]  /*0e50*/  @P3 SHF.L.U32 R54, R39, 0x10, RZ ;  /* 0x0000001027363819 */ /* 0x000fc400000006ff */
[----:B------:R-:W-:-:S03]  /*0e60*/  @P3 PRMT R55, R39, 0x7632, R55 ;  /* 0x0000763227373816 */ /* 0x000fc60000000037 */
[----:B--2---:R-:W-:Y:S01]  /*0e70*/  @P3 FMUL.FTZ R65, R54, R65 ;  /* 0x0000004136413220 */ /* 0x004fe20000410000 */
[----:B------:R-:W-:Y:S01]  /*0e80*/  @P3 SHF.L.U32 R55, R55, 0x10, RZ ;  /* 0x0000001037373819 */ /* 0x000fe200000006ff */
[----:B------:R-:W-:Y:S02]  /*0e90*/  HFMA2 R54, -RZ, RZ, 0, 0 ;  /* 0x00000000ff367431 */ /* 0x000fe400000001ff */
[----:B------:R-:W-:Y:S01]  /*0ea0*/  @P3 FMUL.FTZ R54, R65, R64 ;  /* 0x0000004041363220 */ /* 0x000fe20000410000 */
[----:B------:R-:W-:Y:S01]  /*0eb0*/  @P3 SHF.L.U32 R65, R4, 0x10, RZ ;  /* 0x0000001004413819 */ /* 0x000fe200000006ff */
[----:B-1----:R-:W-:Y:S01]  /*0ec0*/  @P3 FMUL.FTZ R64, R55, R86 ;  /* 0x0000005637403220 */ /* 0x002fe20000410000 */
[----:B------:R-:W-:-:S03]  /*0ed0*/  MOV R55, RZ ;  /* 0x000000ff00377202 */ /* 0x000fc60000000f00 */
[----:B------:R-:W-:-:S07]  /*0ee0*/  @P3 FMUL.FTZ R55, R64, R65 ;  /* 0x0000004140373220 */ /* 0x000fce0000410000 */
.L_x_6208:
[----:B------:R-:W-:Y:S05]  /*0ef0*/  BSYNC.RECONVERGENT B1 ;  /* 0x0000000000017941 */ /* 0x000fea0003800200 */
.L_x_6206:
[----:B------:R-:W0:Y:S01]  /*0f00*/  LDC.64 R64, c[0x0][0x3a8] ;  /* 0x0000ea00ff407b82 */ /* 0x000e220000000a00 */
[----:B------:R-:W-:Y:S01]  /*0f10*/  IADD3 R75, PT, PT, R75, 0x20, RZ ;  /* 0x000000204b4b7810 */ /* 0x000fe20007ffe0ff */
[C---:B0-----:R-:W-:Y:S01]  /*0f20*/  IMAD.WIDE.U32 R64, R67.reuse, 0x20, R64 ;  /* 0x0000002043407825 */ /* 0x041fe200078e0040 */
[----:B------:R-:W-:-:S04]  /*0f30*/  IADD3 R67, PT, PT, R67, 0x20, RZ ;  /* 0x0000002043437810 */ /* 0x000fc80007ffe0ff */
[----:B------:R0:W-:Y:S04]  /*0f40*/  STG.E.128 desc[UR6][R64.64], R48 ;  /* 0x0000003040007986 */ /* 0x0001e8000c101d06 */
[----:B------:R0:W-:Y:S02]  /*0f50*/  STG.E.128 desc[UR6][R64.64+0x10], R52 ;  /* 0x0000103440007986 */ /* 0x0001e4000c101d06 */
.L_x_6203:
[----:B------:R-:W-:Y:S05]  /*0f60*/  BSYNC.RECONVERGENT B0 ;  /* 0x0000000000007941 */ /* 0x000fea0003800200 */
.L_x_6202:
[----:B------:R-:W-:Y:S01]  /*0f70*/  ISETP.GE.U32.AND P1, PT, R85, 0x40, PT ;  /* 0x000000405500780c */ /* 0x000fe20003f26070 */
[----:B------:R-:W-:-:S12]  /*0f80*/  BSSY.RECONVERGENT B0, `(.L_x_6209) ;  /* 0x000007b000007945 */ /* 0x000fd80003800200 */
[----:B------:R-:W-:Y:S05]  /*0f90*/  @!P1 BRA `(.L_x_6210) ;  /* 0x0000000400e49947 */ /* 0x000fea0003800000 */
[----:B------:R-:W-:Y:S01]  /*0fa0*/  ISETP.NE.U32.AND P0, PT, RZ, UR4, PT ;  /* 0x00000004ff007c0c */ /* 0x000fe2000bf05070 */
[----:B------:R-:W1:Y:S03]  /*0fb0*/  @P3 LDC.64 R58, c[0x0][0x390] ;  /* 0x0000e400ff3a3b82 */ /* 0x000e660000000a00 */
[----:B------:R-:W-:-:S13]  /*0fc0*/  ISETP.NE.AND.EX P0, PT, RZ, UR5, PT, P0 ;  /* 0x00000005ff007c0c */ /* 0x000fda000bf05300 */
[----:B------:R-:W2:Y:S01]  /*0fd0*/  @P0 LDC.64 R56, c[0x0][0x3a0] ;  /* 0x0000e800ff380b82 */ /* 0x000ea20000000a00 */
[----:B-1----:R-:W-:-:S05]  /*0fe0*/  @P3 IMAD.WIDE.U32 R58, R75, 0x10, R58 ;  /* 0x000000104b3a3825 */ /* 0x002fca00078e003a */
[----:B------:R1:W5:Y:S01]  /*0ff0*/  @P3 LDG.E.128 R36, desc[UR6][R58.64] ;  /* 0x000000063a243981 */ /* 0x000362000c1e1d00 */
[----:B--2---:R-:W-:-:S05]  /*1000*/  @P0 IMAD.WIDE.U32 R56, R67, 0x20, R56 ;  /* 0x0000002043380825 */ /* 0x004fca00078e0038 */
[----:B------:R1:W5:Y:S04]  /*1010*/  @P0 LDG.E.128 R40, desc[UR6][R56.64] ;  /* 0x0000000638280981 */ /* 0x000368000c1e1d00 */
[----:B------:R1:W5:Y:S01]  /*1020*/  @P0 LDG.E.128 R44, desc[UR6][R56.64+0x10] ;  /* 0x00001006382c0981 */ /* 0x000362000c1e1d00 */
[----:B------:R-:W-:Y:S04]  /*1030*/  BSSY.RECONVERGENT B1, `(.L_x_6211) ;  /* 0x000006b000017945 */ /* 0x000fe80003800200 */
[----:B------:R-:W-:Y:S05]  /*1040*/  @!P0 BRA `(.L_x_6212) ;  /* 0x0000000000d88947 */ /* 0x000fea0003800000 */
[----:B------:R-:W-:-:S13]  /*1050*/  ISETP.GT.AND P0, PT, R66, RZ, PT ;  /* 0x000000ff4200720c */ /* 0x000fda0003f04270 */
[----:B-1----:R-:W1:Y:S01]  /*1060*/  @P0 LDC R58, c[0x0][0x40c] ;  /* 0x00010300ff3a0b82 */ /* 0x002e620000000800 */
[C---:B-----5:R-:W-:Y:S01]  /*1070*/  @P0 PRMT R56, R36.reuse, 0x7632, R56 ;  /* 0x0000763224380816 */ /* 0x060fe20000000038 */
[----:B------:R-:W-:Y:S01]  /*1080*/  @P0 IMAD.U32 R57, R36, 0x10000, RZ ;  /* 0x0001000024390824 */ /* 0x000fe200078e00ff */
[----:B0-----:R-:W-:Y:S02]  /*1090*/  @P0 SHF.L.U32 R64, R37, 0x10, RZ ;  /* 0x0000001025400819 */ /* 0x001fe400000006ff */
[----:B------:R-:W-:Y:S02]  /*10a0*/  @P0 SHF.L.U32 R56, R56, 0x10, RZ ;  /* 0x0000001038380819 */ /* 0x000fe400000006ff */
[----:B------:R-:W-:Y:S01]  /*10b0*/  @P0 SHF.L.U32 R62, R5, 0x10, RZ ;  /* 0x00000010053e0819 */ /* 0x000fe200000006ff */
[----:B------:R-:W0:Y:S01]  /*10c0*/  @P0 LDC R59, c[0x0][0x40c] ;  /* 0x00010300ff3b0b82 */ /* 0x000e220000000800 */
[----:B------:R-:W-:-:S07]  /*10d0*/  @P0 SHF.L.U32 R66, R38, 0x10, RZ ;  /* 0x0000001026420819 */ /* 0x000fce00000006ff */
[----:B------:R-:W2:Y:S08]  /*10e0*/  @P0 LDC R65, c[0x0][0x40c] ;  /* 0x00010300ff410b82 */ /* 0x000eb00000000800 */
[----:B------:R-:W3:Y:S01]  /*10f0*/  @P0 LDC R60, c[0x0][0x40c] ;  /* 0x00010300ff3c0b82 */ /* 0x000ee20000000800 */
[----:B-1----:R-:W-:Y:S01]  /*1100*/  @P0 FMUL.FTZ R63, R57, R58 ;  /* 0x0000003a393f0220 */ /* 0x002fe20000410000 */
[----:B------:R-:W-:Y:S01]  /*1110*/  MOV R57, R41 ;  /* 0x0000002900397202 */ /* 0x000fe20000000f00 */
[----:B0-----:R-:W-:Y:S01]  /*1120*/  @P0 FMUL.FTZ R58, R56, R59 ;  /* 0x0000003b383a0220 */ /* 0x001fe20000410000 */
[----:B------:R-:W-:-:S04]  /*1130*/  @P0 SHF.L.U32 R59, R32, 0x10, RZ ;  /* 0x00000010203b0819 */ /* 0x000fc800000006ff */
[----:B------:R-:W0:Y:S01]  /*1140*/  @P0 LDC R61, c[0x0][0x40c] ;  /* 0x00010300ff3d0b82 */ /* 0x000e220000000800 */
[----:B------:R-:W-:Y:S01]  /*1150*/  MOV R56, R40 ;  /* 0x0000002800387202 */ /* 0x000fe20000000f00 */
[----:B------:R-:W-:Y:S01]  /*1160*/  @P0 FFMA.FTZ R57, R58, R62, R41 ;  /* 0x0000003e3a390223 */ /* 0x000fe20000010029 */
[----:B------:R-:W-:Y:S01]  /*1170*/  MOV R58, R42 ;  /* 0x0000002a003a7202 */ /* 0x000fe20000000f00 */
[----:B------:R-:W-:Y:S01]  /*1180*/  @P0 FFMA.FTZ R56, R63, R59, R40 ;  /* 0x0000003b3f380223 */ /* 0x000fe20000010028 */
[----:B------:R-:W-:Y:S01]  /*1190*/  @P0 SHF.L.U32 R59, R33, 0x10, RZ ;  /* 0x00000010213b0819 */ /* 0x000fe200000006ff */
[----:B--2---:R-:W-:Y:S01]  /*11a0*/  @P0 FMUL.FTZ R75, R64, R65 ;  /* 0x00000041404b0220 */ /* 0x004fe20000410000 */
[----:B------:R-:W-:Y:S01]  /*11b0*/  @P0 PRMT R64, R37, 0x7632, R64 ;  /* 0x0000763225400816 */ /* 0x000fe20000000040 */
[----:B------:R-:W1:Y:S02]  /*11c0*/  @P0 LDC R63, c[0x0][0x40c] ;  /* 0x00010300ff3f0b82 */ /* 0x000e640000000800 */
[----:B------:R-:W-:Y:S01]  /*11d0*/  @P0 FFMA.FTZ R58, R75, R59, R42 ;  /* 0x0000003b4b3a0223 */ /* 0x000fe2000001002a */
[----:B------:R-:W-:-:S02]  /*11e0*/  @P0 SHF.L.U32 R65, R64, 0x10, RZ ;  /* 0x0000001040410819 */ /* 0x000fc400000006ff */
[----:B------:R-:W-:Y:S02]  /*11f0*/  @P0 SHF.L.U32 R64, R6, 0x10, RZ ;  /* 0x0000001006400819 */ /* 0x000fe400000006ff */
[----:B------:R-:W-:Y:S01]  /*1200*/  MOV R59, R43 ;  /* 0x0000002b003b7202 */ /* 0x000fe20000000f00 */
[----:B------:R-:W2:Y:S01]  /*1210*/  @P0 LDC R62, c[0x0][0x40c] ;  /* 0x00010300ff3e0b82 */ /* 0x000ea20000000800 */
[----:B---3--:R-:W-:Y:S01]  /*1220*/  @P0 FMUL.FTZ R60, R65, R60 ;  /* 0x0000003c413c0220 */ /* 0x008fe20000410000 */
[----:B------:R-:W-:-:S03]  /*1230*/  @P0 SHF.L.U32 R75, R39, 0x10, RZ ;  /* 0x00000010274b0819 */ /* 0x000fc600000006ff */
[----:B------:R-:W-:Y:S01]  /*1240*/  @P0 FFMA.FTZ R59, R60, R64, R43 ;  /* 0x000000403c3b0223 */ /* 0x000fe2000001002b */
[----:B------:R-:W-:Y:S01]  /*1250*/  @P0 PRMT R64, R38, 0x7632, R64 ;  /* 0x0000763226400816 */ /* 0x000fe20000000040 */
[----:B0-----:R-:W-:Y:S01]  /*1260*/  @P0 FMUL.FTZ R65, R66, R61 ;  /* 0x0000003d42410220 */ /* 0x001fe20000410000 */
[----:B------:R-:W-:Y:S02]  /*1270*/  @P0 SHF.L.U32 R61, R34, 0x10, RZ ;  /* 0x00000010223d0819 */ /* 0x000fe400000006ff */
[----:B------:R-:W-:Y:S02]  /*1280*/  @P0 SHF.L.U32 R64, R64, 0x10, RZ ;  /* 0x0000001040400819 */ /* 0x000fe400000006ff */
[----:B------:R-:W-:Y:S01]  /*1290*/  MOV R60, R44 ;  /* 0x0000002c003c7202 */ /* 0x000fe20000000f00 */
[----:B------:R-:W-:Y:S01]  /*12a0*/  @P0 FFMA.FTZ R60, R65, R61, R44 ;  /* 0x0000003d413c0223 */ /* 0x000fe2000001002c */
[----:B------:R-:W-:Y:S01]  /*12b0*/  @P0 SHF.L.U32 R65, R35, 0x10, RZ ;  /* 0x0000001023410819 */ /* 0x000fe200000006ff */
[----:B-1----:R-:W-:Y:S01]  /*12c0*/  @P0 FMUL.FTZ R64, R64, R63 ;  /* 0x0000003f40400220 */ /* 0x002fe20000410000 */
[----:B------:R-:W-:-:S02]  /*12d0*/  @P0 SHF.L.U32 R63, R7, 0x10, RZ ;  /* 0x00000010073f0819 */ /* 0x000fc400000006ff */
[----:B------:R-:W-:-:S03]  /*12e0*/  MOV R61, R45 ;  /* 0x0000002d003d7202 */ /* 0x000fc60000000f00 */
[----:B------:R-:W-:Y:S01]  /*12f0*/  @P0 FFMA.FTZ R61, R64, R63, R45 ;  /* 0x0000003f403d0223 */ /* 0x000fe2000001002d */
[----:B------:R-:W-:Y:S01]  /*1300*/  MOV R63, R47 ;  /* 0x0000002f003f7202 */ /* 0x000fe20000000f00 */
[----:B--2---:R-:W-:Y:S01]  /*1310*/  @P0 FMUL.FTZ R75, R75, R62 ;  /* 0x0000003e4b4b0220 */ /* 0x004fe20000410000 */
[----:B------:R-:W-:-:S03]  /*1320*/  MOV R62, R46 ;  /* 0x0000002e003e7202 */ /* 0x000fc60000000f00 */
[----:B------:R-:W-:Y:S01]  /*1330*/  @P0 FFMA.FTZ R62, R75, R65, R46 ;  /* 0x000000414b3e0223 */ /* 0x000fe2000001002e */
[----:B------:R-:W-:Y:S06]  /*1340*/  @!P0 BRA `(.L_x_6213) ;  /* 0x0000000000e48947 */ /* 0x000fec0003800000 */
[----:B------:R-:W-:Y:S02]  /*1350*/  PRMT R63, R39, 0x7632, R63 ;  /* 0x00007632273f7816 */ /* 0x000fe4000000003f */
[----:B------:R-:W-:Y:S02]  /*1360*/  SHF.L.U32 R65, R8, 0x10, RZ ;  /* 0x0000001008417819 */ /* 0x000fe400000006ff */
[----:B------:R-:W-:-:S05]  /*1370*/  SHF.L.U32 R63, R63, 0x10, RZ ;  /* 0x000000103f3f7819 */ /* 0x000fca00000006ff */
[----:B------:R-:W-:-:S04]  /*1380*/  FMUL.FTZ R64, R63, UR10 ;  /* 0x0000000a3f407c20 */ /* 0x000fc80008410000 */
[----:B------:R-:W-:Y:S01]  /*1390*/  FFMA.FTZ R63, R64, R65, R47 ;  /* 0x00000041403f7223 */ /* 0x000fe2000001002f */
[----:B------:R-:W-:Y:S06]  /*13a0*/  BRA `(.L_x_6213) ;  /* 0x0000000000cc7947 */ /* 0x000fec0003800000 */
.L_x_6212:
[----:B-1----:R-:W1:Y:S01]  /*13b0*/  @P3 LDC R58, c[0x0][0x40c] ;  /* 0x00010300ff3a3b82 */ /* 0x002e620000000800 */
[----:B-----5:R-:W-:Y:S01]  /*13c0*/  @P3 PRMT R56, R36, 0x7632, R56 ;  /* 0x0000763224383816 */ /* 0x020fe20000000038 */
[----:B------:R-:W-:Y:S01]  /*13d0*/  @P3 IMAD.U32 R62, R32, 0x10000, RZ ;  /* 0x00010000203e3824 */ /* 0x000fe200078e00ff */
[----:B------:R-:W-:Y:S02]  /*13e0*/  @P3 SHF.L.U32 R57, R36, 0x10, RZ ;  /* 0x0000001024393819 */ /* 0x000fe400000006ff */
[----:B------:R-:W-:Y:S02]  /*13f0*/  @P3 SHF.L.U32 R56, R56, 0x10, RZ ;  /* 0x0000001038383819 */ /* 0x000fe400000006ff */
[----:B0-----:R-:W-:Y:S01]  /*1400*/  @P3 SHF.L.U32 R64, R37, 0x10, RZ ;  /* 0x0000001025403819 */ /* 0x001fe200000006ff */
[----:B------:R-:W0:Y:S01]  /*1410*/  @P3 LDC R61, c[0x0][0x40c] ;  /* 0x00010300ff3d3b82 */ /* 0x000e220000000800 */
[----:B------:R-:W-:-:S07]  /*1420*/  @P3 SHF.L.U32 R63, R5, 0x10, RZ ;  /* 0x00000010053f3819 */ /* 0x000fce00000006ff */
[----:B------:R-:W2:Y:S01]  /*1430*/  @P3 LDC R65, c[0x0][0x40c] ;  /* 0x00010300ff413b82 */ /* 0x000ea20000000800 */
[----:B-1----:R-:W-:-:S07]  /*1440*/  @P3 FMUL.FTZ R59, R57, R58 ;  /* 0x0000003a393b3220 */ /* 0x002fce0000410000 */
[----:B------:R-:W1:Y:S01]  /*1450*/  @P3 LDC R60, c[0x0][0x40c] ;  /* 0x00010300ff3c3b82 */ /* 0x000e620000000800 */
[----:B0-----:R-:W-:Y:S01]  /*1460*/  @P3 FMUL.FTZ R58, R56, R61 ;  /* 0x0000003d383a3220 */ /* 0x001fe20000410000 */
[----:B------:R-:W-:-:S06]  /*1470*/  CS2R R56, SRZ ;  /* 0x0000000000387805 */ /* 0x000fcc000001ff00 */
[----:B------:R-:W0:Y:S01]  /*1480*/  @P3 LDC R61, c[0x0][0x40c] ;  /* 0x00010300ff3d3b82 */ /* 0x000e220000000800 */
[----:B------:R-:W-:Y:S01]  /*1490*/  @P3 FMUL.FTZ R56, R59, R62 ;  /* 0x0000003e3b383220 */ /* 0x000fe20000410000 */
[----:B------:R-:W-:Y:S01]  /*14a0*/  @P3 PRMT R59, R37, 0x7632, R59 ;  /* 0x00007632253b3816 */ /* 0x000fe2000000003b */
[----:B------:R-:W-:Y:S01]  /*14b0*/  @P3 FMUL.FTZ R57, R63, R58 ;  /* 0x0000003a3f393220 */ /* 0x000fe20000410000 */
[----:B------:R-:W-:Y:S02]  /*14c0*/  HFMA2 R58, -RZ, RZ, 0, 0 ;  /* 0x00000000ff3a7431 */ /* 0x000fe400000001ff */
[----:B--2---:R-:W-:Y:S01]  /*14d0*/  @P3 FMUL.FTZ R64, R64, R65 ;  /* 0x0000004140403220 */ /* 0x004fe20000410000 */
[----:B------:R-:W-:Y:S01]  /*14e0*/  @P3 SHF.L.U32 R65, R33, 0x10, RZ ;  /* 0x0000001021413819 */ /* 0x000fe200000006ff */
[----:B------:R-:W2:Y:S01]  /*14f0*/  @P3 LDC R62, c[0x0][0x40c] ;  /* 0x00010300ff3e3b82 */ /* 0x000ea20000000800 */
[----:B------:R-:W-:Y:S02]  /*1500*/  @P3 SHF.L.U32 R63, R59, 0x10, RZ ;  /* 0x000000103b3f3819 */ /* 0x000fe400000006ff */
[----:B------:R-:W-:Y:S01]  /*1510*/  MOV R59, RZ ;  /* 0x000000ff003b7202 */ /* 0x000fe20000000f00 */
[----:B------:R-:W-:Y:S01]  /*1520*/  @P3 FMUL.FTZ R58, R64, R65 ;  /* 0x00000041403a3220 */ /* 0x000fe20000410000 */
[----:B------:R-:W-:-:S02]  /*1530*/  @P3 SHF.L.U32 R64, R38, 0x10, RZ ;  /* 0x0000001026403819 */ /* 0x000fc400000006ff */
[----:B------:R-:W-:Y:S01]  /*1540*/  @P3 SHF.L.U32 R65, R6, 0x10, RZ ;  /* 0x0000001006413819 */ /* 0x000fe200000006ff */
[----:B-1----:R-:W-:Y:S01]  /*1550*/  @P3 FMUL.FTZ R60, R63, R60 ;  /* 0x0000003c3f3c3220 */ /* 0x002fe20000410000 */
[----:B------:R-:W1:Y:S01]  /*1560*/  @P3 LDC R66, c[0x0][0x40c] ;  /* 0x00010300ff423b82 */ /* 0x000e620000000800 */
[----:B------:R-:W-:Y:S02]  /*1570*/  @P3 SHF.L.U32 R63, R34, 0x10, RZ ;  /* 0x00000010223f3819 */ /* 0x000fe400000006ff */
[----:B------:R-:W-:Y:S01]  /*1580*/  @P3 FMUL.FTZ R59, R65, R60 ;  /* 0x0000003c413b3220 */ /* 0x000fe20000410000 */
[----:B------:R-:W-:Y:S01]  /*1590*/  HFMA2 R60, -RZ, RZ, 0, 0 ;  /* 0x00000000ff3c7431 */ /* 0x000fe200000001ff */
[----:B------:R-:W-:Y:S01]  /*15a0*/  @P3 SHF.L.U32 R65, R35, 0x10, RZ ;  /* 0x0000001023413819 */ /* 0x000fe200000006ff */
[----:B0-----:R-:W-:Y:S01]  /*15b0*/  @P3 FMUL.FTZ R64, R64, R61 ;  /* 0x0000003d40403220 */ /* 0x001fe20000410000 */
[----:B------:R-:W-:-:S03]  /*15c0*/  @P3 PRMT R61, R38, 0x7632, R61 ;  /* 0x00007632263d3816 */ /* 0x000fc6000000003d */
[----:B------:R-:W-:Y:S01]  /*15d0*/  @P3 FMUL.FTZ R60, R64, R63 ;  /* 0x0000003f403c3220 */ /* 0x000fe20000410000 */
[----:B------:R-:W-:Y:S01]  /*15e0*/  @P3 SHF.L.U32 R61, R61, 0x10, RZ ;  /* 0x000000103d3d3819 */ /* 0x000fe200000006ff */
[----:B------:R-:W0:Y:S01]  /*15f0*/  @P3 LDC R64, c[0x0][0x40c] ;  /* 0x00010300ff403b82 */ /* 0x000e220000000800 */
[----:B------:R-:W-:-:S03]  /*1600*/  @P3 SHF.L.U32 R63, R7, 0x10, RZ ;  /* 0x00000010073f3819 */ /* 0x000fc600000006ff */
[----:B--2---:R-:W-:Y:S01]  /*1610*/  @P3 FMUL.FTZ R62, R61, R62 ;  /* 0x0000003e3d3e3220 */ /* 0x004fe20000410000 */
[----:B------:R-:W-:-:S03]  /*1620*/  MOV R61, RZ ;  /* 0x000000ff003d7202 */ /* 0x000fc60000000f00 */
[----:B------:R-:W-:Y:S01]  /*1630*/  @P3 FMUL.FTZ R61, R63, R62 ;  /* 0x0000003e3f3d3220 */ /* 0x000fe20000410000 */
[C---:B------:R-:W-:Y:S02]  /*1640*/  @P3 SHF.L.U32 R63, R39.reuse, 0x10, RZ ;  /* 0x00000010273f3819 */ /* 0x040fe400000006ff */
[----:B------:R-:W-:-:S03]  /*1650*/  @P3 PRMT R62, R39, 0x7632, R62 ;  /* 0x00007632273e3816 */ /* 0x000fc6000000003e */
[----:B-1----:R-:W-:Y:S01]  /*1660*/  @P3 FMUL.FTZ R66, R63, R66 ;  /* 0x000000423f423220 */ /* 0x002fe20000410000 */
[----:B------:R-:W-:Y:S01]  /*1670*/  @P3 SHF.L.U32 R63, R62, 0x10, RZ ;  /* 0x000000103e3f3819 */ /* 0x000fe200000006ff */
[----:B------:R-:W-:Y:S02]  /*1680*/  HFMA2 R62, -RZ, RZ, 0, 0 ;  /* 0x00000000ff3e7431 */ /* 0x000fe400000001ff */
[----:B------:R-:W-:Y:S01]  /*1690*/  @P3 FMUL.FTZ R62, R66, R65 ;  /* 0x00000041423e3220 */ /* 0x000fe20000410000 */
[----:B------:R-:W-:Y:S01]  /*16a0*/  @P3 SHF.L.U32 R65, R8, 0x10, RZ ;  /* 0x0000001008413819 */ /* 0x000fe200000006ff */
[----:B0-----:R-:W-:Y:S01]  /*16b0*/  @P3 FMUL.FTZ R64, R63, R64 ;  /* 0x000000403f403220 */ /* 0x001fe20000410000 */
[----:B------:R-:W-:-:S03]  /*16c0*/  MOV R63, RZ ;  /* 0x000000ff003f7202 */ /* 0x000fc60000000f00 */
[----:B------:R-:W-:-:S07]  /*16d0*/  @P3 FMUL.FTZ R63, R65, R64 ;  /* 0x00000040413f3220 */ /* 0x000fce0000410000 */
.L_x_6213:
[----:B------:R-:W-:Y:S05]  /*16e0*/  BSYNC.RECONVERGENT B1 ;  /* 0x0000000000017941 */ /* 0x000fea0003800200 */
.L_x_6211:
[----:B------:R-:W0:Y:S02]  /*16f0*/  LDC.64 R64, c[0x0][0x3a8] ;  /* 0x0000ea00ff407b82 */ /* 0x000e240000000a00 */
[----:B0-----:R-:W-:-:S05]  /*1700*/  IMAD.WIDE.U32 R64, R67, 0x20, R64 ;  /* 0x0000002043407825 */ /* 0x001fca00078e0040 */
[----:B------:R1:W-:Y:S04]  /*1710*/  STG.E.128 desc[UR6][R64.64], R56 ;  /* 0x0000003840007986 */ /* 0x0003e8000c101d06 */
[----:B------:R1:W-:Y:S02]  /*1720*/  STG.E.128 desc[UR6][R64.64+0x10], R60 ;  /* 0x0000103c40007986 */ /* 0x0003e4000c101d06 */
.L_x_6210:
[----:B------:R-:W-:Y:S05]  /*1730*/  BSYNC.RECONVERGENT B0 ;  /* 0x0000000000007941 */ /* 0x000fea0003800200 */
.L_x_6209:
        /* <DEDUP_REMOVED lines=75> */
.L_x_6231:
[----:B-1----:R-:W-:Y:S01]  /*1bf0*/  FADD.FTZ R89, R92, R89 ;  /* 0x000000595c597221 */ /* 0x002fe20000010000 */
[----:B------:R-:W-:Y:S01]  /*1c00*/  FMUL.FTZ R64, R75, R75 ;  /* 0x0000004b4b407220 */ /* 0x000fe20000410000 */
[----:B------:R-:W-:Y:S01]  /*1c10*/  ISETP.NE.AND P3, PT, RZ, UR8, PT ;  /* 0x00000008ff007c0c */ /* 0x000fe2000bf65270 */
[----:B------:R-:W-:Y:S01]  /*1c20*/  BSSY.RECONVERGENT B0, `(.L_x_6215) ;  /* 0x0000076000007945 */ /* 0x000fe20003800200 */
[----:B------:R-:W-:Y:S02]  /*1c30*/  FFMA.FTZ R86, R89, R66, UR9 ;  /* 0x0000000959567e23 */ /* 0x000fe40008010042 */
[----:B------:R-:W1:Y:S01]  /*1c40*/  @!P0 LDC.64 R66, c[0x0][0x3c0] ;  /* 0x0000f000ff428b82 */ /* 0x000e620000000a00 */
[----:B------:R-:W-:-:S05]  /*1c50*/  FSEL R87, R64, RZ, P3 ;  /* 0x000000ff40577208 */ /* 0x000fca0001800000 */
[----:B------:R-:W-:Y:S02]  /*1c60*/  FADD.FTZ R86, R86, R87 ;  /* 0x0000005756567221 */ /* 0x000fe40000010000 */
[----:B------:R-:W2:Y:S04]  /*1c70*/  @!P0 LDC.64 R64, c[0x0][0x3c8] ;  /* 0x0000f200ff408b82 */ /* 0x000ea80000000a00 */
        /* <DEDUP_REMOVED lines=8> */
[----:B------:R-:W-:Y:S04]  /*1d00*/  BSSY.RECONVERGENT B1, `(.L_x_6217) ;  /* 0x0000037000017945 */ /* 0x000fe80003800200 */
[----:B------:R-:W-:Y:S01]  /*1d10*/  IMAD R65, R65, R88, RZ ;  /* 0x0000005841417224 */ /* 0x000fe200078e02ff */
[----:B------:R-:W-:-:S04]  /*1d20*/  FSEL R88, R75, RZ, !P3 ;  /* 0x000000ff4b587208 */ /* 0x000fc80005800000 */
[----:B------:R-:W-:-:S04]  /*1d30*/  SHF.R.S32.HI R64, RZ, 0x1f, R65 ;  /* 0x0000001fff407819 */ /* 0x000fc80000011441 */
[----:B------:R-:W-:-:S04]  /*1d40*/  LEA.HI R65, R64, R65, RZ, 0x3 ;  /* 0x0000004140417211 */ /* 0x000fc800078f18ff */
[----:B------:R-:W-:Y:S01]  /*1d50*/  LEA.HI.SX32 R87, R65, R84, 0x1d ;  /* 0x0000005441577211 */ /* 0x000fe200078feaff */
[----:B------:R-:W-:Y:S06]  /*1d60*/  @!P2 BRA `(.L_x_6218) ;  /* 0x0000000000c0a947 */ /* 0x000fec0003800000 */
[--C-:B------:R-:W-:Y:S01]  /*1d70*/  FADD.FTZ R65, R48, -R88.reuse ;  /* 0x8000005830417221 */ /* 0x100fe20000010000 */
[----:B------:R-:W-:Y:S01]  /*1d80*/  SHF.L.U32 R64, R12, 0x10, RZ ;  /* 0x000000100c407819 */ /* 0x000fe200000006ff */
[----:B------:R-:W-:Y:S01]  /*1d90*/  IMAD.U32 R74, R17, 0x10000, RZ ;  /* 0x00010000114a7824 */ /* 0x000fe200078e00ff */
[----:B------:R-:W-:Y:S01]  /*1da0*/  SHF.L.U32 R66, R16, 0x10, RZ ;  /* 0x0000001010427819 */ /* 0x000fe200000006ff */
[----:B------:R-:W-:Y:S01]  /*1db0*/  FMUL.FTZ R65, R86, R65 ;  /* 0x0000004156417220 */ /* 0x000fe20000410000 */
[----:B------:R-:W-:Y:S01]  /*1dc0*/  SHF.L.U32 R67, R10, 0x10, RZ ;  /* 0x000000100a437819 */ /* 0x000fe200000006ff */
[----:B------:R-:W-:Y:S01]  /*1dd0*/  FADD.FTZ R91, R55, -R88 ;  /* 0x80000058375b7221 */ /* 0x000fe20000010000 */
[----:B------:R-:W-:Y:S01]  /*1de0*/  SHF.L.U32 R75, R18, 0x10, RZ ;  /* 0x00000010124b7819 */ /* 0x000fe200000006ff */
[----:B------:R-:W-:Y:S01]  /*1df0*/  FFMA.FTZ R89, R65, R64, R66 ;  /* 0x0000004041597223 */ /* 0x000fe20000010042 */
[----:B------:R-:W-:Y:S01]  /*1e00*/  FADD.FTZ R65, R49, -R88 ;  /* 0x8000005831417221 */ /* 0x000fe20000010000 */
[----:B------:R-:W-:Y:S01]  /*1e10*/  SHF.L.U32 R66, R13, 0x10, RZ ;  /* 0x000000100d427819 */ /* 0x000fe200000006ff */
[C---:B------:R-:W-:Y:S01]  /*1e20*/  FMUL.FTZ R91, R86.reuse, R91 ;  /* 0x0000005b565b7220 */ /* 0x040fe20000410000 */
[----:B------:R-:W-:Y:S01]  /*1e30*/  SHF.L.U32 R90, R69, 0x10, RZ ;  /* 0x00000010455a7819 */ /* 0x000fe200000006ff */
[----:B------:R-:W-:Y:S01]  /*1e40*/  FMUL.FTZ R64, R86, R65 ;  /* 0x0000004156407220 */ /* 0x000fe20000410000 */
[----:B------:R-:W-:-:S02]  /*1e50*/  SHF.L.U32 R65, R9, 0x10, RZ ;  /* 0x0000001009417819 */ /* 0x000fc400000006ff */
[----:B0-----:R-:W-:-:S03]  /*1e60*/  SHF.L.U32 R92, R70, 0x10, RZ ;  /* 0x00000010465c7819 */ /* 0x001fc600000006ff */
[----:B------:R-:W-:Y:S01]  /*1e70*/  FFMA.FTZ R64, R64, R65, R67 ;  /* 0x0000004140407223 */ /* 0x000fe20000010043 */
[--C-:B------:R-:W-:Y:S01]  /*1e80*/  FADD.FTZ R65, R50, -R88.reuse ;  /* 0x8000005832417221 */ /* 0x100fe20000010000 */
[----:B------:R-:W-:-:S03]  /*1e90*/  FADD.FTZ R67, R51, -R88 ;  /* 0x8000005833437221 */ /* 0x000fc60000010000 */
[C---:B------:R-:W-:Y:S01]  /*1ea0*/  FMUL.FTZ R65, R86.reuse, R65 ;  /* 0x0000004156417220 */ /* 0x040fe20000410000 */
[----:B------:R-:W-:Y:S01]  /*1eb0*/  FMUL.FTZ R67, R86, R67 ;  /* 0x0000004356437220 */ /* 0x000fe20000410000 */
[----:B------:R-:W-:Y:S02]  /*1ec0*/  F2FP.BF16.F32.PACK_AB R64, R64, R89 ;  /* 0x000000594040723e */ /* 0x000fe400000010ff */
[----:B------:R-:W-:Y:S01]  /*1ed0*/  FFMA.FTZ R65, R65, R66, R74 ;  /* 0x0000004241417223 */ /* 0x000fe2000001004a */
[----:B------:R-:W-:Y:S02]  /*1ee0*/  SHF.L.U32 R74, R11, 0x10, RZ ;  /* 0x000000100b4a7819 */ /* 0x000fe400000006ff */
[----:B------:R-:W-:-:S05]  /*1ef0*/  SHF.L.U32 R66, R68, 0x10, RZ ;  /* 0x0000001044427819 */ /* 0x000fca00000006ff */
        /* <DEDUP_REMOVED lines=8> */
[----:B------:R-:W-:Y:S01]  /*1f80*/  FFMA.FTZ R75, R67, R90, R92 ;  /* 0x0000005a434b7223 */ /* 0x000fe2000001005c */
[----:B------:R-:W-:Y:S01]  /*1f90*/  FADD.FTZ R67, R54, -R88 ;  /* 0x8000005836437221 */ /* 0x000fe20000010000 */
[----:B------:R-:W-:Y:S02]  /*1fa0*/  SHF.L.U32 R90, R15, 0x10, RZ ;  /* 0x000000100f5a7819 */ /* 0x000fe400000006ff */
[----:B------:R-:W-:Y:S01]  /*1fb0*/  SHF.L.U32 R92, R19, 0x10, RZ ;  /* 0x00000010135c7819 */ /* 0x000fe200000006ff */
[----:B------:R-:W-:Y:S01]  /*1fc0*/  FMUL.FTZ R67, R86, R67 ;  /* 0x0000004356437220 */ /* 0x000fe20000410000 */
[----:B------:R-:W-:Y:S02]  /*1fd0*/  F2FP.BF16.F32.PACK_AB R66, R75, R66 ;  /* 0x000000424b42723e */ /* 0x000fe400000010ff */
[----:B------:R-:W0:Y:S01]  /*1fe0*/  LDC.64 R74, c[0x0][0x428] ;  /* 0x00010a00ff4a7b82 */ /* 0x000e220000000a00 */
[----:B------:R-:W-:Y:S01]  /*1ff0*/  FFMA.FTZ R67, R67, R90, R92 ;  /* 0x0000005a43437223 */ /* 0x000fe2000001005c */
[----:B------:R-:W-:-:S02]  /*2000*/  SHF.L.U32 R90, R71, 0x10, RZ ;  /* 0x00000010475a7819 */ /* 0x000fc400000006ff */
[----:B------:R-:W-:-:S05]  /*2010*/  SHF.L.U32 R92, R72, 0x10, RZ ;  /* 0x00000010485c7819 */ /* 0x000fca00000006ff */
[----:B------:R-:W-:-:S05]  /*2020*/  FFMA.FTZ R90, R91, R90, R92 ;  /* 0x0000005a5b5a7223 */ /* 0x000fca000001005c */
[----:B------:R-:W-:Y:S01]  /*2030*/  F2FP.BF16.F32.PACK_AB R67, R90, R67 ;  /* 0x000000435a43723e */ /* 0x000fe200000010ff */
[C---:B0-----:R-:W-:Y:S01]  /*2040*/  IMAD.WIDE.U32 R74, R87.reuse, 0x10, R74 ;  /* 0x00000010574a7825 */ /* 0x041fe200078e004a */
[----:B------:R-:W-:-:S04]  /*2050*/  IADD3 R87, PT, PT, R87, 0x20, RZ ;  /* 0x0000002057577810 */ /* 0x000fc80007ffe0ff */
[----:B------:R1:W-:Y:S03]  /*2060*/  STG.E.128 desc[UR6][R74.64], R64 ;  /* 0x000000404a007986 */ /* 0x0003e6000c101d06 */
.L_x_6218:
[----:B------:R-:W-:Y:S05]  /*2070*/  BSYNC.RECONVERGENT B1 ;  /* 0x0000000000017941 */ /* 0x000fea0003800200 */
.L_x_6217:
[----:B------:R-:W-:Y:S05]  /*2080*/  @!P1 BRA `(.L_x_6216) ;  /* 0x0000000000bc9947 */ /* 0x000fea0003800000 */
[----:B-1----:R-:W-:Y:S01]  /*2090*/  FADD.FTZ R65, R56, -R88 ;  /* 0x8000005838417221 */ /* 0x002fe20000010000 */
[----:B------:R-:W-:Y:S02]  /*20a0*/  SHF.L.U32 R64, R24, 0x10, RZ ;  /* 0x0000001018407819 */ /* 0x000fe400000006ff */
[----:B------:R-:W-:Y:S01]  /*20b0*/  SHF.L.U32 R66, R28, 0x10, RZ ;  /* 0x000000101c427819 */ /* 0x000fe200000006ff */
[----:B------:R-:W-:Y:S01]  /*20c0*/  FMUL.FTZ R65, R86, R65 ;  /* 0x0000004156417220 */ /* 0x000fe20000410000 */
[----:B------:R-:W-:Y:S02]  /*20d0*/  SHF.L.U32 R67, R76, 0x10, RZ ;  /* 0x000000104c437819 */ /* 0x000fe400000006ff */
[----:B------:R-:W-:Y:S01]  /*20e0*/  SHF.L.U32 R74, R29, 0x10, RZ ;  /* 0x000000101d4a7819 */ /* 0x000fe200000006ff */
[----:B------:R-:W-:Y:S01]  /*20f0*/  FFMA.FTZ R89, R65, R64, R66 ;  /* 0x0000004041597223 */ /* 0x000fe20000010042 */
[----:B------:R-:W-:Y:S01]  /*2100*/  FADD.FTZ R65, R57, -R88 ;  /* 0x8000005839417221 */ /* 0x000fe20000010000 */
[----:B------:R-:W-:-:S02]  /*2110*/  SHF.L.U32 R66, R25, 0x10, RZ ;  /* 0x0000001019427819 */ /* 0x000fc400000006ff */
[----:B------:R-:W-:Y:S01]  /*2120*/  SHF.L.U32 R90, R77, 0x10, RZ ;  /* 0x000000104d5a7819 */ /* 0x000fe200000006ff */
[----:B------:R-:W-:Y:S01]  /*2130*/  FMUL.FTZ R64, R86, R65 ;  /* 0x0000004156407220 */ /* 0x000fe20000410000 */
[----:B------:R-:W-:Y:S02]  /*2140*/  SHF.L.U32 R65, R73, 0x10, RZ ;  /* 0x0000001049417819 */ /* 0x000fe400000006ff */
[----:B------:R-:W-:Y:S02]  /*2150*/  SHF.L.U32 R75, R30, 0x10, RZ ;  /* 0x000000101e4b7819 */ /* 0x000fe400000006ff */
[----:B0-----:R-:W-:Y:S01]  /*2160*/  SHF.L.U32 R92, R80, 0x10, RZ ;  /* 0x00000010505c7819 */ /* 0x001fe200000006ff */
        /* <DEDUP_REMOVED lines=8> */
[----:B------:R-:W-:-:S03]  /*21f0*/  SHF.L.U32 R74, R79, 0x10, RZ ;  /* 0x000000104f4a7819 */ /* 0x000fc600000006ff */
        /* <DEDUP_REMOVED lines=15> */
[----:B------:R-:W-:Y:S02]  /*22f0*/  SHF.L.U32 R86, R82, 0x10, RZ ;  /* 0x0000001052567819 */ /* 0x000fe400000006ff */
[----:B------:R-:W-:Y:S01]  /*2300*/  F2FP.BF16.F32.PACK_AB R66, R91, R66 ;  /* 0x000000425b42723e */ /* 0x000fe200000010ff */
[----:B------:R-:W-:Y:S01]  /*2310*/  FFMA.FTZ R67, R67, R74, R92 ;  /* 0x0000004a43437223 */ /* 0x000fe2000001005c */
[----:B------:R-:W-:-:S04]  /*2320*/  IMAD.U32 R74, R81, 0x10000, RZ ;  /* 0x00010000514a7824 */ /* 0x000fc800078e00ff */
[----:B------:R-:W-:-:S05]  /*2330*/  FFMA.FTZ R74, R75, R74, R86 ;  /* 0x0000004a4b4a7223 */ /* 0x000fca0000010056 */
[----:B------:R-:W-:Y:S02]  /*2340*/  F2FP.BF16.F32.PACK_AB R67, R74, R67 ;  /* 0x000000434a43723e */ /* 0x000fe400000010ff */
[----:B------:R-:W0:Y:S02]  /*2350*/  LDC.64 R74, c[0x0][0x428] ;  /* 0x00010a00ff4a7b82 */ /* 0x000e240000000a00 */
[----:B0-----:R-:W-:-:S05]  /*2360*/  IMAD.WIDE.U32 R74, R87, 0x10, R74 ;  /* 0x00000010574a7825 */ /* 0x001fca00078e004a */
[----:B------:R2:W-:Y:S02]  /*2370*/  STG.E.128 desc[UR6][R74.64], R64 ;  /* 0x000000404a007986 */ /* 0x0005e4000c101d06 */
.L_x_6216:
[----:B------:R-:W-:Y:S05]  /*2380*/  BSYNC.RECONVERGENT B0 ;  /* 0x0000000000007941 */ /* 0x000fea0003800200 */
.L_x_6215:
[----:B-12---:R-:W1:Y:S02]  /*2390*/  LDC.64 R64, c[0x0][0x380] ;  /* 0x0000e000ff407b82 */ /* 0x006e640000000a00 */
[----:B-1----:R-:W-:-:S04]  /*23a0*/  LEA R83, R64, R83, 0x2 ;  /* 0x0000005340537211 */ /* 0x002fc800078e10ff */
[----:B------:R-:W-:-:S13]  /*23b0*/  ISETP.GE.AND P0, PT, R83, R65, PT ;  /* 0x000000415300720c */ /* 0x000fda0003f06270 */
[----:B------:R-:W-:Y:S05]  /*23c0*/  @!P0 BRA `(.L_x_6219) ;  /* 0xffffffe000948947 */ /* 0x000fea000383ffff */
[----:B------:R-:W-:Y:S05]  /*23d0*/  EXIT ;  /* 0x000000000000794d */ /* 0x000fea0003800000 */
.L_x_6214:
        /* <DEDUP_REMOVED lines=8> */
.L_x_6221:
[----:B------:R-:W-:Y:S05]  /*2460*/  BSYNC B0 ;  /* 0x0000000000007941 */ /* 0x000fea0003800000 */
.L_x_6220:
        /* <DEDUP_REMOVED lines=8> */
.L_x_6222:
[----:B------:R-:W-:Y:S02]  /*24f0*/  HFMA2 R87, -RZ, RZ, 0, 2.384185791015625e-07 ;  /* 0x00000004ff577431 */ /* 0x000fe400000001ff */
[----:B------:R-:W-:-:S05]  /*2500*/  FADD.FTZ R91, R90, R89 ;  /* 0x000000595a5b7221 */ /* 0x000fca0000010000 */
[----:B------:R-:W-:-:S07]  /*2510*/  MOV R90, R91 ;  /* 0x0000005b005a7202 */ /* 0x000fce0000000f00 */
[----:B------:R-:W-:Y:S05]  /*2520*/  WARPSYNC.COLLECTIVE R67, `(.L_x_6223) ;  /* 0x0000000043087348 */ /* 0x000fea0003c00000 */
[----:B------:R0:W1:Y:S02]  /*2530*/  SHFL.BFLY P4, R89, R90, R87, R86 ;  /* 0x0c0000575a597389 */ /* 0x0000640000080056 */
[----:B01----:R-:W-:Y:S05]  /*2540*/  ENDCOLLECTIVE ;  /* 0x000000000000791b */ /* 0x003fea0003800000 */
.L_x_6223:
[----:B------:R-:W-:Y:S02]  /*2550*/  HFMA2 R87, -RZ, RZ, 0, 4.76837158203125e-07 ;  /* 0x00000008ff577431 */ /* 0x000fe400000001ff */
[----:B------:R-:W-:-:S05]  /*2560*/  FADD.FTZ R92, R91, R89 ;  /* 0x000000595b5c7221 */ /* 0x000fca0000010000 */
[----:B------:R-:W-:-:S07]  /*2570*/  MOV R90, R92 ;  /* 0x0000005c005a7202 */ /* 0x000fce0000000f00 */
[----:B------:R-:W-:Y:S05]  /*2580*/  WARPSYNC.COLLECTIVE R67, `(.L_x_6224) ;  /* 0x0000000043087348 */ /* 0x000fea0003c00000 */
[----:B------:R0:W1:Y:S02]  /*2590*/  SHFL.BFLY P4, R89, R90, R87, R86 ;  /* 0x0c0000575a597389 */ /* 0x0000640000080056 */
[----:B01----:R-:W-:Y:S05]  /*25a0*/  ENDCOLLECTIVE ;  /* 0x000000000000791b */ /* 0x003fea0003800000 */
.L_x_6224:
[----:B------:R-:W-:Y:S02]  /*25b0*/  HFMA2 R87, -RZ, RZ, 0, 9.5367431640625e-07 ;  /* 0x00000010ff577431 */ /* 0x000fe400000001ff */
[----:B------:R-:W-:-:S05]  /*25c0*/  FADD.FTZ R93, R92, R89 ;  /* 0x000000595c5d7221 */ /* 0x000fca0000010000 */
[----:B------:R-:W-:-:S07]  /*25d0*/  MOV R90, R93 ;  /* 0x0000005d005a7202 */ /* 0x000fce0000000f00 */
[----:B------:R-:W-:Y:S05]  /*25e0*/  WARPSYNC.COLLECTIVE R67, `(.L_x_6225) ;  /* 0x0000000043087348 */ /* 0x000fea0003c00000 */
[----:B------:R0:W1:Y:S02]  /*25f0*/  SHFL.BFLY P4, R89, R90, R87, R86 ;  /* 0x0c0000575a597389 */ /* 0x0000640000080056 */
[----:B01----:R-:W-:Y:S05]  /*2600*/  ENDCOLLECTIVE ;  /* 0x000000000000791b */ /* 0x003fea0003800000 */
.L_x_6225:
        /* <DEDUP_REMOVED lines=41> */
.L_x_6226:
[----:B------:R-:W-:Y:S02]  /*28a0*/  HFMA2 R87, -RZ, RZ, 0, 1.1920928955078125e-07 ;  /* 0x00000002ff577431 */ /* 0x000fe400000001ff */
[----:B------:R-:W-:-:S05]  /*28b0*/  FADD.FTZ R65, R64, R89 ;  /* 0x0000005940417221 */ /* 0x000fca0000010000 */
[----:B------:R-:W-:-:S07]  /*28c0*/  MOV R90, R65 ;  /* 0x00000041005a7202 */ /* 0x000fce0000000f00 */
[----:B------:R-:W-:Y:S05]  /*28d0*/  WARPSYNC.COLLECTIVE R67, `(.L_x_6227) ;  /* 0x0000000043087348 */ /* 0x000fea0003c00000 */
[----:B------:R0:W1:Y:S02]  /*28e0*/  SHFL.BFLY P4, R89, R90, R87, R86 ;  /* 0x0c0000575a597389 */ /* 0x0000640000080056 */
[----:B01----:R-:W-:Y:S05]  /*28f0*/  ENDCOLLECTIVE ;  /* 0x000000000000791b */ /* 0x003fea0003800000 */
.L_x_6227:
[----:B------:R-:W-:Y:S01]  /*2900*/  MOV R87, 0x4 ;  /* 0x0000000400577802 */ /* 0x000fe20000000f00 */
[----:B------:R-:W-:-:S07]  /*2910*/  FADD.FTZ R90, R65, R89 ;  /* 0x00000059415a7221 */ /* 0x000fce0000010000 */
[----:B------:R-:W-:Y:S05]  /*2920*/  WARPSYNC.COLLECTIVE R67, `(.L_x_6228) ;  /* 0x0000000043087348 */ /* 0x000fea0003c00000 */
[----:B------:R0:W1:Y:S02]  /*2930*/  SHFL.BFLY P4, R89, R90, R87, R86 ;  /* 0x0c0000575a597389 */ /* 0x0000640000080056 */
[----:B01----:R-:W-:Y:S05]  /*2940*/  ENDCOLLECTIVE ;  /* 0x000000000000791b */ /* 0x003fea0003800000 */
.L_x_6228:
[----:B------:R-:W-:Y:S02]  /*2950*/  HFMA2 R87, -RZ, RZ, 0, 4.76837158203125e-07 ;  /* 0x00000008ff577431 */ /* 0x000fe400000001ff */
[----:B------:R-:W-:-:S05]  /*2960*/  FADD.FTZ R91, R90, R89 ;  /* 0x000000595a5b7221 */ /* 0x000fca0000010000 */
[----:B------:R-:W-:-:S07]  /*2970*/  MOV R90, R91 ;  /* 0x0000005b005a7202 */ /* 0x000fce0000000f00 */
[----:B------:R-:W-:Y:S05]  /*2980*/  WARPSYNC.COLLECTIVE R67, `(.L_x_6229) ;  /* 0x0000000043087348 */ /* 0x000fea0003c00000 */
[----:B------:R0:W1:Y:S02]  /*2990*/  SHFL.BFLY P4, R89, R90, R87, R86 ;  /* 0x0c0000575a597389 */ /* 0x0000640000080056 */
[----:B01----:R-:W-:Y:S05]  /*29a0*/  ENDCOLLECTIVE ;  /* 0x000000000000791b */ /* 0x003fea0003800000 */
.L_x_6229:
[----:B------:R-:W-:Y:S02]  /*29b0*/  HFMA2 R87, -RZ, RZ, 0, 9.5367431640625e-07 ;  /* 0x00000010ff577431 */ /* 0x000fe400000001ff */
[----:B------:R-:W-:-:S05]  /*29c0*/  FADD.FTZ R92, R91, R89 ;  /* 0x000000595b5c7221 */ /* 0x000fca0000010000 */
[----:B------:R-:W-:-:S07]  /*29d0*/  MOV R90, R92 ;  /* 0x0000005c005a7202 */ /* 0x000fce0000000f00 */
[----:B------:R-:W-:Y:S05]  /*29e0*/  WARPSYNC.COLLECTIVE R67, `(.L_x_6230) ;  /* 0x0000000043087348 */ /* 0x000fea0003c00000 */
[----:B------:R0:W1:Y:S02]  /*29f0*/  SHFL.BFLY P4, R89, R90, R87, R86 ;  /* 0x0c0000575a597389 */ /* 0x0000640000080056 */
[----:B01----:R-:W-:Y:S05]  /*2a00*/  ENDCOLLECTIVE ;  /* 0x000000000000791b */ /* 0x003fea0003800000 */
.L_x_6230:
[----:B------:R-:W-:Y:S05]  /*2a10*/  BRA `(.L_x_6231) ;  /* 0xfffffff000747947 */ /* 0x000fea000383ffff */
.L_x_6232:
        /* <DEDUP_REMOVED lines=14> */
.L_x_20275:


//--------------------- .text._ZN10layer_norm13ln_fwd_kernelINS_13Kernel_traitsI13__nv_bfloat16S2_fS2_fjLj512ELj1ELj4ELj1ELj16ENS_18Kernel_traits_baseILj512ES2_S2_fS2_fjLj128EEEEELb0ELb1ELb1ELb1EEEvNS_9FwdParamsE --------------------------
	.section	.text._ZN10layer_norm13ln_fwd_kernelINS_13Kernel_traitsI13__nv_bfloat16S2_fS2_fjLj512ELj1ELj4ELj1ELj16ENS_18Kernel_traits_baseILj512ES2_S2_fS2_fjLj128EEEEELb0ELb1ELb1ELb1EEEvNS_9FwdParamsE,"ax",@progbits
	.align	128
        .global         _ZN10layer_norm13ln_fwd_kernelINS_13Kernel_traitsI13__nv_bfloat16S2_fS2_fjLj512ELj1ELj4ELj1ELj16ENS_18Kernel_traits_baseILj512ES2_S2_fS2_fjLj128EEEEELb0ELb1ELb1ELb1EEEvNS_9FwdParamsE
        .type           _ZN10layer_norm13ln_fwd_kernelINS_13Kernel_traitsI13__nv_bfloat16S2_fS2_fjLj512ELj1ELj4ELj1ELj16ENS_18Kernel_traits_baseILj512ES2_S2_fS2_fjLj128EEEEELb0ELb1ELb1ELb1EEEvNS_9FwdParamsE,@function
        .size           _ZN10layer_norm13ln_fwd_kernelINS_13Kernel_traitsI13__nv_bfloat16S2_fS2_fjLj512ELj1ELj4ELj1ELj16ENS_18Kernel_traits_baseILj512ES2_S2_fS2_fjLj128EEEEELb0ELb1ELb1ELb1EEEvNS_9FwdParamsE,(.L_x_20276 - _ZN10layer_norm13ln_fwd_kernelINS_13Kernel_traitsI13__nv_bfloat16S2_fS2_fjLj512ELj1ELj4ELj1ELj16ENS_18Kernel_traits_baseILj512ES2_S2_fS2_fjLj128EEEEELb0ELb1ELb1ELb1EEEvNS_9FwdParamsE)
        .other          _ZN10layer_norm13ln_fwd_kernelINS_13Kernel_traitsI13__nv_bfloat16S2_fS2_fjLj512ELj1ELj4ELj1ELj16ENS_18Kernel_traits_baseILj512ES2_S2_fS2_fjLj128EEEEELb0ELb1ELb1ELb1EEEvNS_9FwdParamsE,@"STO_CUDA_ENTRY STV_DEFAULT"
_ZN10layer_norm13ln_fwd_kernelINS_13Kernel_traitsI13__nv_bfloat16S2_fS2_fjLj512ELj1ELj4ELj1ELj16ENS_18Kernel_traits_baseILj512ES2_S2_fS2_fjLj128EEEEELb0ELb1ELb1ELb1EEEvNS_9FwdParamsE:
.text._ZN10layer_norm13ln_fwd_kernelINS_13Kernel_traitsI13__nv_bfloat16S2_fS2_fjLj512ELj1ELj4ELj1ELj16ENS_18Kernel_traits_baseILj512ES2_S2_fS2_fjLj128EEEEELb0ELb1ELb1ELb1EEEvNS_9FwdParamsE:
[----:B------:R-:W-:Y:S01]  /*0000*/  LDC R1, c[0x0][0x37c] ;  /* 0x0000df00ff017b82 */ /* 0x000fe20000000800 */
[----:B------:R-:W0:Y:S01]  /*0010*/  S2R R32, SR_TID.X ;  /* 0x0000000000207919 */ /* 0x000e220000002100 */
[----:B------:R-:W1:Y:S06]  /*0020*/  LDCU.64 UR4, c[0x0][0x438] ;  /* 0x00008700ff0477ac */ /* 0x000e6c0008000a00 */
[----:B------:R-:W2:Y:S01]  /*0030*/  LDC.64 R6, c[0x0][0x3e8] ;  /* 0x0000fa00ff067b82 */ /* 0x000ea20000000a00 */
[----:B------:R-:W3:Y:S07]  /*0040*/  LDCU.64 UR6, c[0x0][0x358] ;  /* 0x00006b00ff0677ac */ /* 0x000eee0008000a00 */
[----:B------:R-:W4:Y:S01]  /*0050*/  LDC.64 R2, c[0x0][0x3d0] ;  /* 0x0000f400ff027b82 */ /* 0x000f220000000a00 */
[----:B-1----:R-:W-:-:S04]  /*0060*/  ISETP.NE.U32.AND P0, PT, RZ, UR4, PT ;  /* 0x00000004ff007c0c */ /* 0x002fc8000bf05070 */
[----:B------:R-:W-:Y:S02]  /*0070*/  ISETP.NE.AND.EX P0, PT, RZ, UR5, PT, P0 ;  /* 0x00000005ff007c0c */ /* 0x000fe4000bf05300 */
[----:B0-----:R-:W-:Y:S01]  /*0080*/  LOP3.LUT R74, R32, 0x1f, RZ, 0xc0, !PT ;  /* 0x0000001f204a7812 */ /* 0x001fe200078ec0ff */
[----:B------:R-:W0:Y:S01]  /*0090*/  S2UR UR4, SR_CTAID.X ;  /* 0x00000000000479c3 */ /* 0x000e220000002500 */
[----:B------:R-:W1:Y:S03]  /*00a0*/  LDCU UR5, c[0x0][0x384] ;  /* 0x00007080ff0577ac */ /* 0x000e660008000800 */
[----:B--2---:R-:W-:-:S06]  /*00b0*/  IMAD.WIDE.U32 R6, R74, 0x10, R6 ;  /* 0x000000104a067825 */ /* 0x004fcc00078e0006 */
[----:B------:R-:W2:Y:S01]  /*00c0*/  @P0 LDC.64 R4, c[0x0][0x438] ;  /* 0x00010e00ff040b82 */ /* 0x000ea20000000a00 */
[----:B---3--:R-:W3:Y:S01]  /*00d0*/  LDG.E.128 R8, desc[UR6][R6.64] ;  /* 0x0000000606087981 */ /* 0x008ee2000c1e1d00 */
[----:B----4-:R-:W-:-:S03]  /*00e0*/  IMAD.WIDE.U32 R2, R74, 0x10, R2 ;  /* 0x000000104a027825 */ /* 0x010fc600078e0002 */
[----:B------:R-:W4:Y:S04]  /*00f0*/  LDG.E.128 R20, desc[UR6][R6.64+0x200] ;  /* 0x0002000606147981 */ /* 0x000f28000c1e1d00 */
[----:B------:R-:W4:Y:S04]  /*0100*/  LDG.E.128 R28, desc[UR6][R2.64] ;  /* 0x00000006021c7981 */ /* 0x000f28000c1e1d00 */
[----:B------:R-:W4:Y:S01]  /*0110*/  LDG.E.128 R24, desc[UR6][R2.64+0x200] ;  /* 0x0002000602187981 */ /* 0x000f22000c1e1d00 */
[----:B--2---:R-:W-:-:S05]  /*0120*/  @P0 IMAD.WIDE.U32 R4, R74, 0x10, R4 ;  /* 0x000000104a040825 */ /* 0x004fca00078e0004 */
[----:B------:R-:W5:Y:S01]  /*0130*/  @P0 LDG.E.128 R16, desc[UR6][R4.64] ;  /* 0x0000000604100981 */ /* 0x000f62000c1e1d00 */
[----:B0-----:R-:W-:-:S03]  /*0140*/  USHF.L.U32 UR4, UR4, 0x2, URZ ;  /* 0x0000000204047899 */ /* 0x001fc600080006ff */
[----:B------:R3:W5:Y:S02]  /*0150*/  @P0 LDG.E.128 R12, desc[UR6][R4.64+0x200] ;  /* 0x00020006040c0981 */ /* 0x000764000c1e1d00 */
[-C--:B---3--:R-:W-:Y:S02]  /*0160*/  @P0 MOV R4, R10.reuse ;  /* 0x0000000a00040202 */ /* 0x088fe40000000f00 */
[----:B------:R-:W-:Y:S02]  /*0170*/  @!P0 MOV R4, R10 ;  /* 0x0000000a00048202 */ /* 0x000fe40000000f00 */
[----:B------:R-:W-:-:S04]  /*0180*/  SHF.R.U32.HI R10, RZ, 0x5, R32 ;  /* 0x00000005ff0a7819 */ /* 0x000fc80000011620 */
[----:B------:R-:W-:-:S04]  /*0190*/  LOP3.LUT R10, R10, UR4, RZ, 0xfc, !PT ;  /* 0x000000040a0a7c12 */ /* 0x000fc8000f8efcff */
[----:B-1----:R-:W-:Y:S02]  /*01a0*/  ISETP.GE.AND P1, PT, R10, UR5, PT ;  /* 0x000000050a007c0c */ /* 0x002fe4000bf26270 */
[-C--:B------:R-:W-:Y:S02]  /*01b0*/  @P0 MOV R2, R8.reuse ;  /* 0x0000000800020202 */ /* 0x080fe40000000f00 */
[----:B------:R-:W-:Y:S02]  /*01c0*/  @P0 MOV R3, R9 ;  /* 0x0000000900030202 */ /* 0x000fe40000000f00 */
[----:B------:R-:W-:Y:S01]  /*01d0*/  @P0 MOV R5, R11 ;  /* 0x0000000b00050202 */ /* 0x000fe20000000f00 */
[----:B------:R-:W-:Y:S01]  /*01e0*/  @!P0 IMAD.MOV.U32 R5, RZ, RZ, R11 ;  /* 0x000000ffff058224 */ /* 0x000fe200078e000b */
[----:B------:R-:W-:Y:S01]  /*01f0*/  @!P0 MOV R2, R8 ;  /* 0x0000000800028202 */ /* 0x000fe20000000f00 */
[----:B----4-:R-:W-:Y:S01]  /*0200*/  @P0 IMAD.MOV.U32 R11, RZ, RZ, R20 ;  /* 0x000000ffff0b0224 */ /* 0x010fe200078e0014 */
[----:B------:R-:W-:-:S02]  /*0210*/  @!P0 MOV R3, R9 ;  /* 0x0000000900038202 */ /* 0x000fc40000000f00 */
[----:B------:R-:W-:Y:S02]  /*0220*/  @P0 MOV R63, R28 ;  /* 0x0000001c003f0202 */ /* 0x000fe40000000f00 */
[----:B------:R-:W-:Y:S02]  /*0230*/  @P0 MOV R62, R29 ;  /* 0x0000001d003e0202 */ /* 0x000fe40000000f00 */
[----:B------:R-:W-:Y:S02]  /*0240*/  @P0 MOV R60, R30 ;  /* 0x0000001e003c0202 */ /* 0x000fe40000000f00 */
[----:B------:R-:W-:Y:S02]  /*0250*/  @!P0 CS2R R18, SRZ ;  /* 0x0000000000128805 */ /* 0x000fe4000001ff00 */
[----:B------:R-:W-:Y:S01]  /*0260*/  @P0 MOV R0, R31 ;  /* 0x0000001f00000202 */ /* 0x000fe20000000f00 */
[----:B------:R-:W-:Y:S01]  /*0270*/  @!P0 IMAD.MOV.U32 R0, RZ, RZ, R31 ;  /* 0x000000ffff008224 */ /* 0x000fe200078e001f */
[----:B------:R-:W-:-:S02]  /*0280*/  @P0 MOV R6, R24 ;  /* 0x0000001800060202 */ /* 0x000fc40000000f00 */
[----:B------:R-:W-:Y:S02]  /*0290*/  @P0 MOV R7, R25 ;  /* 0x0000001900070202 */ /* 0x000fe40000000f00 */
[----:B------:R-:W-:Y:S02]  /*02a0*/  @P0 MOV R8, R26 ;  /* 0x0000001a00080202 */ /* 0x000fe40000000f00 */
[----:B------:R-:W-:Y:S02]  /*02b0*/  @P0 MOV R9, R27 ;  /* 0x0000001b00090202 */ /* 0x000fe40000000f00 */
[----:B------:R-:W-:Y:S02]  /*02c0*/  @P0 MOV R48, R21 ;  /* 0x0000001500300202 */ /* 0x000fe40000000f00 */
[----:B------:R-:W-:Y:S02]  /*02d0*/  @P0 MOV R49, R22 ;  /* 0x0000001600310202 */ /* 0x000fe40000000f00 */
[----:B------:R-:W-:-:S02]  /*02e0*/  @P0 MOV R50, R23 ;  /* 0x0000001700320202 */ /* 0x000fc40000000f00 */
        /* <DEDUP_REMOVED lines=12> */
[----:B-----5:R-:W-:Y:S02]  /*03b0*/  @!P0 CS2R R16, SRZ ;  /* 0x0000000000108805 */ /* 0x020fe4000001ff00 */
[----:B------:R-:W-:Y:S02]  /*03c0*/  @!P0 CS2R R14, SRZ ;  /* 0x00000000000e8805 */ /* 0x000fe4000001ff00 */
[----:B------:R-:W-:Y:S02]  /*03d0*/  @!P0 CS2R R12, SRZ ;  /* 0x00000000000c8805 */ /* 0x000fe4000001ff00 */
[----:B------:R-:W-:Y:S01]  /*03e0*/  PRMT R73, R19, 0x7632, R73 ;  /* 0x0000763213497816 */ /* 0x000fe20000000049 */
[----:B------:R-:W0:Y:S01]  /*03f0*/  LDCU UR10, c[0x0][0x40c] ;  /* 0x00008180ff0a77ac */ /* 0x000e220008000800 */
[----:B------:R-:W-:Y:S02]  /*0400*/  PRMT R72, R0, 0x7632, R72 ;  /* 0x0000763200487816 */ /* 0x000fe40000000048 */
[----:B------:R-:W-:Y:S01]  /*0410*/  PRMT R70, R18, 0x7632, R70 ;  /* 0x0000763212467816 */ /* 0x000fe20000000046 */
[----:B------:R-:W1:Y:S01]  /*0420*/  LDCU.U8 UR8, c[0x0][0x410] ;  /* 0x00008200ff0877ac */ /* 0x000e620008000000 */
[----:B------:R-:W-:-:S02]  /*0430*/  PRMT R68, R60, 0x7632, R68 ;  /* 0x000076323c447816 */ /* 0x000fc40000000044 */
[----:B------:R-:W-:Y:S01]  /*0440*/  PRMT R67, R17, 0x7632, R67 ;  /* 0x0000763211437816 */ /* 0x000fe20000000043 */
[----:B------:R-:W2:Y:S01]  /*0450*/  LDCU UR9, c[0x0][0x448] ;  /* 0x00008900ff0977ac */ /* 0x000ea20008000800 */
[----:B------:R-:W-:Y:S02]  /*0460*/  PRMT R66, R62, 0x7632, R66 ;  /* 0x000076323e427816 */ /* 0x000fe40000000042 */
[----:B------:R-:W-:Y:S01]  /*0470*/  PRMT R65, R16, 0x7632, R65 ;  /* 0x0000763210417816 */ /* 0x000fe20000000041 */
[----:B------:R-:W3:Y:S01]  /*0480*/  LDCU.64 UR4, c[0x0][0x3a0] ;  /* 0x00007400ff0477ac */ /* 0x000ee20008000a00 */
[----:B------:R-:W-:Y:S02]  /*0490*/  PRMT R64, R63, 0x7632, R64 ;  /* 0x000076323f407816 */ /* 0x000fe40000000040 */
[----:B------:R-:W-:Y:S02]  /*04a0*/  PRMT R51, R50, 0x7632, R51 ;  /* 0x0000763232337816 */ /* 0x000fe40000000033 */
[----:B------:R-:W-:-:S02]  /*04b0*/  PRMT R52, R49, 0x7632, R52 ;  /* 0x0000763231347816 */ /* 0x000fc40000000034 */
[----:B------:R-:W-:Y:S02]  /*04c0*/  PRMT R53, R48, 0x7632, R53 ;  /* 0x0000763230357816 */ /* 0x000fe40000000035 */
[----:B------:R-:W-:Y:S02]  /*04d0*/  PRMT R54, R5, 0x7632, R54 ;  /* 0x0000763205367816 */ /* 0x000fe40000000036 */
[----:B------:R-:W-:Y:S02]  /*04e0*/  PRMT R55, R4, 0x7632, R55 ;  /* 0x0000763204377816 */ /* 0x000fe40000000037 */
[----:B------:R-:W-:Y:S02]  /*04f0*/  PRMT R58, R3, 0x7632, R58 ;  /* 0x00007632033a7816 */ /* 0x000fe4000000003a */
[----:B012---:R-:W-:-:S07]  /*0500*/  PRMT R59, R2, 0x7632, R59 ;  /* 0x00007632023b7816 */ /* 0x007fce000000003b */
.L_x_6242:
[----:B------:R-:W0:Y:S08]  /*0510*/  LDC.64 R32, c[0x0][0x3f0] ;  /* 0x0000fc00ff207b82 */ /* 0x000e300000000a00 */
[----:B------:R-:W1:Y:S08]  /*0520*/  LDC R38, c[0x0][0x388] ;  /* 0x0000e200ff267b82 */ /* 0x000e700000000800 */
[----:B------:R-:W2:Y:S01]  /*0530*/  LDC.64 R34, c[0x0][0x3f8] ;  /* 0x0000fe00ff227b82 */ /* 0x000ea20000000a00 */
[----:B0-----:R-:W-:-:S05]  /*0540*/  IMAD.WIDE R32, R10, 0x4, R32 ;  /* 0x000000040a207825 */ /* 0x001fca00078e0220 */
[----:B------:R-:W4:Y:S01]  /*0550*/  LDG.E R46, desc[UR6][R32.64] ;  /* 0x00000006202e7981 */ /* 0x000f22000c1e1900 */
[----:B------:R-:W-:Y:S02]  /*0560*/  HFMA2 R44, -RZ, RZ, 0, 0 ;  /* 0x00000000ff2c7431 */ /* 0x000fe400000001ff */
[----:B--2---:R-:W-:-:S05]  /*0570*/  IMAD.WIDE R34, R10, 0x4, R34 ;  /* 0x000000040a227825 */ /* 0x004fca00078e0222 */
[----:B------:R0:W5:Y:S01]  /*0580*/  LDG.E R61, desc[UR6][R34.64] ;  /* 0x00000006223d7981 */ /* 0x000162000c1e1900 */
[----:B----4-:R-:W-:-:S13]  /*0590*/  ISETP.GE.AND P1, PT, R46, 0x1, PT ;  /* 0x000000012e00780c */ /* 0x010fda0003f26270 */
        /* <DEDUP_REMOVED lines=8> */
[----:B---3--:R-:W-:Y:S01]  /*0620*/  ISETP.NE.U32.AND P0, PT, RZ, UR4, PT ;  /* 0x00000004ff007c0c */ /* 0x008fe2000bf05070 */
[----:B------:R-:W-:-:S03]  /*0630*/  IMAD R36, R10, R38, RZ ;  /* 0x000000260a247224 */ /* 0x000fc600078e02ff */
[----:B------:R-:W-:Y:S02]  /*0640*/  ISETP.NE.AND.EX P0, PT, RZ, UR5, PT, P0 ;  /* 0x00000005ff007c0c */ /* 0x000fe4000bf05300 */
[----:B------:R-:W-:Y:S01]  /*0650*/  SHF.R.S32.HI R37, RZ, 0x1f, R36 ;  /* 0x0000001fff257819 */ /* 0x000fe20000011424 */
[----:B------:R-:W-:Y:S03]  /*0660*/  BSSY.RECONVERGENT B0, `(.L_x_6233) ;  /* 0x0000071000007945 */ /* 0x000fe60003800200 */
[----:B------:R-:W-:-:S04]  /*0670*/  LEA.HI R37, R37, R36, RZ, 0x3 ;  /* 0x0000002425257211 */ /* 0x000fc800078f18ff */
[----:B------:R-:W-:-:S03]  /*0680*/  LEA.HI.SX32 R56, R37, R74, 0x1d ;  /* 0x0000004a25387211 */ /* 0x000fc600078feaff */
[----:B0-----:R-:W-:Y:S05]  /*0690*/  @!P0 BRA `(.L_x_6234) ;  /* 0x0000000000e88947 */ /* 0x001fea0003800000 */
[----:B------:R-:W0:Y:S02]  /*06a0*/  LDC.64 R28, c[0x0][0x3a0] ;  /* 0x0000e800ff1c7b82 */ /* 0x000e240000000a00 */
[----:B0-----:R-:W-:-:S05]  /*06b0*/  IMAD.WIDE.U32 R28, R56, 0x20, R28 ;  /* 0x00000020381c7825 */ /* 0x001fca00078e001c */
[----:B------:R-:W2:Y:S04]  /*06c0*/  LDG.E.128 R24, desc[UR6][R28.64] ;  /* 0x000000061c187981 */ /* 0x000ea8000c1e1d00 */
[----:B------:R-:W3:Y:S01]  /*06d0*/  LDG.E.128 R28, desc[UR6][R28.64+0x10] ;  /* 0x000010061c1c7981 */ /* 0x000ee2000c1e1d00 */
[----:B------:R-:W-:-:S13]  /*06e0*/  ISETP.GT.AND P2, PT, R46, RZ, PT ;  /* 0x000000ff2e00720c */ /* 0x000fda0003f44270 */
[----:B------:R-:W0:Y:S01]  /*06f0*/  @P2 LDC R41, c[0x0][0x40c] ;  /* 0x00010300ff292b82 */ /* 0x000e220000000800 */
[C---:B-----5:R-:W-:Y:S02]  /*0700*/  @P2 PRMT R33, R20.reuse, 0x7632, R33 ;  /* 0x0000763214212816 */ /* 0x060fe40000000021 */
[----:B------:R-:W-:Y:S02]  /*0710*/  @P2 SHF.L.U32 R32, R20, 0x10, RZ ;  /* 0x0000001014202819 */ /* 0x000fe400000006ff */
[----:B------:R-:W-:Y:S02]  /*0720*/  @P2 SHF.L.U32 R38, R33, 0x10, RZ ;  /* 0x0000001021262819 */ /* 0x000fe400000006ff */
[----:B------:R-:W-:Y:S01]  /*0730*/  @P2 SHF.L.U32 R40, R59, 0x10, RZ ;  /* 0x000000103b282819 */ /* 0x000fe200000006ff */
[----:B------:R-:W1:Y:S01]  /*0740*/  @P2 LDC R39, c[0x0][0x40c] ;  /* 0x00010300ff272b82 */ /* 0x000e620000000800 */
[----:B------:R-:W-:Y:S02]  /*0750*/  @P2 SHF.L.U32 R34, R2, 0x10, RZ ;  /* 0x0000001002222819 */ /* 0x000fe400000006ff */
[----:B------:R-:W-:-:S02]  /*0760*/  @P2 PRMT R42, R21, 0x7632, R42 ;  /* 0x00007632152a2816 */ /* 0x000fc4000000002a */
[----:B------:R-:W-:Y:S02]  /*0770*/  @P2 SHF.L.U32 R76, R23, 0x10, RZ ;  /* 0x00000010174c2819 */ /* 0x000fe400000006ff */
[----:B------:R-:W-:Y:S01]  /*0780*/  @P2 SHF.L.U32 R43, R42, 0x10, RZ ;  /* 0x000000102a2b2819 */ /* 0x000fe200000006ff */
[----:B------:R-:W4:Y:S01]  /*0790*/  @P2 LDC R35, c[0x0][0x40c] ;  /* 0x00010300ff232b82 */ /* 0x000f220000000800 */
[----:B------:R-:W-:-:S07]  /*07a0*/  @P2 SHF.L.U32 R42, R22, 0x10, RZ ;  /* 0x00000010162a2819 */ /* 0x000fce00000006ff */
[----:B------:R-:W4:Y:S01]  /*07b0*/  @P2 LDC R36, c[0x0][0x40c] ;  /* 0x00010300ff242b82 */ /* 0x000f220000000800 */
[----:B0-----:R-:W-:Y:S01]  /*07c0*/  @P2 FMUL.FTZ R38, R38, R41 ;  /* 0x0000002926262220 */ /* 0x001fe20000410000 */
[----:B------:R-:W-:Y:S01]  /*07d0*/  @P2 SHF.L.U32 R41, R3, 0x10, RZ ;  /* 0x0000001003292819 */ /* 0x000fe200000006ff */
[----:B-1----:R-:W-:-:S05]  /*07e0*/  @P2 FMUL.FTZ R39, R32, R39 ;  /* 0x0000002720272220 */ /* 0x002fca0000410000 */
[----:B------:R-:W0:Y:S01]  /*07f0*/  @P2 LDC R37, c[0x0][0x40c] ;  /* 0x00010300ff252b82 */ /* 0x000e220000000800 */
[----:B----4-:R-:W-:Y:S01]  /*0800*/  @P2 FMUL.FTZ R36, R43, R36 ;  /* 0x000000242b242220 */ /* 0x010fe20000410000 */
[----:B0-----:R-:W-:Y:S01]  /*0810*/  @P2 FMUL.FTZ R37, R42, R37 ;  /* 0x000000252a252220 */ /* 0x001fe20000410000 */
[----:B--2---:R-:W-:Y:S01]  /*0820*/  MOV R33, R25 ;  /* 0x0000001900217202 */ /* 0x004fe20000000f00 */
[----:B------:R-:W-:Y:S01]  /*0830*/  @P2 FFMA.FTZ R33, R38, R40, R25 ;  /* 0x0000002826212223 */ /* 0x000fe20000010019 */
[----:B------:R-:W-:Y:S01]  /*0840*/  @!P2 MOV R32, R24 ;  /* 0x000000180020a202 */ /* 0x000fe20000000f00 */
[----:B------:R-:W-:Y:S02]  /*0850*/  @P2 FFMA.FTZ R32, R39, R34, R24 ;  /* 0x0000002227202223 */ /* 0x000fe40000010018 */
[----:B------:R-:W0:Y:S01]  /*0860*/  @P2 LDC R38, c[0x0][0x40c] ;  /* 0x00010300ff262b82 */ /* 0x000e220000000800 */
[----:B------:R-:W-:Y:S01]  /*0870*/  @P2 IMAD.U32 R40, R21, 0x10000, RZ ;  /* 0x0001000015282824 */ /* 0x000fe200078e00ff */
[----:B------:R-:W-:-:S03]  /*0880*/  MOV R34, R26 ;  /* 0x0000001a00227202 */ /* 0x000fc60000000f00 */
[----:B------:R-:W-:Y:S01]  /*0890*/  @P2 FMUL.FTZ R35, R40, R35 ;  /* 0x0000002328232220 */ /* 0x000fe20000410000 */
[----:B------:R-:W-:Y:S02]  /*08a0*/  @P2 SHF.L.U32 R40, R58, 0x10, RZ ;  /* 0x000000103a282819 */ /* 0x000fe400000006ff */
[----:B------:R-:W1:Y:S01]  /*08b0*/  @P2 LDC R39, c[0x0][0x40c] ;  /* 0x00010300ff272b82 */ /* 0x000e620000000800 */
[----:B------:R-:W-:Y:S01]  /*08c0*/  @P2 FFMA.FTZ R34, R35, R41, R26 ;  /* 0x0000002923222223 */ /* 0x000fe2000001001a */
[----:B------:R-:W-:Y:S02]  /*08d0*/  @P2 PRMT R41, R22, 0x7632, R41 ;  /* 0x0000763216292816 */ /* 0x000fe40000000029 */
[----:B------:R-:W-:Y:S01]  /*08e0*/  MOV R35, R27 ;  /* 0x0000001b00237202 */ /* 0x000fe20000000f00 */
[----:B------:R-:W-:Y:S01]  /*08f0*/  @P2 FFMA.FTZ R35, R36, R40, R27 ;  /* 0x0000002824232223 */ /* 0x000fe2000001001b */
[----:B------:R-:W-:Y:S01]  /*0900*/  @P2 SHF.L.U32 R40, R4, 0x10, RZ ;  /* 0x0000001004282819 */ /* 0x000fe200000006ff */
[----:B------:R-:W-:Y:S01]  /*0910*/  @P2 IMAD.U32 R41, R41, 0x10000, RZ ;  /* 0x0001000029292824 */ /* 0x000fe200078e00ff */
[----:B---3--:R-:W-:-:S03]  /*0920*/  MOV R36, R28 ;  /* 0x0000001c00247202 */ /* 0x008fc60000000f00 */
[----:B------:R-:W-:Y:S01]  /*0930*/  @P2 FFMA.FTZ R36, R37, R40, R28 ;  /* 0x0000002825242223 */ /* 0x000fe2000001001c */
[----:B------:R-:W-:Y:S02]  /*0940*/  @P2 SHF.L.U32 R40, R5, 0x10, RZ ;  /* 0x0000001005282819 */ /* 0x000fe400000006ff */
[----:B------:R-:W-:Y:S01]  /*0950*/  MOV R37, R29 ;  /* 0x0000001d00257202 */ /* 0x000fe20000000f00 */
[----:B0-----:R-:W-:Y:S01]  /*0960*/  @P2 FMUL.FTZ R42, R41, R38 ;  /* 0x00000026292a2220 */ /* 0x001fe20000410000 */
[----:B------:R-:W-:Y:S01]  /*0970*/  MOV R38, R30 ;  /* 0x0000001e00267202 */ /* 0x000fe20000000f00 */
[----:B-1----:R-:W-:Y:S01]  /*0980*/  @P2 FMUL.FTZ R41, R76, R39 ;  /* 0x000000274c292220 */ /* 0x002fe20000410000 */
[----:B------:R-:W-:-:S03]  /*0990*/  @P2 SHF.L.U32 R39, R55, 0x10, RZ ;  /* 0x0000001037272819 */ /* 0x000fc600000006ff */
[----:B------:R-:W-:Y:S02]  /*09a0*/  @P2 FFMA.FTZ R38, R41, R40, R30 ;  /* 0x0000002829262223 */ /* 0x000fe4000001001e */
[----:B------:R-:W-:Y:S01]  /*09b0*/  @P2 FFMA.FTZ R37, R42, R39, R29 ;  /* 0x000000272a252223 */ /* 0x000fe2000001001d */
[----:B------:R-:W-:Y:S01]  /*09c0*/  MOV R39, R31 ;  /* 0x0000001f00277202 */ /* 0x000fe20000000f00 */
[----:B------:R-:W-:Y:S06]  /*09d0*/  @!P2 BRA `(.L_x_6235) ;  /* 0x0000000000e4a947 */ /* 0x000fec0003800000 */
[----:B------:R-:W-:Y:S02]  /*09e0*/  PRMT R39, R23, 0x7632, R39 ;  /* 0x0000763217277816 */ /* 0x000fe40000000027 */
[----:B------:R-:W-:-:S03]  /*09f0*/  SHF.L.U32 R41, R54, 0x10, RZ ;  /* 0x0000001036297819 */ /* 0x000fc600000006ff */
[----:B------:R-:W-:-:S04]  /*0a00*/  IMAD.U32 R39, R39, 0x10000, RZ ;  /* 0x0001000027277824 */ /* 0x000fc800078e00ff */
[----:B------:R-:W-:-:S04]  /*0a10*/  FMUL.FTZ R40, R39, UR10 ;  /* 0x0000000a27287c20 */ /* 0x000fc80008410000 */
[----:B------:R-:W-:Y:S01]  /*0a20*/  FFMA.FTZ R39, R40, R41, R31 ;  /* 0x0000002928277223 */ /* 0x000fe2000001001f */
[----:B------:R-:W-:Y:S06]  /*0a30*/  BRA `(.L_x_6235) ;  /* 0x0000000000cc7947 */ /* 0x000fec0003800000 */
.L_x_6234:
[----:B------:R-:W0:Y:S01]  /*0a40*/  @P1 LDC R37, c[0x0][0x40c] ;  /* 0x00010300ff251b82 */ /* 0x000e220000000800 */
[C---:B-----5:R-:W-:Y:S01]  /*0a50*/  @P1 SHF.L.U32 R34, R20.reuse, 0x10, RZ ;  /* 0x0000001014221819 */ /* 0x060fe200000006ff */
[----:B------:R-:W-:Y:S01]  /*0a60*/  @P1 IMAD.U32 R41, R3, 0x10000, RZ ;  /* 0x0001000003291824 */ /* 0x000fe200078e00ff */
[----:B------:R-:W-:Y:S02]  /*0a70*/  @P1 PRMT R32, R20, 0x7632, R32 ;  /* 0x0000763214201816 */ /* 0x000fe40000000020 */
[----:B------:R-:W-:Y:S02]  /*0a80*/  @P1 SHF.L.U32 R39, R2, 0x10, RZ ;  /* 0x0000001002271819 */ /* 0x000fe400000006ff */
[----:B------:R-:W-:Y:S01]  /*0a90*/  @P1 SHF.L.U32 R33, R32, 0x10, RZ ;  /* 0x0000001020211819 */ /* 0x000fe200000006ff */
[----:B------:R-:W1:Y:S01]  /*0aa0*/  @P1 LDC R38, c[0x0][0x40c] ;  /* 0x00010300ff261b82 */ /* 0x000e620000000800 */
[----:B------:R-:W-:Y:S02]  /*0ab0*/  MOV R32, RZ ;  /* 0x000000ff00207202 */ /* 0x000fe40000000f00 */
[----:B------:R-:W-:-:S05]  /*0ac0*/  @P1 SHF.L.U32 R43, R22, 0x10, RZ ;  /* 0x00000010162b1819 */ /* 0x000fca00000006ff */
[----:B------:R-:W2:Y:S08]  /*0ad0*/  @P1 LDC R42, c[0x0][0x40c] ;  /* 0x00010300ff2a1b82 */ /* 0x000eb00000000800 */
[----:B------:R-:W3:Y:S01]  /*0ae0*/  @P1 LDC R35, c[0x0][0x40c] ;  /* 0x00010300ff231b82 */ /* 0x000ee20000000800 */
[----:B0-----:R-:W-:Y:S01]  /*0af0*/  @P1 FMUL.FTZ R34, R34, R37 ;  /* 0x0000002522221220 */ /* 0x001fe20000410000 */
[----:B------:R-:W-:-:S03]  /*0b00*/  @P1 SHF.L.U32 R37, R21, 0x10, RZ ;  /* 0x0000001015251819 */ /* 0x000fc600000006ff */
[----:B------:R-:W-:Y:S01]  /*0b10*/  @P1 FMUL.FTZ R32, R34, R39 ;  /* 0x0000002722201220 */ /* 0x000fe20000410000 */
[----:B------:R-:W-:Y:S02]  /*0b20*/  @P1 SHF.L.U32 R39, R59, 0x10, RZ ;  /* 0x000000103b271819 */ /* 0x000fe400000006ff */
[----:B------:R-:W0:Y:S01]  /*0b30*/  @P1 LDC R36, c[0x0][0x40c] ;  /* 0x00010300ff241b82 */ /* 0x000e220000000800 */
[----:B-1----:R-:W-:Y:S01]  /*0b40*/  @P1 FMUL.FTZ R38, R33, R38 ;  /* 0x0000002621261220 */ /* 0x002fe20000410000 */
[----:B------:R-:W-:Y:S02]  /*0b50*/  @P1 PRMT R33, R21, 0x7632, R33 ;  /* 0x0000763215211816 */ /* 0x000fe40000000021 */
[----:B------:R-:W-:Y:S02]  /*0b60*/  MOV R34, RZ ;  /* 0x000000ff00227202 */ /* 0x000fe40000000f00 */
[----:B------:R-:W-:Y:S01]  /*0b70*/  @P1 SHF.L.U32 R40, R33, 0x10, RZ ;  /* 0x0000001021281819 */ /* 0x000fe200000006ff */
[----:B--2---:R-:W-:Y:S01]  /*0b80*/  @P1 FMUL.FTZ R42, R37, R42 ;  /* 0x0000002a252a1220 */ /* 0x004fe20000410000 */
[----:B------:R-:W-:Y:S01]  /*0b90*/  MOV R33, RZ ;  /* 0x000000ff00217202 */ /* 0x000fe20000000f00 */
[----:B------:R-:W1:Y:S01]  /*0ba0*/  @P1 LDC R37, c[0x0][0x40c] ;  /* 0x00010300ff251b82 */ /* 0x000e620000000800 */
[----:B------:R-:W-:Y:S01]  /*0bb0*/  @P1 FMUL.FTZ R33, R38, R39 ;  /* 0x0000002726211220 */ /* 0x000fe20000410000 */
[----:B------:R-:W-:Y:S01]  /*0bc0*/  @P1 FMUL.FTZ R34, R42, R41 ;  /* 0x000000292a221220 */ /* 0x000fe20000410000 */
[----:B------:R-:W-:-:S02]  /*0bd0*/  @P1 SHF.L.U32 R41, R58, 0x10, RZ ;  /* 0x000000103a291819 */ /* 0x000fc400000006ff */
[----:B------:R-:W-:Y:S01]  /*0be0*/  @P1 SHF.L.U32 R42, R4, 0x10, RZ ;  /* 0x00000010042a1819 */ /* 0x000fe200000006ff */
[----:B---3--:R-:W-:Y:S01]  /*0bf0*/  @P1 FMUL.FTZ R40, R40, R35 ;  /* 0x0000002328281220 */ /* 0x008fe20000410000 */
[----:B------:R-:W-:Y:S01]  /*0c00*/  MOV R35, RZ ;  /* 0x000000ff00237202 */ /* 0x000fe20000000f00 */
[----:B------:R-:W2:Y:S02]  /*0c10*/  @P1 LDC R38, c[0x0][0x40c] ;  /* 0x00010300ff261b82 */ /* 0x000ea40000000800 */
[----:B------:R-:W-:Y:S01]  /*0c20*/  @P1 FMUL.FTZ R35, R40, R41 ;  /* 0x0000002928231220 */ /* 0x000fe20000410000 */
[----:B------:R-:W-:Y:S02]  /*0c30*/  @P1 PRMT R40, R22, 0x7632, R40 ;  /* 0x0000763216281816 */ /* 0x000fe40000000028 */
[----:B------:R-:W-:Y:S01]  /*0c40*/  @P1 PRMT R41, R23, 0x7632, R41 ;  /* 0x0000763217291816 */ /* 0x000fe20000000029 */
[----:B0-----:R-:W-:Y:S01]  /*0c50*/  @P1 FMUL.FTZ R43, R43, R36 ;  /* 0x000000242b2b1220 */ /* 0x001fe20000410000 */
[----:B------:R-:W-:Y:S01]  /*0c60*/  MOV R36, RZ ;  /* 0x000000ff00247202 */ /* 0x000fe20000000f00 */
[----:B------:R-:W0:Y:S01]  /*0c70*/  @P1 LDC R39, c[0x0][0x40c] ;  /* 0x00010300ff271b82 */ /* 0x000e220000000800 */
[----:B------:R-:W-:-:S02]  /*0c80*/  @P1 IMAD.U32 R40, R40, 0x10000, RZ ;  /* 0x0001000028281824 */ /* 0x000fc400078e00ff */
[----:B------:R-:W-:Y:S01]  /*0c90*/  @P1 FMUL.FTZ R36, R43, R42 ;  /* 0x0000002a2b241220 */ /* 0x000fe20000410000 */
[----:B------:R-:W-:Y:S02]  /*0ca0*/  @P1 SHF.L.U32 R42, R41, 0x10, RZ ;  /* 0x00000010292a1819 */ /* 0x000fe400000006ff */
[----:B------:R-:W-:Y:S02]  /*0cb0*/  @P1 SHF.L.U32 R41, R55, 0x10, RZ ;  /* 0x0000001037291819 */ /* 0x000fe400000006ff */
[----:B------:R-:W-:Y:S01]  /*0cc0*/  @P1 SHF.L.U32 R43, R23, 0x10, RZ ;  /* 0x00000010172b1819 */ /* 0x000fe200000006ff */
[----:B-1----:R-:W-:Y:S01]  /*0cd0*/  @P1 FMUL.FTZ R40, R40, R37 ;  /* 0x0000002528281220 */ /* 0x002fe20000410000 */
[----:B------:R-:W-:-:S03]  /*0ce0*/  MOV R37, RZ ;  /* 0x000000ff00257202 */ /* 0x000fc60000000f00 */
[----:B------:R-:W-:Y:S01]  /*0cf0*/  @P1 FMUL.FTZ R37, R40, R41 ;  /* 0x0000002928251220 */ /* 0x000fe20000410000 */
[----:B------:R-:W-:Y:S02]  /*0d00*/  @P1 SHF.L.U32 R40, R5, 0x10, RZ ;  /* 0x0000001005281819 */ /* 0x000fe400000006ff */
[----:B------:R-:W-:Y:S01]  /*0d10*/  @P1 SHF.L.U32 R41, R54, 0x10, RZ ;  /* 0x0000001036291819 */ /* 0x000fe200000006ff */
[----:B--2---:R-:W-:Y:S01]  /*0d20*/  @P1 FMUL.FTZ R43, R43, R38 ;  /* 0x000000262b2b1220 */ /* 0x004fe20000410000 */
[----:B0-----:R-:W-:Y:S01]  /*0d30*/  @P1 FMUL.FTZ R42, R42, R39 ;  /* 0x000000272a2a1220 */ /* 0x001fe20000410000 */
[----:B------:R-:W-:Y:S02]  /*0d40*/  CS2R R38, SRZ ;  /* 0x0000000000267805 */ /* 0x000fe4000001ff00 */
[----:B------:R-:W-:Y:S01]  /*0d50*/  @P1 FMUL.FTZ R38, R43, R40 ;  /* 0x000000282b261220 */ /* 0x000fe20000410000 */
[----:B------:R-:W-:-:S07]  /*0d60*/  @P1 FMUL.FTZ R39, R42, R41 ;  /* 0x000000292a271220 */ /* 0x000fce0000410000 */
.L_x_6235:
[----:B------:R-:W-:Y:S05]  /*0d70*/  BSYNC.RECONVERGENT B0 ;  /* 0x0000000000007941 */ /* 0x000fea0003800200 */
.L_x_6233:
[----:B------:R-:W0:Y:S01]  /*0d80*/  @P1 LDC.64 R42, c[0x0][0x390] ;  /* 0x0000e400ff2a1b82 */ /* 0x000e220000000a00 */
[----:B------:R-:W-:-:S07]  /*0d90*/  @P1 IADD3 R45, PT, PT, R44, 0x20, RZ ;  /* 0x000000202c2d1810 */ /* 0x000fce0007ffe0ff */
[----:B------:R-:W1:Y:S08]  /*0da0*/  LDC.64 R76, c[0x0][0x3a8] ;  /* 0x0000ea00ff4c7b82 */ /* 0x000e700000000a00 */
[----:B------:R-:W2:Y:S01]  /*0db0*/  @P0 LDC.64 R40, c[0x0][0x3a0] ;  /* 0x0000e800ff280b82 */ /* 0x000ea20000000a00 */
[----:B0-----:R-:W-:-:S04]  /*0dc0*/  @P1 IMAD.WIDE.U32 R42, R45, 0x10, R42 ;  /* 0x000000102d2a1825 */ /* 0x001fc800078e002a */
[C---:B-1----:R-:W-:Y:S01]  /*0dd0*/  IMAD.WIDE.U32 R44, R56.reuse, 0x20, R76 ;  /* 0x00000020382c7825 */ /* 0x042fe200078e004c */
[----:B------:R-:W-:-:S04]  /*0de0*/  IADD3 R56, PT, PT, R56, 0x20, RZ ;  /* 0x0000002038387810 */ /* 0x000fc80007ffe0ff */
[----:B------:R0:W-:Y:S01]  /*0df0*/  STG.E.128 desc[UR6][R44.64], R32 ;  /* 0x000000202c007986 */ /* 0x0001e2000c101d06 */
[----:B--2---:R-:W-:-:S03]  /*0e00*/  @P0 IMAD.WIDE.U32 R40, R56, 0x20, R40 ;  /* 0x0000002038280825 */ /* 0x004fc600078e0028 */
[----:B------:R0:W-:Y:S04]  /*0e10*/  STG.E.128 desc[UR6][R44.64+0x10], R36 ;  /* 0x000010242c007986 */ /* 0x0001e8000c101d06 */
[----:B------:R0:W5:Y:S04]  /*0e20*/  @P1 LDG.E.128 R20, desc[UR6][R42.64] ;  /* 0x000000062a141981 */ /* 0x000168000c1e1d00 */
[----:B------:R0:W5:Y:S04]  /*0e30*/  @P0 LDG.E.128 R24, desc[UR6][R40.64] ;  /* 0x0000000628180981 */ /* 0x000168000c1e1d00 */
[----:B------:R0:W5:Y:S01]  /*0e40*/  @P0 LDG.E.128 R28, desc[UR6][R40.64+0x10] ;  /* 0x00001006281c0981 */ /* 0x000162000c1e1d00 */
[----:B------:R-:W-:Y:S04]  /*0e50*/  BSSY.RECONVERGENT B0, `(.L_x_6236) ;  /* 0x000006e000007945 */ /* 0x000fe80003800200 */
[----:B------:R-:W-:Y:S05]  /*0e60*/  @!P0 BRA `(.L_x_6237) ;  /* 0x0000000000dc8947 */ /* 0x000fea0003800000 */
[----:B------:R-:W-:-:S13]  /*0e70*/  ISETP.GT.AND P0, PT, R46, RZ, PT ;  /* 0x000000ff2e00720c */ /* 0x000fda0003f04270 */
[----:B0-----:R-:W0:Y:S01]  /*0e80*/  @P0 LDC R41, c[0x0][0x40c] ;  /* 0x00010300ff290b82 */ /* 0x001e220000000800 */
[----:B-----5:R-:W-:-:S07]  /*0e90*/  @P0 IMAD.U32 R40, R20, 0x10000, RZ ;  /* 0x0001000014280824 */ /* 0x020fce00078e00ff */
[----:B------:R-:W1:Y:S08]  /*0ea0*/  @P0 LDC R42, c[0x0][0x40c] ;  /* 0x00010300ff2a0b82 */ /* 0x000e700000000800 */
[----:B------:R-:W2:Y:S01]  /*0eb0*/  @P0 LDC R45, c[0x0][0x40c] ;  /* 0x00010300ff2d0b82 */ /* 0x000ea20000000800 */
[----:B0-----:R-:W-:Y:S01]  /*0ec0*/  @P0 FMUL.FTZ R43, R40, R41 ;  /* 0x00000029282b0220 */ /* 0x001fe20000410000 */
[----:B------:R-:W-:-:S06]  /*0ed0*/  @P0 SHF.L.U32 R41, R11, 0x10, RZ ;  /* 0x000000100b290819 */ /* 0x000fcc00000006ff */
[----:B------:R-:W0:Y:S01]  /*0ee0*/  @P0 LDC R44, c[0x0][0x40c] ;  /* 0x00010300ff2c0b82 */ /* 0x000e220000000800 */
[----:B------:R-:W-:Y:S01]  /*0ef0*/  MOV R40, R24 ;  /* 0x0000001800287202 */ /* 0x000fe20000000f00 */
[----:B------:R-:W-:Y:S01]  /*0f00*/  @P0 FFMA.FTZ R40, R43, R41, R24 ;  /* 0x000000292b280223 */ /* 0x000fe20000010018 */
[----:B------:R-:W-:Y:S02]  /*0f10*/  @P0 PRMT R41, R20, 0x7632, R41 ;  /* 0x0000763214290816 */ /* 0x000fe40000000029 */
[----:B------:R-:W-:-:S03]  /*0f20*/  PRMT R43, R11, 0x7632, R43 ;  /* 0x000076320b2b7816 */ /* 0x000fc6000000002b */
[----:B------:R-:W3:Y:S01]  /*0f30*/  @P0 LDC R47, c[0x0][0x40c] ;  /* 0x00010300ff2f0b82 */ /* 0x000ee20000000800 */
[----:B------:R-:W-:Y:S02]  /*0f40*/  @P0 SHF.L.U32 R41, R41, 0x10, RZ ;  /* 0x0000001029290819 */ /* 0x000fe400000006ff */
[----:B------:R-:W-:-:S03]  /*0f50*/  @P0 SHF.L.U32 R43, R43, 0x10, RZ ;  /* 0x000000102b2b0819 */ /* 0x000fc600000006ff */
[----:B-1----:R-:W-:Y:S01]  /*0f60*/  @P0 FMUL.FTZ R42, R41, R42 ;  /* 0x0000002a292a0220 */ /* 0x002fe20000410000 */
[----:B------:R-:W-:Y:S01]  /*0f70*/  MOV R41, R25 ;  /* 0x0000001900297202 */ /* 0x000fe20000000f00 */
[----:B------:R-:W1:Y:S02]  /*0f80*/  @P0 LDC R46, c[0x0][0x40c] ;  /* 0x00010300ff2e0b82 */ /* 0x000e640000000800 */
[----:B------:R-:W-:Y:S01]  /*0f90*/  @P0 FFMA.FTZ R41, R42, R43, R25 ;  /* 0x0000002b2a290223 */ /* 0x000fe20000010019 */
[----:B------:R-:W-:Y:S02]  /*0fa0*/  @P0 SHF.L.U32 R42, R21, 0x10, RZ ;  /* 0x00000010152a0819 */ /* 0x000fe400000006ff */
[----:B------:R-:W-:-:S03]  /*0fb0*/  @P0 SHF.L.U32 R43, R48, 0x10, RZ ;  /* 0x00000010302b0819 */ /* 0x000fc600000006ff */
[----:B--2---:R-:W-:Y:S01]  /*0fc0*/  @P0 FMUL.FTZ R45, R42, R45 ;  /* 0x0000002d2a2d0220 */ /* 0x004fe20000410000 */
[----:B------:R-:W-:-:S03]  /*0fd0*/  MOV R42, R26 ;  /* 0x0000001a002a7202 */ /* 0x000fc60000000f00 */
[----:B------:R-:W-:Y:S01]  /*0fe0*/  @P0 FFMA.FTZ R42, R45, R43, R26 ;  /* 0x0000002b2d2a0223 */ /* 0x000fe2000001001a */
[----:B------:R-:W-:Y:S02]  /*0ff0*/  @P0 PRMT R43, R21, 0x7632, R43 ;  /* 0x00007632152b0816 */ /* 0x000fe4000000002b */
[----:B------:R-:W-:-:S03]  /*1000*/  @P0 SHF.L.U32 R45, R53, 0x10, RZ ;  /* 0x00000010352d0819 */ /* 0x000fc600000006ff */
[----:B------:R-:W-:-:S04]  /*1010*/  @P0 IMAD.U32 R43, R43, 0x10000, RZ ;  /* 0x000100002b2b0824 */ /* 0x000fc800078e00ff */
[----:B0-----:R-:W-:Y:S01]  /*1020*/  @P0 FMUL.FTZ R44, R43, R44 ;  /* 0x0000002c2b2c0220 */ /* 0x001fe20000410000 */
[----:B------:R-:W-:-:S03]  /*1030*/  MOV R43, R27 ;  /* 0x0000001b002b7202 */ /* 0x000fc60000000f00 */
[----:B------:R-:W-:Y:S01]  /*1040*/  @P0 FFMA.FTZ R43, R44, R45, R27 ;  /* 0x0000002d2c2b0223 */ /* 0x000fe2000001001b */
[----:B------:R-:W-:Y:S02]  /*1050*/  @P0 SHF.L.U32 R44, R22, 0x10, RZ ;  /* 0x00000010162c0819 */ /* 0x000fe400000006ff */
[----:B------:R-:W-:-:S03]  /*1060*/  @P0 SHF.L.U32 R45, R49, 0x10, RZ ;  /* 0x00000010312d0819 */ /* 0x000fc600000006ff */
[----:B---3--:R-:W-:Y:S01]  /*1070*/  @P0 FMUL.FTZ R47, R44, R47 ;  /* 0x0000002f2c2f0220 */ /* 0x008fe20000410000 */
[----:B------:R-:W-:-:S03]  /*1080*/  MOV R44, R28 ;  /* 0x0000001c002c7202 */ /* 0x000fc60000000f00 */
[----:B------:R-:W-:Y:S01]  /*1090*/  @P0 FFMA.FTZ R44, R47, R45, R28 ;  /* 0x0000002d2f2c0223 */ /* 0x000fe2000001001c */
[----:B------:R-:W-:Y:S02]  /*10a0*/  @P0 PRMT R45, R22, 0x7632, R45 ;  /* 0x00007632162d0816 */ /* 0x000fe4000000002d */
[----:B------:R-:W-:Y:S02]  /*10b0*/  @P0 SHF.L.U32 R47, R52, 0x10, RZ ;  /* 0x00000010342f0819 */ /* 0x000fe400000006ff */
[----:B------:R-:W-:-:S05]  /*10c0*/  @P0 SHF.L.U32 R45, R45, 0x10, RZ ;  /* 0x000000102d2d0819 */ /* 0x000fca00000006ff */
[----:B-1----:R-:W-:Y:S01]  /*10d0*/  @P0 FMUL.FTZ R46, R45, R46 ;  /* 0x0000002e2d2e0220 */ /* 0x002fe20000410000 */
[----:B------:R-:W-:-:S03]  /*10e0*/  MOV R45, R29 ;  /* 0x0000001d002d7202 */ /* 0x000fc60000000f00 */
[----:B------:R-:W-:Y:S01]  /*10f0*/  @P0 FFMA.FTZ R45, R46, R47, R29 ;  /* 0x0000002f2e2d0223 */ /* 0x000fe2000001001d */
[----:B------:R-:W-:Y:S01]  /*1100*/  @P0 IMAD.U32 R46, R23, 0x10000, RZ ;  /* 0x00010000172e0824 */ /* 0x000fe200078e00ff */
[----:B------:R-:W0:Y:S03]  /*1110*/  @P0 LDC R47, c[0x0][0x40c] ;  /* 0x00010300ff2f0b82 */ /* 0x000e260000000800 */
[----:B0-----:R-:W-:Y:S01]  /*1120*/  @P0 FMUL.FTZ R57, R46, R47 ;  /* 0x0000002f2e390220 */ /* 0x001fe20000410000 */
[----:B------:R-:W-:Y:S02]  /*1130*/  @P0 SHF.L.U32 R47, R50, 0x10, RZ ;  /* 0x00000010322f0819 */ /* 0x000fe400000006ff */
[----:B------:R-:W-:-:S03]  /*1140*/  MOV R46, R30 ;  /* 0x0000001e002e7202 */ /* 0x000fc60000000f00 */
[----:B------:R-:W-:Y:S01]  /*1150*/  @P0 FFMA.FTZ R46, R57, R47, R30 ;  /* 0x0000002f392e0223 */ /* 0x000fe2000001001e */
[----:B------:R-:W-:Y:S01]  /*1160*/  MOV R47, R31 ;  /* 0x0000001f002f7202 */ /* 0x000fe20000000f00 */
[----:B------:R-:W-:Y:S06]  /*1170*/  @!P0 BRA `(.L_x_6238) ;  /* 0x0000000000ec8947 */ /* 0x000fec0003800000 */
[----:B------:R-:W-:Y:S02]  /*1180*/  PRMT R47, R23, 0x7632, R47 ;  /* 0x00007632172f7816 */ /* 0x000fe4000000002f */
[----:B------:R-:W-:Y:S02]  /*1190*/  SHF.L.U32 R57, R51, 0x10, RZ ;  /* 0x0000001033397819 */ /* 0x000fe400000006ff */
[----:B------:R-:W-:-:S05]  /*11a0*/  SHF.L.U32 R47, R47, 0x10, RZ ;  /* 0x000000102f2f7819 */ /* 0x000fca00000006ff */
[----:B------:R-:W-:-:S04]  /*11b0*/  FMUL.FTZ R47, R47, UR10 ;  /* 0x0000000a2f2f7c20 */ /* 0x000fc80008410000 */
[----:B------:R-:W-:Y:S01]  /*11c0*/  FFMA.FTZ R47, R47, R57, R31 ;  /* 0x000000392f2f7223 */ /* 0x000fe2000001001f */
[----:B------:R-:W-:Y:S06]  /*11d0*/  BRA `(.L_x_6238) ;  /* 0x0000000000d47947 */ /* 0x000fec0003800000 */
.L_x_6237:
[----:B0-----:R-:W0:Y:S01]  /*11e0*/  @P1 LDC R41, c[0x0][0x40c] ;  /* 0x00010300ff291b82 */ /* 0x001e220000000800 */
[----:B-----5:R-:W-:Y:S02]  /*11f0*/  @P1 SHF.L.U32 R40, R20, 0x10, RZ ;  /* 0x0000001014281819 */ /* 0x020fe400000006ff */
[C---:B------:R-:W-:Y:S02]  /*1200*/  @P1 SHF.L.U32 R42, R11.reuse, 0x10, RZ ;  /* 0x000000100b2a1819 */ /* 0x040fe400000006ff */
[----:B------:R-:W-:Y:S02]  /*1210*/  PRMT R43, R11, 0x7632, R43 ;  /* 0x000076320b2b7816 */ /* 0x000fe4000000002b */
[----:B------:R-:W-:Y:S01]  /*1220*/  @P1 SHF.L.U32 R57, R50, 0x10, RZ ;  /* 0x0000001032391819 */ /* 0x000fe200000006ff */
[----:B------:R-:W1:Y:S01]  /*1230*/  @P1 LDC R44, c[0x0][0x40c] ;  /* 0x00010300ff2c1b82 */ /* 0x000e620000000800 */
[----:B------:R-:W-:Y:S02]  /*1240*/  @P1 SHF.L.U32 R43, R43, 0x10, RZ ;  /* 0x000000102b2b1819 */ /* 0x000fe400000006ff */
[----:B------:R-:W-:-:S05]  /*1250*/  @P1 SHF.L.U32 R69, R51, 0x10, RZ ;  /* 0x0000001033451819 */ /* 0x000fca00000006ff */
[----:B------:R-:W2:Y:S01]  /*1260*/  @P1 LDC R45, c[0x0][0x40c] ;  /* 0x00010300ff2d1b82 */ /* 0x000ea20000000800 */
[----:B0-----:R-:W-:Y:S01]  /*1270*/  @P1 FMUL.FTZ R41, R40, R41 ;  /* 0x0000002928291220 */ /* 0x001fe20000410000 */
[----:B------:R-:W-:-:S06]  /*1280*/  HFMA2 R40, -RZ, RZ, 0, 0 ;  /* 0x00000000ff287431 */ /* 0x000fcc00000001ff */
[----:B------:R-:W0:Y:S01]  /*1290*/  @P1 LDC R46, c[0x0][0x40c] ;  /* 0x00010300ff2e1b82 */ /* 0x000e220000000800 */
[----:B------:R-:W-:Y:S01]  /*12a0*/  @P1 FMUL.FTZ R40, R41, R42 ;  /* 0x0000002a29281220 */ /* 0x000fe20000410000 */
[----:B------:R-:W-:-:S05]  /*12b0*/  @P1 PRMT R41, R20, 0x7632, R41 ;  /* 0x0000763214291816 */ /* 0x000fca0000000029 */
[----:B------:R-:W-:Y:S01]  /*12c0*/  @P1 IMAD.U32 R41, R41, 0x10000, RZ ;  /* 0x0001000029291824 */ /* 0x000fe200078e00ff */
[----:B------:R-:W3:Y:S03]  /*12d0*/  @P1 LDC R47, c[0x0][0x40c] ;  /* 0x00010300ff2f1b82 */ /* 0x000ee60000000800 */
[----:B-1----:R-:W-:Y:S01]  /*12e0*/  @P1 FMUL.FTZ R42, R41, R44 ;  /* 0x0000002c292a1220 */ /* 0x002fe20000410000 */
[----:B------:R-:W-:Y:S02]  /*12f0*/  MOV R41, RZ ;  /* 0x000000ff00297202 */ /* 0x000fe40000000f00 */
[----:B------:R-:W-:Y:S01]  /*1300*/  @P1 SHF.L.U32 R44, R48, 0x10, RZ ;  /* 0x00000010302c1819 */ /* 0x000fe200000006ff */
[----:B------:R-:W-:Y:S01]  /*1310*/  @P1 FMUL.FTZ R41, R43, R42 ;  /* 0x0000002a2b291220 */ /* 0x000fe20000410000 */
[C---:B------:R-:W-:Y:S02]  /*1320*/  @P1 SHF.L.U32 R42, R21.reuse, 0x10, RZ ;  /* 0x00000010152a1819 */ /* 0x040fe400000006ff */
[----:B------:R-:W-:-:S03]  /*1330*/  @P1 PRMT R43, R21, 0x7632, R43 ;  /* 0x00007632152b1816 */ /* 0x000fc6000000002b */
[----:B--2---:R-:W-:Y:S01]  /*1340*/  @P1 FMUL.FTZ R45, R42, R45 ;  /* 0x0000002d2a2d1220 */ /* 0x004fe20000410000 */
        /* <DEDUP_REMOVED lines=8> */
[C---:B------:R-:W-:Y:S01]  /*13d0*/  @P1 IMAD.U32 R44, R22.reuse, 0x10000, RZ ;  /* 0x00010000162c1824 */ /* 0x040fe200078e00ff */
[----:B------:R-:W-:-:S03]  /*13e0*/  @P1 PRMT R45, R22, 0x7632, R45 ;  /* 0x00007632162d1816 */ /* 0x000fc6000000002d */
[----:B---3--:R-:W-:Y:S01]  /*13f0*/  @P1 FMUL.FTZ R47, R44, R47 ;  /* 0x0000002f2c2f1220 */ /* 0x008fe20000410000 */
[----:B------:R-:W-:Y:S01]  /*1400*/  HFMA2 R44, -RZ, RZ, 0, 0 ;  /* 0x00000000ff2c7431 */ /* 0x000fe200000001ff */
[----:B------:R-:W-:Y:S02]  /*1410*/  @P1 SHF.L.U32 R45, R45, 0x10, RZ ;  /* 0x000000102d2d1819 */ /* 0x000fe400000006ff */
[----:B------:R-:W-:Y:S01]  /*1420*/  @P1 FMUL.FTZ R44, R47, R46 ;  /* 0x0000002e2f2c1220 */ /* 0x000fe20000410000 */
[----:B------:R-:W-:Y:S01]  /*1430*/  @P1 SHF.L.U32 R47, R52, 0x10, RZ ;  /* 0x00000010342f1819 */ /* 0x000fe200000006ff */
[----:B------:R-:W0:Y:S02]  /*1440*/  @P1 LDC R46, c[0x0][0x40c] ;  /* 0x00010300ff2e1b82 */ /* 0x000e240000000800 */
[----:B0-----:R-:W-:Y:S01]  /*1450*/  @P1 FMUL.FTZ R46, R45, R46 ;  /* 0x0000002e2d2e1220 */ /* 0x001fe20000410000 */
[----:B------:R-:W-:-:S03]  /*1460*/  MOV R45, RZ ;  /* 0x000000ff002d7202 */ /* 0x000fc60000000f00 */
[----:B------:R-:W-:Y:S01]  /*1470*/  @P1 FMUL.FTZ R45, R47, R46 ;  /* 0x0000002e2f2d1220 */ /* 0x000fe20000410000 */
[----:B------:R-:W-:Y:S01]  /*1480*/  @P1 SHF.L.U32 R46, R23, 0x10, RZ ;  /* 0x00000010172e1819 */ /* 0x000fe200000006ff */
[----:B------:R-:W0:Y:S04]  /*1490*/  @P1 LDC R47, c[0x0][0x40c] ;  /* 0x00010300ff2f1b82 */ /* 0x000e280000000800 */
[----:B0-----:R-:W-:Y:S01]  /*14a0*/  @P1 FMUL.FTZ R47, R46, R47 ;  /* 0x0000002f2e2f1220 */ /* 0x001fe20000410000 */
[----:B------:R-:W-:-:S03]  /*14b0*/  HFMA2 R46, -RZ, RZ, 0, 0 ;  /* 0x00000000ff2e7431 */ /* 0x000fc600000001ff */
[----:B------:R-:W-:Y:S01]  /*14c0*/  @P1 FMUL.FTZ R46, R47, R57 ;  /* 0x000000392f2e1220 */ /* 0x000fe20000410000 */
[----:B------:R-:W-:Y:S01]  /*14d0*/  @P1 PRMT R47, R23, 0x7632, R47 ;  /* 0x00007632172f1816 */ /* 0x000fe2000000002f */
[----:B------:R-:W0:Y:S04]  /*14e0*/  @P1 LDC R57, c[0x0][0x40c] ;  /* 0x00010300ff391b82 */ /* 0x000e280000000800 */
[----:B------:R-:W-:-:S04]  /*14f0*/  @P1 IMAD.U32 R47, R47, 0x10000, RZ ;  /* 0x000100002f2f1824 */ /* 0x000fc800078e00ff */
[----:B0-----:R-:W-:Y:S01]  /*1500*/  @P1 FMUL.FTZ R57, R47, R57 ;  /* 0x000000392f391220 */ /* 0x001fe20000410000 */
[----:B------:R-:W-:-:S03]  /*1510*/  MOV R47, RZ ;  /* 0x000000ff002f7202 */ /* 0x000fc60000000f00 */
[----:B------:R-:W-:-:S07]  /*1520*/  @P1 FMUL.FTZ R47, R69, R57 ;  /* 0x00000039452f1220 */ /* 0x000fce0000410000 */
.L_x_6238:
[----:B------:R-:W-:Y:S05]  /*1530*/  BSYNC.RECONVERGENT B0 ;  /* 0x0000000000007941 */ /* 0x000fea0003800200 */
.L_x_6236:
[----:B------:R-:W-:-:S04]  /*1540*/  IMAD.WIDE.U32 R56, R56, 0x20, R76 ;  /* 0x0000002038387825 */ /* 0x000fc800078e004c */
[----:B------:R-:W-:Y:S01]  /*1550*/  FADD.FTZ R76, RZ, R32 ;  /* 0x00000020ff4c7221 */ /* 0x000fe20000010000 */
[----:B------:R-:W-:Y:S01]  /*1560*/  UMOV UR11, 0xffffffff ;  /* 0xffffffff000b7882 */ /* 0x000fe20000000000 */
[----:B------:R-:W-:Y:S02]  /*1570*/  ISETP.NE.AND P1, PT, R74, RZ, PT ;  /* 0x000000ff4a00720c */ /* 0x000fe40003f25270 */
[----:B------:R-:W-:Y:S01]  /*1580*/  FADD.FTZ R69, R76, R33 ;  /* 0x000000214c457221 */ /* 0x000fe20000010000 */
[----:B------:R-:W-:Y:S03]  /*1590*/  STG.E.128 desc[UR6][R56.64], R40 ;  /* 0x0000002838007986 */ /* 0x000fe6000c101d06 */
        /* <DEDUP_REMOVED lines=33> */
[----:B------:R-:W-:-:S04]  /*17b0*/  FADD.FTZ R69, -R71, R34 ;  /* 0x0000002247457221 */ /* 0x000fc80000010100 */
        /* <DEDUP_REMOVED lines=35> */
.L_x_6254:
[----:B-1----:R-:W-:Y:S01]  /*19f0*/  FADD.FTZ R69, R76, R77 ;  /* 0x0000004d4c457221 */ /* 0x002fe20000010000 */
[----:B------:R-:W-:Y:S01]  /*1a00*/  FMUL.FTZ R75, R71, R71 ;  /* 0x00000047474b7220 */ /* 0x000fe20000410000 */
[----:B------:R-:W-:Y:S01]  /*1a10*/  ISETP.NE.AND P0, PT, RZ, UR8, PT ;  /* 0x00000008ff007c0c */ /* 0x000fe2000bf05270 */
[----:B------:R-:W-:Y:S01]  /*1a20*/  BSSY.RECONVERGENT B0, `(.L_x_6240) ;  /* 0x000007a000007945 */ /* 0x000fe20003800200 */
[----:B------:R-:W-:Y:S02]  /*1a30*/  FFMA.FTZ R69, R69, R56, UR9 ;  /* 0x0000000945457e23 */ /* 0x000fe40008010038 */
[----:B------:R-:W1:Y:S01]  /*1a40*/  @!P1 LDC.64 R56, c[0x0][0x3c0] ;  /* 0x0000f000ff389b82 */ /* 0x000e620000000a00 */
[----:B0-----:R-:W-:-:S05]  /*1a50*/  FSEL R76, R75, RZ, P0 ;  /* 0x000000ff4b4c7208 */ /* 0x001fca0000000000 */
[----:B------:R-:W-:-:S06]  /*1a60*/  FADD.FTZ R69, R69, R76 ;  /* 0x0000004c45457221 */ /* 0x000fcc0000010000 */
[----:B------:R-:W0:Y:S01]  /*1a70*/  MUFU.RSQ R69, R69 ;  /* 0x0000004500457308 */ /* 0x000e220000001400 */
[----:B-1----:R-:W-:-:S05]  /*1a80*/  @!P1 IMAD.WIDE R56, R10, 0x4, R56 ;  /* 0x000000040a389825 */ /* 0x002fca00078e0238 */
[----:B------:R1:W-:Y:S02]  /*1a90*/  @!P1 STG.E desc[UR6][R56.64], R71 ;  /* 0x0000004738009986 */ /* 0x0003e4000c101906 */
[----:B-1----:R-:W1:Y:S02]  /*1aa0*/  @!P1 LDC.64 R56, c[0x0][0x3c8] ;  /* 0x0000f200ff389b82 */ /* 0x002e640000000a00 */
[----:B-1----:R-:W-:-:S05]  /*1ab0*/  @!P1 IMAD.WIDE R56, R10, 0x4, R56 ;  /* 0x000000040a389825 */ /* 0x002fca00078e0238 */
[----:B0-----:R0:W-:Y:S01]  /*1ac0*/  @!P1 STG.E desc[UR6][R56.64], R69 ;  /* 0x0000004538009986 */ /* 0x0011e2000c101906 */
[----:B------:R-:W-:-:S13]  /*1ad0*/  ISETP.GE.AND P1, PT, R61, 0x1, PT ;  /* 0x000000013d00780c */ /* 0x000fda0003f26270 */
[----:B0-----:R-:W-:Y:S05]  /*1ae0*/  @!P1 BRA `(.L_x_6241) ;  /* 0x0000000400b49947 */ /* 0x001fea0003800000 */
[----:B------:R-:W-:Y:S01]  /*1af0*/  FSEL R71, R71, RZ, !P0 ;  /* 0x000000ff47477208 */ /* 0x000fe20004000000 */
[----:B------:R-:W0:Y:S01]  /*1b00*/  LDC R77, c[0x0][0x388] ;  /* 0x0000e200ff4d7b82 */ /* 0x000e220000000800 */
[----:B------:R-:W-:Y:S02]  /*1b10*/  SHF.L.U32 R57, R63, 0x10, RZ ;  /* 0x000000103f397819 */ /* 0x000fe400000006ff */
[----:B------:R-:W-:Y:S01]  /*1b20*/  SHF.L.U32 R75, R16, 0x10, RZ ;  /* 0x00000010104b7819 */ /* 0x000fe200000006ff */
[C---:B------:R-:W-:Y:S01]  /*1b30*/  FADD.FTZ R32, -R71.reuse, R32 ;  /* 0x0000002047207221 */ /* 0x040fe20000010100 */
[----:B------:R-:W-:Y:S01]  /*1b40*/  FADD.FTZ R56, -R71, R33 ;  /* 0x0000002147387221 */ /* 0x000fe20000010100 */
[----:B------:R-:W-:Y:S01]  /*1b50*/  SHF.L.U32 R33, R65, 0x10, RZ ;  /* 0x0000001041217819 */ /* 0x000fe200000006ff */
[----:B------:R-:W-:Y:S01]  /*1b60*/  FADD.FTZ R34, -R71, R34 ;  /* 0x0000002247227221 */ /* 0x000fe20000010100 */
[C---:B------:R-:W-:Y:S01]  /*1b70*/  FMUL.FTZ R32, R69.reuse, R32 ;  /* 0x0000002045207220 */ /* 0x040fe20000410000 */
[----:B------:R-:W-:Y:S01]  /*1b80*/  FMUL.FTZ R56, R69, R56 ;  /* 0x0000003845387220 */ /* 0x000fe20000410000 */
[----:B------:R-:W-:Y:S01]  /*1b90*/  IADD3 R61, PT, PT, R61, -0x1, RZ ;  /* 0xffffffff3d3d7810 */ /* 0x000fe20007ffe0ff */
[C---:B------:R-:W-:Y:S01]  /*1ba0*/  FADD.FTZ R40, -R71.reuse, R40 ;  /* 0x0000002847287221 */ /* 0x040fe20000010100 */
[----:B------:R-:W-:Y:S01]  /*1bb0*/  FFMA.FTZ R32, R32, R57, R75 ;  /* 0x0000003920207223 */ /* 0x000fe2000001004b */
[----:B------:R-:W-:Y:S01]  /*1bc0*/  SHF.L.U32 R57, R64, 0x10, RZ ;  /* 0x0000001040397819 */ /* 0x000fe200000006ff */
[----:B------:R-:W-:Y:S01]  /*1bd0*/  FADD.FTZ R44, -R71, R44 ;  /* 0x0000002c472c7221 */ /* 0x000fe20000010100 */
[----:B------:R-:W-:Y:S01]  /*1be0*/  SHF.L.U32 R75, R67, 0x10, RZ ;  /* 0x00000010434b7819 */ /* 0x000fe200000006ff */
[----:B------:R-:W-:Y:S01]  /*1bf0*/  FMUL.FTZ R40, R69, R40 ;  /* 0x0000002845287220 */ /* 0x000fe20000410000 */
[----:B------:R-:W-:Y:S01]  /*1c00*/  FADD.FTZ R42, -R71, R42 ;  /* 0x0000002a472a7221 */ /* 0x000fe20000010100 */
[----:B------:R-:W-:Y:S01]  /*1c10*/  FFMA.FTZ R57, R56, R57, R33 ;  /* 0x0000003938397223 */ /* 0x000fe20000010021 */
[----:B------:R-:W-:Y:S01]  /*1c20*/  FMUL.FTZ R33, R69, R34 ;  /* 0x0000002245217220 */ /* 0x000fe20000410000 */
[----:B------:R-:W-:Y:S01]  /*1c30*/  SHF.L.U32 R34, R62, 0x10, RZ ;  /* 0x000000103e227819 */ /* 0x000fe200000006ff */
[----:B------:R-:W-:-:S02]  /*1c40*/  IMAD.U32 R56, R17, 0x10000, RZ ;  /* 0x0001000011387824 */ /* 0x000fc400078e00ff */
[----:B------:R-:W-:Y:S01]  /*1c50*/  FMUL.FTZ R42, R69, R42 ;  /* 0x0000002a452a7220 */ /* 0x000fe20000410000 */
[----:B------:R-:W-:Y:S01]  /*1c60*/  F2FP.BF16.F32.PACK_AB R32, R57, R32 ;  /* 0x000000203920723e */ /* 0x000fe200000010ff */
[----:B0-----:R-:W-:Y:S02]  /*1c70*/  IMAD R61, R61, R77, RZ ;  /* 0x0000004d3d3d7224 */ /* 0x001fe400078e02ff */
[----:B------:R-:W-:Y:S01]  /*1c80*/  FFMA.FTZ R33, R33, R34, R56 ;  /* 0x0000002221217223 */ /* 0x000fe20000010038 */
[----:B------:R-:W-:Y:S01]  /*1c90*/  FADD.FTZ R34, -R71, R35 ;  /* 0x0000002347227221 */ /* 0x000fe20000010100 */
[----:B------:R-:W-:Y:S02]  /*1ca0*/  SHF.L.U32 R35, R66, 0x10, RZ ;  /* 0x0000001042237819 */ /* 0x000fe400000006ff */
[----:B------:R-:W-:Y:S01]  /*1cb0*/  SHF.L.U32 R57, R6, 0x10, RZ ;  /* 0x0000001006397819 */ /* 0x000fe200000006ff */
[----:B------:R-:W-:-:S04]  /*1cc0*/  FMUL.FTZ R34, R69, R34 ;  /* 0x0000002245227220 */ /* 0x000fc80000410000 */
[----:B------:R-:W-:Y:S01]  /*1cd0*/  FFMA.FTZ R56, R34, R35, R75 ;  /* 0x0000002322387223 */ /* 0x000fe2000001004b */
[C---:B------:R-:W-:Y:S01]  /*1ce0*/  FADD.FTZ R34, -R71.reuse, R36 ;  /* 0x0000002447227221 */ /* 0x040fe20000010100 */
[----:B------:R-:W-:Y:S01]  /*1cf0*/  SHF.L.U32 R35, R60, 0x10, RZ ;  /* 0x000000103c237819 */ /* 0x000fe200000006ff */
[----:B------:R-:W-:Y:S01]  /*1d00*/  FADD.FTZ R36, -R71, R37 ;  /* 0x0000002547247221 */ /* 0x000fe20000010100 */
[----:B------:R-:W-:Y:S01]  /*1d10*/  SHF.L.U32 R75, R18, 0x10, RZ ;  /* 0x00000010124b7819 */ /* 0x000fe200000006ff */
[C---:B------:R-:W-:Y:S01]  /*1d20*/  FMUL.FTZ R34, R69.reuse, R34 ;  /* 0x0000002245227220 */ /* 0x040fe20000410000 */
[----:B------:R-:W-:Y:S01]  /*1d30*/  SHF.L.U32 R37, R68, 0x10, RZ ;  /* 0x0000001044257819 */ /* 0x000fe200000006ff */
[----:B------:R-:W-:Y:S01]  /*1d40*/  FMUL.FTZ R36, R69, R36 ;  /* 0x0000002445247220 */ /* 0x000fe20000410000 */
[----:B------:R-:W-:Y:S01]  /*1d50*/  F2FP.BF16.F32.PACK_AB R33, R56, R33 ;  /* 0x000000213821723e */ /* 0x000fe200000010ff */
[----:B------:R-:W-:Y:S01]  /*1d60*/  FFMA.FTZ R34, R34, R35, R75 ;  /* 0x0000002322227223 */ /* 0x000fe2000001004b */
[----:B------:R-:W-:Y:S01]  /*1d70*/  SHF.L.U32 R35, R70, 0x10, RZ ;  /* 0x0000001046237819 */ /* 0x000fe200000006ff */
[----:B------:R-:W-:Y:S01]  /*1d80*/  FADD.FTZ R56, -R71, R47 ;  /* 0x0000002f47387221 */ /* 0x000fe20000010100 */
[----:B------:R-:W-:-:S02]  /*1d90*/  SHF.L.U32 R75, R19, 0x10, RZ ;  /* 0x00000010134b7819 */ /* 0x000fc400000006ff */
[----:B------:R-:W-:Y:S01]  /*1da0*/  PRMT R47, R7, 0x7632, R47 ;  /* 0x00007632072f7816 */ /* 0x000fe2000000002f */
[----:B------:R-:W-:Y:S01]  /*1db0*/  FFMA.FTZ R37, R36, R37, R35 ;  /* 0x0000002524257223 */ /* 0x000fe20000010023 */
[----:B------:R-:W-:Y:S01]  /*1dc0*/  FADD.FTZ R36, -R71, R38 ;  /* 0x0000002647247221 */ /* 0x000fe20000010100 */
[----:B------:R-:W-:Y:S01]  /*1dd0*/  SHF.L.U32 R35, R0, 0x10, RZ ;  /* 0x0000001000237819 */ /* 0x000fe200000006ff */
[----:B------:R-:W-:Y:S01]  /*1de0*/  FMUL.FTZ R56, R69, R56 ;  /* 0x0000003845387220 */ /* 0x000fe20000410000 */
[----:B------:R-:W-:Y:S01]  /*1df0*/  SHF.L.U32 R47, R47, 0x10, RZ ;  /* 0x000000102f2f7819 */ /* 0x000fe200000006ff */
[----:B------:R-:W-:Y:S01]  /*1e00*/  FMUL.FTZ R36, R69, R36 ;  /* 0x0000002445247220 */ /* 0x000fe20000410000 */
[----:B------:R-:W-:-:S03]  /*1e10*/  F2FP.BF16.F32.PACK_AB R34, R37, R34 ;  /* 0x000000222522723e */ /* 0x000fc600000010ff */
[----:B------:R-:W-:Y:S01]  /*1e20*/  FFMA.FTZ R35, R36, R35, R75 ;  /* 0x0000002324237223 */ /* 0x000fe2000001004b */
[----:B------:R-:W-:Y:S01]  /*1e30*/  FADD.FTZ R36, -R71, R39 ;  /* 0x0000002747247221 */ /* 0x000fe20000010100 */
[----:B------:R-:W-:Y:S01]  /*1e40*/  IMAD.U32 R39, R72, 0x10000, RZ ;  /* 0x0001000048277824 */ /* 0x000fe200078e00ff */
[----:B------:R-:W-:Y:S02]  /*1e50*/  SHF.L.U32 R75, R73, 0x10, RZ ;  /* 0x00000010494b7819 */ /* 0x000fe400000006ff */
[----:B------:R-:W-:-:S04]  /*1e60*/  FMUL.FTZ R36, R69, R36 ;  /* 0x0000002445247220 */ /* 0x000fc80000410000 */
[----:B------:R-:W-:Y:S01]  /*1e70*/  FFMA.FTZ R36, R36, R39, R75 ;  /* 0x0000002724247223 */ /* 0x000fe2000001004b */
[----:B------:R-:W-:Y:S01]  /*1e80*/  SHF.L.U32 R75, R12, 0x10, RZ ;  /* 0x000000100c4b7819 */ /* 0x000fe200000006ff */
[----:B------:R-:W0:Y:S03]  /*1e90*/  LDC.64 R38, c[0x0][0x428] ;  /* 0x00010a00ff267b82 */ /* 0x000e260000000a00 */
[----:B------:R-:W-:Y:S01]  /*1ea0*/  F2FP.BF16.F32.PACK_AB R35, R36, R35 ;  /* 0x000000232423723e */ /* 0x000fe200000010ff */
[----:B------:R-:W-:Y:S01]  /*1eb0*/  FFMA.FTZ R40, R40, R57, R75 ;  /* 0x0000003928287223 */ /* 0x000fe2000001004b */
[----:B------:R-:W-:Y:S02]  /*1ec0*/  SHF.R.S32.HI R36, RZ, 0x1f, R61 ;  /* 0x0000001fff247819 */ /* 0x000fe4000001143d */
[----:B------:R-:W-:Y:S02]  /*1ed0*/  SHF.L.U32 R57, R7, 0x10, RZ ;  /* 0x0000001007397819 */ /* 0x000fe400000006ff */
[----:B------:R-:W-:-:S02]  /*1ee0*/  LEA.HI R61, R36, R61, RZ, 0x3 ;  /* 0x0000003d243d7211 */ /* 0x000fc400078f18ff */
[----:B------:R-:W-:Y:S02]  /*1ef0*/  SHF.L.U32 R75, R13, 0x10, RZ ;  /* 0x000000100d4b7819 */ /* 0x000fe400000006ff */
[----:B------:R-:W-:-:S05]  /*1f00*/  LEA.HI.SX32 R61, R61, R74, 0x1d ;  /* 0x0000004a3d3d7211 */ /* 0x000fca00078feaff */
[----:B0-----:R-:W-:-:S05]  /*1f10*/  IMAD.WIDE.U32 R36, R61, 0x10, R38 ;  /* 0x000000103d247825 */ /* 0x001fca00078e0026 */
[----:B------:R0:W-:Y:S02]  /*1f20*/  STG.E.128 desc[UR6][R36.64], R32 ;  /* 0x0000002024007986 */ /* 0x0001e4000c101d06 */
[----:B0-----:R-:W-:Y:S01]  /*1f30*/  SHF.L.U32 R35, R8, 0x10, RZ ;  /* 0x0000001008237819 */ /* 0x001fe200000006ff */
[----:B------:R-:W-:Y:S01]  /*1f40*/  FMUL.FTZ R34, R69, R44 ;  /* 0x0000002c45227220 */ /* 0x000fe20000410000 */
[----:B------:R-:W-:Y:S01]  /*1f50*/  SHF.L.U32 R37, R14, 0x10, RZ ;  /* 0x000000100e257819 */ /* 0x000fe200000006ff */
[C---:B------:R-:W-:Y:S01]  /*1f60*/  FADD.FTZ R32, -R71.reuse, R45 ;  /* 0x0000002d47207221 */ /* 0x040fe20000010100 */
[----:B------:R-:W-:Y:S01]  /*1f70*/  FFMA.FTZ R33, R42, R57, R75 ;  /* 0x000000392a217223 */ /* 0x000fe2000001004b */
[----:B------:R-:W-:Y:S01]  /*1f80*/  PRMT R42, R8, 0x7632, R42 ;  /* 0x00007632082a7816 */ /* 0x000fe2000000002a */
[----:B------:R-:W-:Y:S01]  /*1f90*/  FADD.FTZ R36, -R71, R41 ;  /* 0x0000002947247221 */ /* 0x000fe20000010100 */
[----:B------:R-:W-:Y:S01]  /*1fa0*/  FFMA.FTZ R34, R34, R35, R37 ;  /* 0x0000002322227223 */ /* 0x000fe20000010025 */
[----:B------:R-:W-:Y:S01]  /*1fb0*/  FMUL.FTZ R35, R69, R32 ;  /* 0x0000002045237220 */ /* 0x000fe20000410000 */
[----:B------:R-:W-:Y:S01]  /*1fc0*/  FADD.FTZ R32, -R71, R43 ;  /* 0x0000002b47207221 */ /* 0x000fe20000010100 */
[----:B------:R-:W-:Y:S01]  /*1fd0*/  PRMT R37, R9, 0x7632, R37 ;  /* 0x0000763209257816 */ /* 0x000fe20000000025 */
[----:B------:R-:W-:Y:S01]  /*1fe0*/  FMUL.FTZ R36, R69, R36 ;  /* 0x0000002445247220 */ /* 0x000fe20000410000 */
[----:B------:R-:W-:Y:S01]  /*1ff0*/  PRMT R43, R15, 0x7632, R43 ;  /* 0x000076320f2b7816 */ /* 0x000fe2000000002b */
[----:B------:R-:W-:Y:S01]  /*2000*/  FMUL.FTZ R32, R69, R32 ;  /* 0x0000002045207220 */ /* 0x000fe20000410000 */
[----:B------:R-:W-:-:S02]  /*2010*/  PRMT R44, R14, 0x7632, R44 ;  /* 0x000076320e2c7816 */ /* 0x000fc4000000002c */
[----:B------:R-:W-:Y:S02]  /*2020*/  SHF.L.U32 R37, R37, 0x10, RZ ;  /* 0x0000001025257819 */ /* 0x000fe400000006ff */
[----:B------:R-:W-:Y:S01]  /*2030*/  SHF.L.U32 R43, R43, 0x10, RZ ;  /* 0x000000102b2b7819 */ /* 0x000fe200000006ff */
[----:B------:R-:W-:Y:S01]  /*2040*/  IMAD.U32 R44, R44, 0x10000, RZ ;  /* 0x000100002c2c7824 */ /* 0x000fe200078e00ff */
[----:B------:R-:W-:Y:S02]  /*2050*/  SHF.L.U32 R42, R42, 0x10, RZ ;  /* 0x000000102a2a7819 */ /* 0x000fe400000006ff */
[----:B------:R-:W-:Y:S01]  /*2060*/  PRMT R57, R13, 0x7632, R57 ;  /* 0x000076320d397816 */ /* 0x000fe20000000039 */
[--C-:B------:R-:W-:Y:S01]  /*2070*/  FFMA.FTZ R56, R56, R37, R43.reuse ;  /* 0x0000002538387223 */ /* 0x100fe2000001002b */
[----:B------:R-:W-:Y:S01]  /*2080*/  PRMT R43, R6, 0x7632, R43 ;  /* 0x00007632062b7816 */ /* 0x000fe2000000002b */
[----:B------:R-:W-:Y:S01]  /*2090*/  FFMA.FTZ R41, R35, R42, R44 ;  /* 0x0000002a23297223 */ /* 0x000fe2000001002c */
[----:B------:R-:W-:Y:S01]  /*20a0*/  PRMT R45, R12, 0x7632, R45 ;  /* 0x000076320c2d7816 */ /* 0x000fe2000000002d */
[----:B------:R-:W-:Y:S01]  /*20b0*/  FADD.FTZ R42, -R71, R46 ;  /* 0x0000002e472a7221 */ /* 0x000fe20000010100 */
[----:B------:R-:W-:Y:S01]  /*20c0*/  SHF.L.U32 R57, R57, 0x10, RZ ;  /* 0x0000001039397819 */ /* 0x000fe200000006ff */
[----:B------:R-:W-:Y:S01]  /*20d0*/  VIADD R37, R61, 0x20 ;  /* 0x000000203d257836 */ /* 0x000fe20000000000 */
[----:B------:R-:W-:Y:S01]  /*20e0*/  SHF.L.U32 R44, R9, 0x10, RZ ;  /* 0x00000010092c7819 */ /* 0x000fe200000006ff */
[----:B------:R-:W-:Y:S01]  /*20f0*/  FMUL.FTZ R35, R69, R42 ;  /* 0x0000002a45237220 */ /* 0x000fe20000410000 */
[----:B------:R-:W-:Y:S01]  /*2100*/  SHF.L.U32 R46, R15, 0x10, RZ ;  /* 0x000000100f2e7819 */ /* 0x000fe200000006ff */
[----:B------:R-:W-:Y:S01]  /*2110*/  FFMA.FTZ R32, R32, R47, R57 ;  /* 0x0000002f20207223 */ /* 0x000fe20000010039 */
[----:B------:R-:W-:-:S02]  /*2120*/  SHF.L.U32 R43, R43, 0x10, RZ ;  /* 0x000000102b2b7819 */ /* 0x000fc400000006ff */
[----:B------:R-:W-:Y:S01]  /*2130*/  SHF.L.U32 R45, R45, 0x10, RZ ;  /* 0x000000102d2d7819 */ /* 0x000fe200000006ff */
[----:B------:R-:W-:Y:S01]  /*2140*/  FFMA.FTZ R35, R35, R44, R46 ;  /* 0x0000002c23237223 */ /* 0x000fe2000001002e */
[----:B------:R-:W-:Y:S02]  /*2150*/  F2FP.BF16.F32.PACK_AB R33, R32, R33 ;  /* 0x000000212021723e */ /* 0x000fe400000010ff */
[----:B------:R-:W-:Y:S01]  /*2160*/  F2FP.BF16.F32.PACK_AB R34, R41, R34 ;  /* 0x000000222922723e */ /* 0x000fe200000010ff */
[----:B------:R-:W-:Y:S01]  /*2170*/  FFMA.FTZ R43, R36, R43, R45 ;  /* 0x0000002b242b7223 */ /* 0x000fe2000001002d */
[----:B------:R-:W-:Y:S01]  /*2180*/  IMAD.WIDE.U32 R36, R37, 0x10, R38 ;  /* 0x0000001025247825 */ /* 0x000fe200078e0026 */
[----:B------:R-:W-:-:S03]  /*2190*/  F2FP.BF16.F32.PACK_AB R35, R56, R35 ;  /* 0x000000233823723e */ /* 0x000fc600000010ff */
[----:B------:R-:W-:-:S05]  /*21a0*/  F2FP.BF16.F32.PACK_AB R32, R43, R40 ;  /* 0x000000282b20723e */ /* 0x000fca00000010ff */
[----:B------:R0:W-:Y:S02]  /*21b0*/  STG.E.128 desc[UR6][R36.64], R32 ;  /* 0x0000002024007986 */ /* 0x0001e4000c101d06 */
.L_x_6241:
[----:B------:R-:W-:Y:S05]  /*21c0*/  BSYNC.RECONVERGENT B0 ;  /* 0x0000000000007941 */ /* 0x000fea0003800200 */
.L_x_6240:
[----:B0-----:R-:W0:Y:S02]  /*21d0*/  LDC.64 R32, c[0x0][0x380] ;  /* 0x0000e000ff207b82 */ /* 0x001e240000000a00 */
[----:B0-----:R-:W-:-:S04]  /*21e0*/  LEA R10, R32, R10, 0x2 ;  /* 0x0000000a200a7211 */ /* 0x001fc800078e10ff */
[----:B------:R-:W-:-:S13]  /*21f0*/  ISETP.GE.AND P0, PT, R10, R33, PT ;  /* 0x000000210a00720c */ /* 0x000fda0003f06270 */
[----:B------:R-:W-:Y:S05]  /*2200*/  @!P0 BRA `(.L_x_6242) ;  /* 0xffffffe000c08947 */ /* 0x000fea000383ffff */
[----:B------:R-:W-:Y:S05]  /*2210*/  EXIT ;  /* 0x000000000000794d */ /* 0x000fea0003800000 */
.L_x_6239:
        /* <DEDUP_REMOVED lines=8> */
.L_x_6244:
[----:B------:R-:W-:Y:S05]  /*22a0*/  BSYNC B0 ;  /* 0x0000000000007941 */ /* 0x000fea0003800000 */
.L_x_6243:
[----:B------:R-:W-:Y:S01]  /*22b0*/  FADD.FTZ R76, R71, R57 ;  /* 0x00000039474c7221 */ /* 0x000fe20000010000 */
[----:B------:R-:W-:Y:S01]  /*22c0*/  MOV R57, 0xffffffff ;  /* 0xffffffff00397802 */ /* 0x000fe20000000f00 */
[----:B------:R-:W-:Y:S01]  /*22d0*/  HFMA2 R75, -RZ, RZ, 0, 1.1920928955078125e-07 ;  /* 0x00000002ff4b7431 */ /* 0x000fe200000001ff */
[----:B------:R-:W-:-:S07]  /*22e0*/  MOV R69, 0x1f ;  /* 0x0000001f00457802 */ /* 0x000fce0000000f00 */
[----:B------:R-:W-:Y:S05]  /*22f0*/  WARPSYNC.COLLECTIVE R57, `(.L_x_6245) ;  /* 0x0000000039087348 */ /* 0x000fea0003c00000 */
[----:B------:R0:W1:Y:S02]  /*2300*/  SHFL.BFLY P0, R57, R76, R75, R69 ;  /* 0x0c00004b4c397389 */ /* 0x0000640000000045 */
[----:B01----:R-:W-:Y:S05]  /*2310*/  ENDCOLLECTIVE ;  /* 0x000000000000791b */ /* 0x003fea0003800000 */
.L_x_6245:
[----:B------:R-:W-:Y:S02]  /*2320*/  HFMA2 R75, -RZ, RZ, 0, 2.384185791015625e-07 ;  /* 0x00000004ff4b7431 */ /* 0x000fe400000001ff */
[----:B------:R-:W-:Y:S01]  /*2330*/  IMAD.MOV.U32 R77, RZ, RZ, R57 ;  /* 0x000000ffff4d7224 */ /* 0x000fe200078e0039 */
[----:B------:R-:W-:-:S03]  /*2340*/  MOV R57, 0xffffffff ;  /* 0xffffffff00397802 */ /* 0x000fc60000000f00 */
[----:B------:R-:W-:-:S05]  /*2350*/  FADD.FTZ R77, R76, R77 ;  /* 0x0000004d4c4d7221 */ /* 0x000fca0000010000 */
[----:B------:R-:W-:-:S07]  /*2360*/  MOV R76, R77 ;  /* 0x0000004d004c7202 */ /* 0x000fce0000000f00 */
[----:B------:R-:W-:Y:S05]  /*2370*/  WARPSYNC.COLLECTIVE R57, `(.L_x_6246) ;  /* 0x0000000039087348 */ /* 0x000fea0003c00000 */
[----:B------:R0:W1:Y:S02]  /*2380*/  SHFL.BFLY P0, R57, R76, R75, R69 ;  /* 0x0c00004b4c397389 */ /* 0x0000640000000045 */
[----:B01----:R-:W-:Y:S05]  /*2390*/  ENDCOLLECTIVE ;  /* 0x000000000000791b */ /* 0x003fea0003800000 */
.L_x_6246:
        /* <DEDUP_REMOVED lines=8> */
.L_x_6247:
[----:B------:R-:W-:Y:S01]  /*2420*/  IMAD.MOV.U32 R75, RZ, RZ, 0x10 ;  /* 0x00000010ff4b7424 */ /* 0x000fe200078e00ff */
[----:B------:R-:W-:Y:S02]  /*2430*/  MOV R71, R57 ;  /* 0x0000003900477202 */ /* 0x000fe40000000f00 */
[----:B------:R-:W-:-:S03]  /*2440*/  MOV R57, 0xffffffff ;  /* 0xffffffff00397802 */ /* 0x000fc60000000f00 */
[----:B------:R-:W-:Y:S02]  /*2450*/  FADD.FTZ R76, R56, R71 ;  /* 0x00000047384c7221 */ /* 0x000fe40000010000 */
[----:B------:R-:W0:Y:S05]  /*2460*/  LDC R56, c[0x0][0x400] ;  /* 0x00010000ff387b82 */ /* 0x000e2a0000000800 */
[----:B0-----:R-:W-:Y:S05]  /*2470*/  WARPSYNC.COLLECTIVE R57, `(.L_x_6248) ;  /* 0x0000000039087348 */ /* 0x001fea0003c00000 */
[----:B------:R1:W2:Y:S02]  /*2480*/  SHFL.BFLY P0, R57, R76, R75, R69 ;  /* 0x0c00004b4c397389 */ /* 0x0002a40000000045 */
[----:B012---:R-:W-:Y:S05]  /*2490*/  ENDCOLLECTIVE ;  /* 0x000000000000791b */ /* 0x007fea0003800000 */
.L_x_6248:
        /* <DEDUP_REMOVED lines=40> */
.L_x_6249:
[----:B------:R-:W-:Y:S01]  /*2720*/  HFMA2 R75, -RZ, RZ, 0, 1.1920928955078125e-07 ;  /* 0x00000002ff4b7431 */ /* 0x000fe200000001ff */
[----:B------:R-:W-:Y:S02]  /*2730*/  MOV R77, R57 ;  /* 0x00000039004d7202 */ /* 0x000fe40000000f00 */
[----:B------:R-:W-:-:S03]  /*2740*/  MOV R57, 0xffffffff ;  /* 0xffffffff00397802 */ /* 0x000fc60000000f00 */
[----:B------:R-:W-:-:S07]  /*2750*/  FADD.FTZ R76, R76, R77 ;  /* 0x0000004d4c4c7221 */ /* 0x000fce0000010000 */
[----:B------:R-:W-:Y:S05]  /*2760*/  WARPSYNC.COLLECTIVE R57, `(.L_x_6250) ;  /* 0x0000000039087348 */ /* 0x000fea0003c00000 */
[----:B------:R0:W1:Y:S02]  /*2770*/  SHFL.BFLY P0, R57, R76, R75, R69 ;  /* 0x0c00004b4c397389 */ /* 0x0000640000000045 */
[----:B01----:R-:W-:Y:S05]  /*2780*/  ENDCOLLECTIVE ;  /* 0x000000000000791b */ /* 0x003fea0003800000 */
.L_x_6250:
[----:B------:R-:W-:Y:S01]  /*2790*/  IMAD.MOV.U32 R75, RZ, RZ, 0x4 ;  /* 0x00000004ff4b7424 */ /* 0x000fe200078e00ff */
[----:B------:R-:W-:Y:S02]  /*27a0*/  MOV R77, R57 ;  /* 0x00000039004d7202 */ /* 0x000fe40000000f00 */
[----:B------:R-:W-:-:S03]  /*27b0*/  MOV R57, 0xffffffff ;  /* 0xffffffff00397802 */ /* 0x000fc60000000f00 */
[----:B------:R-:W-:-:S07]  /*27c0*/  FADD.FTZ R76, R76, R77 ;  /* 0x0000004d4c4c7221 */ /* 0x000fce0000010000 */
[----:B------:R-:W-:Y:S05]  /*27d0*/  WARPSYNC.COLLECTIVE R57, `(.L_x_6251) ;  /* 0x0000000039087348 */ /* 0x000fea0003c00000 */
[----:B------:R0:W1:Y:S02]  /*27e0*/  SHFL.BFLY P0, R57, R76, R75, R69 ;  /* 0x0c00004b4c397389 */ /* 0x0000640000000045 */
[----:B01----:R-:W-:Y:S05]  /*27f0*/  ENDCOLLECTIVE ;  /* 0x000000000000791b */ /* 0x003fea0003800000 */
.L_x_6251:
[----:B------:R-:W-:Y:S01]  /*2800*/  HFMA2 R75, -RZ, RZ, 0, 4.76837158203125e-07 ;  /* 0x00000008ff4b7431 */ /* 0x000fe200000001ff */
[----:B------:R-:W-:Y:S02]  /*2810*/  MOV R77, R57 ;  /* 0x00000039004d7202 */ /* 0x000fe40000000f00 */
[----:B------:R-:W-:-:S03]  /*2820*/  MOV R57, 0xffffffff ;  /* 0xffffffff00397802 */ /* 0x000fc60000000f00 */
[----:B------:R-:W-:-:S07]  /*2830*/  FADD.FTZ R76, R76, R77 ;  /* 0x0000004d4c4c7221 */ /* 0x000fce0000010000 */
[----:B------:R-:W-:Y:S05]  /*2840*/  WARPSYNC.COLLECTIVE R57, `(.L_x_6252) ;  /* 0x0000000039087348 */ /* 0x000fea0003c00000 */
[----:B------:R0:W1:Y:S02]  /*2850*/  SHFL.BFLY P0, R57, R76, R75, R69 ;  /* 0x0c00004b4c397389 */ /* 0x0000640000000045 */
[----:B01----:R-:W-:Y:S05]  /*2860*/  ENDCOLLECTIVE ;  /* 0x000000000000791b */ /* 0x003fea0003800000 */
.L_x_6252:
[----:B------:R-:W-:Y:S01]  /*2870*/  HFMA2 R75, -RZ, RZ, 0, 9.5367431640625e-07 ;  /* 0x00000010ff4b7431 */ /* 0x000fe200000001ff */
[----:B------:R-:W-:Y:S02]  /*2880*/  MOV R77, R57 ;  /* 0x00000039004d7202 */ /* 0x000fe40000000f00 */
[----:B------:R-:W-:-:S03]  /*2890*/  MOV R57, 0xffffffff ;  /* 0xffffffff00397802 */ /* 0x000fc60000000f00 */
[----:B------:R-:W-:-:S07]  /*28a0*/  FADD.FTZ R76, R76, R77 ;  /* 0x0000004d4c4c7221 */ /* 0x000fce0000010000 */
[----:B------:R-:W-:Y:S05]  /*28b0*/  WARPSYNC.COLLECTIVE R57, `(.L_x_6253) ;  /* 0x0000000039087348 */ /* 0x000fea0003c00000 */
[----:B------:R0:W1:Y:S02]  /*28c0*/  SHFL.BFLY P0, R57, R76, R75, R69 ;  /* 0x0c00004b4c397389 */ /* 0x0000640000000045 */
[----:B01----:R-:W-:Y:S05]  /*28d0*/  ENDCOLLECTIVE ;  /* 0x000000000000791b */ /* 0x003fea0003800000 */
.L_x_6253:
[----:B------:R-:W-:Y:S01]  /*28e0*/  MOV R77, R57 ;  /* 0x00000039004d7202 */ /* 0x000fe20000000f00 */
[----:B------:R-:W-:Y:S06]  /*28f0*/  BRA `(.L_x_6254) ;  /* 0xfffffff0003c7947 */ /* 0x000fec000383ffff */
.L_x_6255:
        /* <DEDUP_REMOVED lines=16> */
.L_x_20276:


//--------------------- .text._ZN10layer_norm13ln_fwd_kernelINS_13Kernel_traitsI13__nv_bfloat16S2_fS2_fjLj512ELj1ELj4ELj1ELj16ENS_18Kernel_traits_baseILj512ES2_S2_fS2_fjLj128EEEEELb1ELb0ELb0ELb0EEEvNS_9FwdParamsE --------------------------
	.section	.text._ZN10layer_norm13ln_fwd_kernelINS_13Kernel_traitsI13__nv_bfloat16S2_fS2_fjLj512ELj1ELj4ELj1ELj16ENS_18Kernel_traits_baseILj512ES2_S2_fS2_fjLj128EEEEELb1ELb0ELb0ELb0EEEvNS_9FwdParamsE,"ax",@progbits
	.align	128
        .global         _ZN10layer_norm13ln_fwd_kernelINS_13Kernel_traitsI13__nv_bfloat16S2_fS2_fjLj512ELj1ELj4ELj1ELj16ENS_18Kernel_traits_baseILj512ES2_S2_fS2_fjLj128EEEEELb1ELb0ELb0ELb0EEEvNS_9FwdParamsE
        .type           _ZN10layer_norm13ln_fwd_kernelINS_13Kernel_traitsI13__nv_bfloat16S2_fS2_fjLj512ELj1ELj4ELj1ELj16ENS_18Kernel_traits_baseILj512ES2_S2_fS2_fjLj128EEEEELb1ELb0ELb0ELb0EEEvNS_9FwdParamsE,@function
        .size           _ZN10layer_norm13ln_fwd_kernelINS_13Kernel_traitsI13__nv_bfloat16S2_fS2_fjLj512ELj1ELj4ELj1ELj16ENS_18Kernel_traits_baseILj512ES2_S2_fS2_fjLj128EEEEELb1ELb0ELb0ELb0EEEvNS_9FwdParamsE,(.L_x_20277 - _ZN10layer_norm13ln_fwd_kernelINS_13Kernel_traitsI13__nv_bfloat16S2_fS2_fjLj512ELj1ELj4ELj1ELj16ENS_18Kernel_traits_baseILj512ES2_S2_fS2_fjLj128EEEEELb1ELb0ELb0ELb0EEEvNS_9FwdParamsE)
        .other          _ZN10layer_norm13ln_fwd_kernelINS_13Kernel_traitsI13__nv_bfloat16S2_fS2_fjLj512ELj1ELj4ELj1ELj16ENS_18Kernel_traits_baseILj512ES2_S2_fS2_fjLj128EEEEELb1ELb0ELb0ELb0EEEvNS_9FwdParamsE,@"STO_CUDA_ENTRY STV_DEFAULT"
_ZN10layer_norm13ln_fwd_kernelINS_13Kernel_traitsI13__nv_bfloat16S2_fS2_fjLj512ELj1ELj4ELj1ELj16ENS_18Kernel_traits_baseILj512ES2_S2_fS2_fjLj128EEEEELb1ELb0ELb0ELb0EEEvNS_9FwdParamsE:
.text._ZN10layer_norm13ln_fwd_kernelINS_13Kernel_traitsI13__nv_bfloat16S2_fS2_fjLj512ELj1ELj4ELj1ELj16ENS_18Kernel_traits_baseILj512ES2_S2_fS2_fjLj128EEEEELb1ELb0ELb0ELb0EEEvNS_9FwdParamsE:
        /* <DEDUP_REMOVED lines=19> */
[----:B----4-:R-:W-:-:S02]  /*0130*/  SHF.R.S32.HI R0, RZ, 0x1f, R11 ;  /* 0x0000001fff007819 */ /* 0x010fc4000001140b */
[----:B------:R-:W-:Y:S02]  /*0140*/  SHF.R.U32.HI R55, RZ, 0x5, R56 ;  /* 0x00000005ff377819 */ /* 0x000fe40000011638 */
[----:B------:R-:W-:Y:S02]  /*0150*/  LEA.HI R0, R0, R11, RZ, 0x3 ;  /* 0x0000000b00007211 */ /* 0x000fe400078f18ff */
[----:B------:R-:W3:Y:S01]  /*0160*/  LDC R53, c[0x0][0x360] ;  /* 0x0000d800ff357b82 */ /* 0x000ee20000000800 */
[----:B-1----:R-:W-:-:S06]  /*0170*/  USHF.L.U32 UR4, UR5, 0x2, URZ ;  /* 0x0000000205047899 */ /* 0x002fcc00080006ff */
[----:B------:R-:W-:Y:S01]  /*0180*/  LOP3.LUT R55, R55, UR4, RZ, 0xfc, !PT ;  /* 0x0000000437377c12 */ /* 0x000fe2000f8efcff */
[----:B---3--:R-:W-:Y:S01]  /*0190*/  IMAD R53, R53, UR5, R56 ;  /* 0x0000000535357c24 */ /* 0x008fe2000f8e0238 */
[----:B--2---:R-:W-:Y:S02]  /*01a0*/  @P0 R2UR UR6, R2 ;  /* 0x00000000020602ca */ /* 0x004fe400000e0000 */
[----:B------:R-:W-:Y:S02]  /*01b0*/  @P0 R2UR UR7, R3 ;  /* 0x00000000030702ca */ /* 0x000fe400000e0000 */
[----:B0-----:R-:W-:Y:S02]  /*01c0*/  @P0 IADD3 R4, P1, PT, R6, R9, RZ ;  /* 0x0000000906040210 */ /* 0x001fe40007f3e0ff */
[----:B------:R-:W-:Y:S02]  /*01d0*/  LOP3.LUT R3, R56, 0x1f, RZ, 0xc, !PT ;  /* 0x0000001f38037812 */ /* 0x000fe400078e0cff */
[----:B------:R-:W-:-:S02]  /*01e0*/  @P0 IADD3.X R5, PT, PT, RZ, R7, RZ, P1, !PT ;  /* 0x00000007ff050210 */ /* 0x000fc40000ffe4ff */
[----:B------:R-:W-:Y:S02]  /*01f0*/  LEA.HI.SX32 R54, R0, R3, 0x1d ;  /* 0x0000000300367211 */ /* 0x000fe400078feaff */
[----:B------:R-:W-:Y:S01]  /*0200*/  LOP3.LUT R56, R56, 0x1f, RZ, 0xc0, !PT ;  /* 0x0000001f38387812 */ /* 0x000fe200078ec0ff */
[----:B------:R-:W-:Y:S01]  /*0210*/  UIADD3 UR14, UPT, UPT, UR6, -0x61c88647, URZ ;  /* 0x9e3779b9060e7890 */ /* 0x000fe2000fffe0ff */
[--C-:B------:R-:W-:Y:S01]  /*0220*/  SHF.R.U64 R52, R4, 0x2, R5.reuse ;  /* 0x0000000204347819 */ /* 0x100fe20000001205 */
[----:B------:R-:W-:Y:S01]  /*0230*/  UIADD3 UR15, UPT, UPT, UR7, -0x4498517b, URZ ;  /* 0xbb67ae85070f7890 */ /* 0x000fe2000fffe0ff */
[----:B------:R-:W-:Y:S01]  /*0240*/  SHF.R.U32.HI R51, RZ, 0x2, R5 ;  /* 0x00000002ff337819 */ /* 0x000fe20000011605 */
[----:B------:R-:W-:Y:S02]  /*0250*/  UIADD3 UR16, UPT, UPT, UR6, 0x3c6ef372, URZ ;  /* 0x3c6ef37206107890 */ /* 0x000fe4000fffe0ff */
        /* <DEDUP_REMOVED lines=28> */
.L_x_6259:
[----:B------:R-:W-:Y:S05]  /*0420*/  BSYNC.RECONVERGENT B1 ;  /* 0x0000000000017941 */ /* 0x000fea0003800200 */
.L_x_6258:
        /* <DEDUP_REMOVED lines=8> */
.L_x_6257:
        /* <DEDUP_REMOVED lines=13> */
[----:B------:R-:W-:Y:S01]  /*0580*/  @P1 CS2R R16, SRZ ;  /* 0x0000000000101805 */ /* 0x000fe2000001ff00 */
[----:B------:R-:W-:-:S07]  /*0590*/  @P0 IMAD.MOV.U32 R27, RZ, RZ, RZ ;  /* 0x000000ffff1b0224 */ /* 0x000fce00078e00ff */
.L_x_6260:
[----:B------:R-:W-:Y:S05]  /*05a0*/  BSYNC.RECONVERGENT B0 ;  /* 0x0000000000007941 */ /* 0x000fea0003800200 */
.L_x_6256:
[----:B------:R-:W1:Y:S02]  /*05b0*/  LDCU UR4, c[0x0][0x384] ;  /* 0x00007080ff0477ac */ /* 0x000e640008000800 */
[----:B-1----:R-:W-:-:S13]  /*05c0*/  ISETP.GE.AND P0, PT, R55, UR4, PT ;  /* 0x0000000437007c0c */ /* 0x002fda000bf06270 */
[----:B------:R-:W-:Y:S05]  /*05d0*/  @P0 EXIT ;  /* 0x000000000000094d */ /* 0x000fea0003800000 */
[----:B------:R-:W-:Y:S01]  /*05e0*/  IMAD.HI.U32 R0, R53, -0x326172a9, RZ ;  /* 0xcd9e8d5735007827 */ /* 0x000fe200078e00ff */
[----:B------:R-:W1:Y:S01]  /*05f0*/  LDCU.64 UR4, c[0x0][0x3e0] ;  /* 0x00007c00ff0477ac */ /* 0x000e620008000a00 */
[----:B------:R-:W-:Y:S01]  /*0600*/  BSSY B0, `(.L_x_6261) ;  /* 0x0000b89000007945 */ /* 0x000fe20003800000 */
[----:B-----5:R-:W-:Y:S01]  /*0610*/  PRMT R50, R27, 0x7632, R50 ;  /* 0x000076321b327816 */ /* 0x020fe20000000032 */
[C---:B0-----:R-:W-:Y:S01]  /*0620*/  IMAD.HI.U32 R2, R52.reuse, -0x2daee0ad, RZ ;  /* 0xd2511f5334027827 */ /* 0x041fe200078e00ff */
[----:B------:R-:W-:Y:S01]  /*0630*/  LOP3.LUT R0, R51, UR6, R0, 0x96, !PT ;  /* 0x0000000633007c12 */ /* 0x000fe2000f8e9600 */
[----:B------:R-:W0:Y:S01]  /*0640*/  LDCU UR32, c[0x0][0x388] ;  /* 0x00007100ff2077ac */ /* 0x000e220008000800 */
[----:B------:R-:W-:Y:S01]  /*0650*/  PRMT R49, R31, 0x7632, R49 ;  /* 0x000076321f317816 */ /* 0x000fe20000000031 */
[----:B------:R-:W-:Y:S01]  /*0660*/  IMAD R8, R52, -0x2daee0ad, RZ ;  /* 0xd2511f5334087824 */ /* 0x000fe200078e02ff */
[----:B------:R-:W-:Y:S01]  /*0670*/  LOP3.LUT R2, R2, UR7, RZ, 0x3c, !PT ;  /* 0x0000000702027c12 */ /* 0x000fe2000f8e3cff */
[----:B------:R-:W-:Y:S01]  /*0680*/  IMAD.HI.U32 R5, R0, -0x2daee0ad, RZ ;  /* 0xd2511f5300057827 */ /* 0x000fe200078e00ff */
[----:B------:R-:W-:Y:S01]  /*0690*/  PRMT R48, R26, 0x7632, R48 ;  /* 0x000076321a307816 */ /* 0x000fe20000000030 */
[----:B------:R-:W2:Y:S01]  /*06a0*/  LDCU.U8 UR12, c[0x0][0x410] ;  /* 0x00008200ff0c77ac */ /* 0x000ea20008000000 */
[----:B------:R-:W-:Y:S01]  /*06b0*/  PRMT R11, R30, 0x7632, R11 ;  /* 0x000076321e0b7816 */ /* 0x000fe2000000000b */
[----:B------:R-:W-:Y:S01]  /*06c0*/  IMAD R6, R53, -0x326172a9, RZ ;  /* 0xcd9e8d5735067824 */ /* 0x000fe200078e02ff */
[----:B------:R-:W-:Y:S01]  /*06d0*/  LOP3.LUT R5, R8, UR15, R5, 0x96, !PT ;  /* 0x0000000f08057c12 */ /* 0x000fe2000f8e9605 */
[C---:B------:R-:W-:Y:S01]  /*06e0*/  IMAD.HI.U32 R3, R2.reuse, -0x326172a9, RZ ;  /* 0xcd9e8d5702037827 */ /* 0x040fe200078e00ff */
[----:B------:R-:W-:Y:S01]  /*06f0*/  PRMT R10, R25, 0x7632, R10 ;  /* 0x00007632190a7816 */ /* 0x000fe2000000000a */
[----:B------:R-:W3:Y:S02]  /*0700*/  LDCU UR13, c[0x0][0x448] ;  /* 0x00008900ff0d77ac */ /* 0x000ee40008000800 */
        /* <DEDUP_REMOVED lines=8> */
[----:B------:R-:W-:-:S03]  /*0790*/  UISETP.NE.AND.EX UP0, UPT, UR5, URZ, UPT, UP0 ;  /* 0x000000ff0500728c */ /* 0x000fc6000bf05300 */
        /* <DEDUP_REMOVED lines=44> */
[----:B------:R-:W-:Y:S02]  /*0a60*/  LOP3.LUT R3, R4, 0x3, RZ, 0xc0, !PT ;  /* 0x0000000304037812 */ /* 0x000fe400078ec0ff */
[----:B------:R-:W-:Y:S01]  /*0a70*/  PRMT R4, R28, 0x7632, R4 ;  /* 0x000076321c047816 */ /* 0x000fe20000000004 */
[----:B------:R-:W-:Y:S01]  /*0a80*/  IMAD R6, R6, -0x2daee0ad, RZ ;  /* 0xd2511f5306067824 */ /* 0x000fe200078e02ff */
[----:B------:R-:W-:Y:S01]  /*0a90*/  LOP3.LUT R2, R5, UR30, R2, 0x96, !PT ;  /* 0x0000001e05027c12 */ /* 0x000fe2000f8e9602 */
[----:B------:R-:W-:Y:S02]  /*0aa0*/  IMAD.MOV.U32 R5, RZ, RZ, RZ ;  /* 0x000000ffff057224 */ /* 0x000fe400078e00ff */
[----:B0123--:R-:W-:-:S07]  /*0ab0*/  IMAD R8, R8, -0x326172a9, RZ ;  /* 0xcd9e8d5708087824 */ /* 0x00ffce00078e02ff */
.L_x_6434:
        /* <DEDUP_REMOVED lines=19> */
[----:B0-----:R-:W-:-:S05]  /*0bf0*/  IMAD.WIDE.U32 R12, R57, 0x10, R12 ;  /* 0x00000010390c7825 */ /* 0x001fca00078e000c */
[----:B------:R0:W5:Y:S01]  /*0c00*/  LDG.E.128 R40, desc[UR8][R12.64] ;  /* 0x000000080c287981 */ /* 0x000162000c1e1d00 */
[----:B------:R-:W-:-:S04]  /*0c10*/  UISETP.NE.U32.AND UP1, UPT, UR10, URZ, UPT ;  /* 0x000000ff0a00728c */ /* 0x000fc8000bf25070 */
[----:B------:R-:W-:-:S09]  /*0c20*/  UISETP.NE.AND.EX UP1, UPT, UR11, URZ, UPT, UP1 ;  /* 0x000000ff0b00728c */ /* 0x000fd2000bf25310 */
[----:B0-----:R-:W-:Y:S05]  /*0c30*/  BRA.U !UP1, `(.L_x_6264) ;  /* 0x0000002909547547 */ /* 0x001fea000b800000 */
[----:B------:R-:W0:Y:S02]  /*0c40*/  LDC.64 R62, c[0x0][0x3a0] ;  /* 0x0000e800ff3e7b82 */ /* 0x000e240000000a00 */
[----:B0-----:R-:W-:-:S05]  /*0c50*/  IMAD.WIDE.U32 R62, R57, 0x20, R62 ;  /* 0x00000020393e7825 */ /* 0x001fca00078e003e */
[----:B------:R0:W5:Y:S04]  /*0c60*/  LDG.E.128 R12, desc[UR8][R62.64] ;  /* 0x000000083e0c7981 */ /* 0x000168000c1e1d00 */
        /* <DEDUP_REMOVED lines=8> */
[----:B------:R-:W-:-:S05]  /*0cf0*/  VIADDMNMX.U32 R59, R3, 0xfffffffe, R60, PT ;  /* 0xfffffffe033b7846 */ /* 0x000fca000380003c */
[----:B------:R-:W-:-:S04]  /*0d00*/  IMAD.SHL.U32 R59, R59, 0x4, RZ ;  /* 0x000000043b3b7824 */ /* 0x000fc800078e00ff */
[----:B------:R-:W0:Y:S02]  /*0d10*/  LDC R60, c[0x2][R59] ;  /* 0x008000003b3c7b82 */ /* 0x000e240000000800 */
[----:B0-----:R-:W-:-:S04]  /*0d20*/  SHF.R.S32.HI R61, RZ, 0x1f, R60 ;  /* 0x0000001fff3d7819 */ /* 0x001fc8000001143c */
.L_x_20109:
[----:B------:R-:W-:Y:S05]  /*0d30*/  BRX R60 -0xd40                                     (*"BRANCH_TARGETS .L_x_20110,.L_x_20111,.L_x_20112"*) ;  /* 0xfffffff03cb07949 */ /* 0x000fea000383ffff */
.L_x_20112:
[----:B------:R-:W-:Y:S01]  /*0d40*/  IADD3 R64, PT, PT, R3, 0x1, RZ ;  /* 0x0000000103407810 */ /* 0x000fe20007ffe0ff */
[----:B------:R-:W-:Y:S02]  /*0d50*/  IMAD.MOV.U32 R60, RZ, RZ, R6 ;  /* 0x000000ffff3c7224 */ /* 0x000fe400078e0006 */
[----:B------:R-:W-:Y:S01]  /*0d60*/  IMAD.MOV.U32 R65, RZ, RZ, R2 ;  /* 0x000000ffff417224 */ /* 0x000fe200078e0002 */
[----:B------:R-:W-:Y:S06]  /*0d70*/  BRA `(.L_x_6266) ;  /* 0x0000000000f07947 */ /* 0x000fec0003800000 */
.L_x_20110:
[----:B------:R-:W-:Y:S01]  /*0d80*/  MOV R60, R6 ;  /* 0x00000006003c7202 */ /* 0x000fe20000000f00 */
[----:B------:R-:W-:Y:S02]  /*0d90*/  IMAD.MOV.U32 R64, RZ, RZ, 0x3 ;  /* 0x00000003ff407424 */ /* 0x000fe400078e00ff */
[----:B------:R-:W-:Y:S01]  /*0da0*/  IMAD.MOV.U32 R65, RZ, RZ, R0 ;  /* 0x000000ffff417224 */ /* 0x000fe200078e0000 */
[----:B------:R-:W-:Y:S06]  /*0db0*/  BRA `(.L_x_6266) ;  /* 0x0000000000e07947 */ /* 0x000fec0003800000 */
.L_x_20111:
        /* <DEDUP_REMOVED lines=13> */
.L_x_6268:
[----:B------:R-:W-:Y:S05]  /*0e90*/  BSYNC.RECONVERGENT B3 ;  /* 0x0000000000037941 */ /* 0x000fea0003800200 */
.L_x_6267:
        /* <DEDUP_REMOVED lines=42> */
.L_x_6266:
[----:B------:R-:W-:Y:S05]  /*1140*/  BSYNC.RECONVERGENT B2 ;  /* 0x0000000000027941 */ /* 0x000fea0003800200 */
.L_x_6265:
[----:B------:R-:W0:Y:S01]  /*1150*/  LDC R61, c[0x0][0x408] ;  /* 0x00010200ff3d7b82 */ /* 0x000e220000000800 */
[----:B------:R-:W-:Y:S01]  /*1160*/  I2FP.F32.U32 R3, R65 ;  /* 0x0000004100037245 */ /* 0x000fe20000201000 */
[----:B------:R-:W-:Y:S01]  /*1170*/  IMAD.MOV.U32 R62, RZ, RZ, 0x2f800000 ;  /* 0x2f800000ff3e7424 */ /* 0x000fe200078e00ff */
[----:B------:R-:W-:Y:S01]  /*1180*/  ISETP.NE.AND P1, PT, R64, 0x1, PT ;  /* 0x000000014000780c */ /* 0x000fe20003f25270 */
[C---:B-----5:R-:W-:Y:S01]  /*1190*/  IMAD.U32 R63, R40.reuse, 0x10000, RZ ;  /* 0x00010000283f7824 */ /* 0x060fe200078e00ff */
[----:B------:R-:W-:Y:S01]  /*11a0*/  BSSY.RECONVERGENT B2, `(.L_x_6269) ;  /* 0x000004f000027945 */ /* 0x000fe20003800200 */
[----:B------:R-:W-:Y:S01]  /*11b0*/  FFMA.FTZ R6, R3, R62, 1.1641532182693481445e-10 ;  /* 0x2f00000003067423 */ /* 0x000fe2000001003e */
[----:B------:R-:W-:Y:S01]  /*11c0*/  HFMA2 R65, -RZ, RZ, 0, 1.1920928955078125e-07 ;  /* 0x00000002ff417431 */ /* 0x000fe200000001ff */
[----:B------:R-:W1:Y:S01]  /*11d0*/  LDC R59, c[0x0][0x404] ;  /* 0x00010100ff3b7b82 */ /* 0x000e620000000800 */
[----:B------:R-:W-:Y:S01]  /*11e0*/  FMUL.FTZ R66, R63, R58 ;  /* 0x0000003a3f427220 */ /* 0x000fe20000410000 */
[----:B------:R-:W-:-:S03]  /*11f0*/  PRMT R40, R40, 0x7632, R40 ;  /* 0x0000763228287816 */ /* 0x000fc60000000028 */
[----:B0-----:R-:W-:Y:S01]  /*1200*/  FMUL.FTZ R66, R66, R61 ;  /* 0x0000003d42427220 */ /* 0x001fe20000410000 */
[----:B-1----:R-:W-:-:S04]  /*1210*/  FSETP.GTU.FTZ.AND P0, PT, R6, R59, PT ;  /* 0x0000003b0600720b */ /* 0x002fc80003f1c000 */
        /* <DEDUP_REMOVED lines=14> */
.L_x_6271:
        /* <DEDUP_REMOVED lines=13> */
.L_x_6273:
[----:B------:R-:W-:Y:S05]  /*13d0*/  BSYNC.RECONVERGENT B3 ;  /* 0x0000000000037941 */ /* 0x000fea0003800200 */
.L_x_6272:
        /* <DEDUP_REMOVED lines=41> */
[----:B------:R-:W-:Y:S01]  /*1670*/  IMAD.MOV.U32 R65, RZ, RZ, RZ ;  /* 0x000000ffff417224 */ /* 0x000fe200078e00ff */
[----:B------:R-:W-:-:S07]  /*1680*/  MOV R60, R64 ;  /* 0x00000040003c7202 */ /* 0x000fce0000000f00 */
.L_x_6270:
[----:B------:R-:W-:Y:S05]  /*1690*/  BSYNC.RECONVERGENT B2 ;  /* 0x0000000000027941 */ /* 0x000fea0003800200 */
.L_x_6269:
        /* <DEDUP_REMOVED lines=22> */
.L_x_6276:
        /* <DEDUP_REMOVED lines=13> */
.L_x_6278:
[----:B------:R-:W-:Y:S05]  /*18d0*/  BSYNC.RECONVERGENT B3 ;  /* 0x0000000000037941 */ /* 0x000fea0003800200 */
.L_x_6277:
        /* <DEDUP_REMOVED lines=43> */
.L_x_6275:
[----:B------:R-:W-:Y:S05]  /*1b90*/  BSYNC.RECONVERGENT B2 ;  /* 0x0000000000027941 */ /* 0x000fea0003800200 */
.L_x_6274:
[----:B------:R-:W-:Y:S01]  /*1ba0*/  I2FP.F32.U32 R3, R3 ;  /* 0x0000000300037245 */ /* 0x000fe20000201000 */
[----:B------:R-:W-:Y:S01]  /*1bb0*/  IMAD.U32 R63, R41, 0x10000, RZ ;  /* 0x00010000293f7824 */ /* 0x000fe200078e00ff */
[----:B------:R-:W-:Y:S01]  /*1bc0*/  ISETP.NE.AND P2, PT, R66, 0x1, PT ;  /* 0x000000014200780c */ /* 0x000fe20003f45270 */
[----:B------:R-:W-:Y:S02]  /*1bd0*/  BSSY.RECONVERGENT B2, `(.L_x_6279) ;  /* 0x000004d000027945 */ /* 0x000fe40003800200 */
[----:B------:R-:W-:Y:S01]  /*1be0*/  FFMA.FTZ R40, R3, R62, 1.1641532182693481445e-10 ;  /* 0x2f00000003287423 */ /* 0x000fe2000001003e */
[----:B------:R-:W-:Y:S01]  /*1bf0*/  FMUL.FTZ R64, R63, R58 ;  /* 0x0000003a3f407220 */ /* 0x000fe20000410000 */
[----:B------:R-:W-:Y:S01]  /*1c00*/  PRMT R63, R41, 0x7632, R63 ;  /* 0x00007632293f7816 */ /* 0x000fe2000000003f */
[----:B------:R-:W-:Y:S02]  /*1c10*/  HFMA2 R41, -RZ, RZ, 0, 1.1920928955078125e-07 ;  /* 0x00000002ff297431 */ /* 0x000fe400000001ff */
        /* <DEDUP_REMOVED lines=15> */
.L_x_6281:
        /* <DEDUP_REMOVED lines=13> */
.L_x_6283:
[----:B------:R-:W-:Y:S05]  /*1de0*/  BSYNC.RECONVERGENT B3 ;  /* 0x0000000000037941 */ /* 0x000fea0003800200 */
.L_x_6282:
        /* <DEDUP_REMOVED lines=43> */
.L_x_6280:
[----:B------:R-:W-:Y:S05]  /*20a0*/  BSYNC.RECONVERGENT B2 ;  /* 0x0000000000027941 */ /* 0x000fea0003800200 */
.L_x_6279:
[----:B------:R-:W-:Y:S01]  /*20b0*/  I2FP.F32.U32 R3, R3 ;  /* 0x0000000300037245 */ /* 0x000fe20000201000 */
[----:B------:R-:W-:Y:S01]  /*20c0*/  IMAD.U32 R63, R63, 0x10000, RZ ;  /* 0x000100003f3f7824 */ /* 0x000fe200078e00ff */
[----:B------:R-:W-:Y:S01]  /*20d0*/  ISETP.NE.AND P3, PT, R41, 0x1, PT ;  /* 0x000000012900780c */ /* 0x000fe20003f65270 */
[----:B------:R-:W-:Y:S02]  /*20e0*/  BSSY.RECONVERGENT B2, `(.L_x_6284) ;  /* 0x000004c000027945 */ /* 0x000fe40003800200 */
        /* <DEDUP_REMOVED lines=18> */
.L_x_6286:
        /* <DEDUP_REMOVED lines=13> */
.L_x_6288:
[----:B------:R-:W-:Y:S05]  /*22e0*/  BSYNC.RECONVERGENT B3 ;  /* 0x0000000000037941 */ /* 0x000fea0003800200 */
.L_x_6287:
        /* <DEDUP_REMOVED lines=41> */
[----:B------:R-:W-:Y:S02]  /*2580*/  LOP3.LUT R0, R64, UR31, R41, 0x96, !PT ;  /* 0x0000001f40007c12 */ /* 0x000fe4000f8e9629 */
[----:B------:R-:W-:-:S07]  /*2590*/  MOV R60, R40 ;  /* 0x00000028003c7202 */ /* 0x000fce0000000f00 */
.L_x_6285:
[----:B------:R-:W-:Y:S05]  /*25a0*/  BSYNC.RECONVERGENT B2 ;  /* 0x0000000000027941 */ /* 0x000fea0003800200 */
.L_x_6284:
        /* <DEDUP_REMOVED lines=8> */
[----:B------:R-:W-:-:S04]  /*2630*/  FSETP.GTU.FTZ.AND P3, PT, R40, R59, PT ;  /* 0x0000003b2800720b */ /* 0x000fc80003f7c000 */
[----:B------:R-:W-:Y:S01]  /*2640*/  FSEL R3, R64, RZ, !P3 ;  /* 0x000000ff40037208 */ /* 0x000fe20005800000 */
[----:B------:R-:W-:Y:S01]  /*2650*/  HFMA2 R64, -RZ, RZ, 0, 1.1920928955078125e-07 ;  /* 0x00000002ff407431 */ /* 0x000fe200000001ff */
        /* <DEDUP_REMOVED lines=12> */
.L_x_6291:
        /* <DEDUP_REMOVED lines=13> */
.L_x_6293:
[----:B------:R-:W-:Y:S05]  /*27f0*/  BSYNC.RECONVERGENT B3 ;  /* 0x0000000000037941 */ /* 0x000fea0003800200 */
.L_x_6292:
        /* <DEDUP_REMOVED lines=41> */
[----:B------:R-:W-:Y:S01]  /*2a90*/  IMAD.MOV.U32 R64, RZ, RZ, RZ ;  /* 0x000000ffff407224 */ /* 0x000fe200078e00ff */
[----:B------:R-:W-:-:S07]  /*2aa0*/  MOV R60, R40 ;  /* 0x00000028003c7202 */ /* 0x000fce0000000f00 */
.L_x_6290:
[----:B------:R-:W-:Y:S05]  /*2ab0*/  BSYNC.RECONVERGENT B2 ;  /* 0x0000000000027941 */ /* 0x000fea0003800200 */
.L_x_6289:
        /* <DEDUP_REMOVED lines=22> */
.L_x_6296:
        /* <DEDUP_REMOVED lines=13> */
.L_x_6298:
[----:B------:R-:W-:Y:S05]  /*2cf0*/  BSYNC.RECONVERGENT B3 ;  /* 0x0000000000037941 */ /* 0x000fea0003800200 */
.L_x_6297:
        /* <DEDUP_REMOVED lines=43> */
.L_x_6295:
[----:B------:R-:W-:Y:S05]  /*2fb0*/  BSYNC.RECONVERGENT B2 ;  /* 0x0000000000027941 */ /* 0x000fea0003800200 */
.L_x_6294:
        /* <DEDUP_REMOVED lines=23> */
.L_x_6301:
        /* <DEDUP_REMOVED lines=15> */
.L_x_6303:
[----:B------:R-:W-:Y:S05]  /*3220*/  BSYNC.RECONVERGENT B3 ;  /* 0x0000000000037941 */ /* 0x000fea0003800200 */
.L_x_6302:
        /* <DEDUP_REMOVED lines=43> */
.L_x_6300:
[----:B------:R-:W-:Y:S05]  /*34e0*/  BSYNC.RECONVERGENT B2 ;  /* 0x0000000000027941 */ /* 0x000fea0003800200 */
.L_x_6299:
[----:B------:R-:W-:Y:S01]  /*34f0*/  I2FP.F32.U32 R41, R41 ;  /* 0x0000002900297245 */ /* 0x000fe20000201000 */
[----:B------:R-:W-:-:S04]  /*3500*/  IMAD.U32 R63, R63, 0x10000, RZ ;  /* 0x000100003f3f7824 */ /* 0x000fc800078e00ff */
[----:B------:R-:W-:Y:S01]  /*3510*/  FFMA.FTZ R62, R41, R62, 1.1641532182693481445e-10 ;  /* 0x2f000000293e7423 */ /* 0x000fe2000001003e */
[----:B------:R-:W-:-:S04]  /*3520*/  FMUL.FTZ R40, R63, R58 ;  /* 0x0000003a3f287220 */ /* 0x000fc80000410000 */
[----:B------:R-:W-:Y:S01]  /*3530*/  FMUL.FTZ R40, R40, R61 ;  /* 0x0000003d28287220 */ /* 0x000fe20000410000 */
[----:B------:R-:W-:-:S04]  /*3540*/  FSETP.GTU.FTZ.AND P6, PT, R62, R59, PT ;  /* 0x0000003b3e00720b */ /* 0x000fc80003fdc000 */
[----:B------:R-:W-:Y:S02]  /*3550*/  FSEL R40, R40, RZ, !P6 ;  /* 0x000000ff28287208 */ /* 0x000fe40007000000 */
[----:B------:R-:W-:-:S03]  /*3560*/  PLOP3.LUT P6, PT, P6, PT, PT, 0x8, 0x80 ;  /* 0x000000000080781c */ /* 0x000fc600037ce170 */
[----:B------:R-:W-:Y:S01]  /*3570*/  FADD.FTZ R47, R47, R40 ;  /* 0x000000282f2f7221 */ /* 0x000fe20000010000 */
[----:B------:R-:W-:Y:S09]  /*3580*/  BRA `(.L_x_6304) ;  /* 0x0000002400f87947 */ /* 0x000ff20003800000 */
.L_x_6264:
        /* <DEDUP_REMOVED lines=16> */
.L_x_6307:
        /* <DEDUP_REMOVED lines=13> */
.L_x_6309:
[----:B------:R-:W-:Y:S05]  /*3760*/  BSYNC.RECONVERGENT B3 ;  /* 0x0000000000037941 */ /* 0x000fea0003800200 */
.L_x_6308:
        /* <DEDUP_REMOVED lines=42> */
.L_x_6306:
[----:B------:R-:W-:Y:S05]  /*3a10*/  BSYNC.RECONVERGENT B2 ;  /* 0x0000000000027941 */ /* 0x000fea0003800200 */
.L_x_6305:
[----:B------:R-:W0:Y:S01]  /*3a20*/  LDC R59, c[0x0][0x404] ;  /* 0x00010100ff3b7b82 */ /* 0x000e220000000800 */
[----:B------:R-:W-:Y:S01]  /*3a30*/  ISETP.NE.AND P0, PT, R13, 0x1, PT ;  /* 0x000000010d00780c */ /* 0x000fe20003f05270 */
[----:B------:R-:W-:Y:S01]  /*3a40*/  IMAD.MOV.U32 R63, RZ, RZ, 0x2f800000 ;  /* 0x2f800000ff3f7424 */ /* 0x000fe200078e00ff */
[----:B------:R-:W-:Y:S01]  /*3a50*/  I2FP.F32.U32 R6, R12 ;  /* 0x0000000c00067245 */ /* 0x000fe20000201000 */
[C---:B-----5:R-:W-:Y:S01]  /*3a60*/  IMAD.U32 R3, R40.reuse, 0x10000, RZ ;  /* 0x0001000028037824 */ /* 0x060fe200078e00ff */
[----:B------:R-:W-:Y:S01]  /*3a70*/  BSSY.RECONVERGENT B2, `(.L_x_6310) ;  /* 0x000004c000027945 */ /* 0x000fe20003800200 */
[----:B------:R-:W-:Y:S02]  /*3a80*/  PRMT R40, R40, 0x7632, R40 ;  /* 0x0000763228287816 */ /* 0x000fe40000000028 */
[----:B------:R-:W1:Y:S01]  /*3a90*/  LDC R47, c[0x0][0x408] ;  /* 0x00010200ff2f7b82 */ /* 0x000e620000000800 */
[----:B------:R-:W-:Y:S01]  /*3aa0*/  FFMA.FTZ R6, R6, R63, 1.1641532182693481445e-10 ;  /* 0x2f00000006067423 */ /* 0x000fe2000001003f */
[----:B------:R-:W-:Y:S01]  /*3ab0*/  FMUL.FTZ R64, R3, R58 ;  /* 0x0000003a03407220 */ /* 0x000fe20000410000 */
[----:B------:R-:W-:Y:S01]  /*3ac0*/  MOV R14, 0x2 ;  /* 0x00000002000e7802 */ /* 0x000fe20000000f00 */
[----:B------:R-:W-:-:S02]  /*3ad0*/  IMAD.MOV.U32 R3, RZ, RZ, R8 ;  /* 0x000000ffff037224 */ /* 0x000fc400078e0008 */
[----:B0-----:R-:W-:-:S04]  /*3ae0*/  FSETP.LE.FTZ.AND P1, PT, R6, R59, PT ;  /* 0x0000003b0600720b */ /* 0x001fc80003f33000 */
[----:B------:R-:W-:Y:S01]  /*3af0*/  P2R R6, PR, RZ, 0x2 ;  /* 0x00000002ff067803 */ /* 0x000fe20000000000 */
[----:B-1----:R-:W-:Y:S01]  /*3b00*/  FMUL.FTZ R64, R64, R47 ;  /* 0x0000002f40407220 */ /* 0x002fe20000410000 */
        /* <DEDUP_REMOVED lines=9> */
.L_x_6312:
        /* <DEDUP_REMOVED lines=13> */
.L_x_6314:
[----:B------:R-:W-:Y:S05]  /*3c70*/  BSYNC.RECONVERGENT B3 ;  /* 0x0000000000037941 */ /* 0x000fea0003800200 */
.L_x_6313:
        /* <DEDUP_REMOVED lines=43> */
.L_x_6311:
[----:B------:R-:W-:Y:S05]  /*3f30*/  BSYNC.RECONVERGENT B2 ;  /* 0x0000000000027941 */ /* 0x000fea0003800200 */
.L_x_6310:
[----:B------:R-:W-:Y:S01]  /*3f40*/  I2FP.F32.U32 R12, R3 ;  /* 0x00000003000c7245 */ /* 0x000fe20000201000 */
[----:B------:R-:W-:Y:S01]  /*3f50*/  IMAD.U32 R3, R40, 0x10000, RZ ;  /* 0x0001000028037824 */ /* 0x000fe200078e00ff */
[----:B------:R-:W-:Y:S01]  /*3f60*/  ISETP.NE.AND P1, PT, R14, 0x1, PT ;  /* 0x000000010e00780c */ /* 0x000fe20003f25270 */
[----:B------:R-:W-:Y:S01]  /*3f70*/  BSSY.RECONVERGENT B2, `(.L_x_6315) ;  /* 0x0000049000027945 */ /* 0x000fe20003800200 */
[----:B------:R-:W-:Y:S02]  /*3f80*/  HFMA2 R13, -RZ, RZ, 0, 1.1920928955078125e-07 ;  /* 0x00000002ff0d7431 */ /* 0x000fe400000001ff */
[----:B------:R-:W-:-:S05]  /*3f90*/  FFMA.FTZ R12, R12, R63, 1.1641532182693481445e-10 ;  /* 0x2f0000000c0c7423 */ /* 0x000fca000001003f */
[----:B------:R-:W-:Y:S01]  /*3fa0*/  FSETP.LE.FTZ.AND P0, PT, R12, R59, PT ;  /* 0x0000003b0c00720b */ /* 0x000fe20003f13000 */
[----:B------:R-:W-:Y:S01]  /*3fb0*/  FMUL.FTZ R12, R3, R58 ;  /* 0x0000003a030c7220 */ /* 0x000fe20000410000 */
[----:B------:R-:W-:-:S03]  /*3fc0*/  IMAD.MOV.U32 R3, RZ, RZ, R8 ;  /* 0x000000ffff037224 */ /* 0x000fc600078e0008 */
[----:B------:R-:W-:Y:S01]  /*3fd0*/  FMUL.FTZ R61, R12, R47 ;  /* 0x0000002f0c3d7220 */ /* 0x000fe20000410000 */
        /* <DEDUP_REMOVED lines=9> */
.L_x_6317:
        /* <DEDUP_REMOVED lines=13> */
.L_x_6319:
[----:B------:R-:W-:Y:S05]  /*4140*/  BSYNC.RECONVERGENT B3 ;  /* 0x0000000000037941 */ /* 0x000fea0003800200 */
.L_x_6318:
        /* <DEDUP_REMOVED lines=43> */
.L_x_6316:
[----:B------:R-:W-:Y:S05]  /*4400*/  BSYNC.RECONVERGENT B2 ;  /* 0x0000000000027941 */ /* 0x000fea0003800200 */
.L_x_6315:
[----:B------:R-:W-:Y:S01]  /*4410*/  ISETP.NE.AND P2, PT, R13, 0x1, PT ;  /* 0x000000010d00780c */ /* 0x000fe20003f45270 */
[----:B------:R-:W-:Y:S01]  /*4420*/  BSSY.RECONVERGENT B2, `(.L_x_6320) ;  /* 0x000004c000027945 */ /* 0x000fe20003800200 */
[----:B------:R-:W-:Y:S01]  /*4430*/  I2FP.F32.U32 R12, R3 ;  /* 0x00000003000c7245 */ /* 0x000fe20000201000 */
[C---:B------:R-:W-:Y:S02]  /*4440*/  IMAD.U32 R3, R41.reuse, 0x10000, RZ ;  /* 0x0001000029037824 */ /* 0x040fe400078e00ff */
[----:B------:R-:W-:Y:S01]  /*4450*/  HFMA2 R14, -RZ, RZ, 0, 1.1920928955078125e-07 ;  /* 0x00000002ff0e7431 */ /* 0x000fe200000001ff */
[----:B------:R-:W-:Y:S01]  /*4460*/  PRMT R44, R41, 0x7632, R44 ;  /* 0x00007632292c7816 */ /* 0x000fe2000000002c */
[----:B------:R-:W-:Y:S01]  /*4470*/  FFMA.FTZ R12, R12, R63, 1.1641532182693481445e-10 ;  /* 0x2f0000000c0c7423 */ /* 0x000fe2000001003f */
[----:B------:R-:W-:Y:S01]  /*4480*/  FMUL.FTZ R62, R3, R58 ;  /* 0x0000003a033e7220 */ /* 0x000fe20000410000 */
[----:B------:R-:W-:-:S03]  /*4490*/  IMAD.MOV.U32 R3, RZ, RZ, R8 ;  /* 0x000000ffff037224 */ /* 0x000fc600078e0008 */
[----:B------:R-:W-:Y:S01]  /*44a0*/  FSETP.LE.FTZ.AND P1, PT, R12, R59, PT ;  /* 0x0000003b0c00720b */ /* 0x000fe20003f33000 */
[----:B------:R-:W-:Y:S01]  /*44b0*/  FMUL.FTZ R62, R62, R47 ;  /* 0x0000002f3e3e7220 */ /* 0x000fe20000410000 */
        /* <DEDUP_REMOVED lines=9> */
.L_x_6322:
        /* <DEDUP_REMOVED lines=13> */
.L_x_6324:
[----:B------:R-:W-:Y:S05]  /*4620*/  BSYNC.RECONVERGENT B3 ;  /* 0x0000000000037941 */ /* 0x000fea0003800200 */
.L_x_6323:
        /* <DEDUP_REMOVED lines=43> */
.L_x_6321:
[----:B------:R-:W-:Y:S05]  /*48e0*/  BSYNC.RECONVERGENT B2 ;  /* 0x0000000000027941 */ /* 0x000fea0003800200 */
.L_x_6320:
[----:B------:R-:W-:Y:S01]  /*48f0*/  ISETP.NE.AND P3, PT, R14, 0x1, PT ;  /* 0x000000010e00780c */ /* 0x000fe20003f65270 */
[----:B------:R-:W-:Y:S01]  /*4900*/  BSSY.RECONVERGENT B2, `(.L_x_6325) ;  /* 0x000004b000027945 */ /* 0x000fe20003800200 */
[----:B------:R-:W-:Y:S01]  /*4910*/  I2FP.F32.U32 R12, R3 ;  /* 0x00000003000c7245 */ /* 0x000fe20000201000 */
[----:B------:R-:W-:Y:S02]  /*4920*/  IMAD.U32 R3, R44, 0x10000, RZ ;  /* 0x000100002c037824 */ /* 0x000fe400078e00ff */
[----:B------:R-:W-:Y:S02]  /*4930*/  HFMA2 R13, -RZ, RZ, 0, 1.1920928955078125e-07 ;  /* 0x00000002ff0d7431 */ /* 0x000fe400000001ff */
        /* <DEDUP_REMOVED lines=14> */
.L_x_6327:
        /* <DEDUP_REMOVED lines=13> */
.L_x_6329:
[----:B------:R-:W-:Y:S05]  /*4af0*/  BSYNC.RECONVERGENT B3 ;  /* 0x0000000000037941 */ /* 0x000fea0003800200 */
.L_x_6328:
        /* <DEDUP_REMOVED lines=43> */
.L_x_6326:
[----:B------:R-:W-:Y:S05]  /*4db0*/  BSYNC.RECONVERGENT B2 ;  /* 0x0000000000027941 */ /* 0x000fea0003800200 */
.L_x_6325:
[----:B------:R-:W-:Y:S01]  /*4dc0*/  I2FP.F32.U32 R12, R3 ;  /* 0x00000003000c7245 */ /* 0x000fe20000201000 */
[----:B------:R-:W-:Y:S01]  /*4dd0*/  IMAD.U32 R3, R42, 0x10000, RZ ;  /* 0x000100002a037824 */ /* 0x000fe200078e00ff */
[----:B------:R-:W-:Y:S01]  /*4de0*/  ISETP.NE.AND P4, PT, R13, 0x1, PT ;  /* 0x000000010d00780c */ /* 0x000fe20003f85270 */
[----:B------:R-:W-:Y:S01]  /*4df0*/  BSSY.RECONVERGENT B2, `(.L_x_6330) ;  /* 0x000004a000027945 */ /* 0x000fe20003800200 */
[----:B------:R-:W-:Y:S02]  /*4e00*/  HFMA2 R15, -RZ, RZ, 0, 1.1920928955078125e-07 ;  /* 0x00000002ff0f7431 */ /* 0x000fe400000001ff */
[----:B------:R-:W-:Y:S01]  /*4e10*/  FFMA.FTZ R12, R12, R63, 1.1641532182693481445e-10 ;  /* 0x2f0000000c0c7423 */ /* 0x000fe2000001003f */
[----:B------:R-:W-:-:S04]  /*4e20*/  PRMT R45, R42, 0x7632, R45 ;  /* 0x000076322a2d7816 */ /* 0x000fc8000000002d */
        /* <DEDUP_REMOVED lines=13> */
.L_x_6332:
        /* <DEDUP_REMOVED lines=13> */
.L_x_6334:
[----:B------:R-:W-:Y:S05]  /*4fd0*/  BSYNC.RECONVERGENT B3 ;  /* 0x0000000000037941 */ /* 0x000fea0003800200 */
.L_x_6333:
        /* <DEDUP_REMOVED lines=43> */
.L_x_6331:
[----:B------:R-:W-:Y:S05]  /*5290*/  BSYNC.RECONVERGENT B2 ;  /* 0x0000000000027941 */ /* 0x000fea0003800200 */
.L_x_6330:
[----:B------:R-:W-:Y:S01]  /*52a0*/  ISETP.NE.AND P5, PT, R15, 0x1, PT ;  /* 0x000000010f00780c */ /* 0x000fe20003fa5270 */
[----:B------:R-:W-:Y:S01]  /*52b0*/  IMAD.U32 R45, R45, 0x10000, RZ ;  /* 0x000100002d2d7824 */ /* 0x000fe200078e00ff */
[----:B------:R-:W-:Y:S01]  /*52c0*/  I2FP.F32.U32 R12, R3 ;  /* 0x00000003000c7245 */ /* 0x000fe20000201000 */
[----:B------:R-:W-:Y:S01]  /*52d0*/  BSSY.RECONVERGENT B2, `(.L_x_6335) ;  /* 0x0000049000027945 */ /* 0x000fe20003800200 */
[----:B------:R-:W-:Y:S02]  /*52e0*/  HFMA2 R40, -RZ, RZ, 0, 1.1920928955078125e-07 ;  /* 0x00000002ff287431 */ /* 0x000fe400000001ff */
[----:B------:R-:W-:Y:S01]  /*52f0*/  FMUL.FTZ R14, R45, R58 ;  /* 0x0000003a2d0e7220 */ /* 0x000fe20000410000 */
[----:B------:R-:W-:Y:S02]  /*5300*/  IMAD.MOV.U32 R3, RZ, RZ, R8 ;  /* 0x000000ffff037224 */ /* 0x000fe400078e0008 */
[----:B------:R-:W-:Y:S01]  /*5310*/  FFMA.FTZ R12, R12, R63, 1.1641532182693481445e-10 ;  /* 0x2f0000000c0c7423 */ /* 0x000fe2000001003f */
[----:B------:R-:W-:-:S04]  /*5320*/  FMUL.FTZ R45, R14, R47 ;  /* 0x0000002f0e2d7220 */ /* 0x000fc80000410000 */
[----:B------:R-:W-:Y:S01]  /*5330*/  FSETP.LE.FTZ.AND P4, PT, R12, R59, PT ;  /* 0x0000003b0c00720b */ /* 0x000fe20003f93000 */
        /* <DEDUP_REMOVED lines=9> */
.L_x_6337:
        /* <DEDUP_REMOVED lines=13> */
.L_x_6339:
[----:B------:R-:W-:Y:S05]  /*54a0*/  BSYNC.RECONVERGENT B3 ;  /* 0x0000000000037941 */ /* 0x000fea0003800200 */
.L_x_6338:
        /* <DEDUP_REMOVED lines=43> */
.L_x_6336:
[----:B------:R-:W-:Y:S05]  /*5760*/  BSYNC.RECONVERGENT B2 ;  /* 0x0000000000027941 */ /* 0x000fea0003800200 */
.L_x_6335:
[----:B------:R-:W-:Y:S01]  /*5770*/  ISETP.NE.AND P6, PT, R40, 0x1, PT ;  /* 0x000000012800780c */ /* 0x000fe20003fc5270 */
[----:B------:R-:W-:Y:S01]  /*5780*/  BSSY.RECONVERGENT B2, `(.L_x_6340) ;  /* 0x000004e000027945 */ /* 0x000fe20003800200 */
[----:B------:R-:W-:Y:S01]  /*5790*/  I2FP.F32.U32 R12, R3 ;  /* 0x00000003000c7245 */ /* 0x000fe20000201000 */
[C---:B------:R-:W-:Y:S01]  /*57a0*/  IMAD.U32 R3, R43.reuse, 0x10000, RZ ;  /* 0x000100002b037824 */ /* 0x040fe200078e00ff */
[----:B------:R-:W-:Y:S01]  /*57b0*/  PRMT R43, R43, 0x7632, R43 ;  /* 0x000076322b2b7816 */ /* 0x000fe2000000002b */
[----:B------:R-:W-:Y:S02]  /*57c0*/  IMAD.MOV.U32 R13, RZ, RZ, R8 ;  /* 0x000000ffff0d7224 */ /* 0x000fe400078e0008 */
[----:B------:R-:W-:Y:S01]  /*57d0*/  FFMA.FTZ R12, R12, R63, 1.1641532182693481445e-10 ;  /* 0x2f0000000c0c7423 */ /* 0x000fe2000001003f */
[----:B------:R-:W-:Y:S01]  /*57e0*/  FMUL.FTZ R46, R3, R58 ;  /* 0x0000003a032e7220 */ /* 0x000fe20000410000 */
[----:B------:R-:W-:-:S03]  /*57f0*/  HFMA2 R3, -RZ, RZ, 0, 1.1920928955078125e-07 ;  /* 0x00000002ff037431 */ /* 0x000fc600000001ff */
[----:B------:R-:W-:Y:S01]  /*5800*/  FMUL.FTZ R46, R46, R47 ;  /* 0x0000002f2e2e7220 */ /* 0x000fe20000410000 */
        /* <DEDUP_REMOVED lines=10> */
.L_x_6342:
        /* <DEDUP_REMOVED lines=15> */
.L_x_6344:
[----:B------:R-:W-:Y:S05]  /*59a0*/  BSYNC.RECONVERGENT B3 ;  /* 0x0000000000037941 */ /* 0x000fea0003800200 */
.L_x_6343:
        /* <DEDUP_REMOVED lines=43> */
.L_x_6341:
[----:B------:R-:W-:Y:S05]  /*5c60*/  BSYNC.RECONVERGENT B2 ;  /* 0x0000000000027941 */ /* 0x000fea0003800200 */
.L_x_6340:
[----:B------:R-:W-:Y:S01]  /*5c70*/  I2FP.F32.U32 R12, R13 ;  /* 0x0000000d000c7245 */ /* 0x000fe20000201000 */
[----:B------:R-:W-:Y:S01]  /*5c80*/  IMAD.U32 R43, R43, 0x10000, RZ ;  /* 0x000100002b2b7824 */ /* 0x000fe200078e00ff */
[----:B------:R-:W-:Y:S02]  /*5c90*/  ISETP.NE.AND P6, PT, R6, RZ, PT ;  /* 0x000000ff0600720c */ /* 0x000fe40003fc5270 */
[----:B------:R-:W-:Y:S01]  /*5ca0*/  FSEL R15, R44, RZ, P2 ;  /* 0x000000ff2c0f7208 */ /* 0x000fe20001000000 */
[----:B------:R-:W-:Y:S01]  /*5cb0*/  FFMA.FTZ R14, R12, R63, 1.1641532182693481445e-10 ;  /* 0x2f0000000c0e7423 */ /* 0x000fe2000001003f */
[----:B------:R-:W-:Y:S01]  /*5cc0*/  FMUL.FTZ R40, R43, R58 ;  /* 0x0000003a2b287220 */ /* 0x000fe20000410000 */
[----:B------:R-:W-:Y:S02]  /*5cd0*/  FSEL R12, R64, RZ, P6 ;  /* 0x000000ff400c7208 */ /* 0x000fe40003000000 */
[----:B------:R-:W-:Y:S01]  /*5ce0*/  FSEL R13, R61, RZ, P0 ;  /* 0x000000ff3d0d7208 */ /* 0x000fe20000000000 */
[----:B------:R-:W-:Y:S01]  /*5cf0*/  FMUL.FTZ R40, R40, R47 ;  /* 0x0000002f28287220 */ /* 0x000fe20000410000 */
[----:B------:R-:W-:-:S02]  /*5d00*/  FSETP.GTU.FTZ.AND P6, PT, R14, R59, PT ;  /* 0x0000003b0e00720b */ /* 0x000fc40003fdc000 */
[----:B------:R-:W-:Y:S02]  /*5d10*/  FSEL R14, R62, RZ, P1 ;  /* 0x000000ff3e0e7208 */ /* 0x000fe40000800000 */
[----:B------:R-:W-:Y:S02]  /*5d20*/  FSEL R47, R40, RZ, !P6 ;  /* 0x000000ff282f7208 */ /* 0x000fe40007000000 */
[----:B------:R-:W-:Y:S02]  /*5d30*/  PLOP3.LUT P6, PT, P6, PT, PT, 0x8, 0x80 ;  /* 0x000000000080781c */ /* 0x000fe400037ce170 */
[----:B------:R-:W-:Y:S02]  /*5d40*/  FSEL R44, R42, RZ, P3 ;  /* 0x000000ff2a2c7208 */ /* 0x000fe40001800000 */
[----:B------:R-:W-:Y:S02]  /*5d50*/  FSEL R45, R45, RZ, P4 ;  /* 0x000000ff2d2d7208 */ /* 0x000fe40002000000 */
[----:B------:R-:W-:-:S07]  /*5d60*/  FSEL R46, R46, RZ, P5 ;  /* 0x000000ff2e2e7208 */ /* 0x000fce0002800000 */
.L_x_6304:
[----:B------:R-:W0:Y:S01]  /*5d70*/  LDC.64 R42, c[0x0][0x3a8] ;  /* 0x0000ea00ff2a7b82 */ /* 0x000e220000000a00 */
[----:B------:R-:W-:Y:S02]  /*5d80*/  SEL R59, RZ, 0x1000000, !P6 ;  /* 0x01000000ff3b7807 */ /* 0x000fe40007000000 */
[----:B------:R-:W-:Y:S02]  /*5d90*/  ISETP.NE.AND P6, PT, R6, RZ, PT ;  /* 0x000000ff0600720c */ /* 0x000fe40003fc5270 */
[----:B------:R-:W-:Y:S02]  /*5da0*/  SEL R6, RZ, 0x10000, !P5 ;  /* 0x00010000ff067807 */ /* 0x000fe40006800000 */
[----:B------:R-:W-:Y:S01]  /*5db0*/  SEL R63, RZ, 0x100, !P4 ;  /* 0x00000100ff3f7807 */ /* 0x000fe20006000000 */
[----:B------:R-:W1:Y:S01]  /*5dc0*/  LDC.64 R40, c[0x0][0x3b0] ;  /* 0x0000ec00ff287b82 */ /* 0x000e620000000a00 */
[----:B------:R-:W-:Y:S02]  /*5dd0*/  SEL R61, RZ, 0x1000000, !P2 ;  /* 0x01000000ff3d7807 */ /* 0x000fe40005000000 */
[----:B------:R-:W-:-:S02]  /*5de0*/  LOP3.LUT R63, R63, R59, R6, 0xfe, !PT ;  /* 0x0000003b3f3f7212 */ /* 0x000fc400078efe06 */
[----:B------:R-:W-:Y:S02]  /*5df0*/  SEL R59, RZ, 0x10000, !P1 ;  /* 0x00010000ff3b7807 */ /* 0x000fe40004800000 */
[----:B------:R-:W-:Y:S02]  /*5e00*/  SEL R6, RZ, 0x100, !P0 ;  /* 0x00000100ff067807 */ /* 0x000fe40004000000 */
[----:B------:R-:W-:Y:S02]  /*5e10*/  SEL R62, RZ, 0x1, !P3 ;  /* 0x00000001ff3e7807 */ /* 0x000fe40005800000 */
[----:B------:R-:W-:Y:S02]  /*5e20*/  LOP3.LUT R6, R6, R61, R59, 0xfe, !PT ;  /* 0x0000003d06067212 */ /* 0x000fe400078efe3b */
[----:B------:R-:W-:Y:S02]  /*5e30*/  SEL R59, RZ, 0x1, !P6 ;  /* 0x00000001ff3b7807 */ /* 0x000fe40007000000 */
[----:B------:R-:W-:Y:S01]  /*5e40*/  LOP3.LUT R63, R63, R62, RZ, 0xfc, !PT ;  /* 0x0000003e3f3f7212 */ /* 0x000fe200078efcff */
[----:B0-----:R-:W-:Y:S01]  /*5e50*/  IMAD.WIDE.U32 R42, R57, 0x20, R42 ;  /* 0x00000020392a7825 */ /* 0x001fe200078e002a */
[----:B------:R-:W-:-:S02]  /*5e60*/  LOP3.LUT R62, R6, R59, RZ, 0xfc, !PT ;  /* 0x0000003b063e7212 */ /* 0x000fc400078efcff */
[----:B------:R-:W-:Y:S01]  /*5e70*/  MOV R6, R60 ;  /* 0x0000003c00067202 */ /* 0x000fe20000000f00 */
[C---:B------:R-:W-:Y:S01]  /*5e80*/  VIADD R59, R57.reuse, 0x20 ;  /* 0x00000020393b7836 */ /* 0x040fe20000000000 */
[----:B------:R0:W-:Y:S01]  /*5e90*/  STG.E.128 desc[UR8][R42.64], R12 ;  /* 0x0000000c2a007986 */ /* 0x0001e2000c101d08 */
[----:B-1----:R-:W-:-:S03]  /*5ea0*/  IMAD.WIDE.U32 R40, R57, 0x8, R40 ;  /* 0x0000000839287825 */ /* 0x002fc600078e0028 */
[----:B------:R0:W-:Y:S04]  /*5eb0*/  STG.E.128 desc[UR8][R42.64+0x10], R44 ;  /* 0x0000102c2a007986 */ /* 0x0001e8000c101d08 */
[----:B------:R0:W-:Y:S02]  /*5ec0*/  STG.E.64 desc[UR8][R40.64], R62 ;  /* 0x0000003e28007986 */ /* 0x0001e4000c101b08 */
.L_x_6263:
[----:B------:R-:W-:Y:S05]  /*5ed0*/  BSYNC.RECONVERGENT B1 ;  /* 0x0000000000017941 */ /* 0x000fea0003800200 */
.L_x_6262:
[----:B------:R-:W-:Y:S01]  /*5ee0*/  ISETP.GE.U32.AND P0, PT, R54, 0x40, PT ;  /* 0x000000403600780c */ /* 0x000fe20003f06070 */
[----:B------:R-:W-:Y:S03]  /*5ef0*/  BSSY.RECONVERGENT B1, `(.L_x_6345) ;  /* 0x000052d000017945 */ /* 0x000fe60003800200 */
[----:B0-----:R-:W-:-:S09]  /*5f00*/  P2R R40, PR, RZ, 0x1 ;  /* 0x00000001ff287803 */ /* 0x001fd20000000000 */
[----:B------:R-:W-:Y:S05]  /*5f10*/  @!P0 BRA `(.L_x_6346) ;  /* 0x0000005000a88947 */ /* 0x000fea0003800000 */
        /* <DEDUP_REMOVED lines=16> */
[----:B------:R-:W-:-:S13]  /*6020*/  ISETP.NE.AND P0, PT, R3, 0x3, PT ;  /* 0x000000030300780c */ /* 0x000fda0003f05270 */
[----:B------:R-:W-:Y:S05]  /*6030*/  @!P0 BRA `(.L_x_6350) ;  /* 0x0000000000208947 */ /* 0x000fea0003800000 */
[----:B------:R-:W-:-:S13]  /*6040*/  ISETP.NE.AND P0, PT, R3, 0x2, PT ;  /* 0x000000020300780c */ /* 0x000fda0003f05270 */
[----:B------:R-:W-:Y:S01]  /*6050*/  @!P0 IMAD.MOV.U32 R64, RZ, RZ, 0x3 ;  /* 0x00000003ff408424 */ /* 0x000fe200078e00ff */
[----:B------:R-:W-:Y:S01]  /*6060*/  @P0 IADD3 R64, PT, PT, R3, 0x1, RZ ;  /* 0x0000000103400810 */ /* 0x000fe20007ffe0ff */
[----:B------:R-:W-:Y:S01]  /*6070*/  @!P0 IMAD.MOV.U32 R60, RZ, RZ, R6 ;  /* 0x000000ffff3c8224 */ /* 0x000fe200078e0006 */
[----:B------:R-:W-:Y:S01]  /*6080*/  @P0 MOV R60, R6 ;  /* 0x00000006003c0202 */ /* 0x000fe20000000f00 */
[----:B------:R-:W-:Y:S02]  /*6090*/  @!P0 IMAD.MOV.U32 R65, RZ, RZ, R0 ;  /* 0x000000ffff418224 */ /* 0x000fe400078e0000 */
[----:B------:R-:W-:Y:S01]  /*60a0*/  @P0 IMAD.MOV.U32 R65, RZ, RZ, R2 ;  /* 0x000000ffff410224 */ /* 0x000fe200078e0002 */
[----:B------:R-:W-:Y:S06]  /*60b0*/  BRA `(.L_x_6349) ;  /* 0x0000000000e07947 */ /* 0x000fec0003800000 */
.L_x_6350:
        /* <DEDUP_REMOVED lines=13> */
.L_x_6352:
[----:B------:R-:W-:Y:S05]  /*6190*/  BSYNC.RECONVERGENT B3 ;  /* 0x0000000000037941 */ /* 0x000fea0003800200 */
.L_x_6351:
        /* <DEDUP_REMOVED lines=40> */
[----:B------:R-:W-:Y:S01]  /*6420*/  LOP3.LUT R0, R62, UR31, R61, 0x96, !PT ;  /* 0x0000001f3e007c12 */ /* 0x000fe2000f8e963d */
[----:B------:R-:W-:-:S07]  /*6430*/  IMAD.MOV.U32 R64, RZ, RZ, RZ ;  /* 0x000000ffff407224 */ /* 0x000fce00078e00ff */
.L_x_6349:
[----:B------:R-:W-:Y:S05]  /*6440*/  BSYNC.RECONVERGENT B2 ;  /* 0x0000000000027941 */ /* 0x000fea0003800200 */
.L_x_6348:
        /* <DEDUP_REMOVED lines=9> */
[----:B------:R-:W-:-:S04]  /*64e0*/  FMUL.FTZ R66, R63, R58 ;  /* 0x0000003a3f427220 */ /* 0x000fc80000410000 */
[----:B0-----:R-:W-:Y:S01]  /*64f0*/  FMUL.FTZ R66, R66, R61 ;  /* 0x0000003d42427220 */ /* 0x001fe20000410000 */
[----:B-1----:R-:W-:-:S04]  /*6500*/  FSETP.GTU.FTZ.AND P0, PT, R3, R62, PT ;  /* 0x0000003e0300720b */ /* 0x002fc80003f1c000 */
[----:B------:R-:W-:Y:S01]  /*6510*/  FSEL R3, R66, RZ, !P0 ;  /* 0x000000ff42037208 */ /* 0x000fe20004000000 */
[----:B------:R-:W-:Y:S01]  /*6520*/  IMAD.MOV.U32 R66, RZ, RZ, 0x2 ;  /* 0x00000002ff427424 */ /* 0x000fe200078e00ff */
        /* <DEDUP_REMOVED lines=13> */
.L_x_6355:
        /* <DEDUP_REMOVED lines=13> */
.L_x_6357:
[----:B------:R-:W-:Y:S05]  /*66d0*/  BSYNC.RECONVERGENT B3 ;  /* 0x0000000000037941 */ /* 0x000fea0003800200 */
.L_x_6356:
        /* <DEDUP_REMOVED lines=39> */
[----:B------:R-:W-:-:S03]  /*6950*/  IMAD.WIDE.U32 R66, R67, -0x326172a9, RZ ;  /* 0xcd9e8d5743427825 */ /* 0x000fc600078e00ff */
[----:B------:R-:W-:Y:S01]  /*6960*/  MOV R8, R66 ;  /* 0x0000004200087202 */ /* 0x000fe20000000f00 */
[----:B------:R-:W-:Y:S01]  /*6970*/  HFMA2 R66, -RZ, RZ, 0, 0 ;  /* 0x00000000ff427431 */ /* 0x000fe200000001ff */
[----:B------:R-:W-:-:S07]  /*6980*/  LOP3.LUT R2, R2, UR30, R67, 0x96, !PT ;  /* 0x0000001e02027c12 */ /* 0x000fce000f8e9643 */
.L_x_6354:
[----:B------:R-:W-:Y:S05]  /*6990*/  BSYNC.RECONVERGENT B2 ;  /* 0x0000000000027941 */ /* 0x000fea0003800200 */
.L_x_6353:
        /* <DEDUP_REMOVED lines=8> */
[----:B------:R-:W-:Y:S02]  /*6a20*/  MOV R3, R8 ;  /* 0x0000000800037202 */ /* 0x000fe40000000f00 */
        /* <DEDUP_REMOVED lines=13> */
.L_x_6360:
        /* <DEDUP_REMOVED lines=13> */
.L_x_6362:
[----:B------:R-:W-:Y:S05]  /*6bd0*/  BSYNC.RECONVERGENT B3 ;  /* 0x0000000000037941 */ /* 0x000fea0003800200 */
.L_x_6361:
        /* <DEDUP_REMOVED lines=38> */
[----:B------:R-:W-:Y:S02]  /*6e40*/  LOP3.LUT R2, R2, UR30, R65, 0x96, !PT ;  /* 0x0000001e02027c12 */ /* 0x000fe4000f8e9641 */
[----:B------:R-:W-:Y:S01]  /*6e50*/  MOV R8, R64 ;  /* 0x0000004000087202 */ /* 0x000fe20000000f00 */
[----:B------:R-:W-:-:S04]  /*6e60*/  IMAD.WIDE.U32 R64, R0, -0x2daee0ad, RZ ;  /* 0xd2511f5300407825 */ /* 0x000fc800078e00ff */
[----:B------:R-:W-:Y:S01]  /*6e70*/  IMAD.MOV.U32 R60, RZ, RZ, R64 ;  /* 0x000000ffff3c7224 */ /* 0x000fe200078e0040 */
[----:B------:R-:W-:-:S07]  /*6e80*/  LOP3.LUT R0, R66, UR31, R65, 0x96, !PT ;  /* 0x0000001f42007c12 */ /* 0x000fce000f8e9641 */
.L_x_6359:
[----:B------:R-:W-:Y:S05]  /*6e90*/  BSYNC.RECONVERGENT B2 ;  /* 0x0000000000027941 */ /* 0x000fea0003800200 */
.L_x_6358:
        /* <DEDUP_REMOVED lines=10> */
[----:B------:R-:W-:Y:S01]  /*6f40*/  IMAD.MOV.U32 R64, RZ, RZ, 0x2 ;  /* 0x00000002ff407424 */ /* 0x000fe200078e00ff */
        /* <DEDUP_REMOVED lines=12> */
.L_x_6365:
        /* <DEDUP_REMOVED lines=13> */
.L_x_6367:
[----:B------:R-:W-:Y:S05]  /*70e0*/  BSYNC.RECONVERGENT B3 ;  /* 0x0000000000037941 */ /* 0x000fea0003800200 */
.L_x_6366:
        /* <DEDUP_REMOVED lines=36> */
[----:B------:R-:W-:-:S03]  /*7330*/  MOV R3, R60 ;  /* 0x0000003c00037202 */ /* 0x000fc60000000f00 */
[----:B------:R-:W-:Y:S01]  /*7340*/  IMAD.MOV.U32 R8, RZ, RZ, R36 ;  /* 0x000000ffff087224 */ /* 0x000fe200078e0024 */
[----:B------:R-:W-:Y:S01]  /*7350*/  LOP3.LUT R2, R2, UR30, R37, 0x96, !PT ;  /* 0x0000001e02027c12 */ /* 0x000fe2000f8e9625 */
[----:B------:R-:W-:-:S04]  /*7360*/  IMAD.WIDE.U32 R36, R0, -0x2daee0ad, RZ ;  /* 0xd2511f5300247825 */ /* 0x000fc800078e00ff */
[----:B------:R-:W-:Y:S01]  /*7370*/  IMAD.MOV.U32 R60, RZ, RZ, R36 ;  /* 0x000000ffff3c7224 */ /* 0x000fe200078e0024 */
[----:B------:R-:W-:Y:S01]  /*7380*/  LOP3.LUT R0, R64, UR31, R37, 0x96, !PT ;  /* 0x0000001f40007c12 */ /* 0x000fe2000f8e9625 */
[----:B------:R-:W-:-:S07]  /*7390*/  HFMA2 R64, -RZ, RZ, 0, 0 ;  /* 0x00000000ff407431 */ /* 0x000fce00000001ff */
.L_x_6364:
[----:B------:R-:W-:Y:S05]  /*73a0*/  BSYNC.RECONVERGENT B2 ;  /* 0x0000000000027941 */ /* 0x000fea0003800200 */
.L_x_6363:
        /* <DEDUP_REMOVED lines=22> */
.L_x_6370:
        /* <DEDUP_REMOVED lines=13> */
.L_x_6372:
[----:B------:R-:W-:Y:S05]  /*75e0*/  BSYNC.RECONVERGENT B3 ;  /* 0x0000000000037941 */ /* 0x000fea0003800200 */
.L_x_6371:
        /* <DEDUP_REMOVED lines=36> */
[----:B------:R-:W-:Y:S01]  /*7830*/  IMAD.WIDE.U32 R36, R37, -0x326172a9, RZ ;  /* 0xcd9e8d5725247825 */ /* 0x000fe200078e00ff */
[----:B------:R-:W-:-:S03]  /*7840*/  MOV R3, R60 ;  /* 0x0000003c00037202 */ /* 0x000fc60000000f00 */
[----:B------:R-:W-:Y:S01]  /*7850*/  IMAD.MOV.U32 R8, RZ, RZ, R36 ;  /* 0x000000ffff087224 */ /* 0x000fe200078e0024 */
[----:B------:R-:W-:Y:S01]  /*7860*/  LOP3.LUT R2, R2, UR30, R37, 0x96, !PT ;  /* 0x0000001e02027c12 */ /* 0x000fe2000f8e9625 */
[----:B------:R-:W-:-:S04]  /*7870*/  IMAD.WIDE.U32 R36, R0, -0x2daee0ad, RZ ;  /* 0xd2511f5300247825 */ /* 0x000fc800078e00ff */
[----:B------:R-:W-:Y:S01]  /*7880*/  IMAD.MOV.U32 R60, RZ, RZ, R36 ;  /* 0x000000ffff3c7224 */ /* 0x000fe200078e0024 */
[----:B------:R-:W-:-:S07]  /*7890*/  LOP3.LUT R0, R64, UR31, R37, 0x96, !PT ;  /* 0x0000001f40007c12 */ /* 0x000fce000f8e9625 */
.L_x_6369:
[----:B------:R-:W-:Y:S05]  /*78a0*/  BSYNC.RECONVERGENT B2 ;  /* 0x0000000000027941 */ /* 0x000fea0003800200 */
.L_x_6368:
        /* <DEDUP_REMOVED lines=9> */
[----:B------:R-:W-:Y:S02]  /*7940*/  FSEL R3, R36, RZ, !P3 ;  /* 0x000000ff24037208 */ /* 0x000fe40005800000 */
[----:B------:R-:W-:-:S03]  /*7950*/  PLOP3.LUT P3, PT, P3, PT, PT, 0x8, 0x80 ;  /* 0x000000000080781c */ /* 0x000fc60001f6e170 */
[----:B------:R-:W-:Y:S01]  /*7960*/  FADD.FTZ R36, R40, R3 ;  /* 0x0000000328247221 */ /* 0x000fe20000010000 */
        /* <DEDUP_REMOVED lines=11> */
.L_x_6375:
        /* <DEDUP_REMOVED lines=13> */
.L_x_6377:
[----:B------:R-:W-:Y:S05]  /*7af0*/  BSYNC.RECONVERGENT B3 ;  /* 0x0000000000037941 */ /* 0x000fea0003800200 */
.L_x_6376:
        /* <DEDUP_REMOVED lines=43> */
.L_x_6374:
[----:B------:R-:W-:Y:S05]  /*7db0*/  BSYNC.RECONVERGENT B2 ;  /* 0x0000000000027941 */ /* 0x000fea0003800200 */
.L_x_6373:
        /* <DEDUP_REMOVED lines=22> */
.L_x_6380:
        /* <DEDUP_REMOVED lines=13> */
.L_x_6382:
[----:B------:R-:W-:Y:S05]  /*7ff0*/  BSYNC.RECONVERGENT B3 ;  /* 0x0000000000037941 */ /* 0x000fea0003800200 */
.L_x_6381:
        /* <DEDUP_REMOVED lines=38> */
[----:B------:R-:W-:Y:S01]  /*8260*/  LOP3.LUT R2, R2, UR30, R67, 0x96, !PT ;  /* 0x0000001e02027c12 */ /* 0x000fe2000f8e9643 */
[----:B------:R-:W-:-:S04]  /*8270*/  IMAD.WIDE.U32 R40, R40, -0x2daee0ad, RZ ;  /* 0xd2511f5328287825 */ /* 0x000fc800078e00ff */
[----:B------:R-:W-:Y:S01]  /*8280*/  IMAD.MOV.U32 R60, RZ, RZ, R40 ;  /* 0x000000ffff3c7224 */ /* 0x000fe200078e0028 */
[----:B------:R-:W-:Y:S01]  /*8290*/  LOP3.LUT R0, R64, UR31, R41, 0x96, !PT ;  /* 0x0000001f40007c12 */ /* 0x000fe2000f8e9629 */
[----:B------:R-:W-:-:S07]  /*82a0*/  HFMA2 R64, -RZ, RZ, 0, 0 ;  /* 0x00000000ff407431 */ /* 0x000fce00000001ff */
.L_x_6379:
[----:B------:R-:W-:Y:S05]  /*82b0*/  BSYNC.RECONVERGENT B2 ;  /* 0x0000000000027941 */ /* 0x000fea0003800200 */
.L_x_6378:
        /* <DEDUP_REMOVED lines=13> */
[----:B------:R-:W-:Y:S01]  /*8390*/  MOV R3, 0x2 ;  /* 0x0000000200037802 */ /* 0x000fe20000000f00 */
        /* <DEDUP_REMOVED lines=9> */
.L_x_6385:
        /* <DEDUP_REMOVED lines=15> */
.L_x_6387:
[----:B------:R-:W-:Y:S05]  /*8520*/  BSYNC.RECONVERGENT B3 ;  /* 0x0000000000037941 */ /* 0x000fea0003800200 */
.L_x_6386:
        /* <DEDUP_REMOVED lines=36> */
[----:B------:R-:W-:Y:S02]  /*8770*/  HFMA2 R3, -RZ, RZ, 0, 0 ;  /* 0x00000000ff037431 */ /* 0x000fe400000001ff */
[----:B------:R-:W-:Y:S01]  /*8780*/  IMAD.MOV.U32 R8, RZ, RZ, R66 ;  /* 0x000000ffff087224 */ /* 0x000fe200078e0042 */
[----:B------:R-:W-:Y:S01]  /*8790*/  LOP3.LUT R2, R2, UR30, R67, 0x96, !PT ;  /* 0x0000001e02027c12 */ /* 0x000fe2000f8e9643 */
[----:B------:R-:W-:-:S05]  /*87a0*/  IMAD.WIDE.U32 R40, R40, -0x2daee0ad, RZ ;  /* 0xd2511f5328287825 */ /* 0x000fca00078e00ff */
[----:B------:R-:W-:Y:S02]  /*87b0*/  LOP3.LUT R0, R64, UR31, R41, 0x96, !PT ;  /* 0x0000001f40007c12 */ /* 0x000fe4000f8e9629 */
[----:B------:R-:W-:Y:S01]  /*87c0*/  MOV R41, R60 ;  /* 0x0000003c00297202 */ /* 0x000fe20000000f00 */
[----:B------:R-:W-:-:S07]  /*87d0*/  IMAD.MOV.U32 R60, RZ, RZ, R40 ;  /* 0x000000ffff3c7224 */ /* 0x000fce00078e0028 */
.L_x_6384:
[----:B------:R-:W-:Y:S05]  /*87e0*/  BSYNC.RECONVERGENT B2 ;  /* 0x0000000000027941 */ /* 0x000fea0003800200 */
.L_x_6383:
        /* <DEDUP_REMOVED lines=10> */
.L_x_6347:
        /* <DEDUP_REMOVED lines=16> */
.L_x_6391:
        /* <DEDUP_REMOVED lines=13> */
.L_x_6393:
[----:B------:R-:W-:Y:S05]  /*8a60*/  BSYNC.RECONVERGENT B3 ;  /* 0x0000000000037941 */ /* 0x000fea0003800200 */
.L_x_6392:
        /* <DEDUP_REMOVED lines=42> */
.L_x_6390:
[----:B------:R-:W-:Y:S05]  /*8d10*/  BSYNC.RECONVERGENT B2 ;  /* 0x0000000000027941 */ /* 0x000fea0003800200 */
.L_x_6389:
[----:B------:R-:W0:Y:S01]  /*8d20*/  LDC R43, c[0x0][0x404] ;  /* 0x00010100ff2b7b82 */ /* 0x000e220000000800 */
[----:B------:R-:W-:Y:S01]  /*8d30*/  I2FP.F32.U32 R3, R32 ;  /* 0x0000002000037245 */ /* 0x000fe20000201000 */
[----:B------:R-:W-:Y:S01]  /*8d40*/  IMAD.MOV.U32 R64, RZ, RZ, 0x2f800000 ;  /* 0x2f800000ff407424 */ /* 0x000fe200078e00ff */
[----:B------:R-:W-:Y:S01]  /*8d50*/  ISETP.NE.AND P0, PT, R33, 0x1, PT ;  /* 0x000000012100780c */ /* 0x000fe20003f05270 */
[----:B------:R-:W-:Y:S01]  /*8d60*/  BSSY.RECONVERGENT B2, `(.L_x_6394) ;  /* 0x000004d000027945 */ /* 0x000fe20003800200 */
[----:B------:R-:W-:Y:S02]  /*8d70*/  IMAD.MOV.U32 R32, RZ, RZ, 0x2 ;  /* 0x00000002ff207424 */ /* 0x000fe400078e00ff */
[----:B------:R-:W-:Y:S01]  /*8d80*/  FFMA.FTZ R6, R3, R64, 1.1641532182693481445e-10 ;  /* 0x2f00000003067423 */ /* 0x000fe20000010040 */
[C---:B-----5:R-:W-:Y:S01]  /*8d90*/  SHF.L.U32 R3, R36.reuse, 0x10, RZ ;  /* 0x0000001024037819 */ /* 0x060fe200000006ff */
[----:B------:R-:W1:Y:S01]  /*8da0*/  LDC R42, c[0x0][0x408] ;  /* 0x00010200ff2a7b82 */ /* 0x000e620000000800 */
[----:B------:R-:W-:-:S03]  /*8db0*/  PRMT R36, R36, 0x7632, R36 ;  /* 0x0000763224247816 */ /* 0x000fc60000000024 */
[----:B------:R-:W-:Y:S01]  /*8dc0*/  FMUL.FTZ R65, R3, R58 ;  /* 0x0000003a03417220 */ /* 0x000fe20000410000 */
[----:B------:R-:W-:Y:S02]  /*8dd0*/  MOV R3, R8 ;  /* 0x0000000800037202 */ /* 0x000fe40000000f00 */
        /* <DEDUP_REMOVED lines=12> */
.L_x_6396:
        /* <DEDUP_REMOVED lines=13> */
.L_x_6398:
[----:B------:R-:W-:Y:S05]  /*8f70*/  BSYNC.RECONVERGENT B3 ;  /* 0x0000000000037941 */ /* 0x000fea0003800200 */
.L_x_6397:
        /* <DEDUP_REMOVED lines=40> */
[----:B------:R-:W-:Y:S01]  /*9200*/  MOV R60, R32 ;  /* 0x00000020003c7202 */ /* 0x000fe20000000f00 */
[----:B------:R-:W-:Y:S01]  /*9210*/  IMAD.MOV.U32 R32, RZ, RZ, RZ ;  /* 0x000000ffff207224 */ /* 0x000fe200078e00ff */
[----:B------:R-:W-:-:S07]  /*9220*/  LOP3.LUT R0, R34, UR31, R33, 0x96, !PT ;  /* 0x0000001f22007c12 */ /* 0x000fce000f8e9621 */
.L_x_6395:
[----:B------:R-:W-:Y:S05]  /*9230*/  BSYNC.RECONVERGENT B2 ;  /* 0x0000000000027941 */ /* 0x000fea0003800200 */
.L_x_6394:
[----:B------:R-:W-:Y:S01]  /*9240*/  I2FP.F32.U32 R3, R3 ;  /* 0x0000000300037245 */ /* 0x000fe20000201000 */
[----:B------:R-:W-:Y:S01]  /*9250*/  BSSY.RECONVERGENT B2, `(.L_x_6399) ;  /* 0x000004b000027945 */ /* 0x000fe20003800200 */
[----:B------:R-:W-:Y:S01]  /*9260*/  ISETP.NE.AND P1, PT, R32, 0x1, PT ;  /* 0x000000012000780c */ /* 0x000fe20003f25270 */
[----:B------:R-:W-:Y:S02]  /*9270*/  IMAD.MOV.U32 R34, RZ, RZ, 0x2 ;  /* 0x00000002ff227424 */ /* 0x000fe400078e00ff */
[----:B------:R-:W-:Y:S01]  /*9280*/  FFMA.FTZ R6, R3, R64, 1.1641532182693481445e-10 ;  /* 0x2f00000003067423 */ /* 0x000fe20000010040 */
[----:B------:R-:W-:-:S04]  /*9290*/  SHF.L.U32 R3, R36, 0x10, RZ ;  /* 0x0000001024037819 */ /* 0x000fc800000006ff */
[----:B------:R-:W-:Y:S01]  /*92a0*/  FSETP.LE.FTZ.AND P0, PT, R6, R43, PT ;  /* 0x0000002b0600720b */ /* 0x000fe20003f13000 */
[----:B------:R-:W-:Y:S01]  /*92b0*/  FMUL.FTZ R3, R3, R58 ;  /* 0x0000003a03037220 */ /* 0x000fe20000410000 */
[----:B------:R-:W-:-:S03]  /*92c0*/  MOV R6, R8 ;  /* 0x0000000800067202 */ /* 0x000fc60000000f00 */
[----:B------:R-:W-:Y:S01]  /*92d0*/  FMUL.FTZ R61, R3, R42 ;  /* 0x0000002a033d7220 */ /* 0x000fe20000410000 */
        /* <DEDUP_REMOVED lines=9> */
.L_x_6401:
        /* <DEDUP_REMOVED lines=13> */
.L_x_6403:
[----:B------:R-:W-:Y:S05]  /*9440*/  BSYNC.RECONVERGENT B3 ;  /* 0x0000000000037941 */ /* 0x000fea0003800200 */
.L_x_6402:
        /* <DEDUP_REMOVED lines=43> */
.L_x_6400:
[----:B------:R-:W-:Y:S05]  /*9700*/  BSYNC.RECONVERGENT B2 ;  /* 0x0000000000027941 */ /* 0x000fea0003800200 */
.L_x_6399:
        /* <DEDUP_REMOVED lines=8> */
[----:B------:R-:W-:Y:S02]  /*9790*/  PRMT R6, R37, 0x7632, R6 ;  /* 0x0000763225067816 */ /* 0x000fe40000000006 */
[----:B------:R-:W-:Y:S01]  /*97a0*/  MOV R3, R8 ;  /* 0x0000000800037202 */ /* 0x000fe20000000f00 */
        /* <DEDUP_REMOVED lines=10> */
.L_x_6406:
        /* <DEDUP_REMOVED lines=13> */
.L_x_6408:
[----:B------:R-:W-:Y:S05]  /*9920*/  BSYNC.RECONVERGENT B3 ;  /* 0x0000000000037941 */ /* 0x000fea0003800200 */
.L_x_6407:
        /* <DEDUP_REMOVED lines=43> */
.L_x_6405:
[----:B------:R-:W-:Y:S05]  /*9be0*/  BSYNC.RECONVERGENT B2 ;  /* 0x0000000000027941 */ /* 0x000fea0003800200 */
.L_x_6404:
[----:B------:R-:W-:Y:S01]  /*9bf0*/  I2FP.F32.U32 R3, R3 ;  /* 0x0000000300037245 */ /* 0x000fe20000201000 */
[----:B------:R-:W-:Y:S01]  /*9c00*/  BSSY.RECONVERGENT B2, `(.L_x_6409) ;  /* 0x000004b000027945 */ /* 0x000fe20003800200 */
[----:B------:R-:W-:-:S03]  /*9c10*/  ISETP.NE.AND P3, PT, R35, 0x1, PT ;  /* 0x000000012300780c */ /* 0x000fc60003f65270 */
[----:B------:R-:W-:Y:S01]  /*9c20*/  FFMA.FTZ R32, R3, R64, 1.1641532182693481445e-10 ;  /* 0x2f00000003207423 */ /* 0x000fe20000010040 */
[----:B------:R-:W-:Y:S02]  /*9c30*/  SHF.L.U32 R3, R6, 0x10, RZ ;  /* 0x0000001006037819 */ /* 0x000fe400000006ff */
[----:B------:R-:W-:Y:S02]  /*9c40*/  MOV R6, R8 ;  /* 0x0000000800067202 */ /* 0x000fe40000000f00 */
[----:B------:R-:W-:Y:S01]  /*9c50*/  FSETP.LE.FTZ.AND P2, PT, R32, R43, PT ;  /* 0x0000002b2000720b */ /* 0x000fe20003f53000 */
[----:B------:R-:W-:Y:S01]  /*9c60*/  FMUL.FTZ R3, R3, R58 ;  /* 0x0000003a03037220 */ /* 0x000fe20000410000 */
[----:B------:R-:W-:-:S03]  /*9c70*/  IMAD.MOV.U32 R32, RZ, RZ, 0x2 ;  /* 0x00000002ff207424 */ /* 0x000fc600078e00ff */
        /* <DEDUP_REMOVED lines=10> */
.L_x_6411:
        /* <DEDUP_REMOVED lines=13> */
.L_x_6413:
[----:B------:R-:W-:Y:S05]  /*9df0*/  BSYNC.RECONVERGENT B3 ;  /* 0x0000000000037941 */ /* 0x000fea0003800200 */
.L_x_6412:
        /* <DEDUP_REMOVED lines=43> */
.L_x_6410:
[----:B------:R-:W-:Y:S05]  /*a0b0*/  BSYNC.RECONVERGENT B2 ;  /* 0x0000000000027941 */ /* 0x000fea0003800200 */
.L_x_6409:
[----:B------:R-:W-:Y:S01]  /*a0c0*/  ISETP.NE.AND P4, PT, R32, 0x1, PT ;  /* 0x000000012000780c */ /* 0x000fe20003f85270 */
[----:B------:R-:W-:Y:S01]  /*a0d0*/  BSSY.RECONVERGENT B2, `(.L_x_6414) ;  /* 0x000004c000027945 */ /* 0x000fe20003800200 */
[----:B------:R-:W-:Y:S01]  /*a0e0*/  I2FP.F32.U32 R3, R6 ;  /* 0x0000000600037245 */ /* 0x000fe20000201000 */
[----:B------:R-:W-:Y:S01]  /*a0f0*/  IMAD.MOV.U32 R35, RZ, RZ, 0x2 ;  /* 0x00000002ff237424 */ /* 0x000fe200078e00ff */
[C---:B------:R-:W-:Y:S02]  /*a100*/  SHF.L.U32 R33, R38.reuse, 0x10, RZ ;  /* 0x0000001026217819 */ /* 0x040fe400000006ff */
[----:B------:R-:W-:Y:S01]  /*a110*/  PRMT R38, R38, 0x7632, R38 ;  /* 0x0000763226267816 */ /* 0x000fe20000000026 */
[----:B------:R-:W-:Y:S01]  /*a120*/  FFMA.FTZ R6, R3, R64, 1.1641532182693481445e-10 ;  /* 0x2f00000003067423 */ /* 0x000fe20000010040 */
[----:B------:R-:W-:Y:S01]  /*a130*/  MOV R3, R8 ;  /* 0x0000000800037202 */ /* 0x000fe20000000f00 */
[----:B------:R-:W-:-:S03]  /*a140*/  FMUL.FTZ R33, R33, R58 ;  /* 0x0000003a21217220 */ /* 0x000fc60000410000 */
        /* <DEDUP_REMOVED lines=11> */
.L_x_6416:
        /* <DEDUP_REMOVED lines=13> */
.L_x_6418:
[----:B------:R-:W-:Y:S05]  /*a2d0*/  BSYNC.RECONVERGENT B3 ;  /* 0x0000000000037941 */ /* 0x000fea0003800200 */
.L_x_6417:
        /* <DEDUP_REMOVED lines=43> */
.L_x_6415:
[----:B------:R-:W-:Y:S05]  /*a590*/  BSYNC.RECONVERGENT B2 ;  /* 0x0000000000027941 */ /* 0x000fea0003800200 */
.L_x_6414:
[----:B------:R-:W-:Y:S01]  /*a5a0*/  ISETP.NE.AND P5, PT, R35, 0x1, PT ;  /* 0x000000012300780c */ /* 0x000fe20003fa5270 */
[----:B------:R-:W-:Y:S01]  /*a5b0*/  BSSY.RECONVERGENT B2, `(.L_x_6419) ;  /* 0x000004b000027945 */ /* 0x000fe20003800200 */
[----:B------:R-:W-:Y:S01]  /*a5c0*/  I2FP.F32.U32 R3, R3 ;  /* 0x0000000300037245 */ /* 0x000fe20000201000 */
[----:B------:R-:W-:Y:S01]  /*a5d0*/  IMAD.MOV.U32 R34, RZ, RZ, 0x2 ;  /* 0x00000002ff227424 */ /* 0x000fe200078e00ff */
[----:B------:R-:W-:-:S03]  /*a5e0*/  SHF.L.U32 R33, R38, 0x10, RZ ;  /* 0x0000001026217819 */ /* 0x000fc600000006ff */
        /* <DEDUP_REMOVED lines=14> */
.L_x_6421:
        /* <DEDUP_REMOVED lines=13> */
.L_x_6423:
[----:B------:R-:W-:Y:S05]  /*a7a0*/  BSYNC.RECONVERGENT B3 ;  /* 0x0000000000037941 */ /* 0x000fea0003800200 */
.L_x_6422:
        /* <DEDUP_REMOVED lines=43> */
.L_x_6420:
[----:B------:R-:W-:Y:S05]  /*aa60*/  BSYNC.RECONVERGENT B2 ;  /* 0x0000000000027941 */ /* 0x000fea0003800200 */
.L_x_6419:
[----:B------:R-:W-:Y:S01]  /*aa70*/  ISETP.NE.AND P6, PT, R34, 0x1, PT ;  /* 0x000000012200780c */ /* 0x000fe20003fc5270 */
[----:B------:R-:W-:Y:S01]  /*aa80*/  BSSY.RECONVERGENT B2, `(.L_x_6424) ;  /* 0x000004e000027945 */ /* 0x000fe20003800200 */
[C---:B------:R-:W-:Y:S02]  /*aa90*/  SHF.L.U32 R33, R39.reuse, 0x10, RZ ;  /* 0x0000001027217819 */ /* 0x040fe400000006ff */
[----:B------:R-:W-:Y:S02]  /*aaa0*/  I2FP.F32.U32 R3, R3 ;  /* 0x0000000300037245 */ /* 0x000fe40000201000 */
[----:B------:R-:W-:Y:S01]  /*aab0*/  PRMT R39, R39, 0x7632, R39 ;  /* 0x0000763227277816 */ /* 0x000fe20000000027 */
[----:B------:R-:W-:Y:S02]  /*aac0*/  FMUL.FTZ R33, R33, R58 ;  /* 0x0000003a21217220 */ /* 0x000fe40000410000 */
[----:B------:R-:W-:Y:S01]  /*aad0*/  FFMA.FTZ R32, R3, R64, 1.1641532182693481445e-10 ;  /* 0x2f00000003207423 */ /* 0x000fe20000010040 */
[----:B------:R-:W-:-:S02]  /*aae0*/  IMAD.MOV.U32 R3, RZ, RZ, 0x2 ;  /* 0x00000002ff037424 */ /* 0x000fc400078e00ff */
[----:B------:R-:W-:Y:S01]  /*aaf0*/  FMUL.FTZ R38, R33, R42 ;  /* 0x0000002a21267220 */ /* 0x000fe20000410000 */
[----:B------:R-:W-:Y:S02]  /*ab00*/  MOV R33, R8 ;  /* 0x0000000800217202 */ /* 0x000fe40000000f00 */
[----:B------:R-:W-:Y:S01]  /*ab10*/  FSETP.LE.FTZ.AND P5, PT, R32, R43, PT ;  /* 0x0000002b2000720b */ /* 0x000fe20003fb3000 */
        /* <DEDUP_REMOVED lines=9> */
.L_x_6426:
        /* <DEDUP_REMOVED lines=15> */
.L_x_6428:
[----:B------:R-:W-:Y:S05]  /*aca0*/  BSYNC.RECONVERGENT B3 ;  /* 0x0000000000037941 */ /* 0x000fea0003800200 */
.L_x_6427:
        /* <DEDUP_REMOVED lines=43> */
.L_x_6425:
[----:B------:R-:W-:Y:S05]  /*af60*/  BSYNC.RECONVERGENT B2 ;  /* 0x0000000000027941 */ /* 0x000fea0003800200 */
.L_x_6424:
[----:B------:R-:W-:Y:S02]  /*af70*/  I2FP.F32.U32 R33, R33 ;  /* 0x0000002100217245 */ /* 0x000fe40000201000 */
[----:B------:R-:W-:Y:S02]  /*af80*/  SHF.L.U32 R39, R39, 0x10, RZ ;  /* 0x0000001027277819 */ /* 0x000fe400000006ff */
[----:B------:R-:W-:Y:S01]  /*af90*/  ISETP.NE.AND P6, PT, R63, RZ, PT ;  /* 0x000000ff3f00720c */ /* 0x000fe20003fc5270 */
[----:B------:R-:W-:Y:S01]  /*afa0*/  FFMA.FTZ R64, R33, R64, 1.1641532182693481445e-10 ;  /* 0x2f00000021407423 */ /* 0x000fe20000010040 */
[----:B------:R-:W-:Y:S01]  /*afb0*/  FSEL R33, R61, RZ, P0 ;  /* 0x000000ff3d217208 */ /* 0x000fe20000000000 */
[----:B------:R-:W-:Y:S01]  /*afc0*/  FMUL.FTZ R39, R39, R58 ;  /* 0x0000003a27277220 */ /* 0x000fe20000410000 */
[----:B------:R-:W-:Y:S02]  /*afd0*/  FSEL R32, R65, RZ, P6 ;  /* 0x000000ff41207208 */ /* 0x000fe40003000000 */
[----:B------:R-:W-:Y:S01]  /*afe0*/  FSETP.GTU.FTZ.AND P6, PT, R64, R43, PT ;  /* 0x0000002b4000720b */ /* 0x000fe20003fdc000 */
[----:B------:R-:W-:Y:S01]  /*aff0*/  FMUL.FTZ R39, R39, R42 ;  /* 0x0000002a27277220 */ /* 0x000fe20000410000 */
[----:B------:R-:W-:-:S02]  /*b000*/  FSEL R34, R62, RZ, P1 ;  /* 0x000000ff3e227208 */ /* 0x000fc40000800000 */
[----:B------:R-:W-:Y:S02]  /*b010*/  FSEL R35, R40, RZ, P2 ;  /* 0x000000ff28237208 */ /* 0x000fe40001000000 */
[----:B------:R-:W-:Y:S02]  /*b020*/  FSEL R39, R39, RZ, !P6 ;  /* 0x000000ff27277208 */ /* 0x000fe40007000000 */
[----:B------:R-:W-:Y:S02]  /*b030*/  PLOP3.LUT P6, PT, P6, PT, PT, 0x8, 0x80 ;  /* 0x000000000080781c */ /* 0x000fe400037ce170 */
[----:B------:R-:W-:Y:S02]  /*b040*/  FSEL R36, R41, RZ, P3 ;  /* 0x000000ff29247208 */ /* 0x000fe40001800000 */
[----:B------:R-:W-:Y:S02]  /*b050*/  FSEL R37, R6, RZ, P4 ;  /* 0x000000ff06257208 */ /* 0x000fe40002000000 */
[----:B------:R-:W-:-:S07]  /*b060*/  FSEL R38, R38, RZ, P5 ;  /* 0x000000ff26267208 */ /* 0x000fce0002800000 */
.L_x_6388:
        /* <DEDUP_REMOVED lines=15> */
[----:B------:R-:W-:-:S03]  /*b160*/  LOP3.LUT R62, R6, R61, RZ, 0xfc, !PT ;  /* 0x0000003d063e7212 */ /* 0x000fc600078efcff */
[----:B------:R-:W-:Y:S01]  /*b170*/  IMAD.MOV.U32 R6, RZ, RZ, R60 ;  /* 0x000000ffff067224 */ /* 0x000fe200078e003c */
[----:B------:R0:W-:Y:S01]  /*b180*/  STG.E.128 desc[UR8][R42.64], R32 ;  /* 0x000000202a007986 */ /* 0x0001e2000c101d08 */
[----:B-1----:R-:W-:-:S03]  /*b190*/  IMAD.WIDE.U32 R40, R59, 0x8, R40 ;  /* 0x000000083b287825 */ /* 0x002fc600078e0028 */
[----:B------:R0:W-:Y:S04]  /*b1a0*/  STG.E.128 desc[UR8][R42.64+0x10], R36 ;  /* 0x000010242a007986 */ /* 0x0001e8000c101d08 */
[----:B------:R0:W-:Y:S02]  /*b1b0*/  STG.E.64 desc[UR8][R40.64], R62 ;  /* 0x0000003e28007986 */ /* 0x0001e4000c101b08 */
.L_x_6346:
[----:B------:R-:W-:Y:S05]  /*b1c0*/  BSYNC.RECONVERGENT B1 ;  /* 0x0000000000017941 */ /* 0x000fea0003800200 */
.L_x_6345:
[----:B0-----:R-:W-:Y:S01]  /*b1d0*/  FADD.FTZ R40, RZ, R12 ;  /* 0x0000000cff287221 */ /* 0x001fe20000010000 */
        /* <DEDUP_REMOVED lines=75> */
.L_x_6446:
        /* <DEDUP_REMOVED lines=8> */
[----:B------:R-:W-:Y:S01]  /*b710*/  FADD.FTZ R58, R58, R61 ;  /* 0x0000003d3a3a7221 */ /* 0x000fe20000010000 */
[----:B------:R-:W-:-:S03]  /*b720*/  FSEL R61, R59, RZ, !P0 ;  /* 0x000000ff3b3d7208 */ /* 0x000fc60004000000 */
        /* <DEDUP_REMOVED lines=8> */
[----:B------:R-:W-:Y:S01]  /*b7b0*/  SHF.L.U32 R42, R4, 0x10, RZ ;  /* 0x00000010042a7819 */ /* 0x000fe200000006ff */
[----:B------:R-:W-:Y:S02]  /*b7c0*/  IMAD.U32 R58, R7, 0x10000, RZ ;  /* 0x00010000073a7824 */ /* 0x000fe400078e00ff */
[----:B------:R-:W-:Y:S01]  /*b7d0*/  FMUL.FTZ R63, R60, R63 ;  /* 0x0000003f3c3f7220 */ /* 0x000fe20000410000 */
[----:B------:R-:W-:Y:S01]  /*b7e0*/  SHF.L.U32 R43, R28, 0x10, RZ ;  /* 0x000000101c2b7819 */ /* 0x000fe200000006ff */
[----:B------:R-:W-:Y:S01]  /*b7f0*/  FMUL.FTZ R40, R60, R41 ;  /* 0x000000293c287220 */ /* 0x000fe20000410000 */
[----:B------:R-:W-:Y:S02]  /*b800*/  IMAD.U32 R59, R24, 0x10000, RZ ;  /* 0x00010000183b7824 */ /* 0x000fe400078e00ff */
[----:B------:R-:W-:Y:S01]  /*b810*/  FADD.FTZ R41, R14, -R61 ;  /* 0x8000003d0e297221 */ /* 0x000fe20000010000 */
[----:B------:R-:W-:Y:S01]  /*b820*/  FFMA.FTZ R63, R63, R42, R58 ;  /* 0x0000002a3f3f7223 */ /* 0x000fe2000001003a */
[----:B------:R-:W-:Y:S01]  /*b830*/  SHF.L.U32 R42, R29, 0x10, RZ ;  /* 0x000000101d2a7819 */ /* 0x000fe200000006ff */
[----:B------:R-:W-:Y:S01]  /*b840*/  FFMA.FTZ R40, R40, R43, R59 ;  /* 0x0000002b28287223 */ /* 0x000fe2000001003b */
[----:B------:R-:W-:-:S02]  /*b850*/  IMAD.U32 R58, R25, 0x10000, RZ ;  /* 0x00010000193a7824 */ /* 0x000fc400078e00ff */
[----:B------:R-:W-:Y:S01]  /*b860*/  FMUL.FTZ R41, R60, R41 ;  /* 0x000000293c297220 */ /* 0x000fe20000410000 */
[--C-:B------:R-:W-:Y:S01]  /*b870*/  FADD.FTZ R43, R15, -R61.reuse ;  /* 0x8000003d0f2b7221 */ /* 0x100fe20000010000 */
[----:B------:R-:W-:Y:S01]  /*b880*/  SHF.L.U32 R62, R9, 0x10, RZ ;  /* 0x00000010093e7819 */ /* 0x000fe200000006ff */
[----:B------:R-:W-:Y:S01]  /*b890*/  FADD.FTZ R59, R44, -R61 ;  /* 0x8000003d2c3b7221 */ /* 0x000fe20000010000 */
[----:B------:R-:W-:Y:S01]  /*b8a0*/  FFMA.FTZ R41, R41, R42, R58 ;  /* 0x0000002a29297223 */ /* 0x000fe2000001003a */
[----:B------:R-:W-:Y:S02]  /*b8b0*/  IMAD.U32 R42, R10, 0x10000, RZ ;  /* 0x000100000a2a7824 */ /* 0x000fe400078e00ff */
[----:B------:R-:W-:Y:S01]  /*b8c0*/  FMUL.FTZ R43, R60, R43 ;  /* 0x0000002b3c2b7220 */ /* 0x000fe20000410000 */
[----:B------:R-:W-:Y:S01]  /*b8d0*/  SHF.L.U32 R58, R11, 0x10, RZ ;  /* 0x000000100b3a7819 */ /* 0x000fe200000006ff */
[----:B------:R-:W-:Y:S01]  /*b8e0*/  IMAD.U32 R64, R48, 0x10000, RZ ;  /* 0x0001000030407824 */ /* 0x000fe200078e00ff */
[----:B------:R-:W-:Y:S01]  /*b8f0*/  F2FP.BF16.F32.PACK_AB R40, R63, R40 ;  /* 0x000000283f28723e */ /* 0x000fe200000010ff */
[----:B------:R-:W-:Y:S01]  /*b900*/  FFMA.FTZ R62, R43, R62, R42 ;  /* 0x0000003e2b3e7223 */ /* 0x000fe2000001002a */
[----:B------:R-:W-:Y:S01]  /*b910*/  FMUL.FTZ R42, R60, R59 ;  /* 0x0000003b3c2a7220 */ /* 0x000fe20000410000 */
[----:B------:R-:W-:Y:S01]  /*b920*/  SHF.L.U32 R43, R30, 0x10, RZ ;  /* 0x000000101e2b7819 */ /* 0x000fe200000006ff */
[----:B------:R-:W-:-:S02]  /*b930*/  IMAD.U32 R59, R26, 0x10000, RZ ;  /* 0x000100001a3b7824 */ /* 0x000fc400078e00ff */
[----:B------:R-:W-:Y:S02]  /*b940*/  F2FP.BF16.F32.PACK_AB R41, R62, R41 ;  /* 0x000000293e29723e */ /* 0x000fe400000010ff */
        /* <DEDUP_REMOVED lines=14> */
[----:B------:R-:W-:Y:S02]  /*ba30*/  FFMA.FTZ R64, R59, R58, R64 ;  /* 0x0000003a3b407223 */ /* 0x000fe40000010040 */
[----:B------:R-:W0:Y:S03]  /*ba40*/  LDC.64 R58, c[0x0][0x428] ;  /* 0x00010a00ff3a7b82 */ /* 0x000e260000000a00 */
[----:B------:R-:W-:Y:S01]  /*ba50*/  F2FP.BF16.F32.PACK_AB R43, R64, R43 ;  /* 0x0000002b402b723e */ /* 0x000fe200000010ff */
[C---:B0-----:R-:W-:Y:S01]  /*ba60*/  IMAD.WIDE.U32 R58, R57.reuse, 0x10, R58 ;  /* 0x00000010393a7825 */ /* 0x041fe200078e003a */
[----:B------:R-:W-:-:S04]  /*ba70*/  IADD3 R57, PT, PT, R57, 0x20, RZ ;  /* 0x0000002039397810 */ /* 0x000fc80007ffe0ff */
[----:B------:R1:W-:Y:S03]  /*ba80*/  STG.E.128 desc[UR8][R58.64], R40 ;  /* 0x000000283a007986 */ /* 0x0003e6000c101d08 */
.L_x_6431:
[----:B------:R-:W-:Y:S05]  /*ba90*/  BSYNC.RECONVERGENT B1 ;  /* 0x0000000000017941 */ /* 0x000fea0003800200 */
.L_x_6430:
[----:B------:R-:W-:Y:S01]  /*baa0*/  ISETP.GE.U32.AND P0, PT, R54, 0x40, PT ;  /* 0x000000403600780c */ /* 0x000fe20003f06070 */
[----:B------:R-:W-:-:S12]  /*bab0*/  BSSY.RECONVERGENT B1, `(.L_x_6432) ;  /* 0x0000039000017945 */ /* 0x000fd80003800200 */
[----:B------:R-:W-:Y:S05]  /*bac0*/  @!P0 BRA `(.L_x_6433) ;  /* 0x0000000000dc8947 */ /* 0x000fea0003800000 */
[----:B------:R-:W-:Y:S01]  /*bad0*/  PRMT R62, R20, 0x7632, R62 ;  /* 0x00007632143e7816 */ /* 0x000fe2000000003e */
[--C-:B01----:R-:W-:Y:S01]  /*bae0*/  FADD.FTZ R41, R33, -R61.reuse ;  /* 0x8000003d21297221 */ /* 0x103fe20000010000 */
[----:B------:R-:W-:Y:S01]  /*baf0*/  PRMT R40, R16, 0x7632, R40 ;  /* 0x0000763210287816 */ /* 0x000fe20000000028 */
[--C-:B------:R-:W-:Y:S01]  /*bb00*/  FADD.FTZ R43, R35, -R61.reuse ;  /* 0x8000003d232b7221 */ /* 0x100fe20000010000 */
[----:B------:R-:W-:Y:S01]  /*bb10*/  PRMT R42, R21, 0x7632, R42 ;  /* 0x00007632152a7816 */ /* 0x000fe2000000002a */
[----:B------:R-:W-:Y:S01]  /*bb20*/  FMUL.FTZ R41, R60, R41 ;  /* 0x000000293c297220 */ /* 0x000fe20000410000 */
[----:B------:R-:W-:Y:S01]  /*bb30*/  SHF.L.U32 R40, R40, 0x10, RZ ;  /* 0x0000001028287819 */ /* 0x000fe200000006ff */
[----:B------:R-:W-:Y:S01]  /*bb40*/  IMAD.U32 R62, R62, 0x10000, RZ ;  /* 0x000100003e3e7824 */ /* 0x000fe200078e00ff */
[----:B------:R-:W-:Y:S01]  /*bb50*/  PRMT R58, R17, 0x7632, R58 ;  /* 0x00007632113a7816 */ /* 0x000fe2000000003a */
[----:B------:R-:W-:Y:S02]  /*bb60*/  IMAD.U32 R42, R42, 0x10000, RZ ;  /* 0x000100002a2a7824 */ /* 0x000fe400078e00ff */
[----:B------:R-:W-:Y:S01]  /*bb70*/  FMUL.FTZ R43, R60, R43 ;  /* 0x0000002b3c2b7220 */ /* 0x000fe20000410000 */
[--C-:B------:R-:W-:Y:S01]  /*bb80*/  FFMA.FTZ R62, R41, R62, R40.reuse ;  /* 0x0000003e293e7223 */ /* 0x100fe20000010028 */
[----:B------:R-:W-:Y:S01]  /*bb90*/  SHF.L.U32 R58, R58, 0x10, RZ ;  /* 0x000000103a3a7819 */ /* 0x000fe200000006ff */
[----:B------:R-:W-:Y:S01]  /*bba0*/  FADD.FTZ R41, R37, -R61 ;  /* 0x8000003d25297221 */ /* 0x000fe20000010000 */
[----:B------:R-:W-:Y:S01]  /*bbb0*/  PRMT R59, R22, 0x7632, R59 ;  /* 0x00007632163b7816 */ /* 0x000fe2000000003b */
[----:B------:R-:W-:Y:S01]  /*bbc0*/  IMAD.U32 R64, R21, 0x10000, RZ ;  /* 0x0001000015407824 */ /* 0x000fe200078e00ff */
[----:B------:R-:W-:Y:S01]  /*bbd0*/  PRMT R40, R18, 0x7632, R40 ;  /* 0x0000763212287816 */ /* 0x000fe20000000028 */
[----:B------:R-:W-:Y:S01]  /*bbe0*/  FFMA.FTZ R63, R43, R42, R58 ;  /* 0x0000002a2b3f7223 */ /* 0x000fe2000001003a */
[----:B------:R-:W-:Y:S01]  /*bbf0*/  FMUL.FTZ R41, R60, R41 ;  /* 0x000000293c297220 */ /* 0x000fe20000410000 */
[----:B------:R-:W-:Y:S01]  /*bc00*/  IMAD.U32 R42, R59, 0x10000, RZ ;  /* 0x000100003b2a7824 */ /* 0x000fe200078e00ff */
[----:B------:R-:W-:Y:S01]  /*bc10*/  SHF.L.U32 R40, R40, 0x10, RZ ;  /* 0x0000001028287819 */ /* 0x000fe200000006ff */
[----:B------:R-:W-:Y:S01]  /*bc20*/  FADD.FTZ R43, R34, -R61 ;  /* 0x8000003d222b7221 */ /* 0x000fe20000010000 */
[----:B------:R-:W-:-:S03]  /*bc30*/  SHF.L.U32 R58, R16, 0x10, RZ ;  /* 0x00000010103a7819 */ /* 0x000fc600000006ff */
[----:B------:R-:W-:Y:S01]  /*bc40*/  FFMA.FTZ R42, R41, R42, R40 ;  /* 0x0000002a292a7223 */ /* 0x000fe20000010028 */
[----:B------:R-:W-:Y:S01]  /*bc50*/  FADD.FTZ R41, R32, -R61 ;  /* 0x8000003d20297221 */ /* 0x000fe20000010000 */
[----:B------:R-:W-:Y:S02]  /*bc60*/  IMAD.U32 R40, R20, 0x10000, RZ ;  /* 0x0001000014287824 */ /* 0x000fe400078e00ff */
[C---:B------:R-:W-:Y:S01]  /*bc70*/  FMUL.FTZ R43, R60.reuse, R43 ;  /* 0x0000002b3c2b7220 */ /* 0x040fe20000410000 */
[----:B------:R-:W-:-:S04]  /*bc80*/  FMUL.FTZ R41, R60, R41 ;  /* 0x000000293c297220 */ /* 0x000fc80000410000 */
[----:B------:R-:W-:Y:S01]  /*bc90*/  FFMA.FTZ R65, R41, R40, R58 ;  /* 0x0000002829417223 */ /* 0x000fe2000001003a */
[----:B------:R-:W-:Y:S01]  /*bca0*/  SHF.L.U32 R40, R17, 0x10, RZ ;  /* 0x0000001011287819 */ /* 0x000fe200000006ff */
[----:B------:R-:W-:Y:S01]  /*bcb0*/  FADD.FTZ R41, R36, -R61 ;  /* 0x8000003d24297221 */ /* 0x000fe20000010000 */
[----:B------:R-:W-:-:S03]  /*bcc0*/  SHF.L.U32 R58, R18, 0x10, RZ ;  /* 0x00000010123a7819 */ /* 0x000fc600000006ff */
[----:B------:R-:W-:Y:S01]  /*bcd0*/  FFMA.FTZ R64, R43, R64, R40 ;  /* 0x000000402b407223 */ /* 0x000fe20000010028 */
[----:B------:R-:W-:Y:S01]  /*bce0*/  FMUL.FTZ R41, R60, R41 ;  /* 0x000000293c297220 */ /* 0x000fe20000410000 */
[----:B------:R-:W-:-:S04]  /*bcf0*/  IMAD.U32 R40, R22, 0x10000, RZ ;  /* 0x0001000016287824 */ /* 0x000fc800078e00ff */
[----:B------:R-:W-:Y:S01]  /*bd00*/  FFMA.FTZ R59, R41, R40, R58 ;  /* 0x00000028293b7223 */ /* 0x000fe2000001003a */
[----:B------:R-:W-:Y:S01]  /*bd10*/  PRMT R40, R23, 0x7632, R40 ;  /* 0x0000763217287816 */ /* 0x000fe20000000028 */
[--C-:B------:R-:W-:Y:S01]  /*bd20*/  FADD.FTZ R41, R39, -R61.reuse ;  /* 0x8000003d27297221 */ /* 0x100fe20000010000 */
[C---:B------:R-:W-:Y:S01]  /*bd30*/  PRMT R58, R19.reuse, 0x7632, R58 ;  /* 0x00007632133a7816 */ /* 0x040fe2000000003a */
[----:B------:R-:W-:Y:S01]  /*bd40*/  FADD.FTZ R61, R38, -R61 ;  /* 0x8000003d263d7221 */ /* 0x000fe20000010000 */
[----:B------:R-:W-:Y:S01]  /*bd50*/  F2FP.BF16.F32.PACK_AB R42, R42, R59 ;  /* 0x0000003b2a2a723e */ /* 0x000fe200000010ff */
[----:B------:R-:W-:Y:S01]  /*bd60*/  IMAD.U32 R40, R40, 0x10000, RZ ;  /* 0x0001000028287824 */ /* 0x000fe200078e00ff */
[----:B------:R-:W-:Y:S01]  /*bd70*/  SHF.L.U32 R58, R58, 0x10, RZ ;  /* 0x000000103a3a7819 */ /* 0x000fe200000006ff */
[C---:B------:R-:W-:Y:S01]  /*bd80*/  FMUL.FTZ R41, R60.reuse, R41 ;  /* 0x000000293c297220 */ /* 0x040fe20000410000 */
[----:B------:R-:W-:Y:S01]  /*bd90*/  FMUL.FTZ R61, R60, R61 ;  /* 0x0000003d3c3d7220 */ /* 0x000fe20000410000 */
[----:B------:R-:W-:-:S02]  /*bda0*/  SHF.L.U32 R60, R19, 0x10, RZ ;  /* 0x00000010133c7819 */ /* 0x000fc400000006ff */
[----:B------:R-:W-:Y:S01]  /*bdb0*/  FFMA.FTZ R66, R41, R40, R58 ;  /* 0x0000002829427223 */ /* 0x000fe2000001003a */
[----:B------:R-:W-:Y:S01]  /*bdc0*/  IMAD.U32 R58, R23, 0x10000, RZ ;  /* 0x00010000173a7824 */ /* 0x000fe200078e00ff */
[----:B------:R-:W0:Y:S03]  /*bdd0*/  LDC.64 R40, c[0x0][0x428] ;  /* 0x00010a00ff287b82 */ /* 0x000e260000000a00 */
[----:B------:R-:W-:-:S05]  /*bde0*/  FFMA.FTZ R43, R61, R58, R60 ;  /* 0x0000003a3d2b7223 */ /* 0x000fca000001003c */
[----:B------:R-:W-:Y:S01]  /*bdf0*/  F2FP.BF16.F32.PACK_AB R43, R66, R43 ;  /* 0x0000002b422b723e */ /* 0x000fe200000010ff */
[----:B0-----:R-:W-:Y:S01]  /*be00*/  IMAD.WIDE.U32 R58, R57, 0x10, R40 ;  /* 0x00000010393a7825 */ /* 0x001fe200078e0028 */
[----:B------:R-:W-:Y:S02]  /*be10*/  F2FP.BF16.F32.PACK_AB R41, R63, R64 ;  /* 0x000000403f29723e */ /* 0x000fe400000010ff */
[----:B------:R-:W-:-:S05]  /*be20*/  F2FP.BF16.F32.PACK_AB R40, R62, R65 ;  /* 0x000000413e28723e */ /* 0x000fca00000010ff */
[----:B------:R2:W-:Y:S02]  /*be30*/  STG.E.128 desc[UR8][R58.64], R40 ;  /* 0x000000283a007986 */ /* 0x0005e4000c101d08 */
.L_x_6433:
[----:B------:R-:W-:Y:S05]  /*be40*/  BSYNC.RECONVERGENT B1 ;  /* 0x0000000000017941 */ /* 0x000fea0003800200 */
.L_x_6432:
[----:B012---:R-:W0:Y:S02]  /*be50*/  LDC.64 R40, c[0x0][0x380] ;  /* 0x0000e000ff287b82 */ /* 0x007e240000000a00 */
[----:B0-----:R-:W-:-:S05]  /*be60*/  IMAD R55, R40, 0x4, R55 ;  /* 0x0000000428377824 */ /* 0x001fca00078e0237 */
[----:B------:R-:W-:-:S13]  /*be70*/  ISETP.GE.AND P0, PT, R55, R41, PT ;  /* 0x000000293700720c */ /* 0x000fda0003f06270 */
[----:B------:R-:W-:Y:S05]  /*be80*/  @!P0 BRA `(.L_x_6434) ;  /* 0xffffff4c000c8947 */ /* 0x000fea000383ffff */
[----:B------:R-:W-:Y:S05]  /*be90*/  BSYNC B0 ;  /* 0x0000000000007941 */ /* 0x000fea0003800000 */
.L_x_6261:
[----:B------:R-:W-:Y:S05]  /*bea0*/  EXIT ;  /* 0x000000000000794d */ /* 0x000fea0003800000 */
.L_x_6429:
        /* <DEDUP_REMOVED lines=8> */
.L_x_6436:
[----:B------:R-:W-:Y:S05]  /*bf30*/  BSYNC B1 ;  /* 0x0000000000017941 */ /* 0x000fea0003800000 */
.L_x_6435:
        /* <DEDUP_REMOVED lines=9> */
.L_x_6437:
[----:B------:R-:W-:Y:S02]  /*bfd0*/  IMAD.MOV.U32 R64, RZ, RZ, 0x4 ;  /* 0x00000004ff407424 */ /* 0x000fe400078e00ff */
[----:B------:R-:W-:-:S04]  /*bfe0*/  IMAD.MOV.U32 R41, RZ, RZ, R63 ;  /* 0x000000ffff297224 */ /* 0x000fc800078e003f */
[----:B------:R-:W-:-:S05]  /*bff0*/  FADD.FTZ R58, R42, R41 ;  /* 0x000000292a3a7221 */ /* 0x000fca0000010000 */
[----:B------:R-:W-:-:S07]  /*c000*/  MOV R65, R58 ;  /* 0x0000003a00417202 */ /* 0x000fce0000000f00 */
[----:B------:R-:W-:Y:S05]  /*c010*/  WARPSYNC.COLLECTIVE R62, `(.L_x_6438) ;  /* 0x000000003e087348 */ /* 0x000fea0003c00000 */
[----:B------:R0:W1:Y:S02]  /*c020*/  SHFL.BFLY P2, R63, R65, R64, R67 ;  /* 0x0c000040413f7389 */ /* 0x0000640000040043 */
[----:B01----:R-:W-:Y:S05]  /*c030*/  ENDCOLLECTIVE ;  /* 0x000000000000791b */ /* 0x003fea0003800000 */
.L_x_6438:
[----:B------:R-:W-:Y:S01]  /*c040*/  HFMA2 R64, -RZ, RZ, 0, 4.76837158203125e-07 ;  /* 0x00000008ff407431 */ /* 0x000fe200000001ff */
[----:B------:R-:W-:-:S05]  /*c050*/  MOV R41, R63 ;  /* 0x0000003f00297202 */ /* 0x000fca0000000f00 */
[----:B------:R-:W-:-:S04]  /*c060*/  FADD.FTZ R60, R58, R41 ;  /* 0x000000293a3c7221 */ /* 0x000fc80000010000 */
[----:B------:R-:W-:-:S07]  /*c070*/  IMAD.MOV.U32 R65, RZ, RZ, R60 ;  /* 0x000000ffff417224 */ /* 0x000fce00078e003c */
[----:B------:R-:W-:Y:S05]  /*c080*/  WARPSYNC.COLLECTIVE R62, `(.L_x_6439) ;  /* 0x000000003e087348 */ /* 0x000fea0003c00000 */
[----:B------:R0:W1:Y:S02]  /*c090*/  SHFL.BFLY P2, R63, R65, R64, R67 ;  /* 0x0c000040413f7389 */ /* 0x0000640000040043 */
[----:B01----:R-:W-:Y:S05]  /*c0a0*/  ENDCOLLECTIVE ;  /* 0x000000000000791b */ /* 0x003fea0003800000 */
.L_x_6439:
        /* <DEDUP_REMOVED lines=8> */
.L_x_6440:
        /* <DEDUP_REMOVED lines=41> */
.L_x_6441:
[----:B------:R-:W-:Y:S02]  /*c3c0*/  IMAD.MOV.U32 R64, RZ, RZ, 0x2 ;  /* 0x00000002ff407424 */ /* 0x000fe400078e00ff */
[----:B------:R-:W-:-:S04]  /*c3d0*/  IMAD.MOV.U32 R43, RZ, RZ, R63 ;  /* 0x000000ffff2b7224 */ /* 0x000fc800078e003f */
[----:B------:R-:W-:-:S05]  /*c3e0*/  FADD.FTZ R43, R40, R43 ;  /* 0x0000002b282b7221 */ /* 0x000fca0000010000 */
[----:B------:R-:W-:-:S07]  /*c3f0*/  MOV R65, R43 ;  /* 0x0000002b00417202 */ /* 0x000fce0000000f00 */
[----:B------:R-:W-:Y:S05]  /*c400*/  WARPSYNC.COLLECTIVE R62, `(.L_x_6442) ;  /* 0x000000003e087348 */ /* 0x000fea0003c00000 */
[----:B------:R0:W1:Y:S02]  /*c410*/  SHFL.BFLY P2, R63, R65, R64, R67 ;  /* 0x0c000040413f7389 */ /* 0x0000640000040043 */
[----:B01----:R-:W-:Y:S05]  /*c420*/  ENDCOLLECTIVE ;  /* 0x000000000000791b */ /* 0x003fea0003800000 */
.L_x_6442:
[----:B------:R-:W-:Y:S01]  /*c430*/  HFMA2 R64, -RZ, RZ, 0, 2.384185791015625e-07 ;  /* 0x00000004ff407431 */ /* 0x000fe200000001ff */
[----:B------:R-:W-:-:S05]  /*c440*/  MOV R42, R63 ;  /* 0x0000003f002a7202 */ /* 0x000fca0000000f00 */
[----:B------:R-:W-:-:S04]  /*c450*/  FADD.FTZ R42, R43, R42 ;  /* 0x0000002a2b2a7221 */ /* 0x000fc80000010000 */
[----:B------:R-:W-:-:S07]  /*c460*/  IMAD.MOV.U32 R65, RZ, RZ, R42 ;  /* 0x000000ffff417224 */ /* 0x000fce00078e002a */
[----:B------:R-:W-:Y:S05]  /*c470*/  WARPSYNC.COLLECTIVE R62, `(.L_x_6443) ;  /* 0x000000003e087348 */ /* 0x000fea0003c00000 */
[----:B------:R0:W1:Y:S02]  /*c480*/  SHFL.BFLY P2, R63, R65, R64, R67 ;  /* 0x0c000040413f7389 */ /* 0x0000640000040043 */
[----:B01----:R-:W-:Y:S05]  /*c490*/  ENDCOLLECTIVE ;  /* 0x000000000000791b */ /* 0x003fea0003800000 */
.L_x_6443:
[----:B------:R-:W-:Y:S02]  /*c4a0*/  IMAD.MOV.U32 R64, RZ, RZ, 0x8 ;  /* 0x00000008ff407424 */ /* 0x000fe400078e00ff */
[----:B------:R-:W-:-:S04]  /*c4b0*/  IMAD.MOV.U32 R61, RZ, RZ, R63 ;  /* 0x000000ffff3d7224 */ /* 0x000fc800078e003f */
[----:B------:R-:W-:-:S05]  /*c4c0*/  FADD.FTZ R61, R42, R61 ;  /* 0x0000003d2a3d7221 */ /* 0x000fca0000010000 */
[----:B------:R-:W-:-:S07]  /*c4d0*/  MOV R65, R61 ;  /* 0x0000003d00417202 */ /* 0x000fce0000000f00 */
[----:B------:R-:W-:Y:S05]  /*c4e0*/  WARPSYNC.COLLECTIVE R62, `(.L_x_6444) ;  /* 0x000000003e087348 */ /* 0x000fea0003c00000 */
[----:B------:R0:W1:Y:S02]  /*c4f0*/  SHFL.BFLY P2, R63, R65, R64, R67 ;  /* 0x0c000040413f7389 */ /* 0x0000640000040043 */
[----:B01----:R-:W-:Y:S05]  /*c500*/  ENDCOLLECTIVE ;  /* 0x000000000000791b */ /* 0x003fea0003800000 */
.L_x_6444:
[----:B------:R-:W-:Y:S01]  /*c510*/  HFMA2 R64, -RZ, RZ, 0, 9.5367431640625e-07 ;  /* 0x00000010ff407431 */ /* 0x000fe200000001ff */
[----:B------:R-:W-:-:S05]  /*c520*/  MOV R58, R63 ;  /* 0x0000003f003a7202 */ /* 0x000fca0000000f00 */
[----:B------:R-:W-:-:S04]  /*c530*/  FADD.FTZ R58, R61, R58 ;  /* 0x0000003a3d3a7221 */ /* 0x000fc80000010000 */
[----:B------:R-:W-:-:S07]  /*c540*/  IMAD.MOV.U32 R65, RZ, RZ, R58 ;  /* 0x000000ffff417224 */ /* 0x000fce00078e003a */
[----:B------:R-:W-:Y:S05]  /*c550*/  WARPSYNC.COLLECTIVE R62, `(.L_x_6445) ;  /* 0x000000003e087348 */ /* 0x000fea0003c00000 */
[----:B------:R0:W1:Y:S02]  /*c560*/  SHFL.BFLY P2, R63, R65, R64, R67 ;  /* 0x0c000040413f7389 */ /* 0x0000640000040043 */
[----:B01----:R-:W-:Y:S05]  /*c570*/  ENDCOLLECTIVE ;  /* 0x000000000000791b */ /* 0x003fea0003800000 */
.L_x_6445:
[----:B------:R-:W-:Y:S05]  /*c580*/  BRA `(.L_x_6446) ;  /* 0xfffffff000407947 */ /* 0x000fea000383ffff */
.L_x_6447:
        /* <DEDUP_REMOVED lines=15> */
.L_x_20277:


//--------------------- .text._ZN10layer_norm13ln_fwd_kernelINS_13Kernel_traitsI13__nv_bfloat16S2_fS2_fjLj512ELj1ELj4ELj1ELj16ENS_18Kernel_traits_baseILj512ES2_S2_fS2_fjLj128EEEEELb1ELb0ELb0ELb1EEEvNS_9FwdParamsE --------------------------
	.section	.text._ZN10layer_norm13ln_fwd_kernelINS_13Kernel_traitsI13__nv_bfloat16S2_fS2_fjLj512ELj1ELj4ELj1ELj16ENS_18Kernel_traits_baseILj512ES2_S2_fS2_fjLj128EEEEELb1ELb0ELb0ELb1EEEvNS_9FwdParamsE,"ax",@progbits
	.align	128
        .global         _ZN10layer_norm13ln_fwd_kernelINS_13Kernel_traitsI13__nv_bfloat16S2_fS2_fjLj512ELj1ELj4ELj1ELj16ENS_18Kernel_traits_baseILj512ES2_S2_fS2_fjLj128EEEEELb1ELb0ELb0ELb1EEEvNS_9FwdParamsE
        .type           _ZN10layer_norm13ln_fwd_kernelINS_13Kernel_traitsI13__nv_bfloat16S2_fS2_fjLj512ELj1ELj4ELj1ELj16ENS_18Kernel_traits_baseILj512ES2_S2_fS2_fjLj128EEEEELb1ELb0ELb0ELb1EEEvNS_9FwdParamsE,@function
        .size           _ZN10layer_norm13ln_fwd_kernelINS_13Kernel_traitsI13__nv_bfloat16S2_fS2_fjLj512ELj1ELj4ELj1ELj16ENS_18Kernel_traits_baseILj512ES2_S2_fS2_fjLj128EEEEELb1ELb0ELb0ELb1EEEvNS_9FwdParamsE,(.L_x_20278 - _ZN10layer_norm13ln_fwd_kernelINS_13Kernel_traitsI13__nv_bfloat16S2_fS2_fjLj512ELj1ELj4ELj1ELj16ENS_18Kernel_traits_baseILj512ES2_S2_fS2_fjLj128EEEEELb1ELb0ELb0ELb1EEEvNS_9FwdParamsE)
        .other          _ZN10layer_norm13ln_fwd_kernelINS_13Kernel_traitsI13__nv_bfloat16S2_fS2_fjLj512ELj1ELj4ELj1ELj16ENS_18Kernel_traits_baseILj512ES2_S2_fS2_fjLj128EEEEELb1ELb0ELb0ELb1EEEvNS_9FwdParamsE,@"STO_CUDA_ENTRY STV_DEFAULT"
_ZN10layer_norm13ln_fwd_kernelINS_13Kernel_traitsI13__nv_bfloat16S2_fS2_fjLj512ELj1ELj4ELj1ELj16ENS_18Kernel_traits_baseILj512ES2_S2_fS2_fjLj128EEEEELb1ELb0ELb0ELb1EEEvNS_9FwdParamsE:
.text._ZN10layer_norm13ln_fwd_kernelINS_13Kernel_traitsI13__nv_bfloat16S2_fS2_fjLj512ELj1ELj4ELj1ELj16ENS_18Kernel_traits_baseILj512ES2_S2_fS2_fjLj128EEEEELb1ELb0ELb0ELb1EEEvNS_9FwdParamsE:
        /* <DEDUP_REMOVED lines=28> */
[----:B------:R-:W2:Y:S01]  /*01c0*/  LDC R0, c[0x0][0x360] ;  /* 0x0000d800ff007b82 */ /* 0x000ea20000000800 */
[----:B0-----:R-:W-:-:S06]  /*01d0*/  USHF.L.U32 UR4, UR5, 0x2, URZ ;  /* 0x0000000205047899 */ /* 0x001fcc00080006ff */
[----:B------:R-:W-:-:S04]  /*01e0*/  LOP3.LUT R40, R40, UR4, RZ, 0xfc, !PT ;  /* 0x0000000428287c12 */ /* 0x000fc8000f8efcff */
[----:B------:R-:W-:Y:S01]  /*01f0*/  ISETP.GE.AND P2, PT, R40, UR10, PT ;  /* 0x0000000a28007c0c */ /* 0x000fe2000bf46270 */
[----:B--2---:R-:W-:Y:S01]  /*0200*/  IMAD R39, R0, UR5, R39 ;  /* 0x0000000500277c24 */ /* 0x004fe2000f8e0227 */
[----:B---3--:R-:W-:Y:S02]  /*0210*/  @P1 R2UR UR6, R2 ;  /* 0x00000000020612ca */ /* 0x008fe400000e0000 */
[----:B------:R-:W-:Y:S02]  /*0220*/  @P1 R2UR UR7, R3 ;  /* 0x00000000030712ca */ /* 0x000fe400000e0000 */
[----:B----4-:R-:W-:-:S04]  /*0230*/  @P1 IADD3 R46, P3, PT, R16, R23, RZ ;  /* 0x00000017102e1210 */ /* 0x010fc80007f7e0ff */
[----:B------:R-:W-:-:S03]  /*0240*/  @P1 IADD3.X R47, PT, PT, RZ, R17, RZ, P3, !PT ;  /* 0x00000011ff2f1210 */ /* 0x000fc60001ffe4ff */
[----:B-1----:R-:W-:Y:S06]  /*0250*/  @P2 EXIT ;  /* 0x000000000000294d */ /* 0x002fec0003800000 */
[--C-:B------:R-:W-:Y:S01]  /*0260*/  SHF.R.U64 R38, R46, 0x2, R47.reuse ;  /* 0x000000022e267819 */ /* 0x100fe2000000122f */
[----:B------:R-:W-:Y:S01]  /*0270*/  IMAD.HI.U32 R0, R39, -0x326172a9, RZ ;  /* 0xcd9e8d5727007827 */ /* 0x000fe200078e00ff */
[----:B------:R-:W-:Y:S01]  /*0280*/  SHF.R.U32.HI R37, RZ, 0x2, R47 ;  /* 0x00000002ff257819 */ /* 0x000fe2000001162f */
[----:B------:R-:W-:Y:S01]  /*0290*/  UIADD3 UR15, UPT, UPT, UR7, -0x4498517b, URZ ;  /* 0xbb67ae85070f7890 */ /* 0x000fe2000fffe0ff */
[-C--:B-----5:R-:W-:Y:S01]  /*02a0*/  @P0 MOV R64, R14.reuse ;  /* 0x0000000e00400202 */ /* 0x0a0fe20000000f00 */
[C---:B------:R-:W-:Y:S01]  /*02b0*/  IMAD.HI.U32 R2, R38.reuse, -0x2daee0ad, RZ ;  /* 0xd2511f5326027827 */ /* 0x040fe200078e00ff */
[----:B------:R-:W-:Y:S01]  /*02c0*/  LOP3.LUT R0, R37, UR6, R0, 0x96, !PT ;  /* 0x0000000625007c12 */ /* 0x000fe2000f8e9600 */
[----:B------:R-:W-:Y:S01]  /*02d0*/  UIADD3 UR14, UPT, UPT, UR6, -0x61c88647, URZ ;  /* 0x9e3779b9060e7890 */ /* 0x000fe2000fffe0ff */
[----:B------:R-:W-:Y:S01]  /*02e0*/  @!P0 MOV R64, R14 ;  /* 0x0000000e00408202 */ /* 0x000fe20000000f00 */
[----:B------:R-:W-:Y:S01]  /*02f0*/  IMAD R18, R38, -0x2daee0ad, RZ ;  /* 0xd2511f5326127824 */ /* 0x000fe200078e02ff */
[----:B------:R-:W-:Y:S01]  /*0300*/  LOP3.LUT R2, R2, UR7, RZ, 0x3c, !PT ;  /* 0x0000000702027c12 */ /* 0x000fe2000f8e3cff */
[----:B------:R-:W-:Y:S01]  /*0310*/  IMAD.HI.U32 R17, R0, -0x2daee0ad, RZ ;  /* 0xd2511f5300117827 */ /* 0x000fe200078e00ff */
[----:B------:R-:W-:Y:S01]  /*0320*/  UIADD3 UR16, UPT, UPT, UR6, 0x3c6ef372, URZ ;  /* 0x3c6ef37206107890 */ /* 0x000fe2000fffe0ff */
        /* <DEDUP_REMOVED lines=12> */
[----:B------:R-:W-:Y:S01]  /*03f0*/  SHF.L.U32 R36, R7, 0x10, RZ ;  /* 0x0000001007247819 */ /* 0x000fe200000006ff */
[----:B------:R-:W-:Y:S01]  /*0400*/  UIADD3 UR21, UPT, UPT, UR7, -0x126145ec, URZ ;  /* 0xed9eba1407157890 */ /* 0x000fe2000fffe0ff */
        /* <DEDUP_REMOVED lines=9> */
[----:B------:R-:W-:Y:S01]  /*04a0*/  UIADD3 UR24, UPT, UPT, UR6, -0x4ab325aa, URZ ;  /* 0xb54cda5606187890 */ /* 0x000fe2000fffe0ff */
[----:B------:R-:W-:Y:S01]  /*04b0*/  SHF.L.U32 R55, R4, 0x10, RZ ;  /* 0x0000001004377819 */ /* 0x000fe200000006ff */
[----:B------:R-:W-:Y:S01]  /*04c0*/  UIADD3 UR25, UPT, UPT, UR7, 0x646e171e, URZ ;  /* 0x646e171e07197890 */ /* 0x000fe2000fffe0ff */
[----:B------:R-:W-:Y:S01]  /*04d0*/  IMAD R16, R17, -0x326172a9, RZ ;  /* 0xcd9e8d5711107824 */ /* 0x000fe200078e02ff */
[----:B------:R-:W-:Y:S01]  /*04e0*/  LOP3.LUT R18, R19, UR19, R18, 0x96, !PT ;  /* 0x0000001313127c12 */ /* 0x000fe2000f8e9612 */
[C---:B------:R-:W-:Y:S01]  /*04f0*/  IMAD.HI.U32 R3, R0.reuse, -0x326172a9, RZ ;  /* 0xcd9e8d5700037827 */ /* 0x040fe200078e00ff */
[----:B------:R-:W-:Y:S01]  /*0500*/  UIADD3 UR27, UPT, UPT, UR7, 0x1fd5c5a3, URZ ;  /* 0x1fd5c5a3071b7890 */ /* 0x000fe2000fffe0ff */
[----:B------:R-:W-:Y:S01]  /*0510*/  @!P0 CS2R R58, SRZ ;  /* 0x00000000003a8805 */ /* 0x000fe2000001ff00 */
[----:B------:R-:W-:Y:S01]  /*0520*/  UIADD3 UR26, UPT, UPT, UR6, 0x5384540f, URZ ;  /* 0x5384540f061a7890 */ /* 0x000fe2000fffe0ff */
[----:B------:R-:W-:Y:S01]  /*0530*/  IMAD R17, R0, -0x326172a9, RZ ;  /* 0xcd9e8d5700117824 */ /* 0x000fe200078e02ff */
[----:B------:R-:W-:Y:S01]  /*0540*/  LOP3.LUT R3, R16, UR18, R3, 0x96, !PT ;  /* 0x0000001210037c12 */ /* 0x000fe2000f8e9603 */
[----:B------:R-:W-:Y:S01]  /*0550*/  IMAD.HI.U32 R0, R18, -0x326172a9, RZ ;  /* 0xcd9e8d5712007827 */ /* 0x000fe200078e00ff */
[----:B------:R-:W-:Y:S01]  /*0560*/  UIADD3 UR28, UPT, UPT, UR6, -0xe443238, URZ ;  /* 0xf1bbcdc8061c7890 */ /* 0x000fe2000fffe0ff */
[----:B------:R-:W-:Y:S01]  /*0570*/  @!P0 CS2R R56, SRZ ;  /* 0x0000000000388805 */ /* 0x000fe2000001ff00 */
[----:B------:R-:W-:Y:S01]  /*0580*/  UIADD3 UR29, UPT, UPT, UR7, -0x24c28bd8, URZ ;  /* 0xdb3d7428071d7890 */ /* 0x000fe2000fffe0ff */
[----:B------:R-:W-:Y:S01]  /*0590*/  IMAD R19, R2, -0x2daee0ad, RZ ;  /* 0xd2511f5302137824 */ /* 0x000fe200078e02ff */
[----:B------:R-:W-:Y:S01]  /*05a0*/  LOP3.LUT R0, R17, UR20, R0, 0x96, !PT ;  /* 0x0000001411007c12 */ /* 0x000fe2000f8e9600 */
[C---:B------:R-:W-:Y:S01]  /*05b0*/  IMAD.HI.U32 R2, R3.reuse, -0x2daee0ad, RZ ;  /* 0xd2511f5303027827 */ /* 0x040fe200078e00ff */
[----:B------:R-:W0:Y:S01]  /*05c0*/  LDCU.64 UR4, c[0x0][0x3e0] ;  /* 0x00007c00ff0477ac */ /* 0x000e220008000a00 */
[----:B------:R-:W-:Y:S01]  /*05d0*/  PRMT R61, R58, 0x7632, R61 ;  /* 0x000076323a3d7816 */ /* 0x000fe2000000003d */
        /* <DEDUP_REMOVED lines=9> */
[----:B------:R-:W-:Y:S01]  /*0670*/  IMAD.HI.U32 R3, R2, -0x326172a9, RZ ;  /* 0xcd9e8d5702037827 */ /* 0x000fe200078e00ff */
[----:B------:R-:W-:Y:S01]  /*0680*/  PRMT R65, R57, 0x7632, R65 ;  /* 0x0000763239417816 */ /* 0x000fe20000000041 */
[----:B------:R-:W1:Y:S01]  /*0690*/  LDCU UR33, c[0x0][0x404] ;  /* 0x00008080ff2177ac */ /* 0x000e620008000800 */
        /* <DEDUP_REMOVED lines=11> */
[----:B0-----:R-:W-:Y:S01]  /*0750*/  UISETP.NE.U32.AND UP0, UPT, UR4, URZ, UPT ;  /* 0x000000ff0400728c */ /* 0x001fe2000bf05070 */
[----:B------:R-:W-:Y:S01]  /*0760*/  SHF.L.U32 R67, R57, 0x10, RZ ;  /* 0x0000001039437819 */ /* 0x000fe200000006ff */
[----:B------:R-:W-:Y:S01]  /*0770*/  IMAD.HI.U32 R2, R3, -0x2daee0ad, RZ ;  /* 0xd2511f5303027827 */ /* 0x000fe200078e00ff */
[----:B------:R-:W-:Y:S01]  /*0780*/  LOP3.LUT R0, R13, UR24, R0, 0x96, !PT ;  /* 0x000000180d007c12 */ /* 0x000fe2000f8e9600 */
[----:B------:R-:W-:Y:S01]  /*0790*/  UISETP.NE.AND.EX UP0, UPT, UR5, URZ, UPT, UP0 ;  /* 0x000000ff0500728c */ /* 0x000fe2000bf05300 */
[----:B------:R-:W-:Y:S01]  /*07a0*/  LOP3.LUT R46, R46, 0x3, RZ, 0xc0, !PT ;  /* 0x000000032e2e7812 */ /* 0x000fe200078ec0ff */
[----:B------:R-:W-:Y:S01]  /*07b0*/  IMAD R14, R3, -0x2daee0ad, RZ ;  /* 0xd2511f53030e7824 */ /* 0x000fe200078e02ff */
[----:B------:R-:W-:Y:S01]  /*07c0*/  LOP3.LUT R2, R17, UR25, R2, 0x96, !PT ;  /* 0x0000001911027c12 */ /* 0x000fe2000f8e9602 */
[----:B------:R-:W-:Y:S01]  /*07d0*/  IMAD.HI.U32 R13, R0, -0x2daee0ad, RZ ;  /* 0xd2511f53000d7827 */ /* 0x000fe200078e00ff */
[----:B------:R-:W-:Y:S01]  /*07e0*/  PRMT R17, R5, 0x7632, R17 ;  /* 0x0000763205117816 */ /* 0x000fe20000000011 */
[----:B------:R-:W0:Y:S01]  /*07f0*/  LDCU UR34, c[0x0][0x408] ;  /* 0x00008100ff2277ac */ /* 0x000e220008000800 */
[----:B------:R-:W-:Y:S01]  /*0800*/  SHF.L.U32 R54, R54, 0x10, RZ ;  /* 0x0000001036367819 */ /* 0x000fe200000006ff */
[----:B------:R-:W-:Y:S01]  /*0810*/  IMAD R16, R16, -0x326172a9, RZ ;  /* 0xcd9e8d5710107824 */ /* 0x000fe200078e02ff */
[----:B------:R-:W-:Y:S01]  /*0820*/  LOP3.LUT R13, R14, UR27, R13, 0x96, !PT ;  /* 0x0000001b0e0d7c12 */ /* 0x000fe2000f8e960d */
[----:B------:R-:W-:Y:S01]  /*0830*/  IMAD.HI.U32 R3, R2, -0x326172a9, RZ ;  /* 0xcd9e8d5702037827 */ /* 0x000fe200078e00ff */
[----:B------:R-:W-:Y:S01]  /*0840*/  SHF.L.U32 R61, R61, 0x10, RZ ;  /* 0x000000103d3d7819 */ /* 0x000fe200000006ff */
[----:B------:R-:W2:Y:S01]  /*0850*/  LDCU UR12, c[0x0][0x388] ;  /* 0x00007100ff0c77ac */ /* 0x000ea20008000800 */
[----:B------:R-:W-:Y:S01]  /*0860*/  SHF.L.U32 R66, R66, 0x10, RZ ;  /* 0x0000001042427819 */ /* 0x000fe200000006ff */
[----:B------:R-:W-:-:S02]  /*0870*/  @P0 IMAD.MOV.U32 R72, RZ, RZ, R12 ;  /* 0x000000ffff480224 */ /* 0x000fc400078e000c */
[----:B------:R-:W-:Y:S01]  /*0880*/  @!P0 IMAD.MOV.U32 R72, RZ, RZ, R12 ;  /* 0x000000ffff488224 */ /* 0x000fe200078e000c */
[--C-:B------:R-:W-:Y:S01]  /*0890*/  LOP3.LUT R12, R16, UR26, R3.reuse, 0x96, !PT ;  /* 0x0000001a100c7c12 */ /* 0x100fe2000f8e9603 */
[----:B------:R-:W-:Y:S01]  /*08a0*/  IMAD.U32 R14, R5, 0x10000, RZ ;  /* 0x00010000050e7824 */ /* 0x000fe200078e00ff */
[----:B------:R-:W-:Y:S01]  /*08b0*/  PRMT R3, R7, 0x7632, R3 ;  /* 0x0000763207037816 */ /* 0x000fe20000000003 */
[----:B------:R-:W-:Y:S01]  /*08c0*/  IMAD R5, R2, -0x326172a9, RZ ;  /* 0xcd9e8d5702057824 */ /* 0x000fe200078e02ff */
[----:B------:R-:W-:Y:S01]  /*08d0*/  PRMT R16, R6, 0x7632, R16 ;  /* 0x0000763206107816 */ /* 0x000fe20000000010 */
[----:B------:R-:W-:Y:S01]  /*08e0*/  IMAD.HI.U32 R2, R13, -0x326172a9, RZ ;  /* 0xcd9e8d570d027827 */ /* 0x000fe200078e00ff */
[C---:B------:R-:W-:Y:S01]  /*08f0*/  PRMT R70, R72.reuse, 0x7632, R70 ;  /* 0x0000763248467816 */ /* 0x040fe20000000046 */
[----:B------:R-:W3:Y:S01]  /*0900*/  LDCU.U8 UR32, c[0x0][0x410] ;  /* 0x00008200ff2077ac */ /* 0x000ee20008000000 */
[----:B------:R-:W-:Y:S01]  /*0910*/  SHF.L.U32 R72, R72, 0x10, RZ ;  /* 0x0000001048487819 */ /* 0x000fe200000006ff */
[----:B------:R-:W-:Y:S01]  /*0920*/  IMAD R7, R0, -0x2daee0ad, RZ ;  /* 0xd2511f5300077824 */ /* 0x000fe200078e02ff */
[----:B------:R-:W-:Y:S01]  /*0930*/  LOP3.LUT R2, R5, UR28, R2, 0x96, !PT ;  /* 0x0000001c05027c12 */ /* 0x000fe2000f8e9602 */
[C---:B------:R-:W-:Y:S01]  /*0940*/  IMAD.HI.U32 R0, R12.reuse, -0x2daee0ad, RZ ;  /* 0xd2511f530c007827 */ /* 0x040fe200078e00ff */
[----:B------:R-:W4:Y:S03]  /*0950*/  LDCU UR13, c[0x0][0x448] ;  /* 0x00008900ff0d77ac */ /* 0x000f260008000800 */
[----:B------:R-:W-:Y:S01]  /*0960*/  IMAD R5, R13, -0x326172a9, RZ ;  /* 0xcd9e8d570d057824 */ /* 0x000fe200078e02ff */
[----:B------:R-:W-:Y:S01]  /*0970*/  LOP3.LUT R0, R7, UR29, R0, 0x96, !PT ;  /* 0x0000001d07007c12 */ /* 0x000fe2000f8e9600 */
[----:B------:R-:W-:Y:S01]  /*0980*/  IMAD R12, R12, -0x2daee0ad, RZ ;  /* 0xd2511f530c0c7824 */ /* 0x000fe200078e02ff */
[----:B------:R-:W-:Y:S01]  /*0990*/  PRMT R7, R11, 0x7632, R7 ;  /* 0x000076320b077816 */ /* 0x000fe20000000007 */
[----:B------:R-:W-:Y:S01]  /*09a0*/  IMAD.HI.U32 R13, R2, -0x2daee0ad, RZ ;  /* 0xd2511f53020d7827 */ /* 0x000fe200078e00ff */
[----:B------:R-:W0:Y:S02]  /*09b0*/  LDCU.64 UR10, c[0x0][0x3a0] ;  /* 0x00007400ff0a77ac */ /* 0x000e240008000a00 */
[----:B------:R-:W-:Y:S01]  /*09c0*/  SHF.L.U32 R7, R7, 0x10, RZ ;  /* 0x0000001007077819 */ /* 0x000fe200000006ff */
[----:B------:R-:W-:Y:S01]  /*09d0*/  @P0 IMAD.MOV.U32 R60, RZ, RZ, R15 ;  /* 0x000000ffff3c0224 */ /* 0x000fe200078e000f */
[----:B------:R-:W-:Y:S01]  /*09e0*/  LOP3.LUT R13, R12, UR31, R13, 0x96, !PT ;  /* 0x0000001f0c0d7c12 */ /* 0x000fe2000f8e960d */
[----:B------:R-:W-:-:S04]  /*09f0*/  IMAD.HI.U32 R4, R0, -0x326172a9, RZ ;  /* 0xcd9e8d5700047827 */ /* 0x000fc800078e00ff */
[----:B------:R-:W-:Y:S01]  /*0a00*/  @!P0 IMAD.MOV.U32 R60, RZ, RZ, R15 ;  /* 0x000000ffff3c8224 */ /* 0x000fe200078e000f */
[----:B------:R-:W-:Y:S01]  /*0a10*/  LOP3.LUT R12, R5, UR30, R4, 0x96, !PT ;  /* 0x0000001e050c7c12 */ /* 0x000fe2000f8e9604 */
[----:B------:R-:W-:Y:S01]  /*0a20*/  IMAD.U32 R63, R58, 0x10000, RZ ;  /* 0x000100003a3f7824 */ /* 0x000fe200078e00ff */
[----:B------:R-:W-:Y:S01]  /*0a30*/  PRMT R5, R10, 0x7632, R5 ;  /* 0x000076320a057816 */ /* 0x000fe20000000005 */
[----:B------:R-:W-:Y:S01]  /*0a40*/  IMAD.U32 R71, R56, 0x10000, RZ ;  /* 0x0001000038477824 */ /* 0x000fe200078e00ff */
[----:B------:R-:W-:Y:S01]  /*0a50*/  PRMT R58, R60, 0x7632, R58 ;  /* 0x000076323c3a7816 */ /* 0x000fe2000000003a */
        /* <DEDUP_REMOVED lines=11> */
[----:B------:R-:W-:Y:S02]  /*0b10*/  IMAD.MOV.U32 R9, RZ, RZ, RZ ;  /* 0x000000ffff097224 */ /* 0x000fe400078e00ff */
        /* <DEDUP_REMOVED lines=10> */
[----:B------:R-:W-:Y:S02]  /*0bc0*/  IMAD R2, R2, -0x2daee0ad, RZ ;  /* 0xd2511f5302027824 */ /* 0x000fe400078e02ff */
[----:B01234-:R-:W-:-:S07]  /*0bd0*/  IMAD R0, R0, -0x326172a9, RZ ;  /* 0xcd9e8d5700007824 */ /* 0x01ffce00078e02ff */
.L_x_6613:
[----:B0-----:R-:W0:Y:S01]  /*0be0*/  S2R R20, SR_TID.X ;  /* 0x0000000000147919 */ /* 0x001e220000002100 */
[----:B------:R-:W1:Y:S01]  /*0bf0*/  @UP0 LDCU.64 UR4, c[0x0][0x3e0] ;  /* 0x00007c00ff0407ac */ /* 0x000e620008000a00 */
[----:B------:R-:W2:Y:S01]  /*0c00*/  LDC.64 R50, c[0x0][0x390] ;  /* 0x0000e400ff327b82 */ /* 0x000ea20000000a00 */
[----:B------:R-:W-:Y:S01]  /*0c10*/  PLOP3.LUT P0, PT, PT, PT, UP0, 0x80, 0x8 ;  /* 0x000000000008781c */ /* 0x000fe20003f0f008 */
[----:B------:R-:W-:Y:S01]  /*0c20*/  IMAD R18, R40, UR12, RZ ;  /* 0x0000000c28127c24 */ /* 0x000fe2000f8e02ff */
[----:B------:R-:W-:-:S04]  /*0c30*/  PLOP3.LUT P1, PT, PT, PT, UP0, 0x80, 0x8 ;  /* 0x000000000008781c */ /* 0x000fc80003f2f008 */
[----:B------:R-:W-:-:S04]  /*0c40*/  SHF.R.S32.HI R19, RZ, 0x1f, R18 ;  /* 0x0000001fff137819 */ /* 0x000fc80000011412 */
[----:B------:R-:W-:Y:S02]  /*0c50*/  LEA.HI R19, R19, R18, RZ, 0x3 ;  /* 0x0000001213137211 */ /* 0x000fe400078f18ff */
[----:B-1----:R-:W-:Y:S01]  /*0c60*/  MOV R16, UR4 ;  /* 0x0000000400107c02 */ /* 0x002fe20008000f00 */
[----:B------:R-:W-:-:S04]  /*0c70*/  IMAD.U32 R17, RZ, RZ, UR5 ;  /* 0x00000005ff117e24 */ /* 0x000fc8000f8e00ff */
[----:B------:R-:W-:Y:S01]  /*0c80*/  @P0 IMAD.WIDE R16, R40, 0x2, R16 ;  /* 0x0000000228100825 */ /* 0x000fe200078e0210 */
[----:B0-----:R-:W-:-:S04]  /*0c90*/  LOP3.LUT R20, R20, 0x1f, RZ, 0xc0, !PT ;  /* 0x0000001f14147812 */ /* 0x001fc800078ec0ff */
[----:B------:R-:W-:Y:S02]  /*0ca0*/  LEA.HI.SX32 R41, R19, R20, 0x1d ;  /* 0x0000001413297211 */ /* 0x000fe400078feaff */
[----:B------:R2:W3:Y:S03]  /*0cb0*/  @P1 LDG.E.U16 R20, desc[UR8][R16.64] ;  /* 0x0000000810141981 */ /* 0x0004e6000c1e1500 */
[----:B--2---:R-:W-:-:S06]  /*0cc0*/  IMAD.WIDE.U32 R16, R41, 0x10, R50 ;  /* 0x0000001029107825 */ /* 0x004fcc00078e0032 */
[----:B------:R-:W5:Y:S01]  /*0cd0*/  LDG.E.128 R16, desc[UR8][R16.64] ;  /* 0x0000000810107981 */ /* 0x000f62000c1e1d00 */
[----:B------:R-:W-:Y:S01]  /*0ce0*/  ISETP.NE.U32.AND P0, PT, RZ, UR10, PT ;  /* 0x0000000aff007c0c */ /* 0x000fe2000bf05070 */
[----:B------:R-:W-:Y:S01]  /*0cf0*/  IMAD.MOV.U32 R42, RZ, RZ, 0x3f800000 ;  /* 0x3f800000ff2a7424 */ /* 0x000fe200078e00ff */
[----:B------:R-:W-:Y:S01]  /*0d00*/  PLOP3.LUT P1, PT, PT, PT, UP0, 0x80, 0x8 ;  /* 0x000000000008781c */ /* 0x000fe20003f2f008 */
[----:B------:R-:W-:Y:S01]  /*0d10*/  IMAD.MOV.U32 R73, RZ, RZ, 0x2f800000 ;  /* 0x2f800000ff497424 */ /* 0x000fe200078e00ff */
[----:B------:R-:W-:-:S11]  /*0d20*/  ISETP.NE.AND.EX P2, PT, RZ, UR11, PT, P0 ;  /* 0x0000000bff007c0c */ /* 0x000fd6000bf45300 */
[----:B---3--:R-:W-:Y:S02]  /*0d30*/  @P1 SHF.L.U32 R42, R20, 0x10, RZ ;  /* 0x00000010142a1819 */ /* 0x008fe400000006ff */
[----:B------:R-:W-:Y:S01]  /*0d40*/  P2R R20, PR, RZ, 0x4 ;  /* 0x00000004ff147803 */ /* 0x000fe20000000000 */
[----:B------:R-:W-:Y:S06]  /*0d50*/  @!P2 BRA `(.L_x_6449) ;  /* 0x000000280050a947 */ /* 0x000fec0003800000 */
[----:B------:R-:W0:Y:S02]  /*0d60*/  LDC.64 R24, c[0x0][0x3a0] ;  /* 0x0000e800ff187b82 */ /* 0x000e240000000a00 */
[----:B0-----:R-:W-:-:S05]  /*0d70*/  IMAD.WIDE.U32 R24, R41, 0x20, R24 ;  /* 0x0000002029187825 */ /* 0x001fca00078e0018 */
[----:B------:R0:W5:Y:S04]  /*0d80*/  LDG.E.128 R28, desc[UR8][R24.64] ;  /* 0x00000008181c7981 */ /* 0x000168000c1e1d00 */
[----:B------:R-:W5:Y:S01]  /*0d90*/  LDG.E.128 R24, desc[UR8][R24.64+0x10] ;  /* 0x0000100818187981 */ /* 0x000f62000c1e1d00 */
        /* <DEDUP_REMOVED lines=11> */
.L_x_20113:
[----:B------:R-:W-:Y:S05]  /*0e50*/  BRX R22 -0xe60                                     (*"BRANCH_TARGETS .L_x_20114,.L_x_20115,.L_x_20116"*) ;  /* 0xfffffff016687949 */ /* 0x000fea000383ffff */
.L_x_20116:
[----:B------:R-:W-:Y:S01]  /*0e60*/  VIADD R21, R46, 0x1 ;  /* 0x000000012e157836 */ /* 0x000fe20000000000 */
[----:B------:R-:W-:Y:S01]  /*0e70*/  MOV R22, R12 ;  /* 0x0000000c00167202 */ /* 0x000fe20000000f00 */
[----:B------:R-:W-:Y:S01]  /*0e80*/  IMAD.MOV.U32 R48, RZ, RZ, R2 ;  /* 0x000000ffff307224 */ /* 0x000fe200078e0002 */
[----:B------:R-:W-:Y:S06]  /*0e90*/  BRA `(.L_x_6451) ;  /* 0x0000000000f07947 */ /* 0x000fec0003800000 */
.L_x_20114:
[----:B------:R-:W-:Y:S01]  /*0ea0*/  IMAD.MOV.U32 R48, RZ, RZ, R2 ;  /* 0x000000ffff307224 */ /* 0x000fe200078e0002 */
[----:B------:R-:W-:Y:S01]  /*0eb0*/  MOV R22, R13 ;  /* 0x0000000d00167202 */ /* 0x000fe20000000f00 */
[----:B------:R-:W-:Y:S01]  /*0ec0*/  IMAD.MOV.U32 R21, RZ, RZ, 0x3 ;  /* 0x00000003ff157424 */ /* 0x000fe200078e00ff */
[----:B------:R-:W-:Y:S06]  /*0ed0*/  BRA `(.L_x_6451) ;  /* 0x0000000000e07947 */ /* 0x000fec0003800000 */
.L_x_20115:
        /* <DEDUP_REMOVED lines=13> */
.L_x_6453:
[----:B------:R-:W-:Y:S05]  /*0fb0*/  BSYNC.RECONVERGENT B2 ;  /* 0x0000000000027941 */ /* 0x000fea0003800200 */
.L_x_6452:
        /* <DEDUP_REMOVED lines=42> */
.L_x_6451:
[----:B------:R-:W-:Y:S05]  /*1260*/  BSYNC.RECONVERGENT B1 ;  /* 0x0000000000017941 */ /* 0x000fea0003800200 */
.L_x_6450:
        /* <DEDUP_REMOVED lines=11> */
[----:B------:R-:W-:-:S04]  /*1320*/  FSETP.GTU.FTZ.AND P0, PT, R23, R44, PT ;  /* 0x0000002c1700720b */ /* 0x000fc80003f1c000 */
        /* <DEDUP_REMOVED lines=14> */
.L_x_6456:
        /* <DEDUP_REMOVED lines=13> */
.L_x_6458:
[----:B------:R-:W-:Y:S05]  /*14e0*/  BSYNC.RECONVERGENT B2 ;  /* 0x0000000000027941 */ /* 0x000fea0003800200 */
.L_x_6457:
        /* <DEDUP_REMOVED lines=40> */
[----:B------:R-:W-:Y:S02]  /*1770*/  HFMA2 R32, -RZ, RZ, 0, 0 ;  /* 0x00000000ff207431 */ /* 0x000fe400000001ff */
[----:B------:R-:W-:Y:S02]  /*1780*/  IMAD.MOV.U32 R23, RZ, RZ, R48 ;  /* 0x000000ffff177224 */ /* 0x000fe400078e0030 */
[----:B------:R-:W-:-:S07]  /*1790*/  IMAD.MOV.U32 R48, RZ, RZ, R22 ;  /* 0x000000ffff307224 */ /* 0x000fce00078e0016 */
.L_x_6455:
[----:B------:R-:W-:Y:S05]  /*17a0*/  BSYNC.RECONVERGENT B1 ;  /* 0x0000000000017941 */ /* 0x000fea0003800200 */
.L_x_6454:
        /* <DEDUP_REMOVED lines=8> */
[----:B------:R-:W-:-:S04]  /*1830*/  FSETP.GTU.FTZ.AND P0, PT, R21, R44, PT ;  /* 0x0000002c1500720b */ /* 0x000fc80003f1c000 */
        /* <DEDUP_REMOVED lines=13> */
.L_x_6461:
        /* <DEDUP_REMOVED lines=13> */
.L_x_6463:
[----:B------:R-:W-:Y:S05]  /*19e0*/  BSYNC.RECONVERGENT B2 ;  /* 0x0000000000027941 */ /* 0x000fea0003800200 */
.L_x_6462:
        /* <DEDUP_REMOVED lines=43> */
.L_x_6460:
[----:B------:R-:W-:Y:S05]  /*1ca0*/  BSYNC.RECONVERGENT B1 ;  /* 0x0000000000017941 */ /* 0x000fea0003800200 */
.L_x_6459:
        /* <DEDUP_REMOVED lines=23> */
.L_x_6466:
        /* <DEDUP_REMOVED lines=13> */
.L_x_6468:
[----:B------:R-:W-:Y:S05]  /*1ef0*/  BSYNC.RECONVERGENT B2 ;  /* 0x0000000000027941 */ /* 0x000fea0003800200 */
.L_x_6467:
        /* <DEDUP_REMOVED lines=43> */
.L_x_6465:
[----:B------:R-:W-:Y:S05]  /*21b0*/  BSYNC.RECONVERGENT B1 ;  /* 0x0000000000017941 */ /* 0x000fea0003800200 */
.L_x_6464:
        /* <DEDUP_REMOVED lines=22> */
.L_x_6471:
        /* <DEDUP_REMOVED lines=13> */
.L_x_6473:
[----:B------:R-:W-:Y:S05]  /*23f0*/  BSYNC.RECONVERGENT B2 ;  /* 0x0000000000027941 */ /* 0x000fea0003800200 */
.L_x_6472:
        /* <DEDUP_REMOVED lines=43> */
.L_x_6470:
[----:B------:R-:W-:Y:S05]  /*26b0*/  BSYNC.RECONVERGENT B1 ;  /* 0x0000000000017941 */ /* 0x000fea0003800200 */
.L_x_6469:
        /* <DEDUP_REMOVED lines=23> */
.L_x_6476:
        /* <DEDUP_REMOVED lines=13> */
.L_x_6478:
[----:B------:R-:W-:Y:S05]  /*2900*/  BSYNC.RECONVERGENT B2 ;  /* 0x0000000000027941 */ /* 0x000fea0003800200 */
.L_x_6477:
        /* <DEDUP_REMOVED lines=43> */
.L_x_6475:
[----:B------:R-:W-:Y:S05]  /*2bc0*/  BSYNC.RECONVERGENT B1 ;  /* 0x0000000000017941 */ /* 0x000fea0003800200 */
.L_x_6474:
        /* <DEDUP_REMOVED lines=22> */
.L_x_6481:
        /* <DEDUP_REMOVED lines=13> */
.L_x_6483:
[----:B------:R-:W-:Y:S05]  /*2e00*/  BSYNC.RECONVERGENT B2 ;  /* 0x0000000000027941 */ /* 0x000fea0003800200 */
.L_x_6482:
        /* <DEDUP_REMOVED lines=43> */
.L_x_6480:
[----:B------:R-:W-:Y:S05]  /*30c0*/  BSYNC.RECONVERGENT B1 ;  /* 0x0000000000017941 */ /* 0x000fea0003800200 */
.L_x_6479:
        /* <DEDUP_REMOVED lines=23> */
.L_x_6486:
        /* <DEDUP_REMOVED lines=15> */
.L_x_6488:
[----:B------:R-:W-:Y:S05]  /*3330*/  BSYNC.RECONVERGENT B2 ;  /* 0x0000000000027941 */ /* 0x000fea0003800200 */
.L_x_6487:
        /* <DEDUP_REMOVED lines=43> */
.L_x_6485:
[----:B------:R-:W-:Y:S05]  /*35f0*/  BSYNC.RECONVERGENT B1 ;  /* 0x0000000000017941 */ /* 0x000fea0003800200 */
.L_x_6484:
        /* <DEDUP_REMOVED lines=10> */
.L_x_6449:
        /* <DEDUP_REMOVED lines=16> */
.L_x_6492:
        /* <DEDUP_REMOVED lines=13> */
.L_x_6494:
[----:B------:R-:W-:Y:S05]  /*3870*/  BSYNC.RECONVERGENT B2 ;  /* 0x0000000000027941 */ /* 0x000fea0003800200 */
.L_x_6493:
        /* <DEDUP_REMOVED lines=42> */
.L_x_6491:
[----:B------:R-:W-:Y:S05]  /*3b20*/  BSYNC.RECONVERGENT B1 ;  /* 0x0000000000017941 */ /* 0x000fea0003800200 */
.L_x_6490:
[----:B------:R-:W-:Y:S01]  /*3b30*/  ISETP.NE.AND P0, PT, R22, 0x1, PT ;  /* 0x000000011600780c */ /* 0x000fe20003f05270 */
[----:B-----5:R-:W-:Y:S01]  /*3b40*/  IMAD.U32 R23, R16, 0x10000, RZ ;  /* 0x0001000010177824 */ /* 0x020fe200078e00ff */
[----:B------:R-:W-:Y:S01]  /*3b50*/  I2FP.F32.U32 R2, R21 ;  /* 0x0000001500027245 */ /* 0x000fe20000201000 */
[----:B------:R-:W-:Y:S01]  /*3b60*/  IMAD.U32 R43, RZ, RZ, UR34 ;  /* 0x00000022ff2b7e24 */ /* 0x000fe2000f8e00ff */
[----:B------:R-:W-:Y:S01]  /*3b70*/  MOV R44, UR33 ;  /* 0x00000021002c7c02 */ /* 0x000fe20008000f00 */
[----:B------:R-:W-:Y:S01]  /*3b80*/  FMUL.FTZ R28, R23, R42 ;  /* 0x0000002a171c7220 */ /* 0x000fe20000410000 */
[----:B------:R-:W-:Y:S01]  /*3b90*/  BSSY.RECONVERGENT B1, `(.L_x_6495) ;  /* 0x000004a000017945 */ /* 0x000fe20003800200 */
[----:B------:R-:W-:Y:S01]  /*3ba0*/  FFMA.FTZ R21, R2, R73, 1.1641532182693481445e-10 ;  /* 0x2f00000002157423 */ /* 0x000fe20000010049 */
[----:B------:R-:W-:Y:S01]  /*3bb0*/  HFMA2 R24, -RZ, RZ, 0, 1.1920928955078125e-07 ;  /* 0x00000002ff187431 */ /* 0x000fe200000001ff */
[----:B------:R-:W-:Y:S01]  /*3bc0*/  PRMT R16, R16, 0x7632, R16 ;  /* 0x0000763210107816 */ /* 0x000fe20000000010 */
[----:B------:R-:W-:-:S02]  /*3bd0*/  FMUL.FTZ R28, R28, R43 ;  /* 0x0000002b1c1c7220 */ /* 0x000fc40000410000 */
[----:B------:R-:W-:Y:S01]  /*3be0*/  FSETP.LE.FTZ.AND P1, PT, R21, R44, PT ;  /* 0x0000002c1500720b */ /* 0x000fe20003f33000 */
[----:B------:R-:W-:-:S03]  /*3bf0*/  IMAD.MOV.U32 R21, RZ, RZ, R0 ;  /* 0x000000ffff157224 */ /* 0x000fc600078e0000 */
        /* <DEDUP_REMOVED lines=10> */
.L_x_6497:
        /* <DEDUP_REMOVED lines=13> */
.L_x_6499:
[----:B------:R-:W-:Y:S05]  /*3d70*/  BSYNC.RECONVERGENT B2 ;  /* 0x0000000000027941 */ /* 0x000fea0003800200 */
.L_x_6498:
        /* <DEDUP_REMOVED lines=43> */
.L_x_6496:
[----:B------:R-:W-:Y:S05]  /*4030*/  BSYNC.RECONVERGENT B1 ;  /* 0x0000000000017941 */ /* 0x000fea0003800200 */
.L_x_6495:
[----:B------:R-:W-:Y:S01]  /*4040*/  ISETP.NE.AND P1, PT, R24, 0x1, PT ;  /* 0x000000011800780c */ /* 0x000fe20003f25270 */
[----:B------:R-:W-:Y:S01]  /*4050*/  IMAD.U32 R23, R16, 0x10000, RZ ;  /* 0x0001000010177824 */ /* 0x000fe200078e00ff */
[----:B------:R-:W-:Y:S01]  /*4060*/  I2FP.F32.U32 R22, R21 ;  /* 0x0000001500167245 */ /* 0x000fe20000201000 */
[----:B------:R-:W-:Y:S02]  /*4070*/  BSSY.RECONVERGENT B1, `(.L_x_6500) ;  /* 0x0000049000017945 */ /* 0x000fe40003800200 */
[----:B------:R-:W-:Y:S02]  /*4080*/  FMUL.FTZ R16, R23, R42 ;  /* 0x0000002a17107220 */ /* 0x000fe40000410000 */
[----:B------:R-:W-:Y:S01]  /*4090*/  FFMA.FTZ R21, R22, R73, 1.1641532182693481445e-10 ;  /* 0x2f00000016157423 */ /* 0x000fe20000010049 */
[----:B------:R-:W-:Y:S02]  /*40a0*/  HFMA2 R22, -RZ, RZ, 0, 1.1920928955078125e-07 ;  /* 0x00000002ff167431 */ /* 0x000fe400000001ff */
[----:B------:R-:W-:-:S02]  /*40b0*/  FMUL.FTZ R29, R16, R43 ;  /* 0x0000002b101d7220 */ /* 0x000fc40000410000 */
[----:B------:R-:W-:Y:S01]  /*40c0*/  FSETP.LE.FTZ.AND P0, PT, R21, R44, PT ;  /* 0x0000002c1500720b */ /* 0x000fe20003f13000 */
        /* <DEDUP_REMOVED lines=10> */
.L_x_6502:
        /* <DEDUP_REMOVED lines=13> */
.L_x_6504:
[----:B------:R-:W-:Y:S05]  /*4240*/  BSYNC.RECONVERGENT B2 ;  /* 0x0000000000027941 */ /* 0x000fea0003800200 */
.L_x_6503:
        /* <DEDUP_REMOVED lines=43> */
.L_x_6501:
[----:B------:R-:W-:Y:S05]  /*4500*/  BSYNC.RECONVERGENT B1 ;  /* 0x0000000000017941 */ /* 0x000fea0003800200 */
.L_x_6500:
[----:B------:R-:W-:Y:S01]  /*4510*/  ISETP.NE.AND P2, PT, R22, 0x1, PT ;  /* 0x000000011600780c */ /* 0x000fe20003f45270 */
[C---:B------:R-:W-:Y:S01]  /*4520*/  IMAD.U32 R23, R17.reuse, 0x10000, RZ ;  /* 0x0001000011177824 */ /* 0x040fe200078e00ff */
[----:B------:R-:W-:Y:S01]  /*4530*/  I2FP.F32.U32 R16, R21 ;  /* 0x0000001500107245 */ /* 0x000fe20000201000 */
[----:B------:R-:W-:Y:S01]  /*4540*/  BSSY.RECONVERGENT B1, `(.L_x_6505) ;  /* 0x000004a000017945 */ /* 0x000fe20003800200 */
[----:B------:R-:W-:Y:S01]  /*4550*/  PRMT R17, R17, 0x7632, R17 ;  /* 0x0000763211117816 */ /* 0x000fe20000000011 */
[----:B------:R-:W-:Y:S01]  /*4560*/  FMUL.FTZ R30, R23, R42 ;  /* 0x0000002a171e7220 */ /* 0x000fe20000410000 */
[----:B------:R-:W-:Y:S02]  /*4570*/  HFMA2 R23, -RZ, RZ, 0, 1.1920928955078125e-07 ;  /* 0x00000002ff177431 */ /* 0x000fe400000001ff */
[----:B------:R-:W-:Y:S01]  /*4580*/  FFMA.FTZ R21, R16, R73, 1.1641532182693481445e-10 ;  /* 0x2f00000010157423 */ /* 0x000fe20000010049 */
[----:B------:R-:W-:Y:S02]  /*4590*/  IMAD.MOV.U32 R16, RZ, RZ, R0 ;  /* 0x000000ffff107224 */ /* 0x000fe400078e0000 */
[----:B------:R-:W-:-:S02]  /*45a0*/  FMUL.FTZ R30, R30, R43 ;  /* 0x0000002b1e1e7220 */ /* 0x000fc40000410000 */
        /* <DEDUP_REMOVED lines=10> */
.L_x_6507:
        /* <DEDUP_REMOVED lines=13> */
.L_x_6509:
[----:B------:R-:W-:Y:S05]  /*4720*/  BSYNC.RECONVERGENT B2 ;  /* 0x0000000000027941 */ /* 0x000fea0003800200 */
.L_x_6508:
        /* <DEDUP_REMOVED lines=43> */
.L_x_6506:
[----:B------:R-:W-:Y:S05]  /*49e0*/  BSYNC.RECONVERGENT B1 ;  /* 0x0000000000017941 */ /* 0x000fea0003800200 */
.L_x_6505:
[----:B------:R-:W-:Y:S01]  /*49f0*/  ISETP.NE.AND P3, PT, R23, 0x1, PT ;  /* 0x000000011700780c */ /* 0x000fe20003f65270 */
[----:B------:R-:W-:Y:S01]  /*4a00*/  IMAD.U32 R17, R17, 0x10000, RZ ;  /* 0x0001000011117824 */ /* 0x000fe200078e00ff */
[----:B------:R-:W-:Y:S01]  /*4a10*/  I2FP.F32.U32 R16, R16 ;  /* 0x0000001000107245 */ /* 0x000fe20000201000 */
[----:B------:R-:W-:Y:S01]  /*4a20*/  BSSY.RECONVERGENT B1, `(.L_x_6510) ;  /* 0x0000049000017945 */ /* 0x000fe20003800200 */
[----:B------:R-:W-:-:S03]  /*4a30*/  HFMA2 R22, -RZ, RZ, 0, 1.1920928955078125e-07 ;  /* 0x00000002ff167431 */ /* 0x000fc600000001ff */
        /* <DEDUP_REMOVED lines=14> */
.L_x_6512:
        /* <DEDUP_REMOVED lines=13> */
.L_x_6514:
[----:B------:R-:W-:Y:S05]  /*4bf0*/  BSYNC.RECONVERGENT B2 ;  /* 0x0000000000027941 */ /* 0x000fea0003800200 */
.L_x_6513:
        /* <DEDUP_REMOVED lines=43> */
.L_x_6511:
[----:B------:R-:W-:Y:S05]  /*4eb0*/  BSYNC.RECONVERGENT B1 ;  /* 0x0000000000017941 */ /* 0x000fea0003800200 */
.L_x_6510:
[----:B------:R-:W-:Y:S01]  /*4ec0*/  ISETP.NE.AND P4, PT, R22, 0x1, PT ;  /* 0x000000011600780c */ /* 0x000fe20003f85270 */
[C---:B------:R-:W-:Y:S01]  /*4ed0*/  IMAD.U32 R21, R18.reuse, 0x10000, RZ ;  /* 0x0001000012157824 */ /* 0x040fe200078e00ff */
[----:B------:R-:W-:Y:S01]  /*4ee0*/  I2FP.F32.U32 R16, R17 ;  /* 0x0000001100107245 */ /* 0x000fe20000201000 */
[----:B------:R-:W-:Y:S01]  /*4ef0*/  BSSY.RECONVERGENT B1, `(.L_x_6515) ;  /* 0x000004a000017945 */ /* 0x000fe20003800200 */
[----:B------:R-:W-:Y:S02]  /*4f00*/  HFMA2 R23, -RZ, RZ, 0, 1.1920928955078125e-07 ;  /* 0x00000002ff177431 */ /* 0x000fe400000001ff */
[----:B------:R-:W-:Y:S01]  /*4f10*/  FMUL.FTZ R24, R21, R42 ;  /* 0x0000002a15187220 */ /* 0x000fe20000410000 */
[----:B------:R-:W-:Y:S01]  /*4f20*/  PRMT R18, R18, 0x7632, R18 ;  /* 0x0000763212127816 */ /* 0x000fe20000000012 */
[----:B------:R-:W-:Y:S02]  /*4f30*/  FFMA.FTZ R17, R16, R73, 1.1641532182693481445e-10 ;  /* 0x2f00000010117423 */ /* 0x000fe40000010049 */
[----:B------:R-:W-:-:S03]  /*4f40*/  FMUL.FTZ R24, R24, R43 ;  /* 0x0000002b18187220 */ /* 0x000fc60000410000 */
        /* <DEDUP_REMOVED lines=11> */
.L_x_6517:
        /* <DEDUP_REMOVED lines=13> */
.L_x_6519:
[----:B------:R-:W-:Y:S05]  /*50d0*/  BSYNC.RECONVERGENT B2 ;  /* 0x0000000000027941 */ /* 0x000fea0003800200 */
.L_x_6518:
        /* <DEDUP_REMOVED lines=43> */
.L_x_6516:
[----:B------:R-:W-:Y:S05]  /*5390*/  BSYNC.RECONVERGENT B1 ;  /* 0x0000000000017941 */ /* 0x000fea0003800200 */
.L_x_6515:
[----:B------:R-:W-:Y:S01]  /*53a0*/  ISETP.NE.AND P5, PT, R23, 0x1, PT ;  /* 0x000000011700780c */ /* 0x000fe20003fa5270 */
[----:B------:R-:W-:Y:S01]  /*53b0*/  IMAD.U32 R21, R18, 0x10000, RZ ;  /* 0x0001000012157824 */ /* 0x000fe200078e00ff */
[----:B------:R-:W-:Y:S01]  /*53c0*/  I2FP.F32.U32 R16, R17 ;  /* 0x0000001100107245 */ /* 0x000fe20000201000 */
[----:B------:R-:W-:Y:S01]  /*53d0*/  BSSY.RECONVERGENT B1, `(.L_x_6520) ;  /* 0x0000049000017945 */ /* 0x000fe20003800200 */
[----:B------:R-:W-:-:S03]  /*53e0*/  HFMA2 R22, -RZ, RZ, 0, 1.1920928955078125e-07 ;  /* 0x00000002ff167431 */ /* 0x000fc600000001ff */
[----:B------:R-:W-:Y:S01]  /*53f0*/  FFMA.FTZ R17, R16, R73, 1.1641532182693481445e-10 ;  /* 0x2f00000010117423 */ /* 0x000fe20000010049 */
[----:B------:R-:W-:-:S04]  /*5400*/  FMUL.FTZ R16, R21, R42 ;  /* 0x0000002a15107220 */ /* 0x000fc80000410000 */
[----:B------:R-:W-:Y:S01]  /*5410*/  FSETP.LE.FTZ.AND P4, PT, R17, R44, PT ;  /* 0x0000002c1100720b */ /* 0x000fe20003f93000 */
[----:B------:R-:W-:Y:S02]  /*5420*/  IMAD.MOV.U32 R17, RZ, RZ, R0 ;  /* 0x000000ffff117224 */ /* 0x000fe400078e0000 */
        /* <DEDUP_REMOVED lines=10> */
.L_x_6522:
        /* <DEDUP_REMOVED lines=13> */
.L_x_6524:
[----:B------:R-:W-:Y:S05]  /*55a0*/  BSYNC.RECONVERGENT B2 ;  /* 0x0000000000027941 */ /* 0x000fea0003800200 */
.L_x_6523:
        /* <DEDUP_REMOVED lines=43> */
.L_x_6521:
[----:B------:R-:W-:Y:S05]  /*5860*/  BSYNC.RECONVERGENT B1 ;  /* 0x0000000000017941 */ /* 0x000fea0003800200 */
.L_x_6520:
[----:B------:R-:W-:Y:S01]  /*5870*/  ISETP.NE.AND P6, PT, R22, 0x1, PT ;  /* 0x000000011600780c */ /* 0x000fe20003fc5270 */
[----:B------:R-:W-:Y:S01]  /*5880*/  IMAD.U32 R21, R19, 0x10000, RZ ;  /* 0x0001000013157824 */ /* 0x000fe200078e00ff */
[----:B------:R-:W-:Y:S01]  /*5890*/  I2FP.F32.U32 R16, R17 ;  /* 0x0000001100107245 */ /* 0x000fe20000201000 */
[----:B------:R-:W-:Y:S01]  /*58a0*/  BSSY.RECONVERGENT B1, `(.L_x_6525) ;  /* 0x000004c000017945 */ /* 0x000fe20003800200 */
[----:B------:R-:W-:Y:S02]  /*58b0*/  HFMA2 R46, -RZ, RZ, 0, 1.1920928955078125e-07 ;  /* 0x00000002ff2e7431 */ /* 0x000fe400000001ff */
[----:B------:R-:W-:Y:S01]  /*58c0*/  FMUL.FTZ R26, R21, R42 ;  /* 0x0000002a151a7220 */ /* 0x000fe20000410000 */
[----:B------:R-:W-:Y:S01]  /*58d0*/  PRMT R19, R19, 0x7632, R19 ;  /* 0x0000763213137816 */ /* 0x000fe20000000013 */
        /* <DEDUP_REMOVED lines=13> */
.L_x_6527:
        /* <DEDUP_REMOVED lines=15> */
.L_x_6529:
[----:B------:R-:W-:Y:S05]  /*5aa0*/  BSYNC.RECONVERGENT B2 ;  /* 0x0000000000027941 */ /* 0x000fea0003800200 */
.L_x_6528:
        /* <DEDUP_REMOVED lines=43> */
.L_x_6526:
[----:B------:R-:W-:Y:S05]  /*5d60*/  BSYNC.RECONVERGENT B1 ;  /* 0x0000000000017941 */ /* 0x000fea0003800200 */
.L_x_6525:
        /* <DEDUP_REMOVED lines=16> */
.L_x_6489:
[----:B------:R-:W0:Y:S01]  /*5e70*/  LDC.64 R74, c[0x0][0x3a8] ;  /* 0x0000ea00ff4a7b82 */ /* 0x000e220000000a00 */
[----:B------:R-:W-:Y:S02]  /*5e80*/  SEL R21, RZ, 0x1000000, !P6 ;  /* 0x01000000ff157807 */ /* 0x000fe40007000000 */
[----:B------:R-:W-:Y:S02]  /*5e90*/  SEL R18, RZ, 0x10000, !P5 ;  /* 0x00010000ff127807 */ /* 0x000fe40006800000 */
[----:B------:R-:W-:Y:S02]  /*5ea0*/  SEL R19, RZ, 0x100, !P4 ;  /* 0x00000100ff137807 */ /* 0x000fe40006000000 */
[----:B------:R-:W-:Y:S01]  /*5eb0*/  ISETP.NE.AND P5, PT, R2, RZ, PT ;  /* 0x000000ff0200720c */ /* 0x000fe20003fa5270 */
[----:B------:R-:W1:Y:S01]  /*5ec0*/  LDC.64 R76, c[0x0][0x3b0] ;  /* 0x0000ec00ff4c7b82 */ /* 0x000e620000000a00 */
[----:B------:R-:W-:Y:S02]  /*5ed0*/  SEL R16, RZ, 0x1000000, !P2 ;  /* 0x01000000ff107807 */ /* 0x000fe40005000000 */
[----:B------:R-:W-:-:S02]  /*5ee0*/  SEL R17, RZ, 0x10000, !P1 ;  /* 0x00010000ff117807 */ /* 0x000fc40004800000 */
[----:B------:R-:W-:Y:S02]  /*5ef0*/  SEL R2, RZ, 0x100, !P0 ;  /* 0x00000100ff027807 */ /* 0x000fe40004000000 */
[----:B------:R-:W-:Y:S02]  /*5f00*/  LOP3.LUT R19, R19, R21, R18, 0xfe, !PT ;  /* 0x0000001513137212 */ /* 0x000fe400078efe12 */
[----:B------:R-:W-:Y:S02]  /*5f10*/  SEL R18, RZ, 0x1, !P3 ;  /* 0x00000001ff127807 */ /* 0x000fe40005800000 */
[----:B------:R-:W-:Y:S02]  /*5f20*/  LOP3.LUT R2, R2, R16, R17, 0xfe, !PT ;  /* 0x0000001002027212 */ /* 0x000fe400078efe11 */
[----:B------:R-:W-:Y:S02]  /*5f30*/  SEL R21, RZ, 0x1, !P5 ;  /* 0x00000001ff157807 */ /* 0x000fe40006800000 */
[C---:B------:R-:W-:Y:S01]  /*5f40*/  IADD3 R45, PT, PT, R41.reuse, 0x20, RZ ;  /* 0x00000020292d7810 */ /* 0x040fe20007ffe0ff */
[----:B0-----:R-:W-:Y:S01]  /*5f50*/  IMAD.WIDE.U32 R16, R41, 0x20, R74 ;  /* 0x0000002029107825 */ /* 0x001fe200078e004a */
[----:B------:R-:W-:-:S02]  /*5f60*/  LOP3.LUT R19, R19, R18, RZ, 0xfc, !PT ;  /* 0x0000001213137212 */ /* 0x000fc400078efcff */
[----:B------:R-:W-:Y:S01]  /*5f70*/  ISETP.NE.AND P6, PT, R20, RZ, PT ;  /* 0x000000ff1400720c */ /* 0x000fe20003fc5270 */
[----:B------:R-:W-:Y:S01]  /*5f80*/  IMAD.WIDE.U32 R22, R45, 0x10, R50 ;  /* 0x000000102d167825 */ /* 0x000fe200078e0032 */
[----:B------:R-:W-:Y:S01]  /*5f90*/  LOP3.LUT R18, R2, R21, RZ, 0xfc, !PT ;  /* 0x0000001502127212 */ /* 0x000fe200078efcff */
[----:B------:R-:W-:Y:S02]  /*5fa0*/  STG.E.128 desc[UR8][R16.64], R28 ;  /* 0x0000001c10007986 */ /* 0x000fe4000c101d08 */
[----:B-1----:R-:W-:Y:S02]  /*5fb0*/  IMAD.WIDE.U32 R20, R41, 0x8, R76 ;  /* 0x0000000829147825 */ /* 0x002fe400078e004c */
[----:B------:R-:W-:Y:S04]  /*5fc0*/  STG.E.128 desc[UR8][R16.64+0x10], R24 ;  /* 0x0000101810007986 */ /* 0x000fe8000c101d08 */
[----:B------:R0:W-:Y:S04]  /*5fd0*/  STG.E.64 desc[UR8][R20.64], R18 ;  /* 0x0000001214007986 */ /* 0x0001e8000c101b08 */
[----:B0-----:R0:W5:Y:S01]  /*5fe0*/  LDG.E.128 R16, desc[UR8][R22.64] ;  /* 0x0000000816107981 */ /* 0x001162000c1e1d00 */
[----:B------:R-:W-:Y:S05]  /*5ff0*/  @!P6 BRA `(.L_x_6530) ;  /* 0x00000028003ce947 */ /* 0x000fea0003800000 */
[----:B------:R-:W1:Y:S02]  /*6000*/  LDC.64 R20, c[0x0][0x3a0] ;  /* 0x0000e800ff147b82 */ /* 0x000e640000000a00 */
[----:B-1----:R-:W-:-:S05]  /*6010*/  IMAD.WIDE.U32 R20, R45, 0x20, R20 ;  /* 0x000000202d147825 */ /* 0x002fca00078e0014 */
[----:B------:R1:W5:Y:S04]  /*6020*/  LDG.E.128 R32, desc[UR8][R20.64] ;  /* 0x0000000814207981 */ /* 0x000368000c1e1d00 */
[----:B0-----:R-:W5:Y:S01]  /*6030*/  LDG.E.128 R20, desc[UR8][R20.64+0x10] ;  /* 0x0000100814147981 */ /* 0x001f62000c1e1d00 */
[----:B------:R-:W-:Y:S01]  /*6040*/  ISETP.NE.AND P0, PT, R46, 0x1, PT ;  /* 0x000000012e00780c */ /* 0x000fe20003f05270 */
[----:B------:R-:W-:Y:S01]  /*6050*/  BSSY.RECONVERGENT B1, `(.L_x_6531) ;  /* 0x0000048000017945 */ /* 0x000fe20003800200 */
[----:B------:R-:W-:Y:S01]  /*6060*/  IMAD.MOV.U32 R49, RZ, RZ, 0x2 ;  /* 0x00000002ff317424 */ /* 0x000fe200078e00ff */
[----:B------:R-:W-:Y:S01]  /*6070*/  MOV R2, R48 ;  /* 0x0000003000027202 */ /* 0x000fe20000000f00 */
[----:B------:R-:W-:-:S09]  /*6080*/  IMAD.MOV.U32 R47, RZ, RZ, R0 ;  /* 0x000000ffff2f7224 */ /* 0x000fd200078e0000 */
[----:B-1----:R-:W-:Y:S05]  /*6090*/  @!P0 BRA `(.L_x_6532) ;  /* 0x00000004000c8947 */ /* 0x002fea0003800000 */
        /* <DEDUP_REMOVED lines=10> */
.L_x_6533:
        /* <DEDUP_REMOVED lines=13> */
.L_x_6535:
[----:B------:R-:W-:Y:S05]  /*6210*/  BSYNC.RECONVERGENT B2 ;  /* 0x0000000000027941 */ /* 0x000fea0003800200 */
.L_x_6534:
        /* <DEDUP_REMOVED lines=41> */
[----:B------:R-:W-:Y:S02]  /*64b0*/  LOP3.LUT R12, R12, UR30, R47, 0x96, !PT ;  /* 0x0000001e0c0c7c12 */ /* 0x000fe4000f8e962f */
[----:B------:R-:W-:-:S07]  /*64c0*/  MOV R47, R48 ;  /* 0x00000030002f7202 */ /* 0x000fce0000000f00 */
.L_x_6532:
[----:B------:R-:W-:Y:S05]  /*64d0*/  BSYNC.RECONVERGENT B1 ;  /* 0x0000000000017941 */ /* 0x000fea0003800200 */
.L_x_6531:
[----:B------:R-:W-:Y:S01]  /*64e0*/  I2FP.F32.U32 R46, R47 ;  /* 0x0000002f002e7245 */ /* 0x000fe20000201000 */
[----:B------:R-:W-:Y:S01]  /*64f0*/  BSSY.RECONVERGENT B1, `(.L_x_6536) ;  /* 0x0000050000017945 */ /* 0x000fe20003800200 */
[----:B------:R-:W-:Y:S01]  /*6500*/  ISETP.NE.AND P1, PT, R49, 0x1, PT ;  /* 0x000000013100780c */ /* 0x000fe20003f25270 */
[----:B------:R-:W-:Y:S02]  /*6510*/  IMAD.MOV.U32 R50, RZ, RZ, 0x2 ;  /* 0x00000002ff327424 */ /* 0x000fe400078e00ff */
[----:B------:R-:W-:-:S05]  /*6520*/  FFMA.FTZ R47, R46, R73, 1.1641532182693481445e-10 ;  /* 0x2f0000002e2f7423 */ /* 0x000fca0000010049 */
[----:B------:R-:W-:Y:S02]  /*6530*/  FSETP.GTU.FTZ.AND P0, PT, R47, R44, PT ;  /* 0x0000002c2f00720b */ /* 0x000fe40003f1c000 */
[----:B-----5:R-:W-:-:S05]  /*6540*/  SHF.L.U32 R47, R16, 0x10, RZ ;  /* 0x00000010102f7819 */ /* 0x020fca00000006ff */
[----:B------:R-:W-:-:S04]  /*6550*/  FMUL.FTZ R46, R47, R42 ;  /* 0x0000002a2f2e7220 */ /* 0x000fc80000410000 */
[----:B------:R-:W-:-:S05]  /*6560*/  FMUL.FTZ R46, R46, R43 ;  /* 0x0000002b2e2e7220 */ /* 0x000fca0000410000 */
[----:B------:R-:W-:Y:S02]  /*6570*/  FSEL R47, R46, RZ, !P0 ;  /* 0x000000ff2e2f7208 */ /* 0x000fe40004000000 */
[----:B------:R-:W-:Y:S02]  /*6580*/  PLOP3.LUT P0, PT, P0, PT, PT, 0x8, 0x80 ;  /* 0x000000000080781c */ /* 0x000fe4000070e170 */
[----:B------:R-:W-:Y:S01]  /*6590*/  PRMT R46, R16, 0x7632, R46 ;  /* 0x00007632102e7816 */ /* 0x000fe2000000002e */
        /* <DEDUP_REMOVED lines=12> */
.L_x_6538:
        /* <DEDUP_REMOVED lines=13> */
.L_x_6540:
[----:B------:R-:W-:Y:S05]  /*6730*/  BSYNC.RECONVERGENT B2 ;  /* 0x0000000000027941 */ /* 0x000fea0003800200 */
.L_x_6539:
        /* <DEDUP_REMOVED lines=43> */
.L_x_6537:
[----:B------:R-:W-:Y:S05]  /*69f0*/  BSYNC.RECONVERGENT B1 ;  /* 0x0000000000017941 */ /* 0x000fea0003800200 */
.L_x_6536:
[----:B------:R-:W-:Y:S01]  /*6a00*/  I2FP.F32.U32 R48, R47 ;  /* 0x0000002f00307245 */ /* 0x000fe20000201000 */
[----:B------:R-:W-:Y:S01]  /*6a10*/  BSSY.RECONVERGENT B1, `(.L_x_6541) ;  /* 0x000004e000017945 */ /* 0x000fe20003800200 */
[----:B------:R-:W-:-:S03]  /*6a20*/  ISETP.NE.AND P1, PT, R50, 0x1, PT ;  /* 0x000000013200780c */ /* 0x000fc60003f25270 */
[----:B------:R-:W-:Y:S01]  /*6a30*/  FFMA.FTZ R47, R48, R73, 1.1641532182693481445e-10 ;  /* 0x2f000000302f7423 */ /* 0x000fe20000010049 */
[----:B------:R-:W-:-:S04]  /*6a40*/  MOV R48, R0 ;  /* 0x0000000000307202 */ /* 0x000fc80000000f00 */
[----:B------:R-:W-:Y:S02]  /*6a50*/  FSETP.GTU.FTZ.AND P0, PT, R47, R44, PT ;  /* 0x0000002c2f00720b */ /* 0x000fe40003f1c000 */
[----:B------:R-:W-:-:S05]  /*6a60*/  SHF.L.U32 R47, R46, 0x10, RZ ;  /* 0x000000102e2f7819 */ /* 0x000fca00000006ff */
[----:B------:R-:W-:-:S04]  /*6a70*/  FMUL.FTZ R46, R47, R42 ;  /* 0x0000002a2f2e7220 */ /* 0x000fc80000410000 */
[----:B------:R-:W-:-:S05]  /*6a80*/  FMUL.FTZ R46, R46, R43 ;  /* 0x0000002b2e2e7220 */ /* 0x000fca0000410000 */
        /* <DEDUP_REMOVED lines=13> */
.L_x_6543:
        /* <DEDUP_REMOVED lines=13> */
.L_x_6545:
[----:B------:R-:W-:Y:S05]  /*6c30*/  BSYNC.RECONVERGENT B2 ;  /* 0x0000000000027941 */ /* 0x000fea0003800200 */
.L_x_6544:
        /* <DEDUP_REMOVED lines=39> */
[----:B------:R-:W-:-:S03]  /*6eb0*/  IMAD.WIDE.U32 R46, R0, -0x326172a9, RZ ;  /* 0xcd9e8d57002e7825 */ /* 0x000fc600078e00ff */
[----:B------:R-:W-:Y:S01]  /*6ec0*/  MOV R0, R46 ;  /* 0x0000002e00007202 */ /* 0x000fe20000000f00 */
[----:B------:R-:W-:Y:S01]  /*6ed0*/  IMAD.MOV.U32 R46, RZ, RZ, RZ ;  /* 0x000000ffff2e7224 */ /* 0x000fe200078e00ff */
[----:B------:R-:W-:-:S07]  /*6ee0*/  LOP3.LUT R12, R12, UR30, R47, 0x96, !PT ;  /* 0x0000001e0c0c7c12 */ /* 0x000fce000f8e962f */
.L_x_6542:
[----:B------:R-:W-:Y:S05]  /*6ef0*/  BSYNC.RECONVERGENT B1 ;  /* 0x0000000000017941 */ /* 0x000fea0003800200 */
.L_x_6541:
[----:B------:R-:W-:Y:S01]  /*6f00*/  I2FP.F32.U32 R48, R48 ;  /* 0x0000003000307245 */ /* 0x000fe20000201000 */
[----:B------:R-:W-:Y:S01]  /*6f10*/  BSSY.RECONVERGENT B1, `(.L_x_6546) ;  /* 0x000004f000017945 */ /* 0x000fe20003800200 */
[----:B------:R-:W-:-:S03]  /*6f20*/  ISETP.NE.AND P2, PT, R46, 0x1, PT ;  /* 0x000000012e00780c */ /* 0x000fc60003f45270 */
[----:B------:R-:W-:-:S05]  /*6f30*/  FFMA.FTZ R47, R48, R73, 1.1641532182693481445e-10 ;  /* 0x2f000000302f7423 */ /* 0x000fca0000010049 */
[----:B------:R-:W-:Y:S02]  /*6f40*/  FSETP.GTU.FTZ.AND P1, PT, R47, R44, PT ;  /* 0x0000002c2f00720b */ /* 0x000fe40003f3c000 */
[C---:B------:R-:W-:Y:S02]  /*6f50*/  SHF.L.U32 R47, R17.reuse, 0x10, RZ ;  /* 0x00000010112f7819 */ /* 0x040fe400000006ff */
[----:B------:R-:W-:-:S03]  /*6f60*/  PRMT R17, R17, 0x7632, R17 ;  /* 0x0000763211117816 */ /* 0x000fc60000000011 */
[----:B------:R-:W-:-:S04]  /*6f70*/  FMUL.FTZ R48, R47, R42 ;  /* 0x0000002a2f307220 */ /* 0x000fc80000410000 */
[----:B------:R-:W-:-:S05]  /*6f80*/  FMUL.FTZ R48, R48, R43 ;  /* 0x0000002b30307220 */ /* 0x000fca0000410000 */
[----:B------:R-:W-:Y:S02]  /*6f90*/  FSEL R47, R48, RZ, !P1 ;  /* 0x000000ff302f7208 */ /* 0x000fe40004800000 */
[----:B------:R-:W-:Y:S02]  /*6fa0*/  PLOP3.LUT P1, PT, P1, PT, PT, 0x8, 0x80 ;  /* 0x000000000080781c */ /* 0x000fe40000f2e170 */
[----:B------:R-:W-:Y:S01]  /*6fb0*/  MOV R48, R0 ;  /* 0x0000000000307202 */ /* 0x000fe20000000f00 */
        /* <DEDUP_REMOVED lines=11> */
.L_x_6548:
        /* <DEDUP_REMOVED lines=13> */
.L_x_6550:
[----:B------:R-:W-:Y:S05]  /*7140*/  BSYNC.RECONVERGENT B2 ;  /* 0x0000000000027941 */ /* 0x000fea0003800200 */
.L_x_6549:
        /* <DEDUP_REMOVED lines=40> */
[----:B------:R-:W-:Y:S01]  /*73d0*/  LOP3.LUT R12, R12, UR30, R47, 0x96, !PT ;  /* 0x0000001e0c0c7c12 */ /* 0x000fe2000f8e962f */
[----:B------:R-:W-:Y:S01]  /*73e0*/  IMAD.MOV.U32 R47, RZ, RZ, RZ ;  /* 0x000000ffff2f7224 */ /* 0x000fe200078e00ff */
[----:B------:R-:W-:-:S07]  /*73f0*/  MOV R0, R46 ;  /* 0x0000002e00007202 */ /* 0x000fce0000000f00 */
.L_x_6547:
[----:B------:R-:W-:Y:S05]  /*7400*/  BSYNC.RECONVERGENT B1 ;  /* 0x0000000000017941 */ /* 0x000fea0003800200 */
.L_x_6546:
        /* <DEDUP_REMOVED lines=22> */
.L_x_6553:
        /* <DEDUP_REMOVED lines=13> */
.L_x_6555:
[----:B------:R-:W-:Y:S05]  /*7640*/  BSYNC.RECONVERGENT B2 ;  /* 0x0000000000027941 */ /* 0x000fea0003800200 */
.L_x_6554:
        /* <DEDUP_REMOVED lines=43> */
.L_x_6552:
[----:B------:R-:W-:Y:S05]  /*7900*/  BSYNC.RECONVERGENT B1 ;  /* 0x0000000000017941 */ /* 0x000fea0003800200 */
.L_x_6551:
        /* <DEDUP_REMOVED lines=23> */
.L_x_6558:
        /* <DEDUP_REMOVED lines=13> */
.L_x_6560:
[----:B------:R-:W-:Y:S05]  /*7b50*/  BSYNC.RECONVERGENT B2 ;  /* 0x0000000000027941 */ /* 0x000fea0003800200 */
.L_x_6559:
        /* <DEDUP_REMOVED lines=43> */
.L_x_6557:
[----:B------:R-:W-:Y:S05]  /*7e10*/  BSYNC.RECONVERGENT B1 ;  /* 0x0000000000017941 */ /* 0x000fea0003800200 */
.L_x_6556:
        /* <DEDUP_REMOVED lines=22> */
.L_x_6563:
        /* <DEDUP_REMOVED lines=13> */
.L_x_6565:
[----:B------:R-:W-:Y:S05]  /*8050*/  BSYNC.RECONVERGENT B2 ;  /* 0x0000000000027941 */ /* 0x000fea0003800200 */
.L_x_6564:
        /* <DEDUP_REMOVED lines=43> */
.L_x_6562:
[----:B------:R-:W-:Y:S05]  /*8310*/  BSYNC.RECONVERGENT B1 ;  /* 0x0000000000017941 */ /* 0x000fea0003800200 */
.L_x_6561:
        /* <DEDUP_REMOVED lines=23> */
.L_x_6568:
        /* <DEDUP_REMOVED lines=15> */
.L_x_6570:
[----:B------:R-:W-:Y:S05]  /*8580*/  BSYNC.RECONVERGENT B2 ;  /* 0x0000000000027941 */ /* 0x000fea0003800200 */
.L_x_6569:
        /* <DEDUP_REMOVED lines=43> */
.L_x_6567:
[----:B------:R-:W-:Y:S05]  /*8840*/  BSYNC.RECONVERGENT B1 ;  /* 0x0000000000017941 */ /* 0x000fea0003800200 */
.L_x_6566:
[----:B------:R-:W-:Y:S02]  /*8850*/  I2FP.F32.U32 R18, R19 ;  /* 0x0000001300127245 */ /* 0x000fe40000201000 */
[----:B------:R-:W-:-:S03]  /*8860*/  SHF.L.U32 R17, R17, 0x10, RZ ;  /* 0x0000001011117819 */ /* 0x000fc600000006ff */
[----:B------:R-:W-:Y:S02]  /*8870*/  FFMA.FTZ R73, R18, R73, 1.1641532182693481445e-10 ;  /* 0x2f00000012497423 */ /* 0x000fe40000010049 */
[----:B------:R-:W-:-:S03]  /*8880*/  FMUL.FTZ R42, R17, R42 ;  /* 0x0000002a112a7220 */ /* 0x000fc60000410000 */
[----:B------:R-:W-:Y:S01]  /*8890*/  FSETP.GTU.FTZ.AND P6, PT, R73, R44, PT ;  /* 0x0000002c4900720b */ /* 0x000fe20003fdc000 */
[----:B------:R-:W-:-:S05]  /*88a0*/  FMUL.FTZ R42, R42, R43 ;  /* 0x0000002b2a2a7220 */ /* 0x000fca0000410000 */
[----:B------:R-:W-:Y:S02]  /*88b0*/  FSEL R42, R42, RZ, !P6 ;  /* 0x000000ff2a2a7208 */ /* 0x000fe40007000000 */
[----:B------:R-:W-:-:S03]  /*88c0*/  PLOP3.LUT P6, PT, P6, PT, PT, 0x8, 0x80 ;  /* 0x000000000080781c */ /* 0x000fc600037ce170 */
[----:B------:R-:W-:Y:S01]  /*88d0*/  FADD.FTZ R23, R23, R42 ;  /* 0x0000002a17177221 */ /* 0x000fe20000010000 */
[----:B------:R-:W-:Y:S09]  /*88e0*/  BRA `(.L_x_6571) ;  /* 0x0000002400f07947 */ /* 0x000ff20003800000 */
.L_x_6530:
        /* <DEDUP_REMOVED lines=16> */
.L_x_6574:
        /* <DEDUP_REMOVED lines=13> */
.L_x_6576:
[----:B------:R-:W-:Y:S05]  /*8ac0*/  BSYNC.RECONVERGENT B2 ;  /* 0x0000000000027941 */ /* 0x000fea0003800200 */
.L_x_6575:
        /* <DEDUP_REMOVED lines=43> */
.L_x_6573:
[----:B------:R-:W-:Y:S05]  /*8d80*/  BSYNC.RECONVERGENT B1 ;  /* 0x0000000000017941 */ /* 0x000fea0003800200 */
.L_x_6572:
[----:B------:R-:W-:Y:S01]  /*8d90*/  ISETP.NE.AND P0, PT, R22, 0x1, PT ;  /* 0x000000011600780c */ /* 0x000fe20003f05270 */
[----:B-----5:R-:W-:Y:S01]  /*8da0*/  IMAD.U32 R23, R16, 0x10000, RZ ;  /* 0x0001000010177824 */ /* 0x020fe200078e00ff */
[----:B------:R-:W-:Y:S01]  /*8db0*/  I2FP.F32.U32 R20, R20 ;  /* 0x0000001400147245 */ /* 0x000fe20000201000 */
[----:B------:R-:W-:Y:S01]  /*8dc0*/  BSSY.RECONVERGENT B1, `(.L_x_6577) ;  /* 0x000004b000017945 */ /* 0x000fe20003800200 */
[----:B------:R-:W-:Y:S01]  /*8dd0*/  MOV R34, 0x2 ;  /* 0x0000000200227802 */ /* 0x000fe20000000f00 */
[----:B------:R-:W-:Y:S02]  /*8de0*/  FMUL.FTZ R32, R23, R42 ;  /* 0x0000002a17207220 */ /* 0x000fe40000410000 */
[----:B------:R-:W-:Y:S01]  /*8df0*/  FFMA.FTZ R21, R20, R73, 1.1641532182693481445e-10 ;  /* 0x2f00000014157423 */ /* 0x000fe20000010049 */
[----:B------:R-:W-:Y:S01]  /*8e00*/  PRMT R20, R16, 0x7632, R20 ;  /* 0x0000763210147816 */ /* 0x000fe20000000014 */
[----:B------:R-:W-:-:S03]  /*8e10*/  FMUL.FTZ R32, R32, R43 ;  /* 0x0000002b20207220 */ /* 0x000fc60000410000 */
[----:B------:R-:W-:Y:S01]  /*8e20*/  FSETP.LE.FTZ.AND P1, PT, R21, R44, PT ;  /* 0x0000002c1500720b */ /* 0x000fe20003f33000 */
[----:B------:R-:W-:-:S03]  /*8e30*/  IMAD.MOV.U32 R21, RZ, RZ, R0 ;  /* 0x000000ffff157224 */ /* 0x000fc600078e0000 */
        /* <DEDUP_REMOVED lines=10> */
.L_x_6579:
        /* <DEDUP_REMOVED lines=13> */
.L_x_6581:
[----:B------:R-:W-:Y:S05]  /*8fb0*/  BSYNC.RECONVERGENT B2 ;  /* 0x0000000000027941 */ /* 0x000fea0003800200 */
.L_x_6580:
        /* <DEDUP_REMOVED lines=43> */
.L_x_6578:
[----:B------:R-:W-:Y:S05]  /*9270*/  BSYNC.RECONVERGENT B1 ;  /* 0x0000000000017941 */ /* 0x000fea0003800200 */
.L_x_6577:
[----:B------:R-:W-:Y:S01]  /*9280*/  ISETP.NE.AND P1, PT, R34, 0x1, PT ;  /* 0x000000012200780c */ /* 0x000fe20003f25270 */
[----:B------:R-:W-:Y:S01]  /*9290*/  IMAD.U32 R23, R20, 0x10000, RZ ;  /* 0x0001000014177824 */ /* 0x000fe200078e00ff */
[----:B------:R-:W-:Y:S01]  /*92a0*/  I2FP.F32.U32 R22, R21 ;  /* 0x0000001500167245 */ /* 0x000fe20000201000 */
[----:B------:R-:W-:Y:S02]  /*92b0*/  BSSY.RECONVERGENT B1, `(.L_x_6582) ;  /* 0x0000049000017945 */ /* 0x000fe40003800200 */
[----:B------:R-:W-:Y:S02]  /*92c0*/  FMUL.FTZ R20, R23, R42 ;  /* 0x0000002a17147220 */ /* 0x000fe40000410000 */
[----:B------:R-:W-:Y:S01]  /*92d0*/  FFMA.FTZ R21, R22, R73, 1.1641532182693481445e-10 ;  /* 0x2f00000016157423 */ /* 0x000fe20000010049 */
[----:B------:R-:W-:Y:S01]  /*92e0*/  MOV R22, 0x2 ;  /* 0x0000000200167802 */ /* 0x000fe20000000f00 */
[----:B------:R-:W-:-:S03]  /*92f0*/  FMUL.FTZ R33, R20, R43 ;  /* 0x0000002b14217220 */ /* 0x000fc60000410000 */
[----:B------:R-:W-:Y:S01]  /*9300*/  FSETP.LE.FTZ.AND P0, PT, R21, R44, PT ;  /* 0x0000002c1500720b */ /* 0x000fe20003f13000 */
[----:B------:R-:W-:Y:S01]  /*9310*/  IMAD.MOV.U32 R21, RZ, RZ, R0 ;  /* 0x000000ffff157224 */ /* 0x000fe200078e0000 */
[----:B------:R-:W-:Y:S11]  /*9320*/  @!P1 BRA `(.L_x_6583) ;  /* 0x0000000400049947 */ /* 0x000ff60003800000 */
        /* <DEDUP_REMOVED lines=8> */
.L_x_6584:
        /* <DEDUP_REMOVED lines=13> */
.L_x_6586:
[----:B------:R-:W-:Y:S05]  /*9480*/  BSYNC.RECONVERGENT B2 ;  /* 0x0000000000027941 */ /* 0x000fea0003800200 */
.L_x_6585:
        /* <DEDUP_REMOVED lines=43> */
.L_x_6583:
[----:B------:R-:W-:Y:S05]  /*9740*/  BSYNC.RECONVERGENT B1 ;  /* 0x0000000000017941 */ /* 0x000fea0003800200 */
.L_x_6582:
[----:B------:R-:W-:Y:S01]  /*9750*/  ISETP.NE.AND P2, PT, R22, 0x1, PT ;  /* 0x000000011600780c */ /* 0x000fe20003f45270 */
[C---:B------:R-:W-:Y:S01]  /*9760*/  IMAD.U32 R23, R17.reuse, 0x10000, RZ ;  /* 0x0001000011177824 */ /* 0x040fe200078e00ff */
[----:B------:R-:W-:Y:S01]  /*9770*/  I2FP.F32.U32 R20, R21 ;  /* 0x0000001500147245 */ /* 0x000fe20000201000 */
[----:B------:R-:W-:Y:S01]  /*9780*/  BSSY.RECONVERGENT B1, `(.L_x_6587) ;  /* 0x000004a000017945 */ /* 0x000fe20003800200 */
[----:B------:R-:W-:Y:S01]  /*9790*/  PRMT R17, R17, 0x7632, R17 ;  /* 0x0000763211117816 */ /* 0x000fe20000000011 */
[----:B------:R-:W-:Y:S01]  /*97a0*/  FMUL.FTZ R34, R23, R42 ;  /* 0x0000002a17227220 */ /* 0x000fe20000410000 */
[----:B------:R-:W-:Y:S01]  /*97b0*/  MOV R23, 0x2 ;  /* 0x0000000200177802 */ /* 0x000fe20000000f00 */
        /* <DEDUP_REMOVED lines=13> */
.L_x_6589:
        /* <DEDUP_REMOVED lines=13> */
.L_x_6591:
[----:B------:R-:W-:Y:S05]  /*9960*/  BSYNC.RECONVERGENT B2 ;  /* 0x0000000000027941 */ /* 0x000fea0003800200 */
.L_x_6590:
        /* <DEDUP_REMOVED lines=40> */
[----:B------:R-:W-:Y:S02]  /*9bf0*/  LOP3.LUT R13, R22, UR31, R21, 0x96, !PT ;  /* 0x0000001f160d7c12 */ /* 0x000fe4000f8e9615 */
[----:B------:R-:W-:Y:S01]  /*9c00*/  MOV R21, R2 ;  /* 0x0000000200157202 */ /* 0x000fe20000000f00 */
[----:B------:R-:W-:-:S07]  /*9c10*/  IMAD.MOV.U32 R2, RZ, RZ, R20 ;  /* 0x000000ffff027224 */ /* 0x000fce00078e0014 */
.L_x_6588:
[----:B------:R-:W-:Y:S05]  /*9c20*/  BSYNC.RECONVERGENT B1 ;  /* 0x0000000000017941 */ /* 0x000fea0003800200 */
.L_x_6587:
[----:B------:R-:W-:Y:S01]  /*9c30*/  ISETP.NE.AND P3, PT, R23, 0x1, PT ;  /* 0x000000011700780c */ /* 0x000fe20003f65270 */
[----:B------:R-:W-:Y:S01]  /*9c40*/  IMAD.U32 R17, R17, 0x10000, RZ ;  /* 0x0001000011117824 */ /* 0x000fe200078e00ff */
[----:B------:R-:W-:Y:S01]  /*9c50*/  I2FP.F32.U32 R20, R21 ;  /* 0x0000001500147245 */ /* 0x000fe20000201000 */
[----:B------:R-:W-:Y:S01]  /*9c60*/  BSSY.RECONVERGENT B1, `(.L_x_6592) ;  /* 0x0000049000017945 */ /* 0x000fe20003800200 */
[----:B------:R-:W-:-:S03]  /*9c70*/  MOV R22, 0x2 ;  /* 0x0000000200167802 */ /* 0x000fc60000000f00 */
        /* <DEDUP_REMOVED lines=14> */
.L_x_6594:
        /* <DEDUP_REMOVED lines=13> */
.L_x_6596:
[----:B------:R-:W-:Y:S05]  /*9e30*/  BSYNC.RECONVERGENT B2 ;  /* 0x0000000000027941 */ /* 0x000fea0003800200 */
.L_x_6595:
        /* <DEDUP_REMOVED lines=43> */
.L_x_6593:
[----:B------:R-:W-:Y:S05]  /*a0f0*/  BSYNC.RECONVERGENT B1 ;  /* 0x0000000000017941 */ /* 0x000fea0003800200 */
.L_x_6592:
[----:B------:R-:W-:Y:S01]  /*a100*/  ISETP.NE.AND P4, PT, R22, 0x1, PT ;  /* 0x000000011600780c */ /* 0x000fe20003f85270 */
[C---:B------:R-:W-:Y:S01]  /*a110*/  IMAD.U32 R21, R18.reuse, 0x10000, RZ ;  /* 0x0001000012157824 */ /* 0x040fe200078e00ff */
[----:B------:R-:W-:Y:S01]  /*a120*/  I2FP.F32.U32 R20, R17 ;  /* 0x0000001100147245 */ /* 0x000fe20000201000 */
[----:B------:R-:W-:Y:S01]  /*a130*/  BSSY.RECONVERGENT B1, `(.L_x_6597) ;  /* 0x000004a000017945 */ /* 0x000fe20003800200 */
[----:B------:R-:W-:Y:S02]  /*a140*/  PRMT R18, R18, 0x7632, R18 ;  /* 0x0000763212127816 */ /* 0x000fe40000000012 */
[----:B------:R-:W-:Y:S01]  /*a150*/  MOV R23, 0x2 ;  /* 0x0000000200177802 */ /* 0x000fe20000000f00 */
[----:B------:R-:W-:Y:S01]  /*a160*/  FFMA.FTZ R17, R20, R73, 1.1641532182693481445e-10 ;  /* 0x2f00000014117423 */ /* 0x000fe20000010049 */
[----:B------:R-:W-:-:S04]  /*a170*/  FMUL.FTZ R20, R21, R42 ;  /* 0x0000002a15147220 */ /* 0x000fc80000410000 */
[----:B------:R-:W-:Y:S01]  /*a180*/  FSETP.LE.FTZ.AND P3, PT, R17, R44, PT ;  /* 0x0000002c1100720b */ /* 0x000fe20003f73000 */
[----:B------:R-:W-:Y:S01]  /*a190*/  FMUL.FTZ R20, R20, R43 ;  /* 0x0000002b14147220 */ /* 0x000fe20000410000 */
[----:B------:R-:W-:Y:S01]  /*a1a0*/  IMAD.MOV.U32 R17, RZ, RZ, R0 ;  /* 0x000000ffff117224 */ /* 0x000fe200078e0000 */
[----:B------:R-:W-:Y:S10]  /*a1b0*/  @!P4 BRA `(.L_x_6598) ;  /* 0x000000040004c947 */ /* 0x000ff40003800000 */
        /* <DEDUP_REMOVED lines=8> */
.L_x_6599:
        /* <DEDUP_REMOVED lines=13> */
.L_x_6601:
[----:B------:R-:W-:Y:S05]  /*a310*/  BSYNC.RECONVERGENT B2 ;  /* 0x0000000000027941 */ /* 0x000fea0003800200 */
.L_x_6600:
        /* <DEDUP_REMOVED lines=43> */
.L_x_6598:
[----:B------:R-:W-:Y:S05]  /*a5d0*/  BSYNC.RECONVERGENT B1 ;  /* 0x0000000000017941 */ /* 0x000fea0003800200 */
.L_x_6597:
[----:B------:R-:W-:Y:S01]  /*a5e0*/  ISETP.NE.AND P5, PT, R23, 0x1, PT ;  /* 0x000000011700780c */ /* 0x000fe20003fa5270 */
[----:B------:R-:W-:Y:S01]  /*a5f0*/  IMAD.U32 R21, R18, 0x10000, RZ ;  /* 0x0001000012157824 */ /* 0x000fe200078e00ff */
[----:B------:R-:W-:Y:S01]  /*a600*/  I2FP.F32.U32 R22, R17 ;  /* 0x0000001100167245 */ /* 0x000fe20000201000 */
[----:B------:R-:W-:Y:S01]  /*a610*/  BSSY.RECONVERGENT B1, `(.L_x_6602) ;  /* 0x0000049000017945 */ /* 0x000fe20003800200 */
[----:B------:R-:W-:Y:S01]  /*a620*/  MOV R47, 0x2 ;  /* 0x00000002002f7802 */ /* 0x000fe20000000f00 */
[----:B------:R-:W-:Y:S02]  /*a630*/  FMUL.FTZ R18, R21, R42 ;  /* 0x0000002a15127220 */ /* 0x000fe40000410000 */
        /* <DEDUP_REMOVED lines=13> */
.L_x_6604:
        /* <DEDUP_REMOVED lines=13> */
.L_x_6606:
[----:B------:R-:W-:Y:S05]  /*a7e0*/  BSYNC.RECONVERGENT B2 ;  /* 0x0000000000027941 */ /* 0x000fea0003800200 */
.L_x_6605:
        /* <DEDUP_REMOVED lines=40> */
[----:B------:R-:W-:-:S04]  /*aa70*/  IMAD.WIDE.U32 R22, R13, -0x2daee0ad, RZ ;  /* 0xd2511f530d167825 */ /* 0x000fc800078e00ff */
[----:B------:R-:W-:Y:S01]  /*aa80*/  IMAD.MOV.U32 R2, RZ, RZ, R22 ;  /* 0x000000ffff027224 */ /* 0x000fe200078e0016 */
[----:B------:R-:W-:-:S07]  /*aa90*/  LOP3.LUT R13, R46, UR31, R23, 0x96, !PT ;  /* 0x0000001f2e0d7c12 */ /* 0x000fce000f8e9617 */
.L_x_6603:
[----:B------:R-:W-:Y:S05]  /*aaa0*/  BSYNC.RECONVERGENT B1 ;  /* 0x0000000000017941 */ /* 0x000fea0003800200 */
.L_x_6602:
        /* <DEDUP_REMOVED lines=8> */
[----:B------:R-:W-:Y:S02]  /*ab30*/  FSETP.LE.FTZ.AND P5, PT, R17, R44, PT ;  /* 0x0000002c1100720b */ /* 0x000fe40003fb3000 */
[----:B------:R-:W-:Y:S01]  /*ab40*/  PRMT R17, R19, 0x7632, R17 ;  /* 0x0000763213117816 */ /* 0x000fe20000000011 */
[----:B------:R-:W-:Y:S01]  /*ab50*/  IMAD.MOV.U32 R19, RZ, RZ, R0 ;  /* 0x000000ffff137224 */ /* 0x000fe200078e0000 */
        /* <DEDUP_REMOVED lines=9> */
.L_x_6609:
        /* <DEDUP_REMOVED lines=15> */
.L_x_6611:
[----:B------:R-:W-:Y:S05]  /*ace0*/  BSYNC.RECONVERGENT B2 ;  /* 0x0000000000027941 */ /* 0x000fea0003800200 */
.L_x_6610:
        /* <DEDUP_REMOVED lines=43> */
.L_x_6608:
[----:B------:R-:W-:Y:S05]  /*afa0*/  BSYNC.RECONVERGENT B1 ;  /* 0x0000000000017941 */ /* 0x000fea0003800200 */
.L_x_6607:
        /* <DEDUP_REMOVED lines=16> */
.L_x_6571:
[----:B------:R-:W-:Y:S01]  /*b0b0*/  SEL R18, RZ, 0x1000000, !P6 ;  /* 0x01000000ff127807 */ /* 0x000fe20007000000 */
[----:B------:R-:W0:Y:S01]  /*b0c0*/  S2R R48, SR_TID.X ;  /* 0x0000000000307919 */ /* 0x000e220000002100 */
[----:B------:R-:W-:Y:S01]  /*b0d0*/  ISETP.NE.AND P6, PT, R16, RZ, PT ;  /* 0x000000ff1000720c */ /* 0x000fe20003fc5270 */
[----:B------:R-:W-:Y:S01]  /*b0e0*/  FADD.FTZ R16, RZ, R28 ;  /* 0x0000001cff107221 */ /* 0x000fe20000010000 */
[----:B------:R-:W-:Y:S01]  /*b0f0*/  SEL R19, RZ, 0x10000, !P5 ;  /* 0x00010000ff137807 */ /* 0x000fe20006800000 */
[----:B------:R-:W-:Y:S01]  /*b100*/  UMOV UR4, 0xffffffff ;  /* 0xffffffff00047882 */ /* 0x000fe20000000000 */
[----:B------:R-:W-:Y:S01]  /*b110*/  SEL R42, RZ, 0x100, !P4 ;  /* 0x00000100ff2a7807 */ /* 0x000fe20006000000 */
[----:B------:R-:W-:Y:S01]  /*b120*/  FADD.FTZ R17, R16, R29 ;  /* 0x0000001d10117221 */ /* 0x000fe20000010000 */
[----:B------:R-:W-:Y:S02]  /*b130*/  SEL R43, RZ, 0x1, !P6 ;  /* 0x00000001ff2b7807 */ /* 0x000fe40007000000 */
[----:B------:R-:W-:Y:S01]  /*b140*/  LOP3.LUT R42, R42, R18, R19, 0xfe, !PT ;  /* 0x000000122a2a7212 */ /* 0x000fe200078efe13 */
[----:B------:R-:W-:Y:S01]  /*b150*/  FADD.FTZ R16, R17, R30 ;  /* 0x0000001e11107221 */ /* 0x000fe20000010000 */
[----:B------:R-:W-:-:S02]  /*b160*/  SEL R18, RZ, 0x1000000, !P2 ;  /* 0x01000000ff127807 */ /* 0x000fc40005000000 */
[----:B------:R-:W-:Y:S01]  /*b170*/  SEL R19, RZ, 0x10000, !P1 ;  /* 0x00010000ff137807 */ /* 0x000fe20004800000 */
[----:B------:R-:W-:-:S04]  /*b180*/  FADD.FTZ R17, R16, R31 ;  /* 0x0000001f10117221 */ /* 0x000fc80000010000 */
[----:B------:R-:W-:-:S04]  /*b190*/  FADD.FTZ R16, R17, R24 ;  /* 0x0000001811107221 */ /* 0x000fc80000010000 */
[----:B------:R-:W-:Y:S01]  /*b1a0*/  FADD.FTZ R17, R16, R25 ;  /* 0x0000001910117221 */ /* 0x000fe20000010000 */
[----:B------:R-:W-:-:S04]  /*b1b0*/  SEL R16, RZ, 0x100, !P0 ;  /* 0x00000100ff107807 */ /* 0x000fc80004000000 */
[----:B------:R-:W-:Y:S01]  /*b1c0*/  LOP3.LUT R16, R16, R18, R19, 0xfe, !PT ;  /* 0x0000001210107212 */ /* 0x000fe200078efe13 */
[----:B------:R-:W-:Y:S01]  /*b1d0*/  FADD.FTZ R18, R17, R26 ;  /* 0x0000001a11127221 */ /* 0x000fe20000010000 */
[----:B------:R-:W-:Y:S02]  /*b1e0*/  SEL R17, RZ, 0x1, !P3 ;  /* 0x00000001ff117807 */ /* 0x000fe40005800000 */
[----:B------:R-:W-:Y:S01]  /*b1f0*/  LOP3.LUT R16, R16, R43, RZ, 0xfc, !PT ;  /* 0x0000002b10107212 */ /* 0x000fe200078efcff */
[----:B------:R-:W-:Y:S01]  /*b200*/  FADD.FTZ R19, R18, R27 ;  /* 0x0000001b12137221 */ /* 0x000fe20000010000 */
[----:B------:R-:W-:Y:S02]  /*b210*/  LOP3.LUT R17, R42, R17, RZ, 0xfc, !PT ;  /* 0x000000112a117212 */ /* 0x000fe400078efcff */
[----:B0-----:R-:W-:Y:S01]  /*b220*/  LOP3.LUT R48, R48, 0x1f, RZ, 0xc0, !PT ;  /* 0x0000001f30307812 */ /* 0x001fe200078ec0ff */
[----:B------:R-:W-:Y:S01]  /*b230*/  FADD.FTZ R42, R19, R32 ;  /* 0x00000020132a7221 */ /* 0x000fe20000010000 */
[----:B------:R-:W-:-:S02]  /*b240*/  IMAD.WIDE.U32 R18, R45, 0x20, R74 ;  /* 0x000000202d127825 */ /* 0x000fc400078e004a */
[----:B------:R-:W-:Y:S02]  /*b250*/  ISETP.NE.AND P0, PT, R48, RZ, PT ;  /* 0x000000ff3000720c */ /* 0x000fe40003f05270 */
[----:B------:R-:W-:Y:S01]  /*b260*/  FADD.FTZ R47, R42, R33 ;  /* 0x000000212a2f7221 */ /* 0x000fe20000010000 */
[----:B------:R-:W-:Y:S01]  /*b270*/  IMAD.WIDE.U32 R42, R45, 0x8, R76 ;  /* 0x000000082d2a7825 */ /* 0x000fe200078e004c */
[----:B------:R0:W-:Y:S03]  /*b280*/  STG.E.128 desc[UR8][R18.64], R32 ;  /* 0x0000002012007986 */ /* 0x0001e6000c101d08 */
[----:B------:R-:W-:Y:S01]  /*b290*/  FADD.FTZ R44, R47, R34 ;  /* 0x000000222f2c7221 */ /* 0x000fe20000010000 */
[----:B------:R0:W-:Y:S03]  /*b2a0*/  STG.E.128 desc[UR8][R18.64+0x10], R20 ;  /* 0x0000101412007986 */ /* 0x0001e6000c101d08 */
[----:B------:R-:W-:Y:S01]  /*b2b0*/  FADD.FTZ R47, R44, R35 ;  /* 0x000000232c2f7221 */ /* 0x000fe20000010000 */
[----:B------:R0:W-:Y:S03]  /*b2c0*/  STG.E.64 desc[UR8][R42.64], R16 ;  /* 0x000000102a007986 */ /* 0x0001e6000c101b08 */
        /* <DEDUP_REMOVED lines=58> */
.L_x_6625:
[----:B------:R-:W-:Y:S01]  /*b670*/  FMUL.FTZ R16, R42, R42 ;  /* 0x0000002a2a107220 */ /* 0x000fe20000410000 */
[----:B------:R-:W-:Y:S01]  /*b680*/  ISETP.NE.AND P1, PT, RZ, UR32, PT ;  /* 0x00000020ff007c0c */ /* 0x000fe2000bf25270 */
[----:B01----:R-:W-:-:S03]  /*b690*/  FADD.FTZ R44, R44, R47 ;  /* 0x0000002f2c2c7221 */ /* 0x003fc60000010000 */
        /* <DEDUP_REMOVED lines=23> */
[C---:B-1----:R-:W-:Y:S01]  /*b810*/  FMUL.FTZ R26, R43.reuse, R26 ;  /* 0x0000001a2b1a7220 */ /* 0x042fe20000410000 */
[C---:B------:R-:W-:Y:S01]  /*b820*/  FMUL.FTZ R24, R43.reuse, R24 ;  /* 0x000000182b187220 */ /* 0x040fe20000410000 */
[C---:B------:R-:W-:Y:S01]  /*b830*/  FMUL.FTZ R28, R43.reuse, R28 ;  /* 0x0000001c2b1c7220 */ /* 0x040fe20000410000 */
[----:B------:R-:W-:Y:S01]  /*b840*/  FMUL.FTZ R76, R43, R29 ;  /* 0x0000001d2b4c7220 */ /* 0x000fe20000410000 */
        /* <DEDUP_REMOVED lines=23> */
[----:B------:R-:W-:Y:S01]  /*b9c0*/  FFMA.FTZ R22, R47, R66, R65 ;  /* 0x000000422f167223 */ /* 0x000fe20000010041 */
[----:B------:R-:W1:Y:S01]  /*b9d0*/  LDC.64 R28, c[0x0][0x380] ;  /* 0x0000e000ff1c7b82 */ /* 0x000e620000000a00 */
[C---:B------:R-:W-:Y:S01]  /*b9e0*/  FMUL.FTZ R41, R43.reuse, R21 ;  /* 0x000000152b297220 */ /* 0x040fe20000410000 */
        /* <DEDUP_REMOVED lines=14> */
[----:B--2---:R-:W-:Y:S01]  /*bad0*/  @!P0 IMAD.WIDE R32, R40, 0x4, R32 ;  /* 0x0000000428208825 */ /* 0x004fe200078e0220 */
[----:B------:R-:W-:Y:S01]  /*bae0*/  F2FP.BF16.F32.PACK_AB R20, R35, R20 ;  /* 0x000000142314723e */ /* 0x000fe200000010ff */
[----:B------:R0:W-:Y:S04]  /*baf0*/  @!P0 STG.E desc[UR8][R30.64], R42 ;  /* 0x0000002a1e008986 */ /* 0x0001e8000c101908 */
[----:B------:R0:W-:Y:S01]  /*bb00*/  @!P0 STG.E desc[UR8][R32.64], R43 ;  /* 0x0000002b20008986 */ /* 0x0001e2000c101908 */
[----:B-1----:R-:W-:-:S03]  /*bb10*/  LEA R40, R28, R40, 0x2 ;  /* 0x000000281c287211 */ /* 0x002fc600078e10ff */
[----:B------:R0:W-:Y:S01]  /*bb20*/  STG.E.128 desc[UR8][R24.64], R16 ;  /* 0x0000001018007986 */ /* 0x0001e2000c101d08 */
[----:B------:R-:W-:-:S03]  /*bb30*/  ISETP.GE.AND P0, PT, R40, R29, PT ;  /* 0x0000001d2800720c */ /* 0x000fc60003f06270 */
[----:B------:R0:W-:Y:S10]  /*bb40*/  STG.E.128 desc[UR8][R26.64], R20 ;  /* 0x000000141a007986 */ /* 0x0001f4000c101d08 */
[----:B------:R-:W-:Y:S05]  /*bb50*/  @!P0 BRA `(.L_x_6613) ;  /* 0xffffff5000208947 */ /* 0x000fea000383ffff */
[----:B------:R-:W-:Y:S05]  /*bb60*/  BSYNC B0 ;  /* 0x0000000000007941 */ /* 0x000fea0003800000 */
.L_x_6448:
[----:B------:R-:W-:Y:S05]  /*bb70*/  EXIT ;  /* 0x000000000000794d */ /* 0x000fea0003800000 */
.L_x_6612:
        /* <DEDUP_REMOVED lines=8> */
.L_x_6615:
[----:B------:R-:W-:Y:S05]  /*bc00*/  BSYNC B1 ;  /* 0x0000000000017941 */ /* 0x000fea0003800000 */
.L_x_6614:
        /* <DEDUP_REMOVED lines=9> */
.L_x_6616:
[----:B------:R-:W-:Y:S01]  /*bca0*/  HFMA2 R50, -RZ, RZ, 0, 2.384185791015625e-07 ;  /* 0x00000004ff327431 */ /* 0x000fe200000001ff */
[----:B------:R-:W-:-:S05]  /*bcb0*/  MOV R17, R49 ;  /* 0x0000003100117202 */ /* 0x000fca0000000f00 */
[----:B------:R-:W-:Y:S02]  /*bcc0*/  FADD.FTZ R19, R18, R17 ;  /* 0x0000001112137221 */ /* 0x000fe40000010000 */
[----:B------:R-:W0:Y:S02]  /*bcd0*/  LDC R17, c[0x0][0x400] ;  /* 0x00010000ff117b82 */ /* 0x000e240000000800 */
[----:B------:R-:W-:-:S07]  /*bce0*/  IMAD.MOV.U32 R51, RZ, RZ, R19 ;  /* 0x000000ffff337224 */ /* 0x000fce00078e0013 */
[----:B0-----:R-:W-:Y:S05]  /*bcf0*/  WARPSYNC.COLLECTIVE R48, `(.L_x_6617) ;  /* 0x0000000030087348 */ /* 0x001fea0003c00000 */
[----:B------:R1:W2:Y:S02]  /*bd00*/  SHFL.BFLY P1, R49, R51, R50, R73 ;  /* 0x0c00003233317389 */ /* 0x0002a40000020049 */
[----:B012---:R-:W-:Y:S05]  /*bd10*/  ENDCOLLECTIVE ;  /* 0x000000000000791b */ /* 0x007fea0003800000 */
.L_x_6617:
[----:B------:R-:W-:Y:S02]  /*bd20*/  IMAD.MOV.U32 R50, RZ, RZ, 0x8 ;  /* 0x00000008ff327424 */ /* 0x000fe400078e00ff */
[----:B------:R-:W-:-:S04]  /*bd30*/  IMAD.MOV.U32 R16, RZ, RZ, R49 ;  /* 0x000000ffff107224 */ /* 0x000fc800078e0031 */
[----:B------:R-:W-:-:S05]  /*bd40*/  FADD.FTZ R43, R19, R16 ;  /* 0x00000010132b7221 */ /* 0x000fca0000010000 */
[----:B------:R-:W-:-:S07]  /*bd50*/  MOV R51, R43 ;  /* 0x0000002b00337202 */ /* 0x000fce0000000f00 */
[----:B------:R-:W-:Y:S05]  /*bd60*/  WARPSYNC.COLLECTIVE R48, `(.L_x_6618) ;  /* 0x0000000030087348 */ /* 0x000fea0003c00000 */
[----:B------:R0:W1:Y:S02]  /*bd70*/  SHFL.BFLY P1, R49, R51, R50, R73 ;  /* 0x0c00003233317389 */ /* 0x0000640000020049 */
[----:B01----:R-:W-:Y:S05]  /*bd80*/  ENDCOLLECTIVE ;  /* 0x000000000000791b */ /* 0x003fea0003800000 */
.L_x_6618:
[----:B------:R-:W-:Y:S01]  /*bd90*/  HFMA2 R50, -RZ, RZ, 0, 9.5367431640625e-07 ;  /* 0x00000010ff327431 */ /* 0x000fe200000001ff */
[----:B------:R-:W-:-:S05]  /*bda0*/  MOV R16, R49 ;  /* 0x0000003100107202 */ /* 0x000fca0000000f00 */
[----:B------:R-:W-:-:S04]  /*bdb0*/  FADD.FTZ R47, R43, R16 ;  /* 0x000000102b2f7221 */ /* 0x000fc80000010000 */
[----:B------:R-:W-:-:S07]  /*bdc0*/  IMAD.MOV.U32 R51, RZ, RZ, R47 ;  /* 0x000000ffff337224 */ /* 0x000fce00078e002f */
[----:B------:R-:W-:Y:S05]  /*bdd0*/  WARPSYNC.COLLECTIVE R48, `(.L_x_6619) ;  /* 0x0000000030087348 */ /* 0x000fea0003c00000 */
[----:B------:R0:W1:Y:S02]  /*bde0*/  SHFL.BFLY P1, R49, R51, R50, R73 ;  /* 0x0c00003233317389 */ /* 0x0000640000020049 */
[----:B01----:R-:W-:Y:S05]  /*bdf0*/  ENDCOLLECTIVE ;  /* 0x000000000000791b */ /* 0x003fea0003800000 */
.L_x_6619:
        /* <DEDUP_REMOVED lines=40> */
.L_x_6620:
[----:B------:R-:W-:Y:S01]  /*c080*/  HFMA2 R50, -RZ, RZ, 0, 1.1920928955078125e-07 ;  /* 0x00000002ff327431 */ /* 0x000fe200000001ff */
[----:B------:R-:W-:-:S05]  /*c090*/  MOV R19, R49 ;  /* 0x0000003100137202 */ /* 0x000fca0000000f00 */
[----:B------:R-:W-:-:S04]  /*c0a0*/  FADD.FTZ R19, R16, R19 ;  /* 0x0000001310137221 */ /* 0x000fc80000010000 */
[----:B------:R-:W-:-:S07]  /*c0b0*/  IMAD.MOV.U32 R51, RZ, RZ, R19 ;  /* 0x000000ffff337224 */ /* 0x000fce00078e0013 */
[----:B------:R-:W-:Y:S05]  /*c0c0*/  WARPSYNC.COLLECTIVE R48, `(.L_x_6621) ;  /* 0x0000000030087348 */ /* 0x000fea0003c00000 */
[----:B------:R0:W1:Y:S02]  /*c0d0*/  SHFL.BFLY P1, R49, R51, R50, R73 ;  /* 0x0c00003233317389 */ /* 0x0000640000020049 */
[----:B01----:R-:W-:Y:S05]  /*c0e0*/  ENDCOLLECTIVE ;  /* 0x000000000000791b */ /* 0x003fea0003800000 */
.L_x_6621:
[----:B------:R-:W-:Y:S02]  /*c0f0*/  IMAD.MOV.U32 R50, RZ, RZ, 0x4 ;  /* 0x00000004ff327424 */ /* 0x000fe400078e00ff */
[----:B------:R-:W-:-:S04]  /*c100*/  IMAD.MOV.U32 R18, RZ, RZ, R49 ;  /* 0x000000ffff127224 */ /* 0x000fc800078e0031 */
[----:B------:R-:W-:-:S05]  /*c110*/  FADD.FTZ R18, R19, R18 ;  /* 0x0000001213127221 */ /* 0x000fca0000010000 */
[----:B------:R-:W-:-:S07]  /*c120*/  MOV R51, R18 ;  /* 0x0000001200337202 */ /* 0x000fce0000000f00 */
[----:B------:R-:W-:Y:S05]  /*c130*/  WARPSYNC.COLLECTIVE R48, `(.L_x_6622) ;  /* 0x0000000030087348 */ /* 0x000fea0003c00000 */
[----:B------:R0:W1:Y:S02]  /*c140*/  SHFL.BFLY P1, R49, R51, R50, R73 ;  /* 0x0c00003233317389 */ /* 0x0000640000020049 */
[----:B01----:R-:W-:Y:S05]  /*c150*/  ENDCOLLECTIVE ;  /* 0x000000000000791b */ /* 0x003fea0003800000 */
.L_x_6622:
[----:B------:R-:W-:Y:S01]  /*c160*/  HFMA2 R50, -RZ, RZ, 0, 4.76837158203125e-07 ;  /* 0x00000008ff327431 */ /* 0x000fe200000001ff */
[----:B------:R-:W-:-:S05]  /*c170*/  MOV R43, R49 ;  /* 0x00000031002b7202 */ /* 0x000fca0000000f00 */
[----:B------:R-:W-:-:S04]  /*c180*/  FADD.FTZ R43, R18, R43 ;  /* 0x0000002b122b7221 */ /* 0x000fc80000010000 */
[----:B------:R-:W-:-:S07]  /*c190*/  IMAD.MOV.U32 R51, RZ, RZ, R43 ;  /* 0x000000ffff337224 */ /* 0x000fce00078e002b */
[----:B------:R-:W-:Y:S05]  /*c1a0*/  WARPSYNC.COLLECTIVE R48, `(.L_x_6623) ;  /* 0x0000000030087348 */ /* 0x000fea0003c00000 */
[----:B------:R0:W1:Y:S02]  /*c1b0*/  SHFL.BFLY P1, R49, R51, R50, R73 ;  /* 0x0c00003233317389 */ /* 0x0000640000020049 */
[----:B01----:R-:W-:Y:S05]  /*c1c0*/  ENDCOLLECTIVE ;  /* 0x000000000000791b */ /* 0x003fea0003800000 */
.L_x_6623:
[----:B------:R-:W-:Y:S02]  /*c1d0*/  IMAD.MOV.U32 R50, RZ, RZ, 0x10 ;  /* 0x00000010ff327424 */ /* 0x000fe400078e00ff */
[----:B------:R-:W-:-:S04]  /*c1e0*/  IMAD.MOV.U32 R44, RZ, RZ, R49 ;  /* 0x000000ffff2c7224 */ /* 0x000fc800078e0031 */
[----:B------:R-:W-:-:S05]  /*c1f0*/  FADD.FTZ R44, R43, R44 ;  /* 0x0000002c2b2c7221 */ /* 0x000fca0000010000 */
[----:B------:R-:W-:-:S07]  /*c200*/  MOV R51, R44 ;  /* 0x0000002c00337202 */ /* 0x000fce0000000f00 */
[----:B------:R-:W-:Y:S05]  /*c210*/  WARPSYNC.COLLECTIVE R48, `(.L_x_6624) ;  /* 0x0000000030087348 */ /* 0x000fea0003c00000 */
[----:B------:R0:W1:Y:S02]  /*c220*/  SHFL.BFLY P1, R49, R51, R50, R73 ;  /* 0x0c00003233317389 */ /* 0x0000640000020049 */
[----:B01----:R-:W-:Y:S05]  /*c230*/  ENDCOLLECTIVE ;  /* 0x000000000000791b */ /* 0x003fea0003800000 */
.L_x_6624:
[----:B------:R-:W-:Y:S01]  /*c240*/  MOV R47, R49 ;  /* 0x00000031002f7202 */ /* 0x000fe20000000f00 */
[----:B------:R-:W-:Y:S06]  /*c250*/  BRA `(.L_x_6625) ;  /* 0xfffffff400047947 */ /* 0x000fec000383ffff */
.L_x_6626:
        /* <DEDUP_REMOVED lines=10> */
.L_x_20278:


//--------------------- .text._ZN10layer_norm13ln_fwd_kernelINS_13Kernel_traitsI13__nv_bfloat16S2_fS2_fjLj512ELj1ELj4ELj1ELj16ENS_18Kernel_traits_baseILj512ES2_S2_fS2_fjLj128EEEEELb1ELb0ELb1ELb0EEEvNS_9FwdParamsE --------------------------
	.section	.text._ZN10layer_norm13ln_fwd_kernelINS_13Kernel_traitsI13__nv_bfloat16S2_fS2_fjLj512ELj1ELj4ELj1ELj16ENS_18Kernel_traits_baseILj512ES2_S2_fS2_fjLj128EEEEELb1ELb0ELb1ELb0EEEvNS_9FwdParamsE,"ax",@progbits
	.align	128
        .global         _ZN10layer_norm13ln_fwd_kernelINS_13Kernel_traitsI13__nv_bfloat16S2_fS2_fjLj512ELj1ELj4ELj1ELj16ENS_18Kernel_traits_baseILj512ES2_S2_fS2_fjLj128EEEEELb1ELb0ELb1ELb0EEEvNS_9FwdParamsE
        .type           _ZN10layer_norm13ln_fwd_kernelINS_13Kernel_traitsI13__nv_bfloat16S2_fS2_fjLj512ELj1ELj4ELj1ELj16ENS_18Kernel_traits_baseILj512ES2_S2_fS2_fjLj128EEEEELb1ELb0ELb1ELb0EEEvNS_9FwdParamsE,@function
        .size           _ZN10layer_norm13ln_fwd_kernelINS_13Kernel_traitsI13__nv_bfloat16S2_fS2_fjLj512ELj1ELj4ELj1ELj16ENS_18Kernel_traits_baseILj512ES2_S2_fS2_fjLj128EEEEELb1ELb0ELb1ELb0EEEvNS_9FwdParamsE,(.L_x_20279 - _ZN10layer_norm13ln_fwd_kernelINS_13Kernel_traitsI13__nv_bfloat16S2_fS2_fjLj512ELj1ELj4ELj1ELj16ENS_18Kernel_traits_baseILj512ES2_S2_fS2_fjLj128EEEEELb1ELb0ELb1ELb0EEEvNS_9FwdParamsE)
        .other          _ZN10layer_norm13ln_fwd_kernelINS_13Kernel_traitsI13__nv_bfloat16S2_fS2_fjLj512ELj1ELj4ELj1ELj16ENS_18Kernel_traits_baseILj512ES2_S2_fS2_fjLj128EEEEELb1ELb0ELb1ELb0EEEvNS_9FwdParamsE,@"STO_CUDA_ENTRY STV_DEFAULT"
_ZN10layer_norm13ln_fwd_kernelINS_13Kernel_traitsI13__nv_bfloat16S2_fS2_fjLj512ELj1ELj4ELj1ELj16ENS_18Kernel_traits_baseILj512ES2_S2_fS2_fjLj128EEEEELb1ELb0ELb1ELb0EEEvNS_9FwdParamsE:
.text._ZN10layer_norm13ln_fwd_kernelINS_13Kernel_traitsI13__nv_bfloat16S2_fS2_fjLj512ELj1ELj4ELj1ELj16ENS_18Kernel_traits_baseILj512ES2_S2_fS2_fjLj128EEEEELb1ELb0ELb1ELb0EEEvNS_9FwdParamsE:
        /* <DEDUP_REMOVED lines=66> */
.L_x_6630:
[----:B------:R-:W-:Y:S05]  /*0420*/  BSYNC.RECONVERGENT B1 ;  /* 0x0000000000017941 */ /* 0x000fea0003800200 */
.L_x_6629:
        /* <DEDUP_REMOVED lines=8> */
.L_x_6628:
        /* <DEDUP_REMOVED lines=15> */
.L_x_6631:
[----:B------:R-:W-:Y:S05]  /*05a0*/  BSYNC.RECONVERGENT B0 ;  /* 0x0000000000007941 */ /* 0x000fea0003800200 */
.L_x_6627:
        /* <DEDUP_REMOVED lines=30> */
[----:B0-----:R-:W-:Y:S01]  /*0790*/  ISETP.NE.AND P0, PT, RZ, UR4, PT ;  /* 0x00000004ff007c0c */ /* 0x001fe2000bf05270 */
        /* <DEDUP_REMOVED lines=50> */
[----:B------:R-:W-:-:S03]  /*0ac0*/  LOP3.LUT R2, R3, UR32, R2, 0x96, !PT ;  /* 0x0000002003027c12 */ /* 0x000fc6000f8e9602 */
[----:B------:R-:W-:Y:S01]  /*0ad0*/  IMAD.MOV.U32 R61, RZ, RZ, RZ ;  /* 0x000000ffff3d7224 */ /* 0x000fe200078e00ff */
[--C-:B------:R-:W-:Y:S01]  /*0ae0*/  LOP3.LUT R3, R6, UR31, R5.reuse, 0x96, !PT ;  /* 0x0000001f06037c12 */ /* 0x100fe2000f8e9605 */
[----:B------:R-:W-:Y:S01]  /*0af0*/  IMAD R62, R62, -0x2daee0ad, RZ ;  /* 0xd2511f533e3e7824 */ /* 0x000fe200078e02ff */
[----:B------:R-:W-:Y:S01]  /*0b00*/  PRMT R5, R31, 0x7632, R5 ;  /* 0x000076321f057816 */ /* 0x000fe20000000005 */
[----:B------:R-:W-:Y:S01]  /*0b10*/  IMAD R64, R64, -0x326172a9, RZ ;  /* 0xcd9e8d5740407824 */ /* 0x000fe200078e02ff */
[----:B-1234-:R-:W-:-:S07]  /*0b20*/  PRMT R6, R27, 0x7632, R6 ;  /* 0x000076321b067816 */ /* 0x01efce0000000006 */
.L_x_6870:
[----:B------:R-:W0:Y:S08]  /*0b30*/  LDC.64 R52, c[0x0][0x3f0] ;  /* 0x0000fc00ff347b82 */ /* 0x000e300000000a00 */
[----:B------:R-:W1:Y:S01]  /*0b40*/  LDC.64 R54, c[0x0][0x3f8] ;  /* 0x0000fe00ff367b82 */ /* 0x000e620000000a00 */
[----:B0-----:R-:W-:-:S05]  /*0b50*/  IMAD.WIDE R80, R75, 0x4, R52 ;  /* 0x000000044b507825 */ /* 0x001fca00078e0234 */
[----:B------:R-:W2:Y:S01]  /*0b60*/  LDG.E R52, desc[UR8][R80.64] ;  /* 0x0000000850347981 */ /* 0x000ea2000c1e1900 */
[C---:B-1----:R-:W-:Y:S02]  /*0b70*/  IMAD.WIDE R78, R75.reuse, 0x4, R54 ;  /* 0x000000044b4e7825 */ /* 0x042fe400078e0236 */
[----:B------:R-:W0:Y:S03]  /*0b80*/  LDC R54, c[0x0][0x388] ;  /* 0x0000e200ff367b82 */ /* 0x000e260000000800 */
[----:B------:R1:W5:Y:S01]  /*0b90*/  LDG.E R53, desc[UR8][R78.64] ;  /* 0x000000084e357981 */ /* 0x000362000c1e1900 */
[----:B------:R-:W-:Y:S01]  /*0ba0*/  ISETP.GE.U32.AND P1, PT, R74, 0x20, PT ;  /* 0x000000204a00780c */ /* 0x000fe20003f26070 */
[----:B------:R-:W-:Y:S01]  /*0bb0*/  BSSY.RECONVERGENT B1, `(.L_x_6633) ;  /* 0x00005b0000017945 */ /* 0x000fe20003800200 */
[----:B0-----:R-:W-:-:S05]  /*0bc0*/  IMAD R77, R75, R54, RZ ;  /* 0x000000364b4d7224 */ /* 0x001fca00078e02ff */
        /* <DEDUP_REMOVED lines=10> */
[----:B-1----:R-:W-:Y:S06]  /*0c70*/  @!P1 BRA `(.L_x_6634) ;  /* 0x00000058008c9947 */ /* 0x002fec0003800000 */
[----:B------:R-:W-:Y:S04]  /*0c80*/  BSSY.RECONVERGENT B2, `(.L_x_6635) ;  /* 0x0000005000027945 */ /* 0x000fe80003800200 */
[----:B------:R-:W-:Y:S05]  /*0c90*/  @!P2 BRA `(.L_x_6636) ;  /* 0x00000000000ca947 */ /* 0x000fea0003800000 */
[----:B------:R-:W0:Y:S02]  /*0ca0*/  LDC.64 R32, c[0x0][0x390] ;  /* 0x0000e400ff207b82 */ /* 0x000e240000000a00 */
[----:B0-----:R-:W-:-:S06]  /*0cb0*/  IMAD.WIDE.U32 R32, R55, 0x10, R32 ;  /* 0x0000001037207825 */ /* 0x001fcc00078e0020 */
[----:B------:R-:W5:Y:S02]  /*0cc0*/  LDG.E.128 R32, desc[UR8][R32.64] ;  /* 0x0000000820207981 */ /* 0x000f64000c1e1d00 */
.L_x_6636:
[----:B------:R-:W-:Y:S05]  /*0cd0*/  BSYNC.RECONVERGENT B2 ;  /* 0x0000000000027941 */ /* 0x000fea0003800200 */
.L_x_6635:
[----:B------:R-:W-:Y:S01]  /*0ce0*/  UISETP.NE.U32.AND UP0, UPT, UR10, URZ, UPT ;  /* 0x000000ff0a00728c */ /* 0x000fe2000bf05070 */
[----:B------:R-:W-:Y:S01]  /*0cf0*/  BSSY.RECONVERGENT B2, `(.L_x_6637) ;  /* 0x000057d000027945 */ /* 0x000fe20003800200 */
[----:B-----5:R-:W-:Y:S02]  /*0d00*/  PRMT R85, R35, 0x7632, R85 ;  /* 0x0000763223557816 */ /* 0x020fe40000000055 */
[----:B------:R-:W-:Y:S01]  /*0d10*/  UISETP.NE.AND.EX UP0, UPT, UR11, URZ, UPT, UP0 ;  /* 0x000000ff0b00728c */ /* 0x000fe2000bf05300 */
[----:B------:R-:W-:Y:S02]  /*0d20*/  PRMT R82, R34, 0x7632, R82 ;  /* 0x0000763222527816 */ /* 0x000fe40000000052 */
[----:B------:R-:W-:Y:S02]  /*0d30*/  PRMT R80, R33, 0x7632, R80 ;  /* 0x0000763221507816 */ /* 0x000fe40000000050 */
[----:B------:R-:W-:-:S04]  /*0d40*/  PRMT R78, R32, 0x7632, R78 ;  /* 0x00007632204e7816 */ /* 0x000fc8000000004e */
[----:B------:R-:W-:Y:S05]  /*0d50*/  BRA.U !UP0, `(.L_x_6638) ;  /* 0x0000002d08347547 */ /* 0x000fea000b800000 */
[----:B------:R-:W0:Y:S02]  /*0d60*/  LDC.64 R78, c[0x0][0x3a0] ;  /* 0x0000e800ff4e7b82 */ /* 0x000e240000000a00 */
[----:B0-----:R-:W-:-:S05]  /*0d70*/  IMAD.WIDE.U32 R78, R77, 0x20, R78 ;  /* 0x000000204d4e7825 */ /* 0x001fca00078e004e */
[----:B------:R0:W5:Y:S04]  /*0d80*/  LDG.E.128 R36, desc[UR8][R78.64] ;  /* 0x000000084e247981 */ /* 0x000168000c1e1d00 */
[----:B------:R0:W5:Y:S01]  /*0d90*/  LDG.E.128 R40, desc[UR8][R78.64+0x10] ;  /* 0x000010084e287981 */ /* 0x000162000c1e1d00 */
[----:B------:R-:W-:Y:S01]  /*0da0*/  ISETP.GT.AND P3, PT, R52, RZ, PT ;  /* 0x000000ff3400720c */ /* 0x000fe20003f64270 */
[----:B------:R-:W-:-:S12]  /*0db0*/  BSSY.RECONVERGENT B3, `(.L_x_6639) ;  /* 0x0000057000037945 */ /* 0x000fd80003800200 */
[----:B------:R-:W-:Y:S01]  /*0dc0*/  @!P3 IMAD.MOV.U32 R82, RZ, RZ, R62 ;  /* 0x000000ffff52b224 */ /* 0x000fe200078e003e */
[----:B------:R-:W-:Y:S01]  /*0dd0*/  @!P3 MOV R80, R4 ;  /* 0x000000040050b202 */ /* 0x000fe20000000f00 */
[----:B0-----:R-:W-:Y:S06]  /*0de0*/  @!P3 BRA `(.L_x_6640) ;  /* 0x00000004004cb947 */ /* 0x001fec0003800000 */
        /* <DEDUP_REMOVED lines=16> */
.L_x_6643:
        /* <DEDUP_REMOVED lines=13> */
.L_x_6645:
[----:B------:R-:W-:Y:S05]  /*0fc0*/  BSYNC.RECONVERGENT B5 ;  /* 0x0000000000057941 */ /* 0x000fea0003800200 */
.L_x_6644:
        /* <DEDUP_REMOVED lines=42> */
.L_x_6642:
[----:B------:R-:W-:Y:S05]  /*1270*/  BSYNC.RECONVERGENT B4 ;  /* 0x0000000000047941 */ /* 0x000fea0003800200 */
.L_x_6641:
        /* <DEDUP_REMOVED lines=9> */
[----:B-----5:R-:W-:-:S07]  /*1310*/  FADD.FTZ R36, R36, R79 ;  /* 0x0000004f24247221 */ /* 0x020fce0000010000 */
.L_x_6640:
[----:B------:R-:W-:Y:S05]  /*1320*/  BSYNC.RECONVERGENT B3 ;  /* 0x0000000000037941 */ /* 0x000fea0003800200 */
.L_x_6639:
[----:B------:R-:W-:Y:S01]  /*1330*/  BSSY.RECONVERGENT B3, `(.L_x_6646) ;  /* 0x0000058000037945 */ /* 0x000fe20003800200 */
[----:B------:R-:W-:Y:S02]  /*1340*/  @!P3 IMAD.MOV.U32 R62, RZ, RZ, R82 ;  /* 0x000000ffff3eb224 */ /* 0x000fe400078e0052 */
        /* <DEDUP_REMOVED lines=18> */
.L_x_6650:
        /* <DEDUP_REMOVED lines=13> */
.L_x_6652:
[----:B------:R-:W-:Y:S05]  /*1540*/  BSYNC.RECONVERGENT B5 ;  /* 0x0000000000057941 */ /* 0x000fea0003800200 */
.L_x_6651:
        /* <DEDUP_REMOVED lines=42> */
.L_x_6649:
[----:B------:R-:W-:Y:S05]  /*17f0*/  BSYNC.RECONVERGENT B4 ;  /* 0x0000000000047941 */ /* 0x000fea0003800200 */
.L_x_6648:
        /* <DEDUP_REMOVED lines=10> */
[----:B-----5:R-:W-:-:S07]  /*18a0*/  FADD.FTZ R37, R37, R4 ;  /* 0x0000000425257221 */ /* 0x020fce0000010000 */
.L_x_6647:
[----:B------:R-:W-:Y:S05]  /*18b0*/  BSYNC.RECONVERGENT B3 ;  /* 0x0000000000037941 */ /* 0x000fea0003800200 */
.L_x_6646:
[----:B------:R-:W-:Y:S01]  /*18c0*/  BSSY.RECONVERGENT B3, `(.L_x_6653) ;  /* 0x0000058000037945 */ /* 0x000fe20003800200 */
[----:B------:R-:W-:Y:S01]  /*18d0*/  @!P3 MOV R4, R62 ;  /* 0x0000003e0004b202 */ /* 0x000fe20000000f00 */
[----:B------:R-:W-:Y:S02]  /*18e0*/  @!P3 IMAD.MOV.U32 R79, RZ, RZ, R78 ;  /* 0x000000ffff4fb224 */ /* 0x000fe400078e004e */
[----:B------:R-:W-:Y:S05]  /*18f0*/  @!P3 BRA `(.L_x_6654) ;  /* 0x000000040050b947 */ /* 0x000fea0003800000 */
        /* <DEDUP_REMOVED lines=16> */
.L_x_6657:
        /* <DEDUP_REMOVED lines=13> */
.L_x_6659:
[----:B------:R-:W-:Y:S05]  /*1ad0*/  BSYNC.RECONVERGENT B5 ;  /* 0x0000000000057941 */ /* 0x000fea0003800200 */
.L_x_6658:
        /* <DEDUP_REMOVED lines=43> */
.L_x_6656:
[----:B------:R-:W-:Y:S05]  /*1d90*/  BSYNC.RECONVERGENT B4 ;  /* 0x0000000000047941 */ /* 0x000fea0003800200 */
.L_x_6655:
[----:B------:R-:W-:Y:S01]  /*1da0*/  I2FP.F32.U32 R62, R66 ;  /* 0x00000042003e7245 */ /* 0x000fe20000201000 */
[----:B------:R-:W-:Y:S02]  /*1db0*/  IMAD.MOV.U32 R81, RZ, RZ, 0x2f800000 ;  /* 0x2f800000ff517424 */ /* 0x000fe400078e00ff */
[----:B------:R-:W-:Y:S02]  /*1dc0*/  IMAD.U32 R66, R33, 0x10000, RZ ;  /* 0x0001000021427824 */ /* 0x000fe400078e00ff */
[----:B------:R-:W-:Y:S02]  /*1dd0*/  FFMA.FTZ R62, R62, R81, 1.1641532182693481445e-10 ;  /* 0x2f0000003e3e7423 */ /* 0x000fe40000010051 */
[----:B------:R-:W-:-:S03]  /*1de0*/  FMUL.FTZ R66, R66, UR13 ;  /* 0x0000000d42427c20 */ /* 0x000fc60008410000 */
[----:B------:R-:W-:Y:S01]  /*1df0*/  FSETP.GTU.FTZ.AND P4, PT, R62, UR5, PT ;  /* 0x000000053e007c0b */ /* 0x000fe2000bf9c000 */
[----:B------:R-:W-:-:S05]  /*1e00*/  FMUL.FTZ R66, R66, UR12 ;  /* 0x0000000c42427c20 */ /* 0x000fca0008410000 */
[----:B------:R-:W-:Y:S02]  /*1e10*/  FSEL R81, R66, RZ, !P4 ;  /* 0x000000ff42517208 */ /* 0x000fe40006000000 */
[----:B------:R-:W-:-:S03]  /*1e20*/  SEL R66, RZ, 0x1, P4 ;  /* 0x00000001ff427807 */ /* 0x000fc60002000000 */
[----:B-----5:R-:W-:-:S07]  /*1e30*/  FADD.FTZ R38, R38, R81 ;  /* 0x0000005126267221 */ /* 0x020fce0000010000 */
.L_x_6654:
[----:B------:R-:W-:Y:S05]  /*1e40*/  BSYNC.RECONVERGENT B3 ;  /* 0x0000000000037941 */ /* 0x000fea0003800200 */
.L_x_6653:
        /* <DEDUP_REMOVED lines=20> */
.L_x_6664:
        /* <DEDUP_REMOVED lines=13> */
.L_x_6666:
[----:B------:R-:W-:Y:S05]  /*2060*/  BSYNC.RECONVERGENT B5 ;  /* 0x0000000000057941 */ /* 0x000fea0003800200 */
.L_x_6665:
        /* <DEDUP_REMOVED lines=43> */
.L_x_6663:
[----:B------:R-:W-:Y:S05]  /*2320*/  BSYNC.RECONVERGENT B4 ;  /* 0x0000000000047941 */ /* 0x000fea0003800200 */
.L_x_6662:
[----:B------:R-:W-:Y:S02]  /*2330*/  PRMT R79, R33, 0x7632, R79 ;  /* 0x00007632214f7816 */ /* 0x000fe4000000004f */
        /* <DEDUP_REMOVED lines=10> */
.L_x_6661:
[----:B------:R-:W-:Y:S05]  /*23e0*/  BSYNC.RECONVERGENT B3 ;  /* 0x0000000000037941 */ /* 0x000fea0003800200 */
.L_x_6660:
        /* <DEDUP_REMOVED lines=20> */
.L_x_6671:
        /* <DEDUP_REMOVED lines=13> */
.L_x_6673:
[----:B------:R-:W-:Y:S05]  /*2600*/  BSYNC.RECONVERGENT B5 ;  /* 0x0000000000057941 */ /* 0x000fea0003800200 */
.L_x_6672:
        /* <DEDUP_REMOVED lines=43> */
.L_x_6670:
[----:B------:R-:W-:Y:S05]  /*28c0*/  BSYNC.RECONVERGENT B4 ;  /* 0x0000000000047941 */ /* 0x000fea0003800200 */
.L_x_6669:
        /* <DEDUP_REMOVED lines=10> */
.L_x_6668:
[----:B------:R-:W-:Y:S05]  /*2970*/  BSYNC.RECONVERGENT B3 ;  /* 0x0000000000037941 */ /* 0x000fea0003800200 */
.L_x_6667:
        /* <DEDUP_REMOVED lines=20> */
.L_x_6678:
        /* <DEDUP_REMOVED lines=13> */
.L_x_6680:
[----:B------:R-:W-:Y:S05]  /*2b90*/  BSYNC.RECONVERGENT B5 ;  /* 0x0000000000057941 */ /* 0x000fea0003800200 */
.L_x_6679:
        /* <DEDUP_REMOVED lines=43> */
.L_x_6677:
[----:B------:R-:W-:Y:S05]  /*2e50*/  BSYNC.RECONVERGENT B4 ;  /* 0x0000000000047941 */ /* 0x000fea0003800200 */
.L_x_6676:
        /* <DEDUP_REMOVED lines=11> */
.L_x_6675:
[----:B------:R-:W-:Y:S05]  /*2f10*/  BSYNC.RECONVERGENT B3 ;  /* 0x0000000000037941 */ /* 0x000fea0003800200 */
.L_x_6674:
        /* <DEDUP_REMOVED lines=20> */
.L_x_6685:
        /* <DEDUP_REMOVED lines=13> */
.L_x_6687:
[----:B------:R-:W-:Y:S05]  /*3130*/  BSYNC.RECONVERGENT B5 ;  /* 0x0000000000057941 */ /* 0x000fea0003800200 */
.L_x_6686:
        /* <DEDUP_REMOVED lines=43> */
.L_x_6684:
[----:B------:R-:W-:Y:S05]  /*33f0*/  BSYNC.RECONVERGENT B4 ;  /* 0x0000000000047941 */ /* 0x000fea0003800200 */
.L_x_6683:
        /* <DEDUP_REMOVED lines=10> */
.L_x_6682:
[----:B------:R-:W-:Y:S05]  /*34a0*/  BSYNC.RECONVERGENT B3 ;  /* 0x0000000000037941 */ /* 0x000fea0003800200 */
.L_x_6681:
        /* <DEDUP_REMOVED lines=19> */
.L_x_6691:
        /* <DEDUP_REMOVED lines=13> */
.L_x_6693:
[----:B------:R-:W-:Y:S05]  /*36b0*/  BSYNC.RECONVERGENT B4 ;  /* 0x0000000000047941 */ /* 0x000fea0003800200 */
.L_x_6692:
        /* <DEDUP_REMOVED lines=42> */
.L_x_6690:
[----:B------:R-:W-:Y:S05]  /*3960*/  BSYNC.RECONVERGENT B3 ;  /* 0x0000000000037941 */ /* 0x000fea0003800200 */
.L_x_6689:
[----:B------:R-:W-:Y:S02]  /*3970*/  PRMT R78, R35, 0x7632, R78 ;  /* 0x00007632234e7816 */ /* 0x000fe4000000004e */
        /* <DEDUP_REMOVED lines=9> */
[----:B-----5:R-:W-:Y:S01]  /*3a10*/  FADD.FTZ R43, R43, R78 ;  /* 0x0000004e2b2b7221 */ /* 0x020fe20000010000 */
[----:B------:R-:W-:Y:S06]  /*3a20*/  BRA `(.L_x_6688) ;  /* 0x0000002800a47947 */ /* 0x000fec0003800000 */
.L_x_6638:
[----:B------:R-:W-:Y:S01]  /*3a30*/  BSSY.RECONVERGENT B3, `(.L_x_6694) ;  /* 0x0000058000037945 */ /* 0x000fe20003800200 */
[----:B------:R-:W-:Y:S01]  /*3a40*/  IMAD.MOV.U32 R84, RZ, RZ, R62 ;  /* 0x000000ffff547224 */ /* 0x000fe200078e003e */
[----:B------:R-:W-:Y:S01]  /*3a50*/  MOV R38, R4 ;  /* 0x0000000400267202 */ /* 0x000fe20000000f00 */
[----:B------:R-:W-:Y:S01]  /*3a60*/  IMAD.MOV.U32 R36, RZ, RZ, RZ ;  /* 0x000000ffff247224 */ /* 0x000fe200078e00ff */
        /* <DEDUP_REMOVED lines=17> */
.L_x_6698:
        /* <DEDUP_REMOVED lines=13> */
.L_x_6700:
[----:B------:R-:W-:Y:S05]  /*3c50*/  BSYNC.RECONVERGENT B5 ;  /* 0x0000000000057941 */ /* 0x000fea0003800200 */
.L_x_6699:
        /* <DEDUP_REMOVED lines=43> */
.L_x_6697:
[----:B------:R-:W-:Y:S05]  /*3f10*/  BSYNC.RECONVERGENT B4 ;  /* 0x0000000000047941 */ /* 0x000fea0003800200 */
.L_x_6696:
        /* <DEDUP_REMOVED lines=9> */
.L_x_6695:
[----:B------:R-:W-:Y:S05]  /*3fb0*/  BSYNC.RECONVERGENT B3 ;  /* 0x0000000000037941 */ /* 0x000fea0003800200 */
.L_x_6694:
[----:B------:R-:W-:Y:S01]  /*3fc0*/  BSSY.RECONVERGENT B3, `(.L_x_6701) ;  /* 0x0000053000037945 */ /* 0x000fe20003800200 */
[----:B------:R-:W-:Y:S01]  /*3fd0*/  MOV R4, R38 ;  /* 0x0000002600047202 */ /* 0x000fe20000000f00 */
[----:B------:R-:W-:Y:S02]  /*3fe0*/  IMAD.MOV.U32 R37, RZ, RZ, RZ ;  /* 0x000000ffff257224 */ /* 0x000fe400078e00ff */
[----:B------:R-:W-:Y:S05]  /*3ff0*/  @!P2 BRA `(.L_x_6702) ;  /* 0x00000004003ca947 */ /* 0x000fea0003800000 */
        /* <DEDUP_REMOVED lines=13> */
.L_x_6705:
        /* <DEDUP_REMOVED lines=13> */
.L_x_6707:
[----:B------:R-:W-:Y:S05]  /*41a0*/  BSYNC.RECONVERGENT B5 ;  /* 0x0000000000057941 */ /* 0x000fea0003800200 */
.L_x_6706:
        /* <DEDUP_REMOVED lines=42> */
.L_x_6704:
[----:B------:R-:W-:Y:S05]  /*4450*/  BSYNC.RECONVERGENT B4 ;  /* 0x0000000000047941 */ /* 0x000fea0003800200 */
.L_x_6703:
        /* <DEDUP_REMOVED lines=9> */
.L_x_6702:
[----:B------:R-:W-:Y:S05]  /*44f0*/  BSYNC.RECONVERGENT B3 ;  /* 0x0000000000037941 */ /* 0x000fea0003800200 */
.L_x_6701:
[----:B------:R-:W-:Y:S01]  /*4500*/  BSSY.RECONVERGENT B3, `(.L_x_6708) ;  /* 0x0000054000037945 */ /* 0x000fe20003800200 */
[----:B------:R-:W-:Y:S01]  /*4510*/  IMAD.MOV.U32 R40, RZ, RZ, R4 ;  /* 0x000000ffff287224 */ /* 0x000fe200078e0004 */
[----:B------:R-:W-:Y:S02]  /*4520*/  MOV R38, RZ ;  /* 0x000000ff00267202 */ /* 0x000fe40000000f00 */
[----:B------:R-:W-:Y:S05]  /*4530*/  @!P2 BRA `(.L_x_6709) ;  /* 0x000000040040a947 */ /* 0x000fea0003800000 */
        /* <DEDUP_REMOVED lines=13> */
.L_x_6712:
        /* <DEDUP_REMOVED lines=13> */
.L_x_6714:
[----:B------:R-:W-:Y:S05]  /*46e0*/  BSYNC.RECONVERGENT B5 ;  /* 0x0000000000057941 */ /* 0x000fea0003800200 */
.L_x_6713:
        /* <DEDUP_REMOVED lines=43> */
.L_x_6711:
[----:B------:R-:W-:Y:S05]  /*49a0*/  BSYNC.RECONVERGENT B4 ;  /* 0x0000000000047941 */ /* 0x000fea0003800200 */
.L_x_6710:
        /* <DEDUP_REMOVED lines=9> */
.L_x_6709:
[----:B------:R-:W-:Y:S05]  /*4a40*/  BSYNC.RECONVERGENT B3 ;  /* 0x0000000000037941 */ /* 0x000fea0003800200 */
.L_x_6708:
        /* <DEDUP_REMOVED lines=17> */
.L_x_6719:
        /* <DEDUP_REMOVED lines=13> */
.L_x_6721:
[----:B------:R-:W-:Y:S05]  /*4c30*/  BSYNC.RECONVERGENT B5 ;  /* 0x0000000000057941 */ /* 0x000fea0003800200 */
.L_x_6720:
        /* <DEDUP_REMOVED lines=43> */
.L_x_6718:
[----:B------:R-:W-:Y:S05]  /*4ef0*/  BSYNC.RECONVERGENT B4 ;  /* 0x0000000000047941 */ /* 0x000fea0003800200 */
.L_x_6717:
        /* <DEDUP_REMOVED lines=9> */
.L_x_6716:
[----:B------:R-:W-:Y:S05]  /*4f90*/  BSYNC.RECONVERGENT B3 ;  /* 0x0000000000037941 */ /* 0x000fea0003800200 */
.L_x_6715:
        /* <DEDUP_REMOVED lines=17> */
.L_x_6726:
        /* <DEDUP_REMOVED lines=13> */
.L_x_6728:
[----:B------:R-:W-:Y:S05]  /*5180*/  BSYNC.RECONVERGENT B5 ;  /* 0x0000000000057941 */ /* 0x000fea0003800200 */
.L_x_6727:
        /* <DEDUP_REMOVED lines=43> */
.L_x_6725:
[----:B------:R-:W-:Y:S05]  /*5440*/  BSYNC.RECONVERGENT B4 ;  /* 0x0000000000047941 */ /* 0x000fea0003800200 */
.L_x_6724:
        /* <DEDUP_REMOVED lines=9> */
.L_x_6723:
[----:B------:R-:W-:Y:S05]  /*54e0*/  BSYNC.RECONVERGENT B3 ;  /* 0x0000000000037941 */ /* 0x000fea0003800200 */
.L_x_6722:
        /* <DEDUP_REMOVED lines=17> */
.L_x_6733:
        /* <DEDUP_REMOVED lines=13> */
.L_x_6735:
[----:B------:R-:W-:Y:S05]  /*56d0*/  BSYNC.RECONVERGENT B5 ;  /* 0x0000000000057941 */ /* 0x000fea0003800200 */
.L_x_6734:
        /* <DEDUP_REMOVED lines=43> */
.L_x_6732:
[----:B------:R-:W-:Y:S05]  /*5990*/  BSYNC.RECONVERGENT B4 ;  /* 0x0000000000047941 */ /* 0x000fea0003800200 */
.L_x_6731:
        /* <DEDUP_REMOVED lines=9> */
.L_x_6730:
[----:B------:R-:W-:Y:S05]  /*5a30*/  BSYNC.RECONVERGENT B3 ;  /* 0x0000000000037941 */ /* 0x000fea0003800200 */
.L_x_6729:
        /* <DEDUP_REMOVED lines=17> */
.L_x_6740:
        /* <DEDUP_REMOVED lines=13> */
.L_x_6742:
[----:B------:R-:W-:Y:S05]  /*5c20*/  BSYNC.RECONVERGENT B5 ;  /* 0x0000000000057941 */ /* 0x000fea0003800200 */
.L_x_6741:
        /* <DEDUP_REMOVED lines=43> */
.L_x_6739:
[----:B------:R-:W-:Y:S05]  /*5ee0*/  BSYNC.RECONVERGENT B4 ;  /* 0x0000000000047941 */ /* 0x000fea0003800200 */
.L_x_6738:
        /* <DEDUP_REMOVED lines=9> */
.L_x_6737:
[----:B------:R-:W-:Y:S05]  /*5f80*/  BSYNC.RECONVERGENT B3 ;  /* 0x0000000000037941 */ /* 0x000fea0003800200 */
.L_x_6736:
        /* <DEDUP_REMOVED lines=16> */
.L_x_6745:
        /* <DEDUP_REMOVED lines=13> */
.L_x_6747:
[----:B------:R-:W-:Y:S05]  /*6160*/  BSYNC.RECONVERGENT B4 ;  /* 0x0000000000047941 */ /* 0x000fea0003800200 */
.L_x_6746:
        /* <DEDUP_REMOVED lines=43> */
.L_x_6744:
[----:B------:R-:W-:Y:S05]  /*6420*/  BSYNC.RECONVERGENT B3 ;  /* 0x0000000000037941 */ /* 0x000fea0003800200 */
.L_x_6743:
        /* <DEDUP_REMOVED lines=9> */
.L_x_6688:
[----:B------:R-:W-:Y:S05]  /*64c0*/  BSYNC.RECONVERGENT B2 ;  /* 0x0000000000027941 */ /* 0x000fea0003800200 */
.L_x_6637:
[----:B------:R-:W0:Y:S01]  /*64d0*/  LDC.64 R78, c[0x0][0x3a8] ;  /* 0x0000ea00ff4e7b82 */ /* 0x000e220000000a00 */
[----:B------:R-:W-:Y:S01]  /*64e0*/  BSSY.RECONVERGENT B2, `(.L_x_6748) ;  /* 0x000001a000027945 */ /* 0x000fe20003800200 */
[----:B------:R-:W-:Y:S01]  /*64f0*/  MOV R62, R84 ;  /* 0x00000054003e7202 */ /* 0x000fe20000000f00 */
[----:B0-----:R-:W-:-:S05]  /*6500*/  IMAD.WIDE.U32 R78, R77, 0x20, R78 ;  /* 0x000000204d4e7825 */ /* 0x001fca00078e004e */
[----:B-----5:R0:W-:Y:S04]  /*6510*/  STG.E.128 desc[UR8][R78.64], R36 ;  /* 0x000000244e007986 */ /* 0x0201e8000c101d08 */
        /* <DEDUP_REMOVED lines=22> */
.L_x_6749:
[----:B------:R-:W-:Y:S05]  /*6680*/  BSYNC.RECONVERGENT B2 ;  /* 0x0000000000027941 */ /* 0x000fea0003800200 */
.L_x_6748:
[----:B------:R-:W-:Y:S01]  /*6690*/  IADD3 R77, PT, PT, R77, 0x20, RZ ;  /* 0x000000204d4d7810 */ /* 0x000fe20007ffe0ff */
[----:B------:R-:W-:-:S07]  /*66a0*/  VIADD R55, R55, 0x20 ;  /* 0x0000002037377836 */ /* 0x000fce0000000000 */
.L_x_6634:
[----:B------:R-:W-:Y:S05]  /*66b0*/  BSYNC.RECONVERGENT B1 ;  /* 0x0000000000017941 */ /* 0x000fea0003800200 */
.L_x_6633:
        /* <DEDUP_REMOVED lines=8> */
.L_x_6753:
[----:B------:R-:W-:Y:S05]  /*6740*/  BSYNC.RECONVERGENT B2 ;  /* 0x0000000000027941 */ /* 0x000fea0003800200 */
.L_x_6752:
[----:B------:R-:W-:Y:S01]  /*6750*/  UISETP.NE.U32.AND UP0, UPT, UR10, URZ, UPT ;  /* 0x000000ff0a00728c */ /* 0x000fe2000bf05070 */
[----:B------:R-:W-:Y:S01]  /*6760*/  BSSY.RECONVERGENT B2, `(.L_x_6754) ;  /* 0x0000583000027945 */ /* 0x000fe20003800200 */
[----:B-----5:R-:W-:Y:S02]  /*6770*/  PRMT R84, R35, 0x7632, R84 ;  /* 0x0000763223547816 */ /* 0x020fe40000000054 */
[----:B------:R-:W-:Y:S01]  /*6780*/  UISETP.NE.AND.EX UP0, UPT, UR11, URZ, UPT, UP0 ;  /* 0x000000ff0b00728c */ /* 0x000fe2000bf05300 */
[----:B------:R-:W-:Y:S02]  /*6790*/  PRMT R82, R34, 0x7632, R82 ;  /* 0x0000763222527816 */ /* 0x000fe40000000052 */
[----:B-1----:R-:W-:Y:S02]  /*67a0*/  PRMT R80, R33, 0x7632, R80 ;  /* 0x0000763221507816 */ /* 0x002fe40000000050 */
[----:B0-----:R-:W-:-:S04]  /*67b0*/  PRMT R78, R32, 0x7632, R78 ;  /* 0x00007632204e7816 */ /* 0x001fc8000000004e */
[----:B------:R-:W-:Y:S05]  /*67c0*/  BRA.U !UP0, `(.L_x_6755) ;  /* 0x0000002d083c7547 */ /* 0x000fea000b800000 */
[----:B------:R-:W0:Y:S02]  /*67d0*/  LDC.64 R78, c[0x0][0x3a0] ;  /* 0x0000e800ff4e7b82 */ /* 0x000e240000000a00 */
[----:B0-----:R-:W-:-:S05]  /*67e0*/  IMAD.WIDE.U32 R78, R77, 0x20, R78 ;  /* 0x000000204d4e7825 */ /* 0x001fca00078e004e */
[----:B------:R0:W5:Y:S04]  /*67f0*/  LDG.E.128 R44, desc[UR8][R78.64] ;  /* 0x000000084e2c7981 */ /* 0x000168000c1e1d00 */
[----:B------:R0:W5:Y:S01]  /*6800*/  LDG.E.128 R48, desc[UR8][R78.64+0x10] ;  /* 0x000010084e307981 */ /* 0x000162000c1e1d00 */
[----:B------:R-:W-:Y:S01]  /*6810*/  ISETP.GT.AND P4, PT, R52, RZ, PT ;  /* 0x000000ff3400720c */ /* 0x000fe20003f84270 */
[----:B------:R-:W-:-:S12]  /*6820*/  BSSY.RECONVERGENT B3, `(.L_x_6756) ;  /* 0x0000058000037945 */ /* 0x000fd80003800200 */
[----:B------:R-:W-:Y:S01]  /*6830*/  @!P4 MOV R52, R62 ;  /* 0x0000003e0034c202 */ /* 0x000fe20000000f00 */
[----:B------:R-:W-:Y:S01]  /*6840*/  @!P4 IMAD.MOV.U32 R80, RZ, RZ, R4 ;  /* 0x000000ffff50c224 */ /* 0x000fe200078e0004 */
[----:B0-----:R-:W-:Y:S06]  /*6850*/  @!P4 BRA `(.L_x_6757) ;  /* 0x000000040050c947 */ /* 0x001fec0003800000 */
        /* <DEDUP_REMOVED lines=16> */
.L_x_6760:
        /* <DEDUP_REMOVED lines=13> */
.L_x_6762:
[----:B------:R-:W-:Y:S05]  /*6a30*/  BSYNC.RECONVERGENT B5 ;  /* 0x0000000000057941 */ /* 0x000fea0003800200 */
.L_x_6761:
        /* <DEDUP_REMOVED lines=42> */
[----:B------:R-:W-:-:S07]  /*6ce0*/  IMAD.MOV.U32 R80, RZ, RZ, RZ ;  /* 0x000000ffff507224 */ /* 0x000fce00078e00ff */
.L_x_6759:
[----:B------:R-:W-:Y:S05]  /*6cf0*/  BSYNC.RECONVERGENT B4 ;  /* 0x0000000000047941 */ /* 0x000fea0003800200 */
.L_x_6758:
        /* <DEDUP_REMOVED lines=9> */
[----:B-----5:R-:W-:-:S07]  /*6d90*/  FADD.FTZ R44, R44, R79 ;  /* 0x0000004f2c2c7221 */ /* 0x020fce0000010000 */
.L_x_6757:
[----:B------:R-:W-:Y:S05]  /*6da0*/  BSYNC.RECONVERGENT B3 ;  /* 0x0000000000037941 */ /* 0x000fea0003800200 */
.L_x_6756:
[----:B------:R-:W-:Y:S01]  /*6db0*/  BSSY.RECONVERGENT B3, `(.L_x_6763) ;  /* 0x0000058000037945 */ /* 0x000fe20003800200 */
[----:B------:R-:W-:Y:S01]  /*6dc0*/  @!P4 MOV R62, R52 ;  /* 0x00000034003ec202 */ /* 0x000fe20000000f00 */
[----:B------:R-:W-:Y:S02]  /*6dd0*/  @!P4 IMAD.MOV.U32 R78, RZ, RZ, R80 ;  /* 0x000000ffff4ec224 */ /* 0x000fe400078e0050 */
[----:B------:R-:W-:Y:S05]  /*6de0*/  @!P4 BRA `(.L_x_6764) ;  /* 0x000000040050c947 */ /* 0x000fea0003800000 */
        /* <DEDUP_REMOVED lines=16> */
.L_x_6767:
        /* <DEDUP_REMOVED lines=13> */
.L_x_6769:
[----:B------:R-:W-:Y:S05]  /*6fc0*/  BSYNC.RECONVERGENT B5 ;  /* 0x0000000000057941 */ /* 0x000fea0003800200 */
.L_x_6768:
        /* <DEDUP_REMOVED lines=42> */
.L_x_6766:
[----:B------:R-:W-:Y:S05]  /*7270*/  BSYNC.RECONVERGENT B4 ;  /* 0x0000000000047941 */ /* 0x000fea0003800200 */
.L_x_6765:
        /* <DEDUP_REMOVED lines=11> */
.L_x_6764:
[----:B------:R-:W-:Y:S05]  /*7330*/  BSYNC.RECONVERGENT B3 ;  /* 0x0000000000037941 */ /* 0x000fea0003800200 */
.L_x_6763:
[----:B------:R-:W-:Y:S01]  /*7340*/  BSSY.RECONVERGENT B3, `(.L_x_6770) ;  /* 0x0000058000037945 */ /* 0x000fe20003800200 */
[----:B------:R-:W-:Y:S01]  /*7350*/  @!P4 IMAD.MOV.U32 R4, RZ, RZ, R62 ;  /* 0x000000ffff04c224 */ /* 0x000fe200078e003e */
[----:B------:R-:W-:Y:S02]  /*7360*/  @!P4 MOV R79, R78 ;  /* 0x0000004e004fc202 */ /* 0x000fe40000000f00 */
        /* <DEDUP_REMOVED lines=17> */
.L_x_6774:
        /* <DEDUP_REMOVED lines=13> */
.L_x_6776:
[----:B------:R-:W-:Y:S05]  /*7550*/  BSYNC.RECONVERGENT B5 ;  /* 0x0000000000057941 */ /* 0x000fea0003800200 */
.L_x_6775:
        /* <DEDUP_REMOVED lines=43> */
.L_x_6773:
[----:B------:R-:W-:Y:S05]  /*7810*/  BSYNC.RECONVERGENT B4 ;  /* 0x0000000000047941 */ /* 0x000fea0003800200 */
.L_x_6772:
        /* <DEDUP_REMOVED lines=10> */
.L_x_6771:
[----:B------:R-:W-:Y:S05]  /*78c0*/  BSYNC.RECONVERGENT B3 ;  /* 0x0000000000037941 */ /* 0x000fea0003800200 */
.L_x_6770:
        /* <DEDUP_REMOVED lines=20> */
.L_x_6781:
        /* <DEDUP_REMOVED lines=13> */
.L_x_6783:
[----:B------:R-:W-:Y:S05]  /*7ae0*/  BSYNC.RECONVERGENT B5 ;  /* 0x0000000000057941 */ /* 0x000fea0003800200 */
.L_x_6782:
        /* <DEDUP_REMOVED lines=43> */
.L_x_6780:
[----:B------:R-:W-:Y:S05]  /*7da0*/  BSYNC.RECONVERGENT B4 ;  /* 0x0000000000047941 */ /* 0x000fea0003800200 */
.L_x_6779:
[----:B------:R-:W-:Y:S02]  /*7db0*/  PRMT R78, R33, 0x7632, R78 ;  /* 0x00007632214e7816 */ /* 0x000fe4000000004e */
        /* <DEDUP_REMOVED lines=10> */
.L_x_6778:
[----:B------:R-:W-:Y:S05]  /*7e60*/  BSYNC.RECONVERGENT B3 ;  /* 0x0000000000037941 */ /* 0x000fea0003800200 */
.L_x_6777:
        /* <DEDUP_REMOVED lines=20> */
.L_x_6788:
        /* <DEDUP_REMOVED lines=13> */
.L_x_6790:
[----:B------:R-:W-:Y:S05]  /*8080*/  BSYNC.RECONVERGENT B5 ;  /* 0x0000000000057941 */ /* 0x000fea0003800200 */
.L_x_6789:
        /* <DEDUP_REMOVED lines=43> */
.L_x_6787:
[----:B------:R-:W-:Y:S05]  /*8340*/  BSYNC.RECONVERGENT B4 ;  /* 0x0000000000047941 */ /* 0x000fea0003800200 */
.L_x_6786:
        /* <DEDUP_REMOVED lines=10> */
.L_x_6785:
[----:B------:R-:W-:Y:S05]  /*83f0*/  BSYNC.RECONVERGENT B3 ;  /* 0x0000000000037941 */ /* 0x000fea0003800200 */
.L_x_6784:
        /* <DEDUP_REMOVED lines=20> */
.L_x_6795:
        /* <DEDUP_REMOVED lines=13> */
.L_x_6797:
[----:B------:R-:W-:Y:S05]  /*8610*/  BSYNC.RECONVERGENT B5 ;  /* 0x0000000000057941 */ /* 0x000fea0003800200 */
.L_x_6796:
        /* <DEDUP_REMOVED lines=43> */
.L_x_6794:
[----:B------:R-:W-:Y:S05]  /*88d0*/  BSYNC.RECONVERGENT B4 ;  /* 0x0000000000047941 */ /* 0x000fea0003800200 */
.L_x_6793:
        /* <DEDUP_REMOVED lines=11> */
.L_x_6792:
[----:B------:R-:W-:Y:S05]  /*8990*/  BSYNC.RECONVERGENT B3 ;  /* 0x0000000000037941 */ /* 0x000fea0003800200 */
.L_x_6791:
        /* <DEDUP_REMOVED lines=20> */
.L_x_6802:
        /* <DEDUP_REMOVED lines=13> */
.L_x_6804:
[----:B------:R-:W-:Y:S05]  /*8bb0*/  BSYNC.RECONVERGENT B5 ;  /* 0x0000000000057941 */ /* 0x000fea0003800200 */
.L_x_6803:
        /* <DEDUP_REMOVED lines=43> */
.L_x_6801:
[----:B------:R-:W-:Y:S05]  /*8e70*/  BSYNC.RECONVERGENT B4 ;  /* 0x0000000000047941 */ /* 0x000fea0003800200 */
.L_x_6800:
        /* <DEDUP_REMOVED lines=10> */
.L_x_6799:
[----:B------:R-:W-:Y:S05]  /*8f20*/  BSYNC.RECONVERGENT B3 ;  /* 0x0000000000037941 */ /* 0x000fea0003800200 */
.L_x_6798:
[----:B------:R-:W-:Y:S01]  /*8f30*/  @!P4 IMAD.MOV.U32 R62, RZ, RZ, R52 ;  /* 0x000000ffff3ec224 */ /* 0x000fe200078e0034 */
        /* <DEDUP_REMOVED lines=18> */
.L_x_6808:
        /* <DEDUP_REMOVED lines=13> */
.L_x_6810:
[----:B------:R-:W-:Y:S05]  /*9130*/  BSYNC.RECONVERGENT B4 ;  /* 0x0000000000047941 */ /* 0x000fea0003800200 */
.L_x_6809:
        /* <DEDUP_REMOVED lines=43> */
.L_x_6807:
[----:B------:R-:W-:Y:S05]  /*93f0*/  BSYNC.RECONVERGENT B3 ;  /* 0x0000000000037941 */ /* 0x000fea0003800200 */
.L_x_6806:
        /* <DEDUP_REMOVED lines=10> */
[----:B-----5:R-:W-:Y:S01]  /*94a0*/  FADD.FTZ R51, R51, R78 ;  /* 0x0000004e33337221 */ /* 0x020fe20000010000 */
[----:B------:R-:W-:Y:S06]  /*94b0*/  BRA `(.L_x_6805) ;  /* 0x0000002800b47947 */ /* 0x000fec0003800000 */
.L_x_6755:
[----:B------:R-:W-:Y:S01]  /*94c0*/  BSSY.RECONVERGENT B3, `(.L_x_6811) ;  /* 0x0000058000037945 */ /* 0x000fe20003800200 */
[----:B------:R-:W-:Y:S01]  /*94d0*/  IMAD.MOV.U32 R52, RZ, RZ, R62 ;  /* 0x000000ffff347224 */ /* 0x000fe200078e003e */
[----:B------:R-:W-:Y:S01]  /*94e0*/  MOV R46, R4 ;  /* 0x00000004002e7202 */ /* 0x000fe20000000f00 */
[----:B------:R-:W-:Y:S01]  /*94f0*/  IMAD.MOV.U32 R44, RZ, RZ, RZ ;  /* 0x000000ffff2c7224 */ /* 0x000fe200078e00ff */
        /* <DEDUP_REMOVED lines=17> */
.L_x_6815:
        /* <DEDUP_REMOVED lines=13> */
.L_x_6817:
[----:B------:R-:W-:Y:S05]  /*96e0*/  BSYNC.RECONVERGENT B5 ;  /* 0x0000000000057941 */ /* 0x000fea0003800200 */
.L_x_6816:
        /* <DEDUP_REMOVED lines=41> */
[----:B------:R-:W-:Y:S01]  /*9980*/  IMAD.MOV.U32 R46, RZ, RZ, RZ ;  /* 0x000000ffff2e7224 */ /* 0x000fe200078e00ff */
[----:B------:R-:W-:-:S07]  /*9990*/  MOV R44, R62 ;  /* 0x0000003e002c7202 */ /* 0x000fce0000000f00 */
.L_x_6814:
[----:B------:R-:W-:Y:S05]  /*99a0*/  BSYNC.RECONVERGENT B4 ;  /* 0x0000000000047941 */ /* 0x000fea0003800200 */
.L_x_6813:
        /* <DEDUP_REMOVED lines=9> */
.L_x_6812:
[----:B------:R-:W-:Y:S05]  /*9a40*/  BSYNC.RECONVERGENT B3 ;  /* 0x0000000000037941 */ /* 0x000fea0003800200 */
.L_x_6811:
[----:B------:R-:W-:Y:S01]  /*9a50*/  BSSY.RECONVERGENT B3, `(.L_x_6818) ;  /* 0x0000053000037945 */ /* 0x000fe20003800200 */
[----:B------:R-:W-:Y:S01]  /*9a60*/  MOV R4, R46 ;  /* 0x0000002e00047202 */ /* 0x000fe20000000f00 */
[----:B------:R-:W-:Y:S02]  /*9a70*/  IMAD.MOV.U32 R45, RZ, RZ, RZ ;  /* 0x000000ffff2d7224 */ /* 0x000fe400078e00ff */
[----:B------:R-:W-:Y:S05]  /*9a80*/  @!P2 BRA `(.L_x_6819) ;  /* 0x00000004003ca947 */ /* 0x000fea0003800000 */
        /* <DEDUP_REMOVED lines=13> */
.L_x_6822:
        /* <DEDUP_REMOVED lines=13> */
.L_x_6824:
[----:B------:R-:W-:Y:S05]  /*9c30*/  BSYNC.RECONVERGENT B5 ;  /* 0x0000000000057941 */ /* 0x000fea0003800200 */
.L_x_6823:
        /* <DEDUP_REMOVED lines=42> */
.L_x_6821:
[----:B------:R-:W-:Y:S05]  /*9ee0*/  BSYNC.RECONVERGENT B4 ;  /* 0x0000000000047941 */ /* 0x000fea0003800200 */
.L_x_6820:
        /* <DEDUP_REMOVED lines=9> */
.L_x_6819:
[----:B------:R-:W-:Y:S05]  /*9f80*/  BSYNC.RECONVERGENT B3 ;  /* 0x0000000000037941 */ /* 0x000fea0003800200 */
.L_x_6818:
        /* <DEDUP_REMOVED lines=17> */
.L_x_6829:
        /* <DEDUP_REMOVED lines=13> */
.L_x_6831:
[----:B------:R-:W-:Y:S05]  /*a170*/  BSYNC.RECONVERGENT B5 ;  /* 0x0000000000057941 */ /* 0x000fea0003800200 */
.L_x_6830:
        /* <DEDUP_REMOVED lines=43> */
.L_x_6828:
[----:B------:R-:W-:Y:S05]  /*a430*/  BSYNC.RECONVERGENT B4 ;  /* 0x0000000000047941 */ /* 0x000fea0003800200 */
.L_x_6827:
        /* <DEDUP_REMOVED lines=9> */
.L_x_6826:
[----:B------:R-:W-:Y:S05]  /*a4d0*/  BSYNC.RECONVERGENT B3 ;  /* 0x0000000000037941 */ /* 0x000fea0003800200 */
.L_x_6825:
[----:B------:R-:W-:Y:S01]  /*a4e0*/  BSSY.RECONVERGENT B3, `(.L_x_6832) ;  /* 0x0000054000037945 */ /* 0x000fe20003800200 */
[----:B------:R-:W-:Y:S01]  /*a4f0*/  IMAD.MOV.U32 R4, RZ, RZ, R48 ;  /* 0x000000ffff047224 */ /* 0x000fe200078e0030 */
[----:B------:R-:W-:Y:S02]  /*a500*/  MOV R47, RZ ;  /* 0x000000ff002f7202 */ /* 0x000fe40000000f00 */
        /* <DEDUP_REMOVED lines=14> */
.L_x_6836:
        /* <DEDUP_REMOVED lines=13> */
.L_x_6838:
[----:B------:R-:W-:Y:S05]  /*a6c0*/  BSYNC.RECONVERGENT B5 ;  /* 0x0000000000057941 */ /* 0x000fea0003800200 */
.L_x_6837:
        /* <DEDUP_REMOVED lines=43> */
.L_x_6835:
[----:B------:R-:W-:Y:S05]  /*a980*/  BSYNC.RECONVERGENT B4 ;  /* 0x0000000000047941 */ /* 0x000fea0003800200 */
.L_x_6834:
        /* <DEDUP_REMOVED lines=9> */
.L_x_6833:
[----:B------:R-:W-:Y:S05]  /*aa20*/  BSYNC.RECONVERGENT B3 ;  /* 0x0000000000037941 */ /* 0x000fea0003800200 */
.L_x_6832:
        /* <DEDUP_REMOVED lines=17> */
.L_x_6843:
        /* <DEDUP_REMOVED lines=13> */
.L_x_6845:
[----:B------:R-:W-:Y:S05]  /*ac10*/  BSYNC.RECONVERGENT B5 ;  /* 0x0000000000057941 */ /* 0x000fea0003800200 */
.L_x_6844:
        /* <DEDUP_REMOVED lines=43> */
.L_x_6842:
[----:B------:R-:W-:Y:S05]  /*aed0*/  BSYNC.RECONVERGENT B4 ;  /* 0x0000000000047941 */ /* 0x000fea0003800200 */
.L_x_6841:
        /* <DEDUP_REMOVED lines=9> */
.L_x_6840:
[----:B------:R-:W-:Y:S05]  /*af70*/  BSYNC.RECONVERGENT B3 ;  /* 0x0000000000037941 */ /* 0x000fea0003800200 */
.L_x_6839:
        /* <DEDUP_REMOVED lines=17> */
.L_x_6850:
        /* <DEDUP_REMOVED lines=13> */
.L_x_6852:
[----:B------:R-:W-:Y:S05]  /*b160*/  BSYNC.RECONVERGENT B5 ;  /* 0x0000000000057941 */ /* 0x000fea0003800200 */
.L_x_6851:
        /* <DEDUP_REMOVED lines=43> */
.L_x_6849:
[----:B------:R-:W-:Y:S05]  /*b420*/  BSYNC.RECONVERGENT B4 ;  /* 0x0000000000047941 */ /* 0x000fea0003800200 */
.L_x_6848:
        /* <DEDUP_REMOVED lines=9> */
.L_x_6847:
[----:B------:R-:W-:Y:S05]  /*b4c0*/  BSYNC.RECONVERGENT B3 ;  /* 0x0000000000037941 */ /* 0x000fea0003800200 */
.L_x_6846:
        /* <DEDUP_REMOVED lines=17> */
.L_x_6857:
        /* <DEDUP_REMOVED lines=13> */
.L_x_6859:
[----:B------:R-:W-:Y:S05]  /*b6b0*/  BSYNC.RECONVERGENT B5 ;  /* 0x0000000000057941 */ /* 0x000fea0003800200 */
.L_x_6858:
        /* <DEDUP_REMOVED lines=43> */
.L_x_6856:
[----:B------:R-:W-:Y:S05]  /*b970*/  BSYNC.RECONVERGENT B4 ;  /* 0x0000000000047941 */ /* 0x000fea0003800200 */
.L_x_6855:
        /* <DEDUP_REMOVED lines=9> */
.L_x_6854:
[----:B------:R-:W-:Y:S05]  /*ba10*/  BSYNC.RECONVERGENT B3 ;  /* 0x0000000000037941 */ /* 0x000fea0003800200 */
.L_x_6853:
        /* <DEDUP_REMOVED lines=20> */
.L_x_6862:
        /* <DEDUP_REMOVED lines=13> */
.L_x_6864:
[----:B------:R-:W-:Y:S05]  /*bc30*/  BSYNC.RECONVERGENT B4 ;  /* 0x0000000000047941 */ /* 0x000fea0003800200 */
.L_x_6863:
        /* <DEDUP_REMOVED lines=43> */
.L_x_6861:
[----:B------:R-:W-:Y:S05]  /*bef0*/  BSYNC.RECONVERGENT B3 ;  /* 0x0000000000037941 */ /* 0x000fea0003800200 */
.L_x_6860:
        /* <DEDUP_REMOVED lines=9> */
.L_x_6805:
[----:B------:R-:W-:Y:S05]  /*bf90*/  BSYNC.RECONVERGENT B2 ;  /* 0x0000000000027941 */ /* 0x000fea0003800200 */
.L_x_6754:
[----:B------:R-:W0:Y:S02]  /*bfa0*/  LDC.64 R78, c[0x0][0x3a8] ;  /* 0x0000ea00ff4e7b82 */ /* 0x000e240000000a00 */
[----:B0-----:R-:W-:-:S05]  /*bfb0*/  IMAD.WIDE.U32 R78, R77, 0x20, R78 ;  /* 0x000000204d4e7825 */ /* 0x001fca00078e004e */
[----:B-----5:R2:W-:Y:S04]  /*bfc0*/  STG.E.128 desc[UR8][R78.64], R44 ;  /* 0x0000002c4e007986 */ /* 0x0205e8000c101d08 */
[----:B------:R2:W-:Y:S01]  /*bfd0*/  STG.E.128 desc[UR8][R78.64+0x10], R48 ;  /* 0x000010304e007986 */ /* 0x0005e2000c101d08 */
[----:B------:R-:W-:Y:S05]  /*bfe0*/  @!P2 BRA `(.L_x_6751) ;  /* 0x000000000050a947 */ /* 0x000fea0003800000 */
[----:B------:R-:W-:Y:S01]  /*bff0*/  SHF.L.U32 R77, R70, 0x10, RZ ;  /* 0x00000010464d7819 */ /* 0x000fe200000006ff */
[----:B--2---:R-:W0:Y:S01]  /*c000*/  LDC.64 R78, c[0x0][0x3b0] ;  /* 0x0000ec00ff4e7b82 */ /* 0x004e220000000a00 */
[----:B------:R-:W-:Y:S02]  /*c010*/  LOP3.LUT R52, R71, 0xffff, RZ, 0xc0, !PT ;  /* 0x0000ffff47347812 */ /* 0x000fe400078ec0ff */
[----:B------:R-:W-:Y:S02]  /*c020*/  LOP3.LUT R77, R77, 0xff0000, RZ, 0xc0, !PT ;  /* 0x00ff00004d4d7812 */ /* 0x000fe400078ec0ff */
[----:B------:R-:W-:Y:S02]  /*c030*/  PRMT R81, R69, 0x7104, RZ ;  /* 0x0000710445517816 */ /* 0x000fe400000000ff */
[----:B------:R-:W-:Y:S02]  /*c040*/  PRMT R52, R77, 0x4210, R52 ;  /* 0x000042104d347816 */ /* 0x000fe40000000034 */
[----:B------:R-:W-:-:S02]  /*c050*/  LOP3.LUT R84, R67, 0xff, RZ, 0xc0, !PT ;  /* 0x000000ff43547812 */ /* 0x000fc400078ec0ff */
[----:B------:R-:W-:Y:S02]  /*c060*/  LOP3.LUT R82, R66, 0xff, RZ, 0xc0, !PT ;  /* 0x000000ff42527812 */ /* 0x000fe400078ec0ff */
[----:B------:R-:W-:Y:S01]  /*c070*/  LOP3.LUT R81, R52, 0xff00, R81, 0xf8, !PT ;  /* 0x0000ff0034517812 */ /* 0x000fe200078ef851 */
[----:B------:R-:W-:Y:S01]  /*c080*/  IMAD.WIDE.U32 R84, R84, 0x1000000, RZ ;  /* 0x0100000054547825 */ /* 0x000fe200078e00ff */
[----:B------:R-:W-:Y:S02]  /*c090*/  LOP3.LUT R80, R65, 0xff, RZ, 0xc0, !PT ;  /* 0x000000ff41507812 */ /* 0x000fe400078ec0ff */
[----:B------:R-:W-:Y:S01]  /*c0a0*/  LOP3.LUT R77, R81, 0xff, R68, 0xf8, !PT ;  /* 0x000000ff514d7812 */ /* 0x000fe200078ef844 */
[----:B------:R-:W-:-:S04]  /*c0b0*/  IMAD.WIDE.U32 R82, R82, 0x10000, RZ ;  /* 0x0001000052527825 */ /* 0x000fc800078e00ff */
[----:B------:R-:W-:Y:S01]  /*c0c0*/  IMAD.WIDE.U32 R80, R80, 0x100, RZ ;  /* 0x0000010050507825 */ /* 0x000fe200078e00ff */
[----:B------:R-:W-:-:S03]  /*c0d0*/  LOP3.LUT R77, R83, R77, R85, 0xfe, !PT ;  /* 0x0000004d534d7212 */ /* 0x000fc600078efe55 */
[----:B0-----:R-:W-:Y:S01]  /*c0e0*/  IMAD.WIDE.U32 R78, R55, 0x8, R78 ;  /* 0x00000008374e7825 */ /* 0x001fe200078e004e */
[----:B------:R-:W-:Y:S02]  /*c0f0*/  LOP3.LUT R80, R80, R84, R82, 0xfe, !PT ;  /* 0x0000005450507212 */ /* 0x000fe400078efe52 */
[----:B------:R-:W-:Y:S02]  /*c100*/  LOP3.LUT R81, R77, R81, RZ, 0xfc, !PT ;  /* 0x000000514d517212 */ /* 0x000fe400078efcff */
[----:B------:R-:W-:-:S05]  /*c110*/  LOP3.LUT R80, R80, 0xff, R63, 0xf8, !PT ;  /* 0x000000ff50507812 */ /* 0x000fca00078ef83f */
[----:B------:R3:W-:Y:S02]  /*c120*/  STG.E.64 desc[UR8][R78.64], R80 ;  /* 0x000000504e007986 */ /* 0x0007e4000c101b08 */
.L_x_6751:
[----:B------:R-:W-:Y:S05]  /*c130*/  BSYNC.RECONVERGENT B1 ;  /* 0x0000000000017941 */ /* 0x000fea0003800200 */
.L_x_6750:
        /* <DEDUP_REMOVED lines=22> */
[----:B0123--:R-:W-:-:S05]  /*c2a0*/  FADD.FTZ R78, R55, R52 ;  /* 0x00000034374e7221 */ /* 0x00ffca0000010000 */
        /* <DEDUP_REMOVED lines=52> */
.L_x_6882:
[----:B------:R-:W-:Y:S01]  /*c5f0*/  FMUL.FTZ R52, R55, R55 ;  /* 0x0000003737347220 */ /* 0x000fe20000410000 */
[----:B-1----:R-:W-:Y:S01]  /*c600*/  FADD.FTZ R82, R80, R83 ;  /* 0x0000005350527221 */ /* 0x002fe20000010000 */
[----:B------:R-:W1:Y:S01]  /*c610*/  @!P4 LDC.64 R78, c[0x0][0x3c8] ;  /* 0x0000f200ff4ecb82 */ /* 0x000e620000000a00 */
[----:B-----5:R-:W-:Y:S01]  /*c620*/  ISETP.GE.AND P2, PT, R53, 0x1, PT ;  /* 0x000000013500780c */ /* 0x020fe20003f46270 */
[----:B------:R-:W-:Y:S01]  /*c630*/  BSSY.RECONVERGENT B1, `(.L_x_6866) ;  /* 0x0000074000017945 */ /* 0x000fe20003800200 */
[----:B------:R-:W-:Y:S01]  /*c640*/  FSEL R52, R52, RZ, P0 ;  /* 0x000000ff34347208 */ /* 0x000fe20000000000 */
[----:B------:R-:W-:-:S04]  /*c650*/  FFMA.FTZ R77, R82, R77, UR14 ;  /* 0x0000000e524d7e23 */ /* 0x000fc8000801004d */
[----:B0-----:R-:W0:Y:S01]  /*c660*/  @!P4 LDC.64 R80, c[0x0][0x3c0] ;  /* 0x0000f000ff50cb82 */ /* 0x001e220000000a00 */
[----:B------:R-:W-:-:S06]  /*c670*/  FADD.FTZ R77, R77, R52 ;  /* 0x000000344d4d7221 */ /* 0x000fcc0000010000 */
[----:B------:R-:W2:Y:S01]  /*c680*/  MUFU.RSQ R77, R77 ;  /* 0x0000004d004d7308 */ /* 0x000ea20000001400 */
[----:B-1----:R-:W-:-:S04]  /*c690*/  @!P4 IMAD.WIDE R78, R75, 0x4, R78 ;  /* 0x000000044b4ec825 */ /* 0x002fc800078e024e */
[----:B0-----:R-:W-:-:S05]  /*c6a0*/  @!P4 IMAD.WIDE R80, R75, 0x4, R80 ;  /* 0x000000044b50c825 */ /* 0x001fca00078e0250 */
[----:B------:R0:W-:Y:S04]  /*c6b0*/  @!P4 STG.E desc[UR8][R80.64], R55 ;  /* 0x000000375000c986 */ /* 0x0001e8000c101908 */
[----:B--2---:R0:W-:Y:S01]  /*c6c0*/  @!P4 STG.E desc[UR8][R78.64], R77 ;  /* 0x0000004d4e00c986 */ /* 0x0041e2000c101908 */
[----:B------:R-:W-:Y:S05]  /*c6d0*/  @!P2 BRA `(.L_x_6867) ;  /* 0x0000000400a4a947 */ /* 0x000fea0003800000 */
[----:B------:R-:W-:Y:S01]  /*c6e0*/  VIADD R53, R53, 0xffffffff ;  /* 0xffffffff35357836 */ /* 0x000fe20000000000 */
[----:B------:R-:W-:Y:S01]  /*c6f0*/  BSSY.RECONVERGENT B2, `(.L_x_6868) ;  /* 0x0000037000027945 */ /* 0x000fe20003800200 */
[----:B0-----:R-:W-:Y:S02]  /*c700*/  FSEL R80, R55, RZ, !P0 ;  /* 0x000000ff37507208 */ /* 0x001fe40004000000 */
        /* <DEDUP_REMOVED lines=12> */
[----:B------:R-:W-:Y:S01]  /*c7d0*/  IMAD.U32 R83, R21, 0x10000, RZ ;  /* 0x0001000015537824 */ /* 0x000fe200078e00ff */
[----:B------:R-:W-:Y:S01]  /*c7e0*/  SHF.L.U32 R85, R58, 0x10, RZ ;  /* 0x000000103a557819 */ /* 0x000fe200000006ff */
[----:B------:R-:W-:Y:S01]  /*c7f0*/  FMUL.FTZ R54, R77, R54 ;  /* 0x000000364d367220 */ /* 0x000fe20000410000 */
[----:B------:R-:W-:-:S02]  /*c800*/  IMAD.U32 R87, R57, 0x10000, RZ ;  /* 0x0001000039577824 */ /* 0x000fc400078e00ff */
[----:B------:R-:W-:Y:S01]  /*c810*/  FMUL.FTZ R78, R77, R78 ;  /* 0x0000004e4d4e7220 */ /* 0x000fe20000410000 */
[----:B------:R-:W-:Y:S01]  /*c820*/  FFMA.FTZ R52, R52, R53, R55 ;  /* 0x0000003534347223 */ /* 0x000fe20000010037 */
[----:B------:R-:W-:Y:S01]  /*c830*/  FFMA.FTZ R53, R54, R79, R83 ;  /* 0x0000004f36357223 */ /* 0x000fe20000010053 */
[--C-:B------:R-:W-:Y:S01]  /*c840*/  FADD.FTZ R54, R40, -R80.reuse ;  /* 0x8000005028367221 */ /* 0x100fe20000010000 */
[----:B------:R-:W-:Y:S01]  /*c850*/  FFMA.FTZ R82, R78, R85, R87 ;  /* 0x000000554e527223 */ /* 0x000fe20000010057 */
[----:B------:R-:W-:Y:S01]  /*c860*/  FADD.FTZ R78, R41, -R80 ;  /* 0x80000050294e7221 */ /* 0x000fe20000010000 */
[----:B------:R-:W-:Y:S01]  /*c870*/  SHF.L.U32 R55, R18, 0x10, RZ ;  /* 0x0000001012377819 */ /* 0x000fe200000006ff */
[----:B------:R-:W-:Y:S01]  /*c880*/  IMAD.U32 R79, R22, 0x10000, RZ ;  /* 0x00010000164f7824 */ /* 0x000fe200078e00ff */
[----:B------:R-:W-:Y:S01]  /*c890*/  SHF.L.U32 R83, R56, 0x10, RZ ;  /* 0x0000001038537819 */ /* 0x000fe200000006ff */
[----:B------:R-:W-:Y:S01]  /*c8a0*/  FMUL.FTZ R54, R77, R54 ;  /* 0x000000364d367220 */ /* 0x000fe20000410000 */
[----:B------:R-:W-:-:S02]  /*c8b0*/  IMAD.U32 R85, R15, 0x10000, RZ ;  /* 0x000100000f557824 */ /* 0x000fc400078e00ff */
[----:B------:R-:W-:Y:S01]  /*c8c0*/  FMUL.FTZ R78, R77, R78 ;  /* 0x0000004e4d4e7220 */ /* 0x000fe20000410000 */
[--C-:B------:R-:W-:Y:S01]  /*c8d0*/  FADD.FTZ R84, R42, -R80.reuse ;  /* 0x800000502a547221 */ /* 0x100fe20000010000 */
[----:B------:R-:W-:Y:S01]  /*c8e0*/  FFMA.FTZ R54, R54, R55, R79 ;  /* 0x0000003736367223 */ /* 0x000fe2000001004f */
[----:B------:R-:W-:Y:S01]  /*c8f0*/  SHF.L.U32 R55, R19, 0x10, RZ ;  /* 0x0000001013377819 */ /* 0x000fe200000006ff */
[----:B------:R-:W-:Y:S01]  /*c900*/  FFMA.FTZ R83, R78, R83, R85 ;  /* 0x000000534e537223 */ /* 0x000fe20000010055 */
[----:B------:R-:W-:Y:S02]  /*c910*/  IMAD.U32 R79, R23, 0x10000, RZ ;  /* 0x00010000174f7824 */ /* 0x000fe400078e00ff */
[----:B------:R-:W-:Y:S01]  /*c920*/  FMUL.FTZ R84, R77, R84 ;  /* 0x000000544d547220 */ /* 0x000fe20000410000 */
[----:B------:R-:W-:Y:S01]  /*c930*/  FADD.FTZ R78, R43, -R80 ;  /* 0x800000502b4e7221 */ /* 0x000fe20000010000 */
[----:B------:R-:W-:Y:S01]  /*c940*/  IMAD.U32 R88, R13, 0x10000, RZ ;  /* 0x000100000d587824 */ /* 0x000fe200078e00ff */
[----:B------:R-:W-:Y:S01]  /*c950*/  F2FP.BF16.F32.PACK_AB R54, R83, R54 ;  /* 0x000000365336723e */ /* 0x000fe200000010ff */
[----:B------:R-:W-:Y:S01]  /*c960*/  FFMA.FTZ R86, R84, R55, R79 ;  /* 0x0000003754567223 */ /* 0x000fe2000001004f */
[----:B------:R-:W-:Y:S01]  /*c970*/  FMUL.FTZ R55, R77, R78 ;  /* 0x0000004e4d377220 */ /* 0x000fe20000410000 */
[----:B------:R-:W-:Y:S01]  /*c980*/  SHF.L.U32 R84, R14, 0x10, RZ ;  /* 0x000000100e547819 */ /* 0x000fe200000006ff */
[----:B------:R-:W0:Y:S01]  /*c990*/  LDC.64 R78, c[0x0][0x428] ;  /* 0x00010a00ff4e7b82 */ /* 0x000e220000000a00 */
[----:B------:R-:W-:Y:S01]  /*c9a0*/  IMAD.U32 R85, R59, 0x10000, RZ ;  /* 0x000100003b557824 */ /* 0x000fe200078e00ff */
[----:B------:R-:W-:-:S02]  /*c9b0*/  F2FP.BF16.F32.PACK_AB R53, R82, R53 ;  /* 0x000000355235723e */ /* 0x000fc400000010ff */
[----:B------:R-:W-:Y:S01]  /*c9c0*/  FFMA.FTZ R87, R55, R84, R88 ;  /* 0x0000005437577223 */ /* 0x000fe20000010058 */
[----:B------:R-:W-:Y:S01]  /*c9d0*/  FADD.FTZ R84, R37, -R80 ;  /* 0x8000005025547221 */ /* 0x000fe20000010000 */
[----:B------:R-:W-:-:S03]  /*c9e0*/  SHF.L.U32 R55, R60, 0x10, RZ ;  /* 0x000000103c377819 */ /* 0x000fc600000006ff */
[----:B------:R-:W-:-:S04]  /*c9f0*/  FMUL.FTZ R84, R77, R84 ;  /* 0x000000544d547220 */ /* 0x000fc80000410000 */
[----:B------:R-:W-:Y:S01]  /*ca00*/  FFMA.FTZ R85, R84, R55, R85 ;  /* 0x0000003754557223 */ /* 0x000fe20000010055 */
[----:B------:R-:W-:-:S04]  /*ca10*/  F2FP.BF16.F32.PACK_AB R55, R87, R86 ;  /* 0x000000565737723e */ /* 0x000fc800000010ff */
[----:B------:R-:W-:Y:S01]  /*ca20*/  F2FP.BF16.F32.PACK_AB R52, R85, R52 ;  /* 0x000000345534723e */ /* 0x000fe200000010ff */
[C---:B0-----:R-:W-:Y:S01]  /*ca30*/  IMAD.WIDE.U32 R78, R81.reuse, 0x10, R78 ;  /* 0x00000010514e7825 */ /* 0x041fe200078e004e */
[----:B------:R-:W-:-:S04]  /*ca40*/  IADD3 R81, PT, PT, R81, 0x20, RZ ;  /* 0x0000002051517810 */ /* 0x000fc80007ffe0ff */
[----:B------:R0:W-:Y:S03]  /*ca50*/  STG.E.128 desc[UR8][R78.64], R52 ;  /* 0x000000344e007986 */ /* 0x0001e6000c101d08 */
.L_x_6869:
[----:B------:R-:W-:Y:S05]  /*ca60*/  BSYNC.RECONVERGENT B2 ;  /* 0x0000000000027941 */ /* 0x000fea0003800200 */
.L_x_6868:
[----:B------:R-:W-:Y:S05]  /*ca70*/  @!P3 BRA `(.L_x_6867) ;  /* 0x0000000000bcb947 */ /* 0x000fea0003800000 */
[--C-:B0-----:R-:W-:Y:S01]  /*ca80*/  FADD.FTZ R52, R44, -R80.reuse ;  /* 0x800000502c347221 */ /* 0x101fe20000010000 */
[--C-:B------:R-:W-:Y:S01]  /*ca90*/  FADD.FTZ R54, R46, -R80.reuse ;  /* 0x800000502e367221 */ /* 0x100fe20000010000 */
[----:B------:R-:W-:Y:S01]  /*caa0*/  SHF.L.U32 R55, R28, 0x10, RZ ;  /* 0x000000101c377819 */ /* 0x000fe200000006ff */
[----:B------:R-:W-:Y:S02]  /*cab0*/  IMAD.U32 R53, R24, 0x10000, RZ ;  /* 0x0001000018357824 */ /* 0x000fe400078e00ff */
[----:B------:R-:W-:Y:S01]  /*cac0*/  FMUL.FTZ R52, R77, R52 ;  /* 0x000000344d347220 */ /* 0x000fe20000410000 */
[----:B------:R-:W-:Y:S01]  /*cad0*/  SHF.L.U32 R83, R29, 0x10, RZ ;  /* 0x000000101d537819 */ /* 0x000fe200000006ff */
[----:B------:R-:W-:Y:S02]  /*cae0*/  IMAD.U32 R79, R25, 0x10000, RZ ;  /* 0x00010000194f7824 */ /* 0x000fe400078e00ff */
[----:B------:R-:W-:Y:S01]  /*caf0*/  FMUL.FTZ R54, R77, R54 ;  /* 0x000000364d367220 */ /* 0x000fe20000410000 */
[----:B------:R-:W-:Y:S01]  /*cb00*/  FADD.FTZ R78, R47, -R80 ;  /* 0x800000502f4e7221 */ /* 0x000fe20000010000 */
[----:B------:R-:W-:Y:S01]  /*cb10*/  FFMA.FTZ R52, R52, R53, R55 ;  /* 0x0000003534347223 */ /* 0x000fe20000010037 */
[----:B------:R-:W-:-:S02]  /*cb20*/  IMAD.U32 R55, R10, 0x10000, RZ ;  /* 0x000100000a377824 */ /* 0x000fc400078e00ff */
[----:B------:R-:W-:Y:S01]  /*cb30*/  FFMA.FTZ R53, R54, R79, R83 ;  /* 0x0000004f36357223 */ /* 0x000fe20000010053 */
[----:B------:R-:W-:Y:S01]  /*cb40*/  SHF.L.U32 R79, R9, 0x10, RZ ;  /* 0x00000010094f7819 */ /* 0x000fe200000006ff */
[--C-:B------:R-:W-:Y:S01]  /*cb50*/  FADD.FTZ R54, R48, -R80.reuse ;  /* 0x8000005030367221 */ /* 0x100fe20000010000 */
[C---:B------:R-:W-:Y:S01]  /*cb60*/  FMUL.FTZ R78, R77.reuse, R78 ;  /* 0x0000004e4d4e7220 */ /* 0x040fe20000410000 */
[----:B------:R-:W-:Y:S01]  /*cb70*/  SHF.L.U32 R85, R30, 0x10, RZ ;  /* 0x000000101e557819 */ /* 0x000fe200000006ff */
[----:B------:R-:W-:Y:S02]  /*cb80*/  IMAD.U32 R83, R26, 0x10000, RZ ;  /* 0x000100001a537824 */ /* 0x000fe400078e00ff */
[----:B------:R-:W-:Y:S01]  /*cb90*/  FMUL.FTZ R54, R77, R54 ;  /* 0x000000364d367220 */ /* 0x000fe20000410000 */
[----:B------:R-:W-:Y:S01]  /*cba0*/  FFMA.FTZ R82, R78, R55, R79 ;  /* 0x000000374e527223 */ /* 0x000fe2000001004f */
[--C-:B------:R-:W-:Y:S01]  /*cbb0*/  FADD.FTZ R78, R49, -R80.reuse ;  /* 0x80000050314e7221 */ /* 0x100fe20000010000 */
[----:B------:R-:W-:Y:S01]  /*cbc0*/  FADD.FTZ R84, R50, -R80 ;  /* 0x8000005032547221 */ /* 0x000fe20000010000 */
[----:B------:R-:W-:Y:S01]  /*cbd0*/  FFMA.FTZ R54, R54, R83, R85 ;  /* 0x0000005336367223 */ /* 0x000fe20000010055 */
[----:B------:R-:W-:Y:S01]  /*cbe0*/  SHF.L.U32 R55, R7, 0x10, RZ ;  /* 0x0000001007377819 */ /* 0x000fe200000006ff */
[----:B------:R-:W-:-:S02]  /*cbf0*/  IMAD.U32 R83, R8, 0x10000, RZ ;  /* 0x0001000008537824 */ /* 0x000fc400078e00ff */
[----:B------:R-:W-:Y:S01]  /*cc00*/  FMUL.FTZ R78, R77, R78 ;  /* 0x0000004e4d4e7220 */ /* 0x000fe20000410000 */
[----:B------:R-:W-:Y:S01]  /*cc10*/  IMAD.U32 R79, R27, 0x10000, RZ ;  /* 0x000100001b4f7824 */ /* 0x000fe200078e00ff */
[----:B------:R-:W-:Y:S01]  /*cc20*/  SHF.L.U32 R85, R31, 0x10, RZ ;  /* 0x000000101f557819 */ /* 0x000fe200000006ff */
[----:B------:R-:W-:Y:S01]  /*cc30*/  FMUL.FTZ R84, R77, R84 ;  /* 0x000000544d547220 */ /* 0x000fe20000410000 */
[----:B------:R-:W-:Y:S01]  /*cc40*/  FFMA.FTZ R83, R78, R83, R55 ;  /* 0x000000534e537223 */ /* 0x000fe20000010037 */
[----:B------:R-:W-:Y:S02]  /*cc50*/  SHF.L.U32 R87, R5, 0x10, RZ ;  /* 0x0000001005577819 */ /* 0x000fe400000006ff */
[----:B------:R-:W-:Y:S01]  /*cc60*/  FFMA.FTZ R55, R84, R79, R85 ;  /* 0x0000004f54377223 */ /* 0x000fe20000010055 */
[----:B------:R-:W-:Y:S01]  /*cc70*/  FADD.FTZ R84, R51, -R80 ;  /* 0x8000005033547221 */ /* 0x000fe20000010000 */
[----:B------:R-:W0:Y:S01]  /*cc80*/  LDC.64 R78, c[0x0][0x428] ;  /* 0x00010a00ff4e7b82 */ /* 0x000e220000000a00 */
[----:B------:R-:W-:-:S02]  /*cc90*/  IMAD.U32 R85, R6, 0x10000, RZ ;  /* 0x0001000006557824 */ /* 0x000fc400078e00ff */
[----:B------:R-:W-:Y:S01]  /*cca0*/  FADD.FTZ R80, R45, -R80 ;  /* 0x800000502d507221 */ /* 0x000fe20000010000 */
[----:B------:R-:W-:Y:S01]  /*ccb0*/  FMUL.FTZ R84, R77, R84 ;  /* 0x000000544d547220 */ /* 0x000fe20000410000 */
[----:B------:R-:W-:Y:S02]  /*ccc0*/  F2FP.BF16.F32.PACK_AB R54, R83, R54 ;  /* 0x000000365336723e */ /* 0x000fe400000010ff */
[----:B------:R-:W-:Y:S01]  /*ccd0*/  FMUL.FTZ R80, R77, R80 ;  /* 0x000000504d507220 */ /* 0x000fe20000410000 */
[----:B------:R-:W-:Y:S01]  /*cce0*/  FFMA.FTZ R84, R84, R85, R87 ;  /* 0x0000005554547223 */ /* 0x000fe20000010057 */
[----:B------:R-:W-:Y:S01]  /*ccf0*/  SHF.L.U32 R85, R11, 0x10, RZ ;  /* 0x000000100b557819 */ /* 0x000fe200000006ff */
[----:B------:R-:W-:Y:S01]  /*cd00*/  IMAD.U32 R77, R12, 0x10000, RZ ;  /* 0x000100000c4d7824 */ /* 0x000fe200078e00ff */
[----:B------:R-:W-:Y:S02]  /*cd10*/  F2FP.BF16.F32.PACK_AB R53, R82, R53 ;  /* 0x000000355235723e */ /* 0x000fe400000010ff */
[----:B------:R-:W-:Y:S01]  /*cd20*/  F2FP.BF16.F32.PACK_AB R55, R84, R55 ;  /* 0x000000375437723e */ /* 0x000fe200000010ff */
[----:B------:R-:W-:-:S05]  /*cd30*/  FFMA.FTZ R77, R80, R77, R85 ;  /* 0x0000004d504d7223 */ /* 0x000fca0000010055 */
[----:B------:R-:W-:Y:S01]  /*cd40*/  F2FP.BF16.F32.PACK_AB R52, R77, R52 ;  /* 0x000000344d34723e */ /* 0x000fe200000010ff */
[----:B0-----:R-:W-:-:S05]  /*cd50*/  IMAD.WIDE.U32 R78, R81, 0x10, R78 ;  /* 0x00000010514e7825 */ /* 0x001fca00078e004e */
[----:B------:R1:W-:Y:S02]  /*cd60*/  STG.E.128 desc[UR8][R78.64], R52 ;  /* 0x000000344e007986 */ /* 0x0003e4000c101d08 */
.L_x_6867:
[----:B------:R-:W-:Y:S05]  /*cd70*/  BSYNC.RECONVERGENT B1 ;  /* 0x0000000000017941 */ /* 0x000fea0003800200 */
.L_x_6866:
[----:B01----:R-:W0:Y:S02]  /*cd80*/  LDC.64 R52, c[0x0][0x380] ;  /* 0x0000e000ff347b82 */ /* 0x003e240000000a00 */
[----:B0-----:R-:W-:-:S05]  /*cd90*/  IMAD R75, R52, 0x4, R75 ;  /* 0x00000004344b7824 */ /* 0x001fca00078e024b */
[----:B------:R-:W-:-:S13]  /*cda0*/  ISETP.GE.AND P1, PT, R75, R53, PT ;  /* 0x000000354b00720c */ /* 0x000fda0003f26270 */
[----:B------:R-:W-:Y:S05]  /*cdb0*/  @!P1 BRA `(.L_x_6870) ;  /* 0xffffff3c005c9947 */ /* 0x000fea000383ffff */
[----:B------:R-:W-:Y:S05]  /*cdc0*/  BSYNC B0 ;  /* 0x0000000000007941 */ /* 0x000fea0003800000 */
.L_x_6632:
[----:B------:R-:W-:Y:S05]  /*cdd0*/  EXIT ;  /* 0x000000000000794d */ /* 0x000fea0003800000 */
.L_x_6865:
[----:B------:R-:W-:Y:S01]  /*cde0*/  HFMA2 R87, -RZ, RZ, 0, 1.847743988037109375e-06 ;  /* 0x0000001fff577431 */ /* 0x000fe200000001ff */
[----:B------:R-:W-:Y:S01]  /*cdf0*/  BSSY B1, `(.L_x_6871) ;  /* 0x0000007000017945 */ /* 0x000fe20003800000 */
[----:B------:R-:W-:Y:S01]  /*ce00*/  MOV R85, R55 ;  /* 0x0000003700557202 */ /* 0x000fe20000000f00 */
[----:B------:R-:W-:Y:S02]  /*ce10*/  IMAD.MOV.U32 R84, RZ, RZ, 0x1 ;  /* 0x00000001ff547424 */ /* 0x000fe400078e00ff */
[----:B------:R-:W-:-:S07]  /*ce20*/  IMAD.MOV.U32 R82, RZ, RZ, -0x1 ;  /* 0xffffffffff527424 */ /* 0x000fce00078e00ff */
[----:B0123-5:R-:W-:Y:S05]  /*ce30*/  WARPSYNC.COLLECTIVE R82, `(.L_x_6872) ;  /* 0x0000000052087348 */ /* 0x02ffea0003c00000 */
[----:B------:R4:W0:Y:S02]  /*ce40*/  SHFL.BFLY P5, R83, R85, R84, R87 ;  /* 0x0c00005455537389 */ /* 0x00082400000a0057 */
[----:B012345:R-:W-:Y:S05]  /*ce50*/  ENDCOLLECTIVE ;  /* 0x000000000000791b */ /* 0x03ffea0003800000 */
.L_x_6872:
[----:B------:R-:W-:Y:S05]  /*ce60*/  BSYNC B1 ;  /* 0x0000000000017941 */ /* 0x000fea0003800000 */
.L_x_6871:
        /* <DEDUP_REMOVED lines=9> */
.L_x_6873:
[----:B------:R-:W-:Y:S02]  /*cf00*/  IMAD.MOV.U32 R84, RZ, RZ, 0x4 ;  /* 0x00000004ff547424 */ /* 0x000fe400078e00ff */
[----:B------:R-:W-:-:S04]  /*cf10*/  IMAD.MOV.U32 R77, RZ, RZ, R83 ;  /* 0x000000ffff4d7224 */ /* 0x000fc800078e0053 */
[----:B------:R-:W-:-:S05]  /*cf20*/  FADD.FTZ R79, R78, R77 ;  /* 0x0000004d4e4f7221 */ /* 0x000fca0000010000 */
[----:B------:R-:W-:-:S07]  /*cf30*/  MOV R85, R79 ;  /* 0x0000004f00557202 */ /* 0x000fce0000000f00 */
[----:B------:R-:W-:Y:S05]  /*cf40*/  WARPSYNC.COLLECTIVE R82, `(.L_x_6874) ;  /* 0x0000000052087348 */ /* 0x000fea0003c00000 */
[----:B------:R0:W1:Y:S02]  /*cf50*/  SHFL.BFLY P5, R83, R85, R84, R87 ;  /* 0x0c00005455537389 */ /* 0x00006400000a0057 */
[----:B01----:R-:W-:Y:S05]  /*cf60*/  ENDCOLLECTIVE ;  /* 0x000000000000791b */ /* 0x003fea0003800000 */
.L_x_6874:
[----:B------:R-:W-:Y:S01]  /*cf70*/  HFMA2 R84, -RZ, RZ, 0, 4.76837158203125e-07 ;  /* 0x00000008ff547431 */ /* 0x000fe200000001ff */
[----:B------:R-:W-:-:S05]  /*cf80*/  MOV R52, R83 ;  /* 0x0000005300347202 */ /* 0x000fca0000000f00 */
[----:B------:R-:W-:-:S04]  /*cf90*/  FADD.FTZ R80, R79, R52 ;  /* 0x000000344f507221 */ /* 0x000fc80000010000 */
[----:B------:R-:W-:-:S07]  /*cfa0*/  IMAD.MOV.U32 R85, RZ, RZ, R80 ;  /* 0x000000ffff557224 */ /* 0x000fce00078e0050 */
[----:B------:R-:W-:Y:S05]  /*cfb0*/  WARPSYNC.COLLECTIVE R82, `(.L_x_6875) ;  /* 0x0000000052087348 */ /* 0x000fea0003c00000 */
[----:B------:R0:W1:Y:S02]  /*cfc0*/  SHFL.BFLY P5, R83, R85, R84, R87 ;  /* 0x0c00005455537389 */ /* 0x00006400000a0057 */
[----:B01----:R-:W-:Y:S05]  /*cfd0*/  ENDCOLLECTIVE ;  /* 0x000000000000791b */ /* 0x003fea0003800000 */
.L_x_6875:
        /* <DEDUP_REMOVED lines=8> */
.L_x_6876:
        /* <DEDUP_REMOVED lines=41> */
.L_x_6877:
[----:B------:R-:W-:Y:S02]  /*d2f0*/  IMAD.MOV.U32 R84, RZ, RZ, 0x2 ;  /* 0x00000002ff547424 */ /* 0x000fe400078e00ff */
[----:B------:R-:W-:-:S04]  /*d300*/  IMAD.MOV.U32 R79, RZ, RZ, R83 ;  /* 0x000000ffff4f7224 */ /* 0x000fc800078e0053 */
[----:B------:R-:W-:-:S05]  /*d310*/  FADD.FTZ R79, R52, R79 ;  /* 0x0000004f344f7221 */ /* 0x000fca0000010000 */
[----:B------:R-:W-:-:S07]  /*d320*/  MOV R85, R79 ;  /* 0x0000004f00557202 */ /* 0x000fce0000000f00 */
[----:B------:R-:W-:Y:S05]  /*d330*/  WARPSYNC.COLLECTIVE R82, `(.L_x_6878) ;  /* 0x0000000052087348 */ /* 0x000fea0003c00000 */
[----:B------:R0:W1:Y:S02]  /*d340*/  SHFL.BFLY P5, R83, R85, R84, R87 ;  /* 0x0c00005455537389 */ /* 0x00006400000a0057 */
[----:B01----:R-:W-:Y:S05]  /*d350*/  ENDCOLLECTIVE ;  /* 0x000000000000791b */ /* 0x003fea0003800000 */
.L_x_6878:
[----:B------:R-:W-:Y:S01]  /*d360*/  HFMA2 R84, -RZ, RZ, 0, 2.384185791015625e-07 ;  /* 0x00000004ff547431 */ /* 0x000fe200000001ff */
[----:B------:R-:W-:-:S05]  /*d370*/  MOV R78, R83 ;  /* 0x00000053004e7202 */ /* 0x000fca0000000f00 */
[----:B------:R-:W-:-:S04]  /*d380*/  FADD.FTZ R78, R79, R78 ;  /* 0x0000004e4f4e7221 */ /* 0x000fc80000010000 */
[----:B------:R-:W-:-:S07]  /*d390*/  IMAD.MOV.U32 R85, RZ, RZ, R78 ;  /* 0x000000ffff557224 */ /* 0x000fce00078e004e */
[----:B------:R-:W-:Y:S05]  /*d3a0*/  WARPSYNC.COLLECTIVE R82, `(.L_x_6879) ;  /* 0x0000000052087348 */ /* 0x000fea0003c00000 */
[----:B------:R0:W1:Y:S02]  /*d3b0*/  SHFL.BFLY P5, R83, R85, R84, R87 ;  /* 0x0c00005455537389 */ /* 0x00006400000a0057 */
[----:B01----:R-:W-:Y:S05]  /*d3c0*/  ENDCOLLECTIVE ;  /* 0x000000000000791b */ /* 0x003fea0003800000 */
.L_x_6879:
[----:B------:R-:W-:Y:S02]  /*d3d0*/  IMAD.MOV.U32 R84, RZ, RZ, 0x8 ;  /* 0x00000008ff547424 */ /* 0x000fe400078e00ff */
[----:B------:R-:W-:-:S04]  /*d3e0*/  IMAD.MOV.U32 R81, RZ, RZ, R83 ;  /* 0x000000ffff517224 */ /* 0x000fc800078e0053 */
[----:B------:R-:W-:-:S05]  /*d3f0*/  FADD.FTZ R81, R78, R81 ;  /* 0x000000514e517221 */ /* 0x000fca0000010000 */
[----:B------:R-:W-:-:S07]  /*d400*/  MOV R85, R81 ;  /* 0x0000005100557202 */ /* 0x000fce0000000f00 */
[----:B------:R-:W-:Y:S05]  /*d410*/  WARPSYNC.COLLECTIVE R82, `(.L_x_6880) ;  /* 0x0000000052087348 */ /* 0x000fea0003c00000 */
[----:B------:R0:W1:Y:S02]  /*d420*/  SHFL.BFLY P5, R83, R85, R84, R87 ;  /* 0x0c00005455537389 */ /* 0x00006400000a0057 */
[----:B01----:R-:W-:Y:S05]  /*d430*/  ENDCOLLECTIVE ;  /* 0x000000000000791b */ /* 0x003fea0003800000 */
.L_x_6880:
[----:B------:R-:W-:Y:S01]  /*d440*/  HFMA2 R84, -RZ, RZ, 0, 9.5367431640625e-07 ;  /* 0x00000010ff547431 */ /* 0x000fe200000001ff */
[----:B------:R-:W-:-:S05]  /*d450*/  MOV R80, R83 ;  /* 0x0000005300507202 */ /* 0x000fca0000000f00 */
[----:B------:R-:W-:-:S04]  /*d460*/  FADD.FTZ R80, R81, R80 ;  /* 0x0000005051507221 */ /* 0x000fc80000010000 */
[----:B------:R-:W-:-:S07]  /*d470*/  IMAD.MOV.U32 R85, RZ, RZ, R80 ;  /* 0x000000ffff557224 */ /* 0x000fce00078e0050 */
[----:B------:R-:W-:Y:S05]  /*d480*/  WARPSYNC.COLLECTIVE R82, `(.L_x_6881) ;  /* 0x0000000052087348 */ /* 0x000fea0003c00000 */
[----:B------:R0:W1:Y:S02]  /*d490*/  SHFL.BFLY P5, R83, R85, R84, R87 ;  /* 0x0c00005455537389 */ /* 0x00006400000a0057 */
[----:B01----:R-:W-:Y:S05]  /*d4a0*/  ENDCOLLECTIVE ;  /* 0x000000000000791b */ /* 0x003fea0003800000 */
.L_x_6881:
[----:B------:R-:W-:Y:S05]  /*d4b0*/  BRA `(.L_x_6882) ;  /* 0xfffffff0004c7947 */ /* 0x000fea000383ffff */
.L_x_6883:
        /* <DEDUP_REMOVED lines=12> */
.L_x_20279:


//--------------------- .text._ZN10layer_norm13ln_fwd_kernelINS_13Kernel_traitsI13__nv_bfloat16S2_fS2_fjLj512ELj1ELj4ELj1ELj16ENS_18Kernel_traits_baseILj512ES2_S2_fS2_fjLj128EEEEELb1ELb0ELb1ELb1EEEvNS_9FwdParamsE --------------------------
	.section	.text._ZN10layer_norm13ln_fwd_kernelINS_13Kernel_traitsI13__nv_bfloat16S2_fS2_fjLj512ELj1ELj4ELj1ELj16ENS_18Kernel_traits_baseILj512ES2_S2_fS2_fjLj128EEEEELb1ELb0ELb1ELb1EEEvNS_9FwdParamsE,"ax",@progbits
	.align	128
        .global         _ZN10layer_norm13ln_fwd_kernelINS_13Kernel_traitsI13__nv_bfloat16S2_fS2_fjLj512ELj1ELj4ELj1ELj16ENS_18Kernel_traits_baseILj512ES2_S2_fS2_fjLj128EEEEELb1ELb0ELb1ELb1EEEvNS_9FwdParamsE
        .type           _ZN10layer_norm13ln_fwd_kernelINS_13Kernel_traitsI13__nv_bfloat16S2_fS2_fjLj512ELj1ELj4ELj1ELj16ENS_18Kernel_traits_baseILj512ES2_S2_fS2_fjLj128EEEEELb1ELb0ELb1ELb1EEEvNS_9FwdParamsE,@function
        .size           _ZN10layer_norm13ln_fwd_kernelINS_13Kernel_traitsI13__nv_bfloat16S2_fS2_fjLj512ELj1ELj4ELj1ELj16ENS_18Kernel_traits_baseILj512ES2_S2_fS2_fjLj128EEEEELb1ELb0ELb1ELb1EEEvNS_9FwdParamsE,(.L_x_20280 - _ZN10layer_norm13ln_fwd_kernelINS_13Kernel_traitsI13__nv_bfloat16S2_fS2_fjLj512ELj1ELj4ELj1ELj16ENS_18Kernel_traits_baseILj512ES2_S2_fS2_fjLj128EEEEELb1ELb0ELb1ELb1EEEvNS_9FwdParamsE)
        .other          _ZN10layer_norm13ln_fwd_kernelINS_13Kernel_traitsI13__nv_bfloat16S2_fS2_fjLj512ELj1ELj4ELj1ELj16ENS_18Kernel_traits_baseILj512ES2_S2_fS2_fjLj128EEEEELb1ELb0ELb1ELb1EEEvNS_9FwdParamsE,@"STO_CUDA_ENTRY STV_DEFAULT"
_ZN10layer_norm13ln_fwd_kernelINS_13Kernel_traitsI13__nv_bfloat16S2_fS2_fjLj512ELj1ELj4ELj1ELj16ENS_18Kernel_traits_baseILj512ES2_S2_fS2_fjLj128EEEEELb1ELb0ELb1ELb1EEEvNS_9FwdParamsE:
.text._ZN10layer_norm13ln_fwd_kernelINS_13Kernel_traitsI13__nv_bfloat16S2_fS2_fjLj512ELj1ELj4ELj1ELj16ENS_18Kernel_traits_baseILj512ES2_S2_fS2_fjLj128EEEEELb1ELb0ELb1ELb1EEEvNS_9FwdParamsE:
        /* <DEDUP_REMOVED lines=65> */
[----:B------:R-:W-:Y:S01]  /*0410*/  BSSY B0, `(.L_x_6884) ;  /* 0x0000c6d000007945 */ /* 0x000fe20003800000 */
[----:B------:R-:W-:Y:S01]  /*0420*/  UIADD3 UR23, UPT, UPT, UR6, 0x1715609d, URZ ;  /* 0x1715609d06177890 */ /* 0x000fe2000fffe0ff */
[----:B------:R-:W-:Y:S01]  /*0430*/  IMAD.HI.U32 R0, R3, -0x2daee0ad, RZ ;  /* 0xd2511f5303007827 */ /* 0x000fe200078e00ff */
[----:B------:R-:W-:Y:S01]  /*0440*/  LOP3.LUT R2, R15, UR17, R2, 0x96, !PT ;  /* 0x000000110f027c12 */ /* 0x000fe2000f8e9602 */
[----:B------:R-:W-:Y:S01]  /*0450*/  UIADD3 UR24, UPT, UPT, UR7, -0x56f99767, URZ ;  /* 0xa906689907187890 */ /* 0x000fe2000fffe0ff */
        /* <DEDUP_REMOVED lines=9> */
[----:B------:R-:W-:Y:S01]  /*04f0*/  IMAD.HI.U32 R3, R0, -0x326172a9, RZ ;  /* 0xcd9e8d5700037827 */ /* 0x000fe200078e00ff */
[----:B------:R-:W-:Y:S01]  /*0500*/  UIADD3 UR27, UPT, UPT, UR6, 0x5384540f, URZ ;  /* 0x5384540f061b7890 */ /* 0x000fe2000fffe0ff */
[----:B------:R-:W-:Y:S01]  /*0510*/  LOP3.LUT R62, R62, 0x3, RZ, 0xc0, !PT ;  /* 0x000000033e3e7812 */ /* 0x000fe200078ec0ff */
[----:B------:R-:W-:Y:S01]  /*0520*/  UIADD3 UR28, UPT, UPT, UR7, 0x1fd5c5a3, URZ ;  /* 0x1fd5c5a3071c7890 */ /* 0x000fe2000fffe0ff */
        /* <DEDUP_REMOVED lines=9> */
[----:B------:R-:W-:Y:S01]  /*05c0*/  UIADD3 UR30, UPT, UPT, UR7, -0x24c28bd8, URZ ;  /* 0xdb3d7428071e7890 */ /* 0x000fe2000fffe0ff */
[----:B------:R-:W-:Y:S01]  /*05d0*/  PRMT R42, R28, 0x7632, R42 ;  /* 0x000076321c2a7816 */ /* 0x000fe2000000002a */
[----:B------:R-:W-:Y:S01]  /*05e0*/  IMAD R13, R3, -0x2daee0ad, RZ ;  /* 0xd2511f53030d7824 */ /* 0x000fe200078e02ff */
[----:B------:R-:W-:Y:S01]  /*05f0*/  LOP3.LUT R2, R15, UR22, R2, 0x96, !PT ;  /* 0x000000160f027c12 */ /* 0x000fe2000f8e9602 */
[----:B------:R-:W-:Y:S01]  /*0600*/  IMAD.HI.U32 R12, R0, -0x2daee0ad, RZ ;  /* 0xd2511f53000c7827 */ /* 0x000fe200078e00ff */
[----:B------:R-:W-:Y:S02]  /*0610*/  UIADD3 UR31, UPT, UPT, UR6, -0x700cb87f, URZ ;  /* 0x8ff34781061f7890 */ /* 0x000fe4000fffe0ff */
[----:B------:R-:W-:Y:S01]  /*0620*/  UIADD3 UR32, UPT, UPT, UR7, -0x695add53, URZ ;  /* 0x96a522ad07207890 */ /* 0x000fe2000fffe0ff */
[----:B------:R-:W-:Y:S01]  /*0630*/  IMAD R14, R14, -0x326172a9, RZ ;  /* 0xcd9e8d570e0e7824 */ /* 0x000fe200078e02ff */
[----:B------:R-:W-:Y:S01]  /*0640*/  LOP3.LUT R12, R13, UR24, R12, 0x96, !PT ;  /* 0x000000180d0c7c12 */ /* 0x000fe2000f8e960c */
[C---:B------:R-:W-:Y:S01]  /*0650*/  IMAD.HI.U32 R3, R2.reuse, -0x326172a9, RZ ;  /* 0xcd9e8d5702037827 */ /* 0x040fe200078e00ff */
[----:B0-----:R-:W-:Y:S01]  /*0660*/  ISETP.NE.AND P1, PT, RZ, UR4, PT ;  /* 0x00000004ff007c0c */ /* 0x001fe2000bf25270 */
[----:B------:R-:W0:Y:S02]  /*0670*/  LDCU UR5, c[0x0][0x404] ;  /* 0x00008080ff0577ac */ /* 0x000e240008000800 */
[----:B------:R-:W-:Y:S01]  /*0680*/  IMAD R13, R2, -0x326172a9, RZ ;  /* 0xcd9e8d57020d7824 */ /* 0x000fe200078e02ff */
[----:B------:R-:W-:Y:S01]  /*0690*/  LOP3.LUT R3, R14, UR23, R3, 0x96, !PT ;  /* 0x000000170e037c12 */ /* 0x000fe2000f8e9603 */
[----:B------:R-:W-:Y:S01]  /*06a0*/  IMAD R15, R0, -0x2daee0ad, RZ ;  /* 0xd2511f53000f7824 */ /* 0x000fe200078e02ff */
[----:B------:R-:W1:Y:S01]  /*06b0*/  LDCU UR14, c[0x0][0x448] ;  /* 0x00008900ff0e77ac */ /* 0x000e620008000800 */
[C---:B------:R-:W-:Y:S01]  /*06c0*/  IMAD.HI.U32 R2, R12.reuse, -0x326172a9, RZ ;  /* 0xcd9e8d570c027827 */ /* 0x040fe200078e00ff */
        /* <DEDUP_REMOVED lines=8> */
[----:B------:R-:W-:-:S04]  /*0750*/  IMAD.HI.U32 R0, R15, -0x326172a9, RZ ;  /* 0xcd9e8d570f007827 */ /* 0x000fc800078e00ff */
        /* <DEDUP_REMOVED lines=15> */
[----:B------:R-:W-:Y:S01]  /*0850*/  IMAD R10, R8, -0x326172a9, RZ ;  /* 0xcd9e8d57080a7824 */ /* 0x000fe200078e02ff */
[----:B------:R-:W-:Y:S01]  /*0860*/  LOP3.LUT R12, R13, UR30, R12, 0x96, !PT ;  /* 0x0000001e0d0c7c12 */ /* 0x000fe2000f8e960c */
[----:B------:R-:W-:Y:S02]  /*0870*/  @P0 IMAD.MOV.U32 R0, RZ, RZ, R11 ;  /* 0x000000ffff000224 */ /* 0x000fe400078e000b */
[----:B------:R-:W-:Y:S02]  /*0880*/  IMAD R17, R17, -0x2daee0ad, RZ ;  /* 0xd2511f5311117824 */ /* 0x000fe400078e02ff */
[----:B------:R-:W-:-:S04]  /*0890*/  IMAD.HI.U32 R8, R64, -0x2daee0ad, RZ ;  /* 0xd2511f5340087827 */ /* 0x000fc800078e00ff */
[----:B------:R-:W-:-:S04]  /*08a0*/  IMAD.HI.U32 R9, R12, -0x326172a9, RZ ;  /* 0xcd9e8d570c097827 */ /* 0x000fc800078e00ff */
[--C-:B------:R-:W-:Y:S02]  /*08b0*/  @P0 IMAD.MOV.U32 R2, RZ, RZ, R4.reuse ;  /* 0x000000ffff020224 */ /* 0x100fe400078e0004 */
[--C-:B------:R-:W-:Y:S01]  /*08c0*/  @!P0 IMAD.MOV.U32 R0, RZ, RZ, R11.reuse ;  /* 0x000000ffff008224 */ /* 0x100fe200078e000b */
[----:B------:R-:W-:Y:S01]  /*08d0*/  PRMT R11, R54, 0x7632, R11 ;  /* 0x00007632360b7816 */ /* 0x000fe2000000000b */
[----:B------:R-:W-:Y:S02]  /*08e0*/  @!P0 IMAD.MOV.U32 R2, RZ, RZ, R4 ;  /* 0x000000ffff028224 */ /* 0x000fe400078e0004 */
[----:B------:R-:W-:Y:S01]  /*08f0*/  @P0 IMAD.MOV.U32 R4, RZ, RZ, R6 ;  /* 0x000000ffff040224 */ /* 0x000fe200078e0006 */
[----:B------:R-:W-:Y:S01]  /*0900*/  @!P0 MOV R4, R6 ;  /* 0x0000000600048202 */ /* 0x000fe20000000f00 */
[--C-:B------:R-:W-:Y:S01]  /*0910*/  @P0 IMAD.MOV.U32 R5, RZ, RZ, R7.reuse ;  /* 0x000000ffff050224 */ /* 0x100fe200078e0007 */
[--C-:B------:R-:W-:Y:S01]  /*0920*/  LOP3.LUT R6, R17, UR32, R8.reuse, 0x96, !PT ;  /* 0x0000002011067c12 */ /* 0x100fe2000f8e9608 */
[----:B------:R-:W-:Y:S01]  /*0930*/  @!P0 IMAD.MOV.U32 R5, RZ, RZ, R7 ;  /* 0x000000ffff058224 */ /* 0x000fe200078e0007 */
[--C-:B------:R-:W-:Y:S01]  /*0940*/  LOP3.LUT R7, R10, UR31, R9.reuse, 0x96, !PT ;  /* 0x0000001f0a077c12 */ /* 0x100fe2000f8e9609 */
[----:B------:R-:W-:Y:S01]  /*0950*/  IMAD.MOV.U32 R44, RZ, RZ, RZ ;  /* 0x000000ffff2c7224 */ /* 0x000fe200078e00ff */
[----:B------:R-:W-:Y:S01]  /*0960*/  PRMT R8, R31, 0x7632, R8 ;  /* 0x000076321f087816 */ /* 0x000fe20000000008 */
[----:B------:R-:W-:Y:S01]  /*0970*/  IMAD R64, R64, -0x2daee0ad, RZ ;  /* 0xd2511f5340407824 */ /* 0x000fe200078e02ff */
[----:B------:R-:W-:Y:S01]  /*0980*/  PRMT R9, R0, 0x7632, R9 ;  /* 0x0000763200097816 */ /* 0x000fe20000000009 */
[----:B------:R-:W-:Y:S01]  /*0990*/  IMAD R46, R12, -0x326172a9, RZ ;  /* 0xcd9e8d570c2e7824 */ /* 0x000fe200078e02ff */
[----:B0123--:R-:W-:-:S07]  /*09a0*/  PRMT R10, R30, 0x7632, R10 ;  /* 0x000076321e0a7816 */ /* 0x00ffce000000000a */
.L_x_7116:
[----:B0-----:R-:W0:Y:S08]  /*09b0*/  LDC.64 R12, c[0x0][0x3f0] ;  /* 0x0000fc00ff0c7b82 */ /* 0x001e300000000a00 */
[----:B------:R-:W1:Y:S01]  /*09c0*/  LDC R65, c[0x0][0x388] ;  /* 0x0000e200ff417b82 */ /* 0x000e620000000800 */
[----:B0-----:R-:W-:-:S06]  /*09d0*/  IMAD.WIDE R66, R60, 0x4, R12 ;  /* 0x000000043c427825 */ /* 0x001fcc00078e020c */
[----:B------:R-:W2:Y:S01]  /*09e0*/  LDG.E R66, desc[UR8][R66.64] ;  /* 0x0000000842427981 */ /* 0x000ea2000c1e1900 */
[----:B------:R-:W-:Y:S01]  /*09f0*/  IMAD.MOV.U32 R37, RZ, RZ, RZ ;  /* 0x000000ffff257224 */ /* 0x000fe200078e00ff */
[----:B--2---:R-:W-:-:S13]  /*0a00*/  ISETP.GE.AND P2, PT, R66, 0x1, PT ;  /* 0x000000014200780c */ /* 0x004fda0003f46270 */
[----:B------:R-:W-:Y:S01]  /*0a10*/  @P2 IADD3 R14, PT, PT, R66, -0x1, RZ ;  /* 0xffffffff420e2810 */ /* 0x000fe20007ffe0ff */
[----:B------:R-:W0:Y:S04]  /*0a20*/  @P2 LDC.64 R12, c[0x0][0x390] ;  /* 0x0000e400ff0c2b82 */ /* 0x000e280000000a00 */
[----:B-1----:R-:W-:-:S04]  /*0a30*/  @P2 IMAD R16, R14, R65, RZ ;  /* 0x000000410e102224 */ /* 0x002fc800078e02ff */
        /* <DEDUP_REMOVED lines=9> */
[----:B------:R-:W-:Y:S01]  /*0ad0*/  IMAD R16, R60, R65, RZ ;  /* 0x000000413c107224 */ /* 0x000fe200078e02ff */
[----:B------:R-:W-:Y:S02]  /*0ae0*/  BSSY.RECONVERGENT B1, `(.L_x_6885) ;  /* 0x000057b000017945 */ /* 0x000fe40003800200 */
        /* <DEDUP_REMOVED lines=34> */
.L_x_6891:
        /* <DEDUP_REMOVED lines=13> */
.L_x_6893:
[----:B------:R-:W-:Y:S05]  /*0de0*/  BSYNC.RECONVERGENT B4 ;  /* 0x0000000000047941 */ /* 0x000fea0003800200 */
.L_x_6892:
        /* <DEDUP_REMOVED lines=42> */
.L_x_6890:
[----:B------:R-:W-:Y:S05]  /*1090*/  BSYNC.RECONVERGENT B3 ;  /* 0x0000000000037941 */ /* 0x000fea0003800200 */
.L_x_6889:
        /* <DEDUP_REMOVED lines=10> */
.L_x_6888:
[----:B------:R-:W-:Y:S05]  /*1140*/  BSYNC.RECONVERGENT B2 ;  /* 0x0000000000027941 */ /* 0x000fea0003800200 */
.L_x_6887:
        /* <DEDUP_REMOVED lines=20> */
.L_x_6898:
        /* <DEDUP_REMOVED lines=13> */
.L_x_6900:
[----:B------:R-:W-:Y:S05]  /*1360*/  BSYNC.RECONVERGENT B4 ;  /* 0x0000000000047941 */ /* 0x000fea0003800200 */
.L_x_6899:
        /* <DEDUP_REMOVED lines=42> */
.L_x_6897:
[----:B------:R-:W-:Y:S05]  /*1610*/  BSYNC.RECONVERGENT B3 ;  /* 0x0000000000037941 */ /* 0x000fea0003800200 */
.L_x_6896:
        /* <DEDUP_REMOVED lines=10> */
.L_x_6895:
[----:B------:R-:W-:Y:S05]  /*16c0*/  BSYNC.RECONVERGENT B2 ;  /* 0x0000000000027941 */ /* 0x000fea0003800200 */
.L_x_6894:
        /* <DEDUP_REMOVED lines=20> */
.L_x_6905:
        /* <DEDUP_REMOVED lines=13> */
.L_x_6907:
[----:B------:R-:W-:Y:S05]  /*18e0*/  BSYNC.RECONVERGENT B4 ;  /* 0x0000000000047941 */ /* 0x000fea0003800200 */
.L_x_6906:
        /* <DEDUP_REMOVED lines=41> */
[----:B------:R-:W-:Y:S02]  /*1b80*/  HFMA2 R33, -RZ, RZ, 0, 0 ;  /* 0x00000000ff217431 */ /* 0x000fe400000001ff */
[----:B------:R-:W-:-:S07]  /*1b90*/  IMAD.MOV.U32 R38, RZ, RZ, R64 ;  /* 0x000000ffff267224 */ /* 0x000fce00078e0040 */
.L_x_6904:
[----:B------:R-:W-:Y:S05]  /*1ba0*/  BSYNC.RECONVERGENT B3 ;  /* 0x0000000000037941 */ /* 0x000fea0003800200 */
.L_x_6903:
        /* <DEDUP_REMOVED lines=10> */
.L_x_6902:
[----:B------:R-:W-:Y:S05]  /*1c50*/  BSYNC.RECONVERGENT B2 ;  /* 0x0000000000027941 */ /* 0x000fea0003800200 */
.L_x_6901:
        /* <DEDUP_REMOVED lines=20> */
.L_x_6912:
        /* <DEDUP_REMOVED lines=13> */
.L_x_6914:
[----:B------:R-:W-:Y:S05]  /*1e70*/  BSYNC.RECONVERGENT B4 ;  /* 0x0000000000047941 */ /* 0x000fea0003800200 */
.L_x_6913:
        /* <DEDUP_REMOVED lines=39> */
[----:B------:R-:W-:Y:S02]  /*20f0*/  IMAD.MOV.U32 R64, RZ, RZ, R32 ;  /* 0x000000ffff407224 */ /* 0x000fe400078e0020 */
[----:B------:R-:W-:Y:S01]  /*2100*/  HFMA2 R32, -RZ, RZ, 0, 0 ;  /* 0x00000000ff207431 */ /* 0x000fe200000001ff */
[----:B------:R-:W-:Y:S01]  /*2110*/  LOP3.LUT R6, R6, UR32, R33, 0x96, !PT ;  /* 0x0000002006067c12 */ /* 0x000fe2000f8e9621 */
[----:B------:R-:W-:-:S07]  /*2120*/  IMAD.MOV.U32 R38, RZ, RZ, R62 ;  /* 0x000000ffff267224 */ /* 0x000fce00078e003e */
.L_x_6911:
[----:B------:R-:W-:Y:S05]  /*2130*/  BSYNC.RECONVERGENT B3 ;  /* 0x0000000000037941 */ /* 0x000fea0003800200 */
.L_x_6910:
        /* <DEDUP_REMOVED lines=10> */
.L_x_6909:
[----:B------:R-:W-:Y:S05]  /*21e0*/  BSYNC.RECONVERGENT B2 ;  /* 0x0000000000027941 */ /* 0x000fea0003800200 */
.L_x_6908:
        /* <DEDUP_REMOVED lines=20> */
.L_x_6919:
        /* <DEDUP_REMOVED lines=13> */
.L_x_6921:
[----:B------:R-:W-:Y:S05]  /*2400*/  BSYNC.RECONVERGENT B4 ;  /* 0x0000000000047941 */ /* 0x000fea0003800200 */
.L_x_6920:
        /* <DEDUP_REMOVED lines=43> */
.L_x_6918:
[----:B------:R-:W-:Y:S05]  /*26c0*/  BSYNC.RECONVERGENT B3 ;  /* 0x0000000000037941 */ /* 0x000fea0003800200 */
.L_x_6917:
        /* <DEDUP_REMOVED lines=10> */
.L_x_6916:
[----:B------:R-:W-:Y:S05]  /*2770*/  BSYNC.RECONVERGENT B2 ;  /* 0x0000000000027941 */ /* 0x000fea0003800200 */
.L_x_6915:
        /* <DEDUP_REMOVED lines=20> */
.L_x_6926:
        /* <DEDUP_REMOVED lines=13> */
.L_x_6928:
[----:B------:R-:W-:Y:S05]  /*2990*/  BSYNC.RECONVERGENT B4 ;  /* 0x0000000000047941 */ /* 0x000fea0003800200 */
.L_x_6927:
        /* <DEDUP_REMOVED lines=43> */
.L_x_6925:
[----:B------:R-:W-:Y:S05]  /*2c50*/  BSYNC.RECONVERGENT B3 ;  /* 0x0000000000037941 */ /* 0x000fea0003800200 */
.L_x_6924:
        /* <DEDUP_REMOVED lines=10> */
.L_x_6923:
[----:B------:R-:W-:Y:S05]  /*2d00*/  BSYNC.RECONVERGENT B2 ;  /* 0x0000000000027941 */ /* 0x000fea0003800200 */
.L_x_6922:
        /* <DEDUP_REMOVED lines=20> */
.L_x_6933:
        /* <DEDUP_REMOVED lines=13> */
.L_x_6935:
[----:B------:R-:W-:Y:S05]  /*2f20*/  BSYNC.RECONVERGENT B4 ;  /* 0x0000000000047941 */ /* 0x000fea0003800200 */
.L_x_6934:
        /* <DEDUP_REMOVED lines=43> */
.L_x_6932:
[----:B------:R-:W-:Y:S05]  /*31e0*/  BSYNC.RECONVERGENT B3 ;  /* 0x0000000000037941 */ /* 0x000fea0003800200 */
.L_x_6931:
        /* <DEDUP_REMOVED lines=10> */
.L_x_6930:
[----:B------:R-:W-:Y:S05]  /*3290*/  BSYNC.RECONVERGENT B2 ;  /* 0x0000000000027941 */ /* 0x000fea0003800200 */
.L_x_6929:
        /* <DEDUP_REMOVED lines=19> */
.L_x_6939:
        /* <DEDUP_REMOVED lines=13> */
.L_x_6941:
[----:B------:R-:W-:Y:S05]  /*34a0*/  BSYNC.RECONVERGENT B3 ;  /* 0x0000000000037941 */ /* 0x000fea0003800200 */
.L_x_6940:
        /* <DEDUP_REMOVED lines=41> */
[----:B------:R-:W-:-:S07]  /*3740*/  LOP3.LUT R6, R6, UR32, R73, 0x96, !PT ;  /* 0x0000002006067c12 */ /* 0x000fce000f8e9649 */
.L_x_6938:
[----:B------:R-:W-:Y:S05]  /*3750*/  BSYNC.RECONVERGENT B2 ;  /* 0x0000000000027941 */ /* 0x000fea0003800200 */
.L_x_6937:
        /* <DEDUP_REMOVED lines=11> */
.L_x_6886:
        /* <DEDUP_REMOVED lines=21> */
.L_x_6946:
        /* <DEDUP_REMOVED lines=13> */
.L_x_6948:
[----:B------:R-:W-:Y:S05]  /*3a30*/  BSYNC.RECONVERGENT B4 ;  /* 0x0000000000047941 */ /* 0x000fea0003800200 */
.L_x_6947:
        /* <DEDUP_REMOVED lines=42> */
.L_x_6945:
[----:B------:R-:W-:Y:S05]  /*3ce0*/  BSYNC.RECONVERGENT B3 ;  /* 0x0000000000037941 */ /* 0x000fea0003800200 */
.L_x_6944:
        /* <DEDUP_REMOVED lines=9> */
.L_x_6943:
[----:B------:R-:W-:Y:S05]  /*3d80*/  BSYNC.RECONVERGENT B2 ;  /* 0x0000000000027941 */ /* 0x000fea0003800200 */
.L_x_6942:
        /* <DEDUP_REMOVED lines=17> */
.L_x_6953:
        /* <DEDUP_REMOVED lines=13> */
.L_x_6955:
[----:B------:R-:W-:Y:S05]  /*3f70*/  BSYNC.RECONVERGENT B4 ;  /* 0x0000000000047941 */ /* 0x000fea0003800200 */
.L_x_6954:
        /* <DEDUP_REMOVED lines=42> */
.L_x_6952:
[----:B------:R-:W-:Y:S05]  /*4220*/  BSYNC.RECONVERGENT B3 ;  /* 0x0000000000037941 */ /* 0x000fea0003800200 */
.L_x_6951:
        /* <DEDUP_REMOVED lines=9> */
.L_x_6950:
[----:B------:R-:W-:Y:S05]  /*42c0*/  BSYNC.RECONVERGENT B2 ;  /* 0x0000000000027941 */ /* 0x000fea0003800200 */
.L_x_6949:
[----:B------:R-:W-:Y:S01]  /*42d0*/  BSSY.RECONVERGENT B2, `(.L_x_6956) ;  /* 0x0000054000027945 */ /* 0x000fe20003800200 */
[----:B------:R-:W-:Y:S02]  /*42e0*/  IMAD.MOV.U32 R12, RZ, RZ, R13 ;  /* 0x000000ffff0c7224 */ /* 0x000fe400078e000d */
[----:B------:R-:W-:Y:S01]  /*42f0*/  IMAD.MOV.U32 R18, RZ, RZ, RZ ;  /* 0x000000ffff127224 */ /* 0x000fe200078e00ff */
        /* <DEDUP_REMOVED lines=14> */
.L_x_6960:
        /* <DEDUP_REMOVED lines=13> */
.L_x_6962:
[----:B------:R-:W-:Y:S05]  /*44b0*/  BSYNC.RECONVERGENT B4 ;  /* 0x0000000000047941 */ /* 0x000fea0003800200 */
.L_x_6961:
        /* <DEDUP_REMOVED lines=43> */
.L_x_6959:
[----:B------:R-:W-:Y:S05]  /*4770*/  BSYNC.RECONVERGENT B3 ;  /* 0x0000000000037941 */ /* 0x000fea0003800200 */
.L_x_6958:
        /* <DEDUP_REMOVED lines=9> */
.L_x_6957:
[----:B------:R-:W-:Y:S05]  /*4810*/  BSYNC.RECONVERGENT B2 ;  /* 0x0000000000027941 */ /* 0x000fea0003800200 */
.L_x_6956:
        /* <DEDUP_REMOVED lines=17> */
.L_x_6967:
        /* <DEDUP_REMOVED lines=13> */
.L_x_6969:
[----:B------:R-:W-:Y:S05]  /*4a00*/  BSYNC.RECONVERGENT B4 ;  /* 0x0000000000047941 */ /* 0x000fea0003800200 */
.L_x_6968:
        /* <DEDUP_REMOVED lines=43> */
.L_x_6966:
[----:B------:R-:W-:Y:S05]  /*4cc0*/  BSYNC.RECONVERGENT B3 ;  /* 0x0000000000037941 */ /* 0x000fea0003800200 */
.L_x_6965:
        /* <DEDUP_REMOVED lines=9> */
.L_x_6964:
[----:B------:R-:W-:Y:S05]  /*4d60*/  BSYNC.RECONVERGENT B2 ;  /* 0x0000000000027941 */ /* 0x000fea0003800200 */
.L_x_6963:
        /* <DEDUP_REMOVED lines=17> */
.L_x_6974:
        /* <DEDUP_REMOVED lines=13> */
.L_x_6976:
[----:B------:R-:W-:Y:S05]  /*4f50*/  BSYNC.RECONVERGENT B4 ;  /* 0x0000000000047941 */ /* 0x000fea0003800200 */
.L_x_6975:
        /* <DEDUP_REMOVED lines=43> */
.L_x_6973:
[----:B------:R-:W-:Y:S05]  /*5210*/  BSYNC.RECONVERGENT B3 ;  /* 0x0000000000037941 */ /* 0x000fea0003800200 */
.L_x_6972:
        /* <DEDUP_REMOVED lines=9> */
.L_x_6971:
[----:B------:R-:W-:Y:S05]  /*52b0*/  BSYNC.RECONVERGENT B2 ;  /* 0x0000000000027941 */ /* 0x000fea0003800200 */
.L_x_6970:
        /* <DEDUP_REMOVED lines=17> */
.L_x_6981:
        /* <DEDUP_REMOVED lines=13> */
.L_x_6983:
[----:B------:R-:W-:Y:S05]  /*54a0*/  BSYNC.RECONVERGENT B4 ;  /* 0x0000000000047941 */ /* 0x000fea0003800200 */
.L_x_6982:
        /* <DEDUP_REMOVED lines=43> */
.L_x_6980:
[----:B------:R-:W-:Y:S05]  /*5760*/  BSYNC.RECONVERGENT B3 ;  /* 0x0000000000037941 */ /* 0x000fea0003800200 */
.L_x_6979:
        /* <DEDUP_REMOVED lines=9> */
.L_x_6978:
[----:B------:R-:W-:Y:S05]  /*5800*/  BSYNC.RECONVERGENT B2 ;  /* 0x0000000000027941 */ /* 0x000fea0003800200 */
.L_x_6977:
        /* <DEDUP_REMOVED lines=17> */
.L_x_6988:
        /* <DEDUP_REMOVED lines=13> */
.L_x_6990:
[----:B------:R-:W-:Y:S05]  /*59f0*/  BSYNC.RECONVERGENT B4 ;  /* 0x0000000000047941 */ /* 0x000fea0003800200 */
.L_x_6989:
        /* <DEDUP_REMOVED lines=43> */
.L_x_6987:
[----:B------:R-:W-:Y:S05]  /*5cb0*/  BSYNC.RECONVERGENT B3 ;  /* 0x0000000000037941 */ /* 0x000fea0003800200 */
.L_x_6986:
        /* <DEDUP_REMOVED lines=9> */
.L_x_6985:
[----:B------:R-:W-:Y:S05]  /*5d50*/  BSYNC.RECONVERGENT B2 ;  /* 0x0000000000027941 */ /* 0x000fea0003800200 */
.L_x_6984:
[----:B------:R-:W-:Y:S01]  /*5d60*/  MOV R62, R32 ;  /* 0x00000020003e7202 */ /* 0x000fe20000000f00 */
        /* <DEDUP_REMOVED lines=15> */
.L_x_6993:
        /* <DEDUP_REMOVED lines=13> */
.L_x_6995:
[----:B------:R-:W-:Y:S05]  /*5f30*/  BSYNC.RECONVERGENT B3 ;  /* 0x0000000000037941 */ /* 0x000fea0003800200 */
.L_x_6994:
        /* <DEDUP_REMOVED lines=43> */
.L_x_6992:
[----:B------:R-:W-:Y:S05]  /*61f0*/  BSYNC.RECONVERGENT B2 ;  /* 0x0000000000027941 */ /* 0x000fea0003800200 */
.L_x_6991:
        /* <DEDUP_REMOVED lines=9> */
.L_x_6936:
[----:B------:R-:W-:Y:S05]  /*6290*/  BSYNC.RECONVERGENT B1 ;  /* 0x0000000000017941 */ /* 0x000fea0003800200 */
.L_x_6885:
[----:B------:R-:W0:Y:S01]  /*62a0*/  LDC.64 R70, c[0x0][0x3a8] ;  /* 0x0000ea00ff467b82 */ /* 0x000e220000000a00 */
[----:B------:R-:W-:Y:S01]  /*62b0*/  BSSY.RECONVERGENT B1, `(.L_x_6996) ;  /* 0x000001b000017945 */ /* 0x000fe20003800200 */
[----:B------:R-:W-:Y:S01]  /*62c0*/  IADD3 R68, PT, PT, R37, 0x20, RZ ;  /* 0x0000002025447810 */ /* 0x000fe20007ffe0ff */
[----:B0-----:R-:W-:-:S04]  /*62d0*/  IMAD.WIDE.U32 R32, R67, 0x20, R70 ;  /* 0x0000002043207825 */ /* 0x001fc800078e0046 */
[----:B------:R-:W-:Y:S01]  /*62e0*/  VIADD R67, R67, 0x20 ;  /* 0x0000002043437836 */ /* 0x000fe20000000000 */
        /* <DEDUP_REMOVED lines=23> */
.L_x_6997:
[----:B------:R-:W-:Y:S05]  /*6460*/  BSYNC.RECONVERGENT B1 ;  /* 0x0000000000017941 */ /* 0x000fea0003800200 */
.L_x_6996:
[----:B------:R-:W-:Y:S04]  /*6470*/  BSSY.RECONVERGENT B1, `(.L_x_6998) ;  /* 0x0000005000017945 */ /* 0x000fe80003800200 */
[----:B------:R-:W-:Y:S05]  /*6480*/  @!P2 BRA `(.L_x_6999) ;  /* 0x00000000000ca947 */ /* 0x000fea0003800000 */
[----:B------:R-:W2:Y:S02]  /*6490*/  LDC.64 R20, c[0x0][0x390] ;  /* 0x0000e400ff147b82 */ /* 0x000ea40000000a00 */
[----:B--2---:R-:W-:-:S06]  /*64a0*/  IMAD.WIDE.U32 R20, R68, 0x10, R20 ;  /* 0x0000001044147825 */ /* 0x004fcc00078e0014 */
[----:B------:R-:W5:Y:S02]  /*64b0*/  LDG.E.128 R20, desc[UR8][R20.64] ;  /* 0x0000000814147981 */ /* 0x000f64000c1e1d00 */
.L_x_6999:
[----:B------:R-:W-:Y:S05]  /*64c0*/  BSYNC.RECONVERGENT B1 ;  /* 0x0000000000017941 */ /* 0x000fea0003800200 */
.L_x_6998:
[----:B------:R-:W-:Y:S01]  /*64d0*/  BSSY.RECONVERGENT B1, `(.L_x_7000) ;  /* 0x000057e000017945 */ /* 0x000fe20003800200 */
[----:B-----5:R-:W-:Y:S02]  /*64e0*/  PRMT R69, R23, 0x7632, R69 ;  /* 0x0000763217457816 */ /* 0x020fe40000000045 */
[----:B------:R-:W-:Y:S02]  /*64f0*/  PRMT R74, R22, 0x7632, R74 ;  /* 0x00007632164a7816 */ /* 0x000fe4000000004a */
[----:B------:R-:W-:Y:S02]  /*6500*/  PRMT R73, R21, 0x7632, R73 ;  /* 0x0000763215497816 */ /* 0x000fe40000000049 */
[----:B------:R-:W-:Y:S01]  /*6510*/  PRMT R38, R20, 0x7632, R38 ;  /* 0x0000763214267816 */ /* 0x000fe20000000026 */
[----:B------:R-:W-:Y:S06]  /*6520*/  @!P0 BRA `(.L_x_7001) ;  /* 0x0000002c003c8947 */ /* 0x000fec0003800000 */
[----:B------:R-:W2:Y:S02]  /*6530*/  LDC.64 R74, c[0x0][0x3a0] ;  /* 0x0000e800ff4a7b82 */ /* 0x000ea40000000a00 */
[----:B--2---:R-:W-:-:S05]  /*6540*/  IMAD.WIDE.U32 R74, R67, 0x20, R74 ;  /* 0x00000020434a7825 */ /* 0x004fca00078e004a */
[----:B------:R2:W5:Y:S04]  /*6550*/  LDG.E.128 R36, desc[UR8][R74.64] ;  /* 0x000000084a247981 */ /* 0x000568000c1e1d00 */
[----:B01----:R2:W5:Y:S01]  /*6560*/  LDG.E.128 R32, desc[UR8][R74.64+0x10] ;  /* 0x000010084a207981 */ /* 0x003562000c1e1d00 */
[----:B------:R-:W-:Y:S01]  /*6570*/  ISETP.GT.AND P0, PT, R66, RZ, PT ;  /* 0x000000ff4200720c */ /* 0x000fe20003f04270 */
[----:B------:R-:W-:-:S12]  /*6580*/  BSSY.RECONVERGENT B2, `(.L_x_7002) ;  /* 0x0000058000027945 */ /* 0x000fd80003800200 */
[----:B------:R-:W-:Y:S01]  /*6590*/  @!P0 MOV R64, R72 ;  /* 0x0000004800408202 */ /* 0x000fe20000000f00 */
[----:B------:R-:W-:Y:S01]  /*65a0*/  @!P0 IMAD.MOV.U32 R69, RZ, RZ, R62 ;  /* 0x000000ffff458224 */ /* 0x000fe200078e003e */
[----:B--2---:R-:W-:Y:S06]  /*65b0*/  @!P0 BRA `(.L_x_7003) ;  /* 0x0000000400508947 */ /* 0x004fec0003800000 */
        /* <DEDUP_REMOVED lines=16> */
.L_x_7006:
        /* <DEDUP_REMOVED lines=13> */
.L_x_7008:
[----:B------:R-:W-:Y:S05]  /*6790*/  BSYNC.RECONVERGENT B4 ;  /* 0x0000000000047941 */ /* 0x000fea0003800200 */
.L_x_7007:
        /* <DEDUP_REMOVED lines=42> */
[----:B------:R-:W-:-:S07]  /*6a40*/  LOP3.LUT R6, R6, UR32, R75, 0x96, !PT ;  /* 0x0000002006067c12 */ /* 0x000fce000f8e964b */
.L_x_7005:
[----:B------:R-:W-:Y:S05]  /*6a50*/  BSYNC.RECONVERGENT B3 ;  /* 0x0000000000037941 */ /* 0x000fea0003800200 */
.L_x_7004:
[----:B------:R-:W-:Y:S01]  /*6a60*/  I2FP.F32.U32 R45, R45 ;  /* 0x0000002d002d7245 */ /* 0x000fe20000201000 */
[----:B------:R-:W-:-:S05]  /*6a70*/  HFMA2 R62, -RZ, RZ, 0.1171875, 0 ;  /* 0x2f800000ff3e7431 */ /* 0x000fca00000001ff */
[----:B------:R-:W-:Y:S01]  /*6a80*/  FFMA.FTZ R45, R45, R62, 1.1641532182693481445e-10 ;  /* 0x2f0000002d2d7423 */ /* 0x000fe2000001003e */
[----:B------:R-:W-:-:S04]  /*6a90*/  IMAD.U32 R62, R20, 0x10000, RZ ;  /* 0x00010000143e7824 */ /* 0x000fc800078e00ff */
[----:B------:R-:W-:Y:S01]  /*6aa0*/  FMUL.FTZ R62, R62, UR13 ;  /* 0x0000000d3e3e7c20 */ /* 0x000fe20008410000 */
[----:B------:R-:W-:-:S03]  /*6ab0*/  FSETP.GTU.FTZ.AND P3, PT, R45, UR5, PT ;  /* 0x000000052d007c0b */ /* 0x000fc6000bf7c000 */
[----:B------:R-:W-:-:S05]  /*6ac0*/  FMUL.FTZ R45, R62, UR12 ;  /* 0x0000000c3e2d7c20 */ /* 0x000fca0008410000 */
[----:B------:R-:W-:-:S05]  /*6ad0*/  FSEL R45, R45, RZ, !P3 ;  /* 0x000000ff2d2d7208 */ /* 0x000fca0005800000 */
[----:B-----5:R-:W-:Y:S01]  /*6ae0*/  FADD.FTZ R36, R36, R45 ;  /* 0x0000002d24247221 */ /* 0x020fe20000010000 */
[----:B------:R-:W-:-:S07]  /*6af0*/  SEL R45, RZ, 0x1, P3 ;  /* 0x00000001ff2d7807 */ /* 0x000fce0001800000 */
.L_x_7003:
[----:B------:R-:W-:Y:S05]  /*6b00*/  BSYNC.RECONVERGENT B2 ;  /* 0x0000000000027941 */ /* 0x000fea0003800200 */
.L_x_7002:
        /* <DEDUP_REMOVED lines=20> */
.L_x_7013:
        /* <DEDUP_REMOVED lines=13> */
.L_x_7015:
[----:B------:R-:W-:Y:S05]  /*6d20*/  BSYNC.RECONVERGENT B4 ;  /* 0x0000000000047941 */ /* 0x000fea0003800200 */
.L_x_7014:
        /* <DEDUP_REMOVED lines=39> */
[----:B------:R-:W-:Y:S01]  /*6fa0*/  MOV R66, R72 ;  /* 0x0000004800427202 */ /* 0x000fe20000000f00 */
[----:B------:R-:W-:Y:S01]  /*6fb0*/  HFMA2 R72, -RZ, RZ, 0, 0 ;  /* 0x00000000ff487431 */ /* 0x000fe200000001ff */
[----:B------:R-:W-:-:S07]  /*6fc0*/  LOP3.LUT R6, R6, UR32, R73, 0x96, !PT ;  /* 0x0000002006067c12 */ /* 0x000fce000f8e9649 */
.L_x_7012:
[----:B------:R-:W-:Y:S05]  /*6fd0*/  BSYNC.RECONVERGENT B3 ;  /* 0x0000000000037941 */ /* 0x000fea0003800200 */
.L_x_7011:
        /* <DEDUP_REMOVED lines=11> */
.L_x_7010:
[----:B------:R-:W-:Y:S05]  /*7090*/  BSYNC.RECONVERGENT B2 ;  /* 0x0000000000027941 */ /* 0x000fea0003800200 */
.L_x_7009:
        /* <DEDUP_REMOVED lines=20> */
.L_x_7020:
        /* <DEDUP_REMOVED lines=13> */
.L_x_7022:
[----:B------:R-:W-:Y:S05]  /*72b0*/  BSYNC.RECONVERGENT B4 ;  /* 0x0000000000047941 */ /* 0x000fea0003800200 */
.L_x_7021:
        /* <DEDUP_REMOVED lines=43> */
.L_x_7019:
[----:B------:R-:W-:Y:S05]  /*7570*/  BSYNC.RECONVERGENT B3 ;  /* 0x0000000000037941 */ /* 0x000fea0003800200 */
.L_x_7018:
        /* <DEDUP_REMOVED lines=10> */
.L_x_7017:
[----:B------:R-:W-:Y:S05]  /*7620*/  BSYNC.RECONVERGENT B2 ;  /* 0x0000000000027941 */ /* 0x000fea0003800200 */
.L_x_7016:
        /* <DEDUP_REMOVED lines=20> */
.L_x_7027:
        /* <DEDUP_REMOVED lines=13> */
.L_x_7029:
[----:B------:R-:W-:Y:S05]  /*7840*/  BSYNC.RECONVERGENT B4 ;  /* 0x0000000000047941 */ /* 0x000fea0003800200 */
.L_x_7028:
        /* <DEDUP_REMOVED lines=43> */
.L_x_7026:
[----:B------:R-:W-:Y:S05]  /*7b00*/  BSYNC.RECONVERGENT B3 ;  /* 0x0000000000037941 */ /* 0x000fea0003800200 */
.L_x_7025:
        /* <DEDUP_REMOVED lines=11> */
.L_x_7024:
[----:B------:R-:W-:Y:S05]  /*7bc0*/  BSYNC.RECONVERGENT B2 ;  /* 0x0000000000027941 */ /* 0x000fea0003800200 */
.L_x_7023:
        /* <DEDUP_REMOVED lines=20> */
.L_x_7034:
        /* <DEDUP_REMOVED lines=13> */
.L_x_7036:
[----:B------:R-:W-:Y:S05]  /*7de0*/  BSYNC.RECONVERGENT B4 ;  /* 0x0000000000047941 */ /* 0x000fea0003800200 */
.L_x_7035:
        /* <DEDUP_REMOVED lines=43> */
.L_x_7033:
[----:B------:R-:W-:Y:S05]  /*80a0*/  BSYNC.RECONVERGENT B3 ;  /* 0x0000000000037941 */ /* 0x000fea0003800200 */
.L_x_7032:
        /* <DEDUP_REMOVED lines=10> */
.L_x_7031:
[----:B------:R-:W-:Y:S05]  /*8150*/  BSYNC.RECONVERGENT B2 ;  /* 0x0000000000027941 */ /* 0x000fea0003800200 */
.L_x_7030:
        /* <DEDUP_REMOVED lines=20> */
.L_x_7041:
        /* <DEDUP_REMOVED lines=13> */
.L_x_7043:
[----:B------:R-:W-:Y:S05]  /*8370*/  BSYNC.RECONVERGENT B4 ;  /* 0x0000000000047941 */ /* 0x000fea0003800200 */
.L_x_7042:
        /* <DEDUP_REMOVED lines=40> */
[----:B------:R-:W-:Y:S01]  /*8600*/  MOV R64, R72 ;  /* 0x0000004800407202 */ /* 0x000fe20000000f00 */
[----:B------:R-:W-:Y:S01]  /*8610*/  HFMA2 R72, -RZ, RZ, 0, 0 ;  /* 0x00000000ff487431 */ /* 0x000fe200000001ff */
[----:B------:R-:W-:-:S07]  /*8620*/  LOP3.LUT R6, R6, UR32, R73, 0x96, !PT ;  /* 0x0000002006067c12 */ /* 0x000fce000f8e9649 */
.L_x_7040:
[----:B------:R-:W-:Y:S05]  /*8630*/  BSYNC.RECONVERGENT B3 ;  /* 0x0000000000037941 */ /* 0x000fea0003800200 */
.L_x_7039:
        /* <DEDUP_REMOVED lines=11> */
.L_x_7038:
[----:B------:R-:W-:Y:S05]  /*86f0*/  BSYNC.RECONVERGENT B2 ;  /* 0x0000000000027941 */ /* 0x000fea0003800200 */
.L_x_7037:
        /* <DEDUP_REMOVED lines=20> */
.L_x_7048:
        /* <DEDUP_REMOVED lines=13> */
.L_x_7050:
[----:B------:R-:W-:Y:S05]  /*8910*/  BSYNC.RECONVERGENT B4 ;  /* 0x0000000000047941 */ /* 0x000fea0003800200 */
.L_x_7049:
        /* <DEDUP_REMOVED lines=43> */
.L_x_7047:
[----:B------:R-:W-:Y:S05]  /*8bd0*/  BSYNC.RECONVERGENT B3 ;  /* 0x0000000000037941 */ /* 0x000fea0003800200 */
.L_x_7046:
        /* <DEDUP_REMOVED lines=10> */
.L_x_7045:
[----:B------:R-:W-:Y:S05]  /*8c80*/  BSYNC.RECONVERGENT B2 ;  /* 0x0000000000027941 */ /* 0x000fea0003800200 */
.L_x_7044:
        /* <DEDUP_REMOVED lines=19> */
.L_x_7054:
        /* <DEDUP_REMOVED lines=13> */
.L_x_7056:
[----:B------:R-:W-:Y:S05]  /*8e90*/  BSYNC.RECONVERGENT B3 ;  /* 0x0000000000037941 */ /* 0x000fea0003800200 */
.L_x_7055:
        /* <DEDUP_REMOVED lines=43> */
.L_x_7053:
[----:B------:R-:W-:Y:S05]  /*9150*/  BSYNC.RECONVERGENT B2 ;  /* 0x0000000000027941 */ /* 0x000fea0003800200 */
.L_x_7052:
        /* <DEDUP_REMOVED lines=12> */
.L_x_7001:
[----:B------:R-:W-:Y:S01]  /*9220*/  BSSY.RECONVERGENT B2, `(.L_x_7057) ;  /* 0x0000058000027945 */ /* 0x000fe20003800200 */
[----:B------:R-:W-:Y:S01]  /*9230*/  IMAD.MOV.U32 R64, RZ, RZ, R72 ;  /* 0x000000ffff407224 */ /* 0x000fe200078e0048 */
[----:B01----:R-:W-:Y:S01]  /*9240*/  MOV R33, R62 ;  /* 0x0000003e00217202 */ /* 0x003fe20000000f00 */
        /* <DEDUP_REMOVED lines=18> */
.L_x_7061:
        /* <DEDUP_REMOVED lines=13> */
.L_x_7063:
[----:B------:R-:W-:Y:S05]  /*9440*/  BSYNC.RECONVERGENT B4 ;  /* 0x0000000000047941 */ /* 0x000fea0003800200 */
.L_x_7062:
        /* <DEDUP_REMOVED lines=43> */
.L_x_7060:
[----:B------:R-:W-:Y:S05]  /*9700*/  BSYNC.RECONVERGENT B3 ;  /* 0x0000000000037941 */ /* 0x000fea0003800200 */
.L_x_7059:
        /* <DEDUP_REMOVED lines=9> */
.L_x_7058:
[----:B------:R-:W-:Y:S05]  /*97a0*/  BSYNC.RECONVERGENT B2 ;  /* 0x0000000000027941 */ /* 0x000fea0003800200 */
.L_x_7057:
        /* <DEDUP_REMOVED lines=17> */
.L_x_7068:
        /* <DEDUP_REMOVED lines=13> */
.L_x_7070:
[----:B------:R-:W-:Y:S05]  /*9990*/  BSYNC.RECONVERGENT B4 ;  /* 0x0000000000047941 */ /* 0x000fea0003800200 */
.L_x_7069:
        /* <DEDUP_REMOVED lines=42> */
.L_x_7067:
[----:B------:R-:W-:Y:S05]  /*9c40*/  BSYNC.RECONVERGENT B3 ;  /* 0x0000000000037941 */ /* 0x000fea0003800200 */
.L_x_7066:
        /* <DEDUP_REMOVED lines=9> */
.L_x_7065:
[----:B------:R-:W-:Y:S05]  /*9ce0*/  BSYNC.RECONVERGENT B2 ;  /* 0x0000000000027941 */ /* 0x000fea0003800200 */
.L_x_7064:
        /* <DEDUP_REMOVED lines=17> */
.L_x_7075:
        /* <DEDUP_REMOVED lines=13> */
.L_x_7077:
[----:B------:R-:W-:Y:S05]  /*9ed0*/  BSYNC.RECONVERGENT B4 ;  /* 0x0000000000047941 */ /* 0x000fea0003800200 */
.L_x_7076:
        /* <DEDUP_REMOVED lines=43> */
.L_x_7074:
[----:B------:R-:W-:Y:S05]  /*a190*/  BSYNC.RECONVERGENT B3 ;  /* 0x0000000000037941 */ /* 0x000fea0003800200 */
.L_x_7073:
        /* <DEDUP_REMOVED lines=9> */
.L_x_7072:
[----:B------:R-:W-:Y:S05]  /*a230*/  BSYNC.RECONVERGENT B2 ;  /* 0x0000000000027941 */ /* 0x000fea0003800200 */
.L_x_7071:
        /* <DEDUP_REMOVED lines=17> */
.L_x_7082:
        /* <DEDUP_REMOVED lines=13> */
.L_x_7084:
[----:B------:R-:W-:Y:S05]  /*a420*/  BSYNC.RECONVERGENT B4 ;  /* 0x0000000000047941 */ /* 0x000fea0003800200 */
.L_x_7083:
        /* <DEDUP_REMOVED lines=43> */
.L_x_7081:
[----:B------:R-:W-:Y:S05]  /*a6e0*/  BSYNC.RECONVERGENT B3 ;  /* 0x0000000000037941 */ /* 0x000fea0003800200 */
.L_x_7080:
        /* <DEDUP_REMOVED lines=9> */
.L_x_7079:
[----:B------:R-:W-:Y:S05]  /*a780*/  BSYNC.RECONVERGENT B2 ;  /* 0x0000000000027941 */ /* 0x000fea0003800200 */
.L_x_7078:
        /* <DEDUP_REMOVED lines=17> */
.L_x_7089:
        /* <DEDUP_REMOVED lines=13> */
.L_x_7091:
[----:B------:R-:W-:Y:S05]  /*a970*/  BSYNC.RECONVERGENT B4 ;  /* 0x0000000000047941 */ /* 0x000fea0003800200 */
.L_x_7090:
        /* <DEDUP_REMOVED lines=41> */
[----:B------:R-:W-:Y:S01]  /*ac10*/  LOP3.LUT R6, R6, UR32, R33, 0x96, !PT ;  /* 0x0000002006067c12 */ /* 0x000fe2000f8e9621 */
[----:B------:R-:W-:-:S07]  /*ac20*/  IMAD.MOV.U32 R64, RZ, RZ, R32 ;  /* 0x000000ffff407224 */ /* 0x000fce00078e0020 */
.L_x_7088:
[----:B------:R-:W-:Y:S05]  /*ac30*/  BSYNC.RECONVERGENT B3 ;  /* 0x0000000000037941 */ /* 0x000fea0003800200 */
.L_x_7087:
        /* <DEDUP_REMOVED lines=9> */
.L_x_7086:
[----:B------:R-:W-:Y:S05]  /*acd0*/  BSYNC.RECONVERGENT B2 ;  /* 0x0000000000027941 */ /* 0x000fea0003800200 */
.L_x_7085:
        /* <DEDUP_REMOVED lines=17> */
.L_x_7096:
        /* <DEDUP_REMOVED lines=13> */
.L_x_7098:
[----:B------:R-:W-:Y:S05]  /*aec0*/  BSYNC.RECONVERGENT B4 ;  /* 0x0000000000047941 */ /* 0x000fea0003800200 */
.L_x_7097:
        /* <DEDUP_REMOVED lines=41> */
[----:B------:R-:W-:Y:S01]  /*b160*/  IMAD.MOV.U32 R35, RZ, RZ, RZ ;  /* 0x000000ffff237224 */ /* 0x000fe200078e00ff */
[----:B------:R-:W-:-:S07]  /*b170*/  MOV R64, R34 ;  /* 0x0000002200407202 */ /* 0x000fce0000000f00 */
.L_x_7095:
[----:B------:R-:W-:Y:S05]  /*b180*/  BSYNC.RECONVERGENT B3 ;  /* 0x0000000000037941 */ /* 0x000fea0003800200 */
.L_x_7094:
        /* <DEDUP_REMOVED lines=9> */
.L_x_7093:
[----:B------:R-:W-:Y:S05]  /*b220*/  BSYNC.RECONVERGENT B2 ;  /* 0x0000000000027941 */ /* 0x000fea0003800200 */
.L_x_7092:
        /* <DEDUP_REMOVED lines=17> */
.L_x_7103:
        /* <DEDUP_REMOVED lines=13> */
.L_x_7105:
[----:B------:R-:W-:Y:S05]  /*b410*/  BSYNC.RECONVERGENT B4 ;  /* 0x0000000000047941 */ /* 0x000fea0003800200 */
.L_x_7104:
        /* <DEDUP_REMOVED lines=43> */
.L_x_7102:
[----:B------:R-:W-:Y:S05]  /*b6d0*/  BSYNC.RECONVERGENT B3 ;  /* 0x0000000000037941 */ /* 0x000fea0003800200 */
.L_x_7101:
[----:B------:R-:W-:Y:S01]  /*b6e0*/  I2FP.F32.U32 R34, R52 ;  /* 0x0000003400227245 */ /* 0x000fe20000201000 */
[----:B------:R-:W-:-:S04]  /*b6f0*/  IMAD.MOV.U32 R35, RZ, RZ, 0x2f800000 ;  /* 0x2f800000ff237424 */ /* 0x000fc800078e00ff */
[----:B------:R-:W-:Y:S01]  /*b700*/  FFMA.FTZ R34, R34, R35, 1.1641532182693481445e-10 ;  /* 0x2f00000022227423 */ /* 0x000fe20000010023 */
[----:B------:R-:W-:-:S04]  /*b710*/  SHF.L.U32 R35, R23, 0x10, RZ ;  /* 0x0000001017237819 */ /* 0x000fc800000006ff */
[----:B------:R-:W-:Y:S01]  /*b720*/  FSETP.GTU.FTZ.AND P0, PT, R34, UR5, PT ;  /* 0x0000000522007c0b */ /* 0x000fe2000bf1c000 */
[----:B------:R-:W-:-:S03]  /*b730*/  FMUL.FTZ R35, R35, UR13 ;  /* 0x0000000d23237c20 */ /* 0x000fc60008410000 */
[----:B------:R-:W-:Y:S01]  /*b740*/  SEL R52, RZ, 0x1, P0 ;  /* 0x00000001ff347807 */ /* 0x000fe20000000000 */
[----:B------:R-:W-:-:S05]  /*b750*/  FMUL.FTZ R35, R35, UR12 ;  /* 0x0000000c23237c20 */ /* 0x000fca0008410000 */
[----:B------:R-:W-:-:S07]  /*b760*/  FSEL R34, R35, RZ, !P0 ;  /* 0x000000ff23227208 */ /* 0x000fce0004000000 */
.L_x_7100:
[----:B------:R-:W-:Y:S05]  /*b770*/  BSYNC.RECONVERGENT B2 ;  /* 0x0000000000027941 */ /* 0x000fea0003800200 */
.L_x_7099:
        /* <DEDUP_REMOVED lines=16> */
.L_x_7108:
        /* <DEDUP_REMOVED lines=13> */
.L_x_7110:
[----:B------:R-:W-:Y:S05]  /*b950*/  BSYNC.RECONVERGENT B3 ;  /* 0x0000000000037941 */ /* 0x000fea0003800200 */
.L_x_7109:
        /* <DEDUP_REMOVED lines=43> */
.L_x_7107:
[----:B------:R-:W-:Y:S05]  /*bc10*/  BSYNC.RECONVERGENT B2 ;  /* 0x0000000000027941 */ /* 0x000fea0003800200 */
.L_x_7106:
        /* <DEDUP_REMOVED lines=9> */
.L_x_7051:
[----:B------:R-:W-:Y:S05]  /*bcb0*/  BSYNC.RECONVERGENT B1 ;  /* 0x0000000000017941 */ /* 0x000fea0003800200 */
.L_x_7000:
[----:B------:R-:W-:Y:S01]  /*bcc0*/  IMAD.WIDE.U32 R70, R67, 0x20, R70 ;  /* 0x0000002043467825 */ /* 0x000fe200078e0046 */
[----:B------:R-:W-:Y:S04]  /*bcd0*/  BSSY.RECONVERGENT B1, `(.L_x_7111) ;  /* 0x0000018000017945 */ /* 0x000fe80003800200 */
[----:B-----5:R0:W-:Y:S04]  /*bce0*/  STG.E.128 desc[UR8][R70.64], R36 ;  /* 0x0000002446007986 */ /* 0x0201e8000c101d08 */
[----:B------:R0:W-:Y:S01]  /*bcf0*/  STG.E.128 desc[UR8][R70.64+0x10], R32 ;  /* 0x0000102046007986 */ /* 0x0001e2000c101d08 */
[----:B------:R-:W-:Y:S05]  /*bd00*/  @!P2 BRA `(.L_x_7112) ;  /* 0x000000000050a947 */ /* 0x000fea0003800000 */
[----:B------:R-:W-:Y:S02]  /*bd10*/  SHF.L.U32 R67, R52, 0x10, RZ ;  /* 0x0000001034437819 */ /* 0x000fe400000006ff */
[----:B------:R-:W-:Y:S02]  /*bd20*/  LOP3.LUT R66, R53, 0xffff, RZ, 0xc0, !PT ;  /* 0x0000ffff35427812 */ /* 0x000fe400078ec0ff */
[----:B------:R-:W-:Y:S02]  /*bd30*/  LOP3.LUT R67, R67, 0xff0000, RZ, 0xc0, !PT ;  /* 0x00ff000043437812 */ /* 0x000fe400078ec0ff */
[----:B------:R-:W-:Y:S02]  /*bd40*/  LOP3.LUT R72, R49, 0xff, RZ, 0xc0, !PT ;  /* 0x000000ff31487812 */ /* 0x000fe400078ec0ff */
[----:B------:R-:W-:Y:S02]  /*bd50*/  PRMT R66, R67, 0x4210, R66 ;  /* 0x0000421043427816 */ /* 0x000fe40000000042 */
[----:B------:R-:W-:Y:S01]  /*bd60*/  PRMT R67, R51, 0x7104, RZ ;  /* 0x0000710433437816 */ /* 0x000fe200000000ff */
[----:B------:R-:W-:Y:S01]  /*bd70*/  IMAD.WIDE.U32 R72, R72, 0x1000000, RZ ;  /* 0x0100000048487825 */ /* 0x000fe200078e00ff */
[----:B0-----:R-:W-:-:S02]  /*bd80*/  LOP3.LUT R70, R48, 0xff, RZ, 0xc0, !PT ;  /* 0x000000ff30467812 */ /* 0x001fc400078ec0ff */
        /* <DEDUP_REMOVED lines=12> */
.L_x_7112:
[----:B------:R-:W-:Y:S05]  /*be50*/  BSYNC.RECONVERGENT B1 ;  /* 0x0000000000017941 */ /* 0x000fea0003800200 */
.L_x_7111:
[----:B-1----:R-:W-:Y:S01]  /*be60*/  FADD.FTZ R66, RZ, R16 ;  /* 0x00000010ff427221 */ /* 0x002fe20000010000 */
        /* <DEDUP_REMOVED lines=16> */
[----:B0-----:R-:W-:Y:S01]  /*bf70*/  FADD.FTZ R71, R66, R35 ;  /* 0x0000002342477221 */ /* 0x001fe20000010000 */
        /* <DEDUP_REMOVED lines=54> */
.L_x_7128:
        /* <DEDUP_REMOVED lines=17> */
[----:B------:R-:W-:Y:S02]  /*c3f0*/  SHF.L.U32 R69, R28, 0x10, RZ ;  /* 0x000000101c457819 */ /* 0x000fe400000006ff */
[----:B------:R-:W-:Y:S01]  /*c400*/  PRMT R70, R2, 0x7632, R70 ;  /* 0x0000763202467816 */ /* 0x000fe20000000046 */
[C---:B------:R-:W-:Y:S01]  /*c410*/  FADD.FTZ R16, -R66.reuse, R16 ;  /* 0x0000001042107221 */ /* 0x040fe20000010100 */
[C---:B------:R-:W-:Y:S01]  /*c420*/  FADD.FTZ R68, -R66.reuse, R37 ;  /* 0x0000002542447221 */ /* 0x040fe20000010100 */
[----:B------:R-:W-:Y:S01]  /*c430*/  FADD.FTZ R18, -R66, R18 ;  /* 0x0000001242127221 */ /* 0x000fe20000010100 */
[----:B------:R-:W-:Y:S01]  /*c440*/  PRMT R72, R24, 0x7632, R72 ;  /* 0x0000763218487816 */ /* 0x000fe20000000048 */
[C---:B------:R-:W-:Y:S01]  /*c450*/  FMUL.FTZ R16, R71.reuse, R16 ;  /* 0x0000001047107220 */ /* 0x040fe20000410000 */
[C---:B------:R-:W-:Y:S01]  /*c460*/  FMUL.FTZ R37, R71.reuse, R68 ;  /* 0x0000004447257220 */ /* 0x040fe20000410000 */
[----:B------:R-:W-:Y:S01]  /*c470*/  FADD.FTZ R68, -R66, R17 ;  /* 0x0000001142447221 */ /* 0x000fe20000010100 */
[----:B------:R-:W-:Y:S01]  /*c480*/  FMUL.FTZ R18, R71, R18 ;  /* 0x0000001247127220 */ /* 0x000fe20000410000 */
[----:B------:R-:W-:Y:S01]  /*c490*/  FFMA.FTZ R16, R16, R67, R69 ;  /* 0x0000004310107223 */ /* 0x000fe20000010045 */
[----:B------:R-:W-:Y:S01]  /*c4a0*/  SHF.L.U32 R69, R29, 0x10, RZ ;  /* 0x000000101d457819 */ /* 0x000fe200000006ff */
[----:B------:R-:W-:Y:S01]  /*c4b0*/  IMAD.U32 R67, R55, 0x10000, RZ ;  /* 0x0001000037437824 */ /* 0x000fe200078e00ff */
[----:B------:R-:W-:Y:S01]  /*c4c0*/  SHF.L.U32 R72, R72, 0x10, RZ ;  /* 0x0000001048487819 */ /* 0x000fe200000006ff */
[----:B------:R-:W-:-:S02]  /*c4d0*/  IMAD.U32 R70, R70, 0x10000, RZ ;  /* 0x0001000046467824 */ /* 0x000fc400078e00ff */
[C---:B------:R-:W-:Y:S01]  /*c4e0*/  FADD.FTZ R12, -R66.reuse, R12 ;  /* 0x0000000c420c7221 */ /* 0x040fe20000010100 */
[----:B------:R-:W-:Y:S01]  /*c4f0*/  FMUL.FTZ R17, R71, R68 ;  /* 0x0000004447117220 */ /* 0x000fe20000410000 */
[----:B------:R-:W-:Y:S01]  /*c500*/  FADD.FTZ R68, -R66, R19 ;  /* 0x0000001342447221 */ /* 0x000fe20000010100 */
[----:B------:R-:W-:Y:S01]  /*c510*/  FFMA.FTZ R18, R18, R67, R69 ;  /* 0x0000004312127223 */ /* 0x000fe20000010045 */
[----:B------:R-:W-:Y:S01]  /*c520*/  SHF.L.U32 R69, R30, 0x10, RZ ;  /* 0x000000101e457819 */ /* 0x000fe200000006ff */
[----:B------:R-:W-:Y:S01]  /*c530*/  FFMA.FTZ R37, R37, R70, R72 ;  /* 0x0000004625257223 */ /* 0x000fe20000010048 */
[----:B------:R-:W-:Y:S02]  /*c540*/  IMAD.U32 R67, R54, 0x10000, RZ ;  /* 0x0001000036437824 */ /* 0x000fe400078e00ff */
[----:B------:R-:W-:Y:S01]  /*c550*/  FMUL.FTZ R12, R71, R12 ;  /* 0x0000000c470c7220 */ /* 0x000fe20000410000 */
[----:B------:R-:W-:Y:S01]  /*c560*/  SHF.L.U32 R72, R42, 0x10, RZ ;  /* 0x000000102a487819 */ /* 0x000fe200000006ff */
[----:B------:R-:W-:-:S02]  /*c570*/  IMAD.U32 R70, R43, 0x10000, RZ ;  /* 0x000100002b467824 */ /* 0x000fc400078e00ff */
[----:B------:R-:W-:Y:S01]  /*c580*/  FMUL.FTZ R19, R71, R68 ;  /* 0x0000004447137220 */ /* 0x000fe20000410000 */
[C---:B------:R-:W-:Y:S01]  /*c590*/  FADD.FTZ R14, -R66.reuse, R14 ;  /* 0x0000000e420e7221 */ /* 0x040fe20000010100 */
[----:B------:R-:W-:Y:S01]  /*c5a0*/  FADD.FTZ R68, -R66, R13 ;  /* 0x0000000d42447221 */ /* 0x000fe20000010100 */
[----:B------:R-:W-:Y:S01]  /*c5b0*/  FFMA.FTZ R12, R12, R67, R69 ;  /* 0x000000430c0c7223 */ /* 0x000fe20000010045 */
[----:B------:R-:W-:Y:S01]  /*c5c0*/  SHF.L.U32 R69, R31, 0x10, RZ ;  /* 0x000000101f457819 */ /* 0x000fe200000006ff */
[----:B------:R-:W-:Y:S01]  /*c5d0*/  FFMA.FTZ R17, R17, R70, R72 ;  /* 0x0000004611117223 */ /* 0x000fe20000010048 */
[----:B------:R-:W-:Y:S02]  /*c5e0*/  IMAD.U32 R67, R0, 0x10000, RZ ;  /* 0x0001000000437824 */ /* 0x000fe400078e00ff */
[C---:B------:R-:W-:Y:S01]  /*c5f0*/  FMUL.FTZ R14, R71.reuse, R14 ;  /* 0x0000000e470e7220 */ /* 0x040fe20000410000 */
[----:B------:R-:W-:Y:S01]  /*c600*/  SHF.L.U32 R72, R40, 0x10, RZ ;  /* 0x0000001028487819 */ /* 0x000fe200000006ff */
[----:B------:R-:W-:Y:S01]  /*c610*/  FMUL.FTZ R13, R71, R68 ;  /* 0x00000044470d7220 */ /* 0x000fe20000410000 */
[----:B------:R-:W-:-:S02]  /*c620*/  IMAD.U32 R70, R41, 0x10000, RZ ;  /* 0x0001000029467824 */ /* 0x000fc400078e00ff */
[----:B------:R-:W-:Y:S01]  /*c630*/  FADD.FTZ R68, -R66, R15 ;  /* 0x0000000f42447221 */ /* 0x000fe20000010100 */
[----:B------:R-:W-:Y:S01]  /*c640*/  FFMA.FTZ R15, R14, R67, R69 ;  /* 0x000000430e0f7223 */ /* 0x000fe20000010045 */
[----:B------:R-:W-:Y:S01]  /*c650*/  SHF.L.U32 R69, R8, 0x10, RZ ;  /* 0x0000001008457819 */ /* 0x000fe200000006ff */
[----:B------:R-:W-:Y:S01]  /*c660*/  FFMA.FTZ R19, R19, R70, R72 ;  /* 0x0000004613137223 */ /* 0x000fe20000010048 */
[----:B------:R-:W-:Y:S02]  /*c670*/  IMAD.U32 R67, R9, 0x10000, RZ ;  /* 0x0001000009437824 */ /* 0x000fe400078e00ff */
[----:B------:R-:W-:Y:S01]  /*c680*/  FMUL.FTZ R14, R71, R68 ;  /* 0x00000044470e7220 */ /* 0x000fe20000410000 */
[----:B------:R-:W-:Y:S01]  /*c690*/  SHF.L.U32 R72, R10, 0x10, RZ ;  /* 0x000000100a487819 */ /* 0x000fe200000006ff */
[----:B------:R-:W-:Y:S02]  /*c6a0*/  IMAD.U32 R70, R11, 0x10000, RZ ;  /* 0x000100000b467824 */ /* 0x000fe400078e00ff */
[----:B------:R-:W-:Y:S01]  /*c6b0*/  FADD.FTZ R36, -R66, R36 ;  /* 0x0000002442247221 */ /* 0x000fe20000010100 */
[----:B------:R-:W-:Y:S01]  /*c6c0*/  FFMA.FTZ R14, R14, R67, R69 ;  /* 0x000000430e0e7223 */ /* 0x000fe20000010045 */
[----:B------:R-:W-:Y:S01]  /*c6d0*/  SHF.L.U32 R69, R24, 0x10, RZ ;  /* 0x0000001018457819 */ /* 0x000fe200000006ff */
[----:B------:R-:W-:Y:S01]  /*c6e0*/  FFMA.FTZ R13, R13, R70, R72 ;  /* 0x000000460d0d7223 */ /* 0x000fe20000010048 */
[----:B------:R-:W-:-:S02]  /*c6f0*/  IMAD.U32 R67, R2, 0x10000, RZ ;  /* 0x0001000002437824 */ /* 0x000fc400078e00ff */
[----:B------:R-:W-:Y:S01]  /*c700*/  FMUL.FTZ R36, R71, R36 ;  /* 0x0000002447247220 */ /* 0x000fe20000410000 */
[----:B------:R-:W-:Y:S01]  /*c710*/  PRMT R72, R3, 0x7632, R72 ;  /* 0x0000763203487816 */ /* 0x000fe20000000048 */
[----:B------:R-:W-:Y:S01]  /*c720*/  VIADD R68, R63, 0xffffffff ;  /* 0xffffffff3f447836 */ /* 0x000fe20000000000 */
[C---:B------:R-:W-:Y:S01]  /*c730*/  PRMT R74, R25.reuse, 0x7632, R74 ;  /* 0x00007632194a7816 */ /* 0x040fe2000000004a */
[C---:B------:R-:W-:Y:S01]  /*c740*/  FADD.FTZ R38, -R66.reuse, R38 ;  /* 0x0000002642267221 */ /* 0x040fe20000010100 */
[C---:B------:R-:W-:Y:S01]  /*c750*/  FADD.FTZ R70, -R66.reuse, R39 ;  /* 0x0000002742467221 */ /* 0x040fe20000010100 */
[----:B------:R-:W-:Y:S01]  /*c760*/  FADD.FTZ R32, -R66, R32 ;  /* 0x0000002042207221 */ /* 0x000fe20000010100 */
[----:B------:R-:W-:Y:S01]  /*c770*/  FFMA.FTZ R36, R36, R67, R69 ;  /* 0x0000004324247223 */ /* 0x000fe20000010045 */
[----:B------:R-:W-:Y:S01]  /*c780*/  SHF.L.U32 R69, R25, 0x10, RZ ;  /* 0x0000001019457819 */ /* 0x000fe200000006ff */
[----:B------:R-:W-:Y:S01]  /*c790*/  IMAD R65, R68, R65, RZ ;  /* 0x0000004144417224 */ /* 0x000fe200078e02ff */
[----:B------:R-:W-:Y:S01]  /*c7a0*/  SHF.L.U32 R72, R72, 0x10, RZ ;  /* 0x0000001048487819 */ /* 0x000fe200000006ff */
[----:B------:R-:W-:-:S02]  /*c7b0*/  IMAD.U32 R67, R3, 0x10000, RZ ;  /* 0x0001000003437824 */ /* 0x000fc400078e00ff */
[C---:B------:R-:W-:Y:S01]  /*c7c0*/  FMUL.FTZ R38, R71.reuse, R38 ;  /* 0x0000002647267220 */ /* 0x040fe20000410000 */
[----:B------:R-:W-:Y:S02]  /*c7d0*/  IMAD.U32 R74, R74, 0x10000, RZ ;  /* 0x000100004a4a7824 */ /* 0x000fe400078e00ff */
[C---:B------:R-:W-:Y:S01]  /*c7e0*/  FMUL.FTZ R39, R71.reuse, R70 ;  /* 0x0000004647277220 */ /* 0x040fe20000410000 */
[----:B------:R-:W-:Y:S01]  /*c7f0*/  FADD.FTZ R68, -R66, R33 ;  /* 0x0000002142447221 */ /* 0x000fe20000010100 */
[----:B------:R-:W-:Y:S01]  /*c800*/  FMUL.FTZ R32, R71, R32 ;  /* 0x0000002047207220 */ /* 0x000fe20000410000 */
[----:B------:R-:W-:Y:S01]  /*c810*/  SHF.L.U32 R33, R4, 0x10, RZ ;  /* 0x0000001004217819 */ /* 0x000fe200000006ff */
[----:B------:R-:W-:Y:S02]  /*c820*/  IMAD.U32 R63, R26, 0x10000, RZ ;  /* 0x000100001a3f7824 */ /* 0x000fe400078e00ff */
[----:B------:R-:W-:Y:S01]  /*c830*/  FFMA.FTZ R38, R38, R67, R69 ;  /* 0x0000004326267223 */ /* 0x000fe20000010045 */
[----:B------:R-:W-:Y:S01]  /*c840*/  FFMA.FTZ R39, R39, R72, R74 ;  /* 0x0000004827277223 */ /* 0x000fe2000001004a */
[----:B------:R-:W-:Y:S01]  /*c850*/  PRMT R70, R4, 0x7632, R70 ;  /* 0x0000763204467816 */ /* 0x000fe20000000046 */
[----:B------:R-:W-:Y:S01]  /*c860*/  FMUL.FTZ R67, R71, R68 ;  /* 0x0000004447437220 */ /* 0x000fe20000410000 */
[----:B------:R-:W-:Y:S01]  /*c870*/  PRMT R72, R26, 0x7632, R72 ;  /* 0x000076321a487816 */ /* 0x000fe20000000048 */
[----:B------:R-:W-:Y:S01]  /*c880*/  FFMA.FTZ R68, R32, R33, R63 ;  /* 0x0000002120447223 */ /* 0x000fe2000001003f */
[----:B------:R-:W-:Y:S01]  /*c890*/  SHF.L.U32 R70, R70, 0x10, RZ ;  /* 0x0000001046467819 */ /* 0x000fe200000006ff */
[----:B------:R-:W1:Y:S01]  /*c8a0*/  LDC.64 R32, c[0x0][0x428] ;  /* 0x00010a00ff207b82 */ /* 0x000e620000000a00 */
[----:B------:R-:W-:Y:S01]  /*c8b0*/  FADD.FTZ R34, -R66, R34 ;  /* 0x0000002242227221 */ /* 0x000fe20000010100 */
[----:B------:R-:W-:-:S02]  /*c8c0*/  IMAD.U32 R72, R72, 0x10000, RZ ;  /* 0x0001000048487824 */ /* 0x000fc400078e00ff */
[----:B------:R-:W-:Y:S01]  /*c8d0*/  FADD.FTZ R66, -R66, R35 ;  /* 0x0000002342427221 */ /* 0x000fe20000010100 */
[----:B------:R-:W-:Y:S01]  /*c8e0*/  PRMT R74, R27, 0x7632, R74 ;  /* 0x000076321b4a7816 */ /* 0x000fe2000000004a */
[----:B------:R-:W-:Y:S01]  /*c8f0*/  FMUL.FTZ R34, R71, R34 ;  /* 0x0000002247227220 */ /* 0x000fe20000410000 */
[--C-:B------:R-:W-:Y:S01]  /*c900*/  FFMA.FTZ R63, R67, R70, R72.reuse ;  /* 0x00000046433f7223 */ /* 0x100fe20000010048 */
[----:B------:R-:W-:Y:S02]  /*c910*/  SHF.R.S32.HI R70, RZ, 0x1f, R65 ;  /* 0x0000001fff467819 */ /* 0x000fe40000011441 */
[----:B------:R-:W-:Y:S01]  /*c920*/  PRMT R72, R5, 0x7632, R72 ;  /* 0x0000763205487816 */ /* 0x000fe20000000048 */
[----:B------:R-:W-:Y:S01]  /*c930*/  IMAD.U32 R74, R74, 0x10000, RZ ;  /* 0x000100004a4a7824 */ /* 0x000fe200078e00ff */
[----:B------:R-:W-:Y:S01]  /*c940*/  LEA.HI R70, R70, R65, RZ, 0x3 ;  /* 0x0000004146467211 */ /* 0x000fe200078f18ff */
[----:B------:R-:W-:Y:S01]  /*c950*/  FMUL.FTZ R65, R71, R66 ;  /* 0x0000004247417220 */ /* 0x000fe20000410000 */
[----:B------:R-:W-:Y:S01]  /*c960*/  SHF.L.U32 R72, R72, 0x10, RZ ;  /* 0x0000001048487819 */ /* 0x000fe200000006ff */
[----:B------:R-:W-:Y:S01]  /*c970*/  IMAD.U32 R71, R27, 0x10000, RZ ;  /* 0x000100001b477824 */ /* 0x000fe200078e00ff */
[----:B------:R-:W-:-:S02]  /*c980*/  SHF.L.U32 R69, R5, 0x10, RZ ;  /* 0x0000001005457819 */ /* 0x000fc400000006ff */
[----:B------:R-:W-:Y:S01]  /*c990*/  LEA.HI.SX32 R35, R70, R61, 0x1d ;  /* 0x0000003d46237211 */ /* 0x000fe200078feaff */
[----:B------:R-:W-:Y:S01]  /*c9a0*/  FFMA.FTZ R65, R65, R72, R74 ;  /* 0x0000004841417223 */ /* 0x000fe2000001004a */
[----:B------:R-:W-:Y:S01]  /*c9b0*/  F2FP.BF16.F32.PACK_AB R15, R14, R15 ;  /* 0x0000000f0e0f723e */ /* 0x000fe200000010ff */
[----:B------:R-:W-:Y:S01]  /*c9c0*/  FFMA.FTZ R66, R34, R69, R71 ;  /* 0x0000004522427223 */ /* 0x000fe20000010047 */
[----:B------:R-:W-:Y:S02]  /*c9d0*/  IADD3 R67, PT, PT, R35, 0x20, RZ ;  /* 0x0000002023437810 */ /* 0x000fe40007ffe0ff */
[----:B------:R-:W-:Y:S01]  /*c9e0*/  F2FP.BF16.F32.PACK_AB R14, R13, R12 ;  /* 0x0000000c0d0e723e */ /* 0x000fe200000010ff */
[--C-:B-1----:R-:W-:Y:S01]  /*c9f0*/  IMAD.WIDE.U32 R34, R35, 0x10, R32.reuse ;  /* 0x0000001023227825 */ /* 0x102fe200078e0020 */
[----:B------:R-:W-:Y:S02]  /*ca00*/  F2FP.BF16.F32.PACK_AB R13, R19, R18 ;  /* 0x00000012130d723e */ /* 0x000fe400000010ff */
[----:B------:R-:W-:Y:S01]  /*ca10*/  F2FP.BF16.F32.PACK_AB R12, R17, R16 ;  /* 0x00000010110c723e */ /* 0x000fe200000010ff */
[----:B------:R-:W-:Y:S01]  /*ca20*/  IMAD.WIDE.U32 R32, R67, 0x10, R32 ;  /* 0x0000001043207825 */ /* 0x000fe200078e0020 */
[----:B------:R-:W-:-:S02]  /*ca30*/  F2FP.BF16.F32.PACK_AB R19, R65, R66 ;  /* 0x000000424113723e */ /* 0x000fc400000010ff */
[----:B------:R-:W-:Y:S01]  /*ca40*/  F2FP.BF16.F32.PACK_AB R18, R63, R68 ;  /* 0x000000443f12723e */ /* 0x000fe200000010ff */
[----:B------:R1:W-:Y:S01]  /*ca50*/  STG.E.128 desc[UR8][R34.64], R12 ;  /* 0x0000000c22007986 */ /* 0x0003e2000c101d08 */
[----:B------:R-:W-:Y:S02]  /*ca60*/  F2FP.BF16.F32.PACK_AB R17, R39, R38 ;  /* 0x000000262711723e */ /* 0x000fe400000010ff */
[----:B------:R-:W-:-:S05]  /*ca70*/  F2FP.BF16.F32.PACK_AB R16, R37, R36 ;  /* 0x000000242510723e */ /* 0x000fca00000010ff */
[----:B------:R1:W-:Y:S02]  /*ca80*/  STG.E.128 desc[UR8][R32.64], R16 ;  /* 0x0000001020007986 */ /* 0x0003e4000c101d08 */
.L_x_7115:
[----:B------:R-:W-:Y:S05]  /*ca90*/  BSYNC.RECONVERGENT B1 ;  /* 0x0000000000017941 */ /* 0x000fea0003800200 */
.L_x_7114:
[----:B-1----:R-:W1:Y:S02]  /*caa0*/  LDC.64 R12, c[0x0][0x380] ;  /* 0x0000e000ff0c7b82 */ /* 0x002e640000000a00 */
[----:B-1----:R-:W-:-:S05]  /*cab0*/  IMAD R60, R12, 0x4, R60 ;  /* 0x000000040c3c7824 */ /* 0x002fca00078e023c */
[----:B------:R-:W-:-:S13]  /*cac0*/  ISETP.GE.AND P0, PT, R60, R13, PT ;  /* 0x0000000d3c00720c */ /* 0x000fda0003f06270 */
[----:B------:R-:W-:Y:S05]  /*cad0*/  @!P0 BRA `(.L_x_7116) ;  /* 0xffffff3c00b48947 */ /* 0x000fea000383ffff */
[----:B------:R-:W-:Y:S05]  /*cae0*/  BSYNC B0 ;  /* 0x0000000000007941 */ /* 0x000fea0003800000 */
.L_x_6884:
[----:B------:R-:W-:Y:S05]  /*caf0*/  EXIT ;  /* 0x000000000000794d */ /* 0x000fea0003800000 */
.L_x_7113:
        /* <DEDUP_REMOVED lines=8> */
.L_x_7118:
[----:B------:R-:W-:Y:S05]  /*cb80*/  BSYNC B1 ;  /* 0x0000000000017941 */ /* 0x000fea0003800000 */
.L_x_7117:
        /* <DEDUP_REMOVED lines=9> */
.L_x_7119:
[----:B------:R-:W-:Y:S02]  /*cc20*/  IMAD.MOV.U32 R70, RZ, RZ, 0x4 ;  /* 0x00000004ff467424 */ /* 0x000fe400078e00ff */
[----:B------:R-:W-:-:S05]  /*cc30*/  FADD.FTZ R74, R72, R66 ;  /* 0x00000042484a7221 */ /* 0x000fca0000010000 */
[----:B------:R-:W-:-:S07]  /*cc40*/  MOV R77, R74 ;  /* 0x0000004a004d7202 */ /* 0x000fce0000000f00 */
[----:B------:R-:W-:Y:S05]  /*cc50*/  WARPSYNC.COLLECTIVE R68, `(.L_x_7120) ;  /* 0x0000000044087348 */ /* 0x000fea0003c00000 */
[----:B------:R0:W1:Y:S02]  /*cc60*/  SHFL.BFLY P2, R66, R77, R70, R69 ;  /* 0x0c0000464d427389 */ /* 0x0000640000040045 */
[----:B01----:R-:W-:Y:S05]  /*cc70*/  ENDCOLLECTIVE ;  /* 0x000000000000791b */ /* 0x003fea0003800000 */
.L_x_7120:
[----:B------:R-:W-:Y:S02]  /*cc80*/  IMAD.MOV.U32 R70, RZ, RZ, 0x8 ;  /* 0x00000008ff467424 */ /* 0x000fe400078e00ff */
[----:B------:R-:W-:-:S05]  /*cc90*/  FADD.FTZ R75, R74, R66 ;  /* 0x000000424a4b7221 */ /* 0x000fca0000010000 */
[----:B------:R-:W-:-:S07]  /*cca0*/  MOV R77, R75 ;  /* 0x0000004b004d7202 */ /* 0x000fce0000000f00 */
[----:B------:R-:W-:Y:S05]  /*ccb0*/  WARPSYNC.COLLECTIVE R68, `(.L_x_7121) ;  /* 0x0000000044087348 */ /* 0x000fea0003c00000 */
[----:B------:R0:W1:Y:S02]  /*ccc0*/  SHFL.BFLY P2, R66, R77, R70, R69 ;  /* 0x0c0000464d427389 */ /* 0x0000640000040045 */
[----:B01----:R-:W-:Y:S05]  /*ccd0*/  ENDCOLLECTIVE ;  /* 0x000000000000791b */ /* 0x003fea0003800000 */
.L_x_7121:
[----:B------:R-:W-:Y:S02]  /*cce0*/  IMAD.MOV.U32 R70, RZ, RZ, 0x10 ;  /* 0x00000010ff467424 */ /* 0x000fe400078e00ff */
[----:B------:R-:W-:-:S05]  /*ccf0*/  FADD.FTZ R76, R75, R66 ;  /* 0x000000424b4c7221 */ /* 0x000fca0000010000 */
[----:B------:R-:W-:-:S07]  /*cd00*/  MOV R77, R76 ;  /* 0x0000004c004d7202 */ /* 0x000fce0000000f00 */
[----:B------:R-:W-:Y:S05]  /*cd10*/  WARPSYNC.COLLECTIVE R68, `(.L_x_7122) ;  /* 0x0000000044087348 */ /* 0x000fea0003c00000 */
[----:B------:R0:W1:Y:S02]  /*cd20*/  SHFL.BFLY P2, R66, R77, R70, R69 ;  /* 0x0c0000464d427389 */ /* 0x0000640000040045 */
[----:B01----:R-:W-:Y:S05]  /*cd30*/  ENDCOLLECTIVE ;  /* 0x000000000000791b */ /* 0x003fea0003800000 */
.L_x_7122:
        /* <DEDUP_REMOVED lines=40> */
.L_x_7123:
[----:B------:R-:W-:Y:S01]  /*cfc0*/  MOV R70, 0x2 ;  /* 0x0000000200467802 */ /* 0x000fe20000000f00 */
[----:B------:R-:W-:-:S04]  /*cfd0*/  FADD.FTZ R72, R71, R66 ;  /* 0x0000004247487221 */ /* 0x000fc80000010000 */
[----:B------:R-:W-:-:S07]  /*cfe0*/  IMAD.MOV.U32 R77, RZ, RZ, R72 ;  /* 0x000000ffff4d7224 */ /* 0x000fce00078e0048 */
[----:B------:R-:W-:Y:S05]  /*cff0*/  WARPSYNC.COLLECTIVE R68, `(.L_x_7124) ;  /* 0x0000000044087348 */ /* 0x000fea0003c00000 */
[----:B------:R0:W1:Y:S02]  /*d000*/  SHFL.BFLY P2, R66, R77, R70, R69 ;  /* 0x0c0000464d427389 */ /* 0x0000640000040045 */
[----:B01----:R-:W-:Y:S05]  /*d010*/  ENDCOLLECTIVE ;  /* 0x000000000000791b */ /* 0x003fea0003800000 */
.L_x_7124:
[----:B------:R-:W-:Y:S02]  /*d020*/  HFMA2 R70, -RZ, RZ, 0, 2.384185791015625e-07 ;  /* 0x00000004ff467431 */ /* 0x000fe400000001ff */
[----:B------:R-:W-:-:S04]  /*d030*/  FADD.FTZ R74, R72, R66 ;  /* 0x00000042484a7221 */ /* 0x000fc80000010000 */
[----:B------:R-:W-:-:S07]  /*d040*/  IMAD.MOV.U32 R77, RZ, RZ, R74 ;  /* 0x000000ffff4d7224 */ /* 0x000fce00078e004a */
[----:B------:R-:W-:Y:S05]  /*d050*/  WARPSYNC.COLLECTIVE R68, `(.L_x_7125) ;  /* 0x0000000044087348 */ /* 0x000fea0003c00000 */
[----:B------:R0:W1:Y:S02]  /*d060*/  SHFL.BFLY P2, R66, R77, R70, R69 ;  /* 0x0c0000464d427389 */ /* 0x0000640000040045 */
[----:B01----:R-:W-:Y:S05]  /*d070*/  ENDCOLLECTIVE ;  /* 0x000000000000791b */ /* 0x003fea0003800000 */
.L_x_7125:
[----:B------:R-:W-:Y:S01]  /*d080*/  MOV R70, 0x8 ;  /* 0x0000000800467802 */ /* 0x000fe20000000f00 */
[----:B------:R-:W-:-:S04]  /*d090*/  FADD.FTZ R75, R74, R66 ;  /* 0x000000424a4b7221 */ /* 0x000fc80000010000 */
[----:B------:R-:W-:-:S07]  /*d0a0*/  IMAD.MOV.U32 R77, RZ, RZ, R75 ;  /* 0x000000ffff4d7224 */ /* 0x000fce00078e004b */
[----:B------:R-:W-:Y:S05]  /*d0b0*/  WARPSYNC.COLLECTIVE R68, `(.L_x_7126) ;  /* 0x0000000044087348 */ /* 0x000fea0003c00000 */
[----:B------:R0:W1:Y:S02]  /*d0c0*/  SHFL.BFLY P2, R66, R77, R70, R69 ;  /* 0x0c0000464d427389 */ /* 0x0000640000040045 */
[----:B01----:R-:W-:Y:S05]  /*d0d0*/  ENDCOLLECTIVE ;  /* 0x000000000000791b */ /* 0x003fea0003800000 */
.L_x_7126:
[----:B------:R-:W-:Y:S02]  /*d0e0*/  HFMA2 R70, -RZ, RZ, 0, 9.5367431640625e-07 ;  /* 0x00000010ff467431 */ /* 0x000fe400000001ff */
[----:B------:R-:W-:-:S04]  /*d0f0*/  FADD.FTZ R76, R75, R66 ;  /* 0x000000424b4c7221 */ /* 0x000fc80000010000 */
[----:B------:R-:W-:-:S07]  /*d100*/  IMAD.MOV.U32 R77, RZ, RZ, R76 ;  /* 0x000000ffff4d7224 */ /* 0x000fce00078e004c */
[----:B------:R-:W-:Y:S05]  /*d110*/  WARPSYNC.COLLECTIVE R68, `(.L_x_7127) ;  /* 0x0000000044087348 */ /* 0x000fea0003c00000 */
[----:B------:R0:W1:Y:S02]  /*d120*/  SHFL.BFLY P2, R66, R77, R70, R69 ;  /* 0x0c0000464d427389 */ /* 0x0000640000040045 */
[----:B01----:R-:W-:Y:S05]  /*d130*/  ENDCOLLECTIVE ;  /* 0x000000000000791b */ /* 0x003fea0003800000 */
.L_x_7127:
[----:B------:R-:W-:Y:S05]  /*d140*/  BRA `(.L_x_7128) ;  /* 0xfffffff000647947 */ /* 0x000fea000383ffff */
.L_x_7129:
        /* <DEDUP_REMOVED lines=11> */
.L_x_20280:


//--------------------- .text._ZN10layer_norm13ln_fwd_kernelINS_13Kernel_traitsI13__nv_bfloat16S2_fS2_fjLj512ELj1ELj4ELj1ELj16ENS_18Kernel_traits_baseILj512ES2_S2_fS2_fjLj128EEEEELb1ELb1ELb0ELb0EEEvNS_9FwdParamsE --------------------------
	.section	.text._ZN10layer_norm13ln_fwd_kernelINS_13Kernel_traitsI13__nv_bfloat16S2_fS2_fjLj512ELj1ELj4ELj1ELj16ENS_18Kernel_traits_baseILj512ES2_S2_fS2_fjLj128EEEEELb1ELb1ELb0ELb0EEEvNS_9FwdParamsE,"ax",@progbits
	.align	128
        .global         _ZN10layer_norm13ln_fwd_kernelINS_13Kernel_traitsI13__nv_bfloat16S2_fS2_fjLj512ELj1ELj4ELj1ELj16ENS_18Kernel_traits_baseILj512ES2_S2_fS2_fjLj128EEEEELb1ELb1ELb0ELb0EEEvNS_9FwdParamsE
        .type           _ZN10layer_norm13ln_fwd_kernelINS_13Kernel_traitsI13__nv_bfloat16S2_fS2_fjLj512ELj1ELj4ELj1ELj16ENS_18Kernel_traits_baseILj512ES2_S2_fS2_fjLj128EEEEELb1ELb1ELb0ELb0EEEvNS_9FwdParamsE,@function
        .size           _ZN10layer_norm13ln_fwd_kernelINS_13Kernel_traitsI13__nv_bfloat16S2_fS2_fjLj512ELj1ELj4ELj1ELj16ENS_18Kernel_traits_baseILj512ES2_S2_fS2_fjLj128EEEEELb1ELb1ELb0ELb0EEEvNS_9FwdParamsE,(.L_x_20281 - _ZN10layer_norm13ln_fwd_kernelINS_13Kernel_traitsI13__nv_bfloat16S2_fS2_fjLj512ELj1ELj4ELj1ELj16ENS_18Kernel_traits_baseILj512ES2_S2_fS2_fjLj128EEEEELb1ELb1ELb0ELb0EEEvNS_9FwdParamsE)
        .other          _ZN10layer_norm13ln_fwd_kernelINS_13Kernel_traitsI13__nv_bfloat16S2_fS2_fjLj512ELj1ELj4ELj1ELj16ENS_18Kernel_traits_baseILj512ES2_S2_fS2_fjLj128EEEEELb1ELb1ELb0ELb0EEEvNS_9FwdParamsE,@"STO_CUDA_ENTRY STV_DEFAULT"
_ZN10layer_norm13ln_fwd_kernelINS_13Kernel_traitsI13__nv_bfloat16S2_fS2_fjLj512ELj1ELj4ELj1ELj16ENS_18Kernel_traits_baseILj512ES2_S2_fS2_fjLj128EEEEELb1ELb1ELb0ELb0EEEvNS_9FwdParamsE:
.text._ZN10layer_norm13ln_fwd_kernelINS_13Kernel_traitsI13__nv_bfloat16S2_fS2_fjLj512ELj1ELj4ELj1ELj16ENS_18Kernel_traits_baseILj512ES2_S2_fS2_fjLj128EEEEELb1ELb1ELb0ELb0EEEvNS_9FwdParamsE:
        /* <DEDUP_REMOVED lines=69> */
.L_x_7133:
[----:B------:R-:W-:Y:S05]  /*0450*/  BSYNC.RECONVERGENT B1 ;  /* 0x0000000000017941 */ /* 0x000fea0003800200 */
.L_x_7132:
        /* <DEDUP_REMOVED lines=11> */
.L_x_7131:
        /* <DEDUP_REMOVED lines=21> */
.L_x_7134:
[----:B------:R-:W-:Y:S05]  /*0660*/  BSYNC.RECONVERGENT B0 ;  /* 0x0000000000007941 */ /* 0x000fea0003800200 */
.L_x_7130:
[----:B------:R-:W1:Y:S02]  /*0670*/  LDCU UR4, c[0x0][0x384] ;  /* 0x00007080ff0477ac */ /* 0x000e640008000800 */
[----:B-1----:R-:W-:-:S13]  /*0680*/  ISETP.GE.AND P0, PT, R4, UR4, PT ;  /* 0x0000000404007c0c */ /* 0x002fda000bf06270 */
[----:B------:R-:W-:Y:S05]  /*0690*/  @P0 EXIT ;  /* 0x000000000000094d */ /* 0x000fea0003800000 */
[----:B------:R-:W-:Y:S01]  /*06a0*/  IMAD.HI.U32 R7, R2, -0x326172a9, RZ ;  /* 0xcd9e8d5702077827 */ /* 0x000fe200078e00ff */
[----:B------:R-:W1:Y:S01]  /*06b0*/  LDCU.64 UR4, c[0x0][0x3e0] ;  /* 0x00007c00ff0477ac */ /* 0x000e620008000a00 */
[----:B------:R-:W-:Y:S01]  /*06c0*/  BSSY B0, `(.L_x_7135) ;  /* 0x0000bb0000007945 */ /* 0x000fe20003800000 */
[----:B------:R-:W-:Y:S01]  /*06d0*/  LOP3.LUT R87, R8, 0x3, RZ, 0xc0, !PT ;  /* 0x0000000308577812 */ /* 0x000fe200078ec0ff */
[----:B------:R-:W-:Y:S01]  /*06e0*/  IMAD.HI.U32 R9, R5, -0x2daee0ad, RZ ;  /* 0xd2511f5305097827 */ /* 0x000fe200078e00ff */
[----:B------:R-:W-:Y:S01]  /*06f0*/  LOP3.LUT R7, R6, UR6, R7, 0x96, !PT ;  /* 0x0000000606077c12 */ /* 0x000fe2000f8e9607 */
[----:B------:R-:W2:Y:S01]  /*0700*/  LDCU UR32, c[0x0][0x388] ;  /* 0x00007100ff2077ac */ /* 0x000ea20008000800 */
[----:B-----5:R-:W-:Y:S01]  /*0710*/  PRMT R8, R35, 0x7632, R8 ;  /* 0x0000763223087816 */ /* 0x020fe20000000008 */
[----:B0-----:R-:W-:Y:S01]  /*0720*/  IMAD R11, R2, -0x326172a9, RZ ;  /* 0xcd9e8d57020b7824 */ /* 0x001fe200078e02ff */
        /* <DEDUP_REMOVED lines=9> */
[----:B------:R-:W3:Y:S01]  /*07c0*/  LDCU UR13, c[0x0][0x448] ;  /* 0x00008900ff0d77ac */ /* 0x000ee20008000800 */
[----:B------:R-:W-:Y:S01]  /*07d0*/  PRMT R19, R25, 0x7632, R19 ;  /* 0x0000763219137816 */ /* 0x000fe20000000013 */
[----:B------:R-:W-:Y:S01]  /*07e0*/  IMAD R14, R9, -0x326172a9, RZ ;  /* 0xcd9e8d57090e7824 */ /* 0x000fe200078e02ff */
[----:B------:R-:W-:Y:S01]  /*07f0*/  LOP3.LUT R10, R11, UR14, R10, 0x96, !PT ;  /* 0x0000000e0b0a7c12 */ /* 0x000fe2000f8e960a */
[----:B------:R-:W-:Y:S01]  /*0800*/  IMAD R16, R7, -0x2daee0ad, RZ ;  /* 0xd2511f5307107824 */ /* 0x000fe200078e02ff */
[----:B-1----:R-:W-:Y:S01]  /*0810*/  UISETP.NE.U32.AND UP0, UPT, UR4, URZ, UPT ;  /* 0x000000ff0400728c */ /* 0x002fe2000bf05070 */
[----:B------:R-:W-:Y:S01]  /*0820*/  IMAD.HI.U32 R7, R12, -0x326172a9, RZ ;  /* 0xcd9e8d570c077827 */ /* 0x000fe200078e00ff */
[----:B------:R-:W-:Y:S01]  /*0830*/  PRMT R72, R21, 0x7632, R72 ;  /* 0x0000763215487816 */ /* 0x000fe20000000048 */
[----:B------:R-:W1:Y:S01]  /*0840*/  LDCU.64 UR10, c[0x0][0x3a0] ;  /* 0x00007400ff0a77ac */ /* 0x000e620008000a00 */
[----:B------:R-:W-:Y:S01]  /*0850*/  PRMT R73, R24, 0x7632, R73 ;  /* 0x0000763218497816 */ /* 0x000fe20000000049 */
        /* <DEDUP_REMOVED lines=61> */
[----:B------:R-:W-:Y:S01]  /*0c30*/  IMAD.MOV.U32 R83, RZ, RZ, RZ ;  /* 0x000000ffff537224 */ /* 0x000fe200078e00ff */
[----:B------:R-:W-:Y:S01]  /*0c40*/  LOP3.LUT R91, R12, UR30, R91, 0x96, !PT ;  /* 0x0000001e0c5b7c12 */ /* 0x000fe2000f8e965b */
[----:B------:R-:W-:Y:S01]  /*0c50*/  IMAD R96, R96, -0x2daee0ad, RZ ;  /* 0xd2511f5360607824 */ /* 0x000fe200078e02ff */
[----:B------:R-:W-:Y:S01]  /*0c60*/  PRMT R12, R33, 0x7632, R12 ;  /* 0x00007632210c7816 */ /* 0x000fe2000000000c */
[----:B0123--:R-:W-:-:S07]  /*0c70*/  IMAD R86, R86, -0x326172a9, RZ ;  /* 0xcd9e8d5756567824 */ /* 0x00ffce00078e02ff */
.L_x_7308:
        /* <DEDUP_REMOVED lines=9> */
[----:B------:R-:W-:Y:S02]  /*0d10*/  PLOP3.LUT P0, PT, PT, PT, UP0, 0x80, 0x8 ;  /* 0x000000000008781c */ /* 0x000fe40003f0f008 */
[----:B------:R-:W-:-:S04]  /*0d20*/  SHF.R.S32.HI R69, RZ, 0x1f, R68 ;  /* 0x0000001fff457819 */ /* 0x000fc80000011444 */
[----:B------:R-:W-:Y:S01]  /*0d30*/  LEA.HI R84, R69, R68, RZ, 0x3 ;  /* 0x0000004445547211 */ /* 0x000fe200078f18ff */
[----:B------:R-:W-:Y:S01]  /*0d40*/  IMAD.MOV.U32 R68, RZ, RZ, 0x3f800000 ;  /* 0x3f800000ff447424 */ /* 0x000fe200078e00ff */
[----:B------:R-:W-:Y:S02]  /*0d50*/  P2R R69, PR, RZ, 0x4 ;  /* 0x00000004ff457803 */ /* 0x000fe40000000000 */
        /* <DEDUP_REMOVED lines=25> */
.L_x_20117:
[----:B------:R-:W-:Y:S05]  /*0ef0*/  BRX R52 -0xf00                                     (*"BRANCH_TARGETS .L_x_20118,.L_x_20119,.L_x_20120"*) ;  /* 0xfffffff034407949 */ /* 0x000fea000383ffff */
.L_x_20120:
[----:B------:R-:W-:Y:S01]  /*0f00*/  IADD3 R54, PT, PT, R87, 0x1, RZ ;  /* 0x0000000157367810 */ /* 0x000fe20007ffe0ff */
[----:B------:R-:W-:Y:S02]  /*0f10*/  IMAD.MOV.U32 R70, RZ, RZ, R96 ;  /* 0x000000ffff467224 */ /* 0x000fe400078e0060 */
[----:B------:R-:W-:Y:S01]  /*0f20*/  IMAD.MOV.U32 R55, RZ, RZ, R91 ;  /* 0x000000ffff377224 */ /* 0x000fe200078e005b */
[----:B------:R-:W-:Y:S06]  /*0f30*/  BRA `(.L_x_7140) ;  /* 0x0000000000f07947 */ /* 0x000fec0003800000 */
.L_x_20118:
[----:B------:R-:W-:Y:S01]  /*0f40*/  MOV R70, R96 ;  /* 0x0000006000467202 */ /* 0x000fe20000000f00 */
[----:B------:R-:W-:Y:S02]  /*0f50*/  IMAD.MOV.U32 R54, RZ, RZ, 0x3 ;  /* 0x00000003ff367424 */ /* 0x000fe400078e00ff */
[----:B------:R-:W-:Y:S01]  /*0f60*/  IMAD.MOV.U32 R55, RZ, RZ, R90 ;  /* 0x000000ffff377224 */ /* 0x000fe200078e005a */
[----:B------:R-:W-:Y:S06]  /*0f70*/  BRA `(.L_x_7140) ;  /* 0x0000000000e07947 */ /* 0x000fec0003800000 */
.L_x_20119:
        /* <DEDUP_REMOVED lines=13> */
.L_x_7142:
[----:B------:R-:W-:Y:S05]  /*1050*/  BSYNC.RECONVERGENT B3 ;  /* 0x0000000000037941 */ /* 0x000fea0003800200 */
.L_x_7141:
        /* <DEDUP_REMOVED lines=36> */
[----:B------:R-:W-:Y:S01]  /*12a0*/  LOP3.LUT R70, R52, UR28, R87, 0x96, !PT ;  /* 0x0000001c34467c12 */ /* 0x000fe2000f8e9657 */
[----:B------:R-:W-:-:S04]  /*12b0*/  IMAD.WIDE.U32 R52, R53, -0x326172a9, RZ ;  /* 0xcd9e8d5735347825 */ /* 0x000fc800078e00ff */
[----:B------:R-:W-:Y:S01]  /*12c0*/  IMAD.WIDE.U32 R70, R70, -0x2daee0ad, RZ ;  /* 0xd2511f5346467825 */ /* 0x000fe200078e00ff */
[----:B------:R-:W-:-:S03]  /*12d0*/  LOP3.LUT R91, R86, UR30, R53, 0x96, !PT ;  /* 0x0000001e565b7c12 */ /* 0x000fc6000f8e9635 */
[----:B------:R-:W-:Y:S01]  /*12e0*/  IMAD.MOV.U32 R86, RZ, RZ, R52 ;  /* 0x000000ffff567224 */ /* 0x000fe200078e0034 */
[----:B------:R-:W-:-:S07]  /*12f0*/  LOP3.LUT R90, R90, UR31, R71, 0x96, !PT ;  /* 0x0000001f5a5a7c12 */ /* 0x000fce000f8e9647 */
.L_x_7140:
[----:B------:R-:W-:Y:S05]  /*1300*/  BSYNC.RECONVERGENT B2 ;  /* 0x0000000000027941 */ /* 0x000fea0003800200 */
.L_x_7139:
[----:B------:R-:W0:Y:S01]  /*1310*/  LDC R69, c[0x0][0x408] ;  /* 0x00010200ff457b82 */ /* 0x000e220000000800 */
[----:B------:R-:W-:Y:S01]  /*1320*/  I2FP.F32.U32 R52, R55 ;  /* 0x0000003700347245 */ /* 0x000fe20000201000 */
[----:B------:R-:W-:Y:S01]  /*1330*/  IMAD.MOV.U32 R85, RZ, RZ, 0x2f800000 ;  /* 0x2f800000ff557424 */ /* 0x000fe200078e00ff */
[----:B------:R-:W-:Y:S01]  /*1340*/  ISETP.NE.AND P1, PT, R54, 0x1, PT ;  /* 0x000000013600780c */ /* 0x000fe20003f25270 */
[----:B-----5:R-:W-:Y:S01]  /*1350*/  IMAD.U32 R53, R56, 0x10000, RZ ;  /* 0x0001000038357824 */ /* 0x020fe200078e00ff */
[----:B------:R-:W-:Y:S01]  /*1360*/  BSSY.RECONVERGENT B2, `(.L_x_7143) ;  /* 0x000004f000027945 */ /* 0x000fe20003800200 */
[----:B------:R-:W-:Y:S01]  /*1370*/  FFMA.FTZ R52, R52, R85, 1.1641532182693481445e-10 ;  /* 0x2f00000034347423 */ /* 0x000fe20000010055 */
[----:B------:R-:W-:Y:S01]  /*1380*/  PRMT R56, R56, 0x7632, R56 ;  /* 0x0000763238387816 */ /* 0x000fe20000000038 */
[----:B------:R-:W1:Y:S01]  /*1390*/  LDC R71, c[0x0][0x404] ;  /* 0x00010100ff477b82 */ /* 0x000e620000000800 */
[----:B------:R-:W-:Y:S01]  /*13a0*/  FMUL.FTZ R88, R53, R68 ;  /* 0x0000004435587220 */ /* 0x000fe20000410000 */
[----:B------:R-:W-:-:S03]  /*13b0*/  IMAD.MOV.U32 R87, RZ, RZ, 0x2 ;  /* 0x00000002ff577424 */ /* 0x000fc600078e00ff */
[----:B0-----:R-:W-:Y:S01]  /*13c0*/  FMUL.FTZ R88, R88, R69 ;  /* 0x0000004558587220 */ /* 0x001fe20000410000 */
[----:B-1----:R-:W-:Y:S02]  /*13d0*/  FSETP.GTU.FTZ.AND P0, PT, R52, R71, PT ;  /* 0x000000473400720b */ /* 0x002fe40003f1c000 */
[----:B------:R-:W-:Y:S02]  /*13e0*/  SHF.L.U32 R52, R28, 0x10, RZ ;  /* 0x000000101c347819 */ /* 0x000fe400000006ff */
        /* <DEDUP_REMOVED lines=14> */
.L_x_7145:
        /* <DEDUP_REMOVED lines=13> */
.L_x_7147:
[----:B------:R-:W-:Y:S05]  /*15a0*/  BSYNC.RECONVERGENT B3 ;  /* 0x0000000000037941 */ /* 0x000fea0003800200 */
.L_x_7146:
        /* <DEDUP_REMOVED lines=42> */
.L_x_7144:
[----:B------:R-:W-:Y:S05]  /*1850*/  BSYNC.RECONVERGENT B2 ;  /* 0x0000000000027941 */ /* 0x000fea0003800200 */
.L_x_7143:
[----:B------:R-:W-:Y:S01]  /*1860*/  I2FP.F32.U32 R54, R53 ;  /* 0x0000003500367245 */ /* 0x000fe20000201000 */
[----:B------:R-:W-:Y:S01]  /*1870*/  IMAD.U32 R53, R56, 0x10000, RZ ;  /* 0x0001000038357824 */ /* 0x000fe200078e00ff */
[----:B------:R-:W-:Y:S01]  /*1880*/  ISETP.NE.AND P1, PT, R87, 0x1, PT ;  /* 0x000000015700780c */ /* 0x000fe20003f25270 */
[----:B------:R-:W-:Y:S01]  /*1890*/  BSSY.RECONVERGENT B2, `(.L_x_7148) ;  /* 0x000004c000027945 */ /* 0x000fe20003800200 */
[----:B------:R-:W-:Y:S02]  /*18a0*/  IMAD.MOV.U32 R88, RZ, RZ, 0x2 ;  /* 0x00000002ff587424 */ /* 0x000fe400078e00ff */
[----:B------:R-:W-:Y:S01]  /*18b0*/  FFMA.FTZ R54, R54, R85, 1.1641532182693481445e-10 ;  /* 0x2f00000036367423 */ /* 0x000fe20000010055 */
[----:B------:R-:W-:Y:S01]  /*18c0*/  FMUL.FTZ R56, R53, R68 ;  /* 0x0000004435387220 */ /* 0x000fe20000410000 */
[----:B------:R-:W-:Y:S01]  /*18d0*/  SHF.L.U32 R53, R82, 0x10, RZ ;  /* 0x0000001052357819 */ /* 0x000fe200000006ff */
[----:B------:R-:W-:Y:S02]  /*18e0*/  IMAD.MOV.U32 R55, RZ, RZ, R86 ;  /* 0x000000ffff377224 */ /* 0x000fe400078e0056 */
        /* <DEDUP_REMOVED lines=14> */
.L_x_7150:
        /* <DEDUP_REMOVED lines=13> */
.L_x_7152:
[----:B------:R-:W-:Y:S05]  /*1aa0*/  BSYNC.RECONVERGENT B3 ;  /* 0x0000000000037941 */ /* 0x000fea0003800200 */
.L_x_7151:
        /* <DEDUP_REMOVED lines=42> */
.L_x_7149:
[----:B------:R-:W-:Y:S05]  /*1d50*/  BSYNC.RECONVERGENT B2 ;  /* 0x0000000000027941 */ /* 0x000fea0003800200 */
.L_x_7148:
        /* <DEDUP_REMOVED lines=24> */
.L_x_7155:
        /* <DEDUP_REMOVED lines=13> */
.L_x_7157:
[----:B------:R-:W-:Y:S05]  /*1fb0*/  BSYNC.RECONVERGENT B3 ;  /* 0x0000000000037941 */ /* 0x000fea0003800200 */
.L_x_7156:
        /* <DEDUP_REMOVED lines=42> */
.L_x_7154:
[----:B------:R-:W-:Y:S05]  /*2260*/  BSYNC.RECONVERGENT B2 ;  /* 0x0000000000027941 */ /* 0x000fea0003800200 */
.L_x_7153:
        /* <DEDUP_REMOVED lines=23> */
.L_x_7160:
        /* <DEDUP_REMOVED lines=13> */
.L_x_7162:
[----:B------:R-:W-:Y:S05]  /*24b0*/  BSYNC.RECONVERGENT B3 ;  /* 0x0000000000037941 */ /* 0x000fea0003800200 */
.L_x_7161:
        /* <DEDUP_REMOVED lines=42> */
.L_x_7159:
[----:B------:R-:W-:Y:S05]  /*2760*/  BSYNC.RECONVERGENT B2 ;  /* 0x0000000000027941 */ /* 0x000fea0003800200 */
.L_x_7158:
        /* <DEDUP_REMOVED lines=24> */
.L_x_7165:
        /* <DEDUP_REMOVED lines=13> */
.L_x_7167:
[----:B------:R-:W-:Y:S05]  /*29c0*/  BSYNC.RECONVERGENT B3 ;  /* 0x0000000000037941 */ /* 0x000fea0003800200 */
.L_x_7166:
        /* <DEDUP_REMOVED lines=42> */
.L_x_7164:
[----:B------:R-:W-:Y:S05]  /*2c70*/  BSYNC.RECONVERGENT B2 ;  /* 0x0000000000027941 */ /* 0x000fea0003800200 */
.L_x_7163:
        /* <DEDUP_REMOVED lines=23> */
.L_x_7170:
        /* <DEDUP_REMOVED lines=13> */
.L_x_7172:
[----:B------:R-:W-:Y:S05]  /*2ec0*/  BSYNC.RECONVERGENT B3 ;  /* 0x0000000000037941 */ /* 0x000fea0003800200 */
.L_x_7171:
        /* <DEDUP_REMOVED lines=42> */
.L_x_7169:
[----:B------:R-:W-:Y:S05]  /*3170*/  BSYNC.RECONVERGENT B2 ;  /* 0x0000000000027941 */ /* 0x000fea0003800200 */
.L_x_7168:
        /* <DEDUP_REMOVED lines=24> */
.L_x_7175:
        /* <DEDUP_REMOVED lines=15> */
.L_x_7177:
[----:B------:R-:W-:Y:S05]  /*33f0*/  BSYNC.RECONVERGENT B3 ;  /* 0x0000000000037941 */ /* 0x000fea0003800200 */
.L_x_7176:
        /* <DEDUP_REMOVED lines=42> */
.L_x_7174:
[----:B------:R-:W-:Y:S05]  /*36a0*/  BSYNC.RECONVERGENT B2 ;  /* 0x0000000000027941 */ /* 0x000fea0003800200 */
.L_x_7173:
[----:B------:R-:W-:Y:S01]  /*36b0*/  I2FP.F32.U32 R88, R89 ;  /* 0x0000005900587245 */ /* 0x000fe20000201000 */
[----:B------:R-:W-:-:S04]  /*36c0*/  IMAD.U32 R59, R59, 0x10000, RZ ;  /* 0x000100003b3b7824 */ /* 0x000fc800078e00ff */
[----:B------:R-:W-:Y:S01]  /*36d0*/  FFMA.FTZ R88, R88, R85, 1.1641532182693481445e-10 ;  /* 0x2f00000058587423 */ /* 0x000fe20000010055 */
[----:B------:R-:W-:Y:S01]  /*36e0*/  FMUL.FTZ R92, R59, R68 ;  /* 0x000000443b5c7220 */ /* 0x000fe20000410000 */
[----:B------:R-:W-:-:S03]  /*36f0*/  SHF.L.U32 R59, R79, 0x10, RZ ;  /* 0x000000104f3b7819 */ /* 0x000fc600000006ff */
[----:B------:R-:W-:Y:S01]  /*3700*/  FMUL.FTZ R92, R92, R69 ;  /* 0x000000455c5c7220 */ /* 0x000fe20000410000 */
[----:B------:R-:W-:-:S04]  /*3710*/  FSETP.GTU.FTZ.AND P6, PT, R88, R71, PT ;  /* 0x000000475800720b */ /* 0x000fc80003fdc000 */
[----:B------:R-:W-:Y:S02]  /*3720*/  FSEL R92, R92, RZ, !P6 ;  /* 0x000000ff5c5c7208 */ /* 0x000fe40007000000 */
[----:B------:R-:W-:-:S03]  /*3730*/  PLOP3.LUT P6, PT, P6, PT, PT, 0x8, 0x80 ;  /* 0x000000000080781c */ /* 0x000fc600037ce170 */
[----:B------:R-:W-:Y:S01]  /*3740*/  FFMA.FTZ R59, R92, R59, R51 ;  /* 0x0000003b5c3b7223 */ /* 0x000fe20000010033 */
[----:B------:R-:W-:Y:S09]  /*3750*/  BRA `(.L_x_7178) ;  /* 0x0000002800347947 */ /* 0x000ff20003800000 */
.L_x_7138:
        /* <DEDUP_REMOVED lines=16> */
.L_x_7181:
        /* <DEDUP_REMOVED lines=13> */
.L_x_7183:
[----:B------:R-:W-:Y:S05]  /*3930*/  BSYNC.RECONVERGENT B3 ;  /* 0x0000000000037941 */ /* 0x000fea0003800200 */
.L_x_7182:
        /* <DEDUP_REMOVED lines=42> */
.L_x_7180:
[----:B------:R-:W-:Y:S05]  /*3be0*/  BSYNC.RECONVERGENT B2 ;  /* 0x0000000000027941 */ /* 0x000fea0003800200 */
.L_x_7179:
        /* <DEDUP_REMOVED lines=10> */
[----:B------:R-:W-:-:S02]  /*3c90*/  IMAD.U32 R53, R28, 0x10000, RZ ;  /* 0x000100001c357824 */ /* 0x000fc400078e00ff */
[----:B------:R-:W-:Y:S02]  /*3ca0*/  IMAD.MOV.U32 R87, RZ, RZ, 0x2 ;  /* 0x00000002ff577424 */ /* 0x000fe400078e00ff */
        /* <DEDUP_REMOVED lines=16> */
.L_x_7186:
        /* <DEDUP_REMOVED lines=13> */
.L_x_7188:
[----:B------:R-:W-:Y:S05]  /*3e80*/  BSYNC.RECONVERGENT B3 ;  /* 0x0000000000037941 */ /* 0x000fea0003800200 */
.L_x_7187:
        /* <DEDUP_REMOVED lines=42> */
.L_x_7185:
[----:B------:R-:W-:Y:S05]  /*4130*/  BSYNC.RECONVERGENT B2 ;  /* 0x0000000000027941 */ /* 0x000fea0003800200 */
.L_x_7184:
[----:B------:R-:W-:Y:S01]  /*4140*/  I2FP.F32.U32 R54, R53 ;  /* 0x0000003500367245 */ /* 0x000fe20000201000 */
[----:B------:R-:W-:Y:S01]  /*4150*/  BSSY.RECONVERGENT B2, `(.L_x_7189) ;  /* 0x000004e000027945 */ /* 0x000fe20003800200 */
[----:B------:R-:W-:Y:S01]  /*4160*/  SHF.L.U32 R53, R56, 0x10, RZ ;  /* 0x0000001038357819 */ /* 0x000fe200000006ff */
[----:B------:R-:W-:Y:S01]  /*4170*/  IMAD.MOV.U32 R88, RZ, RZ, 0x2 ;  /* 0x00000002ff587424 */ /* 0x000fe200078e00ff */
[----:B------:R-:W-:Y:S01]  /*4180*/  ISETP.NE.AND P1, PT, R87, 0x1, PT ;  /* 0x000000015700780c */ /* 0x000fe20003f25270 */
[----:B------:R-:W-:Y:S01]  /*4190*/  FFMA.FTZ R54, R54, R85, 1.1641532182693481445e-10 ;  /* 0x2f00000036367423 */ /* 0x000fe20000010055 */
[----:B------:R-:W-:Y:S01]  /*41a0*/  MOV R55, R86 ;  /* 0x0000005600377202 */ /* 0x000fe20000000f00 */
[----:B------:R-:W-:Y:S01]  /*41b0*/  FMUL.FTZ R56, R53, R68 ;  /* 0x0000004435387220 */ /* 0x000fe20000410000 */
[----:B------:R-:W-:Y:S02]  /*41c0*/  IMAD.U32 R53, R82, 0x10000, RZ ;  /* 0x0001000052357824 */ /* 0x000fe400078e00ff */
        /* <DEDUP_REMOVED lines=14> */
.L_x_7191:
        /* <DEDUP_REMOVED lines=13> */
.L_x_7193:
[----:B------:R-:W-:Y:S05]  /*4380*/  BSYNC.RECONVERGENT B3 ;  /* 0x0000000000037941 */ /* 0x000fea0003800200 */
.L_x_7192:
        /* <DEDUP_REMOVED lines=42> */
.L_x_7190:
[----:B------:R-:W-:Y:S05]  /*4630*/  BSYNC.RECONVERGENT B2 ;  /* 0x0000000000027941 */ /* 0x000fea0003800200 */
.L_x_7189:
[----:B------:R-:W-:Y:S01]  /*4640*/  I2FP.F32.U32 R54, R55 ;  /* 0x0000003700367245 */ /* 0x000fe20000201000 */
[----:B------:R-:W-:Y:S01]  /*4650*/  BSSY.RECONVERGENT B2, `(.L_x_7194) ;  /* 0x000004f000027945 */ /* 0x000fe20003800200 */
[----:B------:R-:W-:Y:S01]  /*4660*/  SHF.L.U32 R55, R57, 0x10, RZ ;  /* 0x0000001039377819 */ /* 0x000fe200000006ff */
[----:B------:R-:W-:Y:S01]  /*4670*/  IMAD.MOV.U32 R87, RZ, RZ, 0x2 ;  /* 0x00000002ff577424 */ /* 0x000fe200078e00ff */
[----:B------:R-:W-:Y:S01]  /*4680*/  ISETP.NE.AND P2, PT, R88, 0x1, PT ;  /* 0x000000015800780c */ /* 0x000fe20003f45270 */
        /* <DEDUP_REMOVED lines=19> */
.L_x_7196:
        /* <DEDUP_REMOVED lines=13> */
.L_x_7198:
[----:B------:R-:W-:Y:S05]  /*4890*/  BSYNC.RECONVERGENT B3 ;  /* 0x0000000000037941 */ /* 0x000fea0003800200 */
.L_x_7197:
        /* <DEDUP_REMOVED lines=42> */
.L_x_7195:
[----:B------:R-:W-:Y:S05]  /*4b40*/  BSYNC.RECONVERGENT B2 ;  /* 0x0000000000027941 */ /* 0x000fea0003800200 */
.L_x_7194:
        /* <DEDUP_REMOVED lines=23> */
.L_x_7201:
        /* <DEDUP_REMOVED lines=13> */
.L_x_7203:
[----:B------:R-:W-:Y:S05]  /*4d90*/  BSYNC.RECONVERGENT B3 ;  /* 0x0000000000037941 */ /* 0x000fea0003800200 */
.L_x_7202:
        /* <DEDUP_REMOVED lines=42> */
.L_x_7200:
[----:B------:R-:W-:Y:S05]  /*5040*/  BSYNC.RECONVERGENT B2 ;  /* 0x0000000000027941 */ /* 0x000fea0003800200 */
.L_x_7199:
        /* <DEDUP_REMOVED lines=8> */
[----:B------:R-:W-:Y:S02]  /*50d0*/  IMAD.U32 R57, R30, 0x10000, RZ ;  /* 0x000100001e397824 */ /* 0x000fe400078e00ff */
        /* <DEDUP_REMOVED lines=15> */
.L_x_7206:
        /* <DEDUP_REMOVED lines=13> */
.L_x_7208:
[----:B------:R-:W-:Y:S05]  /*52a0*/  BSYNC.RECONVERGENT B3 ;  /* 0x0000000000037941 */ /* 0x000fea0003800200 */
.L_x_7207:
        /* <DEDUP_REMOVED lines=42> */
.L_x_7205:
[----:B------:R-:W-:Y:S05]  /*5550*/  BSYNC.RECONVERGENT B2 ;  /* 0x0000000000027941 */ /* 0x000fea0003800200 */
.L_x_7204:
        /* <DEDUP_REMOVED lines=23> */
.L_x_7211:
        /* <DEDUP_REMOVED lines=13> */
.L_x_7213:
[----:B------:R-:W-:Y:S05]  /*57a0*/  BSYNC.RECONVERGENT B3 ;  /* 0x0000000000037941 */ /* 0x000fea0003800200 */
.L_x_7212:
        /* <DEDUP_REMOVED lines=42> */
.L_x_7210:
[----:B------:R-:W-:Y:S05]  /*5a50*/  BSYNC.RECONVERGENT B2 ;  /* 0x0000000000027941 */ /* 0x000fea0003800200 */
.L_x_7209:
        /* <DEDUP_REMOVED lines=24> */
.L_x_7216:
        /* <DEDUP_REMOVED lines=15> */
.L_x_7218:
[----:B------:R-:W-:Y:S05]  /*5cd0*/  BSYNC.RECONVERGENT B3 ;  /* 0x0000000000037941 */ /* 0x000fea0003800200 */
.L_x_7217:
        /* <DEDUP_REMOVED lines=42> */
.L_x_7215:
[----:B------:R-:W-:Y:S05]  /*5f80*/  BSYNC.RECONVERGENT B2 ;  /* 0x0000000000027941 */ /* 0x000fea0003800200 */
.L_x_7214:
        /* <DEDUP_REMOVED lines=9> */
[----:B------:R-:W-:-:S10]  /*6020*/  FMUL.FTZ R59, R92, R59 ;  /* 0x0000003b5c3b7220 */ /* 0x000fd40000410000 */
.L_x_7178:
        /* <DEDUP_REMOVED lines=10> */
[----:B------:R-:W-:Y:S02]  /*60d0*/  LOP3.LUT R69, R69, R71, R92, 0xfe, !PT ;  /* 0x0000004745457212 */ /* 0x000fe400078efe5c */
[----:B------:R-:W-:Y:S02]  /*60e0*/  SEL R93, RZ, 0x1, !P3 ;  /* 0x00000001ff5d7807 */ /* 0x000fe40005800000 */
[----:B------:R-:W-:Y:S02]  /*60f0*/  SEL R92, RZ, 0x1, !P6 ;  /* 0x00000001ff5c7807 */ /* 0x000fe40007000000 */
[----:B------:R-:W-:Y:S01]  /*6100*/  LOP3.LUT R93, R96, R93, RZ, 0xfc, !PT ;  /* 0x0000005d605d7212 */ /* 0x000fe200078efcff */
[----:B------:R-:W-:Y:S01]  /*6110*/  IMAD.MOV.U32 R96, RZ, RZ, R70 ;  /* 0x000000ffff607224 */ /* 0x000fe200078e0046 */
[----:B------:R-:W-:Y:S01]  /*6120*/  LOP3.LUT R92, R69, R92, RZ, 0xfc, !PT ;  /* 0x0000005c455c7212 */ /* 0x000fe200078efcff */
[C---:B0-----:R-:W-:Y:S01]  /*6130*/  IMAD.WIDE.U32 R88, R84.reuse, 0x8, R88 ;  /* 0x0000000854587825 */ /* 0x041fe200078e0058 */
[----:B------:R-:W-:-:S03]  /*6140*/  IADD3 R69, PT, PT, R84, 0x20, RZ ;  /* 0x0000002054457810 */ /* 0x000fc60007ffe0ff */
[----:B-1----:R-:W-:-:S05]  /*6150*/  IMAD.WIDE.U32 R94, R84, 0x20, R94 ;  /* 0x00000020545e7825 */ /* 0x002fca00078e005e */
[----:B------:R0:W-:Y:S04]  /*6160*/  STG.E.128 desc[UR8][R94.64], R52 ;  /* 0x000000345e007986 */ /* 0x0001e8000c101d08 */
[----:B------:R0:W-:Y:S04]  /*6170*/  STG.E.128 desc[UR8][R94.64+0x10], R56 ;  /* 0x000010385e007986 */ /* 0x0001e8000c101d08 */
[----:B------:R0:W-:Y:S02]  /*6180*/  STG.E.64 desc[UR8][R88.64], R92 ;  /* 0x0000005c58007986 */ /* 0x0001e4000c101b08 */
.L_x_7137:
[----:B------:R-:W-:Y:S05]  /*6190*/  BSYNC.RECONVERGENT B1 ;  /* 0x0000000000017941 */ /* 0x000fea0003800200 */
.L_x_7136:
        /* <DEDUP_REMOVED lines=13> */
[----:B------:R-:W-:Y:S01]  /*6270*/  ISETP.NE.AND P1, PT, R87, 0x1, PT ;  /* 0x000000015700780c */ /* 0x000fe20003f25270 */
[----:B------:R-:W-:Y:S01]  /*6280*/  BSSY.RECONVERGENT B2, `(.L_x_7222) ;  /* 0x0000046000027945 */ /* 0x000fe20003800200 */
[----:B------:R-:W-:Y:S01]  /*6290*/  IMAD.MOV.U32 R62, RZ, RZ, 0x2 ;  /* 0x00000002ff3e7424 */ /* 0x000fe200078e00ff */
[----:B------:R-:W-:Y:S01]  /*62a0*/  MOV R70, R96 ;  /* 0x0000006000467202 */ /* 0x000fe20000000f00 */
[----:B-1----:R-:W-:-:S09]  /*62b0*/  IMAD.MOV.U32 R60, RZ, RZ, R86 ;  /* 0x000000ffff3c7224 */ /* 0x002fd200078e0056 */
        /* <DEDUP_REMOVED lines=11> */
.L_x_7224:
        /* <DEDUP_REMOVED lines=13> */
.L_x_7226:
[----:B------:R-:W-:Y:S05]  /*6440*/  BSYNC.RECONVERGENT B3 ;  /* 0x0000000000037941 */ /* 0x000fea0003800200 */
.L_x_7225:
        /* <DEDUP_REMOVED lines=41> */
.L_x_7223:
[----:B------:R-:W-:Y:S05]  /*66e0*/  BSYNC.RECONVERGENT B2 ;  /* 0x0000000000027941 */ /* 0x000fea0003800200 */
.L_x_7222:
[----:B0-----:R-:W0:Y:S01]  /*66f0*/  LDC R94, c[0x0][0x408] ;  /* 0x00010200ff5e7b82 */ /* 0x001e220000000800 */
        /* <DEDUP_REMOVED lines=9> */
[----:B------:R-:W-:-:S02]  /*6790*/  IMAD.MOV.U32 R87, RZ, RZ, 0x2 ;  /* 0x00000002ff577424 */ /* 0x000fc400078e00ff */
[----:B------:R-:W-:Y:S02]  /*67a0*/  IMAD.MOV.U32 R61, RZ, RZ, R86 ;  /* 0x000000ffff3d7224 */ /* 0x000fe400078e0056 */
[----:B0-----:R-:W-:Y:S01]  /*67b0*/  FMUL.FTZ R63, R63, R94 ;  /* 0x0000005e3f3f7220 */ /* 0x001fe20000410000 */
[----:B-1----:R-:W-:Y:S02]  /*67c0*/  FSETP.GTU.FTZ.AND P1, PT, R60, R95, PT ;  /* 0x0000005f3c00720b */ /* 0x002fe40003f3c000 */
[----:B------:R-:W-:Y:S02]  /*67d0*/  SHF.L.U32 R60, R40, 0x10, RZ ;  /* 0x00000010283c7819 */ /* 0x000fe400000006ff */
        /* <DEDUP_REMOVED lines=13> */
.L_x_7229:
        /* <DEDUP_REMOVED lines=13> */
.L_x_7231:
[----:B------:R-:W-:Y:S05]  /*6980*/  BSYNC.RECONVERGENT B3 ;  /* 0x0000000000037941 */ /* 0x000fea0003800200 */
.L_x_7230:
        /* <DEDUP_REMOVED lines=42> */
.L_x_7228:
[----:B------:R-:W-:Y:S05]  /*6c30*/  BSYNC.RECONVERGENT B2 ;  /* 0x0000000000027941 */ /* 0x000fea0003800200 */
.L_x_7227:
        /* <DEDUP_REMOVED lines=10> */
[----:B------:R-:W-:Y:S01]  /*6ce0*/  FSEL R62, R63, RZ, !P1 ;  /* 0x000000ff3f3e7208 */ /* 0x000fe20004800000 */
[----:B------:R-:W-:Y:S01]  /*6cf0*/  IMAD.MOV.U32 R63, RZ, RZ, R86 ;  /* 0x000000ffff3f7224 */ /* 0x000fe200078e0056 */
        /* <DEDUP_REMOVED lines=12> */
.L_x_7234:
        /* <DEDUP_REMOVED lines=13> */
.L_x_7236:
[----:B------:R-:W-:Y:S05]  /*6e90*/  BSYNC.RECONVERGENT B3 ;  /* 0x0000000000037941 */ /* 0x000fea0003800200 */
.L_x_7235:
        /* <DEDUP_REMOVED lines=42> */
.L_x_7233:
[----:B------:R-:W-:Y:S05]  /*7140*/  BSYNC.RECONVERGENT B2 ;  /* 0x0000000000027941 */ /* 0x000fea0003800200 */
.L_x_7232:
[----:B------:R-:W-:Y:S01]  /*7150*/  I2FP.F32.U32 R63, R63 ;  /* 0x0000003f003f7245 */ /* 0x000fe20000201000 */
[----:B------:R-:W-:Y:S01]  /*7160*/  IMAD.U32 R87, R65, 0x10000, RZ ;  /* 0x0001000041577824 */ /* 0x000fe200078e00ff */
[----:B------:R-:W-:Y:S01]  /*7170*/  ISETP.NE.AND P2, PT, R64, 0x1, PT ;  /* 0x000000014000780c */ /* 0x000fe20003f45270 */
[----:B------:R-:W-:Y:S02]  /*7180*/  BSSY.RECONVERGENT B2, `(.L_x_7237) ;  /* 0x000004d000027945 */ /* 0x000fe40003800200 */
        /* <DEDUP_REMOVED lines=20> */
.L_x_7239:
        /* <DEDUP_REMOVED lines=13> */
.L_x_7241:
[----:B------:R-:W-:Y:S05]  /*73a0*/  BSYNC.RECONVERGENT B3 ;  /* 0x0000000000037941 */ /* 0x000fea0003800200 */
.L_x_7240:
        /* <DEDUP_REMOVED lines=40> */
[----:B------:R-:W-:Y:S01]  /*7630*/  MOV R65, R70 ;  /* 0x0000004600417202 */ /* 0x000fe20000000f00 */
[----:B------:R-:W-:-:S07]  /*7640*/  IMAD.MOV.U32 R70, RZ, RZ, R64 ;  /* 0x000000ffff467224 */ /* 0x000fce00078e0040 */
.L_x_7238:
[----:B------:R-:W-:Y:S05]  /*7650*/  BSYNC.RECONVERGENT B2 ;  /* 0x0000000000027941 */ /* 0x000fea0003800200 */
.L_x_7237:
        /* <DEDUP_REMOVED lines=23> */
.L_x_7244:
        /* <DEDUP_REMOVED lines=13> */
.L_x_7246:
[----:B------:R-:W-:Y:S05]  /*78a0*/  BSYNC.RECONVERGENT B3 ;  /* 0x0000000000037941 */ /* 0x000fea0003800200 */
.L_x_7245:
        /* <DEDUP_REMOVED lines=42> */
.L_x_7243:
[----:B------:R-:W-:Y:S05]  /*7b50*/  BSYNC.RECONVERGENT B2 ;  /* 0x0000000000027941 */ /* 0x000fea0003800200 */
.L_x_7242:
        /* <DEDUP_REMOVED lines=8> */
[----:B------:R-:W-:Y:S02]  /*7be0*/  MOV R65, R86 ;  /* 0x0000005600417202 */ /* 0x000fe40000000f00 */
[----:B------:R-:W-:Y:S01]  /*7bf0*/  FMUL.FTZ R87, R87, R94 ;  /* 0x0000005e57577220 */ /* 0x000fe20000410000 */
[----:B------:R-:W-:-:S02]  /*7c00*/  FSETP.GTU.FTZ.AND P3, PT, R64, R95, PT ;  /* 0x0000005f4000720b */ /* 0x000fc40003f7c000 */
[----:B------:R-:W-:Y:S02]  /*7c10*/  SHF.L.U32 R64, R42, 0x10, RZ ;  /* 0x000000102a407819 */ /* 0x000fe400000006ff */
        /* <DEDUP_REMOVED lines=12> */
.L_x_7249:
        /* <DEDUP_REMOVED lines=13> */
.L_x_7251:
[----:B------:R-:W-:Y:S05]  /*7db0*/  BSYNC.RECONVERGENT B3 ;  /* 0x0000000000037941 */ /* 0x000fea0003800200 */
.L_x_7250:
        /* <DEDUP_REMOVED lines=42> */
.L_x_7248:
[----:B------:R-:W-:Y:S05]  /*8060*/  BSYNC.RECONVERGENT B2 ;  /* 0x0000000000027941 */ /* 0x000fea0003800200 */
.L_x_7247:
        /* <DEDUP_REMOVED lines=23> */
.L_x_7254:
        /* <DEDUP_REMOVED lines=13> */
.L_x_7256:
[----:B------:R-:W-:Y:S05]  /*82b0*/  BSYNC.RECONVERGENT B3 ;  /* 0x0000000000037941 */ /* 0x000fea0003800200 */
.L_x_7255:
        /* <DEDUP_REMOVED lines=39> */
[----:B------:R-:W-:Y:S01]  /*8530*/  MOV R87, R70 ;  /* 0x0000004600577202 */ /* 0x000fe20000000f00 */
[----:B------:R-:W-:Y:S01]  /*8540*/  IMAD.MOV.U32 R70, RZ, RZ, R88 ;  /* 0x000000ffff467224 */ /* 0x000fe200078e0058 */
[----:B------:R-:W-:-:S07]  /*8550*/  LOP3.LUT R90, R90, UR31, R89, 0x96, !PT ;  /* 0x0000001f5a5a7c12 */ /* 0x000fce000f8e9659 */
.L_x_7253:
[----:B------:R-:W-:Y:S05]  /*8560*/  BSYNC.RECONVERGENT B2 ;  /* 0x0000000000027941 */ /* 0x000fea0003800200 */
.L_x_7252:
        /* <DEDUP_REMOVED lines=24> */
.L_x_7259:
        /* <DEDUP_REMOVED lines=15> */
.L_x_7261:
[----:B------:R-:W-:Y:S05]  /*87e0*/  BSYNC.RECONVERGENT B3 ;  /* 0x0000000000037941 */ /* 0x000fea0003800200 */
.L_x_7260:
        /* <DEDUP_REMOVED lines=42> */
.L_x_7258:
[----:B------:R-:W-:Y:S05]  /*8a90*/  BSYNC.RECONVERGENT B2 ;  /* 0x0000000000027941 */ /* 0x000fea0003800200 */
.L_x_7257:
[----:B------:R-:W-:Y:S01]  /*8aa0*/  I2FP.F32.U32 R89, R89 ;  /* 0x0000005900597245 */ /* 0x000fe20000201000 */
[----:B------:R-:W-:-:S04]  /*8ab0*/  IMAD.U32 R67, R67, 0x10000, RZ ;  /* 0x0001000043437824 */ /* 0x000fc800078e00ff */
[----:B------:R-:W-:Y:S01]  /*8ac0*/  FFMA.FTZ R96, R89, R96, 1.1641532182693481445e-10 ;  /* 0x2f00000059607423 */ /* 0x000fe20000010060 */
[----:B------:R-:W-:-:S04]  /*8ad0*/  FMUL.FTZ R67, R67, R68 ;  /* 0x0000004443437220 */ /* 0x000fc80000410000 */
[----:B------:R-:W-:Y:S01]  /*8ae0*/  FMUL.FTZ R67, R67, R94 ;  /* 0x0000005e43437220 */ /* 0x000fe20000410000 */
[----:B------:R-:W-:-:S04]  /*8af0*/  FSETP.GTU.FTZ.AND P6, PT, R96, R95, PT ;  /* 0x0000005f6000720b */ /* 0x000fc80003fdc000 */
[----:B------:R-:W-:Y:S02]  /*8b00*/  FSEL R68, R67, RZ, !P6 ;  /* 0x000000ff43447208 */ /* 0x000fe40007000000 */
[----:B------:R-:W-:Y:S02]  /*8b10*/  SHF.L.U32 R67, R75, 0x10, RZ ;  /* 0x000000104b437819 */ /* 0x000fe400000006ff */
[----:B------:R-:W-:-:S03]  /*8b20*/  PLOP3.LUT P6, PT, P6, PT, PT, 0x8, 0x80 ;  /* 0x000000000080781c */ /* 0x000fc600037ce170 */
[----:B------:R-:W-:Y:S01]  /*8b30*/  FFMA.FTZ R67, R68, R67, R51 ;  /* 0x0000004344437223 */ /* 0x000fe20000010033 */
[----:B------:R-:W-:Y:S09]  /*8b40*/  BRA `(.L_x_7262) ;  /* 0x0000002800347947 */ /* 0x000ff20003800000 */
.L_x_7221:
[----:B------:R-:W-:Y:S01]  /*8b50*/  ISETP.NE.AND P1, PT, R87, 0x1, PT ;  /* 0x000000015700780c */ /* 0x000fe20003f25270 */
[----:B------:R-:W-:Y:S01]  /*8b60*/  BSSY.RECONVERGENT B2, `(.L_x_7263) ;  /* 0x0000046000027945 */ /* 0x000fe20003800200 */
[----:B------:R-:W-:Y:S01]  /*8b70*/  IMAD.MOV.U32 R62, RZ, RZ, 0x2 ;  /* 0x00000002ff3e7424 */ /* 0x000fe200078e00ff */
[----:B-1----:R-:W-:Y:S01]  /*8b80*/  MOV R60, R86 ;  /* 0x00000056003c7202 */ /* 0x002fe20000000f00 */
        /* <DEDUP_REMOVED lines=12> */
.L_x_7265:
        /* <DEDUP_REMOVED lines=13> */
.L_x_7267:
[----:B------:R-:W-:Y:S05]  /*8d20*/  BSYNC.RECONVERGENT B3 ;  /* 0x0000000000037941 */ /* 0x000fea0003800200 */
.L_x_7266:
        /* <DEDUP_REMOVED lines=41> */
.L_x_7264:
[----:B------:R-:W-:Y:S05]  /*8fc0*/  BSYNC.RECONVERGENT B2 ;  /* 0x0000000000027941 */ /* 0x000fea0003800200 */
.L_x_7263:
[----:B0-----:R-:W0:Y:S01]  /*8fd0*/  LDC R94, c[0x0][0x408] ;  /* 0x00010200ff5e7b82 */ /* 0x001e220000000800 */
[----:B------:R-:W-:Y:S01]  /*8fe0*/  I2FP.F32.U32 R61, R60 ;  /* 0x0000003c003d7245 */ /* 0x000fe20000201000 */
[----:B------:R-:W-:Y:S01]  /*8ff0*/  IMAD.MOV.U32 R96, RZ, RZ, 0x2f800000 ;  /* 0x2f800000ff607424 */ /* 0x000fe200078e00ff */
[----:B-----5:R-:W-:Y:S01]  /*9000*/  SHF.L.U32 R63, R64, 0x10, RZ ;  /* 0x00000010403f7819 */ /* 0x020fe200000006ff */
[----:B------:R-:W-:Y:S01]  /*9010*/  BSSY.RECONVERGENT B2, `(.L_x_7268) ;  /* 0x0000050000027945 */ /* 0x000fe20003800200 */
[----:B------:R-:W-:Y:S01]  /*9020*/  ISETP.NE.AND P2, PT, R62, 0x1, PT ;  /* 0x000000013e00780c */ /* 0x000fe20003f45270 */
[----:B------:R-:W-:Y:S01]  /*9030*/  FFMA.FTZ R60, R61, R96, 1.1641532182693481445e-10 ;  /* 0x2f0000003d3c7423 */ /* 0x000fe20000010060 */
[----:B------:R-:W-:Y:S01]  /*9040*/  IMAD.U32 R61, R40, 0x10000, RZ ;  /* 0x00010000283d7824 */ /* 0x000fe200078e00ff */
[----:B------:R-:W1:Y:S01]  /*9050*/  LDC R95, c[0x0][0x404] ;  /* 0x00010100ff5f7b82 */ /* 0x000e620000000800 */
[----:B------:R-:W-:Y:S01]  /*9060*/  FMUL.FTZ R63, R63, R68 ;  /* 0x000000443f3f7220 */ /* 0x000fe20000410000 */
[----:B------:R-:W-:Y:S01]  /*9070*/  HFMA2 R87, -RZ, RZ, 0, 1.1920928955078125e-07 ;  /* 0x00000002ff577431 */ /* 0x000fe200000001ff */
[----:B------:R-:W-:-:S02]  /*9080*/  PRMT R64, R64, 0x7632, R64 ;  /* 0x0000763240407816 */ /* 0x000fc40000000040 */
        /* <DEDUP_REMOVED lines=16> */
.L_x_7270:
        /* <DEDUP_REMOVED lines=13> */
.L_x_7272:
[----:B------:R-:W-:Y:S05]  /*9260*/  BSYNC.RECONVERGENT B3 ;  /* 0x0000000000037941 */ /* 0x000fea0003800200 */
.L_x_7271:
        /* <DEDUP_REMOVED lines=42> */
.L_x_7269:
[----:B------:R-:W-:Y:S05]  /*9510*/  BSYNC.RECONVERGENT B2 ;  /* 0x0000000000027941 */ /* 0x000fea0003800200 */
.L_x_7268:
        /* <DEDUP_REMOVED lines=24> */
.L_x_7275:
        /* <DEDUP_REMOVED lines=13> */
.L_x_7277:
[----:B------:R-:W-:Y:S05]  /*9770*/  BSYNC.RECONVERGENT B3 ;  /* 0x0000000000037941 */ /* 0x000fea0003800200 */
.L_x_7276:
        /* <DEDUP_REMOVED lines=42> */
.L_x_7274:
[----:B------:R-:W-:Y:S05]  /*9a20*/  BSYNC.RECONVERGENT B2 ;  /* 0x0000000000027941 */ /* 0x000fea0003800200 */
.L_x_7273:
[----:B------:R-:W-:Y:S01]  /*9a30*/  I2FP.F32.U32 R63, R63 ;  /* 0x0000003f003f7245 */ /* 0x000fe20000201000 */
[----:B------:R-:W-:Y:S01]  /*9a40*/  BSSY.RECONVERGENT B2, `(.L_x_7278) ;  /* 0x000004f000027945 */ /* 0x000fe20003800200 */
[----:B------:R-:W-:Y:S02]  /*9a50*/  SHF.L.U32 R87, R65, 0x10, RZ ;  /* 0x0000001041577819 */ /* 0x000fe400000006ff */
[----:B------:R-:W-:Y:S01]  /*9a60*/  ISETP.NE.AND P2, PT, R64, 0x1, PT ;  /* 0x000000014000780c */ /* 0x000fe20003f45270 */
[----:B------:R-:W-:Y:S01]  /*9a70*/  FFMA.FTZ R62, R63, R96, 1.1641532182693481445e-10 ;  /* 0x2f0000003f3e7423 */ /* 0x000fe20000010060 */
[----:B------:R-:W-:Y:S02]  /*9a80*/  IMAD.U32 R63, R41, 0x10000, RZ ;  /* 0x00010000293f7824 */ /* 0x000fe400078e00ff */
[----:B------:R-:W-:Y:S02]  /*9a90*/  FMUL.FTZ R87, R87, R68 ;  /* 0x0000004457577220 */ /* 0x000fe40000410000 */
[----:B------:R-:W-:-:S02]  /*9aa0*/  FSETP.GTU.FTZ.AND P1, PT, R62, R95, PT ;  /* 0x0000005f3e00720b */ /* 0x000fc40003f3c000 */
[----:B------:R-:W-:-:S05]  /*9ab0*/  FMUL.FTZ R87, R87, R94 ;  /* 0x0000005e57577220 */ /* 0x000fca0000410000 */
[----:B------:R-:W-:Y:S01]  /*9ac0*/  FSEL R62, R87, RZ, !P1 ;  /* 0x000000ff573e7208 */ /* 0x000fe20004800000 */
[----:B------:R-:W-:Y:S01]  /*9ad0*/  HFMA2 R87, -RZ, RZ, 0, 1.1920928955078125e-07 ;  /* 0x00000002ff577431 */ /* 0x000fe200000001ff */
        /* <DEDUP_REMOVED lines=13> */
.L_x_7280:
        /* <DEDUP_REMOVED lines=13> */
.L_x_7282:
[----:B------:R-:W-:Y:S05]  /*9c80*/  BSYNC.RECONVERGENT B3 ;  /* 0x0000000000037941 */ /* 0x000fea0003800200 */
.L_x_7281:
        /* <DEDUP_REMOVED lines=42> */
.L_x_7279:
[----:B------:R-:W-:Y:S05]  /*9f30*/  BSYNC.RECONVERGENT B2 ;  /* 0x0000000000027941 */ /* 0x000fea0003800200 */
.L_x_7278:
[----:B------:R-:W-:Y:S01]  /*9f40*/  I2FP.F32.U32 R65, R65 ;  /* 0x0000004100417245 */ /* 0x000fe20000201000 */
[----:B------:R-:W-:Y:S01]  /*9f50*/  BSSY.RECONVERGENT B2, `(.L_x_7283) ;  /* 0x000004e000027945 */ /* 0x000fe20003800200 */
[----:B------:R-:W-:Y:S01]  /*9f60*/  SHF.L.U32 R63, R63, 0x10, RZ ;  /* 0x000000103f3f7819 */ /* 0x000fe200000006ff */
[----:B------:R-:W-:Y:S01]  /*9f70*/  HFMA2 R88, -RZ, RZ, 0, 1.1920928955078125e-07 ;  /* 0x00000002ff587431 */ /* 0x000fe200000001ff */
[----:B------:R-:W-:Y:S01]  /*9f80*/  ISETP.NE.AND P3, PT, R87, 0x1, PT ;  /* 0x000000015700780c */ /* 0x000fe20003f65270 */
[----:B------:R-:W-:Y:S01]  /*9f90*/  FFMA.FTZ R64, R65, R96, 1.1641532182693481445e-10 ;  /* 0x2f00000041407423 */ /* 0x000fe20000010060 */
[----:B------:R-:W-:Y:S02]  /*9fa0*/  IMAD.MOV.U32 R65, RZ, RZ, R86 ;  /* 0x000000ffff417224 */ /* 0x000fe400078e0056 */
[----:B------:R-:W-:Y:S02]  /*9fb0*/  FMUL.FTZ R63, R63, R68 ;  /* 0x000000443f3f7220 */ /* 0x000fe40000410000 */
[----:B------:R-:W-:-:S02]  /*9fc0*/  FSETP.GTU.FTZ.AND P2, PT, R64, R95, PT ;  /* 0x0000005f4000720b */ /* 0x000fc40003f5c000 */
[----:B------:R-:W-:Y:S01]  /*9fd0*/  FMUL.FTZ R63, R63, R94 ;  /* 0x0000005e3f3f7220 */ /* 0x000fe20000410000 */
[----:B------:R-:W-:-:S04]  /*9fe0*/  IMAD.U32 R64, R77, 0x10000, RZ ;  /* 0x000100004d407824 */ /* 0x000fc800078e00ff */
        /* <DEDUP_REMOVED lines=12> */
.L_x_7285:
        /* <DEDUP_REMOVED lines=13> */
.L_x_7287:
[----:B------:R-:W-:Y:S05]  /*a180*/  BSYNC.RECONVERGENT B3 ;  /* 0x0000000000037941 */ /* 0x000fea0003800200 */
.L_x_7286:
        /* <DEDUP_REMOVED lines=42> */
.L_x_7284:
[----:B------:R-:W-:Y:S05]  /*a430*/  BSYNC.RECONVERGENT B2 ;  /* 0x0000000000027941 */ /* 0x000fea0003800200 */
.L_x_7283:
[----:B------:R-:W-:Y:S01]  /*a440*/  I2FP.F32.U32 R65, R65 ;  /* 0x0000004100417245 */ /* 0x000fe20000201000 */
[----:B------:R-:W-:Y:S01]  /*a450*/  BSSY.RECONVERGENT B2, `(.L_x_7288) ;  /* 0x000004f000027945 */ /* 0x000fe20003800200 */
[----:B------:R-:W-:Y:S01]  /*a460*/  SHF.L.U32 R87, R66, 0x10, RZ ;  /* 0x0000001042577819 */ /* 0x000fe200000006ff */
[----:B------:R-:W-:Y:S01]  /*a470*/  HFMA2 R89, -RZ, RZ, 0, 1.1920928955078125e-07 ;  /* 0x00000002ff597431 */ /* 0x000fe200000001ff */
[----:B------:R-:W-:Y:S01]  /*a480*/  ISETP.NE.AND P4, PT, R88, 0x1, PT ;  /* 0x000000015800780c */ /* 0x000fe20003f85270 */
[----:B------:R-:W-:Y:S01]  /*a490*/  FFMA.FTZ R64, R65, R96, 1.1641532182693481445e-10 ;  /* 0x2f00000041407423 */ /* 0x000fe20000010060 */
[----:B------:R-:W-:Y:S02]  /*a4a0*/  IMAD.U32 R65, R42, 0x10000, RZ ;  /* 0x000100002a417824 */ /* 0x000fe400078e00ff */
[----:B------:R-:W-:Y:S01]  /*a4b0*/  FMUL.FTZ R87, R87, R68 ;  /* 0x0000004457577220 */ /* 0x000fe20000410000 */
[----:B------:R-:W-:Y:S02]  /*a4c0*/  PRMT R66, R66, 0x7632, R66 ;  /* 0x0000763242427816 */ /* 0x000fe40000000042 */
        /* <DEDUP_REMOVED lines=15> */
.L_x_7290:
        /* <DEDUP_REMOVED lines=13> */
.L_x_7292:
[----:B------:R-:W-:Y:S05]  /*a690*/  BSYNC.RECONVERGENT B3 ;  /* 0x0000000000037941 */ /* 0x000fea0003800200 */
.L_x_7291:
        /* <DEDUP_REMOVED lines=42> */
.L_x_7289:
[----:B------:R-:W-:Y:S05]  /*a940*/  BSYNC.RECONVERGENT B2 ;  /* 0x0000000000027941 */ /* 0x000fea0003800200 */
.L_x_7288:
[----:B------:R-:W-:Y:S01]  /*a950*/  I2FP.F32.U32 R65, R65 ;  /* 0x0000004100417245 */ /* 0x000fe20000201000 */
[----:B------:R-:W-:Y:S01]  /*a960*/  IMAD.U32 R88, R76, 0x10000, RZ ;  /* 0x000100004c587824 */ /* 0x000fe200078e00ff */
[----:B------:R-:W-:Y:S01]  /*a970*/  SHF.L.U32 R87, R66, 0x10, RZ ;  /* 0x0000001042577819 */ /* 0x000fe200000006ff */
[----:B------:R-:W-:Y:S01]  /*a980*/  BSSY.RECONVERGENT B2, `(.L_x_7293) ;  /* 0x000004c000027945 */ /* 0x000fe20003800200 */
[----:B------:R-:W-:Y:S01]  /*a990*/  ISETP.NE.AND P5, PT, R89, 0x1, PT ;  /* 0x000000015900780c */ /* 0x000fe20003fa5270 */
[----:B------:R-:W-:Y:S01]  /*a9a0*/  FFMA.FTZ R66, R65, R96, 1.1641532182693481445e-10 ;  /* 0x2f00000041427423 */ /* 0x000fe20000010060 */
[----:B------:R-:W-:Y:S02]  /*a9b0*/  HFMA2 R92, -RZ, RZ, 0, 1.1920928955078125e-07 ;  /* 0x00000002ff5c7431 */ /* 0x000fe400000001ff */
[----:B------:R-:W-:Y:S02]  /*a9c0*/  FMUL.FTZ R87, R87, R68 ;  /* 0x0000004457577220 */ /* 0x000fe40000410000 */
[----:B------:R-:W-:-:S02]  /*a9d0*/  FSETP.GTU.FTZ.AND P4, PT, R66, R95, PT ;  /* 0x0000005f4200720b */ /* 0x000fc40003f9c000 */
[----:B------:R-:W-:Y:S01]  /*a9e0*/  FMUL.FTZ R87, R87, R94 ;  /* 0x0000005e57577220 */ /* 0x000fe20000410000 */
[----:B------:R-:W-:-:S04]  /*a9f0*/  IMAD.MOV.U32 R66, RZ, RZ, R86 ;  /* 0x000000ffff427224 */ /* 0x000fc800078e0056 */
        /* <DEDUP_REMOVED lines=12> */
.L_x_7295:
        /* <DEDUP_REMOVED lines=13> */
.L_x_7297:
[----:B------:R-:W-:Y:S05]  /*ab90*/  BSYNC.RECONVERGENT B3 ;  /* 0x0000000000037941 */ /* 0x000fea0003800200 */
.L_x_7296:
        /* <DEDUP_REMOVED lines=42> */
.L_x_7294:
[----:B------:R-:W-:Y:S05]  /*ae40*/  BSYNC.RECONVERGENT B2 ;  /* 0x0000000000027941 */ /* 0x000fea0003800200 */
.L_x_7293:
        /* <DEDUP_REMOVED lines=8> */
[----:B------:R-:W-:Y:S02]  /*aed0*/  PRMT R67, R67, 0x7632, R67 ;  /* 0x0000763243437816 */ /* 0x000fe40000000043 */
        /* <DEDUP_REMOVED lines=15> */
.L_x_7300:
        /* <DEDUP_REMOVED lines=15> */
.L_x_7302:
[----:B------:R-:W-:Y:S05]  /*b0c0*/  BSYNC.RECONVERGENT B3 ;  /* 0x0000000000037941 */ /* 0x000fea0003800200 */
.L_x_7301:
        /* <DEDUP_REMOVED lines=42> */
.L_x_7299:
[----:B------:R-:W-:Y:S05]  /*b370*/  BSYNC.RECONVERGENT B2 ;  /* 0x0000000000027941 */ /* 0x000fea0003800200 */
.L_x_7298:
        /* <DEDUP_REMOVED lines=10> */
.L_x_7262:
        /* <DEDUP_REMOVED lines=19> */
[----:B-1----:R-:W-:Y:S02]  /*b550*/  IMAD.WIDE.U32 R88, R69, 0x8, R88 ;  /* 0x0000000845587825 */ /* 0x002fe400078e0058 */
[----:B------:R2:W-:Y:S04]  /*b560*/  STG.E.128 desc[UR8][R94.64+0x10], R64 ;  /* 0x000010405e007986 */ /* 0x0005e8000c101d08 */
[----:B------:R2:W-:Y:S02]  /*b570*/  STG.E.64 desc[UR8][R88.64], R92 ;  /* 0x0000005c58007986 */ /* 0x0005e4000c101b08 */
.L_x_7220:
[----:B------:R-:W-:Y:S05]  /*b580*/  BSYNC.RECONVERGENT B1 ;  /* 0x0000000000017941 */ /* 0x000fea0003800200 */
.L_x_7219:
[----:B------:R-:W-:Y:S01]  /*b590*/  FADD.FTZ R68, RZ, R52 ;  /* 0x00000034ff447221 */ /* 0x000fe20000010000 */
        /* <DEDUP_REMOVED lines=22> */
[----:B0-2---:R-:W0:Y:S01]  /*b700*/  LDC R88, c[0x0][0x400] ;  /* 0x00010000ff587b82 */ /* 0x005e220000000800 */
        /* <DEDUP_REMOVED lines=52> */
.L_x_7320:
[----:B-1----:R-:W-:Y:S01]  /*ba50*/  FADD.FTZ R93, R92, R89 ;  /* 0x000000595c5d7221 */ /* 0x002fe20000010000 */
[----:B------:R-:W-:Y:S01]  /*ba60*/  FMUL.FTZ R89, R85, R85 ;  /* 0x0000005555597220 */ /* 0x000fe20000410000 */
[----:B------:R-:W-:Y:S01]  /*ba70*/  ISETP.NE.AND P1, PT, RZ, UR12, PT ;  /* 0x0000000cff007c0c */ /* 0x000fe2000bf25270 */
[----:B------:R-:W1:Y:S01]  /*ba80*/  @!P2 LDC.64 R70, c[0x0][0x3c0] ;  /* 0x0000f000ff46ab82 */ /* 0x000e620000000a00 */
[----:B------:R-:W-:Y:S01]  /*ba90*/  FFMA.FTZ R88, R93, R88, UR13 ;  /* 0x0000000d5d587e23 */ /* 0x000fe20008010058 */
[----:B------:R-:W-:Y:S01]  /*baa0*/  BSSY.RECONVERGENT B1, `(.L_x_7304) ;  /* 0x000003b000017945 */ /* 0x000fe20003800200 */
[----:B------:R-:W-:Y:S02]  /*bab0*/  FSEL R89, R89, RZ, P1 ;  /* 0x000000ff59597208 */ /* 0x000fe40000800000 */
[----:B0-----:R-:W-:-:S03]  /*bac0*/  FSEL R92, R85, RZ, !P1 ;  /* 0x000000ff555c7208 */ /* 0x001fc60004800000 */
[----:B------:R-:W0:Y:S01]  /*bad0*/  @!P2 LDC.64 R68, c[0x0][0x3c8] ;  /* 0x0000f200ff44ab82 */ /* 0x000e220000000a00 */
[----:B------:R-:W-:-:S04]  /*bae0*/  FADD.FTZ R88, R88, R89 ;  /* 0x0000005958587221 */ /* 0x000fc80000010000 */
[----:B------:R-:W2:Y:S01]  /*baf0*/  MUFU.RSQ R93, R88 ;  /* 0x00000058005d7308 */ /* 0x000ea20000001400 */
[----:B-1----:R-:W-:-:S05]  /*bb00*/  @!P2 IMAD.WIDE R70, R4, 0x4, R70 ;  /* 0x000000040446a825 */ /* 0x002fca00078e0246 */
[----:B------:R1:W-:Y:S01]  /*bb10*/  @!P2 STG.E desc[UR8][R70.64], R85 ;  /* 0x000000554600a986 */ /* 0x0003e2000c101908 */
[----:B0-----:R-:W-:-:S05]  /*bb20*/  @!P2 IMAD.WIDE R68, R4, 0x4, R68 ;  /* 0x000000040444a825 */ /* 0x001fca00078e0244 */
[----:B--2---:R1:W-:Y:S01]  /*bb30*/  @!P2 STG.E desc[UR8][R68.64], R93 ;  /* 0x0000005d4400a986 */ /* 0x0043e2000c101908 */
[----:B------:R-:W-:Y:S05]  /*bb40*/  @!P4 BRA `(.L_x_7305) ;  /* 0x0000000000c0c947 */ /* 0x000fea0003800000 */
[--C-:B------:R-:W-:Y:S01]  /*bb50*/  FADD.FTZ R88, R56, -R92.reuse ;  /* 0x8000005c38587221 */ /* 0x100fe20000010000 */
[--C-:B-1----:R-:W-:Y:S01]  /*bb60*/  FADD.FTZ R70, R54, -R92.reuse ;  /* 0x8000005c36467221 */ /* 0x102fe20000010000 */
        /* <DEDUP_REMOVED lines=41> */
[----:B------:R-:W-:Y:S01]  /*be00*/  F2FP.BF16.F32.PACK_AB R71, R103, R102 ;  /* 0x000000666747723e */ /* 0x000fe200000010ff */
[----:B------:R-:W-:Y:S01]  /*be10*/  VIADD R84, R84, 0x20 ;  /* 0x0000002054547836 */ /* 0x000fe20000000000 */
[----:B------:R-:W-:Y:S02]  /*be20*/  F2FP.BF16.F32.PACK_AB R70, R100, R97 ;  /* 0x000000616446723e */ /* 0x000fe400000010ff */
[----:B------:R-:W-:-:S05]  /*be30*/  F2FP.BF16.F32.PACK_AB R68, R85, R68 ;  /* 0x000000445544723e */ /* 0x000fca00000010ff */
[----:B------:R0:W-:Y:S02]  /*be40*/  STG.E.128 desc[UR8][R88.64], R68 ;  /* 0x0000004458007986 */ /* 0x0001e4000c101d08 */
.L_x_7305:
[----:B------:R-:W-:Y:S05]  /*be50*/  BSYNC.RECONVERGENT B1 ;  /* 0x0000000000017941 */ /* 0x000fea0003800200 */
.L_x_7304:
        /* <DEDUP_REMOVED lines=11> */
[----:B------:R-:W-:Y:S01]  /*bf10*/  SHF.L.U32 R71, R32, 0x10, RZ ;  /* 0x0000001020477819 */ /* 0x000fe200000006ff */
[----:B------:R-:W-:Y:S01]  /*bf20*/  IMAD.U32 R85, R36, 0x10000, RZ ;  /* 0x0001000024557824 */ /* 0x000fe200078e00ff */
[----:B------:R-:W-:Y:S01]  /*bf30*/  SHF.L.U32 R95, R33, 0x10, RZ ;  /* 0x00000010215f7819 */ /* 0x000fe200000006ff */
[----:B------:R-:W-:Y:S01]  /*bf40*/  IMAD.U32 R97, R37, 0x10000, RZ ;  /* 0x0001000025617824 */ /* 0x000fe200078e00ff */
[----:B------:R-:W-:Y:S01]  /*bf50*/  SHF.L.U32 R99, R34, 0x10, RZ ;  /* 0x0000001022637819 */ /* 0x000fe200000006ff */
[----:B------:R-:W-:-:S02]  /*bf60*/  IMAD.U32 R101, R38, 0x10000, RZ ;  /* 0x0001000026657824 */ /* 0x000fc400078e00ff */
        /* <DEDUP_REMOVED lines=32> */
.L_x_7307:
[----:B------:R-:W-:Y:S05]  /*c170*/  BSYNC.RECONVERGENT B1 ;  /* 0x0000000000017941 */ /* 0x000fea0003800200 */
.L_x_7306:
[----:B012---:R-:W0:Y:S02]  /*c180*/  LDC.64 R68, c[0x0][0x380] ;  /* 0x0000e000ff447b82 */ /* 0x007e240000000a00 */
[----:B0-----:R-:W-:-:S04]  /*c190*/  LEA R4, R68, R4, 0x2 ;  /* 0x0000000444047211 */ /* 0x001fc800078e10ff */
[----:B------:R-:W-:-:S13]  /*c1a0*/  ISETP.GE.AND P0, PT, R4, R69, PT ;  /* 0x000000450400720c */ /* 0x000fda0003f06270 */
[----:B------:R-:W-:Y:S05]  /*c1b0*/  @!P0 BRA `(.L_x_7308) ;  /* 0xffffff4800b08947 */ /* 0x000fea000383ffff */
[----:B------:R-:W-:Y:S05]  /*c1c0*/  BSYNC B0 ;  /* 0x0000000000007941 */ /* 0x000fea0003800000 */
.L_x_7135:
[----:B------:R-:W-:Y:S05]  /*c1d0*/  EXIT ;  /* 0x000000000000794d */ /* 0x000fea0003800000 */
.L_x_7303:
[----:B0-2---:R-:W-:Y:S01]  /*c1e0*/  HFMA2 R95, -RZ, RZ, 0, 5.9604644775390625e-08 ;  /* 0x00000001ff5f7431 */ /* 0x005fe200000001ff */
[----:B------:R-:W-:Y:S01]  /*c1f0*/  BSSY B1, `(.L_x_7309) ;  /* 0x0000007000017945 */ /* 0x000fe20003800000 */
[----:B------:R-:W-:Y:S01]  /*c200*/  IMAD.MOV.U32 R98, RZ, RZ, R69 ;  /* 0x000000ffff627224 */ /* 0x000fe200078e0045 */
[----:B------:R-:W-:Y:S01]  /*c210*/  MOV R93, 0xffffffff ;  /* 0xffffffff005d7802 */ /* 0x000fe20000000f00 */
[----:B------:R-:W-:-:S07]  /*c220*/  IMAD.MOV.U32 R100, RZ, RZ, 0x1f ;  /* 0x0000001fff647424 */ /* 0x000fce00078e00ff */
[----:B------:R-:W-:Y:S05]  /*c230*/  WARPSYNC.COLLECTIVE R93, `(.L_x_7310) ;  /* 0x000000005d087348 */ /* 0x000fea0003c00000 */
[----:B------:R0:W1:Y:S02]  /*c240*/  SHFL.BFLY P3, R94, R98, R95, R100 ;  /* 0x0c00005f625e7389 */ /* 0x0000640000060064 */
[----:B01----:R-:W-:Y:S05]  /*c250*/  ENDCOLLECTIVE ;  /* 0x000000000000791b */ /* 0x003fea0003800000 */
.L_x_7310:
[----:B------:R-:W-:Y:S05]  /*c260*/  BSYNC B1 ;  /* 0x0000000000017941 */ /* 0x000fea0003800000 */
.L_x_7309:
        /* <DEDUP_REMOVED lines=10> */
.L_x_7311:
[----:B------:R-:W-:Y:S01]  /*c310*/  HFMA2 R95, -RZ, RZ, 0, 2.384185791015625e-07 ;  /* 0x00000004ff5f7431 */ /* 0x000fe200000001ff */
[----:B------:R-:W-:-:S05]  /*c320*/  MOV R71, R94 ;  /* 0x0000005e00477202 */ /* 0x000fca0000000f00 */
[----:B------:R-:W-:-:S04]  /*c330*/  FADD.FTZ R71, R70, R71 ;  /* 0x0000004746477221 */ /* 0x000fc80000010000 */
[----:B------:R-:W-:-:S07]  /*c340*/  IMAD.MOV.U32 R98, RZ, RZ, R71 ;  /* 0x000000ffff627224 */ /* 0x000fce00078e0047 */
[----:B------:R-:W-:Y:S05]  /*c350*/  WARPSYNC.COLLECTIVE R93, `(.L_x_7312) ;  /* 0x000000005d087348 */ /* 0x000fea0003c00000 */
[----:B------:R0:W1:Y:S02]  /*c360*/  SHFL.BFLY P3, R94, R98, R95, R100 ;  /* 0x0c00005f625e7389 */ /* 0x0000640000060064 */
[----:B01----:R-:W-:Y:S05]  /*c370*/  ENDCOLLECTIVE ;  /* 0x000000000000791b */ /* 0x003fea0003800000 */
.L_x_7312:
[----:B------:R-:W-:Y:S02]  /*c380*/  IMAD.MOV.U32 R95, RZ, RZ, 0x8 ;  /* 0x00000008ff5f7424 */ /* 0x000fe400078e00ff */
[----:B------:R-:W-:-:S04]  /*c390*/  IMAD.MOV.U32 R68, RZ, RZ, R94 ;  /* 0x000000ffff447224 */ /* 0x000fc800078e005e */
[----:B------:R-:W-:-:S05]  /*c3a0*/  FADD.FTZ R89, R71, R68 ;  /* 0x0000004447597221 */ /* 0x000fca0000010000 */
[----:B------:R-:W-:-:S07]  /*c3b0*/  MOV R98, R89 ;  /* 0x0000005900627202 */ /* 0x000fce0000000f00 */
[----:B------:R-:W-:Y:S05]  /*c3c0*/  WARPSYNC.COLLECTIVE R93, `(.L_x_7313) ;  /* 0x000000005d087348 */ /* 0x000fea0003c00000 */
[----:B------:R0:W1:Y:S02]  /*c3d0*/  SHFL.BFLY P3, R94, R98, R95, R100 ;  /* 0x0c00005f625e7389 */ /* 0x0000640000060064 */
[----:B01----:R-:W-:Y:S05]  /*c3e0*/  ENDCOLLECTIVE ;  /* 0x000000000000791b */ /* 0x003fea0003800000 */
.L_x_7313:
[----:B------:R-:W-:Y:S01]  /*c3f0*/  HFMA2 R95, -RZ, RZ, 0, 9.5367431640625e-07 ;  /* 0x00000010ff5f7431 */ /* 0x000fe200000001ff */
[----:B------:R-:W-:-:S05]  /*c400*/  MOV R68, R94 ;  /* 0x0000005e00447202 */ /* 0x000fca0000000f00 */
[----:B------:R-:W-:-:S04]  /*c410*/  FADD.FTZ R92, R89, R68 ;  /* 0x00000044595c7221 */ /* 0x000fc80000010000 */
[----:B------:R-:W-:-:S07]  /*c420*/  IMAD.MOV.U32 R98, RZ, RZ, R92 ;  /* 0x000000ffff627224 */ /* 0x000fce00078e005c */
[----:B------:R-:W-:Y:S05]  /*c430*/  WARPSYNC.COLLECTIVE R93, `(.L_x_7314) ;  /* 0x000000005d087348 */ /* 0x000fea0003c00000 */
[----:B------:R0:W1:Y:S02]  /*c440*/  SHFL.BFLY P3, R94, R98, R95, R100 ;  /* 0x0c00005f625e7389 */ /* 0x0000640000060064 */
[----:B01----:R-:W-:Y:S05]  /*c450*/  ENDCOLLECTIVE ;  /* 0x000000000000791b */ /* 0x003fea0003800000 */
.L_x_7314:
[----:B------:R-:W-:Y:S02]  /*c460*/  IMAD.MOV.U32 R95, RZ, RZ, 0x1 ;  /* 0x00000001ff5f7424 */ /* 0x000fe400078e00ff */
[----:B------:R-:W-:-:S04]  /*c470*/  IMAD.MOV.U32 R85, RZ, RZ, R94 ;  /* 0x000000ffff557224 */ /* 0x000fc800078e005e */
        /* <DEDUP_REMOVED lines=35> */
[----:B------:R-:W-:-:S07]  /*c6b0*/  MOV R98, R68 ;  /* 0x0000004400627202 */ /* 0x000fce0000000f00 */
[----:B------:R-:W-:Y:S05]  /*c6c0*/  WARPSYNC.COLLECTIVE R93, `(.L_x_7315) ;  /* 0x000000005d087348 */ /* 0x000fea0003c00000 */
[----:B------:R0:W1:Y:S02]  /*c6d0*/  SHFL.BFLY P3, R94, R98, R95, R100 ;  /* 0x0c00005f625e7389 */ /* 0x0000640000060064 */
[----:B01----:R-:W-:Y:S05]  /*c6e0*/  ENDCOLLECTIVE ;  /* 0x000000000000791b */ /* 0x003fea0003800000 */
.L_x_7315:
[----:B------:R-:W-:Y:S01]  /*c6f0*/  HFMA2 R95, -RZ, RZ, 0, 1.1920928955078125e-07 ;  /* 0x00000002ff5f7431 */ /* 0x000fe200000001ff */
[----:B------:R-:W-:-:S05]  /*c700*/  MOV R69, R94 ;  /* 0x0000005e00457202 */ /* 0x000fca0000000f00 */
[----:B------:R-:W-:-:S04]  /*c710*/  FADD.FTZ R69, R68, R69 ;  /* 0x0000004544457221 */ /* 0x000fc80000010000 */
[----:B------:R-:W-:-:S07]  /*c720*/  IMAD.MOV.U32 R98, RZ, RZ, R69 ;  /* 0x000000ffff627224 */ /* 0x000fce00078e0045 */
[----:B------:R-:W-:Y:S05]  /*c730*/  WARPSYNC.COLLECTIVE R93, `(.L_x_7316) ;  /* 0x000000005d087348 */ /* 0x000fea0003c00000 */
[----:B------:R0:W1:Y:S02]  /*c740*/  SHFL.BFLY P3, R94, R98, R95, R100 ;  /* 0x0c00005f625e7389 */ /* 0x0000640000060064 */
[----:B01----:R-:W-:Y:S05]  /*c750*/  ENDCOLLECTIVE ;  /* 0x000000000000791b */ /* 0x003fea0003800000 */
.L_x_7316:
[----:B------:R-:W-:Y:S02]  /*c760*/  IMAD.MOV.U32 R95, RZ, RZ, 0x4 ;  /* 0x00000004ff5f7424 */ /* 0x000fe400078e00ff */
[----:B------:R-:W-:-:S04]  /*c770*/  IMAD.MOV.U32 R70, RZ, RZ, R94 ;  /* 0x000000ffff467224 */ /* 0x000fc800078e005e */
[----:B------:R-:W-:-:S05]  /*c780*/  FADD.FTZ R70, R69, R70 ;  /* 0x0000004645467221 */ /* 0x000fca0000010000 */
[----:B------:R-:W-:-:S07]  /*c790*/  MOV R98, R70 ;  /* 0x0000004600627202 */ /* 0x000fce0000000f00 */
[----:B------:R-:W-:Y:S05]  /*c7a0*/  WARPSYNC.COLLECTIVE R93, `(.L_x_7317) ;  /* 0x000000005d087348 */ /* 0x000fea0003c00000 */
[----:B------:R0:W1:Y:S02]  /*c7b0*/  SHFL.BFLY P3, R94, R98, R95, R100 ;  /* 0x0c00005f625e7389 */ /* 0x0000640000060064 */
[----:B01----:R-:W-:Y:S05]  /*c7c0*/  ENDCOLLECTIVE ;  /* 0x000000000000791b */ /* 0x003fea0003800000 */
.L_x_7317:
[----:B------:R-:W-:Y:S01]  /*c7d0*/  HFMA2 R95, -RZ, RZ, 0, 4.76837158203125e-07 ;  /* 0x00000008ff5f7431 */ /* 0x000fe200000001ff */
[----:B------:R-:W-:-:S05]  /*c7e0*/  MOV R71, R94 ;  /* 0x0000005e00477202 */ /* 0x000fca0000000f00 */
[----:B------:R-:W-:-:S04]  /*c7f0*/  FADD.FTZ R71, R70, R71 ;  /* 0x0000004746477221 */ /* 0x000fc80000010000 */
[----:B------:R-:W-:-:S07]  /*c800*/  IMAD.MOV.U32 R98, RZ, RZ, R71 ;  /* 0x000000ffff627224 */ /* 0x000fce00078e0047 */
[----:B------:R-:W-:Y:S05]  /*c810*/  WARPSYNC.COLLECTIVE R93, `(.L_x_7318) ;  /* 0x000000005d087348 */ /* 0x000fea0003c00000 */
[----:B------:R0:W1:Y:S02]  /*c820*/  SHFL.BFLY P3, R94, R98, R95, R100 ;  /* 0x0c00005f625e7389 */ /* 0x0000640000060064 */
[----:B01----:R-:W-:Y:S05]  /*c830*/  ENDCOLLECTIVE ;  /* 0x000000000000791b */ /* 0x003fea0003800000 */
.L_x_7318:
[----:B------:R-:W-:Y:S02]  /*c840*/  IMAD.MOV.U32 R95, RZ, RZ, 0x10 ;  /* 0x00000010ff5f7424 */ /* 0x000fe400078e00ff */
[----:B------:R-:W-:-:S04]  /*c850*/  IMAD.MOV.U32 R92, RZ, RZ, R94 ;  /* 0x000000ffff5c7224 */ /* 0x000fc800078e005e */
[----:B------:R-:W-:-:S05]  /*c860*/  FADD.FTZ R92, R71, R92 ;  /* 0x0000005c475c7221 */ /* 0x000fca0000010000 */
[----:B------:R-:W-:-:S07]  /*c870*/  MOV R98, R92 ;  /* 0x0000005c00627202 */ /* 0x000fce0000000f00 */
[----:B------:R-:W-:Y:S05]  /*c880*/  WARPSYNC.COLLECTIVE R93, `(.L_x_7319) ;  /* 0x000000005d087348 */ /* 0x000fea0003c00000 */
[----:B------:R0:W1:Y:S02]  /*c890*/  SHFL.BFLY P3, R94, R98, R95, R100 ;  /* 0x0c00005f625e7389 */ /* 0x0000640000060064 */
[----:B01----:R-:W-:Y:S05]  /*c8a0*/  ENDCOLLECTIVE ;  /* 0x000000000000791b */ /* 0x003fea0003800000 */
.L_x_7319:
[----:B------:R-:W-:Y:S01]  /*c8b0*/  MOV R89, R94 ;  /* 0x0000005e00597202 */ /* 0x000fe20000000f00 */
[----:B------:R-:W-:Y:S06]  /*c8c0*/  BRA `(.L_x_7320) ;  /* 0xfffffff000607947 */ /* 0x000fec000383ffff */
.L_x_7321:
        /* <DEDUP_REMOVED lines=11> */
.L_x_20281:


//--------------------- .text._ZN10layer_norm13ln_fwd_kernelINS_13Kernel_traitsI13__nv_bfloat16S2_fS2_fjLj512ELj1ELj4ELj1ELj16ENS_18Kernel_traits_baseILj512ES2_S2_fS2_fjLj128EEEEELb1ELb1ELb0ELb1EEEvNS_9FwdParamsE --------------------------
	.section	.text._ZN10layer_norm13ln_fwd_kernelINS_13Kernel_traitsI13__nv_bfloat16S2_fS2_fjLj512ELj1ELj4ELj1ELj16ENS_18Kernel_traits_baseILj512ES2_S2_fS2_fjLj128EEEEELb1ELb1ELb0ELb1EEEvNS_9FwdParamsE,"ax",@progbits
	.align	128
        .global         _ZN10layer_norm13ln_fwd_kernelINS_13Kernel_traitsI13__nv_bfloat16S2_fS2_fjLj512ELj1ELj4ELj1ELj16ENS_18Kernel_traits_baseILj512ES2_S2_fS2_fjLj128EEEEELb1ELb1ELb0ELb1EEEvNS_9FwdParamsE
        .type           _ZN10layer_norm13ln_fwd_kernelINS_13Kernel_traitsI13__nv_bfloat16S2_fS2_fjLj512ELj1ELj4ELj1ELj16ENS_18Kernel_traits_baseILj512ES2_S2_fS2_fjLj128EEEEELb1ELb1ELb0ELb1EEEvNS_9FwdParamsE,@function
        .size           _ZN10layer_norm13ln_fwd_kernelINS_13Kernel_traitsI13__nv_bfloat16S2_fS2_fjLj512ELj1ELj4ELj1ELj16ENS_18Kernel_traits_baseILj512ES2_S2_fS2_fjLj128EEEEELb1ELb1ELb0ELb1EEEvNS_9FwdParamsE,(.L_x_20282 - _ZN10layer_norm13ln_fwd_kernelINS_13Kernel_traitsI13__nv_bfloat16S2_fS2_fjLj512ELj1ELj4ELj1ELj16ENS_18Kernel_traits_baseILj512ES2_S2_fS2_fjLj128EEEEELb1ELb1ELb0ELb1EEEvNS_9FwdParamsE)
        .other          _ZN10layer_norm13ln_fwd_kernelINS_13Kernel_traitsI13__nv_bfloat16S2_fS2_fjLj512ELj1ELj4ELj1ELj16ENS_18Kernel_traits_baseILj512ES2_S2_fS2_fjLj128EEEEELb1ELb1ELb0ELb1EEEvNS_9FwdParamsE,@"STO_CUDA_ENTRY STV_DEFAULT"
_ZN10layer_norm13ln_fwd_kernelINS_13Kernel_traitsI13__nv_bfloat16S2_fS2_fjLj512ELj1ELj4ELj1ELj16ENS_18Kernel_traits_baseILj512ES2_S2_fS2_fjLj128EEEEELb1ELb1ELb0ELb1EEEvNS_9FwdParamsE:
.text._ZN10layer_norm13ln_fwd_kernelINS_13Kernel_traitsI13__nv_bfloat16S2_fS2_fjLj512ELj1ELj4ELj1ELj16ENS_18Kernel_traits_baseILj512ES2_S2_fS2_fjLj128EEEEELb1ELb1ELb0ELb1EEEvNS_9FwdParamsE:
        /* <DEDUP_REMOVED lines=12> */
[----:B------:R-:W-:-:S05]  /*00c0*/  IMAD.U32 R5, RZ, RZ, UR7 ;  /* 0x00000007ff057e24 */ /* 0x000fca000f8e00ff */
[----:B------:R-:W3:Y:S01]  /*00d0*/  LDC.64 R2, c[0x0][0x3d0] ;  /* 0x0000f400ff027b82 */ /* 0x000ee20000000a00 */
[----:B--2---:R-:W-:Y:S01]  /*00e0*/  @P1 MOV R33, R39 ;  /* 0x0000002700211202 */ /* 0x004fe20000000f00 */
[----:B----4-:R-:W2:Y:S01]  /*00f0*/  @P1 LDG.E.64 R4, desc[UR8][R4.64] ;  /* 0x0000000804041981 */ /* 0x010ea2000c1e1b00 */
[----:B-1----:R-:W-:-:S03]  /*0100*/  LOP3.LUT R0, R38, 0x1f, RZ, 0xc0, !PT ;  /* 0x0000001f26007812 */ /* 0x002fc600078ec0ff */
[----:B------:R1:W4:Y:S01]  /*0110*/  @P1 LDG.E.64 R6, desc[UR8][R32.64] ;  /* 0x0000000820061981 */ /* 0x000322000c1e1b00 */
[----:B0-----:R-:W-:Y:S01]  /*0120*/  ISETP.NE.U32.AND P0, PT, RZ, UR4, PT ;  /* 0x00000004ff007c0c */ /* 0x001fe2000bf05070 */
[----:B------:R-:W4:Y:S03]  /*0130*/  @P1 LDC R41, c[0x0][0x460] ;  /* 0x00011800ff291b82 */ /* 0x000f260000000800 */
[----:B------:R-:W-:-:S13]  /*0140*/  ISETP.NE.AND.EX P0, PT, RZ, UR5, PT, P0 ;  /* 0x00000005ff007c0c */ /* 0x000fda000bf05300 */
[----:B------:R-:W0:Y:S01]  /*0150*/  @P0 LDC.64 R34, c[0x0][0x438] ;  /* 0x00010e00ff220b82 */ /* 0x000e220000000a00 */
[----:B------:R-:W-:-:S05]  /*0160*/  IMAD.WIDE.U32 R36, R0, 0x10, R36 ;  /* 0x0000001000247825 */ /* 0x000fca00078e0024 */
[----:B------:R-:W5:Y:S04]  /*0170*/  LDG.E.128 R28, desc[UR8][R36.64] ;  /* 0x00000008241c7981 */ /* 0x000f68000c1e1d00 */
[----:B------:R-:W5:Y:S01]  /*0180*/  LDG.E.128 R12, desc[UR8][R36.64+0x200] ;  /* 0x00020008240c7981 */ /* 0x000f62000c1e1d00 */
[----:B0-----:R-:W-:-:S05]  /*0190*/  @P0 IMAD.WIDE.U32 R34, R0, 0x10, R34 ;  /* 0x0000001000220825 */ /* 0x001fca00078e0022 */
[----:B------:R-:W5:Y:S04]  /*01a0*/  @P0 LDG.E.128 R20, desc[UR8][R34.64+0x200] ;  /* 0x0002000822140981 */ /* 0x000f68000c1e1d00 */
[----:B------:R-:W5:Y:S01]  /*01b0*/  @P0 LDG.E.128 R24, desc[UR8][R34.64] ;  /* 0x0000000822180981 */ /* 0x000f62000c1e1d00 */
[----:B------:R-:W0:Y:S01]  /*01c0*/  S2UR UR5, SR_CTAID.X ;  /* 0x00000000000579c3 */ /* 0x000e220000002500 */
[----:B---3--:R-:W-:-:S05]  /*01d0*/  IMAD.WIDE.U32 R2, R0, 0x10, R2 ;  /* 0x0000001000027825 */ /* 0x008fca00078e0002 */
[----:B------:R-:W5:Y:S02]  /*01e0*/  LDG.E.128 R8, desc[UR8][R2.64] ;  /* 0x0000000802087981 */ /* 0x000f64000c1e1d00 */
[----:B-1----:R-:W1:Y:S02]  /*01f0*/  LDC R33, c[0x0][0x360] ;  /* 0x0000d800ff217b82 */ /* 0x002e640000000800 */
[----:B------:R3:W5:Y:S02]  /*0200*/  LDG.E.128 R16, desc[UR8][R2.64+0x200] ;  /* 0x0002000802107981 */ /* 0x000764000c1e1d00 */
[----:B---3--:R-:W-:Y:S01]  /*0210*/  SHF.R.U32.HI R2, RZ, 0x5, R38 ;  /* 0x00000005ff027819 */ /* 0x008fe20000011626 */
[----:B0-----:R-:W-:-:S06]  /*0220*/  USHF.L.U32 UR4, UR5, 0x2, URZ ;  /* 0x0000000205047899 */ /* 0x001fcc00080006ff */
[----:B------:R-:W-:-:S04]  /*0230*/  LOP3.LUT R2, R2, UR4, RZ, 0xfc, !PT ;  /* 0x0000000402027c12 */ /* 0x000fc8000f8efcff */
[----:B------:R-:W-:Y:S02]  /*0240*/  ISETP.GE.AND P2, PT, R2, UR10, PT ;  /* 0x0000000a02007c0c */ /* 0x000fe4000bf46270 */
[----:B--2---:R-:W-:Y:S02]  /*0250*/  @P1 R2UR UR6, R4 ;  /* 0x00000000040612ca */ /* 0x004fe400000e0000 */
[----:B------:R-:W-:Y:S02]  /*0260*/  @P1 R2UR UR7, R5 ;  /* 0x00000000050712ca */ /* 0x000fe400000e0000 */
[----:B----4-:R-:W-:Y:S01]  /*0270*/  @P1 IADD3 R32, P3, PT, R6, R41, RZ ;  /* 0x0000002906201210 */ /* 0x010fe20007f7e0ff */
[----:B-1----:R-:W-:-:S04]  /*0280*/  IMAD R6, R33, UR5, R38 ;  /* 0x0000000521067c24 */ /* 0x002fc8000f8e0226 */
[----:B------:R-:W-:Y:S02]  /*0290*/  @P1 IMAD.X R39, RZ, RZ, R7, P3 ;  /* 0x000000ffff271224 */ /* 0x000fe400018e0607 */
[----:B------:R-:W-:Y:S06]  /*02a0*/  @P2 EXIT ;  /* 0x000000000000294d */ /* 0x000fec0003800000 */
[--C-:B------:R-:W-:Y:S01]  /*02b0*/  SHF.R.U64 R3, R32, 0x2, R39.reuse ;  /* 0x0000000220037819 */ /* 0x100fe20000001227 */
[----:B------:R-:W-:Y:S01]  /*02c0*/  IMAD.MOV.U32 R4, RZ, RZ, R6 ;  /* 0x000000ffff047224 */ /* 0x000fe200078e0006 */
[----:B------:R-:W-:Y:S01]  /*02d0*/  SHF.R.U32.HI R5, RZ, 0x2, R39 ;  /* 0x00000002ff057819 */ /* 0x000fe20000011627 */
[----:B------:R-:W-:Y:S01]  /*02e0*/  UIADD3 UR14, UPT, UPT, UR6, -0x61c88647, URZ ;  /* 0x9e3779b9060e7890 */ /* 0x000fe2000fffe0ff */
[----:B-----5:R-:W-:Y:S01]  /*02f0*/  @P0 MOV R54, R8 ;  /* 0x0000000800360202 */ /* 0x020fe20000000f00 */
        /* <DEDUP_REMOVED lines=12> */
[----:B------:R-:W-:Y:S01]  /*03c0*/  PRMT R66, R22, 0x7632, R66 ;  /* 0x0000763216427816 */ /* 0x000fe20000000042 */
        /* <DEDUP_REMOVED lines=9> */
[----:B------:R-:W-:Y:S01]  /*0460*/  IMAD R7, R7, -0x326172a9, RZ ;  /* 0xcd9e8d5707077824 */ /* 0x000fe200078e02ff */
[----:B------:R-:W-:Y:S01]  /*0470*/  UIADD3 UR22, UPT, UPT, UR6, 0x1715609d, URZ ;  /* 0x1715609d06167890 */ /* 0x000fe2000fffe0ff */
[----:B------:R-:W-:Y:S01]  /*0480*/  IMAD.HI.U32 R33, R34, -0x2daee0ad, RZ ;  /* 0xd2511f5322217827 */ /* 0x000fe200078e00ff */
[----:B------:R-:W-:Y:S01]  /*0490*/  UIADD3 UR23, UPT, UPT, UR7, -0x56f99767, URZ ;  /* 0xa906689907177890 */ /* 0x000fe2000fffe0ff */
[----:B------:R-:W-:Y:S01]  /*04a0*/  @!P0 CS2R R24, SRZ ;  /* 0x0000000000188805 */ /* 0x000fe2000001ff00 */
[----:B------:R-:W-:Y:S01]  /*04b0*/  UIADD3 UR24, UPT, UPT, UR6, -0x4ab325aa, URZ ;  /* 0xb54cda5606187890 */ /* 0x000fe2000fffe0ff */
[----:B------:R-:W-:Y:S01]  /*04c0*/  IMAD.HI.U32 R6, R35, -0x326172a9, RZ ;  /* 0xcd9e8d5723067827 */ /* 0x000fe200078e00ff */
[----:B------:R-:W-:Y:S01]  /*04d0*/  LOP3.LUT R38, R38, UR17, R33, 0x96, !PT ;  /* 0x0000001126267c12 */ /* 0x000fe2000f8e9621 */
[----:B------:R-:W-:Y:S01]  /*04e0*/  UIADD3 UR25, UPT, UPT, UR7, 0x646e171e, URZ ;  /* 0x646e171e07197890 */ /* 0x000fe2000fffe0ff */
[----:B------:R-:W-:Y:S01]  /*04f0*/  PRMT R64, R23, 0x7632, R64 ;  /* 0x0000763217407816 */ /* 0x000fe20000000040 */
[----:B------:R-:W-:Y:S01]  /*0500*/  @P0 IMAD.MOV.U32 R53, RZ, RZ, R9 ;  /* 0x000000ffff350224 */ /* 0x000fe200078e0009 */
[----:B------:R-:W-:Y:S01]  /*0510*/  LOP3.LUT R36, R7, UR16, R6, 0x96, !PT ;  /* 0x0000001007247c12 */ /* 0x000fe2000f8e9606 */
[----:B------:R-:W-:Y:S01]  /*0520*/  @!P0 IMAD.MOV.U32 R54, RZ, RZ, R8 ;  /* 0x000000ffff368224 */ /* 0x000fe200078e0008 */
[----:B------:R-:W-:Y:S01]  /*0530*/  @!P0 MOV R53, R9 ;  /* 0x0000000900358202 */ /* 0x000fe20000000f00 */
[----:B------:R-:W-:Y:S01]  /*0540*/  IMAD R8, R35, -0x326172a9, RZ ;  /* 0xcd9e8d5723087824 */ /* 0x000fe200078e02ff */
[-C--:B------:R-:W-:Y:S01]  /*0550*/  @P0 MOV R6, R28.reuse ;  /* 0x0000001c00060202 */ /* 0x080fe20000000f00 */
[----:B------:R-:W-:Y:S01]  /*0560*/  IMAD R34, R34, -0x2daee0ad, RZ ;  /* 0xd2511f5322227824 */ /* 0x000fe200078e02ff */
[----:B------:R-:W-:Y:S01]  /*0570*/  @!P0 MOV R6, R28 ;  /* 0x0000001c00068202 */ /* 0x000fe20000000f00 */
[----:B------:R-:W-:Y:S01]  /*0580*/  IMAD.HI.U32 R7, R38, -0x326172a9, RZ ;  /* 0xcd9e8d5726077827 */ /* 0x000fe200078e00ff */
[----:B------:R-:W0:Y:S01]  /*0590*/  LDCU.64 UR4, c[0x0][0x3e0] ;  /* 0x00007c00ff0477ac */ /* 0x000e220008000a00 */
[----:B------:R-:W-:-:S02]  /*05a0*/  PRMT R68, R21, 0x7632, R68 ;  /* 0x0000763215447816 */ /* 0x000fc40000000044 */
[----:B------:R-:W-:Y:S02]  /*05b0*/  HFMA2 R63, -RZ, RZ, 0, 0 ;  /* 0x00000000ff3f7431 */ /* 0x000fe400000001ff */
[----:B------:R-:W-:Y:S01]  /*05c0*/  IMAD.HI.U32 R9, R36, -0x2daee0ad, RZ ;  /* 0xd2511f5324097827 */ /* 0x000fe200078e00ff */
[----:B------:R-:W-:Y:S01]  /*05d0*/  UIADD3 UR26, UPT, UPT, UR6, 0x5384540f, URZ ;  /* 0x5384540f061a7890 */ /* 0x000fe2000fffe0ff */
[----:B------:R-:W-:Y:S01]  /*05e0*/  PRMT R82, R20, 0x7632, R82 ;  /* 0x0000763214527816 */ /* 0x000fe20000000052 */
[----:B------:R-:W-:Y:S01]  /*05f0*/  UIADD3 UR27, UPT, UPT, UR7, 0x1fd5c5a3, URZ ;  /* 0x1fd5c5a3071b7890 */ /* 0x000fe2000fffe0ff */
[--C-:B------:R-:W-:Y:S01]  /*0600*/  @P0 IMAD.MOV.U32 R52, RZ, RZ, R10.reuse ;  /* 0x000000ffff340224 */ /* 0x100fe200078e000a */
        /* <DEDUP_REMOVED lines=8> */
[----:B------:R-:W-:Y:S01]  /*0690*/  UIADD3 UR28, UPT, UPT, UR6, -0xe443238, URZ ;  /* 0xf1bbcdc8061c7890 */ /* 0x000fe2000fffe0ff */
[----:B------:R-:W-:Y:S01]  /*06a0*/  IMAD R35, R36, -0x2daee0ad, RZ ;  /* 0xd2511f5324237824 */ /* 0x000fe200078e02ff */
[----:B------:R-:W-:Y:S01]  /*06b0*/  UIADD3 UR29, UPT, UPT, UR7, -0x24c28bd8, URZ ;  /* 0xdb3d7428071d7890 */ /* 0x000fe2000fffe0ff */
[----:B------:R-:W-:Y:S01]  /*06c0*/  IMAD.HI.U32 R11, R34, -0x326172a9, RZ ;  /* 0xcd9e8d57220b7827 */ /* 0x000fe200078e00ff */
[----:B0-----:R-:W-:Y:S01]  /*06d0*/  UISETP.NE.U32.AND UP0, UPT, UR4, URZ, UPT ;  /* 0x000000ff0400728c */ /* 0x001fe2000bf05070 */
[----:B------:R-:W-:Y:S01]  /*06e0*/  PRMT R86, R26, 0x7632, R86 ;  /* 0x000076321a567816 */ /* 0x000fe20000000056 */
[----:B------:R-:W0:Y:S01]  /*06f0*/  LDCU.U8 UR4, c[0x0][0x410] ;  /* 0x00008200ff0477ac */ /* 0x000e220008000000 */
[----:B------:R-:W-:Y:S01]  /*0700*/  IMAD.HI.U32 R28, R10, -0x2daee0ad, RZ ;  /* 0xd2511f530a1c7827 */ /* 0x000fe200078e00ff */
[----:B------:R-:W-:Y:S01]  /*0710*/  LOP3.LUT R38, R38, UR20, R11, 0x96, !PT ;  /* 0x0000001426267c12 */ /* 0x000fe2000f8e960b */
[----:B------:R-:W-:Y:S01]  /*0720*/  BSSY B0, `(.L_x_7322) ;  /* 0x0000b85000007945 */ /* 0x000fe20003800000 */
[----:B------:R-:W-:Y:S01]  /*0730*/  UIADD3 UR30, UPT, UPT, UR6, -0x700cb87f, URZ ;  /* 0x8ff34781061e7890 */ /* 0x000fe2000fffe0ff */
[----:B------:R-:W-:Y:S01]  /*0740*/  IMAD R11, R34, -0x326172a9, RZ ;  /* 0xcd9e8d57220b7824 */ /* 0x000fe200078e02ff */
[----:B------:R-:W-:Y:S01]  /*0750*/  LOP3.LUT R35, R35, UR21, R28, 0x96, !PT ;  /* 0x0000001523237c12 */ /* 0x000fe2000f8e961c */
[----:B------:R-:W-:Y:S01]  /*0760*/  IMAD R34, R10, -0x2daee0ad, RZ ;  /* 0xd2511f530a227824 */ /* 0x000fe200078e02ff */
[----:B------:R-:W-:Y:S01]  /*0770*/  UIADD3 UR31, UPT, UPT, UR7, -0x695add53, URZ ;  /* 0x96a522ad071f7890 */ /* 0x000fe2000fffe0ff */
[----:B------:R-:W-:Y:S01]  /*0780*/  IMAD.HI.U32 R31, R38, -0x2daee0ad, RZ ;  /* 0xd2511f53261f7827 */ /* 0x000fe200078e00ff */
[----:B------:R-:W-:Y:S01]  /*0790*/  PRMT R88, R25, 0x7632, R88 ;  /* 0x0000763219587816 */ /* 0x000fe20000000058 */
[----:B------:R-:W-:Y:S01]  /*07a0*/  UISETP.NE.AND.EX UP0, UPT, UR5, URZ, UPT, UP0 ;  /* 0x000000ff0500728c */ /* 0x000fe2000bf05300 */
[----:B------:R-:W-:Y:S01]  /*07b0*/  PRMT R85, R33, 0x7632, R85 ;  /* 0x0000763221557816 */ /* 0x000fe20000000055 */
[----:B------:R-:W-:Y:S01]  /*07c0*/  IMAD.HI.U32 R10, R35, -0x326172a9, RZ ;  /* 0xcd9e8d57230a7827 */ /* 0x000fe200078e00ff */
[----:B------:R-:W-:Y:S01]  /*07d0*/  LOP3.LUT R34, R34, UR23, R31, 0x96, !PT ;  /* 0x0000001722227c12 */ /* 0x000fe2000f8e961f */
[----:B------:R-:W1:Y:S01]  /*07e0*/  LDCU UR32, c[0x0][0x404] ;  /* 0x00008080ff2077ac */ /* 0x000e620008000800 */
[----:B------:R-:W-:Y:S01]  /*07f0*/  PRMT R89, R53, 0x7632, R89 ;  /* 0x0000763235597816 */ /* 0x000fe20000000059 */
[--C-:B------:R-:W-:Y:S01]  /*0800*/  @P0 IMAD.MOV.U32 R28, RZ, RZ, R16.reuse ;  /* 0x000000ffff1c0224 */ /* 0x100fe200078e0010 */
[----:B------:R-:W-:Y:S01]  /*0810*/  PRMT R91, R54, 0x7632, R91 ;  /* 0x00007632365b7816 */ /* 0x000fe2000000005b */
[----:B------:R-:W-:Y:S01]  /*0820*/  @!P0 IMAD.MOV.U32 R28, RZ, RZ, R16 ;  /* 0x000000ffff1c8224 */ /* 0x000fe200078e0010 */
[----:B------:R-:W-:Y:S01]  /*0830*/  LOP3.LUT R16, R11, UR22, R10, 0x96, !PT ;  /* 0x000000160b107c12 */ /* 0x000fe2000f8e960a */
[--C-:B------:R-:W-:Y:S01]  /*0840*/  @P0 IMAD.MOV.U32 R8, RZ, RZ, R30.reuse ;  /* 0x000000ffff080224 */ /* 0x100fe200078e001e */
[-C--:B------:R-:W-:Y:S01]  /*0850*/  @P0 MOV R11, R13.reuse ;  /* 0x0000000d000b0202 */ /* 0x080fe20000000f00 */
[--C-:B------:R-:W-:Y:S01]  /*0860*/  @P0 IMAD.MOV.U32 R7, RZ, RZ, R29.reuse ;  /* 0x000000ffff070224 */ /* 0x100fe200078e001d */
[----:B------:R-:W-:Y:S01]  /*0870*/  @!P0 MOV R11, R13 ;  /* 0x0000000d000b8202 */ /* 0x000fe20000000f00 */
[----:B------:R-:W-:Y:S01]  /*0880*/  @!P0 IMAD.MOV.U32 R8, RZ, RZ, R30 ;  /* 0x000000ffff088224 */ /* 0x000fe200078e001e */
[-C--:B------:R-:W-:Y:S01]  /*0890*/  @P0 MOV R30, R18.reuse ;  /* 0x00000012001e0202 */ /* 0x080fe20000000f00 */
[----:B------:R-:W-:Y:S01]  /*08a0*/  @!P0 IMAD.MOV.U32 R7, RZ, RZ, R29 ;  /* 0x000000ffff078224 */ /* 0x000fe200078e001d */
[----:B------:R-:W-:Y:S01]  /*08b0*/  @!P0 MOV R30, R18 ;  /* 0x00000012001e8202 */ /* 0x000fe20000000f00 */
[----:B------:R-:W-:Y:S01]  /*08c0*/  @P0 IMAD.MOV.U32 R29, RZ, RZ, R17 ;  /* 0x000000ffff1d0224 */ /* 0x000fe200078e0011 */
[----:B------:R-:W-:Y:S01]  /*08d0*/  PRMT R83, R28, 0x7632, R83 ;  /* 0x000076321c537816 */ /* 0x000fe20000000053 */
        /* <DEDUP_REMOVED lines=8> */
[----:B------:R-:W2:Y:S01]  /*0960*/  LDCU UR33, c[0x0][0x408] ;  /* 0x00008100ff2177ac */ /* 0x000ea20008000800 */
[----:B------:R-:W-:Y:S01]  /*0970*/  PRMT R87, R52, 0x7632, R87 ;  /* 0x0000763234577816 */ /* 0x000fe20000000057 */
[----:B------:R-:W-:Y:S01]  /*0980*/  IMAD.HI.U32 R35, R16, -0x2daee0ad, RZ ;  /* 0xd2511f5310237827 */ /* 0x000fe200078e00ff */
[----:B------:R-:W-:Y:S01]  /*0990*/  LOP3.LUT R17, R18, UR24, R17, 0x96, !PT ;  /* 0x0000001812117c12 */ /* 0x000fe2000f8e9611 */
[----:B------:R-:W3:Y:S01]  /*09a0*/  LDCU UR12, c[0x0][0x388] ;  /* 0x00007100ff0c77ac */ /* 0x000ee20008000800 */
[----:B------:R-:W-:Y:S01]  /*09b0*/  LOP3.LUT R79, R32, 0x3, RZ, 0xc0, !PT ;  /* 0x00000003204f7812 */ /* 0x000fe200078ec0ff */
[----:B------:R-:W-:Y:S01]  /*09c0*/  @P0 IMAD.MOV.U32 R31, RZ, RZ, R19 ;  /* 0x000000ffff1f0224 */ /* 0x000fe200078e0013 */
[----:B------:R-:W-:Y:S01]  /*09d0*/  LOP3.LUT R35, R38, UR25, R35, 0x96, !PT ;  /* 0x0000001926237c12 */ /* 0x000fe2000f8e9623 */
[----:B------:R-:W-:Y:S01]  /*09e0*/  @!P0 IMAD.MOV.U32 R31, RZ, RZ, R19 ;  /* 0x000000ffff1f8224 */ /* 0x000fe200078e0013 */
[----:B------:R-:W-:Y:S01]  /*09f0*/  SHF.L.U32 R52, R52, 0x10, RZ ;  /* 0x0000001034347819 */ /* 0x000fe200000006ff */
[----:B------:R-:W-:Y:S01]  /*0a00*/  IMAD R37, R16, -0x2daee0ad, RZ ;  /* 0xd2511f5310257824 */ /* 0x000fe200078e02ff */
[----:B------:R-:W-:Y:S01]  /*0a10*/  PRMT R57, R11, 0x7632, R57 ;  /* 0x000076320b397816 */ /* 0x000fe20000000039 */
[----:B------:R-:W-:Y:S01]  /*0a20*/  IMAD R19, R34, -0x326172a9, RZ ;  /* 0xcd9e8d5722137824 */ /* 0x000fe200078e02ff */
[----:B------:R-:W-:Y:S01]  /*0a30*/  PRMT R65, R31, 0x7632, R65 ;  /* 0x000076321f417816 */ /* 0x000fe20000000041 */
[----:B------:R-:W-:Y:S01]  /*0a40*/  IMAD.HI.U32 R16, R35, -0x326172a9, RZ ;  /* 0xcd9e8d5723107827 */ /* 0x000fe200078e00ff */
[----:B------:R-:W-:Y:S01]  /*0a50*/  PRMT R59, R9, 0x7632, R59 ;  /* 0x00007632093b7816 */ /* 0x000fe2000000003b */
[----:B------:R-:W4:Y:S01]  /*0a60*/  LDCU UR13, c[0x0][0x448] ;  /* 0x00008900ff0d77ac */ /* 0x000f220008000800 */
[----:B------:R-:W-:Y:S01]  /*0a70*/  PRMT R60, R8, 0x7632, R60 ;  /* 0x00007632083c7816 */ /* 0x000fe2000000003c */
[----:B------:R-:W-:Y:S01]  /*0a80*/  IMAD.HI.U32 R18, R17, -0x2daee0ad, RZ ;  /* 0xd2511f5311127827 */ /* 0x000fe200078e00ff */
[----:B------:R-:W-:Y:S01]  /*0a90*/  LOP3.LUT R34, R19, UR26, R16, 0x96, !PT ;  /* 0x0000001a13227c12 */ /* 0x000fe2000f8e9610 */
[----:B------:R-:W1:Y:S01]  /*0aa0*/  LDCU.64 UR10, c[0x0][0x3a0] ;  /* 0x00007400ff0a77ac */ /* 0x000e620008000a00 */
[----:B------:R-:W-:Y:S01]  /*0ab0*/  PRMT R61, R7, 0x7632, R61 ;  /* 0x00007632073d7816 */ /* 0x000fe2000000003d */
[--C-:B------:R-:W-:Y:S01]  /*0ac0*/  @P0 IMAD.MOV.U32 R13, RZ, RZ, R15.reuse ;  /* 0x000000ffff0d0224 */ /* 0x100fe200078e000f */
[----:B------:R-:W-:Y:S01]  /*0ad0*/  LOP3.LUT R37, R37, UR27, R18, 0x96, !PT ;  /* 0x0000001b25257c12 */ /* 0x000fe2000f8e9612 */
[----:B------:R-:W-:Y:S01]  /*0ae0*/  @!P0 IMAD.MOV.U32 R13, RZ, RZ, R15 ;  /* 0x000000ffff0d8224 */ /* 0x000fe200078e000f */
[----:B------:R-:W-:Y:S01]  /*0af0*/  SHF.L.U32 R15, R22, 0x10, RZ ;  /* 0x00000010160f7819 */ /* 0x000fe200000006ff */
[----:B------:R-:W-:Y:S01]  /*0b00*/  IMAD R35, R35, -0x326172a9, RZ ;  /* 0xcd9e8d5723237824 */ /* 0x000fe200078e02ff */
[----:B------:R-:W-:Y:S01]  /*0b10*/  PRMT R62, R6, 0x7632, R62 ;  /* 0x00007632063e7816 */ /* 0x000fe2000000003e */
[----:B------:R-:W-:Y:S01]  /*0b20*/  IMAD.HI.U32 R18, R37, -0x326172a9, RZ ;  /* 0xcd9e8d5725127827 */ /* 0x000fe200078e00ff */
[----:B------:R-:W-:Y:S01]  /*0b30*/  PRMT R55, R13, 0x7632, R55 ;  /* 0x000076320d377816 */ /* 0x000fe20000000037 */
[----:B0-----:R-:W-:Y:S01]  /*0b40*/  UISETP.NE.AND UP1, UPT, UR4, URZ, UPT ;  /* 0x000000ff0400728c */ /* 0x001fe2000bf25270 */
[----:B------:R-:W-:Y:S01]  /*0b50*/  SHF.L.U32 R66, R66, 0x10, RZ ;  /* 0x0000001042427819 */ /* 0x000fe200000006ff */
[----:B------:R-:W-:Y:S01]  /*0b60*/  IMAD R22, R17, -0x2daee0ad, RZ ;  /* 0xd2511f5311167824 */ /* 0x000fe200078e02ff */
[----:B------:R-:W-:Y:S01]  /*0b70*/  LOP3.LUT R35, R35, UR28, R18, 0x96, !PT ;  /* 0x0000001c23237c12 */ /* 0x000fe2000f8e9612 */
[----:B------:R-:W-:Y:S01]  /*0b80*/  IMAD.HI.U32 R19, R34, -0x2daee0ad, RZ ;  /* 0xd2511f5322137827 */ /* 0x000fe200078e00ff */
[----:B------:R-:W-:-:S02]  /*0b90*/  SHF.L.U32 R18, R27, 0x10, RZ ;  /* 0x000000101b127819 */ /* 0x000fc400000006ff */
[----:B------:R-:W-:Y:S01]  /*0ba0*/  SHF.L.U32 R69, R69, 0x10, RZ ;  /* 0x0000001045457819 */ /* 0x000fe200000006ff */
[--C-:B------:R-:W-:Y:S01]  /*0bb0*/  @P0 IMAD.MOV.U32 R10, RZ, RZ, R12.reuse ;  /* 0x000000ffff0a0224 */ /* 0x100fe200078e000c */
[----:B------:R-:W-:Y:S01]  /*0bc0*/  LOP3.LUT R74, R22, UR29, R19, 0x96, !PT ;  /* 0x0000001d164a7c12 */ /* 0x000fe2000f8e9613 */
[----:B------:R-:W-:Y:S01]  /*0bd0*/  @!P0 IMAD.MOV.U32 R10, RZ, RZ, R12 ;  /* 0x000000ffff0a8224 */ /* 0x000fe200078e000c */
[----:B------:R-:W-:Y:S01]  /*0be0*/  SHF.L.U32 R84, R84, 0x10, RZ ;  /* 0x0000001054547819 */ /* 0x000fe200000006ff */
[----:B------:R-:W-:Y:S01]  /*0bf0*/  @P0 IMAD.MOV.U32 R12, RZ, RZ, R14 ;  /* 0x000000ffff0c0224 */ /* 0x000fe200078e000e */
[----:B------:R-:W-:Y:S01]  /*0c00*/  @!P0 MOV R12, R14 ;  /* 0x0000000e000c8202 */ /* 0x000fe20000000f00 */
[----:B------:R-:W-:Y:S01]  /*0c10*/  IMAD.U32 R14, R23, 0x10000, RZ ;  /* 0x00010000170e7824 */ /* 0x000fe200078e00ff */
[----:B------:R-:W-:Y:S01]  /*0c20*/  PRMT R58, R10, 0x7632, R58 ;  /* 0x000076320a3a7816 */ /* 0x000fe2000000003a */
[----:B------:R-:W-:Y:S01]  /*0c30*/  IMAD R22, R37, -0x326172a9, RZ ;  /* 0xcd9e8d5725167824 */ /* 0x000fe200078e02ff */
[----:B------:R-:W-:Y:S01]  /*0c40*/  PRMT R56, R12, 0x7632, R56 ;  /* 0x000076320c387816 */ /* 0x000fe20000000038 */
[----:B------:R-:W-:Y:S01]  /*0c50*/  IMAD R23, R34, -0x2daee0ad, RZ ;  /* 0xd2511f5322177824 */ /* 0x000fe200078e02ff */
[----:B------:R-:W-:Y:S01]  /*0c60*/  SHF.L.U32 R87, R87, 0x10, RZ ;  /* 0x0000001057577819 */ /* 0x000fe200000006ff */
[----:B------:R-:W-:Y:S01]  /*0c70*/  IMAD.HI.U32 R78, R35, -0x2daee0ad, RZ ;  /* 0xd2511f53234e7827 */ /* 0x000fe200078e00ff */
[----:B------:R-:W-:-:S03]  /*0c80*/  SHF.L.U32 R90, R90, 0x10, RZ ;  /* 0x000000105a5a7819 */ /* 0x000fc600000006ff */
[----:B------:R-:W-:Y:S01]  /*0c90*/  IMAD.HI.U32 R75, R74, -0x326172a9, RZ ;  /* 0xcd9e8d574a4b7827 */ /* 0x000fe200078e00ff */
[----:B------:R-:W-:-:S03]  /*0ca0*/  LOP3.LUT R78, R23, UR31, R78, 0x96, !PT ;  /* 0x0000001f174e7c12 */ /* 0x000fc6000f8e964e */
[----:B------:R-:W-:Y:S01]  /*0cb0*/  IMAD.U32 R16, R21, 0x10000, RZ ;  /* 0x0001000015107824 */ /* 0x000fe200078e00ff */
[----:B------:R-:W-:Y:S01]  /*0cc0*/  SHF.L.U32 R21, R24, 0x10, RZ ;  /* 0x0000001018157819 */ /* 0x000fe200000006ff */
[----:B------:R-:W-:Y:S01]  /*0cd0*/  IMAD.U32 R17, R20, 0x10000, RZ ;  /* 0x0001000014117824 */ /* 0x000fe200078e00ff */
[----:B------:R-:W-:Y:S01]  /*0ce0*/  LOP3.LUT R75, R22, UR30, R75, 0x96, !PT ;  /* 0x0000001e164b7c12 */ /* 0x000fe2000f8e964b */
[----:B------:R-:W-:Y:S02]  /*0cf0*/  IMAD.U32 R19, R26, 0x10000, RZ ;  /* 0x000100001a137824 */ /* 0x000fe400078e00ff */
[----:B------:R-:W-:Y:S01]  /*0d00*/  IMAD.U32 R20, R25, 0x10000, RZ ;  /* 0x0001000019147824 */ /* 0x000fe200078e00ff */
[----:B------:R-:W-:Y:S01]  /*0d10*/  SHF.L.U32 R25, R29, 0x10, RZ ;  /* 0x000000101d197819 */ /* 0x000fe200000006ff */
        /* <DEDUP_REMOVED lines=18> */
[----:B-1234-:R-:W-:-:S07]  /*0e40*/  IMAD R74, R74, -0x326172a9, RZ ;  /* 0xcd9e8d574a4a7824 */ /* 0x01efce00078e02ff */
.L_x_7487:
[----:B0-----:R-:W0:Y:S01]  /*0e50*/  LDC.64 R48, c[0x0][0x390] ;  /* 0x0000e400ff307b82 */ /* 0x001e220000000a00 */
[----:B------:R-:W1:Y:S01]  /*0e60*/  @UP0 LDCU.64 UR4, c[0x0][0x3e0] ;  /* 0x00007c00ff0407ac */ /* 0x000e620008000a00 */
[----:B------:R-:W-:Y:S01]  /*0e70*/  IMAD R28, R2, UR12, RZ ;  /* 0x0000000c021c7c24 */ /* 0x000fe2000f8e02ff */
[----:B------:R-:W-:Y:S01]  /*0e80*/  PLOP3.LUT P0, PT, PT, PT, UP0, 0x80, 0x8 ;  /* 0x000000000008781c */ /* 0x000fe20003f0f008 */
[----:B------:R-:W-:Y:S01]  /*0e90*/  IMAD.MOV.U32 R33, RZ, RZ, 0x2 ;  /* 0x00000002ff217424 */ /* 0x000fe200078e00ff */
        /* <DEDUP_REMOVED lines=13> */
[----:B--2---:R-:W-:Y:S02]  /*0f70*/  @P1 IMAD.U32 R92, R32, 0x10000, RZ ;  /* 0x00010000205c1824 */ /* 0x004fe400078e00ff */
[----:B------:R-:W-:Y:S05]  /*0f80*/  @!P0 BRA `(.L_x_7323) ;  /* 0x0000002800548947 */ /* 0x000fea0003800000 */
[----:B------:R-:W0:Y:S02]  /*0f90*/  LDC.64 R32, c[0x0][0x3a0] ;  /* 0x0000e800ff207b82 */ /* 0x000e240000000a00 */
[----:B0-----:R-:W-:-:S05]  /*0fa0*/  IMAD.WIDE.U32 R32, R93, 0x20, R32 ;  /* 0x000000205d207825 */ /* 0x001fca00078e0020 */
[----:B------:R0:W5:Y:S04]  /*0fb0*/  LDG.E.128 R44, desc[UR8][R32.64] ;  /* 0x00000008202c7981 */ /* 0x000168000c1e1d00 */
[----:B------:R0:W5:Y:S01]  /*0fc0*/  LDG.E.128 R40, desc[UR8][R32.64+0x10] ;  /* 0x0000100820287981 */ /* 0x000162000c1e1d00 */
[----:B------:R-:W-:Y:S01]  /*0fd0*/  ISETP.NE.AND P1, PT, R79, 0x1, PT ;  /* 0x000000014f00780c */ /* 0x000fe20003f25270 */
[----:B------:R-:W-:Y:S01]  /*0fe0*/  BSSY.RECONVERGENT B1, `(.L_x_7324) ;  /* 0x000004a000017945 */ /* 0x000fe20003800200 */
[----:B------:R-:W-:Y:S01]  /*0ff0*/  MOV R34, 0x2 ;  /* 0x0000000200227802 */ /* 0x000fe20000000f00 */
[----:B------:R-:W-:Y:S02]  /*1000*/  IMAD.MOV.U32 R35, RZ, RZ, R74 ;  /* 0x000000ffff237224 */ /* 0x000fe400078e004a */
[----:B------:R-:W-:-:S08]  /*1010*/  IMAD.MOV.U32 R98, RZ, RZ, R22 ;  /* 0x000000ffff627224 */ /* 0x000fd000078e0016 */
[----:B0-----:R-:W-:Y:S05]  /*1020*/  @!P1 BRA `(.L_x_7325) ;  /* 0x0000000400149947 */ /* 0x001fea0003800000 */
[----:B------:R-:W-:-:S05]  /*1030*/  HFMA2 R32, -RZ, RZ, 0, 1.1920928955078125e-07 ;  /* 0x00000002ff207431 */ /* 0x000fca00000001ff */
[----:B------:R-:W-:-:S05]  /*1040*/  VIADDMNMX.U32 R32, R79, 0xfffffffe, R32, PT ;  /* 0xfffffffe4f207846 */ /* 0x000fca0003800020 */
[----:B------:R-:W-:-:S04]  /*1050*/  IMAD.SHL.U32 R34, R32, 0x4, RZ ;  /* 0x0000000420227824 */ /* 0x000fc800078e00ff */
[----:B------:R-:W0:Y:S02]  /*1060*/  LDC R32, c[0x2][R34] ;  /* 0x0080000022207b82 */ /* 0x000e240000000800 */
[----:B0-----:R-:W-:-:S04]  /*1070*/  SHF.R.S32.HI R33, RZ, 0x1f, R32 ;  /* 0x0000001fff217819 */ /* 0x001fc80000011420 */
.L_x_20121:
[----:B------:R-:W-:Y:S05]  /*1080*/  BRX R32 -0x1090                                    (*"BRANCH_TARGETS .L_x_20122,.L_x_20123,.L_x_20124"*) ;  /* 0xffffffec20dc7949 */ /* 0x000fea000383ffff */
.L_x_20124:
[----:B------:R-:W-:Y:S01]  /*1090*/  VIADD R34, R79, 0x1 ;  /* 0x000000014f227836 */ /* 0x000fe20000000000 */
[----:B------:R-:W-:Y:S01]  /*10a0*/  MOV R98, R22 ;  /* 0x0000001600627202 */ /* 0x000fe20000000f00 */
[----:B------:R-:W-:Y:S01]  /*10b0*/  IMAD.MOV.U32 R35, RZ, RZ, R75 ;  /* 0x000000ffff237224 */ /* 0x000fe200078e004b */
[----:B------:R-:W-:Y:S06]  /*10c0*/  BRA `(.L_x_7325) ;  /* 0x0000000000ec7947 */ /* 0x000fec0003800000 */
.L_x_20122:
[----:B------:R-:W-:Y:S01]  /*10d0*/  IMAD.MOV.U32 R98, RZ, RZ, R22 ;  /* 0x000000ffff627224 */ /* 0x000fe200078e0016 */
[----:B------:R-:W-:Y:S01]  /*10e0*/  MOV R34, 0x3 ;  /* 0x0000000300227802 */ /* 0x000fe20000000f00 */
[----:B------:R-:W-:Y:S01]  /*10f0*/  IMAD.MOV.U32 R35, RZ, RZ, R78 ;  /* 0x000000ffff237224 */ /* 0x000fe200078e004e */
[----:B------:R-:W-:Y:S06]  /*1100*/  BRA `(.L_x_7325) ;  /* 0x0000000000dc7947 */ /* 0x000fec0003800000 */
.L_x_20123:
        /* <DEDUP_REMOVED lines=13> */
.L_x_7327:
[----:B------:R-:W-:Y:S05]  /*11e0*/  BSYNC.RECONVERGENT B2 ;  /* 0x0000000000027941 */ /* 0x000fea0003800200 */
.L_x_7326:
        /* <DEDUP_REMOVED lines=41> */
.L_x_7325:
[----:B------:R-:W-:Y:S05]  /*1480*/  BSYNC.RECONVERGENT B1 ;  /* 0x0000000000017941 */ /* 0x000fea0003800200 */
.L_x_7324:
[----:B------:R-:W-:Y:S01]  /*1490*/  I2FP.F32.U32 R33, R35 ;  /* 0x0000002300217245 */ /* 0x000fe20000201000 */
[----:B-----5:R-:W-:Y:S01]  /*14a0*/  IMAD.U32 R35, R28, 0x10000, RZ ;  /* 0x000100001c237824 */ /* 0x020fe200078e00ff */
[----:B------:R-:W-:Y:S01]  /*14b0*/  MOV R95, UR33 ;  /* 0x00000021005f7c02 */ /* 0x000fe20008000f00 */
[----:B------:R-:W-:Y:S01]  /*14c0*/  IMAD.U32 R96, RZ, RZ, UR32 ;  /* 0x00000020ff607e24 */ /* 0x000fe2000f8e00ff */
[----:B------:R-:W-:Y:S01]  /*14d0*/  ISETP.NE.AND P2, PT, R34, 0x1, PT ;  /* 0x000000012200780c */ /* 0x000fe20003f45270 */
[----:B------:R-:W-:Y:S01]  /*14e0*/  FFMA.FTZ R33, R33, R94, 1.1641532182693481445e-10 ;  /* 0x2f00000021217423 */ /* 0x000fe2000001005e */
[----:B------:R-:W-:Y:S01]  /*14f0*/  FMUL.FTZ R22, R35, R92 ;  /* 0x0000005c23167220 */ /* 0x000fe20000410000 */
[----:B------:R-:W-:Y:S01]  /*1500*/  IMAD.U32 R36, R6, 0x10000, RZ ;  /* 0x0001000006247824 */ /* 0x000fe200078e00ff */
[----:B------:R-:W-:Y:S01]  /*1510*/  BSSY.RECONVERGENT B1, `(.L_x_7328) ;  /* 0x000004b000017945 */ /* 0x000fe20003800200 */
[----:B------:R-:W-:Y:S02]  /*1520*/  HFMA2 R32, -RZ, RZ, 0, 1.1920928955078125e-07 ;  /* 0x00000002ff207431 */ /* 0x000fe400000001ff */
[----:B------:R-:W-:Y:S01]  /*1530*/  FMUL.FTZ R22, R22, R95 ;  /* 0x0000005f16167220 */ /* 0x000fe20000410000 */
[----:B------:R-:W-:-:S02]  /*1540*/  FSETP.GTU.FTZ.AND P1, PT, R33, R96, PT ;  /* 0x000000602100720b */ /* 0x000fc40003f3c000 */
[----:B------:R-:W-:Y:S02]  /*1550*/  PRMT R28, R28, 0x7632, R28 ;  /* 0x000076321c1c7816 */ /* 0x000fe4000000001c */
        /* <DEDUP_REMOVED lines=14> */
.L_x_7330:
        /* <DEDUP_REMOVED lines=13> */
.L_x_7332:
[----:B------:R-:W-:Y:S05]  /*1710*/  BSYNC.RECONVERGENT B2 ;  /* 0x0000000000027941 */ /* 0x000fea0003800200 */
.L_x_7331:
        /* <DEDUP_REMOVED lines=42> */
.L_x_7329:
[----:B------:R-:W-:Y:S05]  /*19c0*/  BSYNC.RECONVERGENT B1 ;  /* 0x0000000000017941 */ /* 0x000fea0003800200 */
.L_x_7328:
        /* <DEDUP_REMOVED lines=24> */
.L_x_7335:
        /* <DEDUP_REMOVED lines=13> */
.L_x_7337:
[----:B------:R-:W-:Y:S05]  /*1c20*/  BSYNC.RECONVERGENT B2 ;  /* 0x0000000000027941 */ /* 0x000fea0003800200 */
.L_x_7336:
        /* <DEDUP_REMOVED lines=42> */
.L_x_7334:
[----:B------:R-:W-:Y:S05]  /*1ed0*/  BSYNC.RECONVERGENT B1 ;  /* 0x0000000000017941 */ /* 0x000fea0003800200 */
.L_x_7333:
        /* <DEDUP_REMOVED lines=8> */
[----:B------:R-:W-:Y:S01]  /*1f60*/  PRMT R39, R29, 0x7632, R39 ;  /* 0x000076321d277816 */ /* 0x000fe20000000027 */
        /* <DEDUP_REMOVED lines=15> */
.L_x_7340:
        /* <DEDUP_REMOVED lines=13> */
.L_x_7342:
[----:B------:R-:W-:Y:S05]  /*2130*/  BSYNC.RECONVERGENT B2 ;  /* 0x0000000000027941 */ /* 0x000fea0003800200 */
.L_x_7341:
        /* <DEDUP_REMOVED lines=42> */
.L_x_7339:
[----:B------:R-:W-:Y:S05]  /*23e0*/  BSYNC.RECONVERGENT B1 ;  /* 0x0000000000017941 */ /* 0x000fea0003800200 */
.L_x_7338:
        /* <DEDUP_REMOVED lines=23> */
.L_x_7345:
        /* <DEDUP_REMOVED lines=13> */
.L_x_7347:
[----:B------:R-:W-:Y:S05]  /*2630*/  BSYNC.RECONVERGENT B2 ;  /* 0x0000000000027941 */ /* 0x000fea0003800200 */
.L_x_7346:
        /* <DEDUP_REMOVED lines=42> */
.L_x_7344:
[----:B------:R-:W-:Y:S05]  /*28e0*/  BSYNC.RECONVERGENT B1 ;  /* 0x0000000000017941 */ /* 0x000fea0003800200 */
.L_x_7343:
        /* <DEDUP_REMOVED lines=24> */
.L_x_7350:
        /* <DEDUP_REMOVED lines=13> */
.L_x_7352:
[----:B------:R-:W-:Y:S05]  /*2b40*/  BSYNC.RECONVERGENT B2 ;  /* 0x0000000000027941 */ /* 0x000fea0003800200 */
.L_x_7351:
        /* <DEDUP_REMOVED lines=42> */
.L_x_7349:
[----:B------:R-:W-:Y:S05]  /*2df0*/  BSYNC.RECONVERGENT B1 ;  /* 0x0000000000017941 */ /* 0x000fea0003800200 */
.L_x_7348:
        /* <DEDUP_REMOVED lines=23> */
.L_x_7355:
        /* <DEDUP_REMOVED lines=13> */
.L_x_7357:
[----:B------:R-:W-:Y:S05]  /*3040*/  BSYNC.RECONVERGENT B2 ;  /* 0x0000000000027941 */ /* 0x000fea0003800200 */
.L_x_7356:
        /* <DEDUP_REMOVED lines=42> */
.L_x_7354:
[----:B------:R-:W-:Y:S05]  /*32f0*/  BSYNC.RECONVERGENT B1 ;  /* 0x0000000000017941 */ /* 0x000fea0003800200 */
.L_x_7353:
[----:B------:R-:W-:Y:S01]  /*3300*/  I2FP.F32.U32 R29, R29 ;  /* 0x0000001d001d7245 */ /* 0x000fe20000201000 */
[----:B------:R-:W-:Y:S01]  /*3310*/  IMAD.U32 R35, R31, 0x10000, RZ ;  /* 0x000100001f237824 */ /* 0x000fe200078e00ff */
[----:B------:R-:W-:Y:S01]  /*3320*/  ISETP.NE.AND P6, PT, R30, 0x1, PT ;  /* 0x000000011e00780c */ /* 0x000fe20003fc5270 */
[----:B------:R-:W-:Y:S01]  /*3330*/  IMAD.U32 R34, R9, 0x10000, RZ ;  /* 0x0001000009227824 */ /* 0x000fe200078e00ff */
[----:B------:R-:W-:Y:S01]  /*3340*/  BSSY.RECONVERGENT B1, `(.L_x_7358) ;  /* 0x000004e000017945 */ /* 0x000fe20003800200 */
[----:B------:R-:W-:Y:S01]  /*3350*/  FFMA.FTZ R29, R29, R94, 1.1641532182693481445e-10 ;  /* 0x2f0000001d1d7423 */ /* 0x000fe2000001005e */
[----:B------:R-:W-:Y:S01]  /*3360*/  FMUL.FTZ R28, R35, R92 ;  /* 0x0000005c231c7220 */ /* 0x000fe20000410000 */
[----:B------:R-:W-:Y:S02]  /*3370*/  PRMT R35, R31, 0x7632, R35 ;  /* 0x000076321f237816 */ /* 0x000fe40000000023 */
[----:B------:R-:W-:Y:S01]  /*3380*/  MOV R79, 0x2 ;  /* 0x00000002004f7802 */ /* 0x000fe20000000f00 */
        /* <DEDUP_REMOVED lines=15> */
.L_x_7360:
        /* <DEDUP_REMOVED lines=15> */
.L_x_7362:
[----:B------:R-:W-:Y:S05]  /*3570*/  BSYNC.RECONVERGENT B2 ;  /* 0x0000000000027941 */ /* 0x000fea0003800200 */
.L_x_7361:
        /* <DEDUP_REMOVED lines=42> */
.L_x_7359:
[----:B------:R-:W-:Y:S05]  /*3820*/  BSYNC.RECONVERGENT B1 ;  /* 0x0000000000017941 */ /* 0x000fea0003800200 */
.L_x_7358:
[----:B------:R-:W-:Y:S01]  /*3830*/  I2FP.F32.U32 R29, R29 ;  /* 0x0000001d001d7245 */ /* 0x000fe20000201000 */
[----:B------:R-:W-:-:S04]  /*3840*/  IMAD.U32 R35, R35, 0x10000, RZ ;  /* 0x0001000023237824 */ /* 0x000fc800078e00ff */
[----:B------:R-:W-:Y:S01]  /*3850*/  FFMA.FTZ R29, R29, R94, 1.1641532182693481445e-10 ;  /* 0x2f0000001d1d7423 */ /* 0x000fe2000001005e */
[----:B------:R-:W-:Y:S01]  /*3860*/  FMUL.FTZ R28, R35, R92 ;  /* 0x0000005c231c7220 */ /* 0x000fe20000410000 */
[----:B------:R-:W-:-:S03]  /*3870*/  IMAD.U32 R35, R59, 0x10000, RZ ;  /* 0x000100003b237824 */ /* 0x000fc600078e00ff */
[----:B------:R-:W-:Y:S01]  /*3880*/  FMUL.FTZ R28, R28, R95 ;  /* 0x0000005f1c1c7220 */ /* 0x000fe20000410000 */
[----:B------:R-:W-:-:S04]  /*3890*/  FSETP.GTU.FTZ.AND P6, PT, R29, R96, PT ;  /* 0x000000601d00720b */ /* 0x000fc80003fdc000 */
[----:B------:R-:W-:Y:S02]  /*38a0*/  FSEL R28, R28, RZ, !P6 ;  /* 0x000000ff1c1c7208 */ /* 0x000fe40007000000 */
[----:B------:R-:W-:-:S03]  /*38b0*/  PLOP3.LUT P6, PT, P6, PT, PT, 0x8, 0x80 ;  /* 0x000000000080781c */ /* 0x000fc600037ce170 */
[----:B------:R-:W-:Y:S01]  /*38c0*/  FFMA.FTZ R35, R28, R35, R43 ;  /* 0x000000231c237223 */ /* 0x000fe2000001002b */
[----:B------:R-:W-:Y:S09]  /*38d0*/  BRA `(.L_x_7363) ;  /* 0x0000002800307947 */ /* 0x000ff20003800000 */
.L_x_7323:
        /* <DEDUP_REMOVED lines=16> */
.L_x_7366:
        /* <DEDUP_REMOVED lines=13> */
.L_x_7368:
[----:B------:R-:W-:Y:S05]  /*3ab0*/  BSYNC.RECONVERGENT B2 ;  /* 0x0000000000027941 */ /* 0x000fea0003800200 */
.L_x_7367:
        /* <DEDUP_REMOVED lines=41> */
.L_x_7365:
[----:B------:R-:W-:Y:S05]  /*3d50*/  BSYNC.RECONVERGENT B1 ;  /* 0x0000000000017941 */ /* 0x000fea0003800200 */
.L_x_7364:
[----:B------:R-:W-:Y:S01]  /*3d60*/  I2FP.F32.U32 R33, R32 ;  /* 0x0000002000217245 */ /* 0x000fe20000201000 */
[----:B------:R-:W-:Y:S01]  /*3d70*/  IMAD.U32 R95, RZ, RZ, UR33 ;  /* 0x00000021ff5f7e24 */ /* 0x000fe2000f8e00ff */
[----:B-----5:R-:W-:Y:S01]  /*3d80*/  SHF.L.U32 R35, R28, 0x10, RZ ;  /* 0x000000101c237819 */ /* 0x020fe200000006ff */
[----:B------:R-:W-:Y:S01]  /*3d90*/  IMAD.U32 R96, RZ, RZ, UR32 ;  /* 0x00000020ff607e24 */ /* 0x000fe2000f8e00ff */
[----:B------:R-:W-:Y:S01]  /*3da0*/  ISETP.NE.AND P2, PT, R34, 0x1, PT ;  /* 0x000000012200780c */ /* 0x000fe20003f45270 */
[----:B------:R-:W-:Y:S01]  /*3db0*/  FFMA.FTZ R33, R33, R94, 1.1641532182693481445e-10 ;  /* 0x2f00000021217423 */ /* 0x000fe2000001005e */
[----:B------:R-:W-:Y:S01]  /*3dc0*/  BSSY.RECONVERGENT B1, `(.L_x_7369) ;  /* 0x000004d000017945 */ /* 0x000fe20003800200 */
[----:B------:R-:W-:Y:S01]  /*3dd0*/  FMUL.FTZ R22, R35, R92 ;  /* 0x0000005c23167220 */ /* 0x000fe20000410000 */
[----:B------:R-:W-:Y:S01]  /*3de0*/  PRMT R28, R28, 0x7632, R28 ;  /* 0x000076321c1c7816 */ /* 0x000fe2000000001c */
[----:B------:R-:W-:Y:S01]  /*3df0*/  IMAD.MOV.U32 R32, RZ, RZ, 0x2 ;  /* 0x00000002ff207424 */ /* 0x000fe200078e00ff */
[----:B------:R-:W-:Y:S01]  /*3e00*/  FSETP.GTU.FTZ.AND P1, PT, R33, R96, PT ;  /* 0x000000602100720b */ /* 0x000fe20003f3c000 */
[----:B------:R-:W-:Y:S01]  /*3e10*/  FMUL.FTZ R22, R22, R95 ;  /* 0x0000005f16167220 */ /* 0x000fe20000410000 */
[----:B------:R-:W-:-:S04]  /*3e20*/  SHF.L.U32 R33, R6, 0x10, RZ ;  /* 0x0000001006217819 */ /* 0x000fc800000006ff */
        /* <DEDUP_REMOVED lines=14> */
.L_x_7371:
        /* <DEDUP_REMOVED lines=13> */
.L_x_7373:
[----:B------:R-:W-:Y:S05]  /*3fe0*/  BSYNC.RECONVERGENT B2 ;  /* 0x0000000000027941 */ /* 0x000fea0003800200 */
.L_x_7372:
        /* <DEDUP_REMOVED lines=42> */
.L_x_7370:
[----:B------:R-:W-:Y:S05]  /*4290*/  BSYNC.RECONVERGENT B1 ;  /* 0x0000000000017941 */ /* 0x000fea0003800200 */
.L_x_7369:
        /* <DEDUP_REMOVED lines=24> */
.L_x_7376:
        /* <DEDUP_REMOVED lines=13> */
.L_x_7378:
[----:B------:R-:W-:Y:S05]  /*44f0*/  BSYNC.RECONVERGENT B2 ;  /* 0x0000000000027941 */ /* 0x000fea0003800200 */
.L_x_7377:
        /* <DEDUP_REMOVED lines=42> */
.L_x_7375:
[----:B------:R-:W-:Y:S05]  /*47a0*/  BSYNC.RECONVERGENT B1 ;  /* 0x0000000000017941 */ /* 0x000fea0003800200 */
.L_x_7374:
[----:B------:R-:W-:Y:S01]  /*47b0*/  I2FP.F32.U32 R33, R28 ;  /* 0x0000001c00217245 */ /* 0x000fe20000201000 */
[C---:B------:R-:W-:Y:S01]  /*47c0*/  IMAD.U32 R35, R29.reuse, 0x10000, RZ ;  /* 0x000100001d237824 */ /* 0x040fe200078e00ff */
[----:B------:R-:W-:Y:S01]  /*47d0*/  ISETP.NE.AND P2, PT, R34, 0x1, PT ;  /* 0x000000012200780c */ /* 0x000fe20003f45270 */
[----:B------:R-:W-:Y:S01]  /*47e0*/  BSSY.RECONVERGENT B1, `(.L_x_7379) ;  /* 0x000004d000017945 */ /* 0x000fe20003800200 */
[----:B------:R-:W-:Y:S01]  /*47f0*/  PRMT R39, R29, 0x7632, R39 ;  /* 0x000076321d277816 */ /* 0x000fe20000000027 */
[----:B------:R-:W-:Y:S01]  /*4800*/  FFMA.FTZ R33, R33, R94, 1.1641532182693481445e-10 ;  /* 0x2f00000021217423 */ /* 0x000fe2000001005e */
[----:B------:R-:W-:Y:S01]  /*4810*/  FMUL.FTZ R28, R35, R92 ;  /* 0x0000005c231c7220 */ /* 0x000fe20000410000 */
[----:B------:R-:W-:Y:S02]  /*4820*/  IMAD.MOV.U32 R32, RZ, RZ, 0x2 ;  /* 0x00000002ff207424 */ /* 0x000fe400078e00ff */
[----:B------:R-:W-:Y:S02]  /*4830*/  IMAD.MOV.U32 R29, RZ, RZ, R74 ;  /* 0x000000ffff1d7224 */ /* 0x000fe400078e004a */
[----:B------:R-:W-:Y:S01]  /*4840*/  FMUL.FTZ R28, R28, R95 ;  /* 0x0000005f1c1c7220 */ /* 0x000fe20000410000 */
[----:B------:R-:W-:-:S02]  /*4850*/  FSETP.GTU.FTZ.AND P1, PT, R33, R96, PT ;  /* 0x000000602100720b */ /* 0x000fc40003f3c000 */
[----:B------:R-:W-:Y:S02]  /*4860*/  SHF.L.U32 R33, R7, 0x10, RZ ;  /* 0x0000001007217819 */ /* 0x000fe400000006ff */
        /* <DEDUP_REMOVED lines=12> */
.L_x_7381:
        /* <DEDUP_REMOVED lines=13> */
.L_x_7383:
[----:B------:R-:W-:Y:S05]  /*4a00*/  BSYNC.RECONVERGENT B2 ;  /* 0x0000000000027941 */ /* 0x000fea0003800200 */
.L_x_7382:
        /* <DEDUP_REMOVED lines=42> */
.L_x_7380:
[----:B------:R-:W-:Y:S05]  /*4cb0*/  BSYNC.RECONVERGENT B1 ;  /* 0x0000000000017941 */ /* 0x000fea0003800200 */
.L_x_7379:
        /* <DEDUP_REMOVED lines=23> */
.L_x_7386:
        /* <DEDUP_REMOVED lines=13> */
.L_x_7388:
[----:B------:R-:W-:Y:S05]  /*4f00*/  BSYNC.RECONVERGENT B2 ;  /* 0x0000000000027941 */ /* 0x000fea0003800200 */
.L_x_7387:
        /* <DEDUP_REMOVED lines=42> */
.L_x_7385:
[----:B------:R-:W-:Y:S05]  /*51b0*/  BSYNC.RECONVERGENT B1 ;  /* 0x0000000000017941 */ /* 0x000fea0003800200 */
.L_x_7384:
        /* <DEDUP_REMOVED lines=24> */
.L_x_7391:
        /* <DEDUP_REMOVED lines=13> */
.L_x_7393:
[----:B------:R-:W-:Y:S05]  /*5410*/  BSYNC.RECONVERGENT B2 ;  /* 0x0000000000027941 */ /* 0x000fea0003800200 */
.L_x_7392:
        /* <DEDUP_REMOVED lines=42> */
.L_x_7390:
[----:B------:R-:W-:Y:S05]  /*56c0*/  BSYNC.RECONVERGENT B1 ;  /* 0x0000000000017941 */ /* 0x000fea0003800200 */
.L_x_7389:
        /* <DEDUP_REMOVED lines=23> */
.L_x_7396:
        /* <DEDUP_REMOVED lines=13> */
.L_x_7398:
[----:B------:R-:W-:Y:S05]  /*5910*/  BSYNC.RECONVERGENT B2 ;  /* 0x0000000000027941 */ /* 0x000fea0003800200 */
.L_x_7397:
        /* <DEDUP_REMOVED lines=42> */
.L_x_7395:
[----:B------:R-:W-:Y:S05]  /*5bc0*/  BSYNC.RECONVERGENT B1 ;  /* 0x0000000000017941 */ /* 0x000fea0003800200 */
.L_x_7394:
        /* <DEDUP_REMOVED lines=24> */
.L_x_7401:
        /* <DEDUP_REMOVED lines=15> */
.L_x_7403:
[----:B------:R-:W-:Y:S05]  /*5e40*/  BSYNC.RECONVERGENT B2 ;  /* 0x0000000000027941 */ /* 0x000fea0003800200 */
.L_x_7402:
        /* <DEDUP_REMOVED lines=42> */
.L_x_7400:
[----:B------:R-:W-:Y:S05]  /*60f0*/  BSYNC.RECONVERGENT B1 ;  /* 0x0000000000017941 */ /* 0x000fea0003800200 */
.L_x_7399:
        /* <DEDUP_REMOVED lines=9> */
[----:B------:R-:W-:-:S10]  /*6190*/  FMUL.FTZ R35, R28, R35 ;  /* 0x000000231c237220 */ /* 0x000fd40000410000 */
.L_x_7363:
[----:B------:R-:W-:Y:S01]  /*61a0*/  SEL R50, RZ, 0x10000, !P5 ;  /* 0x00010000ff327807 */ /* 0x000fe20006800000 */
[----:B------:R-:W0:Y:S01]  /*61b0*/  LDC.64 R70, c[0x0][0x3a8] ;  /* 0x0000ea00ff467b82 */ /* 0x000e220000000a00 */
[----:B------:R-:W-:Y:S01]  /*61c0*/  ISETP.NE.AND P5, PT, R72, RZ, PT ;  /* 0x000000ff4800720c */ /* 0x000fe20003fa5270 */
[----:B------:R-:W-:Y:S01]  /*61d0*/  VIADD R97, R93, 0x20 ;  /* 0x000000205d617836 */ /* 0x000fe20000000000 */
[----:B------:R-:W-:Y:S02]  /*61e0*/  SEL R51, RZ, 0x1000000, !P6 ;  /* 0x01000000ff337807 */ /* 0x000fe40007000000 */
[----:B------:R-:W-:Y:S01]  /*61f0*/  ISETP.NE.AND P6, PT, R22, RZ, PT ;  /* 0x000000ff1600720c */ /* 0x000fe20003fc5270 */
[----:B------:R-:W-:Y:S01]  /*6200*/  IMAD.WIDE.U32 R48, R97, 0x10, R48 ;  /* 0x0000001061307825 */ /* 0x000fe200078e0030 */
[----:B------:R-:W-:Y:S01]  /*6210*/  SEL R30, RZ, 0x1000000, !P2 ;  /* 0x01000000ff1e7807 */ /* 0x000fe20005000000 */
[----:B------:R-:W1:Y:S01]  /*6220*/  LDC.64 R72, c[0x0][0x3b0] ;  /* 0x0000ec00ff487b82 */ /* 0x000e620000000a00 */
[----:B------:R-:W-:-:S02]  /*6230*/  SEL R31, RZ, 0x10000, !P1 ;  /* 0x00010000ff1f7807 */ /* 0x000fc40004800000 */
[----:B------:R-:W-:Y:S02]  /*6240*/  SEL R22, RZ, 0x100, !P5 ;  /* 0x00000100ff167807 */ /* 0x000fe40006800000 */
[----:B------:R-:W-:Y:S02]  /*6250*/  SEL R77, RZ, 0x100, !P4 ;  /* 0x00000100ff4d7807 */ /* 0x000fe40006000000 */
[----:B------:R-:W-:Y:S01]  /*6260*/  LOP3.LUT R22, R22, R30, R31, 0xfe, !PT ;  /* 0x0000001e16167212 */ /* 0x000fe200078efe1f */
[----:B------:R-:W2:Y:S01]  /*6270*/  @P0 LDC.64 R28, c[0x0][0x3a0] ;  /* 0x0000e800ff1c0b82 */ /* 0x000ea20000000a00 */
[----:B------:R-:W-:Y:S02]  /*6280*/  LOP3.LUT R77, R77, R51, R50, 0xfe, !PT ;  /* 0x000000334d4d7212 */ /* 0x000fe400078efe32 */
[----:B------:R-:W-:Y:S02]  /*6290*/  SEL R30, RZ, 0x1, !P3 ;  /* 0x00000001ff1e7807 */ /* 0x000fe40005800000 */
[----:B------:R-:W-:-:S02]  /*62a0*/  SEL R51, RZ, 0x1, !P6 ;  /* 0x00000001ff337807 */ /* 0x000fc40007000000 */
[----:B------:R-:W-:Y:S01]  /*62b0*/  LOP3.LUT R31, R77, R30, RZ, 0xfc, !PT ;  /* 0x0000001e4d1f7212 */ /* 0x000fe200078efcff */
[----:B0-----:R-:W-:Y:S01]  /*62c0*/  IMAD.WIDE.U32 R80, R93, 0x20, R70 ;  /* 0x000000205d507825 */ /* 0x001fe200078e0046 */
[----:B------:R-:W-:-:S04]  /*62d0*/  LOP3.LUT R30, R22, R51, RZ, 0xfc, !PT ;  /* 0x00000033161e7212 */ /* 0x000fc800078efcff */
[----:B------:R0:W-:Y:S01]  /*62e0*/  STG.E.128 desc[UR8][R80.64], R36 ;  /* 0x0000002450007986 */ /* 0x0001e2000c101d08 */
[----:B-1----:R-:W-:-:S03]  /*62f0*/  IMAD.WIDE.U32 R76, R93, 0x8, R72 ;  /* 0x000000085d4c7825 */ /* 0x002fc600078e0048 */
[----:B------:R0:W-:Y:S04]  /*6300*/  STG.E.128 desc[UR8][R80.64+0x10], R32 ;  /* 0x0000102050007986 */ /* 0x0001e8000c101d08 */
[----:B------:R0:W-:Y:S01]  /*6310*/  STG.E.64 desc[UR8][R76.64], R30 ;  /* 0x0000001e4c007986 */ /* 0x0001e2000c101b08 */
[----:B--2---:R-:W-:-:S03]  /*6320*/  @P0 IMAD.WIDE.U32 R28, R97, 0x20, R28 ;  /* 0x00000020611c0825 */ /* 0x004fc600078e001c */
[----:B------:R-:W5:Y:S04]  /*6330*/  LDG.E.128 R48, desc[UR8][R48.64] ;  /* 0x0000000830307981 */ /* 0x000f68000c1e1d00 */
[----:B------:R0:W5:Y:S04]  /*6340*/  @P0 LDG.E.128 R44, desc[UR8][R28.64] ;  /* 0x000000081c2c0981 */ /* 0x000168000c1e1d00 */
[----:B------:R0:W5:Y:S01]  /*6350*/  @P0 LDG.E.128 R40, desc[UR8][R28.64+0x10] ;  /* 0x000010081c280981 */ /* 0x000162000c1e1d00 */
        /* <DEDUP_REMOVED lines=17> */
.L_x_7407:
        /* <DEDUP_REMOVED lines=13> */
.L_x_7409:
[----:B------:R-:W-:Y:S05]  /*6540*/  BSYNC.RECONVERGENT B2 ;  /* 0x0000000000027941 */ /* 0x000fea0003800200 */
.L_x_7408:
        /* <DEDUP_REMOVED lines=42> */
.L_x_7406:
[----:B------:R-:W-:Y:S05]  /*67f0*/  BSYNC.RECONVERGENT B1 ;  /* 0x0000000000017941 */ /* 0x000fea0003800200 */
.L_x_7405:
[----:B------:R-:W-:Y:S01]  /*6800*/  I2FP.F32.U32 R29, R28 ;  /* 0x0000001c001d7245 */ /* 0x000fe20000201000 */
[----:B-----5:R-:W-:Y:S01]  /*6810*/  IMAD.U32 R31, R48, 0x10000, RZ ;  /* 0x00010000301f7824 */ /* 0x020fe200078e00ff */
        /* <DEDUP_REMOVED lines=23> */
.L_x_7412:
        /* <DEDUP_REMOVED lines=13> */
.L_x_7414:
[----:B------:R-:W-:Y:S05]  /*6a60*/  BSYNC.RECONVERGENT B2 ;  /* 0x0000000000027941 */ /* 0x000fea0003800200 */
.L_x_7413:
        /* <DEDUP_REMOVED lines=41> */
[----:B------:R-:W-:-:S07]  /*6d00*/  LOP3.LUT R78, R78, UR31, R31, 0x96, !PT ;  /* 0x0000001f4e4e7c12 */ /* 0x000fce000f8e961f */
.L_x_7411:
[----:B------:R-:W-:Y:S05]  /*6d10*/  BSYNC.RECONVERGENT B1 ;  /* 0x0000000000017941 */ /* 0x000fea0003800200 */
.L_x_7410:
        /* <DEDUP_REMOVED lines=9> */
[----:B------:R-:W-:Y:S02]  /*6db0*/  FSETP.GTU.FTZ.AND P0, PT, R29, R96, PT ;  /* 0x000000601d00720b */ /* 0x000fe40003f1c000 */
        /* <DEDUP_REMOVED lines=13> */
.L_x_7417:
        /* <DEDUP_REMOVED lines=13> */
.L_x_7419:
[----:B------:R-:W-:Y:S05]  /*6f60*/  BSYNC.RECONVERGENT B2 ;  /* 0x0000000000027941 */ /* 0x000fea0003800200 */
.L_x_7418:
        /* <DEDUP_REMOVED lines=42> */
.L_x_7416:
[----:B------:R-:W-:Y:S05]  /*7210*/  BSYNC.RECONVERGENT B1 ;  /* 0x0000000000017941 */ /* 0x000fea0003800200 */
.L_x_7415:
        /* <DEDUP_REMOVED lines=24> */
.L_x_7422:
        /* <DEDUP_REMOVED lines=13> */
.L_x_7424:
[----:B------:R-:W-:Y:S05]  /*7470*/  BSYNC.RECONVERGENT B2 ;  /* 0x0000000000027941 */ /* 0x000fea0003800200 */
.L_x_7423:
        /* <DEDUP_REMOVED lines=42> */
.L_x_7421:
[----:B------:R-:W-:Y:S05]  /*7720*/  BSYNC.RECONVERGENT B1 ;  /* 0x0000000000017941 */ /* 0x000fea0003800200 */
.L_x_7420:
        /* <DEDUP_REMOVED lines=9> */
[----:B------:R-:W-:Y:S02]  /*77c0*/  FSETP.GTU.FTZ.AND P2, PT, R49, R96, PT ;  /* 0x000000603100720b */ /* 0x000fe40003f5c000 */
        /* <DEDUP_REMOVED lines=13> */
.L_x_7427:
        /* <DEDUP_REMOVED lines=13> */
.L_x_7429:
[----:B------:R-:W-:Y:S05]  /*7970*/  BSYNC.RECONVERGENT B2 ;  /* 0x0000000000027941 */ /* 0x000fea0003800200 */
.L_x_7428:
        /* <DEDUP_REMOVED lines=42> */
.L_x_7426:
[----:B------:R-:W-:Y:S05]  /*7c20*/  BSYNC.RECONVERGENT B1 ;  /* 0x0000000000017941 */ /* 0x000fea0003800200 */
.L_x_7425:
        /* <DEDUP_REMOVED lines=24> */
.L_x_7432:
        /* <DEDUP_REMOVED lines=13> */
.L_x_7434:
[----:B------:R-:W-:Y:S05]  /*7e80*/  BSYNC.RECONVERGENT B2 ;  /* 0x0000000000027941 */ /* 0x000fea0003800200 */
.L_x_7433:
        /* <DEDUP_REMOVED lines=42> */
.L_x_7431:
[----:B------:R-:W-:Y:S05]  /*8130*/  BSYNC.RECONVERGENT B1 ;  /* 0x0000000000017941 */ /* 0x000fea0003800200 */
.L_x_7430:
        /* <DEDUP_REMOVED lines=23> */
.L_x_7437:
        /* <DEDUP_REMOVED lines=13> */
.L_x_7439:
[----:B------:R-:W-:Y:S05]  /*8380*/  BSYNC.RECONVERGENT B2 ;  /* 0x0000000000027941 */ /* 0x000fea0003800200 */
.L_x_7438:
        /* <DEDUP_REMOVED lines=42> */
.L_x_7436:
[----:B------:R-:W-:Y:S05]  /*8630*/  BSYNC.RECONVERGENT B1 ;  /* 0x0000000000017941 */ /* 0x000fea0003800200 */
.L_x_7435:
        /* <DEDUP_REMOVED lines=24> */
.L_x_7442:
        /* <DEDUP_REMOVED lines=15> */
.L_x_7444:
[----:B------:R-:W-:Y:S05]  /*88b0*/  BSYNC.RECONVERGENT B2 ;  /* 0x0000000000027941 */ /* 0x000fea0003800200 */
.L_x_7443:
        /* <DEDUP_REMOVED lines=42> */
.L_x_7441:
[----:B------:R-:W-:Y:S05]  /*8b60*/  BSYNC.RECONVERGENT B1 ;  /* 0x0000000000017941 */ /* 0x000fea0003800200 */
.L_x_7440:
        /* <DEDUP_REMOVED lines=11> */
.L_x_7404:
        /* <DEDUP_REMOVED lines=16> */
.L_x_7448:
        /* <DEDUP_REMOVED lines=13> */
.L_x_7450:
[----:B------:R-:W-:Y:S05]  /*8df0*/  BSYNC.RECONVERGENT B2 ;  /* 0x0000000000027941 */ /* 0x000fea0003800200 */
.L_x_7449:
        /* <DEDUP_REMOVED lines=42> */
.L_x_7447:
[----:B------:R-:W-:Y:S05]  /*90a0*/  BSYNC.RECONVERGENT B1 ;  /* 0x0000000000017941 */ /* 0x000fea0003800200 */
.L_x_7446:
[----:B------:R-:W-:Y:S01]  /*90b0*/  I2FP.F32.U32 R29, R28 ;  /* 0x0000001c001d7245 */ /* 0x000fe20000201000 */
[----:B------:R-:W-:Y:S01]  /*90c0*/  BSSY.RECONVERGENT B1, `(.L_x_7451) ;  /* 0x0000050000017945 */ /* 0x000fe20003800200 */
[----:B-----5:R-:W-:Y:S01]  /*90d0*/  SHF.L.U32 R31, R48, 0x10, RZ ;  /* 0x00000010301f7819 */ /* 0x020fe200000006ff */
        /* <DEDUP_REMOVED lines=22> */
.L_x_7453:
        /* <DEDUP_REMOVED lines=13> */
.L_x_7455:
[----:B------:R-:W-:Y:S05]  /*9310*/  BSYNC.RECONVERGENT B2 ;  /* 0x0000000000027941 */ /* 0x000fea0003800200 */
.L_x_7454:
        /* <DEDUP_REMOVED lines=42> */
.L_x_7452:
[----:B------:R-:W-:Y:S05]  /*95c0*/  BSYNC.RECONVERGENT B1 ;  /* 0x0000000000017941 */ /* 0x000fea0003800200 */
.L_x_7451:
        /* <DEDUP_REMOVED lines=23> */
.L_x_7458:
        /* <DEDUP_REMOVED lines=13> */
.L_x_7460:
[----:B------:R-:W-:Y:S05]  /*9810*/  BSYNC.RECONVERGENT B2 ;  /* 0x0000000000027941 */ /* 0x000fea0003800200 */
.L_x_7459:
        /* <DEDUP_REMOVED lines=42> */
.L_x_7457:
[----:B------:R-:W-:Y:S05]  /*9ac0*/  BSYNC.RECONVERGENT B1 ;  /* 0x0000000000017941 */ /* 0x000fea0003800200 */
.L_x_7456:
        /* <DEDUP_REMOVED lines=24> */
.L_x_7463:
        /* <DEDUP_REMOVED lines=13> */
.L_x_7465:
[----:B------:R-:W-:Y:S05]  /*9d20*/  BSYNC.RECONVERGENT B2 ;  /* 0x0000000000027941 */ /* 0x000fea0003800200 */
.L_x_7464:
        /* <DEDUP_REMOVED lines=42> */
.L_x_7462:
[----:B------:R-:W-:Y:S05]  /*9fd0*/  BSYNC.RECONVERGENT B1 ;  /* 0x0000000000017941 */ /* 0x000fea0003800200 */
.L_x_7461:
        /* <DEDUP_REMOVED lines=23> */
.L_x_7468:
        /* <DEDUP_REMOVED lines=13> */
.L_x_7470:
[----:B------:R-:W-:Y:S05]  /*a220*/  BSYNC.RECONVERGENT B2 ;  /* 0x0000000000027941 */ /* 0x000fea0003800200 */
.L_x_7469:
        /* <DEDUP_REMOVED lines=42> */
.L_x_7467:
[----:B------:R-:W-:Y:S05]  /*a4d0*/  BSYNC.RECONVERGENT B1 ;  /* 0x0000000000017941 */ /* 0x000fea0003800200 */
.L_x_7466:
        /* <DEDUP_REMOVED lines=24> */
.L_x_7473:
        /* <DEDUP_REMOVED lines=13> */
.L_x_7475:
[----:B------:R-:W-:Y:S05]  /*a730*/  BSYNC.RECONVERGENT B2 ;  /* 0x0000000000027941 */ /* 0x000fea0003800200 */
.L_x_7474:
        /* <DEDUP_REMOVED lines=42> */
.L_x_7472:
[----:B------:R-:W-:Y:S05]  /*a9e0*/  BSYNC.RECONVERGENT B1 ;  /* 0x0000000000017941 */ /* 0x000fea0003800200 */
.L_x_7471:
        /* <DEDUP_REMOVED lines=23> */
.L_x_7478:
        /* <DEDUP_REMOVED lines=13> */
.L_x_7480:
[----:B------:R-:W-:Y:S05]  /*ac30*/  BSYNC.RECONVERGENT B2 ;  /* 0x0000000000027941 */ /* 0x000fea0003800200 */
.L_x_7479:
        /* <DEDUP_REMOVED lines=42> */
.L_x_7477:
[----:B------:R-:W-:Y:S05]  /*aee0*/  BSYNC.RECONVERGENT B1 ;  /* 0x0000000000017941 */ /* 0x000fea0003800200 */
.L_x_7476:
        /* <DEDUP_REMOVED lines=24> */
.L_x_7483:
        /* <DEDUP_REMOVED lines=15> */
.L_x_7485:
[----:B------:R-:W-:Y:S05]  /*b160*/  BSYNC.RECONVERGENT B2 ;  /* 0x0000000000027941 */ /* 0x000fea0003800200 */
.L_x_7484:
        /* <DEDUP_REMOVED lines=43> */
.L_x_7482:
[----:B------:R-:W-:Y:S05]  /*b420*/  BSYNC.RECONVERGENT B1 ;  /* 0x0000000000017941 */ /* 0x000fea0003800200 */
.L_x_7481:
        /* <DEDUP_REMOVED lines=10> */
.L_x_7445:
[----:B------:R-:W-:Y:S01]  /*b4d0*/  FADD.FTZ R76, RZ, R36 ;  /* 0x00000024ff4c7221 */ /* 0x000fe20000010000 */
[----:B------:R-:W-:Y:S01]  /*b4e0*/  SEL R96, RZ, 0x1000000, !P6 ;  /* 0x01000000ff607807 */ /* 0x000fe20007000000 */
[----:B------:R-:W-:Y:S01]  /*b4f0*/  IMAD.WIDE.U32 R72, R97, 0x8, R72 ;  /* 0x0000000861487825 */ /* 0x000fe200078e0048 */
[----:B------:R-:W-:-:S03]  /*b500*/  SEL R95, RZ, 0x10000, !P5 ;  /* 0x00010000ff5f7807 */ /* 0x000fc60006800000 */
[----:B------:R-:W-:Y:S01]  /*b510*/  FADD.FTZ R77, R76, R37 ;  /* 0x000000254c4d7221 */ /* 0x000fe20000010000 */
[----:B------:R-:W-:Y:S01]  /*b520*/  SEL R94, RZ, 0x100, !P4 ;  /* 0x00000100ff5e7807 */ /* 0x000fe20006000000 */
[----:B------:R-:W-:Y:S01]  /*b530*/  UMOV UR4, 0xffffffff ;  /* 0xffffffff00047882 */ /* 0x000fe20000000000 */
[----:B------:R-:W-:Y:S01]  /*b540*/  SEL R80, RZ, 0x1000000, !P2 ;  /* 0x01000000ff507807 */ /* 0x000fe20005000000 */
[----:B------:R-:W-:Y:S01]  /*b550*/  FADD.FTZ R76, R77, R38 ;  /* 0x000000264d4c7221 */ /* 0x000fe20000010000 */
[----:B------:R-:W-:Y:S02]  /*b560*/  SEL R81, RZ, 0x10000, !P1 ;  /* 0x00010000ff517807 */ /* 0x000fe40004800000 */
[----:B------:R-:W-:Y:S01]  /*b570*/  SEL R92, RZ, 0x100, !P0 ;  /* 0x00000100ff5c7807 */ /* 0x000fe20004000000 */
[----:B------:R-:W-:Y:S01]  /*b580*/  FADD.FTZ R77, R76, R39 ;  /* 0x000000274c4d7221 */ /* 0x000fe20000010000 */
[----:B------:R-:W-:Y:S02]  /*b590*/  ISETP.NE.AND P6, PT, R98, RZ, PT ;  /* 0x000000ff6200720c */ /* 0x000fe40003fc5270 */
[----:B------:R-:W-:Y:S01]  /*b5a0*/  LOP3.LUT R94, R94, R96, R95, 0xfe, !PT ;  /* 0x000000605e5e7212 */ /* 0x000fe200078efe5f */
[----:B------:R-:W-:Y:S01]  /*b5b0*/  FADD.FTZ R76, R77, R32 ;  /* 0x000000204d4c7221 */ /* 0x000fe20000010000 */
[----:B------:R-:W-:-:S02]  /*b5c0*/  LOP3.LUT R92, R92, R80, R81, 0xfe, !PT ;  /* 0x000000505c5c7212 */ /* 0x000fc400078efe51 */
[----:B------:R-:W-:Y:S01]  /*b5d0*/  SEL R81, RZ, 0x1, !P3 ;  /* 0x00000001ff517807 */ /* 0x000fe20005800000 */
[----:B------:R-:W-:Y:S01]  /*b5e0*/  FADD.FTZ R77, R76, R33 ;  /* 0x000000214c4d7221 */ /* 0x000fe20000010000 */
[----:B------:R-:W-:Y:S02]  /*b5f0*/  SEL R95, RZ, 0x1, !P6 ;  /* 0x00000001ff5f7807 */ /* 0x000fe40007000000 */
[----:B------:R-:W-:Y:S01]  /*b600*/  ISETP.NE.AND P0, PT, R0, RZ, PT ;  /* 0x000000ff0000720c */ /* 0x000fe20003f05270 */
[----:B------:R-:W-:-:S04]  /*b610*/  FADD.FTZ R76, R77, R34 ;  /* 0x000000224d4c7221 */ /* 0x000fc80000010000 */
[----:B------:R-:W-:-:S04]  /*b620*/  FADD.FTZ R77, R76, R35 ;  /* 0x000000234c4d7221 */ /* 0x000fc80000010000 */
[----:B------:R-:W-:Y:S01]  /*b630*/  FADD.FTZ R80, R77, R28 ;  /* 0x0000001c4d507221 */ /* 0x000fe20000010000 */
[----:B------:R-:W-:Y:S01]  /*b640*/  IMAD.WIDE.U32 R76, R97, 0x20, R70 ;  /* 0x00000020614c7825 */ /* 0x000fe200078e0046 */
[----:B------:R-:W-:Y:S02]  /*b650*/  LOP3.LUT R71, R94, R81, RZ, 0xfc, !PT ;  /* 0x000000515e477212 */ /* 0x000fe400078efcff */
[----:B------:R-:W-:Y:S01]  /*b660*/  LOP3.LUT R70, R92, R95, RZ, 0xfc, !PT ;  /* 0x0000005f5c467212 */ /* 0x000fe200078efcff */
[----:B------:R-:W-:Y:S01]  /*b670*/  FADD.FTZ R81, R80, R29 ;  /* 0x0000001d50517221 */ /* 0x000fe20000010000 */
        /* <DEDUP_REMOVED lines=25> */
[C---:B------:R-:W-:Y:S01]  /*b810*/  FADD.FTZ R77, -R73.reuse, R39 ;  /* 0x00000027494d7221 */ /* 0x040fe20000010100 */
        /* <DEDUP_REMOVED lines=37> */
.L_x_7499:
[----:B-1----:R-:W-:Y:S01]  /*ba70*/  FADD.FTZ R72, R76, R95 ;  /* 0x0000005f4c487221 */ /* 0x002fe20000010000 */
[C---:B0-----:R-:W-:Y:S01]  /*ba80*/  FMUL.FTZ R76, R73.reuse, R73 ;  /* 0x00000049494c7220 */ /* 0x041fe20000410000 */
[----:B------:R-:W-:Y:S02]  /*ba90*/  PLOP3.LUT P1, PT, PT, PT, UP1, 0x40, 0x4 ;  /* 0x000000000004781c */ /* 0x000fe40003f2e818 */
[----:B------:R-:W-:Y:S01]  /*baa0*/  FFMA.FTZ R72, R72, R71, UR13 ;  /* 0x0000000d48487e23 */ /* 0x000fe20008010047 */
[----:B------:R-:W-:Y:S01]  /*bab0*/  PLOP3.LUT P2, PT, PT, PT, UP1, 0x40, 0x4 ;  /* 0x000000000004781c */ /* 0x000fe20003f4e818 */
[----:B------:R-:W0:Y:S01]  /*bac0*/  LDC.64 R70, c[0x0][0x428] ;  /* 0x00010a00ff467b82 */ /* 0x000e220000000a00 */
[----:B------:R-:W-:Y:S02]  /*bad0*/  FSEL R77, R76, RZ, !P1 ;  /* 0x000000ff4c4d7208 */ /* 0x000fe40004800000 */
[----:B------:R-:W-:-:S03]  /*bae0*/  FSEL R81, R73, RZ, P2 ;  /* 0x000000ff49517208 */ /* 0x000fc60001000000 */
        /* <DEDUP_REMOVED lines=17> */
[----:B0-----:R-:W-:-:S04]  /*bc00*/  IMAD.WIDE.U32 R38, R93, 0x10, R70 ;  /* 0x000000105d267825 */ /* 0x001fc800078e0046 */
[----:B------:R-:W-:Y:S01]  /*bc10*/  FADD.FTZ R80, -R81, R49 ;  /* 0x0000003151507221 */ /* 0x000fe20000010100 */
[----:B------:R-:W0:Y:S01]  /*bc20*/  @!P0 LDC.64 R50, c[0x0][0x3c0] ;  /* 0x0000f000ff328b82 */ /* 0x000e220000000a00 */
[----:B------:R-:W-:-:S04]  /*bc30*/  IMAD.WIDE.U32 R70, R97, 0x10, R70 ;  /* 0x0000001061467825 */ /* 0x000fc800078e0046 */
[C---:B-1----:R-:W-:Y:S01]  /*bc40*/  FMUL.FTZ R36, R77.reuse, R36 ;  /* 0x000000244d247220 */ /* 0x042fe20000410000 */
[C---:B------:R-:W-:Y:S01]  /*bc50*/  FMUL.FTZ R29, R77.reuse, R94 ;  /* 0x0000005e4d1d7220 */ /* 0x040fe20000410000 */
[C---:B------:R-:W-:Y:S01]  /*bc60*/  FMUL.FTZ R31, R77.reuse, R96 ;  /* 0x000000604d1f7220 */ /* 0x040fe20000410000 */
[C---:B------:R-:W-:Y:S01]  /*bc70*/  FMUL.FTZ R35, R77.reuse, R98 ;  /* 0x000000624d237220 */ /* 0x040fe20000410000 */
[C---:B------:R-:W-:Y:S01]  /*bc80*/  FMUL.FTZ R100, R77.reuse, R100 ;  /* 0x000000644d647220 */ /* 0x040fe20000410000 */
[C---:B------:R-:W-:Y:S01]  /*bc90*/  FMUL.FTZ R37, R77.reuse, R102 ;  /* 0x000000664d257220 */ /* 0x040fe20000410000 */
[C---:B------:R-:W-:Y:S01]  /*bca0*/  FMUL.FTZ R95, R77.reuse, R28 ;  /* 0x0000001c4d5f7220 */ /* 0x040fe20000410000 */
[----:B------:R-:W1:Y:S01]  /*bcb0*/  @!P0 LDC.64 R48, c[0x0][0x3c8] ;  /* 0x0000f200ff308b82 */ /* 0x000e620000000a00 */
[----:B------:R-:W-:Y:S01]  /*bcc0*/  FMUL.FTZ R97, R77, R30 ;  /* 0x0000001e4d617220 */ /* 0x000fe20000410000 */
[----:B------:R-:W-:Y:S01]  /*bcd0*/  FFMA.FTZ R28, R36, R54, R21 ;  /* 0x00000036241c7223 */ /* 0x000fe20000010015 */
[----:B------:R-:W-:Y:S01]  /*bce0*/  FFMA.FTZ R33, R29, R91, R90 ;  /* 0x0000005b1d217223 */ /* 0x000fe2000001005a */
[----:B------:R-:W-:Y:S01]  /*bcf0*/  FFMA.FTZ R29, R31, R53, R20 ;  /* 0x000000351f1d7223 */ /* 0x000fe20000010014 */
[----:B------:R-:W-:Y:S01]  /*bd00*/  FFMA.FTZ R30, R100, R52, R19 ;  /* 0x00000034641e7223 */ /* 0x000fe20000010013 */
[----:B------:R-:W-:Y:S01]  /*bd10*/  FFMA.FTZ R37, R37, R87, R86 ;  /* 0x0000005725257223 */ /* 0x000fe20000010056 */
[----:B------:R-:W-:Y:S01]  /*bd20*/  FFMA.FTZ R36, R35, R89, R88 ;  /* 0x0000005923247223 */ /* 0x000fe20000010058 */
[C---:B------:R-:W-:Y:S01]  /*bd30*/  FMUL.FTZ R81, R77.reuse, R104 ;  /* 0x000000684d517220 */ /* 0x040fe20000410000 */
[----:B------:R-:W-:Y:S01]  /*bd40*/  FMUL.FTZ R93, R77, R106 ;  /* 0x0000006a4d5d7220 */ /* 0x000fe20000410000 */
[----:B------:R-:W-:Y:S01]  /*bd50*/  FFMA.FTZ R35, R95, R23, R14 ;  /* 0x000000175f237223 */ /* 0x000fe2000001000e */
[----:B------:R-:W-:Y:S01]  /*bd60*/  F2FP.BF16.F32.PACK_AB R30, R37, R30 ;  /* 0x0000001e251e723e */ /* 0x000fe200000010ff */
[----:B------:R-:W-:Y:S01]  /*bd70*/  FFMA.FTZ R31, R81, R27, R18 ;  /* 0x0000001b511f7223 */ /* 0x000fe20000010012 */
[----:B------:R-:W-:Y:S01]  /*bd80*/  F2FP.BF16.F32.PACK_AB R29, R36, R29 ;  /* 0x0000001d241d723e */ /* 0x000fe200000010ff */
[----:B------:R-:W-:Y:S01]  /*bd90*/  FFMA.FTZ R94, R93, R85, R84 ;  /* 0x000000555d5e7223 */ /* 0x000fe20000010054 */
[----:B------:R-:W2:Y:S01]  /*bda0*/  LDC.64 R36, c[0x0][0x380] ;  /* 0x0000e000ff247b82 */ /* 0x000ea20000000a00 */
[----:B------:R-:W-:Y:S01]  /*bdb0*/  F2FP.BF16.F32.PACK_AB R28, R33, R28 ;  /* 0x0000001c211c723e */ /* 0x000fe200000010ff */
        /* <DEDUP_REMOVED lines=20> */
[----:B------:R-:W-:Y:S01]  /*bf00*/  F2FP.BF16.F32.PACK_AB R32, R81, R32 ;  /* 0x000000205120723e */ /* 0x000fe200000010ff */
[----:B------:R0:W-:Y:S01]  /*bf10*/  @!P0 STG.E desc[UR8][R48.64], R77 ;  /* 0x0000004d30008986 */ /* 0x0001e2000c101908 */
[----:B--2---:R-:W-:-:S03]  /*bf20*/  IMAD R2, R36, 0x4, R2 ;  /* 0x0000000424027824 */ /* 0x004fc600078e0202 */
[----:B------:R0:W-:Y:S02]  /*bf30*/  STG.E.128 desc[UR8][R38.64], R28 ;  /* 0x0000001c26007986 */ /* 0x0001e4000c101d08 */
[----:B------:R-:W-:Y:S02]  /*bf40*/  ISETP.GE.AND P0, PT, R2, R37, PT ;  /* 0x000000250200720c */ /* 0x000fe40003f06270 */
[----:B------:R0:W-:Y:S11]  /*bf50*/  STG.E.128 desc[UR8][R70.64], R32 ;  /* 0x0000002046007986 */ /* 0x0001f6000c101d08 */
[----:B------:R-:W-:Y:S05]  /*bf60*/  @!P0 BRA `(.L_x_7487) ;  /* 0xffffff4c00b88947 */ /* 0x000fea000383ffff */
[----:B------:R-:W-:Y:S05]  /*bf70*/  BSYNC B0 ;  /* 0x0000000000007941 */ /* 0x000fea0003800000 */
.L_x_7322:
[----:B------:R-:W-:Y:S05]  /*bf80*/  EXIT ;  /* 0x000000000000794d */ /* 0x000fea0003800000 */
.L_x_7486:
        /* <DEDUP_REMOVED lines=8> */
.L_x_7489:
[----:B------:R-:W-:Y:S05]  /*c010*/  BSYNC B1 ;  /* 0x0000000000017941 */ /* 0x000fea0003800000 */
.L_x_7488:
        /* <DEDUP_REMOVED lines=9> */
.L_x_7490:
[----:B------:R-:W-:Y:S02]  /*c0b0*/  IMAD.MOV.U32 R94, RZ, RZ, 0x4 ;  /* 0x00000004ff5e7424 */ /* 0x000fe400078e00ff */
[----:B------:R-:W-:-:S04]  /*c0c0*/  IMAD.MOV.U32 R71, RZ, RZ, R95 ;  /* 0x000000ffff477224 */ /* 0x000fc800078e005f */
[----:B------:R-:W-:-:S05]  /*c0d0*/  FADD.FTZ R76, R72, R71 ;  /* 0x00000047484c7221 */ /* 0x000fca0000010000 */
[----:B------:R-:W-:-:S07]  /*c0e0*/  MOV R99, R76 ;  /* 0x0000004c00637202 */ /* 0x000fce0000000f00 */
[----:B------:R-:W-:Y:S05]  /*c0f0*/  WARPSYNC.COLLECTIVE R92, `(.L_x_7491) ;  /* 0x000000005c087348 */ /* 0x000fea0003c00000 */
[----:B------:R0:W1:Y:S02]  /*c100*/  SHFL.BFLY P1, R95, R99, R94, R101 ;  /* 0x0c00005e635f7389 */ /* 0x0000640000020065 */
[----:B01----:R-:W-:Y:S05]  /*c110*/  ENDCOLLECTIVE ;  /* 0x000000000000791b */ /* 0x003fea0003800000 */
.L_x_7491:
[----:B------:R-:W-:Y:S01]  /*c120*/  HFMA2 R94, -RZ, RZ, 0, 4.76837158203125e-07 ;  /* 0x00000008ff5e7431 */ /* 0x000fe200000001ff */
[----:B------:R-:W-:-:S05]  /*c130*/  MOV R71, R95 ;  /* 0x0000005f00477202 */ /* 0x000fca0000000f00 */
[----:B------:R-:W-:Y:S02]  /*c140*/  FADD.FTZ R77, R76, R71 ;  /* 0x000000474c4d7221 */ /* 0x000fe40000010000 */
[----:B------:R-:W0:Y:S02]  /*c150*/  LDC R71, c[0x0][0x400] ;  /* 0x00010000ff477b82 */ /* 0x000e240000000800 */
[----:B------:R-:W-:-:S07]  /*c160*/  IMAD.MOV.U32 R99, RZ, RZ, R77 ;  /* 0x000000ffff637224 */ /* 0x000fce00078e004d */
[----:B0-----:R-:W-:Y:S05]  /*c170*/  WARPSYNC.COLLECTIVE R92, `(.L_x_7492) ;  /* 0x000000005c087348 */ /* 0x001fea0003c00000 */
[----:B------:R1:W2:Y:S02]  /*c180*/  SHFL.BFLY P1, R95, R99, R94, R101 ;  /* 0x0c00005e635f7389 */ /* 0x0002a40000020065 */
[----:B012---:R-:W-:Y:S05]  /*c190*/  ENDCOLLECTIVE ;  /* 0x000000000000791b */ /* 0x007fea0003800000 */
.L_x_7492:
[----:B------:R-:W-:Y:S02]  /*c1a0*/  IMAD.MOV.U32 R94, RZ, RZ, 0x10 ;  /* 0x00000010ff5e7424 */ /* 0x000fe400078e00ff */
[----:B------:R-:W-:-:S04]  /*c1b0*/  IMAD.MOV.U32 R70, RZ, RZ, R95 ;  /* 0x000000ffff467224 */ /* 0x000fc800078e005f */
[----:B------:R-:W-:-:S05]  /*c1c0*/  FADD.FTZ R81, R77, R70 ;  /* 0x000000464d517221 */ /* 0x000fca0000010000 */
[----:B------:R-:W-:-:S07]  /*c1d0*/  MOV R99, R81 ;  /* 0x0000005100637202 */ /* 0x000fce0000000f00 */
[----:B------:R-:W-:Y:S05]  /*c1e0*/  WARPSYNC.COLLECTIVE R92, `(.L_x_7493) ;  /* 0x000000005c087348 */ /* 0x000fea0003c00000 */
[----:B------:R0:W1:Y:S02]  /*c1f0*/  SHFL.BFLY P1, R95, R99, R94, R101 ;  /* 0x0c00005e635f7389 */ /* 0x0000640000020065 */
[----:B01----:R-:W-:Y:S05]  /*c200*/  ENDCOLLECTIVE ;  /* 0x000000000000791b */ /* 0x003fea0003800000 */
.L_x_7493:
        /* <DEDUP_REMOVED lines=40> */
.L_x_7494:
[----:B------:R-:W-:Y:S02]  /*c490*/  IMAD.MOV.U32 R94, RZ, RZ, 0x2 ;  /* 0x00000002ff5e7424 */ /* 0x000fe400078e00ff */
[----:B------:R-:W-:-:S04]  /*c4a0*/  IMAD.MOV.U32 R77, RZ, RZ, R95 ;  /* 0x000000ffff4d7224 */ /* 0x000fc800078e005f */
[----:B------:R-:W-:-:S05]  /*c4b0*/  FADD.FTZ R77, R70, R77 ;  /* 0x0000004d464d7221 */ /* 0x000fca0000010000 */
[----:B------:R-:W-:-:S07]  /*c4c0*/  MOV R99, R77 ;  /* 0x0000004d00637202 */ /* 0x000fce0000000f00 */
[----:B------:R-:W-:Y:S05]  /*c4d0*/  WARPSYNC.COLLECTIVE R92, `(.L_x_7495) ;  /* 0x000000005c087348 */ /* 0x000fea0003c00000 */
[----:B------:R0:W1:Y:S02]  /*c4e0*/  SHFL.BFLY P1, R95, R99, R94, R101 ;  /* 0x0c00005e635f7389 */ /* 0x0000640000020065 */
[----:B01----:R-:W-:Y:S05]  /*c4f0*/  ENDCOLLECTIVE ;  /* 0x000000000000791b */ /* 0x003fea0003800000 */
.L_x_7495:
[----:B------:R-:W-:Y:S01]  /*c500*/  HFMA2 R94, -RZ, RZ, 0, 2.384185791015625e-07 ;  /* 0x00000004ff5e7431 */ /* 0x000fe200000001ff */
[----:B------:R-:W-:-:S05]  /*c510*/  MOV R72, R95 ;  /* 0x0000005f00487202 */ /* 0x000fca0000000f00 */
[----:B------:R-:W-:-:S04]  /*c520*/  FADD.FTZ R72, R77, R72 ;  /* 0x000000484d487221 */ /* 0x000fc80000010000 */
[----:B------:R-:W-:-:S07]  /*c530*/  IMAD.MOV.U32 R99, RZ, RZ, R72 ;  /* 0x000000ffff637224 */ /* 0x000fce00078e0048 */
[----:B------:R-:W-:Y:S05]  /*c540*/  WARPSYNC.COLLECTIVE R92, `(.L_x_7496) ;  /* 0x000000005c087348 */ /* 0x000fea0003c00000 */
[----:B------:R0:W1:Y:S02]  /*c550*/  SHFL.BFLY P1, R95, R99, R94, R101 ;  /* 0x0c00005e635f7389 */ /* 0x0000640000020065 */
[----:B01----:R-:W-:Y:S05]  /*c560*/  ENDCOLLECTIVE ;  /* 0x000000000000791b */ /* 0x003fea0003800000 */
.L_x_7496:
[----:B------:R-:W-:Y:S02]  /*c570*/  IMAD.MOV.U32 R94, RZ, RZ, 0x8 ;  /* 0x00000008ff5e7424 */ /* 0x000fe400078e00ff */
[----:B------:R-:W-:-:S04]  /*c580*/  IMAD.MOV.U32 R81, RZ, RZ, R95 ;  /* 0x000000ffff517224 */ /* 0x000fc800078e005f */
[----:B------:R-:W-:-:S05]  /*c590*/  FADD.FTZ R81, R72, R81 ;  /* 0x0000005148517221 */ /* 0x000fca0000010000 */
[----:B------:R-:W-:-:S07]  /*c5a0*/  MOV R99, R81 ;  /* 0x0000005100637202 */ /* 0x000fce0000000f00 */
[----:B------:R-:W-:Y:S05]  /*c5b0*/  WARPSYNC.COLLECTIVE R92, `(.L_x_7497) ;  /* 0x000000005c087348 */ /* 0x000fea0003c00000 */
[----:B------:R0:W1:Y:S02]  /*c5c0*/  SHFL.BFLY P1, R95, R99, R94, R101 ;  /* 0x0c00005e635f7389 */ /* 0x0000640000020065 */
[----:B01----:R-:W-:Y:S05]  /*c5d0*/  ENDCOLLECTIVE ;  /* 0x000000000000791b */ /* 0x003fea0003800000 */
.L_x_7497:
[----:B------:R-:W-:Y:S01]  /*c5e0*/  HFMA2 R94, -RZ, RZ, 0, 9.5367431640625e-07 ;  /* 0x00000010ff5e7431 */ /* 0x000fe200000001ff */
[----:B------:R-:W-:-:S05]  /*c5f0*/  MOV R76, R95 ;  /* 0x0000005f004c7202 */ /* 0x000fca0000000f00 */
[----:B------:R-:W-:-:S04]  /*c600*/  FADD.FTZ R76, R81, R76 ;  /* 0x0000004c514c7221 */ /* 0x000fc80000010000 */
[----:B------:R-:W-:-:S07]  /*c610*/  IMAD.MOV.U32 R99, RZ, RZ, R76 ;  /* 0x000000ffff637224 */ /* 0x000fce00078e004c */
[----:B------:R-:W-:Y:S05]  /*c620*/  WARPSYNC.COLLECTIVE R92, `(.L_x_7498) ;  /* 0x000000005c087348 */ /* 0x000fea0003c00000 */
[----:B------:R0:W1:Y:S02]  /*c630*/  SHFL.BFLY P1, R95, R99, R94, R101 ;  /* 0x0c00005e635f7389 */ /* 0x0000640000020065 */
[----:B01----:R-:W-:Y:S05]  /*c640*/  ENDCOLLECTIVE ;  /* 0x000000000000791b */ /* 0x003fea0003800000 */
.L_x_7498:
[----:B------:R-:W-:Y:S05]  /*c650*/  BRA `(.L_x_7499) ;  /* 0xfffffff400047947 */ /* 0x000fea000383ffff */
.L_x_7500:
        /* <DEDUP_REMOVED lines=10> */
.L_x_20282:


//--------------------- .text._ZN10layer_norm13ln_fwd_kernelINS_13Kernel_traitsI13__nv_bfloat16S2_fS2_fjLj512ELj1ELj4ELj1ELj16ENS_18Kernel_traits_baseILj512ES2_S2_fS2_fjLj128EEEEELb1ELb1ELb1ELb0EEEvNS_9FwdParamsE --------------------------
	.section	.text._ZN10layer_norm13ln_fwd_kernelINS_13Kernel_traitsI13__nv_bfloat16S2_fS2_fjLj512ELj1ELj4ELj1ELj16ENS_18Kernel_traits_baseILj512ES2_S2_fS2_fjLj128EEEEELb1ELb1ELb1ELb0EEEvNS_9FwdParamsE,"ax",@progbits
	.align	128
        .global         _ZN10layer_norm13ln_fwd_kernelINS_13Kernel_traitsI13__nv_bfloat16S2_fS2_fjLj512ELj1ELj4ELj1ELj16ENS_18Kernel_traits_baseILj512ES2_S2_fS2_fjLj128EEEEELb1ELb1ELb1ELb0EEEvNS_9FwdParamsE
        .type           _ZN10layer_norm13ln_fwd_kernelINS_13Kernel_traitsI13__nv_bfloat16S2_fS2_fjLj512ELj1ELj4ELj1ELj16ENS_18Kernel_traits_baseILj512ES2_S2_fS2_fjLj128EEEEELb1ELb1ELb1ELb0EEEvNS_9FwdParamsE,@function
        .size           _ZN10layer_norm13ln_fwd_kernelINS_13Kernel_traitsI13__nv_bfloat16S2_fS2_fjLj512ELj1ELj4ELj1ELj16ENS_18Kernel_traits_baseILj512ES2_S2_fS2_fjLj128EEEEELb1ELb1ELb1ELb0EEEvNS_9FwdParamsE,(.L_x_20283 - _ZN10layer_norm13ln_fwd_kernelINS_13Kernel_traitsI13__nv_bfloat16S2_fS2_fjLj512ELj1ELj4ELj1ELj16ENS_18Kernel_traits_baseILj512ES2_S2_fS2_fjLj128EEEEELb1ELb1ELb1ELb0EEEvNS_9FwdParamsE)
        .other          _ZN10layer_norm13ln_fwd_kernelINS_13Kernel_traitsI13__nv_bfloat16S2_fS2_fjLj512ELj1ELj4ELj1ELj16ENS_18Kernel_traits_baseILj512ES2_S2_fS2_fjLj128EEEEELb1ELb1ELb1ELb0EEEvNS_9FwdParamsE,@"STO_CUDA_ENTRY STV_DEFAULT"
_ZN10layer_norm13ln_fwd_kernelINS_13Kernel_traitsI13__nv_bfloat16S2_fS2_fjLj512ELj1ELj4ELj1ELj16ENS_18Kernel_traits_baseILj512ES2_S2_fS2_fjLj128EEEEELb1ELb1ELb1ELb0EEEvNS_9FwdParamsE:
.text._ZN10layer_norm13ln_fwd_kernelINS_13Kernel_traitsI13__nv_bfloat16S2_fS2_fjLj512ELj1ELj4ELj1ELj16ENS_18Kernel_traits_baseILj512ES2_S2_fS2_fjLj128EEEEELb1ELb1ELb1ELb0EEEvNS_9FwdParamsE:
        /* <DEDUP_REMOVED lines=69> */
.L_x_7504:
[----:B------:R-:W-:Y:S05]  /*0450*/  BSYNC.RECONVERGENT B1 ;  /* 0x0000000000017941 */ /* 0x000fea0003800200 */
.L_x_7503:
        /* <DEDUP_REMOVED lines=11> */
.L_x_7502:
        /* <DEDUP_REMOVED lines=20> */
.L_x_7505:
[----:B------:R-:W-:Y:S05]  /*0650*/  BSYNC.RECONVERGENT B0 ;  /* 0x0000000000007941 */ /* 0x000fea0003800200 */
.L_x_7501:
[----:B------:R-:W1:Y:S02]  /*0660*/  LDCU UR8, c[0x0][0x384] ;  /* 0x00007080ff0877ac */ /* 0x000e640008000800 */
[----:B-1----:R-:W-:-:S13]  /*0670*/  ISETP.GE.AND P0, PT, R4, UR8, PT ;  /* 0x0000000804007c0c */ /* 0x002fda000bf06270 */
[----:B------:R-:W-:Y:S05]  /*0680*/  @P0 EXIT ;  /* 0x000000000000094d */ /* 0x000fea0003800000 */
[----:B------:R-:W-:Y:S01]  /*0690*/  IMAD.HI.U32 R7, R2, -0x326172a9, RZ ;  /* 0xcd9e8d5702077827 */ /* 0x000fe200078e00ff */
[----:B------:R-:W-:Y:S01]  /*06a0*/  BSSY B0, `(.L_x_7506) ;  /* 0x0000cbf000007945 */ /* 0x000fe20003800000 */
[----:B------:R-:W-:Y:S01]  /*06b0*/  LOP3.LUT R103, R8, 0x3, RZ, 0xc0, !PT ;  /* 0x0000000308677812 */ /* 0x000fe200078ec0ff */
[----:B------:R-:W1:Y:S01]  /*06c0*/  LDCU.64 UR8, c[0x0][0x408] ;  /* 0x00008100ff0877ac */ /* 0x000e620008000a00 */
[----:B------:R-:W-:Y:S01]  /*06d0*/  IMAD.HI.U32 R9, R5, -0x2daee0ad, RZ ;  /* 0xd2511f5305097827 */ /* 0x000fe200078e00ff */
[----:B------:R-:W-:Y:S02]  /*06e0*/  LOP3.LUT R7, R6, UR4, R7, 0x96, !PT ;  /* 0x0000000406077c12 */ /* 0x000fe4000f8e9607 */
[----:B-----5:R-:W-:Y:S01]  /*06f0*/  PRMT R8, R38, 0x7632, R8 ;  /* 0x0000763226087816 */ /* 0x020fe20000000008 */
[----:B0-----:R-:W-:Y:S01]  /*0700*/  IMAD R11, R2, -0x326172a9, RZ ;  /* 0xcd9e8d57020b7824 */ /* 0x001fe200078e02ff */
[----:B------:R-:W-:Y:S01]  /*0710*/  LOP3.LUT R9, R9, UR5, RZ, 0x3c, !PT ;  /* 0x0000000509097c12 */ /* 0x000fe2000f8e3cff */
        /* <DEDUP_REMOVED lines=16> */
[----:B------:R-:W-:Y:S01]  /*0820*/  LOP3.LUT R7, R14, UR10, R7, 0x96, !PT ;  /* 0x0000000a0e077c12 */ /* 0x000fe2000f8e9607 */
[----:B------:R-:W0:Y:S01]  /*0830*/  LDCU.64 UR10, c[0x0][0x3a0] ;  /* 0x00007400ff0a77ac */ /* 0x000e220008000a00 */
        /* <DEDUP_REMOVED lines=10> */
[----:B------:R-:W2:Y:S01]  /*08e0*/  LDCU.U8 UR13, c[0x0][0x410] ;  /* 0x00008200ff0d77ac */ /* 0x000ea20008000000 */
[----:B------:R-:W-:Y:S01]  /*08f0*/  PRMT R83, R30, 0x7632, R83 ;  /* 0x000076321e537816 */ /* 0x000fe20000000053 */
[----:B------:R-:W-:Y:S01]  /*0900*/  IMAD R14, R9, -0x326172a9, RZ ;  /* 0xcd9e8d57090e7824 */ /* 0x000fe200078e02ff */
[----:B------:R-:W-:Y:S01]  /*0910*/  LOP3.LUT R10, R11, UR12, R10, 0x96, !PT ;  /* 0x0000000c0b0a7c12 */ /* 0x000fe2000f8e960a */
[----:B------:R-:W-:Y:S01]  /*0920*/  IMAD R16, R7, -0x2daee0ad, RZ ;  /* 0xd2511f5307107824 */ /* 0x000fe200078e02ff */
[----:B------:R-:W-:Y:S01]  /*0930*/  PRMT R84, R29, 0x7632, R84 ;  /* 0x000076321d547816 */ /* 0x000fe20000000054 */
[----:B------:R-:W-:Y:S01]  /*0940*/  IMAD.HI.U32 R7, R12, -0x326172a9, RZ ;  /* 0xcd9e8d570c077827 */ /* 0x000fe200078e00ff */
[----:B------:R-:W-:Y:S01]  /*0950*/  PRMT R85, R28, 0x7632, R85 ;  /* 0x000076321c557816 */ /* 0x000fe20000000055 */
[----:B------:R-:W3:Y:S02]  /*0960*/  LDCU UR12, c[0x0][0x404] ;  /* 0x00008080ff0c77ac */ /* 0x000ee40008000800 */
        /* <DEDUP_REMOVED lines=11> */
[----:B------:R-:W4:Y:S01]  /*0a20*/  LDCU UR14, c[0x0][0x448] ;  /* 0x00008900ff0e77ac */ /* 0x000f220008000800 */
        /* <DEDUP_REMOVED lines=32> */
[----:B01234-:R-:W-:-:S07]  /*0c30*/  IMAD R100, R100, -0x326172a9, RZ ;  /* 0xcd9e8d5764647824 */ /* 0x01ffce00078e02ff */
.L_x_7740:
        /* <DEDUP_REMOVED lines=9> */
[----:B------:R-:W-:Y:S01]  /*0cd0*/  BSSY.RECONVERGENT B2, `(.L_x_7507) ;  /* 0x00005cc000027945 */ /* 0x000fe20003800200 */
[----:B------:R-:W-:Y:S02]  /*0ce0*/  HFMA2 R101, -RZ, RZ, 0, 0 ;  /* 0x00000000ff657431 */ /* 0x000fe400000001ff */
[----:B------:R-:W-:-:S04]  /*0cf0*/  SHF.R.S32.HI R91, RZ, 0x1f, R90 ;  /* 0x0000001fff5b7819 */ /* 0x000fc8000001145a */
[----:B------:R-:W-:-:S04]  /*0d00*/  LEA.HI R91, R91, R90, RZ, 0x3 ;  /* 0x0000005a5b5b7211 */ /* 0x000fc800078f18ff */
[----:B------:R-:W-:Y:S02]  /*0d10*/  LEA.HI.SX32 R108, R91, R0, 0x1d ;  /* 0x000000005b6c7211 */ /* 0x000fe400078feaff */
[----:B--2---:R-:W-:-:S13]  /*0d20*/  ISETP.GE.AND P2, PT, R107, 0x1, PT ;  /* 0x000000016b00780c */ /* 0x004fda0003f46270 */
[----:B------:R-:W1:Y:S01]  /*0d30*/  @P2 S2R R93, SR_TID.X ;  /* 0x00000000005d2919 */ /* 0x000e620000002100 */
[----:B------:R-:W-:-:S04]  /*0d40*/  @P2 VIADD R92, R107, 0xffffffff ;  /* 0xffffffff6b5c2836 */ /* 0x000fc80000000000 */
[----:B------:R-:W-:-:S05]  /*0d50*/  @P2 IMAD R92, R92, R99, RZ ;  /* 0x000000635c5c2224 */ /* 0x000fca00078e02ff */
[----:B------:R-:W-:-:S04]  /*0d60*/  @P2 SHF.R.S32.HI R75, RZ, 0x1f, R92 ;  /* 0x0000001fff4b2819 */ /* 0x000fc8000001145c */
[----:B------:R-:W-:Y:S02]  /*0d70*/  @P2 LEA.HI R75, R75, R92, RZ, 0x3 ;  /* 0x0000005c4b4b2211 */ /* 0x000fe400078f18ff */
[----:B-1----:R-:W-:-:S04]  /*0d80*/  @P2 LOP3.LUT R0, R93, 0x1f, RZ, 0xc0, !PT ;  /* 0x0000001f5d002812 */ /* 0x002fc800078ec0ff */
[----:B------:R-:W-:Y:S01]  /*0d90*/  @P2 LEA.HI.SX32 R101, R75, R0, 0x1d ;  /* 0x000000004b652211 */ /* 0x000fe200078feaff */
[----:B0-----:R-:W-:Y:S06]  /*0da0*/  @!P1 BRA `(.L_x_7508) ;  /* 0x0000005800f89947 */ /* 0x001fec0003800000 */
[----:B------:R-:W0:Y:S02]  /*0db0*/  @P2 LDC.64 R56, c[0x0][0x390] ;  /* 0x0000e400ff382b82 */ /* 0x000e240000000a00 */
[----:B0-----:R-:W-:-:S05]  /*0dc0*/  @P2 IMAD.WIDE.U32 R56, R101, 0x10, R56 ;  /* 0x0000001065382825 */ /* 0x001fca00078e0038 */
[----:B------:R0:W5:Y:S01]  /*0dd0*/  @P2 LDG.E.128 R44, desc[UR6][R56.64] ;  /* 0x00000006382c2981 */ /* 0x000162000c1e1d00 */
[----:B------:R-:W-:Y:S01]  /*0de0*/  UISETP.NE.U32.AND UP0, UPT, UR10, URZ, UPT ;  /* 0x000000ff0a00728c */ /* 0x000fe2000bf05070 */
[----:B------:R-:W-:Y:S01]  /*0df0*/  IMAD.U32 R111, RZ, RZ, UR4 ;  /* 0x00000004ff6f7e24 */ /* 0x000fe2000f8e00ff */
[----:B------:R-:W-:Y:S01]  /*0e00*/  MOV R113, UR4 ;  /* 0x0000000400717c02 */ /* 0x000fe20008000f00 */
[----:B------:R-:W-:Y:S01]  /*0e10*/  IMAD.U32 R109, RZ, RZ, UR4 ;  /* 0x00000004ff6d7e24 */ /* 0x000fe2000f8e00ff */
[----:B------:R-:W-:Y:S01]  /*0e20*/  UISETP.NE.AND.EX UP0, UPT, UR11, URZ, UPT, UP0 ;  /* 0x000000ff0b00728c */ /* 0x000fe2000bf05300 */
[----:B------:R-:W-:Y:S01]  /*0e30*/  BSSY.RECONVERGENT B1, `(.L_x_7509) ;  /* 0x0000597000017945 */ /* 0x000fe20003800200 */
[----:B------:R-:W-:Y:S01]  /*0e40*/  VIADD R111, R111, 0x1715609d ;  /* 0x1715609d6f6f7836 */ /* 0x000fe20000000000 */
[----:B------:R-:W-:Y:S01]  /*0e50*/  IADD3 R113, PT, PT, R113, -0x255992d5, RZ ;  /* 0xdaa66d2b71717810 */ /* 0x000fe20007ffe0ff */
[----:B------:R-:W-:-:S05]  /*0e60*/  VIADD R109, R109, 0x3c6ef372 ;  /* 0x3c6ef3726d6d7836 */ /* 0x000fca0000000000 */
[----:B0-----:R-:W-:Y:S05]  /*0e70*/  BRA.U !UP0, `(.L_x_7510) ;  /* 0x0000002d08307547 */ /* 0x001fea000b800000 */
[----:B------:R-:W0:Y:S02]  /*0e80*/  LDC.64 R58, c[0x0][0x3a0] ;  /* 0x0000e800ff3a7b82 */ /* 0x000e240000000a00 */
[----:B0-----:R-:W-:-:S05]  /*0e90*/  IMAD.WIDE.U32 R58, R108, 0x20, R58 ;  /* 0x000000206c3a7825 */ /* 0x001fca00078e003a */
[----:B------:R-:W2:Y:S04]  /*0ea0*/  LDG.E.128 R48, desc[UR6][R58.64] ;  /* 0x000000063a307981 */ /* 0x000ea8000c1e1d00 */
[----:B------:R0:W5:Y:S01]  /*0eb0*/  LDG.E.128 R52, desc[UR6][R58.64+0x10] ;  /* 0x000010063a347981 */ /* 0x000162000c1e1d00 */
[----:B------:R-:W-:Y:S01]  /*0ec0*/  ISETP.GT.AND P0, PT, R107, RZ, PT ;  /* 0x000000ff6b00720c */ /* 0x000fe20003f04270 */
[----:B------:R-:W-:-:S12]  /*0ed0*/  BSSY.RECONVERGENT B3, `(.L_x_7511) ;  /* 0x000005b000037945 */ /* 0x000fd80003800200 */
[----:B------:R-:W-:Y:S02]  /*0ee0*/  @!P0 IMAD.MOV.U32 R110, RZ, RZ, R102 ;  /* 0x000000ffff6e8224 */ /* 0x000fe400078e0066 */
[----:B------:R-:W-:Y:S01]  /*0ef0*/  @!P0 IMAD.MOV.U32 R60, RZ, RZ, R103 ;  /* 0x000000ffff3c8224 */ /* 0x000fe200078e0067 */
[----:B--2---:R-:W-:Y:S01]  /*0f00*/  @!P0 MOV R56, R48 ;  /* 0x0000003000388202 */ /* 0x004fe20000000f00 */
        /* <DEDUP_REMOVED lines=17> */
.L_x_7515:
        /* <DEDUP_REMOVED lines=13> */
.L_x_7517:
[----:B------:R-:W-:Y:S05]  /*10f0*/  BSYNC.RECONVERGENT B5 ;  /* 0x0000000000057941 */ /* 0x000fea0003800200 */
.L_x_7516:
[----:B------:R-:W-:Y:S01]  /*1100*/  IMAD.WIDE.U32 R58, R2, -0x326172a9, RZ ;  /* 0xcd9e8d57023a7825 */ /* 0x000fe200078e00ff */
[----:B------:R-:W-:Y:S01]  /*1110*/  LOP3.LUT R56, R86, UR5, R63, 0x96, !PT ;  /* 0x0000000556387c12 */ /* 0x000fe2000f8e963f */
[----:B------:R-:W-:-:S03]  /*1120*/  UIADD3 UR29, UPT, UPT, UR5, 0x32370b8f, URZ ;  /* 0x32370b8f051d7890 */ /* 0x000fc6000fffe0ff */
        /* <DEDUP_REMOVED lines=8> */
[----:B------:R-:W-:Y:S01]  /*11b0*/  LOP3.LUT R60, R109, R56, R59, 0x96, !PT ;  /* 0x000000386d3c7212 */ /* 0x000fe200078e963b */
[----:B------:R-:W-:-:S04]  /*11c0*/  IMAD.WIDE.U32 R56, R57, -0x326172a9, RZ ;  /* 0xcd9e8d5739387825 */ /* 0x000fc800078e00ff */
[----:B------:R-:W-:Y:S01]  /*11d0*/  IMAD.WIDE.U32 R60, R60, -0x2daee0ad, RZ ;  /* 0xd2511f533c3c7825 */ /* 0x000fe200078e00ff */
[----:B------:R-:W-:-:S04]  /*11e0*/  LOP3.LUT R63, R113, R58, R57, 0x96, !PT ;  /* 0x0000003a713f7212 */ /* 0x000fc800078e9639 */
[----:B------:R-:W-:Y:S01]  /*11f0*/  LOP3.LUT R58, R62, UR29, R61, 0x96, !PT ;  /* 0x0000001d3e3a7c12 */ /* 0x000fe2000f8e963d */
[----:B------:R-:W-:-:S04]  /*1200*/  IMAD.WIDE.U32 R62, R63, -0x2daee0ad, RZ ;  /* 0xd2511f533f3e7825 */ /* 0x000fc800078e00ff */
[----:B------:R-:W-:Y:S01]  /*1210*/  IMAD.WIDE.U32 R58, R58, -0x326172a9, RZ ;  /* 0xcd9e8d573a3a7825 */ /* 0x000fe200078e00ff */
[----:B------:R-:W-:-:S04]  /*1220*/  LOP3.LUT R57, R60, UR19, R63, 0x96, !PT ;  /* 0x000000133c397c12 */ /* 0x000fc8000f8e963f */
[----:B------:R-:W-:Y:S01]  /*1230*/  LOP3.LUT R60, R56, UR18, R59, 0x96, !PT ;  /* 0x00000012383c7c12 */ /* 0x000fe2000f8e963b */
        /* <DEDUP_REMOVED lines=24> */
.L_x_7514:
[----:B------:R-:W-:Y:S05]  /*13c0*/  BSYNC.RECONVERGENT B4 ;  /* 0x0000000000047941 */ /* 0x000fea0003800200 */
.L_x_7513:
        /* <DEDUP_REMOVED lines=10> */
[----:B------:R-:W-:-:S07]  /*1470*/  FFMA.FTZ R56, R57, R56, R48 ;  /* 0x0000003839387223 */ /* 0x000fce0000010030 */
.L_x_7512:
[----:B------:R-:W-:Y:S05]  /*1480*/  BSYNC.RECONVERGENT B3 ;  /* 0x0000000000037941 */ /* 0x000fea0003800200 */
.L_x_7511:
[----:B------:R-:W-:Y:S01]  /*1490*/  BSSY.RECONVERGENT B3, `(.L_x_7518) ;  /* 0x0000058000037945 */ /* 0x000fe20003800200 */
[----:B------:R-:W-:Y:S01]  /*14a0*/  MOV R59, R60 ;  /* 0x0000003c003b7202 */ /* 0x000fe20000000f00 */
[----:B------:R-:W-:Y:S02]  /*14b0*/  IMAD.MOV.U32 R57, RZ, RZ, R49 ;  /* 0x000000ffff397224 */ /* 0x000fe400078e0031 */
        /* <DEDUP_REMOVED lines=14> */
.L_x_7522:
        /* <DEDUP_REMOVED lines=13> */
.L_x_7524:
[----:B------:R-:W-:Y:S05]  /*1670*/  BSYNC.RECONVERGENT B5 ;  /* 0x0000000000057941 */ /* 0x000fea0003800200 */
.L_x_7523:
[----:B------:R-:W-:Y:S01]  /*1680*/  IMAD.WIDE.U32 R60, R2, -0x326172a9, RZ ;  /* 0xcd9e8d57023c7825 */ /* 0x000fe200078e00ff */
[----:B------:R-:W-:Y:S01]  /*1690*/  LOP3.LUT R58, R86, UR5, R73, 0x96, !PT ;  /* 0x00000005563a7c12 */ /* 0x000fe2000f8e9649 */
[----:B------:R-:W-:Y:S02]  /*16a0*/  UIADD3 UR29, UPT, UPT, UR5, 0x32370b8f, URZ ;  /* 0x32370b8f051d7890 */ /* 0x000fe4000fffe0ff */
        /* <DEDUP_REMOVED lines=41> */
.L_x_7521:
[----:B------:R-:W-:Y:S05]  /*1940*/  BSYNC.RECONVERGENT B4 ;  /* 0x0000000000047941 */ /* 0x000fea0003800200 */
.L_x_7520:
[----:B-----5:R-:W-:Y:S01]  /*1950*/  PRMT R58, R44, 0x7632, R58 ;  /* 0x000076322c3a7816 */ /* 0x020fe2000000003a */
[----:B------:R-:W-:Y:S01]  /*1960*/  IMAD.MOV.U32 R60, RZ, RZ, 0x2f800000 ;  /* 0x2f800000ff3c7424 */ /* 0x000fe200078e00ff */
        /* <DEDUP_REMOVED lines=9> */
[----:B------:R-:W-:-:S07]  /*1a00*/  FFMA.FTZ R57, R58, R57, R49 ;  /* 0x000000393a397223 */ /* 0x000fce0000010031 */
.L_x_7519:
[----:B------:R-:W-:Y:S05]  /*1a10*/  BSYNC.RECONVERGENT B3 ;  /* 0x0000000000037941 */ /* 0x000fea0003800200 */
.L_x_7518:
[----:B------:R-:W-:Y:S01]  /*1a20*/  BSSY.RECONVERGENT B3, `(.L_x_7525) ;  /* 0x0000057000037945 */ /* 0x000fe20003800200 */
[----:B------:R-:W-:Y:S02]  /*1a30*/  IMAD.MOV.U32 R60, RZ, RZ, R59 ;  /* 0x000000ffff3c7224 */ /* 0x000fe400078e003b */
[----:B------:R-:W-:Y:S01]  /*1a40*/  IMAD.MOV.U32 R58, RZ, RZ, R50 ;  /* 0x000000ffff3a7224 */ /* 0x000fe200078e0032 */
[----:B------:R-:W-:Y:S06]  /*1a50*/  @!P0 BRA `(.L_x_7526) ;  /* 0x00000004004c8947 */ /* 0x000fec0003800000 */
[----:B------:R-:W-:Y:S01]  /*1a60*/  ISETP.NE.AND P3, PT, R59, 0x1, PT ;  /* 0x000000013b00780c */ /* 0x000fe20003f65270 */
[----:B------:R-:W-:Y:S01]  /*1a70*/  BSSY.RECONVERGENT B4, `(.L_x_7527) ;  /* 0x0000046000047945 */ /* 0x000fe20003800200 */
[----:B------:R-:W-:Y:S01]  /*1a80*/  MOV R60, 0x2 ;  /* 0x00000002003c7802 */ /* 0x000fe20000000f00 */
[----:B------:R-:W-:-:S10]  /*1a90*/  IMAD.MOV.U32 R61, RZ, RZ, R100 ;  /* 0x000000ffff3d7224 */ /* 0x000fd400078e0064 */
        /* <DEDUP_REMOVED lines=9> */
.L_x_7529:
        /* <DEDUP_REMOVED lines=13> */
.L_x_7531:
[----:B------:R-:W-:Y:S05]  /*1c00*/  BSYNC.RECONVERGENT B5 ;  /* 0x0000000000057941 */ /* 0x000fea0003800200 */
.L_x_7530:
        /* <DEDUP_REMOVED lines=44> */
.L_x_7528:
[----:B------:R-:W-:Y:S05]  /*1ed0*/  BSYNC.RECONVERGENT B4 ;  /* 0x0000000000047941 */ /* 0x000fea0003800200 */
.L_x_7527:
[----:B------:R-:W-:Y:S01]  /*1ee0*/  I2FP.F32.U32 R58, R61 ;  /* 0x0000003d003a7245 */ /* 0x000fe20000201000 */
[----:B------:R-:W-:Y:S01]  /*1ef0*/  IMAD.MOV.U32 R61, RZ, RZ, 0x2f800000 ;  /* 0x2f800000ff3d7424 */ /* 0x000fe200078e00ff */
[----:B-----5:R-:W-:-:S03]  /*1f00*/  SHF.L.U32 R59, R45, 0x10, RZ ;  /* 0x000000102d3b7819 */ /* 0x020fc600000006ff */
        /* <DEDUP_REMOVED lines=8> */
.L_x_7526:
[----:B------:R-:W-:Y:S05]  /*1f90*/  BSYNC.RECONVERGENT B3 ;  /* 0x0000000000037941 */ /* 0x000fea0003800200 */
.L_x_7525:
[----:B------:R-:W-:Y:S01]  /*1fa0*/  BSSY.RECONVERGENT B3, `(.L_x_7532) ;  /* 0x0000058000037945 */ /* 0x000fe20003800200 */
[----:B------:R-:W-:Y:S01]  /*1fb0*/  IMAD.MOV.U32 R61, RZ, RZ, R60 ;  /* 0x000000ffff3d7224 */ /* 0x000fe200078e003c */
[----:B------:R-:W-:Y:S02]  /*1fc0*/  MOV R59, R51 ;  /* 0x00000033003b7202 */ /* 0x000fe40000000f00 */
        /* <DEDUP_REMOVED lines=14> */
.L_x_7536:
        /* <DEDUP_REMOVED lines=13> */
.L_x_7538:
[----:B------:R-:W-:Y:S05]  /*2180*/  BSYNC.RECONVERGENT B5 ;  /* 0x0000000000057941 */ /* 0x000fea0003800200 */
.L_x_7537:
[----:B------:R-:W-:Y:S01]  /*2190*/  IMAD.WIDE.U32 R62, R2, -0x326172a9, RZ ;  /* 0xcd9e8d57023e7825 */ /* 0x000fe200078e00ff */
[----:B------:R-:W-:Y:S01]  /*21a0*/  LOP3.LUT R60, R86, UR5, R75, 0x96, !PT ;  /* 0x00000005563c7c12 */ /* 0x000fe2000f8e964b */
[----:B------:R-:W-:Y:S01]  /*21b0*/  UIADD3 UR29, UPT, UPT, UR5, 0x32370b8f, URZ ;  /* 0x32370b8f051d7890 */ /* 0x000fe2000fffe0ff */
        /* <DEDUP_REMOVED lines=41> */
.L_x_7535:
[----:B------:R-:W-:Y:S05]  /*2450*/  BSYNC.RECONVERGENT B4 ;  /* 0x0000000000047941 */ /* 0x000fea0003800200 */
.L_x_7534:
        /* <DEDUP_REMOVED lines=12> */
.L_x_7533:
[----:B------:R-:W-:Y:S05]  /*2520*/  BSYNC.RECONVERGENT B3 ;  /* 0x0000000000037941 */ /* 0x000fea0003800200 */
.L_x_7532:
[----:B------:R-:W-:Y:S01]  /*2530*/  BSSY.RECONVERGENT B3, `(.L_x_7539) ;  /* 0x0000057000037945 */ /* 0x000fe20003800200 */
[----:B------:R-:W-:Y:S01]  /*2540*/  MOV R62, R61 ;  /* 0x0000003d003e7202 */ /* 0x000fe20000000f00 */
[----:B-----5:R-:W-:Y:S02]  /*2550*/  IMAD.MOV.U32 R60, RZ, RZ, R52 ;  /* 0x000000ffff3c7224 */ /* 0x020fe400078e0034 */
        /* <DEDUP_REMOVED lines=14> */
.L_x_7543:
        /* <DEDUP_REMOVED lines=13> */
.L_x_7545:
[----:B------:R-:W-:Y:S05]  /*2710*/  BSYNC.RECONVERGENT B5 ;  /* 0x0000000000057941 */ /* 0x000fea0003800200 */
.L_x_7544:
        /* <DEDUP_REMOVED lines=44> */
.L_x_7542:
[----:B------:R-:W-:Y:S05]  /*29e0*/  BSYNC.RECONVERGENT B4 ;  /* 0x0000000000047941 */ /* 0x000fea0003800200 */
.L_x_7541:
[----:B------:R-:W-:Y:S01]  /*29f0*/  I2FP.F32.U32 R60, R63 ;  /* 0x0000003f003c7245 */ /* 0x000fe20000201000 */
[----:B------:R-:W-:Y:S02]  /*2a00*/  IMAD.MOV.U32 R63, RZ, RZ, 0x2f800000 ;  /* 0x2f800000ff3f7424 */ /* 0x000fe400078e00ff */
        /* <DEDUP_REMOVED lines=9> */
.L_x_7540:
[----:B------:R-:W-:Y:S05]  /*2aa0*/  BSYNC.RECONVERGENT B3 ;  /* 0x0000000000037941 */ /* 0x000fea0003800200 */
.L_x_7539:
        /* <DEDUP_REMOVED lines=17> */
.L_x_7550:
        /* <DEDUP_REMOVED lines=13> */
.L_x_7552:
[----:B------:R-:W-:Y:S05]  /*2c90*/  BSYNC.RECONVERGENT B5 ;  /* 0x0000000000057941 */ /* 0x000fea0003800200 */
.L_x_7551:
        /* <DEDUP_REMOVED lines=44> */
.L_x_7549:
[----:B------:R-:W-:Y:S05]  /*2f60*/  BSYNC.RECONVERGENT B4 ;  /* 0x0000000000047941 */ /* 0x000fea0003800200 */
.L_x_7548:
[----:B------:R-:W-:Y:S01]  /*2f70*/  PRMT R62, R46, 0x7632, R62 ;  /* 0x000076322e3e7816 */ /* 0x000fe2000000003e */
[----:B------:R-:W-:Y:S01]  /*2f80*/  IMAD.MOV.U32 R72, RZ, RZ, 0x2f800000 ;  /* 0x2f800000ff487424 */ /* 0x000fe200078e00ff */
[----:B------:R-:W-:Y:S02]  /*2f90*/  I2FP.F32.U32 R61, R61 ;  /* 0x0000003d003d7245 */ /* 0x000fe40000201000 */
        /* <DEDUP_REMOVED lines=9> */
.L_x_7547:
[----:B------:R-:W-:Y:S05]  /*3030*/  BSYNC.RECONVERGENT B3 ;  /* 0x0000000000037941 */ /* 0x000fea0003800200 */
.L_x_7546:
        /* <DEDUP_REMOVED lines=17> */
.L_x_7557:
        /* <DEDUP_REMOVED lines=13> */
.L_x_7559:
[----:B------:R-:W-:Y:S05]  /*3220*/  BSYNC.RECONVERGENT B5 ;  /* 0x0000000000057941 */ /* 0x000fea0003800200 */
.L_x_7558:
        /* <DEDUP_REMOVED lines=44> */
.L_x_7556:
[----:B------:R-:W-:Y:S05]  /*34f0*/  BSYNC.RECONVERGENT B4 ;  /* 0x0000000000047941 */ /* 0x000fea0003800200 */
.L_x_7555:
        /* <DEDUP_REMOVED lines=11> */
.L_x_7554:
[----:B------:R-:W-:Y:S05]  /*35b0*/  BSYNC.RECONVERGENT B3 ;  /* 0x0000000000037941 */ /* 0x000fea0003800200 */
.L_x_7553:
[----:B------:R-:W-:Y:S01]  /*35c0*/  MOV R103, R72 ;  /* 0x0000004800677202 */ /* 0x000fe20000000f00 */
[----:B------:R-:W-:Y:S01]  /*35d0*/  IMAD.MOV.U32 R63, RZ, RZ, R55 ;  /* 0x000000ffff3f7224 */ /* 0x000fe200078e0037 */
        /* <DEDUP_REMOVED lines=14> */
.L_x_7563:
        /* <DEDUP_REMOVED lines=13> */
.L_x_7565:
[----:B------:R-:W-:Y:S05]  /*3790*/  BSYNC.RECONVERGENT B4 ;  /* 0x0000000000047941 */ /* 0x000fea0003800200 */
.L_x_7564:
[----:B------:R-:W-:Y:S01]  /*37a0*/  IMAD.WIDE.U32 R72, R2, -0x326172a9, RZ ;  /* 0xcd9e8d5702487825 */ /* 0x000fe200078e00ff */
[----:B------:R-:W-:Y:S01]  /*37b0*/  LOP3.LUT R90, R86, UR5, R75, 0x96, !PT ;  /* 0x00000005565a7c12 */ /* 0x000fe2000f8e964b */
[----:B------:R-:W-:Y:S02]  /*37c0*/  UIADD3 UR29, UPT, UPT, UR5, 0x32370b8f, URZ ;  /* 0x32370b8f051d7890 */ /* 0x000fe4000fffe0ff */
        /* <DEDUP_REMOVED lines=41> */
.L_x_7562:
[----:B------:R-:W-:Y:S05]  /*3a60*/  BSYNC.RECONVERGENT B3 ;  /* 0x0000000000037941 */ /* 0x000fea0003800200 */
.L_x_7561:
[----:B------:R-:W-:Y:S01]  /*3a70*/  PRMT R72, R47, 0x7632, R72 ;  /* 0x000076322f487816 */ /* 0x000fe20000000048 */
        /* <DEDUP_REMOVED lines=10> */
[----:B------:R-:W-:Y:S01]  /*3b20*/  FFMA.FTZ R63, R72, R63, R55 ;  /* 0x0000003f483f7223 */ /* 0x000fe20000010037 */
[----:B------:R-:W-:Y:S06]  /*3b30*/  BRA `(.L_x_7560) ;  /* 0x0000002c00187947 */ /* 0x000fec0003800000 */
.L_x_7510:
[----:B------:R-:W-:Y:S01]  /*3b40*/  BSSY.RECONVERGENT B3, `(.L_x_7566) ;  /* 0x000005b000037945 */ /* 0x000fe20003800200 */
[----:B------:R-:W-:Y:S01]  /*3b50*/  IMAD.MOV.U32 R110, RZ, RZ, R102 ;  /* 0x000000ffff6e7224 */ /* 0x000fe200078e0066 */
[----:B------:R-:W-:Y:S01]  /*3b60*/  MOV R56, RZ ;  /* 0x000000ff00387202 */ /* 0x000fe20000000f00 */
        /* <DEDUP_REMOVED lines=18> */
.L_x_7570:
        /* <DEDUP_REMOVED lines=13> */
.L_x_7572:
[----:B------:R-:W-:Y:S05]  /*3d60*/  BSYNC.RECONVERGENT B5 ;  /* 0x0000000000057941 */ /* 0x000fea0003800200 */
.L_x_7571:
        /* <DEDUP_REMOVED lines=44> */
.L_x_7569:
[----:B------:R-:W-:Y:S05]  /*4030*/  BSYNC.RECONVERGENT B4 ;  /* 0x0000000000047941 */ /* 0x000fea0003800200 */
.L_x_7568:
        /* <DEDUP_REMOVED lines=11> */
.L_x_7567:
[----:B------:R-:W-:Y:S05]  /*40f0*/  BSYNC.RECONVERGENT B3 ;  /* 0x0000000000037941 */ /* 0x000fea0003800200 */
.L_x_7566:
        /* <DEDUP_REMOVED lines=17> */
.L_x_7577:
        /* <DEDUP_REMOVED lines=13> */
.L_x_7579:
[----:B------:R-:W-:Y:S05]  /*42e0*/  BSYNC.RECONVERGENT B5 ;  /* 0x0000000000057941 */ /* 0x000fea0003800200 */
.L_x_7578:
        /* <DEDUP_REMOVED lines=44> */
.L_x_7576:
[----:B------:R-:W-:Y:S05]  /*45b0*/  BSYNC.RECONVERGENT B4 ;  /* 0x0000000000047941 */ /* 0x000fea0003800200 */
.L_x_7575:
        /* <DEDUP_REMOVED lines=12> */
.L_x_7574:
[----:B------:R-:W-:Y:S05]  /*4680*/  BSYNC.RECONVERGENT B3 ;  /* 0x0000000000037941 */ /* 0x000fea0003800200 */
.L_x_7573:
[----:B------:R-:W-:Y:S01]  /*4690*/  BSSY.RECONVERGENT B3, `(.L_x_7580) ;  /* 0x0000057000037945 */ /* 0x000fe20003800200 */
[----:B------:R-:W-:Y:S02]  /*46a0*/  IMAD.MOV.U32 R60, RZ, RZ, R59 ;  /* 0x000000ffff3c7224 */ /* 0x000fe400078e003b */
[----:B------:R-:W-:Y:S01]  /*46b0*/  IMAD.MOV.U32 R58, RZ, RZ, RZ ;  /* 0x000000ffff3a7224 */ /* 0x000fe200078e00ff */
        /* <DEDUP_REMOVED lines=14> */
.L_x_7584:
        /* <DEDUP_REMOVED lines=13> */
.L_x_7586:
[----:B------:R-:W-:Y:S05]  /*4870*/  BSYNC.RECONVERGENT B5 ;  /* 0x0000000000057941 */ /* 0x000fea0003800200 */
.L_x_7585:
        /* <DEDUP_REMOVED lines=44> */
.L_x_7583:
[----:B------:R-:W-:Y:S05]  /*4b40*/  BSYNC.RECONVERGENT B4 ;  /* 0x0000000000047941 */ /* 0x000fea0003800200 */
.L_x_7582:
        /* <DEDUP_REMOVED lines=11> */
.L_x_7581:
[----:B------:R-:W-:Y:S05]  /*4c00*/  BSYNC.RECONVERGENT B3 ;  /* 0x0000000000037941 */ /* 0x000fea0003800200 */
.L_x_7580:
[----:B------:R-:W-:Y:S01]  /*4c10*/  BSSY.RECONVERGENT B3, `(.L_x_7587) ;  /* 0x0000058000037945 */ /* 0x000fe20003800200 */
[----:B------:R-:W-:Y:S02]  /*4c20*/  HFMA2 R59, -RZ, RZ, 0, 0 ;  /* 0x00000000ff3b7431 */ /* 0x000fe400000001ff */
[----:B------:R-:W-:Y:S01]  /*4c30*/  IMAD.MOV.U32 R61, RZ, RZ, R60 ;  /* 0x000000ffff3d7224 */ /* 0x000fe200078e003c */
        /* <DEDUP_REMOVED lines=14> */
.L_x_7591:
        /* <DEDUP_REMOVED lines=13> */
.L_x_7593:
[----:B------:R-:W-:Y:S05]  /*4df0*/  BSYNC.RECONVERGENT B5 ;  /* 0x0000000000057941 */ /* 0x000fea0003800200 */
.L_x_7592:
        /* <DEDUP_REMOVED lines=44> */
.L_x_7590:
[----:B------:R-:W-:Y:S05]  /*50c0*/  BSYNC.RECONVERGENT B4 ;  /* 0x0000000000047941 */ /* 0x000fea0003800200 */
.L_x_7589:
        /* <DEDUP_REMOVED lines=12> */
.L_x_7588:
[----:B------:R-:W-:Y:S05]  /*5190*/  BSYNC.RECONVERGENT B3 ;  /* 0x0000000000037941 */ /* 0x000fea0003800200 */
.L_x_7587:
        /* <DEDUP_REMOVED lines=17> */
.L_x_7598:
        /* <DEDUP_REMOVED lines=13> */
.L_x_7600:
[----:B------:R-:W-:Y:S05]  /*5380*/  BSYNC.RECONVERGENT B5 ;  /* 0x0000000000057941 */ /* 0x000fea0003800200 */
.L_x_7599:
        /* <DEDUP_REMOVED lines=44> */
.L_x_7597:
[----:B------:R-:W-:Y:S05]  /*5650*/  BSYNC.RECONVERGENT B4 ;  /* 0x0000000000047941 */ /* 0x000fea0003800200 */
.L_x_7596:
[----:B------:R-:W-:Y:S01]  /*5660*/  I2FP.F32.U32 R60, R63 ;  /* 0x0000003f003c7245 */ /* 0x000fe20000201000 */
[----:B------:R-:W-:Y:S02]  /*5670*/  IMAD.MOV.U32 R61, RZ, RZ, 0x2f800000 ;  /* 0x2f800000ff3d7424 */ /* 0x000fe400078e00ff */
[----:B-----5:R-:W-:Y:S02]  /*5680*/  IMAD.U32 R63, R46, 0x10000, RZ ;  /* 0x000100002e3f7824 */ /* 0x020fe400078e00ff */
[----:B------:R-:W-:Y:S01]  /*5690*/  FFMA.FTZ R60, R60, R61, 1.1641532182693481445e-10 ;  /* 0x2f0000003c3c7423 */ /* 0x000fe2000001003d */
[----:B------:R-:W-:Y:S01]  /*56a0*/  SHF.L.U32 R61, R30, 0x10, RZ ;  /* 0x000000101e3d7819 */ /* 0x000fe200000006ff */
[----:B------:R-:W-:-:S03]  /*56b0*/  FMUL.FTZ R63, R63, UR9 ;  /* 0x000000093f3f7c20 */ /* 0x000fc60008410000 */
[----:B------:R-:W-:Y:S01]  /*56c0*/  FSETP.GTU.FTZ.AND P0, PT, R60, UR12, PT ;  /* 0x0000000c3c007c0b */ /* 0x000fe2000bf1c000 */
[----:B------:R-:W-:-:S03]  /*56d0*/  FMUL.FTZ R63, R63, UR8 ;  /* 0x000000083f3f7c20 */ /* 0x000fc60008410000 */
[----:B------:R-:W-:Y:S02]  /*56e0*/  SEL R95, RZ, 0x1, P0 ;  /* 0x00000001ff5f7807 */ /* 0x000fe40000000000 */
[----:B------:R-:W-:-:S05]  /*56f0*/  FSEL R60, R63, RZ, !P0 ;  /* 0x000000ff3f3c7208 */ /* 0x000fca0004000000 */
[----:B------:R-:W-:-:S07]  /*5700*/  FMUL.FTZ R60, R60, R61 ;  /* 0x0000003d3c3c7220 */ /* 0x000fce0000410000 */
.L_x_7595:
[----:B------:R-:W-:Y:S05]  /*5710*/  BSYNC.RECONVERGENT B3 ;  /* 0x0000000000037941 */ /* 0x000fea0003800200 */
.L_x_7594:
        /* <DEDUP_REMOVED lines=17> */
.L_x_7605:
        /* <DEDUP_REMOVED lines=13> */
.L_x_7607:
[----:B------:R-:W-:Y:S05]  /*5900*/  BSYNC.RECONVERGENT B5 ;  /* 0x0000000000057941 */ /* 0x000fea0003800200 */
.L_x_7606:
        /* <DEDUP_REMOVED lines=44> */
.L_x_7604:
[----:B------:R-:W-:Y:S05]  /*5bd0*/  BSYNC.RECONVERGENT B4 ;  /* 0x0000000000047941 */ /* 0x000fea0003800200 */
.L_x_7603:
        /* <DEDUP_REMOVED lines=12> */
.L_x_7602:
[----:B------:R-:W-:Y:S05]  /*5ca0*/  BSYNC.RECONVERGENT B3 ;  /* 0x0000000000037941 */ /* 0x000fea0003800200 */
.L_x_7601:
        /* <DEDUP_REMOVED lines=17> */
.L_x_7612:
        /* <DEDUP_REMOVED lines=13> */
.L_x_7614:
[----:B------:R-:W-:Y:S05]  /*5e90*/  BSYNC.RECONVERGENT B5 ;  /* 0x0000000000057941 */ /* 0x000fea0003800200 */
.L_x_7613:
        /* <DEDUP_REMOVED lines=44> */
.L_x_7611:
[----:B------:R-:W-:Y:S05]  /*6160*/  BSYNC.RECONVERGENT B4 ;  /* 0x0000000000047941 */ /* 0x000fea0003800200 */
.L_x_7610:
[----:B------:R-:W-:Y:S01]  /*6170*/  I2FP.F32.U32 R62, R73 ;  /* 0x00000049003e7245 */ /* 0x000fe20000201000 */
[----:B------:R-:W-:Y:S02]  /*6180*/  HFMA2 R63, -RZ, RZ, 0.1171875, 0 ;  /* 0x2f800000ff3f7431 */ /* 0x000fe400000001ff */
[----:B-----5:R-:W-:-:S03]  /*6190*/  IMAD.U32 R73, R47, 0x10000, RZ ;  /* 0x000100002f497824 */ /* 0x020fc600078e00ff */
[----:B------:R-:W-:Y:S01]  /*61a0*/  FFMA.FTZ R62, R62, R63, 1.1641532182693481445e-10 ;  /* 0x2f0000003e3e7423 */ /* 0x000fe2000001003f */
[----:B------:R-:W-:Y:S01]  /*61b0*/  FMUL.FTZ R73, R73, UR9 ;  /* 0x0000000949497c20 */ /* 0x000fe20008410000 */
[----:B------:R-:W-:-:S03]  /*61c0*/  SHF.L.U32 R63, R31, 0x10, RZ ;  /* 0x000000101f3f7819 */ /* 0x000fc600000006ff */
[----:B------:R-:W-:Y:S01]  /*61d0*/  FMUL.FTZ R73, R73, UR8 ;  /* 0x0000000849497c20 */ /* 0x000fe20008410000 */
[----:B------:R-:W-:-:S04]  /*61e0*/  FSETP.GTU.FTZ.AND P0, PT, R62, UR12, PT ;  /* 0x0000000c3e007c0b */ /* 0x000fc8000bf1c000 */
[----:B------:R-:W-:Y:S02]  /*61f0*/  FSEL R62, R73, RZ, !P0 ;  /* 0x000000ff493e7208 */ /* 0x000fe40004000000 */
[----:B------:R-:W-:-:S03]  /*6200*/  SEL R97, RZ, 0x1, P0 ;  /* 0x00000001ff617807 */ /* 0x000fc60000000000 */
[----:B------:R-:W-:-:S07]  /*6210*/  FMUL.FTZ R62, R62, R63 ;  /* 0x0000003f3e3e7220 */ /* 0x000fce0000410000 */
.L_x_7609:
[----:B------:R-:W-:Y:S05]  /*6220*/  BSYNC.RECONVERGENT B3 ;  /* 0x0000000000037941 */ /* 0x000fea0003800200 */
.L_x_7608:
        /* <DEDUP_REMOVED lines=16> */
.L_x_7617:
        /* <DEDUP_REMOVED lines=13> */
.L_x_7619:
[----:B------:R-:W-:Y:S05]  /*6400*/  BSYNC.RECONVERGENT B4 ;  /* 0x0000000000047941 */ /* 0x000fea0003800200 */
.L_x_7618:
        /* <DEDUP_REMOVED lines=44> */
.L_x_7616:
[----:B------:R-:W-:Y:S05]  /*66d0*/  BSYNC.RECONVERGENT B3 ;  /* 0x0000000000037941 */ /* 0x000fea0003800200 */
.L_x_7615:
        /* <DEDUP_REMOVED lines=12> */
.L_x_7560:
[----:B------:R-:W-:Y:S05]  /*67a0*/  BSYNC.RECONVERGENT B1 ;  /* 0x0000000000017941 */ /* 0x000fea0003800200 */
.L_x_7509:
[----:B------:R-:W0:Y:S01]  /*67b0*/  LDC.64 R72, c[0x0][0x3a8] ;  /* 0x0000ea00ff487b82 */ /* 0x000e220000000a00 */
[----:B------:R-:W-:Y:S01]  /*67c0*/  BSSY.RECONVERGENT B1, `(.L_x_7620) ;  /* 0x000001a000017945 */ /* 0x000fe20003800200 */
[----:B------:R-:W-:Y:S02]  /*67d0*/  IMAD.MOV.U32 R102, RZ, RZ, R110 ;  /* 0x000000ffff667224 */ /* 0x000fe400078e006e */
[----:B0-----:R-:W-:-:S05]  /*67e0*/  IMAD.WIDE.U32 R72, R108, 0x20, R72 ;  /* 0x000000206c487825 */ /* 0x001fca00078e0048 */
[----:B------:R0:W-:Y:S04]  /*67f0*/  STG.E.128 desc[UR6][R72.64], R56 ;  /* 0x0000003848007986 */ /* 0x0001e8000c101d06 */
[----:B------:R0:W-:Y:S01]  /*6800*/  STG.E.128 desc[UR6][R72.64+0x10], R60 ;  /* 0x0000103c48007986 */ /* 0x0001e2000c101d06 */
[----:B------:R-:W-:Y:S05]  /*6810*/  @!P2 BRA `(.L_x_7621) ;  /* 0x000000000050a947 */ /* 0x000fea0003800000 */
[----:B------:R-:W-:Y:S01]  /*6820*/  SHF.L.U32 R75, R97, 0x10, RZ ;  /* 0x00000010614b7819 */ /* 0x000fe200000006ff */
[----:B0-----:R-:W0:Y:S01]  /*6830*/  LDC.64 R72, c[0x0][0x3b0] ;  /* 0x0000ec00ff487b82 */ /* 0x001e220000000a00 */
        /* <DEDUP_REMOVED lines=18> */
.L_x_7621:
[----:B------:R-:W-:Y:S05]  /*6960*/  BSYNC.RECONVERGENT B1 ;  /* 0x0000000000017941 */ /* 0x000fea0003800200 */
.L_x_7620:
[----:B------:R-:W-:Y:S01]  /*6970*/  VIADD R108, R108, 0x20 ;  /* 0x000000206c6c7836 */ /* 0x000fe20000000000 */
[----:B------:R-:W-:-:S07]  /*6980*/  IADD3 R101, PT, PT, R101, 0x20, RZ ;  /* 0x0000002065657810 */ /* 0x000fce0007ffe0ff */
.L_x_7508:
[----:B------:R-:W-:Y:S05]  /*6990*/  BSYNC.RECONVERGENT B2 ;  /* 0x0000000000027941 */ /* 0x000fea0003800200 */
.L_x_7507:
[----:B------:R-:W-:Y:S01]  /*69a0*/  ISETP.GE.U32.AND P3, PT, R3, 0x40, PT ;  /* 0x000000400300780c */ /* 0x000fe20003f66070 */
[----:B------:R-:W-:-:S12]  /*69b0*/  BSSY.RECONVERGENT B2, `(.L_x_7622) ;  /* 0x00005c1000027945 */ /* 0x000fd80003800200 */
[----:B------:R-:W-:Y:S05]  /*69c0*/  @!P3 BRA `(.L_x_7623) ;  /* 0x0000005800fcb947 */ /* 0x000fea0003800000 */
[----:B------:R-:W-:Y:S01]  /*69d0*/  ISETP.NE.U32.AND P0, PT, RZ, UR10, PT ;  /* 0x0000000aff007c0c */ /* 0x000fe2000bf05070 */
[----:B------:R-:W2:Y:S03]  /*69e0*/  @P2 LDC.64 R66, c[0x0][0x390] ;  /* 0x0000e400ff422b82 */ /* 0x000ea60000000a00 */
[----:B------:R-:W-:-:S13]  /*69f0*/  ISETP.NE.AND.EX P0, PT, RZ, UR11, PT, P0 ;  /* 0x0000000bff007c0c */ /* 0x000fda000bf05300 */
[----:B------:R-:W3:Y:S01]  /*6a00*/  @P0 LDC.64 R64, c[0x0][0x3a0] ;  /* 0x0000e800ff400b82 */ /* 0x000ee20000000a00 */
[----:B--2---:R-:W-:-:S05]  /*6a10*/  @P2 IMAD.WIDE.U32 R66, R101, 0x10, R66 ;  /* 0x0000001065422825 */ /* 0x004fca00078e0042 */
[----:B-----5:R2:W5:Y:S01]  /*6a20*/  @P2 LDG.E.128 R44, desc[UR6][R66.64] ;  /* 0x00000006422c2981 */ /* 0x020562000c1e1d00 */
[----:B---3--:R-:W-:-:S05]  /*6a30*/  @P0 IMAD.WIDE.U32 R64, R108, 0x20, R64 ;  /* 0x000000206c400825 */ /* 0x008fca00078e0040 */
[----:B------:R2:W5:Y:S04]  /*6a40*/  @P0 LDG.E.128 R48, desc[UR6][R64.64] ;  /* 0x0000000640300981 */ /* 0x000568000c1e1d00 */
[----:B------:R2:W5:Y:S01]  /*6a50*/  @P0 LDG.E.128 R52, desc[UR6][R64.64+0x10] ;  /* 0x0000100640340981 */ /* 0x000562000c1e1d00 */
[----:B------:R-:W-:Y:S01]  /*6a60*/  IMAD.U32 R109, RZ, RZ, UR4 ;  /* 0x00000004ff6d7e24 */ /* 0x000fe2000f8e00ff */
[----:B------:R-:W-:Y:S01]  /*6a70*/  MOV R113, UR4 ;  /* 0x0000000400717c02 */ /* 0x000fe20008000f00 */
[----:B------:R-:W-:Y:S01]  /*6a80*/  IMAD.U32 R111, RZ, RZ, UR4 ;  /* 0x00000004ff6f7e24 */ /* 0x000fe2000f8e00ff */
[----:B------:R-:W-:Y:S02]  /*6a90*/  BSSY.RECONVERGENT B1, `(.L_x_7624) ;  /* 0x0000599000017945 */ /* 0x000fe40003800200 */
[----:B------:R-:W-:Y:S01]  /*6aa0*/  IADD3 R109, PT, PT, R109, 0x1715609d, RZ ;  /* 0x1715609d6d6d7810 */ /* 0x000fe20007ffe0ff */
[----:B------:R-:W-:Y:S01]  /*6ab0*/  VIADD R113, R113, 0x3c6ef372 ;  /* 0x3c6ef37271717836 */ /* 0x000fe20000000000 */
[----:B------:R-:W-:Y:S01]  /*6ac0*/  IADD3 R111, PT, PT, R111, -0x255992d5, RZ ;  /* 0xdaa66d2b6f6f7810 */ /* 0x000fe20007ffe0ff */
[----:B------:R-:W-:Y:S06]  /*6ad0*/  @!P0 BRA `(.L_x_7625) ;  /* 0x0000002c002c8947 */ /* 0x000fec0003800000 */
[----:B------:R-:W-:Y:S01]  /*6ae0*/  ISETP.GT.AND P0, PT, R107, RZ, PT ;  /* 0x000000ff6b00720c */ /* 0x000fe20003f04270 */
[----:B------:R-:W-:Y:S01]  /*6af0*/  BSSY.RECONVERGENT B3, `(.L_x_7626) ;  /* 0x000005b000037945 */ /* 0x000fe20003800200 */
[----:B------:R-:W-:Y:S01]  /*6b00*/  IMAD.MOV.U32 R110, RZ, RZ, R102 ;  /* 0x000000ffff6e7224 */ /* 0x000fe200078e0066 */
[----:B--2---:R-:W-:Y:S01]  /*6b10*/  MOV R66, R103 ;  /* 0x0000006700427202 */ /* 0x004fe20000000f00 */
[----:B-----5:R-:W-:-:S09]  /*6b20*/  IMAD.MOV.U32 R64, RZ, RZ, R48 ;  /* 0x000000ffff407224 */ /* 0x020fd200078e0030 */
        /* <DEDUP_REMOVED lines=17> */
.L_x_7630:
        /* <DEDUP_REMOVED lines=13> */
.L_x_7632:
[----:B------:R-:W-:Y:S05]  /*6d10*/  BSYNC.RECONVERGENT B5 ;  /* 0x0000000000057941 */ /* 0x000fea0003800200 */
.L_x_7631:
        /* <DEDUP_REMOVED lines=44> */
.L_x_7629:
[----:B------:R-:W-:Y:S05]  /*6fe0*/  BSYNC.RECONVERGENT B4 ;  /* 0x0000000000047941 */ /* 0x000fea0003800200 */
.L_x_7628:
        /* <DEDUP_REMOVED lines=10> */
[----:B------:R-:W-:-:S07]  /*7090*/  FFMA.FTZ R64, R65, R64, R48 ;  /* 0x0000004041407223 */ /* 0x000fce0000010030 */
.L_x_7627:
[----:B------:R-:W-:Y:S05]  /*70a0*/  BSYNC.RECONVERGENT B3 ;  /* 0x0000000000037941 */ /* 0x000fea0003800200 */
.L_x_7626:
[----:B------:R-:W-:Y:S01]  /*70b0*/  BSSY.RECONVERGENT B3, `(.L_x_7633) ;  /* 0x0000058000037945 */ /* 0x000fe20003800200 */
[----:B------:R-:W-:Y:S01]  /*70c0*/  IMAD.MOV.U32 R67, RZ, RZ, R66 ;  /* 0x000000ffff437224 */ /* 0x000fe200078e0042 */
[----:B------:R-:W-:Y:S02]  /*70d0*/  MOV R65, R49 ;  /* 0x0000003100417202 */ /* 0x000fe40000000f00 */
        /* <DEDUP_REMOVED lines=14> */
.L_x_7637:
[----:B------:R-:W-:Y:S01]  /*71c0*/  VIADD R5, R5, 0x1 ;  /* 0x0000000105057836 */ /* 0x000fe20000000000 */
[----:B------:R-:W-:Y:S03]  /*71d0*/  BSSY.RECONVERGENT B5, `(.L_x_7638) ;  /* 0x000000c000057945 */ /* 0x000fe60003800200 */
[C---:B01----:R-:W-:Y:S01]  /*71e0*/  IMAD.WIDE.U32 R72, R5.reuse, -0x2daee0ad, RZ ;  /* 0xd2511f5305487825 */ /* 0x043fe200078e00ff */
        /* <DEDUP_REMOVED lines=10> */
.L_x_7639:
[----:B------:R-:W-:Y:S05]  /*7290*/  BSYNC.RECONVERGENT B5 ;  /* 0x0000000000057941 */ /* 0x000fea0003800200 */
.L_x_7638:
        /* <DEDUP_REMOVED lines=44> */
.L_x_7636:
[----:B------:R-:W-:Y:S05]  /*7560*/  BSYNC.RECONVERGENT B4 ;  /* 0x0000000000047941 */ /* 0x000fea0003800200 */
.L_x_7635:
[----:B------:R-:W-:Y:S01]  /*7570*/  PRMT R66, R44, 0x7632, R66 ;  /* 0x000076322c427816 */ /* 0x000fe20000000042 */
        /* <DEDUP_REMOVED lines=11> */
.L_x_7634:
[----:B------:R-:W-:Y:S05]  /*7630*/  BSYNC.RECONVERGENT B3 ;  /* 0x0000000000037941 */ /* 0x000fea0003800200 */
.L_x_7633:
        /* <DEDUP_REMOVED lines=17> */
.L_x_7644:
        /* <DEDUP_REMOVED lines=13> */
.L_x_7646:
[----:B------:R-:W-:Y:S05]  /*7820*/  BSYNC.RECONVERGENT B5 ;  /* 0x0000000000057941 */ /* 0x000fea0003800200 */
.L_x_7645:
        /* <DEDUP_REMOVED lines=44> */
.L_x_7643:
[----:B------:R-:W-:Y:S05]  /*7af0*/  BSYNC.RECONVERGENT B4 ;  /* 0x0000000000047941 */ /* 0x000fea0003800200 */
.L_x_7642:
        /* <DEDUP_REMOVED lines=11> */
.L_x_7641:
[----:B------:R-:W-:Y:S05]  /*7bb0*/  BSYNC.RECONVERGENT B3 ;  /* 0x0000000000037941 */ /* 0x000fea0003800200 */
.L_x_7640:
        /* <DEDUP_REMOVED lines=17> */
.L_x_7651:
[----:B------:R-:W-:Y:S01]  /*7cd0*/  VIADD R5, R5, 0x1 ;  /* 0x0000000105057836 */ /* 0x000fe20000000000 */
[----:B------:R-:W-:Y:S03]  /*7ce0*/  BSSY.RECONVERGENT B5, `(.L_x_7652) ;  /* 0x000000c000057945 */ /* 0x000fe60003800200 */
[C---:B-1----:R-:W-:Y:S01]  /*7cf0*/  IMAD.WIDE.U32 R74, R5.reuse, -0x2daee0ad, RZ ;  /* 0xd2511f53054a7825 */ /* 0x042fe200078e00ff */
        /* <DEDUP_REMOVED lines=10> */
.L_x_7653:
[----:B------:R-:W-:Y:S05]  /*7da0*/  BSYNC.RECONVERGENT B5 ;  /* 0x0000000000057941 */ /* 0x000fea0003800200 */
.L_x_7652:
[----:B------:R-:W-:Y:S01]  /*7db0*/  IMAD.WIDE.U32 R70, R2, -0x326172a9, RZ ;  /* 0xcd9e8d5702467825 */ /* 0x000fe200078e00ff */
[----:B------:R-:W-:Y:S01]  /*7dc0*/  LOP3.LUT R68, R86, UR5, R75, 0x96, !PT ;  /* 0x0000000556447c12 */ /* 0x000fe2000f8e964b */
[----:B------:R-:W-:Y:S02]  /*7dd0*/  UIADD3 UR29, UPT, UPT, UR5, 0x32370b8f, URZ ;  /* 0x32370b8f051d7890 */ /* 0x000fe4000fffe0ff */
[----:B------:R-:W-:Y:S01]  /*7de0*/  IMAD.MOV.U32 R67, RZ, RZ, R110 ;  /* 0x000000ffff437224 */ /* 0x000fe200078e006e */
[----:B0-----:R-:W-:Y:S01]  /*7df0*/  LOP3.LUT R72, R6, UR4, R71, 0x96, !PT ;  /* 0x0000000406487c12 */ /* 0x001fe2000f8e9647 */
        /* <DEDUP_REMOVED lines=39> */
.L_x_7650:
[----:B------:R-:W-:Y:S05]  /*8070*/  BSYNC.RECONVERGENT B4 ;  /* 0x0000000000047941 */ /* 0x000fea0003800200 */
.L_x_7649:
        /* <DEDUP_REMOVED lines=12> */
.L_x_7648:
[----:B------:R-:W-:Y:S05]  /*8140*/  BSYNC.RECONVERGENT B3 ;  /* 0x0000000000037941 */ /* 0x000fea0003800200 */
.L_x_7647:
        /* <DEDUP_REMOVED lines=17> */
.L_x_7658:
        /* <DEDUP_REMOVED lines=13> */
.L_x_7660:
[----:B------:R-:W-:Y:S05]  /*8330*/  BSYNC.RECONVERGENT B5 ;  /* 0x0000000000057941 */ /* 0x000fea0003800200 */
.L_x_7659:
[----:B------:R-:W-:Y:S01]  /*8340*/  IMAD.WIDE.U32 R70, R2, -0x326172a9, RZ ;  /* 0xcd9e8d5702467825 */ /* 0x000fe200078e00ff */
[----:B------:R-:W-:Y:S01]  /*8350*/  LOP3.LUT R68, R86, UR5, R75, 0x96, !PT ;  /* 0x0000000556447c12 */ /* 0x000fe2000f8e964b */
[----:B------:R-:W-:-:S03]  /*8360*/  UIADD3 UR29, UPT, UPT, UR5, 0x32370b8f, URZ ;  /* 0x32370b8f051d7890 */ /* 0x000fc6000fffe0ff */
        /* <DEDUP_REMOVED lines=41> */
.L_x_7657:
[----:B------:R-:W-:Y:S05]  /*8600*/  BSYNC.RECONVERGENT B4 ;  /* 0x0000000000047941 */ /* 0x000fea0003800200 */
.L_x_7656:
        /* <DEDUP_REMOVED lines=11> */
.L_x_7655:
[----:B------:R-:W-:Y:S05]  /*86c0*/  BSYNC.RECONVERGENT B3 ;  /* 0x0000000000037941 */ /* 0x000fea0003800200 */
.L_x_7654:
        /* <DEDUP_REMOVED lines=17> */
.L_x_7665:
        /* <DEDUP_REMOVED lines=13> */
.L_x_7667:
[----:B------:R-:W-:Y:S05]  /*88b0*/  BSYNC.RECONVERGENT B5 ;  /* 0x0000000000057941 */ /* 0x000fea0003800200 */
.L_x_7666:
[----:B01----:R-:W-:Y:S01]  /*88c0*/  IMAD.WIDE.U32 R72, R2, -0x326172a9, RZ ;  /* 0xcd9e8d5702487825 */ /* 0x003fe200078e00ff */
        /* <DEDUP_REMOVED lines=43> */
.L_x_7664:
[----:B------:R-:W-:Y:S05]  /*8b80*/  BSYNC.RECONVERGENT B4 ;  /* 0x0000000000047941 */ /* 0x000fea0003800200 */
.L_x_7663:
[----:B------:R-:W-:Y:S01]  /*8b90*/  PRMT R70, R46, 0x7632, R70 ;  /* 0x000076322e467816 */ /* 0x000fe20000000046 */
[----:B01----:R-:W-:Y:S01]  /*8ba0*/  HFMA2 R72, -RZ, RZ, 0.1171875, 0 ;  /* 0x2f800000ff487431 */ /* 0x003fe200000001ff */
        /* <DEDUP_REMOVED lines=10> */
.L_x_7662:
[----:B------:R-:W-:Y:S05]  /*8c50*/  BSYNC.RECONVERGENT B3 ;  /* 0x0000000000037941 */ /* 0x000fea0003800200 */
.L_x_7661:
[----:B------:R-:W-:Y:S01]  /*8c60*/  BSSY.RECONVERGENT B3, `(.L_x_7668) ;  /* 0x0000057000037945 */ /* 0x000fe20003800200 */
[----:B01----:R-:W-:Y:S01]  /*8c70*/  IMAD.MOV.U32 R72, RZ, RZ, R71 ;  /* 0x000000ffff487224 */ /* 0x003fe200078e0047 */
        /* <DEDUP_REMOVED lines=15> */
.L_x_7672:
        /* <DEDUP_REMOVED lines=13> */
.L_x_7674:
[----:B------:R-:W-:Y:S05]  /*8e40*/  BSYNC.RECONVERGENT B5 ;  /* 0x0000000000057941 */ /* 0x000fea0003800200 */
.L_x_7673:
        /* <DEDUP_REMOVED lines=44> */
.L_x_7671:
[----:B------:R-:W-:Y:S05]  /*9110*/  BSYNC.RECONVERGENT B4 ;  /* 0x0000000000047941 */ /* 0x000fea0003800200 */
.L_x_7670:
        /* <DEDUP_REMOVED lines=11> */
.L_x_7669:
[----:B------:R-:W-:Y:S05]  /*91d0*/  BSYNC.RECONVERGENT B3 ;  /* 0x0000000000037941 */ /* 0x000fea0003800200 */
.L_x_7668:
[----:B------:R-:W-:Y:S01]  /*91e0*/  IMAD.MOV.U32 R102, RZ, RZ, R110 ;  /* 0x000000ffff667224 */ /* 0x000fe200078e006e */
        /* <DEDUP_REMOVED lines=19> */
.L_x_7678:
        /* <DEDUP_REMOVED lines=13> */
.L_x_7680:
[----:B------:R-:W-:Y:S05]  /*93f0*/  BSYNC.RECONVERGENT B4 ;  /* 0x0000000000047941 */ /* 0x000fea0003800200 */
.L_x_7679:
        /* <DEDUP_REMOVED lines=43> */
.L_x_7677:
[----:B------:R-:W-:Y:S05]  /*96b0*/  BSYNC.RECONVERGENT B3 ;  /* 0x0000000000037941 */ /* 0x000fea0003800200 */
.L_x_7676:
        /* <DEDUP_REMOVED lines=11> */
[----:B------:R-:W-:Y:S01]  /*9770*/  FFMA.FTZ R71, R72, R71, R55 ;  /* 0x0000004748477223 */ /* 0x000fe20000010037 */
[----:B------:R-:W-:Y:S06]  /*9780*/  BRA `(.L_x_7675) ;  /* 0x0000002c00247947 */ /* 0x000fec0003800000 */
.L_x_7625:
[----:B------:R-:W-:Y:S01]  /*9790*/  BSSY.RECONVERGENT B3, `(.L_x_7681) ;  /* 0x000005b000037945 */ /* 0x000fe20003800200 */
[----:B--2---:R-:W-:Y:S01]  /*97a0*/  HFMA2 R64, -RZ, RZ, 0, 0 ;  /* 0x00000000ff407431 */ /* 0x004fe200000001ff */
        /* <DEDUP_REMOVED lines=19> */
.L_x_7685:
        /* <DEDUP_REMOVED lines=13> */
.L_x_7687:
[----:B------:R-:W-:Y:S05]  /*99b0*/  BSYNC.RECONVERGENT B5 ;  /* 0x0000000000057941 */ /* 0x000fea0003800200 */
.L_x_7686:
        /* <DEDUP_REMOVED lines=44> */
.L_x_7684:
[----:B------:R-:W-:Y:S05]  /*9c80*/  BSYNC.RECONVERGENT B4 ;  /* 0x0000000000047941 */ /* 0x000fea0003800200 */
.L_x_7683:
        /* <DEDUP_REMOVED lines=11> */
.L_x_7682:
[----:B------:R-:W-:Y:S05]  /*9d40*/  BSYNC.RECONVERGENT B3 ;  /* 0x0000000000037941 */ /* 0x000fea0003800200 */
.L_x_7681:
        /* <DEDUP_REMOVED lines=17> */
.L_x_7692:
[----:B------:R-:W-:Y:S01]  /*9e60*/  IADD3 R5, PT, PT, R5, 0x1, RZ ;  /* 0x0000000105057810 */ /* 0x000fe20007ffe0ff */
[----:B------:R-:W-:Y:S03]  /*9e70*/  BSSY.RECONVERGENT B5, `(.L_x_7693) ;  /* 0x000000c000057945 */ /* 0x000fe60003800200 */
[C---:B------:R-:W-:Y:S01]  /*9e80*/  ISETP.NE.AND P0, PT, R5.reuse, RZ, PT ;  /* 0x000000ff0500720c */ /* 0x040fe20003f05270 */
[----:B01----:R-:W-:-:S12]  /*9e90*/  IMAD.WIDE.U32 R72, R5, -0x2daee0ad, RZ ;  /* 0xd2511f5305487825 */ /* 0x003fd800078e00ff */
        /* <DEDUP_REMOVED lines=9> */
.L_x_7694:
[----:B------:R-:W-:Y:S05]  /*9f30*/  BSYNC.RECONVERGENT B5 ;  /* 0x0000000000057941 */ /* 0x000fea0003800200 */
.L_x_7693:
        /* <DEDUP_REMOVED lines=44> */
.L_x_7691:
[----:B------:R-:W-:Y:S05]  /*a200*/  BSYNC.RECONVERGENT B4 ;  /* 0x0000000000047941 */ /* 0x000fea0003800200 */
.L_x_7690:
[----:B-----5:R-:W-:Y:S01]  /*a210*/  PRMT R66, R44, 0x7632, R66 ;  /* 0x000076322c427816 */ /* 0x020fe20000000042 */
        /* <DEDUP_REMOVED lines=11> */
.L_x_7689:
[----:B------:R-:W-:Y:S05]  /*a2d0*/  BSYNC.RECONVERGENT B3 ;  /* 0x0000000000037941 */ /* 0x000fea0003800200 */
.L_x_7688:
        /* <DEDUP_REMOVED lines=17> */
.L_x_7699:
        /* <DEDUP_REMOVED lines=13> */
.L_x_7701:
[----:B------:R-:W-:Y:S05]  /*a4c0*/  BSYNC.RECONVERGENT B5 ;  /* 0x0000000000057941 */ /* 0x000fea0003800200 */
.L_x_7700:
        /* <DEDUP_REMOVED lines=44> */
.L_x_7698:
[----:B------:R-:W-:Y:S05]  /*a790*/  BSYNC.RECONVERGENT B4 ;  /* 0x0000000000047941 */ /* 0x000fea0003800200 */
.L_x_7697:
        /* <DEDUP_REMOVED lines=11> */
.L_x_7696:
[----:B------:R-:W-:Y:S05]  /*a850*/  BSYNC.RECONVERGENT B3 ;  /* 0x0000000000037941 */ /* 0x000fea0003800200 */
.L_x_7695:
        /* <DEDUP_REMOVED lines=17> */
.L_x_7706:
[----:B------:R-:W-:Y:S01]  /*a970*/  IADD3 R5, PT, PT, R5, 0x1, RZ ;  /* 0x0000000105057810 */ /* 0x000fe20007ffe0ff */
[----:B------:R-:W-:Y:S03]  /*a980*/  BSSY.RECONVERGENT B5, `(.L_x_7707) ;  /* 0x000000c000057945 */ /* 0x000fe60003800200 */
[C---:B------:R-:W-:Y:S01]  /*a990*/  ISETP.NE.AND P0, PT, R5.reuse, RZ, PT ;  /* 0x000000ff0500720c */ /* 0x040fe20003f05270 */
[----:B-1----:R-:W-:-:S12]  /*a9a0*/  IMAD.WIDE.U32 R74, R5, -0x2daee0ad, RZ ;  /* 0xd2511f53054a7825 */ /* 0x002fd800078e00ff */
        /* <DEDUP_REMOVED lines=9> */
.L_x_7708:
[----:B------:R-:W-:Y:S05]  /*aa40*/  BSYNC.RECONVERGENT B5 ;  /* 0x0000000000057941 */ /* 0x000fea0003800200 */
.L_x_7707:
[----:B------:R-:W-:Y:S01]  /*aa50*/  IMAD.WIDE.U32 R70, R2, -0x326172a9, RZ ;  /* 0xcd9e8d5702467825 */ /* 0x000fe200078e00ff */
[----:B------:R-:W-:Y:S01]  /*aa60*/  LOP3.LUT R68, R86, UR5, R75, 0x96, !PT ;  /* 0x0000000556447c12 */ /* 0x000fe2000f8e964b */
[----:B------:R-:W-:Y:S01]  /*aa70*/  UIADD3 UR29, UPT, UPT, UR5, 0x32370b8f, URZ ;  /* 0x32370b8f051d7890 */ /* 0x000fe2000fffe0ff */
[----:B------:R-:W-:Y:S02]  /*aa80*/  MOV R67, R110 ;  /* 0x0000006e00437202 */ /* 0x000fe40000000f00 */
        /* <DEDUP_REMOVED lines=40> */
.L_x_7705:
[----:B------:R-:W-:Y:S05]  /*ad10*/  BSYNC.RECONVERGENT B4 ;  /* 0x0000000000047941 */ /* 0x000fea0003800200 */
.L_x_7704:
        /* <DEDUP_REMOVED lines=12> */
.L_x_7703:
[----:B------:R-:W-:Y:S05]  /*ade0*/  BSYNC.RECONVERGENT B3 ;  /* 0x0000000000037941 */ /* 0x000fea0003800200 */
.L_x_7702:
        /* <DEDUP_REMOVED lines=17> */
.L_x_7713:
        /* <DEDUP_REMOVED lines=13> */
.L_x_7715:
[----:B------:R-:W-:Y:S05]  /*afd0*/  BSYNC.RECONVERGENT B5 ;  /* 0x0000000000057941 */ /* 0x000fea0003800200 */
.L_x_7714:
        /* <DEDUP_REMOVED lines=44> */
.L_x_7712:
[----:B------:R-:W-:Y:S05]  /*b2a0*/  BSYNC.RECONVERGENT B4 ;  /* 0x0000000000047941 */ /* 0x000fea0003800200 */
.L_x_7711:
        /* <DEDUP_REMOVED lines=11> */
.L_x_7710:
[----:B------:R-:W-:Y:S05]  /*b360*/  BSYNC.RECONVERGENT B3 ;  /* 0x0000000000037941 */ /* 0x000fea0003800200 */
.L_x_7709:
        /* <DEDUP_REMOVED lines=17> */
.L_x_7720:
        /* <DEDUP_REMOVED lines=13> */
.L_x_7722:
[----:B------:R-:W-:Y:S05]  /*b550*/  BSYNC.RECONVERGENT B5 ;  /* 0x0000000000057941 */ /* 0x000fea0003800200 */
.L_x_7721:
[----:B01----:R-:W-:Y:S01]  /*b560*/  IMAD.WIDE.U32 R72, R2, -0x326172a9, RZ ;  /* 0xcd9e8d5702487825 */ /* 0x003fe200078e00ff */
        /* <DEDUP_REMOVED lines=43> */
.L_x_7719:
[----:B------:R-:W-:Y:S05]  /*b820*/  BSYNC.RECONVERGENT B4 ;  /* 0x0000000000047941 */ /* 0x000fea0003800200 */
.L_x_7718:
[----:B-----5:R-:W-:Y:S01]  /*b830*/  PRMT R70, R46, 0x7632, R70 ;  /* 0x000076322e467816 */ /* 0x020fe20000000046 */
[----:B01----:R-:W-:Y:S01]  /*b840*/  IMAD.MOV.U32 R72, RZ, RZ, 0x2f800000 ;  /* 0x2f800000ff487424 */ /* 0x003fe200078e00ff */
        /* <DEDUP_REMOVED lines=10> */
.L_x_7717:
[----:B------:R-:W-:Y:S05]  /*b8f0*/  BSYNC.RECONVERGENT B3 ;  /* 0x0000000000037941 */ /* 0x000fea0003800200 */
.L_x_7716:
[----:B------:R-:W-:Y:S01]  /*b900*/  BSSY.RECONVERGENT B3, `(.L_x_7723) ;  /* 0x0000057000037945 */ /* 0x000fe20003800200 */
[----:B01----:R-:W-:Y:S01]  /*b910*/  MOV R72, R71 ;  /* 0x0000004700487202 */ /* 0x003fe20000000f00 */
        /* <DEDUP_REMOVED lines=15> */
.L_x_7727:
        /* <DEDUP_REMOVED lines=13> */
.L_x_7729:
[----:B------:R-:W-:Y:S05]  /*bae0*/  BSYNC.RECONVERGENT B5 ;  /* 0x0000000000057941 */ /* 0x000fea0003800200 */
.L_x_7728:
        /* <DEDUP_REMOVED lines=44> */
.L_x_7726:
[----:B------:R-:W-:Y:S05]  /*bdb0*/  BSYNC.RECONVERGENT B4 ;  /* 0x0000000000047941 */ /* 0x000fea0003800200 */
.L_x_7725:
        /* <DEDUP_REMOVED lines=11> */
.L_x_7724:
[----:B------:R-:W-:Y:S05]  /*be70*/  BSYNC.RECONVERGENT B3 ;  /* 0x0000000000037941 */ /* 0x000fea0003800200 */
.L_x_7723:
[----:B------:R-:W-:Y:S01]  /*be80*/  HFMA2 R71, -RZ, RZ, 0, 0 ;  /* 0x00000000ff477431 */ /* 0x000fe200000001ff */
        /* <DEDUP_REMOVED lines=19> */
.L_x_7732:
        /* <DEDUP_REMOVED lines=13> */
.L_x_7734:
[----:B------:R-:W-:Y:S05]  /*c090*/  BSYNC.RECONVERGENT B4 ;  /* 0x0000000000047941 */ /* 0x000fea0003800200 */
.L_x_7733:
        /* <DEDUP_REMOVED lines=43> */
.L_x_7731:
[----:B------:R-:W-:Y:S05]  /*c350*/  BSYNC.RECONVERGENT B3 ;  /* 0x0000000000037941 */ /* 0x000fea0003800200 */
.L_x_7730:
        /* <DEDUP_REMOVED lines=12> */
.L_x_7675:
[----:B------:R-:W-:Y:S05]  /*c420*/  BSYNC.RECONVERGENT B1 ;  /* 0x0000000000017941 */ /* 0x000fea0003800200 */
.L_x_7624:
[----:B------:R-:W0:Y:S02]  /*c430*/  LDC.64 R72, c[0x0][0x3a8] ;  /* 0x0000ea00ff487b82 */ /* 0x000e240000000a00 */
[----:B0-----:R-:W-:-:S05]  /*c440*/  IMAD.WIDE.U32 R72, R108, 0x20, R72 ;  /* 0x000000206c487825 */ /* 0x001fca00078e0048 */
[----:B------:R2:W-:Y:S04]  /*c450*/  STG.E.128 desc[UR6][R72.64], R64 ;  /* 0x0000004048007986 */ /* 0x0005e8000c101d06 */
[----:B------:R2:W-:Y:S01]  /*c460*/  STG.E.128 desc[UR6][R72.64+0x10], R68 ;  /* 0x0000104448007986 */ /* 0x0005e2000c101d06 */
[----:B------:R-:W-:Y:S05]  /*c470*/  @!P2 BRA `(.L_x_7623) ;  /* 0x000000000050a947 */ /* 0x000fea0003800000 */
[----:B------:R-:W-:Y:S01]  /*c480*/  IMAD.U32 R75, R97, 0x10000, RZ ;  /* 0x00010000614b7824 */ /* 0x000fe200078e00ff */
[----:B--2---:R-:W0:Y:S01]  /*c490*/  LDC.64 R72, c[0x0][0x3b0] ;  /* 0x0000ec00ff487b82 */ /* 0x004e220000000a00 */
[----:B------:R-:W-:Y:S02]  /*c4a0*/  LOP3.LUT R74, R106, 0xffff, RZ, 0xc0, !PT ;  /* 0x0000ffff6a4a7812 */ /* 0x000fe400078ec0ff */
[----:B------:R-:W-:Y:S02]  /*c4b0*/  PRMT R91, R96, 0x7104, RZ ;  /* 0x00007104605b7816 */ /* 0x000fe400000000ff */
[----:B------:R-:W-:Y:S02]  /*c4c0*/  LOP3.LUT R75, R75, 0xff0000, RZ, 0xc0, !PT ;  /* 0x00ff00004b4b7812 */ /* 0x000fe400078ec0ff */
[----:B------:R-:W-:Y:S02]  /*c4d0*/  LOP3.LUT R90, R89, 0xff, RZ, 0xc0, !PT ;  /* 0x000000ff595a7812 */ /* 0x000fe400078ec0ff */
[----:B------:R-:W-:-:S02]  /*c4e0*/  PRMT R74, R75, 0x4210, R74 ;  /* 0x000042104b4a7816 */ /* 0x000fc4000000004a */
[----:B------:R-:W-:Y:S02]  /*c4f0*/  LOP3.LUT R75, R94, 0xff, RZ, 0xc0, !PT ;  /* 0x000000ff5e4b7812 */ /* 0x000fe400078ec0ff */
[----:B------:R-:W-:Y:S02]  /*c500*/  LOP3.LUT R92, R88, 0xff, RZ, 0xc0, !PT ;  /* 0x000000ff585c7812 */ /* 0x000fe400078ec0ff */
[----:B------:R-:W-:Y:S01]  /*c510*/  LOP3.LUT R108, R74, 0xff00, R91, 0xf8, !PT ;  /* 0x0000ff004a6c7812 */ /* 0x000fe200078ef85b */
[----:B------:R-:W-:-:S03]  /*c520*/  IMAD.WIDE.U32 R74, R75, 0x1000000, RZ ;  /* 0x010000004b4a7825 */ /* 0x000fc600078e00ff */
        /* <DEDUP_REMOVED lines=9> */
.L_x_7623:
[----:B------:R-:W-:Y:S05]  /*c5c0*/  BSYNC.RECONVERGENT B2 ;  /* 0x0000000000027941 */ /* 0x000fea0003800200 */
.L_x_7622:
        /* <DEDUP_REMOVED lines=12> */
[----:B0-----:R-:W-:-:S03]  /*c690*/  LOP3.LUT P2, RZ, R90, 0x1f, RZ, 0xc0, !PT ;  /* 0x0000001f5aff7812 */ /* 0x001fc6000784c0ff */
        /* <DEDUP_REMOVED lines=63> */
.L_x_7752:
        /* <DEDUP_REMOVED lines=18> */
[----:B------:R-:W-:Y:S02]  /*cbb0*/  LOP3.LUT R0, R90, 0x1f, RZ, 0xc0, !PT ;  /* 0x0000001f5a007812 */ /* 0x000fe400078ec0ff */
[----:B------:R-:W-:Y:S01]  /*cbc0*/  FSEL R92, R91, RZ, !P0 ;  /* 0x000000ff5b5c7208 */ /* 0x000fe20004000000 */
        /* <DEDUP_REMOVED lines=18> */
[----:B------:R-:W-:Y:S01]  /*ccf0*/  FMUL.FTZ R74, R93, R90 ;  /* 0x0000005a5d4a7220 */ /* 0x000fe20000410000 */
[--C-:B------:R-:W-:Y:S01]  /*cd00*/  FADD.FTZ R98, R62, -R92.reuse ;  /* 0x8000005c3e627221 */ /* 0x100fe20000010000 */
[----:B0-----:R-:W-:Y:S01]  /*cd10*/  FADD.FTZ R108, R63, -R92 ;  /* 0x8000005c3f6c7221 */ /* 0x001fe20000010000 */
[----:B------:R-:W-:Y:S01]  /*cd20*/  SHF.L.U32 R107, R27, 0x10, RZ ;  /* 0x000000101b6b7819 */ /* 0x000fe200000006ff */
[----:B------:R-:W-:Y:S01]  /*cd30*/  FFMA.FTZ R74, R74, R75, R91 ;  /* 0x0000004b4a4a7223 */ /* 0x000fe2000001005b */
[----:B------:R-:W-:Y:S01]  /*cd40*/  SHF.L.U32 R111, R14, 0x10, RZ ;  /* 0x000000100e6f7819 */ /* 0x000fe200000006ff */
[----:B------:R-:W0:Y:S01]  /*cd50*/  LDC.64 R90, c[0x0][0x428] ;  /* 0x00010a00ff5a7b82 */ /* 0x000e220000000a00 */
[----:B------:R-:W-:Y:S02]  /*cd60*/  IMAD.U32 R101, R23, 0x10000, RZ ;  /* 0x0001000017657824 */ /* 0x000fe400078e00ff */
[----:B------:R-:W-:Y:S01]  /*cd70*/  FMUL.FTZ R98, R93, R98 ;  /* 0x000000625d627220 */ /* 0x000fe20000410000 */
[----:B------:R-:W-:-:S02]  /*cd80*/  IMAD.U32 R109, R15, 0x10000, RZ ;  /* 0x000100000f6d7824 */ /* 0x000fc400078e00ff */
[----:B------:R-:W-:Y:S01]  /*cd90*/  FMUL.FTZ R108, R93, R108 ;  /* 0x0000006c5d6c7220 */ /* 0x000fe20000410000 */
[--C-:B------:R-:W-:Y:S01]  /*cda0*/  FADD.FTZ R110, R61, -R92.reuse ;  /* 0x8000005c3d6e7221 */ /* 0x100fe20000010000 */
[----:B------:R-:W-:Y:S01]  /*cdb0*/  FFMA.FTZ R112, R98, R101, R107 ;  /* 0x0000006562707223 */ /* 0x000fe2000001006b */
[--C-:B------:R-:W-:Y:S01]  /*cdc0*/  FADD.FTZ R98, R57, -R92.reuse ;  /* 0x8000005c39627221 */ /* 0x100fe20000010000 */
[----:B------:R-:W-:Y:S01]  /*cdd0*/  FFMA.FTZ R115, R108, R109, R111 ;  /* 0x0000006d6c737223 */ /* 0x000fe2000001006f */
        /* <DEDUP_REMOVED lines=9> */
[----:B------:R-:W-:Y:S02]  /*ce70*/  FMUL.FTZ R98, R93, R98 ;  /* 0x000000625d627220 */ /* 0x000fe40000410000 */
[----:B------:R-:W-:Y:S01]  /*ce80*/  FFMA.FTZ R108, R108, R107, R109 ;  /* 0x0000006b6c6c7223 */ /* 0x000fe2000001006d */
[----:B------:R-:W-:Y:S01]  /*ce90*/  FFMA.FTZ R111, R110, R111, R113 ;  /* 0x0000006f6e6f7223 */ /* 0x000fe20000010071 */
[----:B------:R-:W-:Y:S01]  /*cea0*/  FFMA.FTZ R101, R98, R75, R101 ;  /* 0x0000004b62657223 */ /* 0x000fe20000010065 */
[----:B------:R-:W-:Y:S01]  /*ceb0*/  F2FP.BF16.F32.PACK_AB R75, R115, R112 ;  /* 0x00000070734b723e */ /* 0x000fe200000010ff */
[----:B0-----:R-:W-:Y:S01]  /*cec0*/  IMAD.WIDE.U32 R90, R99, 0x10, R90 ;  /* 0x00000010635a7825 */ /* 0x001fe200078e005a */
[----:B------:R-:W-:Y:S02]  /*ced0*/  F2FP.BF16.F32.PACK_AB R73, R108, R73 ;  /* 0x000000496c49723e */ /* 0x000fe400000010ff */
[----:B------:R-:W-:Y:S01]  /*cee0*/  F2FP.BF16.F32.PACK_AB R74, R111, R74 ;  /* 0x0000004a6f4a723e */ /* 0x000fe200000010ff */
[----:B------:R-:W-:Y:S01]  /*cef0*/  VIADD R99, R99, 0x20 ;  /* 0x0000002063637836 */ /* 0x000fe20000000000 */
[----:B------:R-:W-:-:S05]  /*cf00*/  F2FP.BF16.F32.PACK_AB R72, R101, R72 ;  /* 0x000000486548723e */ /* 0x000fca00000010ff */
[----:B------:R1:W-:Y:S02]  /*cf10*/  STG.E.128 desc[UR6][R90.64], R72 ;  /* 0x000000485a007986 */ /* 0x0003e4000c101d06 */
.L_x_7739:
[----:B------:R-:W-:Y:S05]  /*cf20*/  BSYNC.RECONVERGENT B2 ;  /* 0x0000000000027941 */ /* 0x000fea0003800200 */
.L_x_7738:
[----:B------:R-:W-:Y:S05]  /*cf30*/  @!P3 BRA `(.L_x_7737) ;  /* 0x0000000000c0b947 */ /* 0x000fea0003800000 */
[----:B-1----:R-:W1:Y:S01]  /*cf40*/  LDC.64 R90, c[0x0][0x428] ;  /* 0x00010a00ff5a7b82 */ /* 0x002e620000000a00 */
[--C-:B------:R-:W-:Y:S01]  /*cf50*/  FADD.FTZ R72, R64, -R92.reuse ;  /* 0x8000005c40487221 */ /* 0x100fe20000010000 */
[--C-:B------:R-:W-:Y:S01]  /*cf60*/  FADD.FTZ R98, R66, -R92.reuse ;  /* 0x8000005c42627221 */ /* 0x100fe20000010000 */
[--C-:B------:R-:W-:Y:S01]  /*cf70*/  FADD.FTZ R110, R68, -R92.reuse ;  /* 0x8000005c446e7221 */ /* 0x100fe20000010000 */
[----:B------:R-:W-:Y:S01]  /*cf80*/  SHF.L.U32 R73, R32, 0x10, RZ ;  /* 0x0000001020497819 */ /* 0x000fe200000006ff */
[----:B------:R-:W-:Y:S02]  /*cf90*/  IMAD.U32 R75, R36, 0x10000, RZ ;  /* 0x00010000244b7824 */ /* 0x000fe400078e00ff */
[----:B------:R-:W-:Y:S01]  /*cfa0*/  FMUL.FTZ R72, R93, R72 ;  /* 0x000000485d487220 */ /* 0x000fe20000410000 */
[--C-:B------:R-:W-:Y:S01]  /*cfb0*/  FADD.FTZ R74, R65, -R92.reuse ;  /* 0x8000005c414a7221 */ /* 0x100fe20000010000 */
[--C-:B0-----:R-:W-:Y:S01]  /*cfc0*/  FADD.FTZ R108, R67, -R92.reuse ;  /* 0x8000005c436c7221 */ /* 0x101fe20000010000 */
[--C-:B------:R-:W-:Y:S01]  /*cfd0*/  FADD.FTZ R112, R69, -R92.reuse ;  /* 0x8000005c45707221 */ /* 0x100fe20000010000 */
[--C-:B------:R-:W-:Y:S01]  /*cfe0*/  FADD.FTZ R114, R70, -R92.reuse ;  /* 0x8000005c46727221 */ /* 0x100fe20000010000 */
[----:B------:R-:W-:Y:S01]  /*cff0*/  FADD.FTZ R116, R71, -R92 ;  /* 0x8000005c47747221 */ /* 0x000fe20000010000 */
[----:B------:R-:W-:Y:S01]  /*d000*/  SHF.L.U32 R101, R33, 0x10, RZ ;  /* 0x0000001021657819 */ /* 0x000fe200000006ff */
[----:B------:R-:W-:Y:S01]  /*d010*/  IMAD.U32 R107, R37, 0x10000, RZ ;  /* 0x00010000256b7824 */ /* 0x000fe200078e00ff */
[----:B------:R-:W-:Y:S01]  /*d020*/  SHF.L.U32 R109, R34, 0x10, RZ ;  /* 0x00000010226d7819 */ /* 0x000fe200000006ff */
[----:B------:R-:W-:Y:S01]  /*d030*/  FMUL.FTZ R92, R93, R98 ;  /* 0x000000625d5c7220 */ /* 0x000fe20000410000 */
[----:B------:R-:W-:-:S02]  /*d040*/  IMAD.U32 R111, R38, 0x10000, RZ ;  /* 0x00010000266f7824 */ /* 0x000fc400078e00ff */
[----:B------:R-:W-:Y:S01]  /*d050*/  FMUL.FTZ R110, R93, R110 ;  /* 0x0000006e5d6e7220 */ /* 0x000fe20000410000 */
[----:B------:R-:W-:Y:S01]  /*d060*/  PRMT R115, R39, 0x7632, R115 ;  /* 0x0000763227737816 */ /* 0x000fe20000000073 */
[----:B------:R-:W-:Y:S01]  /*d070*/  FFMA.FTZ R72, R72, R73, R75 ;  /* 0x0000004948487223 */ /* 0x000fe2000001004b */
[C---:B------:R-:W-:Y:S01]  /*d080*/  FMUL.FTZ R73, R93.reuse, R74 ;  /* 0x0000004a5d497220 */ /* 0x040fe20000410000 */
[----:B------:R-:W-:Y:S01]  /*d090*/  FFMA.FTZ R92, R92, R101, R107 ;  /* 0x000000655c5c7223 */ /* 0x000fe2000001006b */
[C---:B------:R-:W-:Y:S01]  /*d0a0*/  FMUL.FTZ R74, R93.reuse, R108 ;  /* 0x0000006c5d4a7220 */ /* 0x040fe20000410000 */
[C---:B------:R-:W-:Y:S01]  /*d0b0*/  FMUL.FTZ R75, R93.reuse, R112 ;  /* 0x000000705d4b7220 */ /* 0x040fe20000410000 */
[C---:B------:R-:W-:Y:S01]  /*d0c0*/  FMUL.FTZ R116, R93.reuse, R116 ;  /* 0x000000745d747220 */ /* 0x040fe20000410000 */
[----:B------:R-:W-:Y:S01]  /*d0d0*/  FMUL.FTZ R114, R93, R114 ;  /* 0x000000725d727220 */ /* 0x000fe20000410000 */
        /* <DEDUP_REMOVED lines=16> */
[----:B-1----:R-:W-:Y:S01]  /*d1e0*/  IMAD.WIDE.U32 R90, R99, 0x10, R90 ;  /* 0x00000010635a7825 */ /* 0x002fe200078e005a */
[----:B------:R-:W-:Y:S02]  /*d1f0*/  F2FP.BF16.F32.PACK_AB R73, R101, R92 ;  /* 0x0000005c6549723e */ /* 0x000fe400000010ff */
[----:B------:R-:W-:Y:S02]  /*d200*/  F2FP.BF16.F32.PACK_AB R75, R116, R107 ;  /* 0x0000006b744b723e */ /* 0x000fe400000010ff */
[----:B------:R-:W-:-:S02]  /*d210*/  F2FP.BF16.F32.PACK_AB R74, R110, R109 ;  /* 0x0000006d6e4a723e */ /* 0x000fc400000010ff */
[----:B------:R-:W-:-:S05]  /*d220*/  F2FP.BF16.F32.PACK_AB R72, R93, R72 ;  /* 0x000000485d48723e */ /* 0x000fca00000010ff */
[----:B------:R2:W-:Y:S02]  /*d230*/  STG.E.128 desc[UR6][R90.64], R72 ;  /* 0x000000485a007986 */ /* 0x0005e4000c101d06 */
.L_x_7737:
[----:B------:R-:W-:Y:S05]  /*d240*/  BSYNC.RECONVERGENT B1 ;  /* 0x0000000000017941 */ /* 0x000fea0003800200 */
.L_x_7736:
[----:B-12---:R-:W1:Y:S02]  /*d250*/  LDC.64 R72, c[0x0][0x380] ;  /* 0x0000e000ff487b82 */ /* 0x006e640000000a00 */
[----:B-1----:R-:W-:-:S04]  /*d260*/  LEA R4, R72, R4, 0x2 ;  /* 0x0000000448047211 */ /* 0x002fc800078e10ff */
[----:B------:R-:W-:-:S13]  /*d270*/  ISETP.GE.AND P0, PT, R4, R73, PT ;  /* 0x000000490400720c */ /* 0x000fda0003f06270 */
[----:B------:R-:W-:Y:S05]  /*d280*/  @!P0 BRA `(.L_x_7740) ;  /* 0xffffff38006c8947 */ /* 0x000fea000383ffff */
[----:B------:R-:W-:Y:S05]  /*d290*/  BSYNC B0 ;  /* 0x0000000000007941 */ /* 0x000fea0003800000 */
.L_x_7506:
[----:B------:R-:W-:Y:S05]  /*d2a0*/  EXIT ;  /* 0x000000000000794d */ /* 0x000fea0003800000 */
.L_x_7735:
        /* <DEDUP_REMOVED lines=8> */
.L_x_7742:
[----:B------:R-:W-:Y:S05]  /*d330*/  BSYNC B1 ;  /* 0x0000000000017941 */ /* 0x000fea0003800000 */
.L_x_7741:
        /* <DEDUP_REMOVED lines=10> */
.L_x_7743:
[----:B------:R-:W-:Y:S01]  /*d3e0*/  HFMA2 R111, -RZ, RZ, 0, 2.384185791015625e-07 ;  /* 0x00000004ff6f7431 */ /* 0x000fe200000001ff */
[----:B------:R-:W-:-:S05]  /*d3f0*/  MOV R75, R109 ;  /* 0x0000006d004b7202 */ /* 0x000fca0000000f00 */
[----:B------:R-:W-:-:S04]  /*d400*/  FADD.FTZ R75, R74, R75 ;  /* 0x0000004b4a4b7221 */ /* 0x000fc80000010000 */
[----:B------:R-:W-:-:S07]  /*d410*/  IMAD.MOV.U32 R110, RZ, RZ, R75 ;  /* 0x000000ffff6e7224 */ /* 0x000fce00078e004b */
[----:B------:R-:W-:Y:S05]  /*d420*/  WARPSYNC.COLLECTIVE R107, `(.L_x_7744) ;  /* 0x000000006b087348 */ /* 0x000fea0003c00000 */
[----:B------:R0:W1:Y:S02]  /*d430*/  SHFL.BFLY P4, R109, R110, R111, R112 ;  /* 0x0c00006f6e6d7389 */ /* 0x0000640000080070 */
[----:B01----:R-:W-:Y:S05]  /*d440*/  ENDCOLLECTIVE ;  /* 0x000000000000791b */ /* 0x003fea0003800000 */
.L_x_7744:
[----:B------:R-:W-:Y:S02]  /*d450*/  IMAD.MOV.U32 R111, RZ, RZ, 0x8 ;  /* 0x00000008ff6f7424 */ /* 0x000fe400078e00ff */
[----:B------:R-:W-:-:S04]  /*d460*/  IMAD.MOV.U32 R72, RZ, RZ, R109 ;  /* 0x000000ffff487224 */ /* 0x000fc800078e006d */
[----:B------:R-:W-:-:S05]  /*d470*/  FADD.FTZ R93, R75, R72 ;  /* 0x000000484b5d7221 */ /* 0x000fca0000010000 */
[----:B------:R-:W-:-:S07]  /*d480*/  MOV R110, R93 ;  /* 0x0000005d006e7202 */ /* 0x000fce0000000f00 */
[----:B------:R-:W-:Y:S05]  /*d490*/  WARPSYNC.COLLECTIVE R107, `(.L_x_7745) ;  /* 0x000000006b087348 */ /* 0x000fea0003c00000 */
[----:B------:R0:W1:Y:S02]  /*d4a0*/  SHFL.BFLY P4, R109, R110, R111, R112 ;  /* 0x0c00006f6e6d7389 */ /* 0x0000640000080070 */
[----:B01----:R-:W-:Y:S05]  /*d4b0*/  ENDCOLLECTIVE ;  /* 0x000000000000791b */ /* 0x003fea0003800000 */
.L_x_7745:
[----:B------:R-:W-:Y:S01]  /*d4c0*/  HFMA2 R111, -RZ, RZ, 0, 9.5367431640625e-07 ;  /* 0x00000010ff6f7431 */ /* 0x000fe200000001ff */
[----:B------:R-:W-:-:S05]  /*d4d0*/  MOV R72, R109 ;  /* 0x0000006d00487202 */ /* 0x000fca0000000f00 */
[----:B------:R-:W-:-:S04]  /*d4e0*/  FADD.FTZ R101, R93, R72 ;  /* 0x000000485d657221 */ /* 0x000fc80000010000 */
[----:B------:R-:W-:-:S07]  /*d4f0*/  IMAD.MOV.U32 R110, RZ, RZ, R101 ;  /* 0x000000ffff6e7224 */ /* 0x000fce00078e0065 */
[----:B------:R-:W-:Y:S05]  /*d500*/  WARPSYNC.COLLECTIVE R107, `(.L_x_7746) ;  /* 0x000000006b087348 */ /* 0x000fea0003c00000 */
[----:B------:R0:W1:Y:S02]  /*d510*/  SHFL.BFLY P4, R109, R110, R111, R112 ;  /* 0x0c00006f6e6d7389 */ /* 0x0000640000080070 */
[----:B01----:R-:W-:Y:S05]  /*d520*/  ENDCOLLECTIVE ;  /* 0x000000000000791b */ /* 0x003fea0003800000 */
.L_x_7746:
        /* <DEDUP_REMOVED lines=41> */
.L_x_7747:
[----:B------:R-:W-:Y:S01]  /*d7c0*/  HFMA2 R111, -RZ, RZ, 0, 1.1920928955078125e-07 ;  /* 0x00000002ff6f7431 */ /* 0x000fe200000001ff */
[----:B------:R-:W-:-:S05]  /*d7d0*/  MOV R73, R109 ;  /* 0x0000006d00497202 */ /* 0x000fca0000000f00 */
[----:B------:R-:W-:-:S04]  /*d7e0*/  FADD.FTZ R73, R72, R73 ;  /* 0x0000004948497221 */ /* 0x000fc80000010000 */
[----:B------:R-:W-:-:S07]  /*d7f0*/  IMAD.MOV.U32 R110, RZ, RZ, R73 ;  /* 0x000000ffff6e7224 */ /* 0x000fce00078e0049 */
[----:B------:R-:W-:Y:S05]  /*d800*/  WARPSYNC.COLLECTIVE R107, `(.L_x_7748) ;  /* 0x000000006b087348 */ /* 0x000fea0003c00000 */
[----:B------:R0:W1:Y:S02]  /*d810*/  SHFL.BFLY P4, R109, R110, R111, R112 ;  /* 0x0c00006f6e6d7389 */ /* 0x0000640000080070 */
[----:B01----:R-:W-:Y:S05]  /*d820*/  ENDCOLLECTIVE ;  /* 0x000000000000791b */ /* 0x003fea0003800000 */
.L_x_7748:
[----:B------:R-:W-:Y:S02]  /*d830*/  IMAD.MOV.U32 R111, RZ, RZ, 0x4 ;  /* 0x00000004ff6f7424 */ /* 0x000fe400078e00ff */
[----:B------:R-:W-:-:S04]  /*d840*/  IMAD.MOV.U32 R74, RZ, RZ, R109 ;  /* 0x000000ffff4a7224 */ /* 0x000fc800078e006d */
[----:B------:R-:W-:-:S05]  /*d850*/  FADD.FTZ R74, R73, R74 ;  /* 0x0000004a494a7221 */ /* 0x000fca0000010000 */
[----:B------:R-:W-:-:S07]  /*d860*/  MOV R110, R74 ;  /* 0x0000004a006e7202 */ /* 0x000fce0000000f00 */
[----:B------:R-:W-:Y:S05]  /*d870*/  WARPSYNC.COLLECTIVE R107, `(.L_x_7749) ;  /* 0x000000006b087348 */ /* 0x000fea0003c00000 */
[----:B------:R0:W1:Y:S02]  /*d880*/  SHFL.BFLY P4, R109, R110, R111, R112 ;  /* 0x0c00006f6e6d7389 */ /* 0x0000640000080070 */
[----:B01----:R-:W-:Y:S05]  /*d890*/  ENDCOLLECTIVE ;  /* 0x000000000000791b */ /* 0x003fea0003800000 */
.L_x_7749:
[----:B------:R-:W-:Y:S01]  /*d8a0*/  HFMA2 R111, -RZ, RZ, 0, 4.76837158203125e-07 ;  /* 0x00000008ff6f7431 */ /* 0x000fe200000001ff */
[----:B------:R-:W-:-:S05]  /*d8b0*/  MOV R75, R109 ;  /* 0x0000006d004b7202 */ /* 0x000fca0000000f00 */
[----:B------:R-:W-:-:S04]  /*d8c0*/  FADD.FTZ R75, R74, R75 ;  /* 0x0000004b4a4b7221 */ /* 0x000fc80000010000 */
[----:B------:R-:W-:-:S07]  /*d8d0*/  IMAD.MOV.U32 R110, RZ, RZ, R75 ;  /* 0x000000ffff6e7224 */ /* 0x000fce00078e004b */
[----:B------:R-:W-:Y:S05]  /*d8e0*/  WARPSYNC.COLLECTIVE R107, `(.L_x_7750) ;  /* 0x000000006b087348 */ /* 0x000fea0003c00000 */
[----:B------:R0:W1:Y:S02]  /*d8f0*/  SHFL.BFLY P4, R109, R110, R111, R112 ;  /* 0x0c00006f6e6d7389 */ /* 0x0000640000080070 */
[----:B01----:R-:W-:Y:S05]  /*d900*/  ENDCOLLECTIVE ;  /* 0x000000000000791b */ /* 0x003fea0003800000 */
.L_x_7750:
[----:B------:R-:W-:Y:S02]  /*d910*/  IMAD.MOV.U32 R111, RZ, RZ, 0x10 ;  /* 0x00000010ff6f7424 */ /* 0x000fe400078e00ff */
[----:B------:R-:W-:-:S04]  /*d920*/  IMAD.MOV.U32 R108, RZ, RZ, R109 ;  /* 0x000000ffff6c7224 */ /* 0x000fc800078e006d */
[----:B------:R-:W-:-:S05]  /*d930*/  FADD.FTZ R108, R75, R108 ;  /* 0x0000006c4b6c7221 */ /* 0x000fca0000010000 */
[----:B------:R-:W-:-:S07]  /*d940*/  MOV R110, R108 ;  /* 0x0000006c006e7202 */ /* 0x000fce0000000f00 */
[----:B------:R-:W-:Y:S05]  /*d950*/  WARPSYNC.COLLECTIVE R107, `(.L_x_7751) ;  /* 0x000000006b087348 */ /* 0x000fea0003c00000 */
[----:B------:R0:W1:Y:S02]  /*d960*/  SHFL.BFLY P4, R109, R110, R111, R112 ;  /* 0x0c00006f6e6d7389 */ /* 0x0000640000080070 */
[----:B01----:R-:W-:Y:S05]  /*d970*/  ENDCOLLECTIVE ;  /* 0x000000000000791b */ /* 0x003fea0003800000 */
.L_x_7751:
[----:B------:R-:W-:Y:S01]  /*d980*/  MOV R93, R109 ;  /* 0x0000006d005d7202 */ /* 0x000fe20000000f00 */
[----:B------:R-:W-:Y:S06]  /*d990*/  BRA `(.L_x_7752) ;  /* 0xfffffff0003c7947 */ /* 0x000fec000383ffff */
.L_x_7753:
        /* <DEDUP_REMOVED lines=14> */
.L_x_20283:


//--------------------- .text._ZN10layer_norm13ln_fwd_kernelINS_13Kernel_traitsI13__nv_bfloat16S2_fS2_fjLj512ELj1ELj4ELj1ELj16ENS_18Kernel_traits_baseILj512ES2_S2_fS2_fjLj128EEEEELb1ELb1ELb1ELb1EEEvNS_9FwdParamsE --------------------------
	.section	.text._ZN10layer_norm13ln_fwd_kernelINS_13Kernel_traitsI13__nv_bfloat16S2_fS2_fjLj512ELj1ELj4ELj1ELj16ENS_18Kernel_traits_baseILj512ES2_S2_fS2_fjLj128EEEEELb1ELb1ELb1ELb1EEEvNS_9FwdParamsE,"ax",@progbits
	.align	128
        .global         _ZN10layer_norm13ln_fwd_kernelINS_13Kernel_traitsI13__nv_bfloat16S2_fS2_fjLj512ELj1ELj4ELj1ELj16ENS_18Kernel_traits_baseILj512ES2_S2_fS2_fjLj128EEEEELb1ELb1ELb1ELb1EEEvNS_9FwdParamsE
        .type           _ZN10layer_norm13ln_fwd_kernelINS_13Kernel_traitsI13__nv_bfloat16S2_fS2_fjLj512ELj1ELj4ELj1ELj16ENS_18Kernel_traits_baseILj512ES2_S2_fS2_fjLj128EEEEELb1ELb1ELb1ELb1EEEvNS_9FwdParamsE,@function
        .size           _ZN10layer_norm13ln_fwd_kernelINS_13Kernel_traitsI13__nv_bfloat16S2_fS2_fjLj512ELj1ELj4ELj1ELj16ENS_18Kernel_traits_baseILj512ES2_S2_fS2_fjLj128EEEEELb1ELb1ELb1ELb1EEEvNS_9FwdParamsE,(.L_x_20284 - _ZN10layer_norm13ln_fwd_kernelINS_13Kernel_traitsI13__nv_bfloat16S2_fS2_fjLj512ELj1ELj4ELj1ELj16ENS_18Kernel_traits_baseILj512ES2_S2_fS2_fjLj128EEEEELb1ELb1ELb1ELb1EEEvNS_9FwdParamsE)
        .other          _ZN10layer_norm13ln_fwd_kernelINS_13Kernel_traitsI13__nv_bfloat16S2_fS2_fjLj512ELj1ELj4ELj1ELj16ENS_18Kernel_traits_baseILj512ES2_S2_fS2_fjLj128EEEEELb1ELb1ELb1ELb1EEEvNS_9FwdParamsE,@"STO_CUDA_ENTRY STV_DEFAULT"
_ZN10layer_norm13ln_fwd_kernelINS_13Kernel_traitsI13__nv_bfloat16S2_fS2_fjLj512ELj1ELj4ELj1ELj16ENS_18Kernel_traits_baseILj512ES2_S2_fS2_fjLj128EEEEELb1ELb1ELb1ELb1EEEvNS_9FwdParamsE:
.text._ZN10layer_norm13ln_fwd_kernelINS_13Kernel_traitsI13__nv_bfloat16S2_fS2_fjLj512ELj1ELj4ELj1ELj16ENS_18Kernel_traits_baseILj512ES2_S2_fS2_fjLj128EEEEELb1ELb1ELb1ELb1EEEvNS_9FwdParamsE:
[----:B------:R-:W-:Y:S01]  /*0000*/  LDC R1, c[0x0][0x37c] ;  /* 0x0000df00ff017b82 */ /* 0x000fe20000000800 */
[----:B------:R-:W0:Y:S01]  /*0010*/  S2R R14, SR_TID.X ;  /* 0x00000000000e7919 */ /* 0x000e220000002100 */
[----:B------:R-:W1:Y:S06]  /*0020*/  LDCU.64 UR4, c[0x0][0x438] ;  /* 0x00008700ff0477ac */ /* 0x000e6c0008000a00 */
[----:B------:R-:W2:Y:S01]  /*0030*/  LDC.64 R10, c[0x0][0x3d0] ;  /* 0x0000f400ff0a7b82 */ /* 0x000ea20000000a00 */
[----:B------:R-:W3:Y:S07]  /*0040*/  LDCU.64 UR8, c[0x0][0x358] ;  /* 0x00006b00ff0877ac */ /* 0x000eee0008000a00 */
[----:B------:R-:W4:Y:S08]  /*0050*/  LDC.64 R12, c[0x0][0x3e8] ;  /* 0x0000fa00ff0c7b82 */ /* 0x000f300000000a00 */
[----:B------:R-:W3:Y:S01]  /*0060*/  LDC R106, c[0x0][0x458] ;  /* 0x00011600ff6a7b82 */ /* 0x000ee20000000800 */
[----:B-1----:R-:W-:Y:S01]  /*0070*/  ISETP.NE.U32.AND P0, PT, RZ, UR4, PT ;  /* 0x00000004ff007c0c */ /* 0x002fe2000bf05070 */
[----:B------:R-:W1:Y:S03]  /*0080*/  LDCU.U8 UR4, c[0x0][0x464] ;  /* 0x00008c80ff0477ac */ /* 0x000e660008000000 */
[----:B------:R-:W-:-:S03]  /*0090*/  ISETP.NE.AND.EX P0, PT, RZ, UR5, PT, P0 ;  /* 0x00000005ff007c0c */ /* 0x000fc6000bf05300 */
[----:B------:R-:W1:Y:S01]  /*00a0*/  LDC R107, c[0x0][0x45c] ;  /* 0x00011700ff6b7b82 */ /* 0x000e620000000800 */
[----:B------:R-:W1:Y:S01]  /*00b0*/  LDCU.64 UR6, c[0x0][0x450] ;  /* 0x00008a00ff0677ac */ /* 0x000e620008000a00 */
[----:B------:R-:W1:Y:S01]  /*00c0*/  LDCU UR10, c[0x0][0x384] ;  /* 0x00007080ff0a77ac */ /* 0x000e620008000800 */
[----:B0-----:R-:W-:-:S07]  /*00d0*/  LOP3.LUT R0, R14, 0x1f, RZ, 0xc0, !PT ;  /* 0x0000001f0e007812 */ /* 0x001fce00078ec0ff */
[----:B--2---:R-:W-:-:S04]  /*00e0*/  @P0 IMAD.WIDE.U32 R2, R0, 0x10, R10 ;  /* 0x0000001000020825 */ /* 0x004fc800078e000a */
[----:B----4-:R-:W-:Y:S01]  /*00f0*/  @P0 IMAD.WIDE.U32 R8, R0, 0x10, R12 ;  /* 0x0000001000080825 */ /* 0x010fe200078e000c */
[----:B---3--:R-:W5:Y:S04]  /*0100*/  @P0 LDG.E.128 R20, desc[UR8][R2.64+0x200] ;  /* 0x0002000802140981 */ /* 0x008f68000c1e1d00 */
[----:B------:R0:W5:Y:S04]  /*0110*/  @P0 LDG.E.128 R24, desc[UR8][R2.64] ;  /* 0x0000000802180981 */ /* 0x000168000c1e1d00 */
[----:B------:R-:W5:Y:S04]  /*0120*/  @P0 LDG.E.128 R28, desc[UR8][R8.64+0x200] ;  /* 0x00020008081c0981 */ /* 0x000f68000c1e1d00 */
[----:B------:R2:W5:Y:S01]  /*0130*/  @P0 LDG.E.128 R32, desc[UR8][R8.64] ;  /* 0x0000000808200981 */ /* 0x000562000c1e1d00 */
[----:B-1----:R-:W-:Y:S01]  /*0140*/  ISETP.NE.AND P1, PT, RZ, UR4, PT ;  /* 0x00000004ff007c0c */ /* 0x002fe2000bf25270 */
[----:B------:R-:W-:Y:S01]  /*0150*/  IMAD.U32 R4, RZ, RZ, UR6 ;  /* 0x00000006ff047e24 */ /* 0x000fe2000f8e00ff */
[----:B0-----:R-:W0:Y:S01]  /*0160*/  @P0 LDC.64 R2, c[0x0][0x438] ;  /* 0x00010e00ff020b82 */ /* 0x001e220000000a00 */
[----:B------:R-:W-:-:S10]  /*0170*/  IMAD.U32 R5, RZ, RZ, UR7 ;  /* 0x00000007ff057e24 */ /* 0x000fd4000f8e00ff */
[----:B------:R-:W-:Y:S01]  /*0180*/  @P1 MOV R6, R106 ;  /* 0x0000006a00061202 */ /* 0x000fe20000000f00 */
[----:B------:R-:W-:Y:S01]  /*0190*/  @P1 IMAD.MOV.U32 R7, RZ, RZ, R107 ;  /* 0x000000ffff071224 */ /* 0x000fe200078e006b */
[----:B------:R-:W3:Y:S01]  /*01a0*/  @P1 LDG.E.64 R4, desc[UR8][R4.64] ;  /* 0x0000000804041981 */ /* 0x000ee2000c1e1b00 */
[C---:B------:R-:W-:Y:S01]  /*01b0*/  @!P0 IMAD.WIDE.U32 R10, R0.reuse, 0x10, R10 ;  /* 0x00000010000a8825 */ /* 0x040fe200078e000a */
[----:B------:R-:W1:Y:S03]  /*01c0*/  S2UR UR5, SR_CTAID.X ;  /* 0x00000000000579c3 */ /* 0x000e660000002500 */
[----:B------:R-:W4:Y:S01]  /*01d0*/  @P1 LDG.E.64 R6, desc[UR8][R6.64] ;  /* 0x0000000806061981 */ /* 0x000f22000c1e1b00 */
[----:B------:R-:W-:-:S04]  /*01e0*/  @!P0 IMAD.WIDE.U32 R12, R0, 0x10, R12 ;  /* 0x00000010000c8825 */ /* 0x000fc800078e000c */
[----:B------:R-:W4:Y:S01]  /*01f0*/  @P1 LDC R15, c[0x0][0x460] ;  /* 0x00011800ff0f1b82 */ /* 0x000f220000000800 */
[----:B------:R-:W5:Y:S04]  /*0200*/  @!P0 LDG.E.128 R20, desc[UR8][R10.64+0x200] ;  /* 0x000200080a148981 */ /* 0x000f68000c1e1d00 */
[----:B------:R-:W5:Y:S04]  /*0210*/  @!P0 LDG.E.128 R24, desc[UR8][R10.64] ;  /* 0x000000080a188981 */ /* 0x000f68000c1e1d00 */
[----:B------:R-:W5:Y:S04]  /*0220*/  @!P0 LDG.E.128 R28, desc[UR8][R12.64+0x200] ;  /* 0x000200080c1c8981 */ /* 0x000f68000c1e1d00 */
[----:B------:R-:W5:Y:S01]  /*0230*/  @!P0 LDG.E.128 R32, desc[UR8][R12.64] ;  /* 0x000000080c208981 */ /* 0x000f62000c1e1d00 */
[----:B0-----:R-:W-:Y:S01]  /*0240*/  @P0 IMAD.WIDE.U32 R2, R0, 0x10, R2 ;  /* 0x0000001000020825 */ /* 0x001fe200078e0002 */
[----:B--2---:R-:W0:Y:S01]  /*0250*/  LDC R9, c[0x0][0x360] ;  /* 0x0000d800ff097b82 */ /* 0x004e220000000800 */
[----:B-1----:R-:W-:-:S03]  /*0260*/  USHF.L.U32 UR4, UR5, 0x2, URZ ;  /* 0x0000000205047899 */ /* 0x002fc600080006ff */
[----:B------:R-:W5:Y:S04]  /*0270*/  @P0 LDG.E.128 R36, desc[UR8][R2.64] ;  /* 0x0000000802240981 */ /* 0x000f68000c1e1d00 */
[----:B------:R1:W5:Y:S02]  /*0280*/  @P0 LDG.E.128 R40, desc[UR8][R2.64+0x200] ;  /* 0x0002000802280981 */ /* 0x000364000c1e1d00 */
[----:B-1----:R-:W-:-:S04]  /*0290*/  SHF.R.U32.HI R2, RZ, 0x5, R14 ;  /* 0x00000005ff027819 */ /* 0x002fc8000001160e */
[----:B------:R-:W-:-:S04]  /*02a0*/  LOP3.LUT R2, R2, UR4, RZ, 0xfc, !PT ;  /* 0x0000000402027c12 */ /* 0x000fc8000f8efcff */
[----:B------:R-:W-:Y:S02]  /*02b0*/  ISETP.GE.AND P2, PT, R2, UR10, PT ;  /* 0x0000000a02007c0c */ /* 0x000fe4000bf46270 */
[----:B----4-:R-:W-:Y:S01]  /*02c0*/  @P1 IADD3 R106, P3, PT, R6, R15, RZ ;  /* 0x0000000f066a1210 */ /* 0x010fe20007f7e0ff */
[----:B0-----:R-:W-:Y:S01]  /*02d0*/  IMAD R3, R9, UR5, R14 ;  /* 0x0000000509037c24 */ /* 0x001fe2000f8e020e */
[----:B---3--:R-:W-:Y:S02]  /*02e0*/  @P1 R2UR UR6, R4 ;  /* 0x00000000040612ca */ /* 0x008fe400000e0000 */
[----:B------:R-:W-:Y:S01]  /*02f0*/  @P1 R2UR UR7, R5 ;  /* 0x00000000050712ca */ /* 0x000fe200000e0000 */
[----:B------:R-:W-:-:S06]  /*0300*/  @P1 IMAD.X R107, RZ, RZ, R7, P3 ;  /* 0x000000ffff6b1224 */ /* 0x000fcc00018e0607 */
[----:B------:R-:W-:Y:S08]  /*0310*/  @P2 EXIT ;  /* 0x000000000000294d */ /* 0x000ff00003800000 */
[--C-:B------:R-:W-:Y:S01]  /*0320*/  SHF.R.U64 R4, R106, 0x2, R107.reuse ;  /* 0x000000026a047819 */ /* 0x100fe2000000126b */
[----:B------:R-:W-:Y:S01]  /*0330*/  IMAD.HI.U32 R6, R3, -0x326172a9, RZ ;  /* 0xcd9e8d5703067827 */ /* 0x000fe200078e00ff */
[----:B------:R-:W-:Y:S01]  /*0340*/  SHF.R.U32.HI R5, RZ, 0x2, R107 ;  /* 0x00000002ff057819 */ /* 0x000fe2000001166b */
[----:B------:R-:W-:Y:S01]  /*0350*/  UIADD3 UR15, UPT, UPT, UR6, -0x61c88647, URZ ;  /* 0x9e3779b9060f7890 */ /* 0x000fe2000fffe0ff */
[----:B-----5:R-:W-:Y:S01]  /*0360*/  @!P0 CS2R R38, SRZ ;  /* 0x0000000000268805 */ /* 0x020fe2000001ff00 */
        /* <DEDUP_REMOVED lines=21> */
[----:B------:R-:W-:-:S03]  /*04c0*/  UIADD3 UR21, UPT, UPT, UR7, -0x126145ec, URZ ;  /* 0xed9eba1407157890 */ /* 0x000fc6000fffe0ff */
[----:B------:R-:W-:Y:S01]  /*04d0*/  HFMA2 R83, -RZ, RZ, 0, 0 ;  /* 0x00000000ff537431 */ /* 0x000fe200000001ff */
[----:B------:R-:W-:Y:S01]  /*04e0*/  UIADD3 UR22, UPT, UPT, UR6, 0x1715609d, URZ ;  /* 0x1715609d06167890 */ /* 0x000fe2000fffe0ff */
[----:B------:R-:W-:Y:S01]  /*04f0*/  IMAD.HI.U32 R6, R8, -0x2daee0ad, RZ ;  /* 0xd2511f5308067827 */ /* 0x000fe200078e00ff */
[----:B------:R-:W-:Y:S01]  /*0500*/  LOP3.LUT R7, R12, UR17, R7, 0x96, !PT ;  /* 0x000000110c077c12 */ /* 0x000fe2000f8e9607 */
[----:B------:R-:W-:Y:S01]  /*0510*/  UIADD3 UR23, UPT, UPT, UR7, -0x56f99767, URZ ;  /* 0xa906689907177890 */ /* 0x000fe2000fffe0ff */
[----:B------:R-:W-:Y:S01]  /*0520*/  BSSY B0, `(.L_x_7754) ;  /* 0x0000c71000007945 */ /* 0x000fe20003800000 */
[----:B------:R-:W-:Y:S01]  /*0530*/  IMAD R12, R8, -0x2daee0ad, RZ ;  /* 0xd2511f53080c7824 */ /* 0x000fe200078e02ff */
[----:B------:R-:W-:Y:S01]  /*0540*/  LOP3.LUT R6, R9, UR18, R6, 0x96, !PT ;  /* 0x0000001209067c12 */ /* 0x000fe2000f8e9606 */
[C---:B------:R-:W-:Y:S01]  /*0550*/  IMAD.HI.U32 R11, R7.reuse, -0x2daee0ad, RZ ;  /* 0xd2511f53070b7827 */ /* 0x040fe200078e00ff */
[----:B------:R-:W-:Y:S01]  /*0560*/  UIADD3 UR24, UPT, UPT, UR6, -0x4ab325aa, URZ ;  /* 0xb54cda5606187890 */ /* 0x000fe2000fffe0ff */
[----:B------:R-:W-:Y:S01]  /*0570*/  LOP3.LUT R106, R106, 0x3, RZ, 0xc0, !PT ;  /* 0x000000036a6a7812 */ /* 0x000fe200078ec0ff */
        /* <DEDUP_REMOVED lines=15> */
[----:B------:R-:W-:Y:S01]  /*0670*/  IMAD.HI.U32 R7, R8, -0x2daee0ad, RZ ;  /* 0xd2511f5308077827 */ /* 0x000fe200078e00ff */
[----:B------:R-:W-:Y:S01]  /*0680*/  LOP3.LUT R6, R9, UR4, R6, 0x96, !PT ;  /* 0x0000000409067c12 */ /* 0x000fe2000f8e9606 */
[----:B------:R-:W-:Y:S01]  /*0690*/  UIADD3 UR31, UPT, UPT, UR7, -0x695add53, URZ ;  /* 0x96a522ad071f7890 */ /* 0x000fe2000fffe0ff */
        /* <DEDUP_REMOVED lines=11> */
[----:B------:R-:W1:Y:S01]  /*0750*/  LDCU.U8 UR11, c[0x0][0x410] ;  /* 0x00008200ff0b77ac */ /* 0x000e620008000000 */
        /* <DEDUP_REMOVED lines=36> */
[----:B------:R-:W-:Y:S01]  /*09a0*/  IMAD.HI.U32 R99, R104, -0x2daee0ad, RZ ;  /* 0xd2511f5368637827 */ /* 0x000fe200078e00ff */
[----:B------:R-:W-:Y:S02]  /*09b0*/  PRMT R12, R21, 0x7632, R12 ;  /* 0x00007632150c7816 */ /* 0x000fe4000000000c */
[----:B------:R-:W-:Y:S01]  /*09c0*/  PRMT R82, R32, 0x7632, R82 ;  /* 0x0000763220527816 */ /* 0x000fe20000000052 */
[----:B------:R-:W-:Y:S01]  /*09d0*/  IMAD R7, R10, -0x326172a9, RZ ;  /* 0xcd9e8d570a077824 */ /* 0x000fe200078e02ff */
[----:B------:R-:W-:Y:S01]  /*09e0*/  LOP3.LUT R99, R8, UR31, R99, 0x96, !PT ;  /* 0x0000001f08637c12 */ /* 0x000fe2000f8e9663 */
[----:B------:R-:W-:Y:S01]  /*09f0*/  IMAD.HI.U32 R6, R100, -0x326172a9, RZ ;  /* 0xcd9e8d5764067827 */ /* 0x000fe200078e00ff */
[----:B------:R-:W-:-:S02]  /*0a00*/  PRMT R8, R23, 0x7632, R8 ;  /* 0x0000763217087816 */ /* 0x000fc40000000008 */
[----:B------:R-:W-:Y:S01]  /*0a10*/  PRMT R10, R22, 0x7632, R10 ;  /* 0x00007632160a7816 */ /* 0x000fe2000000000a */
[----:B------:R-:W-:Y:S01]  /*0a20*/  IMAD R104, R104, -0x2daee0ad, RZ ;  /* 0xd2511f5368687824 */ /* 0x000fe200078e02ff */
[----:B------:R-:W-:Y:S01]  /*0a30*/  LOP3.LUT R6, R7, UR30, R6, 0x96, !PT ;  /* 0x0000001e07067c12 */ /* 0x000fe2000f8e9606 */
[----:B------:R-:W-:Y:S01]  /*0a40*/  IMAD R100, R100, -0x326172a9, RZ ;  /* 0xcd9e8d5764647824 */ /* 0x000fe200078e02ff */
[----:B01234-:R-:W-:-:S07]  /*0a50*/  PRMT R7, R43, 0x7632, R7 ;  /* 0x000076322b077816 */ /* 0x01ffce0000000007 */
.L_x_7984:
        /* <DEDUP_REMOVED lines=20> */
[----:B------:R-:W-:Y:S02]  /*0ba0*/  SHF.R.S32.HI R61, RZ, 0x1f, R60 ;  /* 0x0000001fff3d7819 */ /* 0x000fe4000001143c */
[----:B------:R-:W-:Y:S01]  /*0bb0*/  MOV R109, UR6 ;  /* 0x00000006006d7c02 */ /* 0x000fe20008000f00 */
[----:B------:R-:W-:Y:S01]  /*0bc0*/  BSSY.RECONVERGENT B1, `(.L_x_7755) ;  /* 0x0000585000017945 */ /* 0x000fe20003800200 */
[----:B------:R-:W-:-:S03]  /*0bd0*/  LEA.HI R61, R61, R60, RZ, 0x3 ;  /* 0x0000003c3d3d7211 */ /* 0x000fc600078f18ff */
[----:B------:R-:W-:Y:S01]  /*0be0*/  VIADD R109, R109, 0x78dde6e4 ;  /* 0x78dde6e46d6d7836 */ /* 0x000fe20000000000 */
[----:B------:R-:W-:-:S03]  /*0bf0*/  LEA.HI.SX32 R89, R61, R0, 0x1d ;  /* 0x000000003d597211 */ /* 0x000fc600078feaff */
[----:B0-----:R-:W-:Y:S05]  /*0c00*/  @!P0 BRA `(.L_x_7756) ;  /* 0x0000002c000c8947 */ /* 0x001fea0003800000 */
[----:B------:R-:W0:Y:S02]  /*0c10*/  LDC.64 R58, c[0x0][0x3a0] ;  /* 0x0000e800ff3a7b82 */ /* 0x000e240000000a00 */
[----:B0-----:R-:W-:-:S05]  /*0c20*/  IMAD.WIDE.U32 R58, R89, 0x20, R58 ;  /* 0x00000020593a7825 */ /* 0x001fca00078e003a */
[----:B------:R-:W2:Y:S04]  /*0c30*/  LDG.E.128 R48, desc[UR8][R58.64] ;  /* 0x000000083a307981 */ /* 0x000ea8000c1e1d00 */
[----:B------:R0:W5:Y:S01]  /*0c40*/  LDG.E.128 R52, desc[UR8][R58.64+0x10] ;  /* 0x000010083a347981 */ /* 0x000162000c1e1d00 */
[----:B------:R-:W-:Y:S01]  /*0c50*/  ISETP.GT.AND P2, PT, R93, RZ, PT ;  /* 0x000000ff5d00720c */ /* 0x000fe20003f44270 */
[----:B------:R-:W-:-:S12]  /*0c60*/  BSSY.RECONVERGENT B2, `(.L_x_7757) ;  /* 0x000005a000027945 */ /* 0x000fd80003800200 */
[----:B------:R-:W-:Y:S01]  /*0c70*/  @!P2 IMAD.MOV.U32 R92, RZ, RZ, R104 ;  /* 0x000000ffff5ca224 */ /* 0x000fe200078e0068 */
[----:B------:R-:W-:Y:S01]  /*0c80*/  @!P2 MOV R60, R106 ;  /* 0x0000006a003ca202 */ /* 0x000fe20000000f00 */
[----:B--2---:R-:W-:Y:S01]  /*0c90*/  @!P2 IMAD.MOV.U32 R56, RZ, RZ, R48 ;  /* 0x000000ffff38a224 */ /* 0x004fe200078e0030 */
        /* <DEDUP_REMOVED lines=17> */
.L_x_7761:
        /* <DEDUP_REMOVED lines=13> */
.L_x_7763:
[----:B------:R-:W-:Y:S05]  /*0e80*/  BSYNC.RECONVERGENT B4 ;  /* 0x0000000000047941 */ /* 0x000fea0003800200 */
.L_x_7762:
        /* <DEDUP_REMOVED lines=43> */
.L_x_7760:
[----:B------:R-:W-:Y:S05]  /*1140*/  BSYNC.RECONVERGENT B3 ;  /* 0x0000000000037941 */ /* 0x000fea0003800200 */
.L_x_7759:
[----:B------:R-:W-:Y:S01]  /*1150*/  I2FP.F32.U32 R56, R56 ;  /* 0x0000003800387245 */ /* 0x000fe20000201000 */
[----:B------:R-:W-:Y:S02]  /*1160*/  IMAD.MOV.U32 R59, RZ, RZ, 0x2f800000 ;  /* 0x2f800000ff3b7424 */ /* 0x000fe400078e00ff */
[----:B-----5:R-:W-:Y:S02]  /*1170*/  IMAD.U32 R57, R44, 0x10000, RZ ;  /* 0x000100002c397824 */ /* 0x020fe400078e00ff */
        /* <DEDUP_REMOVED lines=8> */
.L_x_7758:
[----:B------:R-:W-:Y:S05]  /*1200*/  BSYNC.RECONVERGENT B2 ;  /* 0x0000000000027941 */ /* 0x000fea0003800200 */
.L_x_7757:
        /* <DEDUP_REMOVED lines=17> */
.L_x_7768:
        /* <DEDUP_REMOVED lines=13> */
.L_x_7770:
[----:B------:R-:W-:Y:S05]  /*13f0*/  BSYNC.RECONVERGENT B4 ;  /* 0x0000000000047941 */ /* 0x000fea0003800200 */
.L_x_7769:
        /* <DEDUP_REMOVED lines=43> */
.L_x_7767:
[----:B------:R-:W-:Y:S05]  /*16b0*/  BSYNC.RECONVERGENT B3 ;  /* 0x0000000000037941 */ /* 0x000fea0003800200 */
.L_x_7766:
        /* <DEDUP_REMOVED lines=12> */
.L_x_7765:
[----:B------:R-:W-:Y:S05]  /*1780*/  BSYNC.RECONVERGENT B2 ;  /* 0x0000000000027941 */ /* 0x000fea0003800200 */
.L_x_7764:
        /* <DEDUP_REMOVED lines=17> */
.L_x_7775:
        /* <DEDUP_REMOVED lines=13> */
.L_x_7777:
[----:B------:R-:W-:Y:S05]  /*1970*/  BSYNC.RECONVERGENT B4 ;  /* 0x0000000000047941 */ /* 0x000fea0003800200 */
.L_x_7776:
        /* <DEDUP_REMOVED lines=43> */
.L_x_7774:
[----:B------:R-:W-:Y:S05]  /*1c30*/  BSYNC.RECONVERGENT B3 ;  /* 0x0000000000037941 */ /* 0x000fea0003800200 */
.L_x_7773:
        /* <DEDUP_REMOVED lines=11> */
.L_x_7772:
[----:B------:R-:W-:Y:S05]  /*1cf0*/  BSYNC.RECONVERGENT B2 ;  /* 0x0000000000027941 */ /* 0x000fea0003800200 */
.L_x_7771:
        /* <DEDUP_REMOVED lines=17> */
.L_x_7782:
        /* <DEDUP_REMOVED lines=13> */
.L_x_7784:
[----:B------:R-:W-:Y:S05]  /*1ee0*/  BSYNC.RECONVERGENT B4 ;  /* 0x0000000000047941 */ /* 0x000fea0003800200 */
.L_x_7783:
        /* <DEDUP_REMOVED lines=43> */
.L_x_7781:
[----:B------:R-:W-:Y:S05]  /*21a0*/  BSYNC.RECONVERGENT B3 ;  /* 0x0000000000037941 */ /* 0x000fea0003800200 */
.L_x_7780:
        /* <DEDUP_REMOVED lines=12> */
.L_x_7779:
[----:B------:R-:W-:Y:S05]  /*2270*/  BSYNC.RECONVERGENT B2 ;  /* 0x0000000000027941 */ /* 0x000fea0003800200 */
.L_x_7778:
[----:B------:R-:W-:Y:S01]  /*2280*/  BSSY.RECONVERGENT B2, `(.L_x_7785) ;  /* 0x0000056000027945 */ /* 0x000fe20003800200 */
[----:B------:R-:W-:Y:S02]  /*2290*/  IMAD.MOV.U32 R62, RZ, RZ, R61 ;  /* 0x000000ffff3e7224 */ /* 0x000fe400078e003d */
[----:B-----5:R-:W-:Y:S01]  /*22a0*/  IMAD.MOV.U32 R60, RZ, RZ, R52 ;  /* 0x000000ffff3c7224 */ /* 0x020fe200078e0034 */
        /* <DEDUP_REMOVED lines=14> */
.L_x_7789:
        /* <DEDUP_REMOVED lines=13> */
.L_x_7791:
[----:B------:R-:W-:Y:S05]  /*2460*/  BSYNC.RECONVERGENT B4 ;  /* 0x0000000000047941 */ /* 0x000fea0003800200 */
.L_x_7790:
        /* <DEDUP_REMOVED lines=43> */
.L_x_7788:
[----:B------:R-:W-:Y:S05]  /*2720*/  BSYNC.RECONVERGENT B3 ;  /* 0x0000000000037941 */ /* 0x000fea0003800200 */
.L_x_7787:
        /* <DEDUP_REMOVED lines=11> */
.L_x_7786:
[----:B------:R-:W-:Y:S05]  /*27e0*/  BSYNC.RECONVERGENT B2 ;  /* 0x0000000000027941 */ /* 0x000fea0003800200 */
.L_x_7785:
        /* <DEDUP_REMOVED lines=17> */
.L_x_7796:
        /* <DEDUP_REMOVED lines=13> */
.L_x_7798:
[----:B------:R-:W-:Y:S05]  /*29d0*/  BSYNC.RECONVERGENT B4 ;  /* 0x0000000000047941 */ /* 0x000fea0003800200 */
.L_x_7797:
        /* <DEDUP_REMOVED lines=43> */
.L_x_7795:
[----:B------:R-:W-:Y:S05]  /*2c90*/  BSYNC.RECONVERGENT B3 ;  /* 0x0000000000037941 */ /* 0x000fea0003800200 */
.L_x_7794:
        /* <DEDUP_REMOVED lines=12> */
.L_x_7793:
[----:B------:R-:W-:Y:S05]  /*2d60*/  BSYNC.RECONVERGENT B2 ;  /* 0x0000000000027941 */ /* 0x000fea0003800200 */
.L_x_7792:
        /* <DEDUP_REMOVED lines=17> */
.L_x_7803:
        /* <DEDUP_REMOVED lines=13> */
.L_x_7805:
[----:B------:R-:W-:Y:S05]  /*2f50*/  BSYNC.RECONVERGENT B4 ;  /* 0x0000000000047941 */ /* 0x000fea0003800200 */
.L_x_7804:
        /* <DEDUP_REMOVED lines=43> */
.L_x_7802:
[----:B------:R-:W-:Y:S05]  /*3210*/  BSYNC.RECONVERGENT B3 ;  /* 0x0000000000037941 */ /* 0x000fea0003800200 */
.L_x_7801:
        /* <DEDUP_REMOVED lines=11> */
.L_x_7800:
[----:B------:R-:W-:Y:S05]  /*32d0*/  BSYNC.RECONVERGENT B2 ;  /* 0x0000000000027941 */ /* 0x000fea0003800200 */
.L_x_7799:
        /* <DEDUP_REMOVED lines=16> */
.L_x_7809:
        /* <DEDUP_REMOVED lines=13> */
.L_x_7811:
[----:B------:R-:W-:Y:S05]  /*34b0*/  BSYNC.RECONVERGENT B3 ;  /* 0x0000000000037941 */ /* 0x000fea0003800200 */
.L_x_7810:
        /* <DEDUP_REMOVED lines=42> */
.L_x_7808:
[----:B------:R-:W-:Y:S05]  /*3760*/  BSYNC.RECONVERGENT B2 ;  /* 0x0000000000027941 */ /* 0x000fea0003800200 */
.L_x_7807:
        /* <DEDUP_REMOVED lines=13> */
.L_x_7756:
        /* <DEDUP_REMOVED lines=21> */
.L_x_7816:
        /* <DEDUP_REMOVED lines=13> */
.L_x_7818:
[----:B------:R-:W-:Y:S05]  /*3a60*/  BSYNC.RECONVERGENT B4 ;  /* 0x0000000000047941 */ /* 0x000fea0003800200 */
.L_x_7817:
        /* <DEDUP_REMOVED lines=43> */
.L_x_7815:
[----:B------:R-:W-:Y:S05]  /*3d20*/  BSYNC.RECONVERGENT B3 ;  /* 0x0000000000037941 */ /* 0x000fea0003800200 */
.L_x_7814:
        /* <DEDUP_REMOVED lines=11> */
.L_x_7813:
[----:B------:R-:W-:Y:S05]  /*3de0*/  BSYNC.RECONVERGENT B2 ;  /* 0x0000000000027941 */ /* 0x000fea0003800200 */
.L_x_7812:
        /* <DEDUP_REMOVED lines=17> */
.L_x_7823:
        /* <DEDUP_REMOVED lines=13> */
.L_x_7825:
[----:B------:R-:W-:Y:S05]  /*3fd0*/  BSYNC.RECONVERGENT B4 ;  /* 0x0000000000047941 */ /* 0x000fea0003800200 */
.L_x_7824:
        /* <DEDUP_REMOVED lines=43> */
.L_x_7822:
[----:B------:R-:W-:Y:S05]  /*4290*/  BSYNC.RECONVERGENT B3 ;  /* 0x0000000000037941 */ /* 0x000fea0003800200 */
.L_x_7821:
        /* <DEDUP_REMOVED lines=12> */
.L_x_7820:
[----:B------:R-:W-:Y:S05]  /*4360*/  BSYNC.RECONVERGENT B2 ;  /* 0x0000000000027941 */ /* 0x000fea0003800200 */
.L_x_7819:
        /* <DEDUP_REMOVED lines=17> */
.L_x_7830:
        /* <DEDUP_REMOVED lines=13> */
.L_x_7832:
[----:B------:R-:W-:Y:S05]  /*4550*/  BSYNC.RECONVERGENT B4 ;  /* 0x0000000000047941 */ /* 0x000fea0003800200 */
.L_x_7831:
        /* <DEDUP_REMOVED lines=43> */
.L_x_7829:
[----:B------:R-:W-:Y:S05]  /*4810*/  BSYNC.RECONVERGENT B3 ;  /* 0x0000000000037941 */ /* 0x000fea0003800200 */
.L_x_7828:
        /* <DEDUP_REMOVED lines=11> */
.L_x_7827:
[----:B------:R-:W-:Y:S05]  /*48d0*/  BSYNC.RECONVERGENT B2 ;  /* 0x0000000000027941 */ /* 0x000fea0003800200 */
.L_x_7826:
        /* <DEDUP_REMOVED lines=17> */
.L_x_7837:
        /* <DEDUP_REMOVED lines=13> */
.L_x_7839:
[----:B------:R-:W-:Y:S05]  /*4ac0*/  BSYNC.RECONVERGENT B4 ;  /* 0x0000000000047941 */ /* 0x000fea0003800200 */
.L_x_7838:
        /* <DEDUP_REMOVED lines=43> */
.L_x_7836:
[----:B------:R-:W-:Y:S05]  /*4d80*/  BSYNC.RECONVERGENT B3 ;  /* 0x0000000000037941 */ /* 0x000fea0003800200 */
.L_x_7835:
        /* <DEDUP_REMOVED lines=12> */
.L_x_7834:
[----:B------:R-:W-:Y:S05]  /*4e50*/  BSYNC.RECONVERGENT B2 ;  /* 0x0000000000027941 */ /* 0x000fea0003800200 */
.L_x_7833:
        /* <DEDUP_REMOVED lines=17> */
.L_x_7844:
        /* <DEDUP_REMOVED lines=13> */
.L_x_7846:
[----:B------:R-:W-:Y:S05]  /*5040*/  BSYNC.RECONVERGENT B4 ;  /* 0x0000000000047941 */ /* 0x000fea0003800200 */
.L_x_7845:
        /* <DEDUP_REMOVED lines=43> */
.L_x_7843:
[----:B------:R-:W-:Y:S05]  /*5300*/  BSYNC.RECONVERGENT B3 ;  /* 0x0000000000037941 */ /* 0x000fea0003800200 */
.L_x_7842:
        /* <DEDUP_REMOVED lines=11> */
.L_x_7841:
[----:B------:R-:W-:Y:S05]  /*53c0*/  BSYNC.RECONVERGENT B2 ;  /* 0x0000000000027941 */ /* 0x000fea0003800200 */
.L_x_7840:
        /* <DEDUP_REMOVED lines=17> */
.L_x_7851:
        /* <DEDUP_REMOVED lines=13> */
.L_x_7853:
[----:B------:R-:W-:Y:S05]  /*55b0*/  BSYNC.RECONVERGENT B4 ;  /* 0x0000000000047941 */ /* 0x000fea0003800200 */
.L_x_7852:
        /* <DEDUP_REMOVED lines=43> */
.L_x_7850:
[----:B------:R-:W-:Y:S05]  /*5870*/  BSYNC.RECONVERGENT B3 ;  /* 0x0000000000037941 */ /* 0x000fea0003800200 */
.L_x_7849:
        /* <DEDUP_REMOVED lines=12> */
.L_x_7848:
[----:B------:R-:W-:Y:S05]  /*5940*/  BSYNC.RECONVERGENT B2 ;  /* 0x0000000000027941 */ /* 0x000fea0003800200 */
.L_x_7847:
        /* <DEDUP_REMOVED lines=17> */
.L_x_7858:
        /* <DEDUP_REMOVED lines=13> */
.L_x_7860:
[----:B------:R-:W-:Y:S05]  /*5b30*/  BSYNC.RECONVERGENT B4 ;  /* 0x0000000000047941 */ /* 0x000fea0003800200 */
.L_x_7859:
        /* <DEDUP_REMOVED lines=43> */
.L_x_7857:
[----:B------:R-:W-:Y:S05]  /*5df0*/  BSYNC.RECONVERGENT B3 ;  /* 0x0000000000037941 */ /* 0x000fea0003800200 */
.L_x_7856:
        /* <DEDUP_REMOVED lines=11> */
.L_x_7855:
[----:B------:R-:W-:Y:S05]  /*5eb0*/  BSYNC.RECONVERGENT B2 ;  /* 0x0000000000027941 */ /* 0x000fea0003800200 */
.L_x_7854:
        /* <DEDUP_REMOVED lines=16> */
.L_x_7863:
        /* <DEDUP_REMOVED lines=13> */
.L_x_7865:
[----:B------:R-:W-:Y:S05]  /*6090*/  BSYNC.RECONVERGENT B3 ;  /* 0x0000000000037941 */ /* 0x000fea0003800200 */
.L_x_7864:
        /* <DEDUP_REMOVED lines=42> */
.L_x_7862:
[----:B------:R-:W-:Y:S05]  /*6340*/  BSYNC.RECONVERGENT B2 ;  /* 0x0000000000027941 */ /* 0x000fea0003800200 */
.L_x_7861:
        /* <DEDUP_REMOVED lines=12> */
.L_x_7806:
[----:B------:R-:W-:Y:S05]  /*6410*/  BSYNC.RECONVERGENT B1 ;  /* 0x0000000000017941 */ /* 0x000fea0003800200 */
.L_x_7755:
        /* <DEDUP_REMOVED lines=8> */
[----:B-1----:R-:W-:-:S03]  /*64a0*/  @P1 IMAD.WIDE.U32 R64, R105, 0x10, R64 ;  /* 0x0000001069401825 */ /* 0x002fc600078e0040 */
[----:B------:R0:W-:Y:S01]  /*64b0*/  STG.E.128 desc[UR8][R68.64+0x10], R60 ;  /* 0x0000103c44007986 */ /* 0x0001e2000c101d08 */
[----:B--2---:R-:W-:Y:S01]  /*64c0*/  @P0 IMAD.WIDE.U32 R66, R107, 0x20, R66 ;  /* 0x000000206b420825 */ /* 0x004fe200078e0042 */
[----:B------:R-:W-:Y:S06]  /*64d0*/  @!P1 BRA `(.L_x_7867) ;  /* 0x0000000000509947 */ /* 0x000fec0003800000 */
[----:B------:R-:W-:Y:S01]  /*64e0*/  IMAD.U32 R71, R98, 0x10000, RZ ;  /* 0x0001000062477824 */ /* 0x000fe200078e00ff */
[----:B0-----:R-:W0:Y:S01]  /*64f0*/  LDC.64 R68, c[0x0][0x3b0] ;  /* 0x0000ec00ff447b82 */ /* 0x001e220000000a00 */
        /* <DEDUP_REMOVED lines=18> */
.L_x_7867:
[----:B------:R-:W-:Y:S05]  /*6620*/  BSYNC.RECONVERGENT B1 ;  /* 0x0000000000017941 */ /* 0x000fea0003800200 */
.L_x_7866:
[----:B-----5:R2:W5:Y:S04]  /*6630*/  @P1 LDG.E.128 R44, desc[UR8][R64.64] ;  /* 0x00000008402c1981 */ /* 0x020568000c1e1d00 */
[----:B------:R2:W5:Y:S04]  /*6640*/  @P0 LDG.E.128 R48, desc[UR8][R66.64] ;  /* 0x0000000842300981 */ /* 0x000568000c1e1d00 */
[----:B------:R2:W5:Y:S01]  /*6650*/  @P0 LDG.E.128 R52, desc[UR8][R66.64+0x10] ;  /* 0x0000100842340981 */ /* 0x000562000c1e1d00 */
[----:B------:R-:W-:Y:S04]  /*6660*/  BSSY.RECONVERGENT B1, `(.L_x_7868) ;  /* 0x000057f000017945 */ /* 0x000fe80003800200 */
[----:B------:R-:W-:Y:S05]  /*6670*/  @!P0 BRA `(.L_x_7869) ;  /* 0x0000002800fc8947 */ /* 0x000fea0003800000 */
[----:B------:R-:W-:Y:S01]  /*6680*/  ISETP.GT.AND P0, PT, R93, RZ, PT ;  /* 0x000000ff5d00720c */ /* 0x000fe20003f04270 */
[----:B------:R-:W-:Y:S01]  /*6690*/  BSSY.RECONVERGENT B2, `(.L_x_7870) ;  /* 0x000005a000027945 */ /* 0x000fe20003800200 */
[----:B------:R-:W-:Y:S01]  /*66a0*/  MOV R104, R92 ;  /* 0x0000005c00687202 */ /* 0x000fe20000000f00 */
[----:B--2---:R-:W-:Y:S01]  /*66b0*/  IMAD.MOV.U32 R66, RZ, RZ, R106 ;  /* 0x000000ffff427224 */ /* 0x004fe200078e006a */
[----:B-----5:R-:W-:-:S09]  /*66c0*/  MOV R64, R48 ;  /* 0x0000003000407202 */ /* 0x020fd20000000f00 */
        /* <DEDUP_REMOVED lines=17> */
.L_x_7874:
        /* <DEDUP_REMOVED lines=13> */
.L_x_7876:
[----:B------:R-:W-:Y:S05]  /*68b0*/  BSYNC.RECONVERGENT B4 ;  /* 0x0000000000047941 */ /* 0x000fea0003800200 */
.L_x_7875:
[----:B------:R-:W-:Y:S01]  /*68c0*/  IMAD.WIDE.U32 R66, R3, -0x326172a9, RZ ;  /* 0xcd9e8d5703427825 */ /* 0x000fe200078e00ff */
[----:B------:R-:W-:-:S04]  /*68d0*/  LOP3.LUT R64, R83, UR7, R71, 0x96, !PT ;  /* 0x0000000753407c12 */ /* 0x000fc8000f8e9647 */
        /* <DEDUP_REMOVED lines=41> */
.L_x_7873:
[----:B------:R-:W-:Y:S05]  /*6b70*/  BSYNC.RECONVERGENT B3 ;  /* 0x0000000000037941 */ /* 0x000fea0003800200 */
.L_x_7872:
        /* <DEDUP_REMOVED lines=11> */
.L_x_7871:
[----:B------:R-:W-:Y:S05]  /*6c30*/  BSYNC.RECONVERGENT B2 ;  /* 0x0000000000027941 */ /* 0x000fea0003800200 */
.L_x_7870:
[----:B------:R-:W-:Y:S01]  /*6c40*/  BSSY.RECONVERGENT B2, `(.L_x_7877) ;  /* 0x0000057000027945 */ /* 0x000fe20003800200 */
[----:B------:R-:W-:Y:S01]  /*6c50*/  MOV R67, R66 ;  /* 0x0000004200437202 */ /* 0x000fe20000000f00 */
[----:B------:R-:W-:Y:S02]  /*6c60*/  IMAD.MOV.U32 R65, RZ, RZ, R49 ;  /* 0x000000ffff417224 */ /* 0x000fe400078e0031 */
        /* <DEDUP_REMOVED lines=14> */
.L_x_7881:
        /* <DEDUP_REMOVED lines=13> */
.L_x_7883:
[----:B------:R-:W-:Y:S05]  /*6e20*/  BSYNC.RECONVERGENT B4 ;  /* 0x0000000000047941 */ /* 0x000fea0003800200 */
.L_x_7882:
[----:B01----:R-:W-:Y:S01]  /*6e30*/  IMAD.WIDE.U32 R68, R3, -0x326172a9, RZ ;  /* 0xcd9e8d5703447825 */ /* 0x003fe200078e00ff */
        /* <DEDUP_REMOVED lines=42> */
.L_x_7880:
[----:B------:R-:W-:Y:S05]  /*70e0*/  BSYNC.RECONVERGENT B3 ;  /* 0x0000000000037941 */ /* 0x000fea0003800200 */
.L_x_7879:
[----:B------:R-:W-:Y:S01]  /*70f0*/  PRMT R66, R44, 0x7632, R66 ;  /* 0x000076322c427816 */ /* 0x000fe20000000042 */
        /* <DEDUP_REMOVED lines=11> */
.L_x_7878:
[----:B------:R-:W-:Y:S05]  /*71b0*/  BSYNC.RECONVERGENT B2 ;  /* 0x0000000000027941 */ /* 0x000fea0003800200 */
.L_x_7877:
[----:B------:R-:W-:Y:S01]  /*71c0*/  BSSY.RECONVERGENT B2, `(.L_x_7884) ;  /* 0x0000056000027945 */ /* 0x000fe20003800200 */
[----:B01----:R-:W-:Y:S01]  /*71d0*/  MOV R68, R67 ;  /* 0x0000004300447202 */ /* 0x003fe20000000f00 */
        /* <DEDUP_REMOVED lines=15> */
.L_x_7888:
        /* <DEDUP_REMOVED lines=13> */
.L_x_7890:
[----:B------:R-:W-:Y:S05]  /*73a0*/  BSYNC.RECONVERGENT B4 ;  /* 0x0000000000047941 */ /* 0x000fea0003800200 */
.L_x_7889:
        /* <DEDUP_REMOVED lines=43> */
.L_x_7887:
[----:B------:R-:W-:Y:S05]  /*7660*/  BSYNC.RECONVERGENT B3 ;  /* 0x0000000000037941 */ /* 0x000fea0003800200 */
.L_x_7886:
        /* <DEDUP_REMOVED lines=11> */
.L_x_7885:
[----:B------:R-:W-:Y:S05]  /*7720*/  BSYNC.RECONVERGENT B2 ;  /* 0x0000000000027941 */ /* 0x000fea0003800200 */
.L_x_7884:
        /* <DEDUP_REMOVED lines=17> */
.L_x_7895:
        /* <DEDUP_REMOVED lines=13> */
.L_x_7897:
[----:B------:R-:W-:Y:S05]  /*7910*/  BSYNC.RECONVERGENT B4 ;  /* 0x0000000000047941 */ /* 0x000fea0003800200 */
.L_x_7896:
        /* <DEDUP_REMOVED lines=43> */
.L_x_7894:
[----:B------:R-:W-:Y:S05]  /*7bd0*/  BSYNC.RECONVERGENT B3 ;  /* 0x0000000000037941 */ /* 0x000fea0003800200 */
.L_x_7893:
        /* <DEDUP_REMOVED lines=12> */
.L_x_7892:
[----:B------:R-:W-:Y:S05]  /*7ca0*/  BSYNC.RECONVERGENT B2 ;  /* 0x0000000000027941 */ /* 0x000fea0003800200 */
.L_x_7891:
        /* <DEDUP_REMOVED lines=17> */
.L_x_7902:
        /* <DEDUP_REMOVED lines=13> */
.L_x_7904:
[----:B------:R-:W-:Y:S05]  /*7e90*/  BSYNC.RECONVERGENT B4 ;  /* 0x0000000000047941 */ /* 0x000fea0003800200 */
.L_x_7903:
        /* <DEDUP_REMOVED lines=43> */
.L_x_7901:
[----:B------:R-:W-:Y:S05]  /*8150*/  BSYNC.RECONVERGENT B3 ;  /* 0x0000000000037941 */ /* 0x000fea0003800200 */
.L_x_7900:
        /* <DEDUP_REMOVED lines=11> */
.L_x_7899:
[----:B------:R-:W-:Y:S05]  /*8210*/  BSYNC.RECONVERGENT B2 ;  /* 0x0000000000027941 */ /* 0x000fea0003800200 */
.L_x_7898:
        /* <DEDUP_REMOVED lines=17> */
.L_x_7909:
        /* <DEDUP_REMOVED lines=13> */
.L_x_7911:
[----:B------:R-:W-:Y:S05]  /*8400*/  BSYNC.RECONVERGENT B4 ;  /* 0x0000000000047941 */ /* 0x000fea0003800200 */
.L_x_7910:
        /* <DEDUP_REMOVED lines=43> */
.L_x_7908:
[----:B------:R-:W-:Y:S05]  /*86c0*/  BSYNC.RECONVERGENT B3 ;  /* 0x0000000000037941 */ /* 0x000fea0003800200 */
.L_x_7907:
        /* <DEDUP_REMOVED lines=12> */
.L_x_7906:
[----:B------:R-:W-:Y:S05]  /*8790*/  BSYNC.RECONVERGENT B2 ;  /* 0x0000000000027941 */ /* 0x000fea0003800200 */
.L_x_7905:
        /* <DEDUP_REMOVED lines=17> */
.L_x_7916:
        /* <DEDUP_REMOVED lines=13> */
.L_x_7918:
[----:B------:R-:W-:Y:S05]  /*8980*/  BSYNC.RECONVERGENT B4 ;  /* 0x0000000000047941 */ /* 0x000fea0003800200 */
.L_x_7917:
        /* <DEDUP_REMOVED lines=43> */
.L_x_7915:
[----:B------:R-:W-:Y:S05]  /*8c40*/  BSYNC.RECONVERGENT B3 ;  /* 0x0000000000037941 */ /* 0x000fea0003800200 */
.L_x_7914:
        /* <DEDUP_REMOVED lines=11> */
.L_x_7913:
[----:B------:R-:W-:Y:S05]  /*8d00*/  BSYNC.RECONVERGENT B2 ;  /* 0x0000000000027941 */ /* 0x000fea0003800200 */
.L_x_7912:
[----:B------:R-:W-:Y:S01]  /*8d10*/  MOV R106, R88 ;  /* 0x00000058006a7202 */ /* 0x000fe20000000f00 */
        /* <DEDUP_REMOVED lines=15> */
.L_x_7922:
        /* <DEDUP_REMOVED lines=13> */
.L_x_7924:
[----:B------:R-:W-:Y:S05]  /*8ee0*/  BSYNC.RECONVERGENT B3 ;  /* 0x0000000000037941 */ /* 0x000fea0003800200 */
.L_x_7923:
        /* <DEDUP_REMOVED lines=42> */
.L_x_7921:
[----:B------:R-:W-:Y:S05]  /*9190*/  BSYNC.RECONVERGENT B2 ;  /* 0x0000000000027941 */ /* 0x000fea0003800200 */
.L_x_7920:
        /* <DEDUP_REMOVED lines=13> */
.L_x_7869:
[----:B------:R-:W-:Y:S01]  /*9270*/  BSSY.RECONVERGENT B2, `(.L_x_7925) ;  /* 0x000005a000027945 */ /* 0x000fe20003800200 */
[----:B------:R-:W-:Y:S01]  /*9280*/  IMAD.MOV.U32 R104, RZ, RZ, R92 ;  /* 0x000000ffff687224 */ /* 0x000fe200078e005c */
[----:B--2---:R-:W-:Y:S01]  /*9290*/  MOV R66, R106 ;  /* 0x0000006a00427202 */ /* 0x004fe20000000f00 */
        /* <DEDUP_REMOVED lines=18> */
.L_x_7929:
        /* <DEDUP_REMOVED lines=13> */
.L_x_7931:
[----:B------:R-:W-:Y:S05]  /*9490*/  BSYNC.RECONVERGENT B4 ;  /* 0x0000000000047941 */ /* 0x000fea0003800200 */
.L_x_7930:
        /* <DEDUP_REMOVED lines=43> */
.L_x_7928:
[----:B------:R-:W-:Y:S05]  /*9750*/  BSYNC.RECONVERGENT B3 ;  /* 0x0000000000037941 */ /* 0x000fea0003800200 */
.L_x_7927:
        /* <DEDUP_REMOVED lines=11> */
.L_x_7926:
[----:B------:R-:W-:Y:S05]  /*9810*/  BSYNC.RECONVERGENT B2 ;  /* 0x0000000000027941 */ /* 0x000fea0003800200 */
.L_x_7925:
        /* <DEDUP_REMOVED lines=17> */
.L_x_7936:
        /* <DEDUP_REMOVED lines=13> */
.L_x_7938:
[----:B------:R-:W-:Y:S05]  /*9a00*/  BSYNC.RECONVERGENT B4 ;  /* 0x0000000000047941 */ /* 0x000fea0003800200 */
.L_x_7937:
[----:B01----:R-:W-:Y:S01]  /*9a10*/  IMAD.WIDE.U32 R68, R3, -0x326172a9, RZ ;  /* 0xcd9e8d5703447825 */ /* 0x003fe200078e00ff */
        /* <DEDUP_REMOVED lines=42> */
.L_x_7935:
[----:B------:R-:W-:Y:S05]  /*9cc0*/  BSYNC.RECONVERGENT B3 ;  /* 0x0000000000037941 */ /* 0x000fea0003800200 */
.L_x_7934:
[----:B-----5:R-:W-:Y:S01]  /*9cd0*/  PRMT R66, R44, 0x7632, R66 ;  /* 0x000076322c427816 */ /* 0x020fe20000000042 */
        /* <DEDUP_REMOVED lines=11> */
.L_x_7933:
[----:B------:R-:W-:Y:S05]  /*9d90*/  BSYNC.RECONVERGENT B2 ;  /* 0x0000000000027941 */ /* 0x000fea0003800200 */
.L_x_7932:
[----:B------:R-:W-:Y:S01]  /*9da0*/  BSSY.RECONVERGENT B2, `(.L_x_7939) ;  /* 0x0000056000027945 */ /* 0x000fe20003800200 */
[----:B01----:R-:W-:Y:S01]  /*9db0*/  IMAD.MOV.U32 R68, RZ, RZ, R67 ;  /* 0x000000ffff447224 */ /* 0x003fe200078e0043 */
        /* <DEDUP_REMOVED lines=15> */
.L_x_7943:
        /* <DEDUP_REMOVED lines=13> */
.L_x_7945:
[----:B------:R-:W-:Y:S05]  /*9f80*/  BSYNC.RECONVERGENT B4 ;  /* 0x0000000000047941 */ /* 0x000fea0003800200 */
.L_x_7944:
        /* <DEDUP_REMOVED lines=43> */
.L_x_7942:
[----:B------:R-:W-:Y:S05]  /*a240*/  BSYNC.RECONVERGENT B3 ;  /* 0x0000000000037941 */ /* 0x000fea0003800200 */
.L_x_7941:
        /* <DEDUP_REMOVED lines=11> */
.L_x_7940:
[----:B------:R-:W-:Y:S05]  /*a300*/  BSYNC.RECONVERGENT B2 ;  /* 0x0000000000027941 */ /* 0x000fea0003800200 */
.L_x_7939:
        /* <DEDUP_REMOVED lines=17> */
.L_x_7950:
        /* <DEDUP_REMOVED lines=13> */
.L_x_7952:
[----:B------:R-:W-:Y:S05]  /*a4f0*/  BSYNC.RECONVERGENT B4 ;  /* 0x0000000000047941 */ /* 0x000fea0003800200 */
.L_x_7951:
        /* <DEDUP_REMOVED lines=43> */
.L_x_7949:
[----:B------:R-:W-:Y:S05]  /*a7b0*/  BSYNC.RECONVERGENT B3 ;  /* 0x0000000000037941 */ /* 0x000fea0003800200 */
.L_x_7948:
        /* <DEDUP_REMOVED lines=12> */
.L_x_7947:
[----:B------:R-:W-:Y:S05]  /*a880*/  BSYNC.RECONVERGENT B2 ;  /* 0x0000000000027941 */ /* 0x000fea0003800200 */
.L_x_7946:
        /* <DEDUP_REMOVED lines=17> */
.L_x_7957:
        /* <DEDUP_REMOVED lines=13> */
.L_x_7959:
[----:B------:R-:W-:Y:S05]  /*aa70*/  BSYNC.RECONVERGENT B4 ;  /* 0x0000000000047941 */ /* 0x000fea0003800200 */
.L_x_7958:
        /* <DEDUP_REMOVED lines=43> */
.L_x_7956:
[----:B------:R-:W-:Y:S05]  /*ad30*/  BSYNC.RECONVERGENT B3 ;  /* 0x0000000000037941 */ /* 0x000fea0003800200 */
.L_x_7955:
        /* <DEDUP_REMOVED lines=11> */
.L_x_7954:
[----:B------:R-:W-:Y:S05]  /*adf0*/  BSYNC.RECONVERGENT B2 ;  /* 0x0000000000027941 */ /* 0x000fea0003800200 */
.L_x_7953:
        /* <DEDUP_REMOVED lines=17> */
.L_x_7964:
        /* <DEDUP_REMOVED lines=13> */
.L_x_7966:
[----:B------:R-:W-:Y:S05]  /*afe0*/  BSYNC.RECONVERGENT B4 ;  /* 0x0000000000047941 */ /* 0x000fea0003800200 */
.L_x_7965:
        /* <DEDUP_REMOVED lines=43> */
.L_x_7963:
[----:B------:R-:W-:Y:S05]  /*b2a0*/  BSYNC.RECONVERGENT B3 ;  /* 0x0000000000037941 */ /* 0x000fea0003800200 */
.L_x_7962:
        /* <DEDUP_REMOVED lines=12> */
.L_x_7961:
[----:B------:R-:W-:Y:S05]  /*b370*/  BSYNC.RECONVERGENT B2 ;  /* 0x0000000000027941 */ /* 0x000fea0003800200 */
.L_x_7960:
        /* <DEDUP_REMOVED lines=17> */
.L_x_7971:
        /* <DEDUP_REMOVED lines=13> */
.L_x_7973:
[----:B------:R-:W-:Y:S05]  /*b560*/  BSYNC.RECONVERGENT B4 ;  /* 0x0000000000047941 */ /* 0x000fea0003800200 */
.L_x_7972:
        /* <DEDUP_REMOVED lines=43> */
.L_x_7970:
[----:B------:R-:W-:Y:S05]  /*b820*/  BSYNC.RECONVERGENT B3 ;  /* 0x0000000000037941 */ /* 0x000fea0003800200 */
.L_x_7969:
        /* <DEDUP_REMOVED lines=11> */
.L_x_7968:
[----:B------:R-:W-:Y:S05]  /*b8e0*/  BSYNC.RECONVERGENT B2 ;  /* 0x0000000000027941 */ /* 0x000fea0003800200 */
.L_x_7967:
        /* <DEDUP_REMOVED lines=16> */
.L_x_7976:
        /* <DEDUP_REMOVED lines=13> */
.L_x_7978:
[----:B------:R-:W-:Y:S05]  /*bac0*/  BSYNC.RECONVERGENT B3 ;  /* 0x0000000000037941 */ /* 0x000fea0003800200 */
.L_x_7977:
        /* <DEDUP_REMOVED lines=43> */
.L_x_7975:
[----:B------:R-:W-:Y:S05]  /*bd80*/  BSYNC.RECONVERGENT B2 ;  /* 0x0000000000027941 */ /* 0x000fea0003800200 */
.L_x_7974:
        /* <DEDUP_REMOVED lines=12> */
.L_x_7919:
[----:B------:R-:W-:Y:S05]  /*be50*/  BSYNC.RECONVERGENT B1 ;  /* 0x0000000000017941 */ /* 0x000fea0003800200 */
.L_x_7868:
[----:B------:R-:W-:Y:S01]  /*be60*/  FADD.FTZ R88, RZ, R56 ;  /* 0x00000038ff587221 */ /* 0x000fe20000010000 */
[----:B------:R-:W0:Y:S01]  /*be70*/  S2R R108, SR_TID.X ;  /* 0x00000000006c7919 */ /* 0x000e220000002100 */
[----:B------:R-:W-:Y:S01]  /*be80*/  IMAD.WIDE.U32 R86, R107, 0x20, R86 ;  /* 0x000000206b567825 */ /* 0x000fe200078e0056 */
[----:B------:R-:W-:Y:S03]  /*be90*/  BSSY.RECONVERGENT B1, `(.L_x_7979) ;  /* 0x0000027000017945 */ /* 0x000fe60003800200 */
        /* <DEDUP_REMOVED lines=9> */
[----:B------:R-:W-:Y:S01]  /*bf30*/  FADD.FTZ R88, R89, R64 ;  /* 0x0000004059587221 */ /* 0x000fe20000010000 */
[----:B0-----:R-:W-:-:S03]  /*bf40*/  LOP3.LUT P0, RZ, R108, 0x1f, RZ, 0xc0, !PT ;  /* 0x0000001f6cff7812 */ /* 0x001fc6000780c0ff */
[----:B------:R-:W-:-:S04]  /*bf50*/  FADD.FTZ R89, R88, R65 ;  /* 0x0000004158597221 */ /* 0x000fc80000010000 */
[----:B------:R-:W-:-:S04]  /*bf60*/  FADD.FTZ R88, R89, R66 ;  /* 0x0000004259587221 */ /* 0x000fc80000010000 */
[----:B------:R-:W-:-:S04]  /*bf70*/  FADD.FTZ R89, R88, R67 ;  /* 0x0000004358597221 */ /* 0x000fc80000010000 */
[----:B------:R-:W-:-:S04]  /*bf80*/  FADD.FTZ R88, R89, R68 ;  /* 0x0000004459587221 */ /* 0x000fc80000010000 */
[----:B------:R-:W-:-:S04]  /*bf90*/  FADD.FTZ R89, R88, R69 ;  /* 0x0000004558597221 */ /* 0x000fc80000010000 */
[----:B------:R-:W-:Y:S01]  /*bfa0*/  FADD.FTZ R110, R89, R70 ;  /* 0x00000046596e7221 */ /* 0x000fe20000010000 */
[----:B-1----:R-:W-:Y:S06]  /*bfb0*/  @!P1 BRA `(.L_x_7980) ;  /* 0x0000000000509947 */ /* 0x002fec0003800000 */
[----:B------:R-:W-:Y:S01]  /*bfc0*/  IMAD.U32 R89, R98, 0x10000, RZ ;  /* 0x0001000062597824 */ /* 0x000fe200078e00ff */
[----:B------:R-:W0:Y:S01]  /*bfd0*/  LDC.64 R86, c[0x0][0x3b0] ;  /* 0x0000ec00ff567b82 */ /* 0x000e220000000a00 */
        /* <DEDUP_REMOVED lines=18> */
.L_x_7980:
[----:B------:R-:W-:Y:S05]  /*c100*/  BSYNC.RECONVERGENT B1 ;  /* 0x0000000000017941 */ /* 0x000fea0003800200 */
.L_x_7979:
        /* <DEDUP_REMOVED lines=56> */
.L_x_7996:
[----:B-1----:R-:W-:Y:S01]  /*c490*/  FADD.FTZ R105, R92, R93 ;  /* 0x0000005d5c697221 */ /* 0x002fe20000010000 */
[----:B0-----:R-:W-:Y:S01]  /*c4a0*/  FMUL.FTZ R92, R91, R91 ;  /* 0x0000005b5b5c7220 */ /* 0x001fe20000410000 */
        /* <DEDUP_REMOVED lines=23> */
[----:B------:R-:W-:Y:S01]  /*c620*/  FADD.FTZ R90, -R91, R61 ;  /* 0x0000003d5b5a7221 */ /* 0x000fe20000010100 */
[----:B------:R-:W-:Y:S01]  /*c630*/  SHF.L.U32 R67, R36, 0x10, RZ ;  /* 0x0000001024437819 */ /* 0x000fe200000006ff */
[----:B------:R-:W-:-:S02]  /*c640*/  IMAD R103, R102, R103, RZ ;  /* 0x0000006766677224 */ /* 0x000fc400078e02ff */
[----:B------:R-:W-:Y:S01]  /*c650*/  FMUL.FTZ R56, R93, R0 ;  /* 0x000000005d387220 */ /* 0x000fe20000410000 */
        /* <DEDUP_REMOVED lines=13> */
[----:B------:R-:W-:Y:S01]  /*c730*/  FMUL.FTZ R86, R93, R86 ;  /* 0x000000565d567220 */ /* 0x000fe20000410000 */
[----:B------:R-:W-:-:S02]  /*c740*/  IMAD.U32 R91, R25, 0x10000, RZ ;  /* 0x00010000195b7824 */ /* 0x000fc400078e00ff */
[C---:B------:R-:W-:Y:S01]  /*c750*/  FMUL.FTZ R62, R93.reuse, R58 ;  /* 0x0000003a5d3e7220 */ /* 0x040fe20000410000 */
[----:B------:R-:W-:Y:S01]  /*c760*/  FFMA.FTZ R56, R56, R61, R67 ;  /* 0x0000003d38387223 */ /* 0x000fe20000010043 */
[----:B------:R-:W-:Y:S01]  /*c770*/  FFMA.FTZ R61, R86, R87, R89 ;  /* 0x00000057563d7223 */ /* 0x000fe20000010059 */
[----:B------:R-:W-:Y:S01]  /*c780*/  FMUL.FTZ R59, R93, R70 ;  /* 0x000000465d3b7220 */ /* 0x000fe20000410000 */
[----:B------:R-:W-:Y:S01]  /*c790*/  FFMA.FTZ R62, R62, R91, R105 ;  /* 0x0000005b3e3e7223 */ /* 0x000fe20000010069 */
[----:B------:R-:W-:Y:S01]  /*c7a0*/  SHF.L.U32 R86, R19, 0x10, RZ ;  /* 0x0000001013567819 */ /* 0x000fe200000006ff */
[C---:B------:R-:W-:Y:S01]  /*c7b0*/  FMUL.FTZ R69, R93.reuse, R88 ;  /* 0x000000585d457220 */ /* 0x040fe20000410000 */
[----:B------:R-:W-:Y:S01]  /*c7c0*/  FMUL.FTZ R65, R93, R102 ;  /* 0x000000665d417220 */ /* 0x000fe20000410000 */
[----:B------:R-:W-:Y:S01]  /*c7d0*/  IMAD.U32 R70, R72, 0x10000, RZ ;  /* 0x0001000048467824 */ /* 0x000fe200078e00ff */
[----:B------:R-:W-:Y:S01]  /*c7e0*/  SHF.L.U32 R91, R39, 0x10, RZ ;  /* 0x00000010275b7819 */ /* 0x000fe200000006ff */
[----:B------:R-:W-:Y:S01]  /*c7f0*/  FMUL.FTZ R64, R93, R92 ;  /* 0x0000005c5d407220 */ /* 0x000fe20000410000 */
[----:B------:R-:W-:Y:S01]  /*c800*/  IMAD.U32 R89, R27, 0x10000, RZ ;  /* 0x000100001b597824 */ /* 0x000fe200078e00ff */
[----:B------:R-:W-:Y:S01]  /*c810*/  SHF.L.U32 R102, R15, 0x10, RZ ;  /* 0x000000100f667819 */ /* 0x000fe200000006ff */
[----:B------:R-:W-:Y:S01]  /*c820*/  IMAD.U32 R92, R16, 0x10000, RZ ;  /* 0x00010000105c7824 */ /* 0x000fe200078e00ff */
[----:B------:R-:W-:Y:S01]  /*c830*/  SHF.L.U32 R87, R38, 0x10, RZ ;  /* 0x0000001026577819 */ /* 0x000fe200000006ff */
[----:B------:R-:W-:Y:S01]  /*c840*/  FMUL.FTZ R68, R93, R60 ;  /* 0x0000003c5d447220 */ /* 0x000fe20000410000 */
[----:B------:R-:W-:-:S02]  /*c850*/  IMAD.U32 R67, R26, 0x10000, RZ ;  /* 0x000100001a437824 */ /* 0x000fc400078e00ff */
[----:B------:R-:W-:Y:S01]  /*c860*/  FFMA.FTZ R69, R69, R70, R86 ;  /* 0x0000004645457223 */ /* 0x000fe20000010056 */
[----:B------:R-:W-:Y:S01]  /*c870*/  FFMA.FTZ R86, R64, R89, R91 ;  /* 0x0000005940567223 */ /* 0x000fe2000001005b */
[----:B------:R-:W-:Y:S01]  /*c880*/  FFMA.FTZ R89, R65, R92, R102 ;  /* 0x0000005c41597223 */ /* 0x000fe20000010066 */
[----:B------:R-:W-:Y:S01]  /*c890*/  FFMA.FTZ R68, R68, R67, R87 ;  /* 0x0000004344447223 */ /* 0x000fe20000010057 */
[----:B------:R-:W0:Y:S01]  /*c8a0*/  LDC.64 R64, c[0x0][0x428] ;  /* 0x00010a00ff407b82 */ /* 0x000e220000000a00 */
[----:B------:R-:W-:Y:S01]  /*c8b0*/  SHF.L.U32 R87, R40, 0x10, RZ ;  /* 0x0000001028577819 */ /* 0x000fe200000006ff */
[C---:B------:R-:W-:Y:S01]  /*c8c0*/  FMUL.FTZ R71, R93.reuse, R90 ;  /* 0x0000005a5d477220 */ /* 0x040fe20000410000 */
[----:B------:R-:W-:Y:S01]  /*c8d0*/  FMUL.FTZ R66, R93, R110 ;  /* 0x0000006e5d427220 */ /* 0x000fe20000410000 */
[----:B------:R-:W-:Y:S01]  /*c8e0*/  IMAD.U32 R67, R20, 0x10000, RZ ;  /* 0x0001000014437824 */ /* 0x000fe200078e00ff */
[----:B------:R-:W-:Y:S01]  /*c8f0*/  SHF.L.U32 R90, R17, 0x10, RZ ;  /* 0x00000010115a7819 */ /* 0x000fe200000006ff */
[----:B------:R-:W-:Y:S01]  /*c900*/  IMAD.U32 R88, R18, 0x10000, RZ ;  /* 0x0001000012587824 */ /* 0x000fe200078e00ff */
[----:B------:R-:W-:Y:S01]  /*c910*/  SHF.L.U32 R109, R11, 0x10, RZ ;  /* 0x000000100b6d7819 */ /* 0x000fe200000006ff */
[----:B------:R-:W-:Y:S01]  /*c920*/  FMUL.FTZ R0, R93, R116 ;  /* 0x000000745d007220 */ /* 0x000fe20000410000 */
[----:B------:R-:W-:Y:S01]  /*c930*/  FFMA.FTZ R70, R66, R67, R87 ;  /* 0x0000004342467223 */ /* 0x000fe20000010057 */
[----:B------:R-:W-:Y:S01]  /*c940*/  SHF.R.S32.HI R66, RZ, 0x1f, R103 ;  /* 0x0000001fff427819 */ /* 0x000fe20000011467 */
[----:B------:R-:W-:Y:S01]  /*c950*/  FFMA.FTZ R71, R71, R88, R90 ;  /* 0x0000005847477223 */ /* 0x000fe2000001005a */
[----:B------:R-:W-:Y:S01]  /*c960*/  SHF.L.U32 R90, R13, 0x10, RZ ;  /* 0x000000100d5a7819 */ /* 0x000fe200000006ff */
[----:B------:R-:W-:Y:S01]  /*c970*/  FMUL.FTZ R63, R93, R112 ;  /* 0x000000705d3f7220 */ /* 0x000fe20000410000 */
[----:B------:R-:W-:-:S02]  /*c980*/  IMAD.U32 R88, R14, 0x10000, RZ ;  /* 0x000100000e587824 */ /* 0x000fc400078e00ff */
[----:B------:R-:W-:Y:S01]  /*c990*/  FFMA.FTZ R107, R0, R107, R109 ;  /* 0x0000006b006b7223 */ /* 0x000fe2000001006d */
[----:B------:R-:W-:Y:S01]  /*c9a0*/  LEA.HI R103, R66, R103, RZ, 0x3 ;  /* 0x0000006742677211 */ /* 0x000fe200078f18ff */
[----:B------:R-:W-:Y:S01]  /*c9b0*/  FMUL.FTZ R60, R93, R114 ;  /* 0x000000725d3c7220 */ /* 0x000fe20000410000 */
[----:B------:R-:W-:Y:S01]  /*c9c0*/  LOP3.LUT R0, R108, 0x1f, RZ, 0xc0, !PT ;  /* 0x0000001f6c007812 */ /* 0x000fe200078ec0ff */
[----:B------:R-:W-:Y:S01]  /*c9d0*/  FFMA.FTZ R87, R63, R88, R90 ;  /* 0x000000583f577223 */ /* 0x000fe2000001005a */
[----:B------:R-:W-:Y:S01]  /*c9e0*/  SHF.L.U32 R105, R41, 0x10, RZ ;  /* 0x0000001029697819 */ /* 0x000fe200000006ff */
[C---:B------:R-:W-:Y:S01]  /*c9f0*/  FMUL.FTZ R58, R93.reuse, R118 ;  /* 0x000000765d3a7220 */ /* 0x040fe20000410000 */
[----:B------:R-:W-:Y:S01]  /*ca00*/  SHF.L.U32 R67, R42, 0x10, RZ ;  /* 0x000000102a437819 */ /* 0x000fe200000006ff */
[----:B------:R-:W-:Y:S01]  /*ca10*/  FMUL.FTZ R57, R93, R120 ;  /* 0x000000785d397220 */ /* 0x000fe20000410000 */
[----:B------:R-:W-:Y:S01]  /*ca20*/  IMAD.U32 R91, R21, 0x10000, RZ ;  /* 0x00010000155b7824 */ /* 0x000fe200078e00ff */
[----:B------:R-:W-:Y:S01]  /*ca30*/  SHF.L.U32 R90, R9, 0x10, RZ ;  /* 0x00000010095a7819 */ /* 0x000fe200000006ff */
[----:B------:R-:W-:Y:S01]  /*ca40*/  IMAD.U32 R63, R22, 0x10000, RZ ;  /* 0x00010000163f7824 */ /* 0x000fe200078e00ff */
[----:B------:R-:W-:Y:S01]  /*ca50*/  SHF.L.U32 R102, R43, 0x10, RZ ;  /* 0x000000102b667819 */ /* 0x000fe200000006ff */
[----:B------:R-:W-:Y:S01]  /*ca60*/  FMUL.FTZ R93, R93, R122 ;  /* 0x0000007a5d5d7220 */ /* 0x000fe20000410000 */
[----:B------:R-:W-:Y:S01]  /*ca70*/  LEA.HI.SX32 R103, R103, R0, 0x1d ;  /* 0x0000000067677211 */ /* 0x000fe200078feaff */
[----:B------:R-:W-:Y:S01]  /*ca80*/  IMAD.U32 R66, R10, 0x10000, RZ ;  /* 0x000100000a427824 */ /* 0x000fe200078e00ff */
[----:B------:R-:W-:Y:S01]  /*ca90*/  SHF.L.U32 R110, R7, 0x10, RZ ;  /* 0x00000010076e7819 */ /* 0x000fe200000006ff */
[----:B------:R-:W-:-:S02]  /*caa0*/  IMAD.U32 R92, R23, 0x10000, RZ ;  /* 0x00010000175c7824 */ /* 0x000fc400078e00ff */
[----:B------:R-:W-:Y:S01]  /*cab0*/  FFMA.FTZ R60, R60, R91, R105 ;  /* 0x0000005b3c3c7223 */ /* 0x000fe20000010069 */
[----:B------:R-:W-:Y:S02]  /*cac0*/  IMAD.U32 R108, R8, 0x10000, RZ ;  /* 0x00010000086c7824 */ /* 0x000fe400078e00ff */
[----:B------:R-:W-:Y:S01]  /*cad0*/  FFMA.FTZ R88, R58, R63, R67 ;  /* 0x0000003f3a587223 */ /* 0x000fe20000010043 */
[----:B------:R-:W-:Y:S02]  /*cae0*/  VIADD R63, R103, 0x20 ;  /* 0x00000020673f7836 */ /* 0x000fe40000000000 */
        /* <DEDUP_REMOVED lines=15> */
.L_x_7983:
[----:B------:R-:W-:Y:S05]  /*cbe0*/  BSYNC.RECONVERGENT B1 ;  /* 0x0000000000017941 */ /* 0x000fea0003800200 */
.L_x_7982:
[----:B0-----:R-:W0:Y:S02]  /*cbf0*/  LDC.64 R56, c[0x0][0x380] ;  /* 0x0000e000ff387b82 */ /* 0x001e240000000a00 */
[----:B0-----:R-:W-:-:S04]  /*cc00*/  LEA R2, R56, R2, 0x2 ;  /* 0x0000000238027211 */ /* 0x001fc800078e10ff */
[----:B------:R-:W-:-:S13]  /*cc10*/  ISETP.GE.AND P0, PT, R2, R57, PT ;  /* 0x000000390200720c */ /* 0x000fda0003f06270 */
[----:B------:R-:W-:Y:S05]  /*cc20*/  @!P0 BRA `(.L_x_7984) ;  /* 0xffffff3c008c8947 */ /* 0x000fea000383ffff */
[----:B------:R-:W-:Y:S05]  /*cc30*/  BSYNC B0 ;  /* 0x0000000000007941 */ /* 0x000fea0003800000 */
.L_x_7754:
[----:B------:R-:W-:Y:S05]  /*cc40*/  EXIT ;  /* 0x000000000000794d */ /* 0x000fea0003800000 */
.L_x_7981:
[----:B------:R-:W-:Y:S01]  /*cc50*/  HFMA2 R112, -RZ, RZ, 0, 1.847743988037109375e-06 ;  /* 0x0000001fff707431 */ /* 0x000fe200000001ff */
[----:B------:R-:W-:Y:S01]  /*cc60*/  BSSY B1, `(.L_x_7985) ;  /* 0x0000006000017945 */ /* 0x000fe20003800000 */
[----:B------:R-:W-:Y:S02]  /*cc70*/  IMAD.MOV.U32 R107, RZ, RZ, 0x1 ;  /* 0x00000001ff6b7424 */ /* 0x000fe400078e00ff */
[----:B------:R-:W-:-:S07]  /*cc80*/  IMAD.MOV.U32 R105, RZ, RZ, -0x1 ;  /* 0xffffffffff697424 */ /* 0x000fce00078e00ff */
[----:B0----5:R-:W-:Y:S05]  /*cc90*/  WARPSYNC.COLLECTIVE R105, `(.L_x_7986) ;  /* 0x0000000069087348 */ /* 0x021fea0003c00000 */
[----:B------:R1:W2:Y:S02]  /*cca0*/  SHFL.BFLY P1, R93, R110, R107, R112 ;  /* 0x0c00006b6e5d7389 */ /* 0x0002a40000020070 */
[----:B012--5:R-:W-:Y:S05]  /*ccb0*/  ENDCOLLECTIVE ;  /* 0x000000000000791b */ /* 0x027fea0003800000 */
.L_x_7986:
[----:B------:R-:W-:Y:S05]  /*ccc0*/  BSYNC B1 ;  /* 0x0000000000017941 */ /* 0x000fea0003800000 */
.L_x_7985:
        /* <DEDUP_REMOVED lines=10> */
.L_x_7987:
[----:B------:R-:W-:Y:S02]  /*cd70*/  IMAD.MOV.U32 R107, RZ, RZ, 0x4 ;  /* 0x00000004ff6b7424 */ /* 0x000fe400078e00ff */
[----:B------:R-:W-:-:S04]  /*cd80*/  IMAD.MOV.U32 R86, RZ, RZ, R93 ;  /* 0x000000ffff567224 */ /* 0x000fc800078e005d */
[----:B------:R-:W-:-:S05]  /*cd90*/  FADD.FTZ R88, R87, R86 ;  /* 0x0000005657587221 */ /* 0x000fca0000010000 */
[----:B------:R-:W-:-:S07]  /*cda0*/  MOV R110, R88 ;  /* 0x00000058006e7202 */ /* 0x000fce0000000f00 */
[----:B------:R-:W-:Y:S05]  /*cdb0*/  WARPSYNC.COLLECTIVE R105, `(.L_x_7988) ;  /* 0x0000000069087348 */ /* 0x000fea0003c00000 */
[----:B------:R0:W1:Y:S02]  /*cdc0*/  SHFL.BFLY P1, R93, R110, R107, R112 ;  /* 0x0c00006b6e5d7389 */ /* 0x0000640000020070 */
[----:B01----:R-:W-:Y:S05]  /*cdd0*/  ENDCOLLECTIVE ;  /* 0x000000000000791b */ /* 0x003fea0003800000 */
.L_x_7988:
[----:B------:R-:W-:Y:S01]  /*cde0*/  HFMA2 R107, -RZ, RZ, 0, 4.76837158203125e-07 ;  /* 0x00000008ff6b7431 */ /* 0x000fe200000001ff */
[----:B------:R-:W-:-:S05]  /*cdf0*/  MOV R89, R93 ;  /* 0x0000005d00597202 */ /* 0x000fca0000000f00 */
[----:B------:R-:W-:-:S04]  /*ce00*/  FADD.FTZ R89, R88, R89 ;  /* 0x0000005958597221 */ /* 0x000fc80000010000 */
[----:B------:R-:W-:-:S07]  /*ce10*/  IMAD.MOV.U32 R110, RZ, RZ, R89 ;  /* 0x000000ffff6e7224 */ /* 0x000fce00078e0059 */
[----:B------:R-:W-:Y:S05]  /*ce20*/  WARPSYNC.COLLECTIVE R105, `(.L_x_7989) ;  /* 0x0000000069087348 */ /* 0x000fea0003c00000 */
[----:B------:R0:W1:Y:S02]  /*ce30*/  SHFL.BFLY P1, R93, R110, R107, R112 ;  /* 0x0c00006b6e5d7389 */ /* 0x0000640000020070 */
[----:B01----:R-:W-:Y:S05]  /*ce40*/  ENDCOLLECTIVE ;  /* 0x000000000000791b */ /* 0x003fea0003800000 */
.L_x_7989:
[----:B------:R-:W-:Y:S02]  /*ce50*/  IMAD.MOV.U32 R107, RZ, RZ, 0x10 ;  /* 0x00000010ff6b7424 */ /* 0x000fe400078e00ff */
[----:B------:R-:W-:-:S04]  /*ce60*/  IMAD.MOV.U32 R86, RZ, RZ, R93 ;  /* 0x000000ffff567224 */ /* 0x000fc800078e005d */
[----:B------:R-:W-:-:S05]  /*ce70*/  FADD.FTZ R92, R89, R86 ;  /* 0x00000056595c7221 */ /* 0x000fca0000010000 */
[----:B------:R-:W-:-:S07]  /*ce80*/  MOV R110, R92 ;  /* 0x0000005c006e7202 */ /* 0x000fce0000000f00 */
[----:B------:R-:W-:Y:S05]  /*ce90*/  WARPSYNC.COLLECTIVE R105, `(.L_x_7990) ;  /* 0x0000000069087348 */ /* 0x000fea0003c00000 */
[----:B------:R0:W1:Y:S02]  /*cea0*/  SHFL.BFLY P1, R93, R110, R107, R112 ;  /* 0x0c00006b6e5d7389 */ /* 0x0000640000020070 */
[----:B01----:R-:W-:Y:S05]  /*ceb0*/  ENDCOLLECTIVE ;  /* 0x000000000000791b */ /* 0x003fea0003800000 */
.L_x_7990:
        /* <DEDUP_REMOVED lines=40> */
.L_x_7991:
[----:B------:R-:W-:Y:S02]  /*d140*/  IMAD.MOV.U32 R107, RZ, RZ, 0x2 ;  /* 0x00000002ff6b7424 */ /* 0x000fe400078e00ff */
[----:B------:R-:W-:-:S04]  /*d150*/  IMAD.MOV.U32 R87, RZ, RZ, R93 ;  /* 0x000000ffff577224 */ /* 0x000fc800078e005d */
[----:B------:R-:W-:-:S05]  /*d160*/  FADD.FTZ R87, R86, R87 ;  /* 0x0000005756577221 */ /* 0x000fca0000010000 */
[----:B------:R-:W-:-:S07]  /*d170*/  MOV R110, R87 ;  /* 0x00000057006e7202 */ /* 0x000fce0000000f00 */
[----:B------:R-:W-:Y:S05]  /*d180*/  WARPSYNC.COLLECTIVE R105, `(.L_x_7992) ;  /* 0x0000000069087348 */ /* 0x000fea0003c00000 */
[----:B------:R0:W1:Y:S02]  /*d190*/  SHFL.BFLY P1, R93, R110, R107, R112 ;  /* 0x0c00006b6e5d7389 */ /* 0x0000640000020070 */
[----:B01----:R-:W-:Y:S05]  /*d1a0*/  ENDCOLLECTIVE ;  /* 0x000000000000791b */ /* 0x003fea0003800000 */
.L_x_7992:
[----:B------:R-:W-:Y:S01]  /*d1b0*/  HFMA2 R107, -RZ, RZ, 0, 2.384185791015625e-07 ;  /* 0x00000004ff6b7431 */ /* 0x000fe200000001ff */
[----:B------:R-:W-:-:S05]  /*d1c0*/  MOV R88, R93 ;  /* 0x0000005d00587202 */ /* 0x000fca0000000f00 */
[----:B------:R-:W-:-:S04]  /*d1d0*/  FADD.FTZ R88, R87, R88 ;  /* 0x0000005857587221 */ /* 0x000fc80000010000 */
[----:B------:R-:W-:-:S07]  /*d1e0*/  IMAD.MOV.U32 R110, RZ, RZ, R88 ;  /* 0x000000ffff6e7224 */ /* 0x000fce00078e0058 */
[----:B------:R-:W-:Y:S05]  /*d1f0*/  WARPSYNC.COLLECTIVE R105, `(.L_x_7993) ;  /* 0x0000000069087348 */ /* 0x000fea0003c00000 */
[----:B------:R0:W1:Y:S02]  /*d200*/  SHFL.BFLY P1, R93, R110, R107, R112 ;  /* 0x0c00006b6e5d7389 */ /* 0x0000640000020070 */
[----:B01----:R-:W-:Y:S05]  /*d210*/  ENDCOLLECTIVE ;  /* 0x000000000000791b */ /* 0x003fea0003800000 */
.L_x_7993:
[----:B------:R-:W-:Y:S02]  /*d220*/  IMAD.MOV.U32 R107, RZ, RZ, 0x8 ;  /* 0x00000008ff6b7424 */ /* 0x000fe400078e00ff */
[----:B------:R-:W-:-:S04]  /*d230*/  IMAD.MOV.U32 R89, RZ, RZ, R93 ;  /* 0x000000ffff597224 */ /* 0x000fc800078e005d */
[----:B------:R-:W-:-:S05]  /*d240*/  FADD.FTZ R89, R88, R89 ;  /* 0x0000005958597221 */ /* 0x000fca0000010000 */
[----:B------:R-:W-:-:S07]  /*d250*/  MOV R110, R89 ;  /* 0x00000059006e7202 */ /* 0x000fce0000000f00 */
[----:B------:R-:W-:Y:S05]  /*d260*/  WARPSYNC.COLLECTIVE R105, `(.L_x_7994) ;  /* 0x0000000069087348 */ /* 0x000fea0003c00000 */
[----:B------:R0:W1:Y:S02]  /*d270*/  SHFL.BFLY P1, R93, R110, R107, R112 ;  /* 0x0c00006b6e5d7389 */ /* 0x0000640000020070 */
[----:B01----:R-:W-:Y:S05]  /*d280*/  ENDCOLLECTIVE ;  /* 0x000000000000791b */ /* 0x003fea0003800000 */
.L_x_7994:
[----:B------:R-:W-:Y:S01]  /*d290*/  HFMA2 R107, -RZ, RZ, 0, 9.5367431640625e-07 ;  /* 0x00000010ff6b7431 */ /* 0x000fe200000001ff */
[----:B------:R-:W-:-:S05]  /*d2a0*/  MOV R92, R93 ;  /* 0x0000005d005c7202 */ /* 0x000fca0000000f00 */
[----:B------:R-:W-:-:S04]  /*d2b0*/  FADD.FTZ R92, R89, R92 ;  /* 0x0000005c595c7221 */ /* 0x000fc80000010000 */
[----:B------:R-:W-:-:S07]  /*d2c0*/  IMAD.MOV.U32 R110, RZ, RZ, R92 ;  /* 0x000000ffff6e7224 */ /* 0x000fce00078e005c */
[----:B------:R-:W-:Y:S05]  /*d2d0*/  WARPSYNC.COLLECTIVE R105, `(.L_x_7995) ;  /* 0x0000000069087348 */ /* 0x000fea0003c00000 */
[----:B------:R0:W1:Y:S02]  /*d2e0*/  SHFL.BFLY P1, R93, R110, R107, R112 ;  /* 0x0c00006b6e5d7389 */ /* 0x0000640000020070 */
[----:B01----:R-:W-:Y:S05]  /*d2f0*/  ENDCOLLECTIVE ;  /* 0x000000000000791b */ /* 0x003fea0003800000 */
.L_x_7995:
[----:B------:R-:W-:Y:S05]  /*d300*/  BRA `(.L_x_7996) ;  /* 0xfffffff000607947 */ /* 0x000fea000383ffff */
.L_x_7997:
        /* <DEDUP_REMOVED lines=15> */
.L_x_20284:


//--------------------- .text._ZN10layer_norm13ln_fwd_kernelINS_13Kernel_traitsIf13__nv_bfloat16fS2_fjLj512ELj1ELj4ELj1ELj16ENS_18Kernel_traits_baseILj512EfS2_fS2_fjLj128EEEEELb0ELb0ELb0ELb0EEEvNS_9FwdParamsE --------------------------
	.section	.text._ZN10layer_norm13ln_fwd_kernelINS_13Kernel_traitsIf13__nv_bfloat16fS2_fjLj512ELj1ELj4ELj1ELj16ENS_18Kernel_traits_baseILj512EfS2_fS2_fjLj128EEEEELb0ELb0ELb0ELb0EEEvNS_9FwdParamsE,"ax",@progbits
	.align	128
        .global         _ZN10layer_norm13ln_fwd_kernelINS_13Kernel_traitsIf13__nv_bfloat16fS2_fjLj512ELj1ELj4ELj1ELj16ENS_18Kernel_traits_baseILj512EfS2_fS2_fjLj128EEEEELb0ELb0ELb0ELb0EEEvNS_9FwdParamsE
        .type           _ZN10layer_norm13ln_fwd_kernelINS_13Kernel_traitsIf13__nv_bfloat16fS2_fjLj512ELj1ELj4ELj1ELj16ENS_18Kernel_traits_baseILj512EfS2_fS2_fjLj128EEEEELb0ELb0ELb0ELb0EEEvNS_9FwdParamsE,@function
        .size           _ZN10layer_norm13ln_fwd_kernelINS_13Kernel_traitsIf13__nv_bfloat16fS2_fjLj512ELj1ELj4ELj1ELj16ENS_18Kernel_traits_baseILj512EfS2_fS2_fjLj128EEEEELb0ELb0ELb0ELb0EEEvNS_9FwdParamsE,(.L_x_20285 - _ZN10layer_norm13ln_fwd_kernelINS_13Kernel_traitsIf13__nv_bfloat16fS2_fjLj512ELj1ELj4ELj1ELj16ENS_18Kernel_traits_baseILj512EfS2_fS2_fjLj128EEEEELb0ELb0ELb0ELb0EEEvNS_9FwdParamsE)
        .other          _ZN10layer_norm13ln_fwd_kernelINS_13Kernel_traitsIf13__nv_bfloat16fS2_fjLj512ELj1ELj4ELj1ELj16ENS_18Kernel_traits_baseILj512EfS2_fS2_fjLj128EEEEELb0ELb0ELb0ELb0EEEvNS_9FwdParamsE,@"STO_CUDA_ENTRY STV_DEFAULT"
_ZN10layer_norm13ln_fwd_kernelINS_13Kernel_traitsIf13__nv_bfloat16fS2_fjLj512ELj1ELj4ELj1ELj16ENS_18Kernel_traits_baseILj512EfS2_fS2_fjLj128EEEEELb0ELb0ELb0ELb0EEEvNS_9FwdParamsE:
.text._ZN10layer_norm13ln_fwd_kernelINS_13Kernel_traitsIf13__nv_bfloat16fS2_fjLj512ELj1ELj4ELj1ELj16ENS_18Kernel_traits_baseILj512EfS2_fS2_fjLj128EEEEELb0ELb0ELb0ELb0EEEvNS_9FwdParamsE:
        /* <DEDUP_REMOVED lines=32> */
.L_x_8001:
[----:B------:R-:W-:Y:S05]  /*0200*/  BSYNC.RECONVERGENT B1 ;  /* 0x0000000000017941 */ /* 0x000fea0003800200 */
.L_x_8000:
        /* <DEDUP_REMOVED lines=10> */
.L_x_7999:
        /* <DEDUP_REMOVED lines=20> */
.L_x_8002:
[----:B------:R-:W-:Y:S05]  /*03f0*/  BSYNC.RECONVERGENT B0 ;  /* 0x0000000000007941 */ /* 0x000fea0003800200 */
.L_x_7998:
[----:B------:R-:W1:Y:S02]  /*0400*/  LDCU UR4, c[0x0][0x384] ;  /* 0x00007080ff0477ac */ /* 0x000e640008000800 */
[----:B-1----:R-:W-:-:S13]  /*0410*/  ISETP.GE.AND P0, PT, R2, UR4, PT ;  /* 0x0000000402007c0c */ /* 0x002fda000bf06270 */
[----:B------:R-:W-:Y:S05]  /*0420*/  @P0 EXIT ;  /* 0x000000000000094d */ /* 0x000fea0003800000 */
[----:B------:R-:W1:Y:S01]  /*0430*/  LDCU.64 UR8, c[0x0][0x3e0] ;  /* 0x00007c00ff0877ac */ /* 0x000e620008000a00 */
[----:B------:R-:W3:Y:S01]  /*0440*/  LDCU.U8 UR4, c[0x0][0x410] ;  /* 0x00008200ff0477ac */ /* 0x000ee20008000000 */
[----:B------:R-:W4:Y:S01]  /*0450*/  LDCU UR12, c[0x0][0x388] ;  /* 0x00007100ff0c77ac */ /* 0x000f220008000800 */
[----:B------:R-:W0:Y:S01]  /*0460*/  LDCU UR5, c[0x0][0x448] ;  /* 0x00008900ff0577ac */ /* 0x000e220008000800 */
[----:B------:R-:W0:Y:S01]  /*0470*/  LDCU.64 UR10, c[0x0][0x3a0] ;  /* 0x00007400ff0a77ac */ /* 0x000e220008000a00 */
[----:B-1----:R-:W-:-:S04]  /*0480*/  ISETP.NE.U32.AND P0, PT, RZ, UR8, PT ;  /* 0x00000008ff007c0c */ /* 0x002fc8000bf05070 */
[----:B------:R-:W-:Y:S02]  /*0490*/  ISETP.NE.AND.EX P0, PT, RZ, UR9, PT, P0 ;  /* 0x00000009ff007c0c */ /* 0x000fe4000bf05300 */
[----:B0--34-:R-:W-:-:S13]  /*04a0*/  ISETP.NE.AND P1, PT, RZ, UR4, PT ;  /* 0x00000004ff007c0c */ /* 0x019fda000bf25270 */
.L_x_8016:
[----:B------:R-:W0:Y:S02]  /*04b0*/  @P0 LDC.64 R48, c[0x0][0x3e0] ;  /* 0x0000f800ff300b82 */ /* 0x000e240000000a00 */
[----:B0-----:R-:W-:-:S06]  /*04c0*/  @P0 IMAD.WIDE R48, R2, 0x2, R48 ;  /* 0x0000000202300825 */ /* 0x001fcc00078e0230 */
        /* <DEDUP_REMOVED lines=19> */
[----:B--2---:R-:W2:Y:S04]  /*0600*/  LDG.E.128 R4, desc[UR6][R58.64] ;  /* 0x000000063a047981 */ /* 0x004ea8000c1e1d00 */
[----:B------:R-:W3:Y:S01]  /*0610*/  LDG.E.128 R52, desc[UR6][R58.64+0x10] ;  /* 0x000010063a347981 */ /* 0x000ee2000c1e1d00 */
[C---:B-----5:R-:W-:Y:S02]  /*0620*/  SHF.L.U32 R61, R48.reuse, 0x10, RZ ;  /* 0x00000010303d7819 */ /* 0x060fe400000006ff */
[----:B------:R-:W-:Y:S02]  /*0630*/  PRMT R48, R48, 0x7632, R48 ;  /* 0x0000763230307816 */ /* 0x000fe40000000030 */
[----:B------:R-:W-:Y:S02]  /*0640*/  PRMT R60, R49, 0x7632, R60 ;  /* 0x00007632313c7816 */ /* 0x000fe4000000003c */
[----:B------:R-:W-:-:S02]  /*0650*/  SHF.L.U32 R48, R48, 0x10, RZ ;  /* 0x0000001030307819 */ /* 0x000fc400000006ff */
[----:B------:R-:W-:Y:S02]  /*0660*/  SHF.L.U32 R49, R49, 0x10, RZ ;  /* 0x0000001031317819 */ /* 0x000fe400000006ff */
[----:B------:R-:W-:Y:S01]  /*0670*/  SHF.L.U32 R60, R60, 0x10, RZ ;  /* 0x000000103c3c7819 */ /* 0x000fe200000006ff */
[-C--:B--2---:R-:W-:Y:S02]  /*0680*/  FFMA.FTZ R5, R48, R57.reuse, R5 ;  /* 0x0000003930057223 */ /* 0x084fe40000010005 */
[-C--:B------:R-:W-:Y:S01]  /*0690*/  FFMA.FTZ R6, R49, R57.reuse, R6 ;  /* 0x0000003931067223 */ /* 0x080fe20000010006 */
[C---:B------:R-:W-:Y:S01]  /*06a0*/  PRMT R48, R50.reuse, 0x7632, R48 ;  /* 0x0000763232307816 */ /* 0x040fe20000000030 */
[-C--:B------:R-:W-:Y:S01]  /*06b0*/  FFMA.FTZ R4, R61, R57.reuse, R4 ;  /* 0x000000393d047223 */ /* 0x080fe20000010004 */
[----:B------:R-:W-:Y:S01]  /*06c0*/  SHF.L.U32 R49, R50, 0x10, RZ ;  /* 0x0000001032317819 */ /* 0x000fe200000006ff */
[----:B------:R-:W-:Y:S01]  /*06d0*/  FFMA.FTZ R7, R60, R57, R7 ;  /* 0x000000393c077223 */ /* 0x000fe20000010007 */
[----:B------:R-:W-:-:S02]  /*06e0*/  PRMT R50, R51, 0x7632, R50 ;  /* 0x0000763233327816 */ /* 0x000fc40000000032 */
[----:B------:R-:W-:Y:S01]  /*06f0*/  SHF.L.U32 R48, R48, 0x10, RZ ;  /* 0x0000001030307819 */ /* 0x000fe200000006ff */
[-C--:B---3--:R-:W-:Y:S01]  /*0700*/  FFMA.FTZ R52, R49, R57.reuse, R52 ;  /* 0x0000003931347223 */ /* 0x088fe20000010034 */
[----:B------:R-:W-:Y:S02]  /*0710*/  SHF.L.U32 R51, R51, 0x10, RZ ;  /* 0x0000001033337819 */ /* 0x000fe400000006ff */
[----:B------:R-:W-:Y:S01]  /*0720*/  SHF.L.U32 R50, R50, 0x10, RZ ;  /* 0x0000001032327819 */ /* 0x000fe200000006ff */
[-C--:B------:R-:W-:Y:S02]  /*0730*/  FFMA.FTZ R53, R48, R57.reuse, R53 ;  /* 0x0000003930357223 */ /* 0x080fe40000010035 */
[-C--:B------:R-:W-:Y:S02]  /*0740*/  FFMA.FTZ R54, R51, R57.reuse, R54 ;  /* 0x0000003933367223 */ /* 0x080fe40000010036 */
[----:B------:R-:W-:Y:S01]  /*0750*/  FFMA.FTZ R55, R50, R57, R55 ;  /* 0x0000003932377223 */ /* 0x000fe20000010037 */
[----:B------:R-:W-:Y:S06]  /*0760*/  BRA `(.L_x_8006) ;  /* 0x0000000000507947 */ /* 0x000fec0003800000 */
.L_x_8005:
[C---:B--2--5:R-:W-:Y:S02]  /*0770*/  PRMT R5, R49.reuse, 0x7632, R5 ;  /* 0x0000763231057816 */ /* 0x064fe40000000005 */
        /* <DEDUP_REMOVED lines=19> */
.L_x_8006:
[----:B------:R-:W0:Y:S01]  /*08b0*/  LDC.64 R48, c[0x0][0x3a8] ;  /* 0x0000ea00ff307b82 */ /* 0x000e220000000a00 */
[C---:B------:R-:W-:Y:S01]  /*08c0*/  IADD3 R58, PT, PT, R0.reuse, 0x20, RZ ;  /* 0x00000020003a7810 */ /* 0x040fe20007ffe0ff */
[----:B0-----:R-:W-:-:S05]  /*08d0*/  IMAD.WIDE.U32 R48, R0, 0x20, R48 ;  /* 0x0000002000307825 */ /* 0x001fca00078e0030 */
[----:B------:R0:W-:Y:S04]  /*08e0*/  STG.E.128 desc[UR6][R48.64], R4 ;  /* 0x0000000430007986 */ /* 0x0001e8000c101d06 */
[----:B------:R0:W-:Y:S02]  /*08f0*/  STG.E.128 desc[UR6][R48.64+0x10], R52 ;  /* 0x0000103430007986 */ /* 0x0001e4000c101d06 */
.L_x_8004:
[----:B------:R-:W-:Y:S05]  /*0900*/  BSYNC.RECONVERGENT B0 ;  /* 0x0000000000007941 */ /* 0x000fea0003800200 */
.L_x_8003:
[----:B------:R-:W-:Y:S01]  /*0910*/  ISETP.GE.U32.AND P5, PT, R3, 0x40, PT ;  /* 0x000000400300780c */ /* 0x000fe20003fa6070 */
[----:B------:R-:W-:-:S12]  /*0920*/  BSSY.RECONVERGENT B0, `(.L_x_8007) ;  /* 0x0000039000007945 */ /* 0x000fd80003800200 */
[----:B------:R-:W-:Y:S05]  /*0930*/  @!P5 BRA `(.L_x_8008) ;  /* 0x0000000000dcd947 */ /* 0x000fea0003800000 */
[----:B------:R-:W1:Y:S02]  /*0940*/  LDC.64 R44, c[0x0][0x390] ;  /* 0x0000e400ff2c7b82 */ /* 0x000e640000000a00 */
[----:B-1----:R-:W-:-:S06]  /*0950*/  IMAD.WIDE.U32 R44, R58, 0x10, R44 ;  /* 0x000000103a2c7825 */ /* 0x002fcc00078e002c */
[----:B------:R-:W5:Y:S01]  /*0960*/  LDG.E.128 R44, desc[UR6][R44.64] ;  /* 0x000000062c2c7981 */ /* 0x000f62000c1e1d00 */
[----:B------:R-:W-:-:S04]  /*0970*/  UISETP.NE.U32.AND UP0, UPT, UR10, URZ, UPT ;  /* 0x000000ff0a00728c */ /* 0x000fc8000bf05070 */
[----:B------:R-:W-:-:S09]  /*0980*/  UISETP.NE.AND.EX UP0, UPT, UR11, URZ, UPT, UP0 ;  /* 0x000000ff0b00728c */ /* 0x000fd2000bf05300 */
[----:B------:R-:W-:Y:S05]  /*0990*/  BRA.U !UP0, `(.L_x_8009) ;  /* 0x0000000108647547 */ /* 0x000fea000b800000 */
[----:B------:R-:W1:Y:S02]  /*09a0*/  LDC.64 R60, c[0x0][0x3a0] ;  /* 0x0000e800ff3c7b82 */ /* 0x000e640000000a00 */
[----:B-1----:R-:W-:-:S05]  /*09b0*/  IMAD.WIDE.U32 R60, R58, 0x20, R60 ;  /* 0x000000203a3c7825 */ /* 0x002fca00078e003c */
[----:B------:R-:W3:Y:S04]  /*09c0*/  LDG.E.128 R40, desc[UR6][R60.64] ;  /* 0x000000063c287981 */ /* 0x000ee8000c1e1d00 */
[----:B0-----:R-:W4:Y:S01]  /*09d0*/  LDG.E.128 R48, desc[UR6][R60.64+0x10] ;  /* 0x000010063c307981 */ /* 0x001f22000c1e1d00 */
[C---:B-----5:R-:W-:Y:S02]  /*09e0*/  SHF.L.U32 R59, R44.reuse, 0x10, RZ ;  /* 0x000000102c3b7819 */ /* 0x060fe400000006ff */
[----:B------:R-:W-:-:S04]  /*09f0*/  PRMT R44, R44, 0x7632, R44 ;  /* 0x000076322c2c7816 */ /* 0x000fc8000000002c */
[----:B------:R-:W-:-:S05]  /*0a00*/  SHF.L.U32 R44, R44, 0x10, RZ ;  /* 0x000000102c2c7819 */ /* 0x000fca00000006ff */
[-C--:B---3--:R-:W-:Y:S01]  /*0a10*/  FFMA.FTZ R41, R44, R57.reuse, R41 ;  /* 0x000000392c297223 */ /* 0x088fe20000010029 */
[----:B------:R-:W-:Y:S01]  /*0a20*/  PRMT R44, R45, 0x7632, R44 ;  /* 0x000076322d2c7816 */ /* 0x000fe2000000002c */
[-C--:B------:R-:W-:Y:S01]  /*0a30*/  FFMA.FTZ R40, R59, R57.reuse, R40 ;  /* 0x000000393b287223 */ /* 0x080fe20000010028 */
[----:B------:R-:W-:Y:S02]  /*0a40*/  SHF.L.U32 R45, R45, 0x10, RZ ;  /* 0x000000102d2d7819 */ /* 0x000fe400000006ff */
[----:B------:R-:W-:Y:S02]  /*0a50*/  SHF.L.U32 R44, R44, 0x10, RZ ;  /* 0x000000102c2c7819 */ /* 0x000fe400000006ff */
[----:B------:R-:W-:Y:S01]  /*0a60*/  PRMT R59, R47, 0x7632, R59 ;  /* 0x000076322f3b7816 */ /* 0x000fe2000000003b */
[-C--:B------:R-:W-:Y:S01]  /*0a70*/  FFMA.FTZ R42, R45, R57.reuse, R42 ;  /* 0x000000392d2a7223 */ /* 0x080fe2000001002a */
[----:B------:R-:W-:Y:S01]  /*0a80*/  SHF.L.U32 R45, R46, 0x10, RZ ;  /* 0x000000102e2d7819 */ /* 0x000fe200000006ff */
[----:B------:R-:W-:Y:S01]  /*0a90*/  FFMA.FTZ R43, R44, R57, R43 ;  /* 0x000000392c2b7223 */ /* 0x000fe2000001002b */
[----:B------:R-:W-:-:S02]  /*0aa0*/  PRMT R44, R46, 0x7632, R44 ;  /* 0x000076322e2c7816 */ /* 0x000fc4000000002c */
[----:B------:R-:W-:Y:S02]  /*0ab0*/  SHF.L.U32 R47, R47, 0x10, RZ ;  /* 0x000000102f2f7819 */ /* 0x000fe400000006ff */
[----:B------:R-:W-:Y:S01]  /*0ac0*/  SHF.L.U32 R46, R44, 0x10, RZ ;  /* 0x000000102c2e7819 */ /* 0x000fe200000006ff */
[----:B----4-:R-:W-:Y:S01]  /*0ad0*/  FFMA.FTZ R44, R45, R57, R48 ;  /* 0x000000392d2c7223 */ /* 0x010fe20000010030 */
[----:B------:R-:W-:-:S03]  /*0ae0*/  SHF.L.U32 R60, R59, 0x10, RZ ;  /* 0x000000103b3c7819 */ /* 0x000fc600000006ff */
[-C--:B------:R-:W-:Y:S01]  /*0af0*/  FFMA.FTZ R45, R46, R57.reuse, R49 ;  /* 0x000000392e2d7223 */ /* 0x080fe20000010031 */
[-C--:B------:R-:W-:Y:S01]  /*0b00*/  FFMA.FTZ R46, R47, R57.reuse, R50 ;  /* 0x000000392f2e7223 */ /* 0x080fe20000010032 */
[----:B------:R-:W-:Y:S01]  /*0b10*/  FFMA.FTZ R47, R60, R57, R51 ;  /* 0x000000393c2f7223 */ /* 0x000fe20000010033 */
[----:B------:R-:W-:Y:S06]  /*0b20*/  BRA `(.L_x_8010) ;  /* 0x0000000000507947 */ /* 0x000fec0003800000 */
.L_x_8009:
        /* <DEDUP_REMOVED lines=8> */
[----:B------:R-:W-:Y:S02]  /*0bb0*/  SHF.L.U32 R47, R47, 0x10, RZ ;  /* 0x000000102f2f7819 */ /* 0x000fe400000006ff */
[----:B0-----:R-:W-:Y:S01]  /*0bc0*/  SHF.L.U32 R48, R40, 0x10, RZ ;  /* 0x0000001028307819 */ /* 0x001fe200000006ff */
        /* <DEDUP_REMOVED lines=8> */
[----:B------:R-:W-:-:S02]  /*0c50*/  FMUL.FTZ R45, R60, R57 ;  /* 0x000000393c2d7220 */ /* 0x000fc40000410000 */
[----:B------:R-:W-:-:S07]  /*0c60*/  FMUL.FTZ R47, R49, R57 ;  /* 0x00000039312f7220 */ /* 0x000fce0000410000 */
.L_x_8010:
[----:B------:R-:W0:Y:S02]  /*0c70*/  LDC.64 R48, c[0x0][0x3a8] ;  /* 0x0000ea00ff307b82 */ /* 0x000e240000000a00 */
[----:B0-----:R-:W-:-:S05]  /*0c80*/  IMAD.WIDE.U32 R48, R58, 0x20, R48 ;  /* 0x000000203a307825 */ /* 0x001fca00078e0030 */
[----:B------:R1:W-:Y:S04]  /*0c90*/  STG.E.128 desc[UR6][R48.64], R40 ;  /* 0x0000002830007986 */ /* 0x0003e8000c101d06 */
[----:B------:R1:W-:Y:S02]  /*0ca0*/  STG.E.128 desc[UR6][R48.64+0x10], R44 ;  /* 0x0000102c30007986 */ /* 0x0003e4000c101d06 */
.L_x_8008:
[----:B------:R-:W-:Y:S05]  /*0cb0*/  BSYNC.RECONVERGENT B0 ;  /* 0x0000000000007941 */ /* 0x000fea0003800200 */
.L_x_8007:
        /* <DEDUP_REMOVED lines=50> */
[----:B------:R-:W-:Y:S01]  /*0fe0*/  FSEL R48, R50, RZ, P4 ;  /* 0x000000ff32307208 */ /* 0x000fe20002000000 */
        /* <DEDUP_REMOVED lines=24> */
.L_x_8028:
[----:B-1----:R-:W-:Y:S01]  /*1170*/  FADD.FTZ R59, R48, R59 ;  /* 0x0000003b303b7221 */ /* 0x002fe20000010000 */
[----:B0-----:R-:W-:Y:S01]  /*1180*/  FMUL.FTZ R48, R61, R61 ;  /* 0x0000003d3d307220 */ /* 0x001fe20000410000 */
[----:B------:R-:W0:Y:S01]  /*1190*/  @!P3 LDC.64 R50, c[0x0][0x3c0] ;  /* 0x0000f000ff32bb82 */ /* 0x000e220000000a00 */
[----:B------:R-:W-:Y:S01]  /*11a0*/  BSSY.RECONVERGENT B0, `(.L_x_8012) ;  /* 0x000002c000007945 */ /* 0x000fe20003800200 */
[----:B------:R-:W-:Y:S02]  /*11b0*/  FFMA.FTZ R58, R59, R58, UR5 ;  /* 0x000000053b3a7e23 */ /* 0x000fe4000801003a */
[----:B------:R-:W-:-:S05]  /*11c0*/  FSEL R49, R48, RZ, P1 ;  /* 0x000000ff30317208 */ /* 0x000fca0000800000 */
[----:B------:R-:W-:Y:S02]  /*11d0*/  FADD.FTZ R57, R58, R49 ;  /* 0x000000313a397221 */ /* 0x000fe40000010000 */
[----:B------:R-:W1:Y:S04]  /*11e0*/  @!P3 LDC.64 R48, c[0x0][0x3c8] ;  /* 0x0000f200ff30bb82 */ /* 0x000e680000000a00 */
[----:B------:R-:W3:Y:S01]  /*11f0*/  MUFU.RSQ R57, R57 ;  /* 0x0000003900397308 */ /* 0x000ee20000001400 */
[----:B0-----:R-:W-:-:S05]  /*1200*/  @!P3 IMAD.WIDE R50, R2, 0x4, R50 ;  /* 0x000000040232b825 */ /* 0x001fca00078e0232 */
[----:B------:R0:W-:Y:S01]  /*1210*/  @!P3 STG.E desc[UR6][R50.64], R61 ;  /* 0x0000003d3200b986 */ /* 0x0001e2000c101906 */
[----:B-1----:R-:W-:-:S05]  /*1220*/  @!P3 IMAD.WIDE R48, R2, 0x4, R48 ;  /* 0x000000040230b825 */ /* 0x002fca00078e0230 */
[----:B---3--:R1:W-:Y:S01]  /*1230*/  @!P3 STG.E desc[UR6][R48.64], R57 ;  /* 0x000000393000b986 */ /* 0x0083e2000c101906 */
[----:B0-----:R-:W-:Y:S01]  /*1240*/  FSEL R61, R61, RZ, !P1 ;  /* 0x000000ff3d3d7208 */ /* 0x001fe20004800000 */
[----:B------:R-:W-:Y:S06]  /*1250*/  @!P4 BRA `(.L_x_8013) ;  /* 0x000000000080c947 */ /* 0x000fec0003800000 */
[--C-:B-1----:R-:W-:Y:S01]  /*1260*/  FADD.FTZ R48, R4, -R61.reuse ;  /* 0x8000003d04307221 */ /* 0x102fe20000010000 */
[--C-:B------:R-:W-:Y:S01]  /*1270*/  FADD.FTZ R58, R6, -R61.reuse ;  /* 0x8000003d063a7221 */ /* 0x100fe20000010000 */
[--C-:B------:R-:W-:Y:S02]  /*1280*/  FADD.FTZ R60, R7, -R61.reuse ;  /* 0x8000003d073c7221 */ /* 0x100fe40000010000 */
[----:B------:R-:W-:Y:S01]  /*1290*/  FMUL.FTZ R49, R57, R48 ;  /* 0x0000003039317220 */ /* 0x000fe20000410000 */
[--C-:B------:R-:W-:Y:S01]  /*12a0*/  FADD.FTZ R48, R5, -R61.reuse ;  /* 0x8000003d05307221 */ /* 0x100fe20000010000 */
[C---:B------:R-:W-:Y:S01]  /*12b0*/  FMUL.FTZ R51, R57.reuse, R58 ;  /* 0x0000003a39337220 */ /* 0x040fe20000410000 */
[----:B------:R-:W-:Y:S01]  /*12c0*/  FMUL.FTZ R60, R57, R60 ;  /* 0x0000003c393c7220 */ /* 0x000fe20000410000 */
[----:B------:R-:W-:Y:S01]  /*12d0*/  FADD.FTZ R58, R53, -R61 ;  /* 0x8000003d353a7221 */ /* 0x000fe20000010000 */
[----:B------:R-:W-:Y:S01]  /*12e0*/  FMUL.FTZ R50, R57, R48 ;  /* 0x0000003039327220 */ /* 0x000fe20000410000 */
[----:B-----5:R-:W-:Y:S01]  /*12f0*/  FFMA.FTZ R48, R49, R36, R28 ;  /* 0x0000002431307223 */ /* 0x020fe2000001001c */
[----:B------:R-:W-:Y:S01]  /*1300*/  FFMA.FTZ R51, R51, R38, R30 ;  /* 0x0000002633337223 */ /* 0x000fe2000001001e */
[----:B------:R-:W-:Y:S01]  /*1310*/  FFMA.FTZ R60, R60, R39, R31 ;  /* 0x000000273c3c7223 */ /* 0x000fe2000001001f */
[----:B------:R-:W-:Y:S01]  /*1320*/  FFMA.FTZ R49, R50, R37, R29 ;  /* 0x0000002532317223 */ /* 0x000fe2000001001d */
[----:B------:R-:W-:Y:S01]  /*1330*/  FADD.FTZ R50, R52, -R61 ;  /* 0x8000003d34327221 */ /* 0x000fe20000010000 */
[----:B------:R-:W-:-:S03]  /*1340*/  FMUL.FTZ R58, R57, R58 ;  /* 0x0000003a393a7220 */ /* 0x000fc60000410000 */
[----:B------:R-:W-:Y:S02]  /*1350*/  F2FP.BF16.F32.PACK_AB R48, R49, R48 ;  /* 0x000000303130723e */ /* 0x000fe400000010ff */
[----:B------:R-:W-:Y:S01]  /*1360*/  F2FP.BF16.F32.PACK_AB R49, R60, R51 ;  /* 0x000000333c31723e */ /* 0x000fe200000010ff */
[----:B------:R-:W-:Y:S01]  /*1370*/  FMUL.FTZ R51, R57, R50 ;  /* 0x0000003239337220 */ /* 0x000fe20000410000 */
[----:B------:R-:W-:-:S03]  /*1380*/  FADD.FTZ R60, R55, -R61 ;  /* 0x8000003d373c7221 */ /* 0x000fc60000010000 */
[----:B------:R-:W-:Y:S01]  /*1390*/  FFMA.FTZ R50, R51, R32, R24 ;  /* 0x0000002033327223 */ /* 0x000fe20000010018 */
[----:B------:R-:W-:Y:S01]  /*13a0*/  FFMA.FTZ R51, R58, R33, R25 ;  /* 0x000000213a337223 */ /* 0x000fe20000010019 */
[----:B------:R-:W-:Y:S01]  /*13b0*/  FADD.FTZ R58, R54, -R61 ;  /* 0x8000003d363a7221 */ /* 0x000fe20000010000 */
[----:B------:R-:W-:-:S03]  /*13c0*/  FMUL.FTZ R60, R57, R60 ;  /* 0x0000003c393c7220 */ /* 0x000fc60000410000 */
[----:B------:R-:W-:Y:S01]  /*13d0*/  F2FP.BF16.F32.PACK_AB R50, R51, R50 ;  /* 0x000000323332723e */ /* 0x000fe200000010ff */
[----:B------:R-:W-:Y:S01]  /*13e0*/  FMUL.FTZ R51, R57, R58 ;  /* 0x0000003a39337220 */ /* 0x000fe20000410000 */
[----:B------:R-:W-:Y:S01]  /*13f0*/  FFMA.FTZ R60, R60, R35, R27 ;  /* 0x000000233c3c7223 */ /* 0x000fe2000001001b */
[----:B------:R-:W0:Y:S02]  /*1400*/  LDC.64 R58, c[0x0][0x428] ;  /* 0x00010a00ff3a7b82 */ /* 0x000e240000000a00 */
[----:B------:R-:W-:-:S05]  /*1410*/  FFMA.FTZ R51, R51, R34, R26 ;  /* 0x0000002233337223 */ /* 0x000fca000001001a */
[----:B------:R-:W-:Y:S01]  /*1420*/  F2FP.BF16.F32.PACK_AB R51, R60, R51 ;  /* 0x000000333c33723e */ /* 0x000fe200000010ff */
[C---:B0-----:R-:W-:Y:S01]  /*1430*/  IMAD.WIDE.U32 R58, R0.reuse, 0x10, R58 ;  /* 0x00000010003a7825 */ /* 0x041fe200078e003a */
[----:B------:R-:W-:-:S04]  /*1440*/  IADD3 R0, PT, PT, R0, 0x20, RZ ;  /* 0x0000002000007810 */ /* 0x000fc80007ffe0ff */
[----:B------:R0:W-:Y:S03]  /*1450*/  STG.E.128 desc[UR6][R58.64], R48 ;  /* 0x000000303a007986 */ /* 0x0001e6000c101d06 */
.L_x_8013:
[----:B------:R-:W-:Y:S05]  /*1460*/  BSYNC.RECONVERGENT B0 ;  /* 0x0000000000007941 */ /* 0x000fea0003800200 */
.L_x_8012:
[----:B------:R-:W-:Y:S04]  /*1470*/  BSSY.RECONVERGENT B0, `(.L_x_8014) ;  /* 0x0000021000007945 */ /* 0x000fe80003800200 */
[----:B------:R-:W-:Y:S05]  /*1480*/  @!P5 BRA `(.L_x_8015) ;  /* 0x00000000007cd947 */ /* 0x000fea0003800000 */
[--C-:B0-----:R-:W-:Y:S01]  /*1490*/  FADD.FTZ R50, R42, -R61.reuse ;  /* 0x8000003d2a327221 */ /* 0x101fe20000010000 */
[--C-:B------:R-:W-:Y:S01]  /*14a0*/  FADD.FTZ R59, R44, -R61.reuse ;  /* 0x8000003d2c3b7221 */ /* 0x100fe20000010000 */
[--C-:B-1----:R-:W-:Y:S01]  /*14b0*/  FADD.FTZ R48, R40, -R61.reuse ;  /* 0x8000003d28307221 */ /* 0x102fe20000010000 */
        /* <DEDUP_REMOVED lines=19> */
[----:B------:R-:W-:-:S02]  /*15f0*/  FFMA.FTZ R61, R61, R19, R11 ;  /* 0x000000133d3d7223 */ /* 0x000fc4000001000b */
[----:B------:R-:W-:Y:S02]  /*1600*/  F2FP.BF16.F32.PACK_AB R49, R58, R57 ;  /* 0x000000393a31723e */ /* 0x000fe400000010ff */
[----:B------:R-:W-:Y:S02]  /*1610*/  F2FP.BF16.F32.PACK_AB R48, R59, R48 ;  /* 0x000000303b30723e */ /* 0x000fe400000010ff */
[----:B------:R-:W0:Y:S01]  /*1620*/  LDC.64 R58, c[0x0][0x428] ;  /* 0x00010a00ff3a7b82 */ /* 0x000e220000000a00 */
[----:B------:R-:W-:Y:S01]  /*1630*/  F2FP.BF16.F32.PACK_AB R51, R61, R51 ;  /* 0x000000333d33723e */ /* 0x000fe200000010ff */
[----:B------:R-:W-:-:S05]  /*1640*/  FFMA.FTZ R61, R60, R17, R9 ;  /* 0x000000113c3d7223 */ /* 0x000fca0000010009 */
[----:B------:R-:W-:Y:S01]  /*1650*/  F2FP.BF16.F32.PACK_AB R50, R61, R50 ;  /* 0x000000323d32723e */ /* 0x000fe200000010ff */
[----:B0-----:R-:W-:-:S05]  /*1660*/  IMAD.WIDE.U32 R58, R0, 0x10, R58 ;  /* 0x00000010003a7825 */ /* 0x001fca00078e003a */
[----:B------:R3:W-:Y:S02]  /*1670*/  STG.E.128 desc[UR6][R58.64], R48 ;  /* 0x000000303a007986 */ /* 0x0007e4000c101d06 */
.L_x_8015:
[----:B------:R-:W-:Y:S05]  /*1680*/  BSYNC.RECONVERGENT B0 ;  /* 0x0000000000007941 */ /* 0x000fea0003800200 */
.L_x_8014:
[----:B01-3--:R-:W0:Y:S02]  /*1690*/  LDC.64 R48, c[0x0][0x380] ;  /* 0x0000e000ff307b82 */ /* 0x00be240000000a00 */
[----:B0-----:R-:W-:-:S04]  /*16a0*/  LEA R2, R48, R2, 0x2 ;  /* 0x0000000230027211 */ /* 0x001fc800078e10ff */
[----:B------:R-:W-:-:S13]  /*16b0*/  ISETP.GE.AND P2, PT, R2, R49, PT ;  /* 0x000000310200720c */ /* 0x000fda0003f46270 */
[----:B------:R-:W-:Y:S05]  /*16c0*/  @!P2 BRA `(.L_x_8016) ;  /* 0xffffffec0078a947 */ /* 0x000fea000383ffff */
[----:B------:R-:W-:Y:S05]  /*16d0*/  EXIT ;  /* 0x000000000000794d */ /* 0x000fea0003800000 */
.L_x_8011:
        /* <DEDUP_REMOVED lines=8> */
.L_x_8018:
[----:B------:R-:W-:Y:S05]  /*1760*/  BSYNC B0 ;  /* 0x0000000000007941 */ /* 0x000fea0003800000 */
.L_x_8017:
        /* <DEDUP_REMOVED lines=8> */
.L_x_8019:
[----:B------:R-:W-:Y:S02]  /*17f0*/  HFMA2 R57, -RZ, RZ, 0, 2.384185791015625e-07 ;  /* 0x00000004ff397431 */ /* 0x000fe400000001ff */
[----:B------:R-:W-:-:S07]  /*1800*/  FADD.FTZ R60, R60, R59 ;  /* 0x0000003b3c3c7221 */ /* 0x000fce0000010000 */
[----:B------:R-:W-:Y:S05]  /*1810*/  WARPSYNC.COLLECTIVE R50, `(.L_x_8020) ;  /* 0x0000000032087348 */ /* 0x000fea0003c00000 */
[----:B------:R0:W1:Y:S02]  /*1820*/  SHFL.BFLY P6, R59, R60, R57, R51 ;  /* 0x0c0000393c3b7389 */ /* 0x00006400000c0033 */
[----:B01----:R-:W-:Y:S05]  /*1830*/  ENDCOLLECTIVE ;  /* 0x000000000000791b */ /* 0x003fea0003800000 */
.L_x_8020:
[----:B------:R-:W-:Y:S02]  /*1840*/  HFMA2 R57, -RZ, RZ, 0, 4.76837158203125e-07 ;  /* 0x00000008ff397431 */ /* 0x000fe400000001ff */
[----:B------:R-:W-:-:S05]  /*1850*/  FADD.FTZ R48, R60, R59 ;  /* 0x0000003b3c307221 */ /* 0x000fca0000010000 */
[----:B------:R-:W-:-:S07]  /*1860*/  MOV R60, R48 ;  /* 0x00000030003c7202 */ /* 0x000fce0000000f00 */
[----:B------:R-:W-:Y:S05]  /*1870*/  WARPSYNC.COLLECTIVE R50, `(.L_x_8021) ;  /* 0x0000000032087348 */ /* 0x000fea0003c00000 */
[----:B------:R0:W1:Y:S02]  /*1880*/  SHFL.BFLY P6, R59, R60, R57, R51 ;  /* 0x0c0000393c3b7389 */ /* 0x00006400000c0033 */
[----:B01----:R-:W-:Y:S05]  /*1890*/  ENDCOLLECTIVE ;  /* 0x000000000000791b */ /* 0x003fea0003800000 */
.L_x_8021:
[----:B------:R-:W-:Y:S02]  /*18a0*/  HFMA2 R57, -RZ, RZ, 0, 9.5367431640625e-07 ;  /* 0x00000010ff397431 */ /* 0x000fe400000001ff */
[----:B------:R-:W-:-:S05]  /*18b0*/  FADD.FTZ R49, R48, R59 ;  /* 0x0000003b30317221 */ /* 0x000fca0000010000 */
[----:B------:R-:W-:-:S07]  /*18c0*/  MOV R60, R49 ;  /* 0x00000031003c7202 */ /* 0x000fce0000000f00 */
[----:B------:R-:W-:Y:S05]  /*18d0*/  WARPSYNC.COLLECTIVE R50, `(.L_x_8022) ;  /* 0x0000000032087348 */ /* 0x000fea0003c00000 */
[----:B------:R0:W1:Y:S02]  /*18e0*/  SHFL.BFLY P6, R59, R60, R57, R51 ;  /* 0x0c0000393c3b7389 */ /* 0x00006400000c0033 */
[----:B01----:R-:W-:Y:S05]  /*18f0*/  ENDCOLLECTIVE ;  /* 0x000000000000791b */ /* 0x003fea0003800000 */
.L_x_8022:
        /* <DEDUP_REMOVED lines=41> */
.L_x_8023:
[----:B------:R-:W-:Y:S02]  /*1b90*/  HFMA2 R57, -RZ, RZ, 0, 1.1920928955078125e-07 ;  /* 0x00000002ff397431 */ /* 0x000fe400000001ff */
[----:B------:R-:W-:-:S05]  /*1ba0*/  FADD.FTZ R49, R48, R59 ;  /* 0x0000003b30317221 */ /* 0x000fca0000010000 */
[----:B------:R-:W-:-:S07]  /*1bb0*/  MOV R60, R49 ;  /* 0x00000031003c7202 */ /* 0x000fce0000000f00 */
[----:B------:R-:W-:Y:S05]  /*1bc0*/  WARPSYNC.COLLECTIVE R50, `(.L_x_8024) ;  /* 0x0000000032087348 */ /* 0x000fea0003c00000 */
[----:B------:R0:W1:Y:S02]  /*1bd0*/  SHFL.BFLY P6, R59, R60, R57, R51 ;  /* 0x0c0000393c3b7389 */ /* 0x00006400000c0033 */
[----:B01----:R-:W-:Y:S05]  /*1be0*/  ENDCOLLECTIVE ;  /* 0x000000000000791b */ /* 0x003fea0003800000 */
.L_x_8024:
[----:B------:R-:W-:Y:S01]  /*1bf0*/  MOV R57, 0x4 ;  /* 0x0000000400397802 */ /* 0x000fe20000000f00 */
[----:B------:R-:W-:-:S07]  /*1c00*/  FADD.FTZ R60, R49, R59 ;  /* 0x0000003b313c7221 */ /* 0x000fce0000010000 */
[----:B------:R-:W-:Y:S05]  /*1c10*/  WARPSYNC.COLLECTIVE R50, `(.L_x_8025) ;  /* 0x0000000032087348 */ /* 0x000fea0003c00000 */
[----:B------:R0:W1:Y:S02]  /*1c20*/  SHFL.BFLY P6, R59, R60, R57, R51 ;  /* 0x0c0000393c3b7389 */ /* 0x00006400000c0033 */
[----:B01----:R-:W-:Y:S05]  /*1c30*/  ENDCOLLECTIVE ;  /* 0x000000000000791b */ /* 0x003fea0003800000 */
.L_x_8025:
[----:B------:R-:W-:Y:S02]  /*1c40*/  HFMA2 R57, -RZ, RZ, 0, 4.76837158203125e-07 ;  /* 0x00000008ff397431 */ /* 0x000fe400000001ff */
[----:B------:R-:W-:-:S07]  /*1c50*/  FADD.FTZ R60, R60, R59 ;  /* 0x0000003b3c3c7221 */ /* 0x000fce0000010000 */
[----:B------:R-:W-:Y:S05]  /*1c60*/  WARPSYNC.COLLECTIVE R50, `(.L_x_8026) ;  /* 0x0000000032087348 */ /* 0x000fea0003c00000 */
[----:B------:R0:W1:Y:S02]  /*1c70*/  SHFL.BFLY P6, R59, R60, R57, R51 ;  /* 0x0c0000393c3b7389 */ /* 0x00006400000c0033 */
[----:B01----:R-:W-:Y:S05]  /*1c80*/  ENDCOLLECTIVE ;  /* 0x000000000000791b */ /* 0x003fea0003800000 */
.L_x_8026:
[----:B------:R-:W-:Y:S02]  /*1c90*/  HFMA2 R57, -RZ, RZ, 0, 9.5367431640625e-07 ;  /* 0x00000010ff397431 */ /* 0x000fe400000001ff */
[----:B------:R-:W-:-:S05]  /*1ca0*/  FADD.FTZ R48, R60, R59 ;  /* 0x0000003b3c307221 */ /* 0x000fca0000010000 */
[----:B------:R-:W-:-:S07]  /*1cb0*/  MOV R60, R48 ;  /* 0x00000030003c7202 */ /* 0x000fce0000000f00 */
[----:B------:R-:W-:Y:S05]  /*1cc0*/  WARPSYNC.COLLECTIVE R50, `(.L_x_8027) ;  /* 0x0000000032087348 */ /* 0x000fea0003c00000 */
[----:B------:R0:W1:Y:S02]  /*1cd0*/  SHFL.BFLY P6, R59, R60, R57, R51 ;  /* 0x0c0000393c3b7389 */ /* 0x00006400000c0033 */
[----:B01----:R-:W-:Y:S05]  /*1ce0*/  ENDCOLLECTIVE ;  /* 0x000000000000791b */ /* 0x003fea0003800000 */
.L_x_8027:
[----:B------:R-:W-:Y:S05]  /*1cf0*/  BRA `(.L_x_8028) ;  /* 0xfffffff4001c7947 */ /* 0x000fea000383ffff */
.L_x_8029:
        /* <DEDUP_REMOVED lines=16> */
.L_x_20285:


//--------------------- .text._ZN10layer_norm13ln_fwd_kernelINS_13Kernel_traitsIf13__nv_bfloat16fS2_fjLj512ELj1ELj4ELj1ELj16ENS_18Kernel_traits_baseILj512EfS2_fS2_fjLj128EEEEELb0ELb0ELb0ELb1EEEvNS_9FwdParamsE --------------------------
	.section	.text._ZN10layer_norm13ln_fwd_kernelINS_13Kernel_traitsIf13__nv_bfloat16fS2_fjLj512ELj1ELj4ELj1ELj16ENS_18Kernel_traits_baseILj512EfS2_fS2_fjLj128EEEEELb0ELb0ELb0ELb1EEEvNS_9FwdParamsE,"ax",@progbits
	.align	128
        .global         _ZN10layer_norm13ln_fwd_kernelINS_13Kernel_traitsIf13__nv_bfloat16fS2_fjLj512ELj1ELj4ELj1ELj16ENS_18Kernel_traits_baseILj512EfS2_fS2_fjLj128EEEEELb0ELb0ELb0ELb1EEEvNS_9FwdParamsE
        .type           _ZN10layer_norm13ln_fwd_kernelINS_13Kernel_traitsIf13__nv_bfloat16fS2_fjLj512ELj1ELj4ELj1ELj16ENS_18Kernel_traits_baseILj512EfS2_fS2_fjLj128EEEEELb0ELb0ELb0ELb1EEEvNS_9FwdParamsE,@function
        .size           _ZN10layer_norm13ln_fwd_kernelINS_13Kernel_traitsIf13__nv_bfloat16fS2_fjLj512ELj1ELj4ELj1ELj16ENS_18Kernel_traits_baseILj512EfS2_fS2_fjLj128EEEEELb0ELb0ELb0ELb1EEEvNS_9FwdParamsE,(.L_x_20286 - _ZN10layer_norm13ln_fwd_kernelINS_13Kernel_traitsIf13__nv_bfloat16fS2_fjLj512ELj1ELj4ELj1ELj16ENS_18Kernel_traits_baseILj512EfS2_fS2_fjLj128EEEEELb0ELb0ELb0ELb1EEEvNS_9FwdParamsE)
        .other          _ZN10layer_norm13ln_fwd_kernelINS_13Kernel_traitsIf13__nv_bfloat16fS2_fjLj512ELj1ELj4ELj1ELj16ENS_18Kernel_traits_baseILj512EfS2_fS2_fjLj128EEEEELb0ELb0ELb0ELb1EEEvNS_9FwdParamsE,@"STO_CUDA_ENTRY STV_DEFAULT"
_ZN10layer_norm13ln_fwd_kernelINS_13Kernel_traitsIf13__nv_bfloat16fS2_fjLj512ELj1ELj4ELj1ELj16ENS_18Kernel_traits_baseILj512EfS2_fS2_fjLj128EEEEELb0ELb0ELb0ELb1EEEvNS_9FwdParamsE:
.text._ZN10layer_norm13ln_fwd_kernelINS_13Kernel_traitsIf13__nv_bfloat16fS2_fjLj512ELj1ELj4ELj1ELj16ENS_18Kernel_traits_baseILj512EfS2_fS2_fjLj128EEEEELb0ELb0ELb0ELb1EEEvNS_9FwdParamsE:
        /* <DEDUP_REMOVED lines=13> */
[----:B------:R-:W4:Y:S04]  /*00d0*/  LDG.E.128 R32, desc[UR6][R2.64+0x10] ;  /* 0x0000100602207981 */ /* 0x000f28000c1e1d00 */
[----:B------:R0:W5:Y:S04]  /*00e0*/  LDG.E.128 R28, desc[UR6][R2.64+0x400] ;  /* 0x00040006021c7981 */ /* 0x000168000c1e1d00 */
[----:B------:R0:W5:Y:S01]  /*00f0*/  LDG.E.128 R24, desc[UR6][R2.64+0x410] ;  /* 0x0004100602187981 */ /* 0x000162000c1e1d00 */
[----:B--2---:R-:W-:-:S05]  /*0100*/  @P0 IMAD.WIDE.U32 R6, R61, 0x20, R6 ;  /* 0x000000203d060825 */ /* 0x004fca00078e0006 */
[----:B------:R2:W5:Y:S04]  /*0110*/  @P0 LDG.E.128 R8, desc[UR6][R6.64] ;  /* 0x0000000606080981 */ /* 0x000568000c1e1d00 */
[----:B------:R2:W5:Y:S04]  /*0120*/  @P0 LDG.E.128 R12, desc[UR6][R6.64+0x10] ;  /* 0x00001006060c0981 */ /* 0x000568000c1e1d00 */
        /* <DEDUP_REMOVED lines=11> */
[----:B------:R-:W-:Y:S02]  /*01e0*/  @!P0 MOV R60, R36 ;  /* 0x00000024003c8202 */ /* 0x000fe40000000f00 */
[----:B------:R-:W-:Y:S02]  /*01f0*/  @!P0 MOV R56, R37 ;  /* 0x0000002500388202 */ /* 0x000fe40000000f00 */
[----:B------:R-:W-:Y:S02]  /*0200*/  @!P0 MOV R55, R38 ;  /* 0x0000002600378202 */ /* 0x000fe40000000f00 */
[----:B------:R-:W-:Y:S02]  /*0210*/  @!P0 MOV R54, R39 ;  /* 0x0000002700368202 */ /* 0x000fe40000000f00 */
[----:B------:R-:W-:Y:S02]  /*0220*/  @!P0 MOV R53, R32 ;  /* 0x0000002000358202 */ /* 0x000fe40000000f00 */
[----:B------:R-:W-:-:S02]  /*0230*/  @P0 MOV R52, R33 ;  /* 0x0000002100340202 */ /* 0x000fc40000000f00 */
[----:B------:R-:W-:Y:S01]  /*0240*/  @P0 MOV R50, R34 ;  /* 0x0000002200320202 */ /* 0x000fe20000000f00 */
[----:B--2---:R-:W-:Y:S06]  /*0250*/  @P1 EXIT ;  /* 0x000000000000194d */ /* 0x004fec0003800000 */
[----:B------:R-:W0:Y:S01]  /*0260*/  LDCU.64 UR4, c[0x0][0x3e0] ;  /* 0x00007c00ff0477ac */ /* 0x000e220008000a00 */
        /* <DEDUP_REMOVED lines=16> */
[----:B------:R-:W-:Y:S01]  /*0370*/  @P0 MOV R0, R27 ;  /* 0x0000001b00000202 */ /* 0x000fe20000000f00 */
        /* <DEDUP_REMOVED lines=14> */
[----:B0-----:R-:W-:Y:S06]  /*0460*/  BRA.U !UP0, `(.L_x_8030) ;  /* 0x0000001108387547 */ /* 0x001fec000b800000 */
[----:B------:R-:W0:Y:S01]  /*0470*/  LDCU.64 UR8, c[0x0][0x3a0] ;  /* 0x00007400ff0877ac */ /* 0x000e220008000a00 */
[----:B------:R-:W1:Y:S01]  /*0480*/  LDCU UR5, c[0x0][0x388] ;  /* 0x00007100ff0577ac */ /* 0x000e620008000800 */
[----:B------:R-:W2:Y:S01]  /*0490*/  LDCU UR10, c[0x0][0x448] ;  /* 0x00008900ff0a77ac */ /* 0x000ea20008000800 */
[----:B0-----:R-:W-:-:S04]  /*04a0*/  UISETP.NE.U32.AND UP0, UPT, UR8, URZ, UPT ;  /* 0x000000ff0800728c */ /* 0x001fc8000bf05070 */
[----:B-12---:R-:W-:-:S11]  /*04b0*/  UISETP.NE.AND.EX UP0, UPT, UR9, URZ, UPT, UP0 ;  /* 0x000000ff0900728c */ /* 0x006fd6000bf05300 */
.L_x_8036:
[----:B--2---:R-:W0:Y:S01]  /*04c0*/  LDC.64 R6, c[0x0][0x3e0] ;  /* 0x0000f800ff067b82 */ /* 0x004e220000000a00 */
[----:B------:R-:W-:-:S05]  /*04d0*/  IMAD R24, R5, UR5, RZ ;  /* 0x0000000505187c24 */ /* 0x000fca000f8e02ff */
[----:B------:R-:W-:Y:S02]  /*04e0*/  SHF.R.S32.HI R25, RZ, 0x1f, R24 ;  /* 0x0000001fff197819 */ /* 0x000fe40000011418 */
[----:B------:R-:W1:Y:S02]  /*04f0*/  LDC.64 R36, c[0x0][0x390] ;  /* 0x0000e400ff247b82 */ /* 0x000e640000000a00 */
[----:B------:R-:W-:Y:S01]  /*0500*/  LEA.HI R24, R25, R24, RZ, 0x3 ;  /* 0x0000001819187211 */ /* 0x000fe200078f18ff */
[----:B0-----:R-:W-:-:S03]  /*0510*/  IMAD.WIDE R28, R5, 0x2, R6 ;  /* 0x00000002051c7825 */ /* 0x001fc600078e0206 */
[----:B------:R-:W-:Y:S02]  /*0520*/  LEA.HI.SX32 R6, R24, R61, 0x1d ;  /* 0x0000003d18067211 */ /* 0x000fe400078feaff */
[----:B------:R-:W2:Y:S03]  /*0530*/  LDG.E.U16 R7, desc[UR6][R28.64] ;  /* 0x000000061c077981 */ /* 0x000ea6000c1e1500 */
[----:B-1----:R-:W-:-:S06]  /*0540*/  IMAD.WIDE.U32 R24, R6, 0x10, R36 ;  /* 0x0000001006187825 */ /* 0x002fcc00078e0024 */
[----:B------:R-:W5:Y:S01]  /*0550*/  LDG.E.128 R24, desc[UR6][R24.64] ;  /* 0x0000000618187981 */ /* 0x000f62000c1e1d00 */
[----:B--2---:R-:W-:Y:S01]  /*0560*/  SHF.L.U32 R7, R7, 0x10, RZ ;  /* 0x0000001007077819 */ /* 0x004fe200000006ff */
[----:B------:R-:W-:Y:S06]  /*0570*/  BRA.U !UP0, `(.L_x_8031) ;  /* 0x0000000108647547 */ /* 0x000fec000b800000 */
        /* <DEDUP_REMOVED lines=25> */
.L_x_8031:
        /* <DEDUP_REMOVED lines=13> */
[C---:B------:R-:W-:Y:S01]  /*07e0*/  FMUL.FTZ R25, R7.reuse, R32 ;  /* 0x0000002007197220 */ /* 0x040fe20000410000 */
[----:B------:R-:W-:Y:S01]  /*07f0*/  SHF.L.U32 R48, R26, 0x10, RZ ;  /* 0x000000101a307819 */ /* 0x000fe200000006ff */
[C---:B------:R-:W-:Y:S01]  /*0800*/  FMUL.FTZ R26, R7.reuse, R30 ;  /* 0x0000001e071a7220 */ /* 0x040fe20000410000 */
[C---:B------:R-:W-:Y:S01]  /*0810*/  FMUL.FTZ R30, R7.reuse, R42 ;  /* 0x0000002a071e7220 */ /* 0x040fe20000410000 */
[C---:B------:R-:W-:Y:S01]  /*0820*/  FMUL.FTZ R27, R7.reuse, R34 ;  /* 0x00000022071b7220 */ /* 0x040fe20000410000 */
[C---:B------:R-:W-:Y:S01]  /*0830*/  FMUL.FTZ R29, R7.reuse, R40 ;  /* 0x00000028071d7220 */ /* 0x040fe20000410000 */
[----:B------:R-:W-:-:S07]  /*0840*/  FMUL.FTZ R31, R7, R48 ;  /* 0x00000030071f7220 */ /* 0x000fce0000410000 */
.L_x_8032:
[----:B------:R-:W0:Y:S01]  /*0850*/  LDC.64 R58, c[0x0][0x3a8] ;  /* 0x0000ea00ff3a7b82 */ /* 0x000e220000000a00 */
[----:B------:R-:W-:-:S05]  /*0860*/  IADD3 R48, PT, PT, R6, 0x20, RZ ;  /* 0x0000002006307810 */ /* 0x000fca0007ffe0ff */
[----:B------:R-:W-:-:S04]  /*0870*/  IMAD.WIDE.U32 R34, R48, 0x10, R36 ;  /* 0x0000001030227825 */ /* 0x000fc800078e0024 */
[----:B0-----:R-:W-:-:S05]  /*0880*/  IMAD.WIDE.U32 R32, R6, 0x20, R58 ;  /* 0x0000002006207825 */ /* 0x001fca00078e003a */
[----:B------:R-:W-:Y:S04]  /*0890*/  STG.E.128 desc[UR6][R32.64], R24 ;  /* 0x0000001820007986 */ /* 0x000fe8000c101d06 */
[----:B------:R0:W-:Y:S04]  /*08a0*/  STG.E.128 desc[UR6][R32.64+0x10], R28 ;  /* 0x0000101c20007986 */ /* 0x0001e8000c101d06 */
[----:B0-----:R-:W5:Y:S01]  /*08b0*/  LDG.E.128 R32, desc[UR6][R34.64] ;  /* 0x0000000622207981 */ /* 0x001f62000c1e1d00 */
[----:B------:R-:W-:Y:S05]  /*08c0*/  BRA.U !UP0, `(.L_x_8033) ;  /* 0x0000000108647547 */ /* 0x000fea000b800000 */
[----:B------:R-:W0:Y:S02]  /*08d0*/  LDC.64 R36, c[0x0][0x3a0] ;  /* 0x0000e800ff247b82 */ /* 0x000e240000000a00 */
[----:B0-----:R-:W-:-:S05]  /*08e0*/  IMAD.WIDE.U32 R36, R48, 0x20, R36 ;  /* 0x0000002030247825 */ /* 0x001fca00078e0024 */
[----:B------:R-:W2:Y:S04]  /*08f0*/  LDG.E.128 R40, desc[UR6][R36.64] ;  /* 0x0000000624287981 */ /* 0x000ea8000c1e1d00 */
[----:B------:R-:W3:Y:S01]  /*0900*/  LDG.E.128 R36, desc[UR6][R36.64+0x10] ;  /* 0x0000100624247981 */ /* 0x000ee2000c1e1d00 */
[C---:B-----5:R-:W-:Y:S02]  /*0910*/  SHF.L.U32 R51, R32.reuse, 0x10, RZ ;  /* 0x0000001020337819 */ /* 0x060fe400000006ff */
[----:B------:R-:W-:-:S04]  /*0920*/  PRMT R32, R32, 0x7632, R32 ;  /* 0x0000763220207816 */ /* 0x000fc80000000020 */
[----:B------:R-:W-:Y:S01]  /*0930*/  SHF.L.U32 R32, R32, 0x10, RZ ;  /* 0x0000001020207819 */ /* 0x000fe200000006ff */
[----:B--2---:R-:W-:Y:S01]  /*0940*/  FFMA.FTZ R40, R7, R51, R40 ;  /* 0x0000003307287223 */ /* 0x004fe20000010028 */
[----:B------:R-:W-:-:S03]  /*0950*/  SHF.L.U32 R51, R33, 0x10, RZ ;  /* 0x0000001021337819 */ /* 0x000fc600000006ff */
[----:B------:R-:W-:Y:S01]  /*0960*/  FFMA.FTZ R41, R7, R32, R41 ;  /* 0x0000002007297223 */ /* 0x000fe20000010029 */
[----:B------:R-:W-:Y:S01]  /*0970*/  PRMT R33, R33, 0x7632, R33 ;  /* 0x0000763221217816 */ /* 0x000fe20000000021 */
[----:B------:R-:W-:-:S03]  /*0980*/  FFMA.FTZ R42, R7, R51, R42 ;  /* 0x00000033072a7223 */ /* 0x000fc6000001002a */
[----:B------:R-:W-:Y:S02]  /*0990*/  SHF.L.U32 R32, R33, 0x10, RZ ;  /* 0x0000001021207819 */ /* 0x000fe400000006ff */
[C---:B------:R-:W-:Y:S02]  /*09a0*/  PRMT R33, R34.reuse, 0x7632, R33 ;  /* 0x0000763222217816 */ /* 0x040fe40000000021 */
[----:B------:R-:W-:Y:S01]  /*09b0*/  SHF.L.U32 R34, R34, 0x10, RZ ;  /* 0x0000001022227819 */ /* 0x000fe200000006ff */
[----:B------:R-:W-:Y:S01]  /*09c0*/  FFMA.FTZ R43, R7, R32, R43 ;  /* 0x00000020072b7223 */ /* 0x000fe2000001002b */
[----:B------:R-:W-:Y:S02]  /*09d0*/  PRMT R32, R35, 0x7632, R32 ;  /* 0x0000763223207816 */ /* 0x000fe40000000020 */
[----:B------:R-:W-:Y:S01]  /*09e0*/  SHF.L.U32 R33, R33, 0x10, RZ ;  /* 0x0000001021217819 */ /* 0x000fe200000006ff */
[----:B---3--:R-:W-:Y:S01]  /*09f0*/  FFMA.FTZ R36, R7, R34, R36 ;  /* 0x0000002207247223 */ /* 0x008fe20000010024 */
[----:B------:R-:W-:-:S02]  /*0a00*/  SHF.L.U32 R35, R35, 0x10, RZ ;  /* 0x0000001023237819 */ /* 0x000fc400000006ff */
[----:B------:R-:W-:Y:S01]  /*0a10*/  SHF.L.U32 R32, R32, 0x10, RZ ;  /* 0x0000001020207819 */ /* 0x000fe200000006ff */
[C---:B------:R-:W-:Y:S02]  /*0a20*/  FFMA.FTZ R37, R7.reuse, R33, R37 ;  /* 0x0000002107257223 */ /* 0x040fe40000010025 */
[C---:B------:R-:W-:Y:S02]  /*0a30*/  FFMA.FTZ R38, R7.reuse, R35, R38 ;  /* 0x0000002307267223 */ /* 0x040fe40000010026 */
[----:B------:R-:W-:Y:S01]  /*0a40*/  FFMA.FTZ R39, R7, R32, R39 ;  /* 0x0000002007277223 */ /* 0x000fe20000010027 */
[----:B------:R-:W-:Y:S06]  /*0a50*/  BRA `(.L_x_8034) ;  /* 0x0000000000507947 */ /* 0x000fec0003800000 */
.L_x_8033:
        /* <DEDUP_REMOVED lines=20> */
.L_x_8034:
        /* <DEDUP_REMOVED lines=75> */
.L_x_8055:
        /* <DEDUP_REMOVED lines=34> */
[----:B------:R-:W-:Y:S01]  /*1270*/  FMUL.FTZ R25, R7, R26 ;  /* 0x0000001a07197220 */ /* 0x000fe20000410000 */
[----:B------:R-:W-:Y:S01]  /*1280*/  FFMA.FTZ R24, R31, R60, R8 ;  /* 0x0000003c1f187223 */ /* 0x000fe20000010008 */
[----:B------:R-:W-:Y:S01]  /*1290*/  F2FP.BF16.F32.PACK_AB R27, R30, R27 ;  /* 0x0000001b1e1b723e */ /* 0x000fe200000010ff */
[----:B------:R-:W-:Y:S01]  /*12a0*/  FMUL.FTZ R30, R7, R29 ;  /* 0x0000001d071e7220 */ /* 0x000fe20000410000 */
[----:B------:R-:W-:Y:S01]  /*12b0*/  FFMA.FTZ R26, R59, R53, R12 ;  /* 0x000000353b1a7223 */ /* 0x000fe2000001000c */
[----:B------:R-:W-:Y:S01]  /*12c0*/  FFMA.FTZ R29, R6, R56, R9 ;  /* 0x00000038061d7223 */ /* 0x000fe20000010009 */
[C---:B------:R-:W-:Y:S01]  /*12d0*/  FMUL.FTZ R6, R7.reuse, R43 ;  /* 0x0000002b07067220 */ /* 0x040fe20000410000 */
[----:B------:R-:W-:Y:S01]  /*12e0*/  FFMA.FTZ R31, R30, R52, R13 ;  /* 0x000000341e1f7223 */ /* 0x000fe2000001000d */
[C---:B------:R-:W-:Y:S01]  /*12f0*/  FMUL.FTZ R30, R7.reuse, R37 ;  /* 0x00000025071e7220 */ /* 0x040fe20000410000 */
[----:B------:R-:W-:Y:S01]  /*1300*/  FMUL.FTZ R43, R7, R38 ;  /* 0x00000026072b7220 */ /* 0x000fe20000410000 */
[----:B------:R-:W-:Y:S01]  /*1310*/  F2FP.BF16.F32.PACK_AB R24, R29, R24 ;  /* 0x000000181d18723e */ /* 0x000fe200000010ff */
[----:B------:R-:W-:Y:S01]  /*1320*/  FMUL.FTZ R29, R7, R42 ;  /* 0x0000002a071d7220 */ /* 0x000fe20000410000 */
[----:B------:R-:W-:Y:S01]  /*1330*/  F2FP.BF16.F32.PACK_AB R26, R31, R26 ;  /* 0x0000001a1f1a723e */ /* 0x000fe200000010ff */
        /* <DEDUP_REMOVED lines=11> */
[----:B------:R-:W1:Y:S01]  /*13f0*/  LDC.64 R38, c[0x0][0x380] ;  /* 0x0000e000ff267b82 */ /* 0x000e620000000a00 */
[----:B------:R-:W-:Y:S01]  /*1400*/  F2FP.BF16.F32.PACK_AB R29, R6, R29 ;  /* 0x0000001d061d723e */ /* 0x000fe200000010ff */
[----:B------:R-:W-:Y:S01]  /*1410*/  FMUL.FTZ R6, R7, R57 ;  /* 0x0000003907067220 */ /* 0x000fe20000410000 */
        /* <DEDUP_REMOVED lines=8> */
[----:B------:R-:W-:Y:S01]  /*14a0*/  IMAD.WIDE.U32 R34, R48, 0x10, R34 ;  /* 0x0000001030227825 */ /* 0x000fe200078e0022 */
[----:B------:R-:W-:Y:S01]  /*14b0*/  F2FP.BF16.F32.PACK_AB R28, R43, R28 ;  /* 0x0000001c2b1c723e */ /* 0x000fe200000010ff */
[----:B------:R2:W-:Y:S02]  /*14c0*/  @!P1 STG.E desc[UR6][R40.64], R51 ;  /* 0x0000003328009986 */ /* 0x0005e4000c101906 */
[----:B0-----:R-:W-:-:S05]  /*14d0*/  @!P1 IMAD.WIDE R36, R5, 0x4, R36 ;  /* 0x0000000405249825 */ /* 0x001fca00078e0224 */
[----:B------:R2:W-:Y:S01]  /*14e0*/  @!P1 STG.E desc[UR6][R36.64], R7 ;  /* 0x0000000724009986 */ /* 0x0005e2000c101906 */
[----:B-1----:R-:W-:-:S03]  /*14f0*/  LEA R5, R38, R5, 0x2 ;  /* 0x0000000526057211 */ /* 0x002fc600078e10ff */
[----:B------:R2:W-:Y:S01]  /*1500*/  STG.E.128 desc[UR6][R32.64], R24 ;  /* 0x0000001820007986 */ /* 0x0005e2000c101d06 */
[----:B------:R-:W-:-:S03]  /*1510*/  ISETP.GE.AND P0, PT, R5, R39, PT ;  /* 0x000000270500720c */ /* 0x000fc60003f06270 */
[----:B------:R2:W-:Y:S10]  /*1520*/  STG.E.128 desc[UR6][R34.64], R28 ;  /* 0x0000001c22007986 */ /* 0x0005f4000c101d06 */
[----:B------:R-:W-:Y:S05]  /*1530*/  @!P0 BRA `(.L_x_8036) ;  /* 0xffffffec00e08947 */ /* 0x000fea000383ffff */
[----:B------:R-:W-:Y:S05]  /*1540*/  EXIT ;  /* 0x000000000000794d */ /* 0x000fea0003800000 */
.L_x_8030:
[----:B------:R-:W0:Y:S01]  /*1550*/  LDCU.64 UR8, c[0x0][0x3a0] ;  /* 0x00007400ff0877ac */ /* 0x000e220008000a00 */
[----:B------:R-:W1:Y:S01]  /*1560*/  LDCU UR5, c[0x0][0x388] ;  /* 0x00007100ff0577ac */ /* 0x000e620008000800 */
[----:B------:R-:W2:Y:S01]  /*1570*/  LDCU UR10, c[0x0][0x448] ;  /* 0x00008900ff0a77ac */ /* 0x000ea20008000800 */
[----:B0-----:R-:W-:-:S04]  /*1580*/  UISETP.NE.U32.AND UP0, UPT, UR8, URZ, UPT ;  /* 0x000000ff0800728c */ /* 0x001fc8000bf05070 */
[----:B------:R-:W-:Y:S01]  /*1590*/  UISETP.NE.AND.EX UP0, UPT, UR9, URZ, UPT, UP0 ;  /* 0x000000ff0900728c */ /* 0x000fe2000bf05300 */
[----:B------:R-:W0:Y:S05]  /*15a0*/  LDCU.64 UR8, c[0x0][0x3a0] ;  /* 0x00007400ff0877ac */ /* 0x000e2a0008000a00 */
[----:B-12---:R-:W-:-:S13]  /*15b0*/  PLOP3.LUT P1, PT, PT, PT, UP0, 0x80, 0x8 ;  /* 0x000000000008781c */ /* 0x006fda0003f2f008 */
.L_x_8043:
[----:B--2---:R-:W1:Y:S01]  /*15c0*/  LDC.64 R36, c[0x0][0x390] ;  /* 0x0000e400ff247b82 */ /* 0x004e620000000a00 */
[----:B------:R-:W-:-:S05]  /*15d0*/  IMAD R6, R5, UR5, RZ ;  /* 0x0000000505067c24 */ /* 0x000fca000f8e02ff */
[----:B------:R-:W-:-:S04]  /*15e0*/  SHF.R.S32.HI R7, RZ, 0x1f, R6 ;  /* 0x0000001fff077819 */ /* 0x000fc80000011406 */
[----:B------:R-:W-:-:S04]  /*15f0*/  LEA.HI R6, R7, R6, RZ, 0x3 ;  /* 0x0000000607067211 */ /* 0x000fc800078f18ff */
[----:B------:R-:W-:-:S05]  /*1600*/  LEA.HI.SX32 R6, R6, R61, 0x1d ;  /* 0x0000003d06067211 */ /* 0x000fca00078feaff */
[----:B-1----:R-:W-:-:S06]  /*1610*/  IMAD.WIDE.U32 R28, R6, 0x10, R36 ;  /* 0x00000010061c7825 */ /* 0x002fcc00078e0024 */
[----:B------:R-:W5:Y:S01]  /*1620*/  LDG.E.128 R28, desc[UR6][R28.64] ;  /* 0x000000061c1c7981 */ /* 0x000f62000c1e1d00 */
[----:B------:R-:W-:Y:S04]  /*1630*/  BSSY.RECONVERGENT B0, `(.L_x_8037) ;  /* 0x0000027000007945 */ /* 0x000fe80003800200 */
[----:B------:R-:W-:Y:S05]  /*1640*/  @!P1 BRA `(.L_x_8038) ;  /* 0x0000000000649947 */ /* 0x000fea0003800000 */
[----:B------:R-:W1:Y:S02]  /*1650*/  LDC.64 R32, c[0x0][0x3a0] ;  /* 0x0000e800ff207b82 */ /* 0x000e640000000a00 */
[----:B-1----:R-:W-:-:S05]  /*1660*/  IMAD.WIDE.U32 R32, R6, 0x20, R32 ;  /* 0x0000002006207825 */ /* 0x002fca00078e0020 */
        /* <DEDUP_REMOVED lines=8> */
[----:B------:R-:W-:Y:S02]  /*16f0*/  PRMT R30, R31, 0x7632, R30 ;  /* 0x000076321f1e7816 */ /* 0x000fe4000000001e */
[----:B------:R-:W-:Y:S02]  /*1700*/  SHF.L.U32 R29, R29, 0x10, RZ ;  /* 0x000000101d1d7819 */ /* 0x000fe400000006ff */
        /* <DEDUP_REMOVED lines=13> */
.L_x_8038:
        /* <DEDUP_REMOVED lines=12> */
.L_x_8039:
[----:B0-----:R-:W-:Y:S05]  /*18a0*/  BSYNC.RECONVERGENT B0 ;  /* 0x0000000000007941 */ /* 0x001fea0003800200 */
.L_x_8037:
        /* <DEDUP_REMOVED lines=17> */
[----:B------:R-:W-:Y:S01]  /*19c0*/  SHF.L.U32 R32, R32, 0x10, RZ ;  /* 0x0000001020207819 */ /* 0x000fe200000006ff */
[--C-:B--2---:R-:W-:Y:S01]  /*19d0*/  FADD.FTZ R40, R40, R7.reuse ;  /* 0x0000000728287221 */ /* 0x104fe20000010000 */
[----:B------:R-:W-:-:S03]  /*19e0*/  PRMT R7, R33, 0x7632, R7 ;  /* 0x0000763221077816 */ /* 0x000fc60000000007 */
[----:B------:R-:W-:Y:S01]  /*19f0*/  FADD.FTZ R41, R41, R32 ;  /* 0x0000002029297221 */ /* 0x000fe20000010000 */
[----:B------:R-:W-:Y:S02]  /*1a00*/  SHF.L.U32 R33, R33, 0x10, RZ ;  /* 0x0000001021217819 */ /* 0x000fe400000006ff */
[----:B------:R-:W-:Y:S02]  /*1a10*/  SHF.L.U32 R32, R7, 0x10, RZ ;  /* 0x0000001007207819 */ /* 0x000fe400000006ff */
[----:B------:R-:W-:Y:S01]  /*1a20*/  PRMT R7, R34, 0x7632, R7 ;  /* 0x0000763222077816 */ /* 0x000fe20000000007 */
[----:B------:R-:W-:Y:S01]  /*1a30*/  FADD.FTZ R42, R42, R33 ;  /* 0x000000212a2a7221 */ /* 0x000fe20000010000 */
[----:B------:R-:W-:Y:S01]  /*1a40*/  SHF.L.U32 R33, R34, 0x10, RZ ;  /* 0x0000001022217819 */ /* 0x000fe200000006ff */
[----:B------:R-:W-:Y:S01]  /*1a50*/  FADD.FTZ R43, R43, R32 ;  /* 0x000000202b2b7221 */ /* 0x000fe20000010000 */
[----:B------:R-:W-:Y:S02]  /*1a60*/  PRMT R34, R35, 0x7632, R34 ;  /* 0x0000763223227816 */ /* 0x000fe40000000022 */
[----:B------:R-:W-:Y:S01]  /*1a70*/  SHF.L.U32 R32, R7, 0x10, RZ ;  /* 0x0000001007207819 */ /* 0x000fe200000006ff */
[----:B---3--:R-:W-:Y:S01]  /*1a80*/  FADD.FTZ R36, R36, R33 ;  /* 0x0000002124247221 */ /* 0x008fe20000010000 */
[----:B------:R-:W-:-:S02]  /*1a90*/  SHF.L.U32 R35, R35, 0x10, RZ ;  /* 0x0000001023237819 */ /* 0x000fc400000006ff */
[----:B------:R-:W-:Y:S01]  /*1aa0*/  SHF.L.U32 R34, R34, 0x10, RZ ;  /* 0x0000001022227819 */ /* 0x000fe200000006ff */
[----:B------:R-:W-:Y:S02]  /*1ab0*/  FADD.FTZ R37, R37, R32 ;  /* 0x0000002025257221 */ /* 0x000fe40000010000 */
[----:B------:R-:W-:Y:S02]  /*1ac0*/  FADD.FTZ R38, R38, R35 ;  /* 0x0000002326267221 */ /* 0x000fe40000010000 */
[----:B------:R-:W-:Y:S01]  /*1ad0*/  FADD.FTZ R39, R39, R34 ;  /* 0x0000002227277221 */ /* 0x000fe20000010000 */
[----:B------:R-:W-:Y:S06]  /*1ae0*/  BRA `(.L_x_8041) ;  /* 0x0000000000307947 */ /* 0x000fec0003800000 */
.L_x_8040:
        /* <DEDUP_REMOVED lines=12> */
.L_x_8041:
        /* <DEDUP_REMOVED lines=75> */
.L_x_8067:
        /* <DEDUP_REMOVED lines=81> */
.L_x_8035:
[----:B0-----:R-:W-:Y:S01]  /*2570*/  HFMA2 R32, -RZ, RZ, 0, 5.9604644775390625e-08 ;  /* 0x00000001ff207431 */ /* 0x001fe200000001ff */
[----:B------:R-:W-:Y:S01]  /*2580*/  BSSY B0, `(.L_x_8044) ;  /* 0x0000006000007945 */ /* 0x000fe20003800000 */
[----:B------:R-:W-:Y:S02]  /*2590*/  MOV R33, 0x1f ;  /* 0x0000001f00217802 */ /* 0x000fe40000000f00 */
[----:B------:R-:W-:-:S07]  /*25a0*/  MOV R34, 0xffffffff ;  /* 0xffffffff00227802 */ /* 0x000fce0000000f00 */
[----:B------:R-:W-:Y:S05]  /*25b0*/  WARPSYNC.COLLECTIVE R34, `(.L_x_8045) ;  /* 0x0000000022087348 */ /* 0x000fea0003c00000 */
[----:B------:R0:W1:Y:S02]  /*25c0*/  SHFL.BFLY P0, R35, R7, R32, R33 ;  /* 0x0c00002007237389 */ /* 0x0000640000000021 */
[----:B01----:R-:W-:Y:S05]  /*25d0*/  ENDCOLLECTIVE ;  /* 0x000000000000791b */ /* 0x003fea0003800000 */
.L_x_8045:
[----:B------:R-:W-:Y:S05]  /*25e0*/  BSYNC B0 ;  /* 0x0000000000007941 */ /* 0x000fea0003800000 */
.L_x_8044:
        /* <DEDUP_REMOVED lines=9> */
.L_x_8046:
[----:B------:R-:W-:Y:S02]  /*2680*/  HFMA2 R32, -RZ, RZ, 0, 2.384185791015625e-07 ;  /* 0x00000004ff207431 */ /* 0x000fe400000001ff */
[----:B------:R-:W-:-:S05]  /*2690*/  FADD.FTZ R59, R58, R35 ;  /* 0x000000233a3b7221 */ /* 0x000fca0000010000 */
[----:B------:R-:W-:-:S07]  /*26a0*/  MOV R7, R59 ;  /* 0x0000003b00077202 */ /* 0x000fce0000000f00 */
[----:B------:R-:W-:Y:S05]  /*26b0*/  WARPSYNC.COLLECTIVE R34, `(.L_x_8047) ;  /* 0x0000000022087348 */ /* 0x000fea0003c00000 */
[----:B------:R0:W1:Y:S02]  /*26c0*/  SHFL.BFLY P0, R35, R7, R32, R33 ;  /* 0x0c00002007237389 */ /* 0x0000640000000021 */
[----:B01----:R-:W-:Y:S05]  /*26d0*/  ENDCOLLECTIVE ;  /* 0x000000000000791b */ /* 0x003fea0003800000 */
.L_x_8047:
[----:B------:R-:W-:Y:S02]  /*26e0*/  HFMA2 R32, -RZ, RZ, 0, 4.76837158203125e-07 ;  /* 0x00000008ff207431 */ /* 0x000fe400000001ff */
[----:B------:R-:W-:-:S05]  /*26f0*/  FADD.FTZ R59, R59, R35 ;  /* 0x000000233b3b7221 */ /* 0x000fca0000010000 */
[----:B------:R-:W-:-:S07]  /*2700*/  MOV R7, R59 ;  /* 0x0000003b00077202 */ /* 0x000fce0000000f00 */
[----:B------:R-:W-:Y:S05]  /*2710*/  WARPSYNC.COLLECTIVE R34, `(.L_x_8048) ;  /* 0x0000000022087348 */ /* 0x000fea0003c00000 */
[----:B------:R0:W1:Y:S02]  /*2720*/  SHFL.BFLY P0, R35, R7, R32, R33 ;  /* 0x0c00002007237389 */ /* 0x0000640000000021 */
[----:B01----:R-:W-:Y:S05]  /*2730*/  ENDCOLLECTIVE ;  /* 0x000000000000791b */ /* 0x003fea0003800000 */
.L_x_8048:
[----:B------:R-:W-:Y:S02]  /*2740*/  HFMA2 R32, -RZ, RZ, 0, 9.5367431640625e-07 ;  /* 0x00000010ff207431 */ /* 0x000fe400000001ff */
[----:B------:R-:W-:-:S05]  /*2750*/  FADD.FTZ R51, R59, R35 ;  /* 0x000000233b337221 */ /* 0x000fca0000010000 */
[----:B------:R-:W-:-:S07]  /*2760*/  MOV R7, R51 ;  /* 0x0000003300077202 */ /* 0x000fce0000000f00 */
[----:B------:R-:W-:Y:S05]  /*2770*/  WARPSYNC.COLLECTIVE R34, `(.L_x_8049) ;  /* 0x0000000022087348 */ /* 0x000fea0003c00000 */
[----:B------:R0:W1:Y:S02]  /*2780*/  SHFL.BFLY P0, R35, R7, R32, R33 ;  /* 0x0c00002007237389 */ /* 0x0000640000000021 */
[----:B01----:R-:W-:Y:S05]  /*2790*/  ENDCOLLECTIVE ;  /* 0x000000000000791b */ /* 0x003fea0003800000 */
.L_x_8049:
        /* <DEDUP_REMOVED lines=38> */
.L_x_8050:
[----:B------:R-:W-:Y:S02]  /*2a00*/  HFMA2 R32, -RZ, RZ, 0, 1.1920928955078125e-07 ;  /* 0x00000002ff207431 */ /* 0x000fe400000001ff */
[----:B------:R-:W-:-:S05]  /*2a10*/  FADD.FTZ R58, R7, R35 ;  /* 0x00000023073a7221 */ /* 0x000fca0000010000 */
[----:B------:R-:W-:-:S07]  /*2a20*/  MOV R7, R58 ;  /* 0x0000003a00077202 */ /* 0x000fce0000000f00 */
[----:B------:R-:W-:Y:S05]  /*2a30*/  WARPSYNC.COLLECTIVE R34, `(.L_x_8051) ;  /* 0x0000000022087348 */ /* 0x000fea0003c00000 */
[----:B------:R0:W1:Y:S02]  /*2a40*/  SHFL.BFLY P0, R35, R7, R32, R33 ;  /* 0x0c00002007237389 */ /* 0x0000640000000021 */
[----:B01----:R-:W-:Y:S05]  /*2a50*/  ENDCOLLECTIVE ;  /* 0x000000000000791b */ /* 0x003fea0003800000 */
.L_x_8051:
[----:B------:R-:W-:Y:S02]  /*2a60*/  HFMA2 R32, -RZ, RZ, 0, 2.384185791015625e-07 ;  /* 0x00000004ff207431 */ /* 0x000fe400000001ff */
[----:B------:R-:W-:-:S05]  /*2a70*/  FADD.FTZ R59, R58, R35 ;  /* 0x000000233a3b7221 */ /* 0x000fca0000010000 */
[----:B------:R-:W-:-:S07]  /*2a80*/  MOV R7, R59 ;  /* 0x0000003b00077202 */ /* 0x000fce0000000f00 */
[----:B------:R-:W-:Y:S05]  /*2a90*/  WARPSYNC.COLLECTIVE R34, `(.L_x_8052) ;  /* 0x0000000022087348 */ /* 0x000fea0003c00000 */
[----:B------:R0:W1:Y:S02]  /*2aa0*/  SHFL.BFLY P0, R35, R7, R32, R33 ;  /* 0x0c00002007237389 */ /* 0x0000640000000021 */
[----:B01----:R-:W-:Y:S05]  /*2ab0*/  ENDCOLLECTIVE ;  /* 0x000000000000791b */ /* 0x003fea0003800000 */
.L_x_8052:
[----:B------:R-:W-:Y:S02]  /*2ac0*/  HFMA2 R32, -RZ, RZ, 0, 4.76837158203125e-07 ;  /* 0x00000008ff207431 */ /* 0x000fe400000001ff */
[----:B------:R-:W-:-:S05]  /*2ad0*/  FADD.FTZ R59, R59, R35 ;  /* 0x000000233b3b7221 */ /* 0x000fca0000010000 */
[----:B------:R-:W-:-:S07]  /*2ae0*/  MOV R7, R59 ;  /* 0x0000003b00077202 */ /* 0x000fce0000000f00 */
[----:B------:R-:W-:Y:S05]  /*2af0*/  WARPSYNC.COLLECTIVE R34, `(.L_x_8053) ;  /* 0x0000000022087348 */ /* 0x000fea0003c00000 */
[----:B------:R0:W1:Y:S02]  /*2b00*/  SHFL.BFLY P0, R35, R7, R32, R33 ;  /* 0x0c00002007237389 */ /* 0x0000640000000021 */
[----:B01----:R-:W-:Y:S05]  /*2b10*/  ENDCOLLECTIVE ;  /* 0x000000000000791b */ /* 0x003fea0003800000 */
.L_x_8053:
[----:B------:R-:W-:Y:S02]  /*2b20*/  HFMA2 R32, -RZ, RZ, 0, 9.5367431640625e-07 ;  /* 0x00000010ff207431 */ /* 0x000fe400000001ff */
[----:B------:R-:W-:-:S05]  /*2b30*/  FADD.FTZ R58, R59, R35 ;  /* 0x000000233b3a7221 */ /* 0x000fca0000010000 */
[----:B------:R-:W-:-:S07]  /*2b40*/  MOV R7, R58 ;  /* 0x0000003a00077202 */ /* 0x000fce0000000f00 */
[----:B------:R-:W-:Y:S05]  /*2b50*/  WARPSYNC.COLLECTIVE R34, `(.L_x_8054) ;  /* 0x0000000022087348 */ /* 0x000fea0003c00000 */
[----:B------:R0:W1:Y:S02]  /*2b60*/  SHFL.BFLY P0, R35, R7, R32, R33 ;  /* 0x0c00002007237389 */ /* 0x0000640000000021 */
[----:B01----:R-:W-:Y:S05]  /*2b70*/  ENDCOLLECTIVE ;  /* 0x000000000000791b */ /* 0x003fea0003800000 */
.L_x_8054:
[----:B------:R-:W-:Y:S05]  /*2b80*/  BRA `(.L_x_8055) ;  /* 0xffffffe400307947 */ /* 0x000fea000383ffff */
.L_x_8042:
[----:B0-----:R-:W-:Y:S01]  /*2b90*/  HFMA2 R33, -RZ, RZ, 0, 1.847743988037109375e-06 ;  /* 0x0000001fff217431 */ /* 0x001fe200000001ff */
[----:B------:R-:W-:Y:S01]  /*2ba0*/  BSSY B0, `(.L_x_8056) ;  /* 0x0000006000007945 */ /* 0x000fe20003800000 */
[----:B------:R-:W-:Y:S02]  /*2bb0*/  MOV R32, 0x1 ;  /* 0x0000000100207802 */ /* 0x000fe40000000f00 */
[----:B------:R-:W-:-:S07]  /*2bc0*/  MOV R34, 0xffffffff ;  /* 0xffffffff00227802 */ /* 0x000fce0000000f00 */
[----:B------:R-:W-:Y:S05]  /*2bd0*/  WARPSYNC.COLLECTIVE R34, `(.L_x_8057) ;  /* 0x0000000022087348 */ /* 0x000fea0003c00000 */
[----:B------:R0:W1:Y:S02]  /*2be0*/  SHFL.BFLY P0, R35, R7, R32, R33 ;  /* 0x0c00002007237389 */ /* 0x0000640000000021 */
[----:B01----:R-:W-:Y:S05]  /*2bf0*/  ENDCOLLECTIVE ;  /* 0x000000000000791b */ /* 0x003fea0003800000 */
.L_x_8057:
[----:B------:R-:W-:Y:S05]  /*2c00*/  BSYNC B0 ;  /* 0x0000000000007941 */ /* 0x000fea0003800000 */
.L_x_8056:
        /* <DEDUP_REMOVED lines=9> */
.L_x_8058:
[----:B------:R-:W-:Y:S02]  /*2ca0*/  HFMA2 R32, -RZ, RZ, 0, 2.384185791015625e-07 ;  /* 0x00000004ff207431 */ /* 0x000fe400000001ff */
[----:B------:R-:W-:-:S05]  /*2cb0*/  FADD.FTZ R59, R58, R35 ;  /* 0x000000233a3b7221 */ /* 0x000fca0000010000 */
[----:B------:R-:W-:-:S07]  /*2cc0*/  MOV R7, R59 ;  /* 0x0000003b00077202 */ /* 0x000fce0000000f00 */
[----:B------:R-:W-:Y:S05]  /*2cd0*/  WARPSYNC.COLLECTIVE R34, `(.L_x_8059) ;  /* 0x0000000022087348 */ /* 0x000fea0003c00000 */
[----:B------:R0:W1:Y:S02]  /*2ce0*/  SHFL.BFLY P0, R35, R7, R32, R33 ;  /* 0x0c00002007237389 */ /* 0x0000640000000021 */
[----:B01----:R-:W-:Y:S05]  /*2cf0*/  ENDCOLLECTIVE ;  /* 0x000000000000791b */ /* 0x003fea0003800000 */
.L_x_8059:
[----:B------:R-:W-:Y:S02]  /*2d00*/  HFMA2 R32, -RZ, RZ, 0, 4.76837158203125e-07 ;  /* 0x00000008ff207431 */ /* 0x000fe400000001ff */
[----:B------:R-:W-:-:S05]  /*2d10*/  FADD.FTZ R59, R59, R35 ;  /* 0x000000233b3b7221 */ /* 0x000fca0000010000 */
[----:B------:R-:W-:-:S07]  /*2d20*/  MOV R7, R59 ;  /* 0x0000003b00077202 */ /* 0x000fce0000000f00 */
[----:B------:R-:W-:Y:S05]  /*2d30*/  WARPSYNC.COLLECTIVE R34, `(.L_x_8060) ;  /* 0x0000000022087348 */ /* 0x000fea0003c00000 */
[----:B------:R0:W1:Y:S02]  /*2d40*/  SHFL.BFLY P0, R35, R7, R32, R33 ;  /* 0x0c00002007237389 */ /* 0x0000640000000021 */
[----:B01----:R-:W-:Y:S05]  /*2d50*/  ENDCOLLECTIVE ;  /* 0x000000000000791b */ /* 0x003fea0003800000 */
.L_x_8060:
[----:B------:R-:W-:Y:S02]  /*2d60*/  HFMA2 R32, -RZ, RZ, 0, 9.5367431640625e-07 ;  /* 0x00000010ff207431 */ /* 0x000fe400000001ff */
[----:B------:R-:W-:-:S05]  /*2d70*/  FADD.FTZ R51, R59, R35 ;  /* 0x000000233b337221 */ /* 0x000fca0000010000 */
[----:B------:R-:W-:-:S07]  /*2d80*/  MOV R7, R51 ;  /* 0x0000003300077202 */ /* 0x000fce0000000f00 */
[----:B------:R-:W-:Y:S05]  /*2d90*/  WARPSYNC.COLLECTIVE R34, `(.L_x_8061) ;  /* 0x0000000022087348 */ /* 0x000fea0003c00000 */
[----:B------:R0:W1:Y:S02]  /*2da0*/  SHFL.BFLY P0, R35, R7, R32, R33 ;  /* 0x0c00002007237389 */ /* 0x0000640000000021 */
[----:B01----:R-:W-:Y:S05]  /*2db0*/  ENDCOLLECTIVE ;  /* 0x000000000000791b */ /* 0x003fea0003800000 */
.L_x_8061:
        /* <DEDUP_REMOVED lines=38> */
.L_x_8062:
[----:B------:R-:W-:Y:S02]  /*3020*/  HFMA2 R32, -RZ, RZ, 0, 1.1920928955078125e-07 ;  /* 0x00000002ff207431 */ /* 0x000fe400000001ff */
[----:B------:R-:W-:-:S05]  /*3030*/  FADD.FTZ R58, R7, R35 ;  /* 0x00000023073a7221 */ /* 0x000fca0000010000 */
[----:B------:R-:W-:-:S07]  /*3040*/  MOV R7, R58 ;  /* 0x0000003a00077202 */ /* 0x000fce0000000f00 */
[----:B------:R-:W-:Y:S05]  /*3050*/  WARPSYNC.COLLECTIVE R34, `(.L_x_8063) ;  /* 0x0000000022087348 */ /* 0x000fea0003c00000 */
[----:B------:R0:W1:Y:S02]  /*3060*/  SHFL.BFLY P0, R35, R7, R32, R33 ;  /* 0x0c00002007237389 */ /* 0x0000640000000021 */
[----:B01----:R-:W-:Y:S05]  /*3070*/  ENDCOLLECTIVE ;  /* 0x000000000000791b */ /* 0x003fea0003800000 */
.L_x_8063:
[----:B------:R-:W-:Y:S02]  /*3080*/  HFMA2 R32, -RZ, RZ, 0, 2.384185791015625e-07 ;  /* 0x00000004ff207431 */ /* 0x000fe400000001ff */
[----:B------:R-:W-:-:S05]  /*3090*/  FADD.FTZ R59, R58, R35 ;  /* 0x000000233a3b7221 */ /* 0x000fca0000010000 */
[----:B------:R-:W-:-:S07]  /*30a0*/  MOV R7, R59 ;  /* 0x0000003b00077202 */ /* 0x000fce0000000f00 */
[----:B------:R-:W-:Y:S05]  /*30b0*/  WARPSYNC.COLLECTIVE R34, `(.L_x_8064) ;  /* 0x0000000022087348 */ /* 0x000fea0003c00000 */
[----:B------:R0:W1:Y:S02]  /*30c0*/  SHFL.BFLY P0, R35, R7, R32, R33 ;  /* 0x0c00002007237389 */ /* 0x0000640000000021 */
[----:B01----:R-:W-:Y:S05]  /*30d0*/  ENDCOLLECTIVE ;  /* 0x000000000000791b */ /* 0x003fea0003800000 */
.L_x_8064:
[----:B------:R-:W-:Y:S02]  /*30e0*/  HFMA2 R32, -RZ, RZ, 0, 4.76837158203125e-07 ;  /* 0x00000008ff207431 */ /* 0x000fe400000001ff */
[----:B------:R-:W-:-:S05]  /*30f0*/  FADD.FTZ R59, R59, R35 ;  /* 0x000000233b3b7221 */ /* 0x000fca0000010000 */
[----:B------:R-:W-:-:S07]  /*3100*/  MOV R7, R59 ;  /* 0x0000003b00077202 */ /* 0x000fce0000000f00 */
[----:B------:R-:W-:Y:S05]  /*3110*/  WARPSYNC.COLLECTIVE R34, `(.L_x_8065) ;  /* 0x0000000022087348 */ /* 0x000fea0003c00000 */
[----:B------:R0:W1:Y:S02]  /*3120*/  SHFL.BFLY P0, R35, R7, R32, R33 ;  /* 0x0c00002007237389 */ /* 0x0000640000000021 */
[----:B01----:R-:W-:Y:S05]  /*3130*/  ENDCOLLECTIVE ;  /* 0x000000000000791b */ /* 0x003fea0003800000 */
.L_x_8065:
[----:B------:R-:W-:Y:S02]  /*3140*/  HFMA2 R32, -RZ, RZ, 0, 9.5367431640625e-07 ;  /* 0x00000010ff207431 */ /* 0x000fe400000001ff */
[----:B------:R-:W-:-:S05]  /*3150*/  FADD.FTZ R58, R59, R35 ;  /* 0x000000233b3a7221 */ /* 0x000fca0000010000 */
[----:B------:R-:W-:-:S07]  /*3160*/  MOV R7, R58 ;  /* 0x0000003a00077202 */ /* 0x000fce0000000f00 */
[----:B------:R-:W-:Y:S05]  /*3170*/  WARPSYNC.COLLECTIVE R34, `(.L_x_8066) ;  /* 0x0000000022087348 */ /* 0x000fea0003c00000 */
[----:B------:R0:W1:Y:S02]  /*3180*/  SHFL.BFLY P0, R35, R7, R32, R33 ;  /* 0x0c00002007237389 */ /* 0x0000640000000021 */
[----:B01----:R-:W-:Y:S05]  /*3190*/  ENDCOLLECTIVE ;  /* 0x000000000000791b */ /* 0x003fea0003800000 */
.L_x_8066:
[----:B------:R-:W-:Y:S05]  /*31a0*/  BRA `(.L_x_8067) ;  /* 0xffffffec00ac7947 */ /* 0x000fea000383ffff */
.L_x_8068:
        /* <DEDUP_REMOVED lines=13> */
.L_x_20286:


//--------------------- .text._ZN10layer_norm13ln_fwd_kernelINS_13Kernel_traitsIf13__nv_bfloat16fS2_fjLj512ELj1ELj4ELj1ELj16ENS_18Kernel_traits_baseILj512EfS2_fS2_fjLj128EEEEELb0ELb0ELb1ELb0EEEvNS_9FwdParamsE --------------------------
	.section	.text._ZN10layer_norm13ln_fwd_kernelINS_13Kernel_traitsIf13__nv_bfloat16fS2_fjLj512ELj1ELj4ELj1ELj16ENS_18Kernel_traits_baseILj512EfS2_fS2_fjLj128EEEEELb0ELb0ELb1ELb0EEEvNS_9FwdParamsE,"ax",@progbits
	.align	128
        .global         _ZN10layer_norm13ln_fwd_kernelINS_13Kernel_traitsIf13__nv_bfloat16fS2_fjLj512ELj1ELj4ELj1ELj16ENS_18Kernel_traits_baseILj512EfS2_fS2_fjLj128EEEEELb0ELb0ELb1ELb0EEEvNS_9FwdParamsE
        .type           _ZN10layer_norm13ln_fwd_kernelINS_13Kernel_traitsIf13__nv_bfloat16fS2_fjLj512ELj1ELj4ELj1ELj16ENS_18Kernel_traits_baseILj512EfS2_fS2_fjLj128EEEEELb0ELb0ELb1ELb0EEEvNS_9FwdParamsE,@function
        .size           _ZN10layer_norm13ln_fwd_kernelINS_13Kernel_traitsIf13__nv_bfloat16fS2_fjLj512ELj1ELj4ELj1ELj16ENS_18Kernel_traits_baseILj512EfS2_fS2_fjLj128EEEEELb0ELb0ELb1ELb0EEEvNS_9FwdParamsE,(.L_x_20287 - _ZN10layer_norm13ln_fwd_kernelINS_13Kernel_traitsIf13__nv_bfloat16fS2_fjLj512ELj1ELj4ELj1ELj16ENS_18Kernel_traits_baseILj512EfS2_fS2_fjLj128EEEEELb0ELb0ELb1ELb0EEEvNS_9FwdParamsE)
        .other          _ZN10layer_norm13ln_fwd_kernelINS_13Kernel_traitsIf13__nv_bfloat16fS2_fjLj512ELj1ELj4ELj1ELj16ENS_18Kernel_traits_baseILj512EfS2_fS2_fjLj128EEEEELb0ELb0ELb1ELb0EEEvNS_9FwdParamsE,@"STO_CUDA_ENTRY STV_DEFAULT"
_ZN10layer_norm13ln_fwd_kernelINS_13Kernel_traitsIf13__nv_bfloat16fS2_fjLj512ELj1ELj4ELj1ELj16ENS_18Kernel_traits_baseILj512EfS2_fS2_fjLj128EEEEELb0ELb0ELb1ELb0EEEvNS_9FwdParamsE:
.text._ZN10layer_norm13ln_fwd_kernelINS_13Kernel_traitsIf13__nv_bfloat16fS2_fjLj512ELj1ELj4ELj1ELj16ENS_18Kernel_traits_baseILj512EfS2_fS2_fjLj128EEEEELb0ELb0ELb1ELb0EEEvNS_9FwdParamsE:
        /* <DEDUP_REMOVED lines=32> */
.L_x_8072:
[----:B------:R-:W-:Y:S05]  /*0200*/  BSYNC.RECONVERGENT B1 ;  /* 0x0000000000017941 */ /* 0x000fea0003800200 */
.L_x_8071:
[----:B------:R-:W-:Y:S05]  /*0210*/  @!P1 BRA `(.L_x_8073) ;  /* 0x0000000000749947 */ /* 0x000fea0003800000 */
[----:B------:R-:W1:Y:S08]  /*0220*/  LDC.64 R36, c[0x0][0x3d0] ;  /* 0x0000f400ff247b82 */ /* 0x000e700000000a00 */
[----:B------:R-:W2:Y:S01]  /*0230*/  LDC.64 R38, c[0x0][0x438] ;  /* 0x00010e00ff267b82 */ /* 0x000ea20000000a00 */
[----:B-1----:R-:W-:-:S05]  /*0240*/  IMAD.WIDE.U32 R36, R25, 0x20, R36 ;  /* 0x0000002019247825 */ /* 0x002fca00078e0024 */
[----:B0-----:R1:W5:Y:S01]  /*0250*/  LDG.E.128 R20, desc[UR6][R36.64] ;  /* 0x0000000624147981 */ /* 0x001362000c1e1d00 */
[----:B--2---:R-:W-:-:S03]  /*0260*/  IMAD.WIDE.U32 R38, R25, 0x20, R38 ;  /* 0x0000002019267825 */ /* 0x004fc600078e0026 */
[----:B------:R1:W5:Y:S04]  /*0270*/  LDG.E.128 R24, desc[UR6][R36.64+0x10] ;  /* 0x0000100624187981 */ /* 0x000368000c1e1d00 */
[----:B------:R1:W5:Y:S04]  /*0280*/  LD.E.128 R28, desc[UR6][R38.64] ;  /* 0x00000006261c7980 */ /* 0x000368000c101d00 */
[----:B------:R1:W5:Y:S01]  /*0290*/  LD.E.128 R32, desc[UR6][R38.64+0x10] ;  /* 0x0000100626207980 */ /* 0x000362000c101d00 */
[----:B------:R-:W-:Y:S05]  /*02a0*/  BRA `(.L_x_8073) ;  /* 0x0000000000507947 */ /* 0x000fea0003800000 */
.L_x_8070:
        /* <DEDUP_REMOVED lines=19> */
[----:B--2---:R-:W-:-:S07]  /*03e0*/  @P1 CS2R R28, SRZ ;  /* 0x00000000001c1805 */ /* 0x004fce000001ff00 */
.L_x_8073:
[----:B------:R-:W-:Y:S05]  /*03f0*/  BSYNC.RECONVERGENT B0 ;  /* 0x0000000000007941 */ /* 0x000fea0003800200 */
.L_x_8069:
[----:B------:R-:W2:Y:S02]  /*0400*/  LDCU UR4, c[0x0][0x384] ;  /* 0x00007080ff0477ac */ /* 0x000ea40008000800 */
[----:B--2---:R-:W-:-:S13]  /*0410*/  ISETP.GE.AND P0, PT, R3, UR4, PT ;  /* 0x0000000403007c0c */ /* 0x004fda000bf06270 */
[----:B------:R-:W-:Y:S05]  /*0420*/  @P0 EXIT ;  /* 0x000000000000094d */ /* 0x000fea0003800000 */
[----:B------:R-:W2:Y:S01]  /*0430*/  LDCU.U8 UR4, c[0x0][0x410] ;  /* 0x00008200ff0477ac */ /* 0x000ea20008000000 */
[----:B------:R-:W3:Y:S01]  /*0440*/  LDCU UR5, c[0x0][0x448] ;  /* 0x00008900ff0577ac */ /* 0x000ee20008000800 */
[----:B------:R-:W4:Y:S01]  /*0450*/  LDCU.64 UR8, c[0x0][0x3a0] ;  /* 0x00007400ff0877ac */ /* 0x000f220008000a00 */
[----:B--2---:R-:W-:-:S13]  /*0460*/  ISETP.NE.AND P0, PT, RZ, UR4, PT ;  /* 0x00000004ff007c0c */ /* 0x004fda000bf05270 */
.L_x_8091:
[----:B------:R-:W2:Y:S08]  /*0470*/  LDC.64 R58, c[0x0][0x3f0] ;  /* 0x0000fc00ff3a7b82 */ /* 0x000eb00000000a00 */
[----:B0-----:R-:W0:Y:S08]  /*0480*/  LDC R56, c[0x0][0x388] ;  /* 0x0000e200ff387b82 */ /* 0x001e300000000800 */
[----:B------:R-:W1:Y:S01]  /*0490*/  LDC.64 R60, c[0x0][0x3f8] ;  /* 0x0000fe00ff3c7b82 */ /* 0x000e620000000a00 */
[----:B--2---:R-:W-:-:S06]  /*04a0*/  IMAD.WIDE R58, R3, 0x4, R58 ;  /* 0x00000004033a7825 */ /* 0x004fcc00078e023a */
[----:B------:R-:W2:Y:S01]  /*04b0*/  LDG.E R58, desc[UR6][R58.64] ;  /* 0x000000063a3a7981 */ /* 0x000ea2000c1e1900 */
[----:B------:R-:W-:Y:S01]  /*04c0*/  ISETP.GE.U32.AND P1, PT, R0, 0x20, PT ;  /* 0x000000200000780c */ /* 0x000fe20003f26070 */
[C---:B0-----:R-:W-:Y:S01]  /*04d0*/  IMAD R62, R3.reuse, R56, RZ ;  /* 0x00000038033e7224 */ /* 0x041fe200078e02ff */
[----:B------:R-:W-:Y:S01]  /*04e0*/  BSSY.RECONVERGENT B0, `(.L_x_8074) ;  /* 0x0000063000007945 */ /* 0x000fe20003800200 */
[----:B-1----:R-:W-:-:S05]  /*04f0*/  IMAD.WIDE R60, R3, 0x4, R60 ;  /* 0x00000004033c7825 */ /* 0x002fca00078e023c */
[----:B-----5:R0:W5:Y:S02]  /*0500*/  LDG.E R57, desc[UR6][R60.64] ;  /* 0x000000063c397981 */ /* 0x020164000c1e1900 */
[----:B0-----:R-:W-:Y:S01]  /*0510*/  HFMA2 R60, -RZ, RZ, 0, 0 ;  /* 0x00000000ff3c7431 */ /* 0x001fe200000001ff */
[----:B--2---:R-:W-:-:S13]  /*0520*/  ISETP.GE.AND P3, PT, R58, 0x1, PT ;  /* 0x000000013a00780c */ /* 0x004fda0003f66270 */
[----:B------:R-:W-:-:S05]  /*0530*/  @P3 IADD3 R63, PT, PT, R58, -0x1, RZ ;  /* 0xffffffff3a3f3810 */ /* 0x000fca0007ffe0ff */
[----:B------:R-:W-:Y:S01]  /*0540*/  @P3 IMAD R64, R63, R56, RZ ;  /* 0x000000383f403224 */ /* 0x000fe200078e02ff */
[----:B------:R-:W-:-:S04]  /*0550*/  SHF.R.S32.HI R63, RZ, 0x1f, R62 ;  /* 0x0000001fff3f7819 */ /* 0x000fc8000001143e */
[----:B------:R-:W-:Y:S02]  /*0560*/  @P3 SHF.R.S32.HI R65, RZ, 0x1f, R64 ;  /* 0x0000001fff413819 */ /* 0x000fe40000011440 */
[----:B------:R-:W-:Y:S02]  /*0570*/  LEA.HI R63, R63, R62, RZ, 0x3 ;  /* 0x0000003e3f3f7211 */ /* 0x000fe400078f18ff */
[----:B------:R-:W-:Y:S02]  /*0580*/  @P3 LEA.HI R65, R65, R64, RZ, 0x3 ;  /* 0x0000004041413211 */ /* 0x000fe400078f18ff */
[-C--:B------:R-:W-:Y:S02]  /*0590*/  LEA.HI.SX32 R59, R63, R2.reuse, 0x1d ;  /* 0x000000023f3b7211 */ /* 0x080fe400078feaff */
[----:B------:R-:W-:Y:S01]  /*05a0*/  @P3 LEA.HI.SX32 R60, R65, R2, 0x1d ;  /* 0x00000002413c3211 */ /* 0x000fe200078feaff */
[----:B------:R-:W-:Y:S06]  /*05b0*/  @!P1 BRA `(.L_x_8075) ;  /* 0x0000000400549947 */ /* 0x000fec0003800000 */
[----:B------:R-:W-:Y:S04]  /*05c0*/  BSSY.RECONVERGENT B1, `(.L_x_8076) ;  /* 0x0000005000017945 */ /* 0x000fe80003800200 */
[----:B------:R-:W-:Y:S05]  /*05d0*/  @!P3 BRA `(.L_x_8077) ;  /* 0x00000000000cb947 */ /* 0x000fea0003800000 */
[----:B------:R-:W0:Y:S02]  /*05e0*/  LDC.64 R36, c[0x0][0x390] ;  /* 0x0000e400ff247b82 */ /* 0x000e240000000a00 */
[----:B0-----:R-:W-:-:S06]  /*05f0*/  IMAD.WIDE.U32 R36, R60, 0x10, R36 ;  /* 0x000000103c247825 */ /* 0x001fcc00078e0024 */
[----:B------:R-:W5:Y:S02]  /*0600*/  LDG.E.128 R36, desc[UR6][R36.64] ;  /* 0x0000000624247981 */ /* 0x000f64000c1e1d00 */
.L_x_8077:
[----:B---34-:R-:W-:Y:S05]  /*0610*/  BSYNC.RECONVERGENT B1 ;  /* 0x0000000000017941 */ /* 0x018fea0003800200 */
.L_x_8076:
        /* <DEDUP_REMOVED lines=9> */
[----:B-----5:R-:W-:-:S07]  /*06b0*/  @P2 SHF.L.U32 R61, R36, 0x10, RZ ;  /* 0x00000010243d2819 */ /* 0x020fce00000006ff */
[----:B------:R-:W1:Y:S08]  /*06c0*/  @P2 LDC R65, c[0x0][0x40c] ;  /* 0x00010300ff412b82 */ /* 0x000e700000000800 */
[----:B------:R-:W4:Y:S08]  /*06d0*/  @P2 LDC R66, c[0x0][0x40c] ;  /* 0x00010300ff422b82 */ /* 0x000f300000000800 */
[----:B0-----:R-:W0:Y:S01]  /*06e0*/  @P2 LDC R63, c[0x0][0x40c] ;  /* 0x00010300ff3f2b82 */ /* 0x001e220000000800 */
[----:B--2---:R-:W-:Y:S01]  /*06f0*/  @P2 FFMA.FTZ R40, R61, R64, R40 ;  /* 0x000000403d282223 */ /* 0x004fe20000010028 */
[----:B------:R-:W-:-:S04]  /*0700*/  @P2 PRMT R61, R36, 0x7632, R61 ;  /* 0x00007632243d2816 */ /* 0x000fc8000000003d */
[----:B------:R-:W-:Y:S02]  /*0710*/  @P2 SHF.L.U32 R64, R61, 0x10, RZ ;  /* 0x000000103d402819 */ /* 0x000fe400000006ff */
[----:B------:R-:W-:-:S03]  /*0720*/  @P2 SHF.L.U32 R61, R37, 0x10, RZ ;  /* 0x00000010253d2819 */ /* 0x000fc600000006ff */
[----:B-1----:R-:W-:Y:S02]  /*0730*/  @P2 FFMA.FTZ R41, R64, R65, R41 ;  /* 0x0000004140292223 */ /* 0x002fe40000010029 */
[----:B----4-:R-:W-:Y:S01]  /*0740*/  @P2 FFMA.FTZ R42, R61, R66, R42 ;  /* 0x000000423d2a2223 */ /* 0x010fe2000001002a */
[----:B------:R-:W3:Y:S01]  /*0750*/  @P2 LDC R64, c[0x0][0x40c] ;  /* 0x00010300ff402b82 */ /* 0x000ee20000000800 */
[----:B------:R-:W-:-:S04]  /*0760*/  @P2 PRMT R61, R37, 0x7632, R61 ;  /* 0x00007632253d2816 */ /* 0x000fc8000000003d */
[----:B------:R-:W-:Y:S02]  /*0770*/  @P2 SHF.L.U32 R62, R61, 0x10, RZ ;  /* 0x000000103d3e2819 */ /* 0x000fe400000006ff */
[----:B------:R-:W-:-:S03]  /*0780*/  @P2 SHF.L.U32 R61, R38, 0x10, RZ ;  /* 0x00000010263d2819 */ /* 0x000fc600000006ff */
[----:B0-----:R-:W-:Y:S02]  /*0790*/  @P2 FFMA.FTZ R43, R62, R63, R43 ;  /* 0x0000003f3e2b2223 */ /* 0x001fe4000001002b */
[----:B------:R-:W0:Y:S01]  /*07a0*/  @P2 LDC R63, c[0x0][0x40c] ;  /* 0x00010300ff3f2b82 */ /* 0x000e220000000800 */
[----:B---3--:R-:W-:Y:S01]  /*07b0*/  @P2 FFMA.FTZ R44, R61, R64, R44 ;  /* 0x000000403d2c2223 */ /* 0x008fe2000001002c */
[----:B------:R-:W-:-:S06]  /*07c0*/  @P2 PRMT R61, R38, 0x7632, R61 ;  /* 0x00007632263d2816 */ /* 0x000fcc000000003d */
[----:B------:R-:W1:Y:S01]  /*07d0*/  @P2 LDC R64, c[0x0][0x40c] ;  /* 0x00010300ff402b82 */ /* 0x000e620000000800 */
[----:B------:R-:W-:Y:S02]  /*07e0*/  @P2 SHF.L.U32 R62, R61, 0x10, RZ ;  /* 0x000000103d3e2819 */ /* 0x000fe400000006ff */
[----:B------:R-:W-:-:S03]  /*07f0*/  @P2 SHF.L.U32 R61, R39, 0x10, RZ ;  /* 0x00000010273d2819 */ /* 0x000fc600000006ff */
[----:B0-----:R-:W-:Y:S02]  /*0800*/  @P2 FFMA.FTZ R45, R62, R63, R45 ;  /* 0x0000003f3e2d2223 */ /* 0x001fe4000001002d */
[----:B------:R-:W0:Y:S01]  /*0810*/  @P2 LDC R63, c[0x0][0x40c] ;  /* 0x00010300ff3f2b82 */ /* 0x000e220000000800 */
[----:B-1----:R-:W-:Y:S01]  /*0820*/  @P2 FFMA.FTZ R46, R61, R64, R46 ;  /* 0x000000403d2e2223 */ /* 0x002fe2000001002e */
[----:B------:R-:W-:-:S04]  /*0830*/  @P2 PRMT R61, R39, 0x7632, R61 ;  /* 0x00007632273d2816 */ /* 0x000fc8000000003d */
[----:B------:R-:W-:-:S05]  /*0840*/  @P2 SHF.L.U32 R62, R61, 0x10, RZ ;  /* 0x000000103d3e2819 */ /* 0x000fca00000006ff */
[----:B0-----:R-:W-:Y:S01]  /*0850*/  @P2 FFMA.FTZ R47, R62, R63, R47 ;  /* 0x0000003f3e2f2223 */ /* 0x001fe2000001002f */
[----:B------:R-:W-:Y:S06]  /*0860*/  BRA `(.L_x_8079) ;  /* 0x0000000000907947 */ /* 0x000fec0003800000 */
.L_x_8078:
[----:B------:R-:W0:Y:S01]  /*0870*/  @P3 LDC R45, c[0x0][0x40c] ;  /* 0x00010300ff2d3b82 */ /* 0x000e220000000800 */
[----:B-----5:R-:W-:Y:S01]  /*0880*/  @P3 PRMT R42, R36, 0x7632, R42 ;  /* 0x00007632242a3816 */ /* 0x020fe2000000002a */
[----:B------:R-:W-:Y:S01]  /*0890*/  HFMA2 R43, -RZ, RZ, 0, 0 ;  /* 0x00000000ff2b7431 */ /* 0x000fe200000001ff */
[----:B------:R-:W-:Y:S02]  /*08a0*/  MOV R41, RZ ;  /* 0x000000ff00297202 */ /* 0x000fe40000000f00 */
[----:B------:R-:W-:Y:S02]  /*08b0*/  @P3 SHF.L.U32 R42, R42, 0x10, RZ ;  /* 0x000000102a2a3819 */ /* 0x000fe400000006ff */
[----:B------:R-:W-:Y:S01]  /*08c0*/  @P3 PRMT R44, R37, 0x7632, R44 ;  /* 0x00007632252c3816 */ /* 0x000fe2000000002c */
[----:B------:R-:W1:Y:S01]  /*08d0*/  @P3 LDC R47, c[0x0][0x40c] ;  /* 0x00010300ff2f3b82 */ /* 0x000e620000000800 */
[----:B------:R-:W-:Y:S02]  /*08e0*/  @P3 PRMT R46, R38, 0x7632, R46 ;  /* 0x00007632262e3816 */ /* 0x000fe4000000002e */
[----:B------:R-:W-:-:S02]  /*08f0*/  @P3 SHF.L.U32 R44, R44, 0x10, RZ ;  /* 0x000000102c2c3819 */ /* 0x000fc400000006ff */
[----:B------:R-:W-:-:S03]  /*0900*/  @P3 SHF.L.U32 R46, R46, 0x10, RZ ;  /* 0x000000102e2e3819 */ /* 0x000fc600000006ff */
[----:B------:R-:W2:Y:S08]  /*0910*/  @P3 LDC R61, c[0x0][0x40c] ;  /* 0x00010300ff3d3b82 */ /* 0x000eb00000000800 */
[----:B------:R-:W3:Y:S01]  /*0920*/  @P3 LDC R40, c[0x0][0x40c] ;  /* 0x00010300ff283b82 */ /* 0x000ee20000000800 */
[----:B0-----:R-:W-:Y:S01]  /*0930*/  @P3 FMUL.FTZ R41, R42, R45 ;  /* 0x0000002d2a293220 */ /* 0x001fe20000410000 */
[----:B------:R-:W-:-:S06]  /*0940*/  MOV R45, RZ ;  /* 0x000000ff002d7202 */ /* 0x000fcc0000000f00 */
[----:B------:R-:W0:Y:S01]  /*0950*/  @P3 LDC R42, c[0x0][0x40c] ;  /* 0x00010300ff2a3b82 */ /* 0x000e220000000800 */
[----:B-1----:R-:W-:Y:S01]  /*0960*/  @P3 FMUL.FTZ R43, R44, R47 ;  /* 0x0000002f2c2b3220 */ /* 0x002fe20000410000 */
[----:B------:R-:W-:Y:S01]  /*0970*/  @P3 PRMT R44, R39, 0x7632, R44 ;  /* 0x00007632272c3816 */ /* 0x000fe2000000002c */
[----:B------:R-:W-:-:S05]  /*0980*/  HFMA2 R47, -RZ, RZ, 0, 0 ;  /* 0x00000000ff2f7431 */ /* 0x000fca00000001ff */
[----:B------:R-:W1:Y:S01]  /*0990*/  @P3 LDC R63, c[0x0][0x40c] ;  /* 0x00010300ff3f3b82 */ /* 0x000e620000000800 */
[----:B--2---:R-:W-:Y:S01]  /*09a0*/  @P3 FMUL.FTZ R45, R46, R61 ;  /* 0x0000003d2e2d3220 */ /* 0x004fe20000410000 */
[----:B------:R-:W-:Y:S02]  /*09b0*/  @P3 SHF.L.U32 R61, R44, 0x10, RZ ;  /* 0x000000102c3d3819 */ /* 0x000fe400000006ff */
[----:B------:R-:W-:Y:S02]  /*09c0*/  @P3 SHF.L.U32 R44, R37, 0x10, RZ ;  /* 0x00000010252c3819 */ /* 0x000fe400000006ff */
[----:B------:R-:W-:Y:S02]  /*09d0*/  @P3 SHF.L.U32 R46, R38, 0x10, RZ ;  /* 0x00000010262e3819 */ /* 0x000fe400000006ff */
[----:B------:R-:W2:Y:S01]  /*09e0*/  @P3 LDC R65, c[0x0][0x40c] ;  /* 0x00010300ff413b82 */ /* 0x000ea20000000800 */
[----:B---3--:R-:W-:Y:S01]  /*09f0*/  @P3 FMUL.FTZ R47, R61, R40 ;  /* 0x000000283d2f3220 */ /* 0x008fe20000410000 */
[----:B------:R-:W-:-:S02]  /*0a00*/  @P3 SHF.L.U32 R61, R36, 0x10, RZ ;  /* 0x00000010243d3819 */ /* 0x000fc400000006ff */
[----:B------:R-:W-:-:S04]  /*0a10*/  MOV R40, RZ ;  /* 0x000000ff00287202 */ /* 0x000fc80000000f00 */
[----:B------:R-:W3:Y:S01]  /*0a20*/  @P3 LDC R62, c[0x0][0x40c] ;  /* 0x00010300ff3e3b82 */ /* 0x000ee20000000800 */
[----:B0-----:R-:W-:Y:S01]  /*0a30*/  @P3 FMUL.FTZ R40, R61, R42 ;  /* 0x0000002a3d283220 */ /* 0x001fe20000410000 */
[----:B------:R-:W-:Y:S01]  /*0a40*/  HFMA2 R42, -RZ, RZ, 0, 0 ;  /* 0x00000000ff2a7431 */ /* 0x000fe200000001ff */
[----:B------:R-:W-:Y:S01]  /*0a50*/  @P3 SHF.L.U32 R61, R39, 0x10, RZ ;  /* 0x00000010273d3819 */ /* 0x000fe200000006ff */
[----:B-1----:R-:W-:Y:S01]  /*0a60*/  @P3 FMUL.FTZ R42, R44, R63 ;  /* 0x0000003f2c2a3220 */ /* 0x002fe20000410000 */
[----:B------:R-:W-:Y:S01]  /*0a70*/  MOV R44, RZ ;  /* 0x000000ff002c7202 */ /* 0x000fe20000000f00 */
[----:B--2---:R-:W-:Y:S01]  /*0a80*/  @P3 FMUL.FTZ R44, R46, R65 ;  /* 0x000000412e2c3220 */ /* 0x004fe20000410000 */
[----:B------:R-:W-:Y:S02]  /*0a90*/  HFMA2 R46, -RZ, RZ, 0, 0 ;  /* 0x00000000ff2e7431 */ /* 0x000fe400000001ff */
[----:B---3--:R-:W-:-:S07]  /*0aa0*/  @P3 FMUL.FTZ R46, R61, R62 ;  /* 0x0000003e3d2e3220 */ /* 0x008fce0000410000 */
.L_x_8079:
[----:B------:R-:W0:Y:S01]  /*0ab0*/  LDC.64 R62, c[0x0][0x3a8] ;  /* 0x0000ea00ff3e7b82 */ /* 0x000e220000000a00 */
[----:B------:R-:W-:Y:S01]  /*0ac0*/  IADD3 R60, PT, PT, R60, 0x20, RZ ;  /* 0x000000203c3c7810 */ /* 0x000fe20007ffe0ff */
[C---:B0-----:R-:W-:Y:S01]  /*0ad0*/  IMAD.WIDE.U32 R62, R59.reuse, 0x20, R62 ;  /* 0x000000203b3e7825 */ /* 0x041fe200078e003e */
[----:B------:R-:W-:-:S04]  /*0ae0*/  IADD3 R59, PT, PT, R59, 0x20, RZ ;  /* 0x000000203b3b7810 */ /* 0x000fc80007ffe0ff */
[----:B------:R0:W-:Y:S04]  /*0af0*/  STG.E.128 desc[UR6][R62.64], R40 ;  /* 0x000000283e007986 */ /* 0x0001e8000c101d06 */
[----:B------:R0:W-:Y:S02]  /*0b00*/  STG.E.128 desc[UR6][R62.64+0x10], R44 ;  /* 0x0000102c3e007986 */ /* 0x0001e4000c101d06 */
.L_x_8075:
[----:B---34-:R-:W-:Y:S05]  /*0b10*/  BSYNC.RECONVERGENT B0 ;  /* 0x0000000000007941 */ /* 0x018fea0003800200 */
.L_x_8074:
        /* <DEDUP_REMOVED lines=8> */
.L_x_8083:
[----:B------:R-:W-:Y:S05]  /*0ba0*/  BSYNC.RECONVERGENT B1 ;  /* 0x0000000000017941 */ /* 0x000fea0003800200 */
.L_x_8082:
[----:B------:R-:W-:-:S04]  /*0bb0*/  UISETP.NE.U32.AND UP0, UPT, UR8, URZ, UPT ;  /* 0x000000ff0800728c */ /* 0x000fc8000bf05070 */
[----:B------:R-:W-:-:S09]  /*0bc0*/  UISETP.NE.AND.EX UP0, UPT, UR9, URZ, UPT, UP0 ;  /* 0x000000ff0900728c */ /* 0x000fd2000bf05300 */
[----:B------:R-:W-:Y:S05]  /*0bd0*/  BRA.U !UP0, `(.L_x_8084) ;  /* 0x0000000108887547 */ /* 0x000fea000b800000 */
[----:B------:R-:W1:Y:S02]  /*0be0*/  LDC.64 R60, c[0x0][0x3a0] ;  /* 0x0000e800ff3c7b82 */ /* 0x000e640000000a00 */
[----:B-1----:R-:W-:-:S05]  /*0bf0*/  IMAD.WIDE.U32 R60, R59, 0x20, R60 ;  /* 0x000000203b3c7825 */ /* 0x002fca00078e003c */
[----:B------:R-:W2:Y:S04]  /*0c00*/  LDG.E.128 R48, desc[UR6][R60.64] ;  /* 0x000000063c307981 */ /* 0x000ea8000c1e1d00 */
[----:B------:R1:W3:Y:S01]  /*0c10*/  LDG.E.128 R52, desc[UR6][R60.64+0x10] ;  /* 0x000010063c347981 */ /* 0x0002e2000c1e1d00 */
[----:B------:R-:W-:-:S13]  /*0c20*/  ISETP.GT.AND P3, PT, R58, RZ, PT ;  /* 0x000000ff3a00720c */ /* 0x000fda0003f64270 */
[----:B------:R-:W2:Y:S01]  /*0c30*/  @P3 LDC R58, c[0x0][0x40c] ;  /* 0x00010300ff3a3b82 */ /* 0x000ea20000000800 */
[----:B0----5:R-:W-:Y:S02]  /*0c40*/  @P3 SHF.L.U32 R63, R36, 0x10, RZ ;  /* 0x00000010243f3819 */ /* 0x021fe400000006ff */
[----:B-1----:R-:W-:-:S05]  /*0c50*/  @P3 SHF.L.U32 R61, R37, 0x10, RZ ;  /* 0x00000010253d3819 */ /* 0x002fca00000006ff */
[----:B------:R-:W0:Y:S08]  /*0c60*/  @P3 LDC R62, c[0x0][0x40c] ;  /* 0x00010300ff3e3b82 */ /* 0x000e300000000800 */
[----:B------:R-:W1:Y:S01]  /*0c70*/  @P3 LDC R60, c[0x0][0x40c] ;  /* 0x00010300ff3c3b82 */ /* 0x000e620000000800 */
[----:B--2---:R-:W-:Y:S01]  /*0c80*/  @P3 FFMA.FTZ R48, R63, R58, R48 ;  /* 0x0000003a3f303223 */ /* 0x004fe20000010030 */
[----:B------:R-:W-:-:S06]  /*0c90*/  @P3 PRMT R58, R36, 0x7632, R58 ;  /* 0x00007632243a3816 */ /* 0x000fcc000000003a */
[----:B------:R-:W2:Y:S01]  /*0ca0*/  @P3 LDC R63, c[0x0][0x40c] ;  /* 0x00010300ff3f3b82 */ /* 0x000ea20000000800 */
[----:B------:R-:W-:-:S05]  /*0cb0*/  @P3 SHF.L.U32 R58, R58, 0x10, RZ ;  /* 0x000000103a3a3819 */ /* 0x000fca00000006ff */
[----:B0-----:R-:W-:Y:S01]  /*0cc0*/  @P3 FFMA.FTZ R49, R58, R62, R49 ;  /* 0x0000003e3a313223 */ /* 0x001fe20000010031 */
[----:B------:R-:W-:Y:S01]  /*0cd0*/  @P3 PRMT R58, R37, 0x7632, R58 ;  /* 0x00007632253a3816 */ /* 0x000fe2000000003a */
[----:B------:R-:W3:Y:S03]  /*0ce0*/  @P3 LDC R62, c[0x0][0x40c] ;  /* 0x00010300ff3e3b82 */ /* 0x000ee60000000800 */
[----:B------:R-:W-:-:S05]  /*0cf0*/  @P3 SHF.L.U32 R58, R58, 0x10, RZ ;  /* 0x000000103a3a3819 */ /* 0x000fca00000006ff */
[----:B-1----:R-:W-:Y:S01]  /*0d00*/  @P3 FFMA.FTZ R51, R58, R60, R51 ;  /* 0x0000003c3a333223 */ /* 0x002fe20000010033 */
[----:B------:R-:W-:Y:S01]  /*0d10*/  @P3 PRMT R58, R38, 0x7632, R58 ;  /* 0x00007632263a3816 */ /* 0x000fe2000000003a */
[----:B------:R-:W0:Y:S03]  /*0d20*/  @P3 LDC R60, c[0x0][0x40c] ;  /* 0x00010300ff3c3b82 */ /* 0x000e260000000800 */
[----:B------:R-:W-:Y:S01]  /*0d30*/  @P3 SHF.L.U32 R58, R58, 0x10, RZ ;  /* 0x000000103a3a3819 */ /* 0x000fe200000006ff */
[----:B--2---:R-:W-:Y:S01]  /*0d40*/  @P3 FFMA.FTZ R50, R61, R63, R50 ;  /* 0x0000003f3d323223 */ /* 0x004fe20000010032 */
[----:B------:R-:W-:-:S03]  /*0d50*/  @P3 SHF.L.U32 R61, R38, 0x10, RZ ;  /* 0x00000010263d3819 */ /* 0x000fc600000006ff */
[----:B------:R-:W1:Y:S02]  /*0d60*/  @P3 LDC R63, c[0x0][0x40c] ;  /* 0x00010300ff3f3b82 */ /* 0x000e640000000800 */
[----:B---3--:R-:W-:Y:S01]  /*0d70*/  @P3 FFMA.FTZ R52, R61, R62, R52 ;  /* 0x0000003e3d343223 */ /* 0x008fe20000010034 */
[----:B------:R-:W-:-:S05]  /*0d80*/  @P3 SHF.L.U32 R61, R39, 0x10, RZ ;  /* 0x00000010273d3819 */ /* 0x000fca00000006ff */
[----:B------:R-:W2:Y:S01]  /*0d90*/  @P3 LDC R62, c[0x0][0x40c] ;  /* 0x00010300ff3e3b82 */ /* 0x000ea20000000800 */
[----:B0-----:R-:W-:Y:S01]  /*0da0*/  @P3 FFMA.FTZ R53, R58, R60, R53 ;  /* 0x0000003c3a353223 */ /* 0x001fe20000010035 */
[----:B------:R-:W-:-:S04]  /*0db0*/  @P3 PRMT R58, R39, 0x7632, R58 ;  /* 0x00007632273a3816 */ /* 0x000fc8000000003a */
[----:B------:R-:W-:-:S05]  /*0dc0*/  @P3 SHF.L.U32 R58, R58, 0x10, RZ ;  /* 0x000000103a3a3819 */ /* 0x000fca00000006ff */
[----:B-1----:R-:W-:Y:S01]  /*0dd0*/  @P3 FFMA.FTZ R55, R58, R63, R55 ;  /* 0x0000003f3a373223 */ /* 0x002fe20000010037 */
[----:B--2---:R-:W-:Y:S01]  /*0de0*/  @P3 FFMA.FTZ R54, R61, R62, R54 ;  /* 0x0000003e3d363223 */ /* 0x004fe20000010036 */
[----:B------:R-:W-:Y:S06]  /*0df0*/  BRA `(.L_x_8085) ;  /* 0x00000000008c7947 */ /* 0x000fec0003800000 */
.L_x_8084:
[----:B------:R-:W1:Y:S01]  /*0e00*/  @P3 LDC R51, c[0x0][0x40c] ;  /* 0x00010300ff333b82 */ /* 0x000e620000000800 */
[----:B-----5:R-:W-:Y:S02]  /*0e10*/  @P3 PRMT R48, R36, 0x7632, R48 ;  /* 0x0000763224303816 */ /* 0x020fe40000000030 */
[----:B------:R-:W-:Y:S02]  /*0e20*/  @P3 PRMT R50, R38, 0x7632, R50 ;  /* 0x0000763226323816 */ /* 0x000fe40000000032 */
[----:B------:R-:W-:Y:S02]  /*0e30*/  @P3 SHF.L.U32 R48, R48, 0x10, RZ ;  /* 0x0000001030303819 */ /* 0x000fe400000006ff */
[----:B------:R-:W-:Y:S01]  /*0e40*/  @P3 SHF.L.U32 R50, R50, 0x10, RZ ;  /* 0x0000001032323819 */ /* 0x000fe200000006ff */
[----:B0-----:R-:W0:Y:S01]  /*0e50*/  @P3 LDC R63, c[0x0][0x40c] ;  /* 0x00010300ff3f3b82 */ /* 0x001e220000000800 */
[----:B------:R-:W-:Y:S02]  /*0e60*/  MOV R49, RZ ;  /* 0x000000ff00317202 */ /* 0x000fe40000000f00 */
[----:B------:R-:W-:-:S02]  /*0e70*/  MOV R53, RZ ;  /* 0x000000ff00357202 */ /* 0x000fc40000000f00 */
[----:B------:R-:W-:Y:S02]  /*0e80*/  @P3 SHF.L.U32 R58, R37, 0x10, RZ ;  /* 0x00000010253a3819 */ /* 0x000fe400000006ff */
[----:B------:R-:W-:Y:S01]  /*0e90*/  @P3 SHF.L.U32 R60, R39, 0x10, RZ ;  /* 0x00000010273c3819 */ /* 0x000fe200000006ff */
[----:B------:R-:W2:Y:S08]  /*0ea0*/  @P3 LDC R61, c[0x0][0x40c] ;  /* 0x00010300ff3d3b82 */ /* 0x000eb00000000800 */
[----:B------:R-:W3:Y:S01]  /*0eb0*/  @P3 LDC R55, c[0x0][0x40c] ;  /* 0x00010300ff373b82 */ /* 0x000ee20000000800 */
[----:B-1----:R-:W-:Y:S01]  /*0ec0*/  @P3 FMUL.FTZ R49, R48, R51 ;  /* 0x0000003330313220 */ /* 0x002fe20000410000 */
[----:B------:R-:W-:Y:S01]  /*0ed0*/  @P3 PRMT R48, R37, 0x7632, R48 ;  /* 0x0000763225303816 */ /* 0x000fe20000000030 */
[----:B------:R-:W-:-:S03]  /*0ee0*/  HFMA2 R51, -RZ, RZ, 0, 0 ;  /* 0x00000000ff337431 */ /* 0x000fc600000001ff */
[----:B------:R-:W-:Y:S02]  /*0ef0*/  @P3 SHF.L.U32 R48, R48, 0x10, RZ ;  /* 0x0000001030303819 */ /* 0x000fe400000006ff */
[----:B------:R-:W1:Y:S01]  /*0f00*/  @P3 LDC R52, c[0x0][0x40c] ;  /* 0x00010300ff343b82 */ /* 0x000e620000000800 */
[----:B0-----:R-:W-:Y:S01]  /*0f10*/  @P3 FMUL.FTZ R53, R50, R63 ;  /* 0x0000003f32353220 */ /* 0x001fe20000410000 */
[----:B------:R-:W-:-:S06]  /*0f20*/  MOV R50, RZ ;  /* 0x000000ff00327202 */ /* 0x000fcc0000000f00 */
[----:B------:R-:W0:Y:S01]  /*0f30*/  @P3 LDC R54, c[0x0][0x40c] ;  /* 0x00010300ff363b82 */ /* 0x000e220000000800 */
[----:B--2---:R-:W-:Y:S01]  /*0f40*/  @P3 FMUL.FTZ R51, R48, R61 ;  /* 0x0000003d30333220 */ /* 0x004fe20000410000 */
[----:B------:R-:W-:Y:S01]  /*0f50*/  @P3 SHF.L.U32 R61, R36, 0x10, RZ ;  /* 0x00000010243d3819 */ /* 0x000fe200000006ff */
[----:B------:R-:W-:-:S05]  /*0f60*/  HFMA2 R48, -RZ, RZ, 0, 0 ;  /* 0x00000000ff307431 */ /* 0x000fca00000001ff */
[----:B------:R-:W2:Y:S01]  /*0f70*/  @P3 LDC R63, c[0x0][0x40c] ;  /* 0x00010300ff3f3b82 */ /* 0x000ea20000000800 */
[----:B---3--:R-:W-:Y:S01]  /*0f80*/  @P3 FMUL.FTZ R50, R58, R55 ;  /* 0x000000373a323220 */ /* 0x008fe20000410000 */
[----:B------:R-:W-:-:S04]  /*0f90*/  @P3 PRMT R55, R39, 0x7632, R55 ;  /* 0x0000763227373816 */ /* 0x000fc80000000037 */
[----:B------:R-:W-:Y:S02]  /*0fa0*/  @P3 SHF.L.U32 R58, R55, 0x10, RZ ;  /* 0x00000010373a3819 */ /* 0x000fe400000006ff */
[----:B------:R-:W3:Y:S01]  /*0fb0*/  @P3 LDC R65, c[0x0][0x40c] ;  /* 0x00010300ff413b82 */ /* 0x000ee20000000800 */
[----:B-1----:R-:W-:Y:S01]  /*0fc0*/  @P3 FMUL.FTZ R48, R61, R52 ;  /* 0x000000343d303220 */ /* 0x002fe20000410000 */
[----:B------:R-:W-:Y:S01]  /*0fd0*/  @P3 SHF.L.U32 R61, R38, 0x10, RZ ;  /* 0x00000010263d3819 */ /* 0x000fe200000006ff */
[----:B------:R-:W-:-:S04]  /*0fe0*/  HFMA2 R52, -RZ, RZ, 0, 0 ;  /* 0x00000000ff347431 */ /* 0x000fc800000001ff */
[----:B0-----:R-:W-:Y:S01]  /*0ff0*/  @P3 FMUL.FTZ R52, R61, R54 ;  /* 0x000000363d343220 */ /* 0x001fe20000410000 */
[----:B------:R-:W-:Y:S02]  /*1000*/  CS2R R54, SRZ ;  /* 0x0000000000367805 */ /* 0x000fe4000001ff00 */
[----:B--2---:R-:W-:Y:S01]  /*1010*/  @P3 FMUL.FTZ R54, R60, R63 ;  /* 0x0000003f3c363220 */ /* 0x004fe20000410000 */
[----:B---3--:R-:W-:-:S07]  /*1020*/  @P3 FMUL.FTZ R55, R58, R65 ;  /* 0x000000413a373220 */ /* 0x008fce0000410000 */
.L_x_8085:
[----:B------:R-:W0:Y:S02]  /*1030*/  LDC.64 R60, c[0x0][0x3a8] ;  /* 0x0000ea00ff3c7b82 */ /* 0x000e240000000a00 */
[----:B0-----:R-:W-:-:S05]  /*1040*/  IMAD.WIDE.U32 R58, R59, 0x20, R60 ;  /* 0x000000203b3a7825 */ /* 0x001fca00078e003c */
[----:B------:R1:W-:Y:S04]  /*1050*/  STG.E.128 desc[UR6][R58.64], R48 ;  /* 0x000000303a007986 */ /* 0x0003e8000c101d06 */
[----:B------:R1:W-:Y:S02]  /*1060*/  STG.E.128 desc[UR6][R58.64+0x10], R52 ;  /* 0x000010343a007986 */ /* 0x0003e4000c101d06 */
.L_x_8081:
[----:B------:R-:W-:Y:S05]  /*1070*/  BSYNC.RECONVERGENT B0 ;  /* 0x0000000000007941 */ /* 0x000fea0003800200 */
.L_x_8080:
[----:B-1----:R-:W-:Y:S01]  /*1080*/  FADD.FTZ R58, RZ, R40 ;  /* 0x00000028ff3a7221 */ /* 0x002fe20000010000 */
        /* <DEDUP_REMOVED lines=34> */
[----:B0-----:R-:W-:Y:S02]  /*12b0*/  FADD.FTZ R62, R49, -R61 ;  /* 0x8000003d313e7221 */ /* 0x001fe40000010000 */
        /* <DEDUP_REMOVED lines=39> */
.L_x_8103:
[----:B-1----:R-:W-:Y:S01]  /*1530*/  FADD.FTZ R65, R68, R65 ;  /* 0x0000004144417221 */ /* 0x002fe20000010000 */
[----:B------:R-:W-:Y:S01]  /*1540*/  FMUL.FTZ R58, R61, R61 ;  /* 0x0000003d3d3a7220 */ /* 0x000fe20000410000 */
[----:B------:R-:W1:Y:S01]  /*1550*/  @!P4 LDC.64 R62, c[0x0][0x3c0] ;  /* 0x0000f000ff3ecb82 */ /* 0x000e620000000a00 */
[----:B-----5:R-:W-:Y:S01]  /*1560*/  ISETP.GE.AND P3, PT, R57, 0x1, PT ;  /* 0x000000013900780c */ /* 0x020fe20003f66270 */
[----:B------:R-:W-:Y:S01]  /*1570*/  FFMA.FTZ R60, R65, R60, UR5 ;  /* 0x00000005413c7e23 */ /* 0x000fe2000801003c */
[----:B------:R-:W-:Y:S01]  /*1580*/  BSSY.RECONVERGENT B0, `(.L_x_8087) ;  /* 0x0000053000007945 */ /* 0x000fe20003800200 */
        /* <DEDUP_REMOVED lines=13> */
[----:B------:R-:W-:-:S04]  /*1660*/  SHF.R.S32.HI R56, RZ, 0x1f, R57 ;  /* 0x0000001fff387819 */ /* 0x000fc80000011439 */
[----:B------:R-:W-:-:S04]  /*1670*/  LEA.HI R57, R56, R57, RZ, 0x3 ;  /* 0x0000003938397211 */ /* 0x000fc800078f18ff */
[----:B-1----:R-:W-:Y:S01]  /*1680*/  LEA.HI.SX32 R61, R57, R2, 0x1d ;  /* 0x00000002393d7211 */ /* 0x002fe200078feaff */
[----:B------:R-:W-:Y:S06]  /*1690*/  @!P1 BRA `(.L_x_8090) ;  /* 0x0000000000809947 */ /* 0x000fec0003800000 */
[--C-:B------:R-:W-:Y:S01]  /*16a0*/  FADD.FTZ R57, R42, -R64.reuse ;  /* 0x800000402a397221 */ /* 0x100fe20000010000 */
[--C-:B------:R-:W-:Y:S01]  /*16b0*/  FADD.FTZ R59, R43, -R64.reuse ;  /* 0x800000402b3b7221 */ /* 0x100fe20000010000 */
[--C-:B------:R-:W-:Y:S01]  /*16c0*/  FADD.FTZ R63, R45, -R64.reuse ;  /* 0x800000402d3f7221 */ /* 0x100fe20000010000 */
[--C-:B------:R-:W-:Y:S01]  /*16d0*/  FADD.FTZ R67, R47, -R64.reuse ;  /* 0x800000402f437221 */ /* 0x100fe20000010000 */
[C---:B------:R-:W-:Y:S01]  /*16e0*/  FMUL.FTZ R57, R60.reuse, R57 ;  /* 0x000000393c397220 */ /* 0x040fe20000410000 */
[----:B------:R-:W-:Y:S01]  /*16f0*/  FMUL.FTZ R56, R60, R59 ;  /* 0x0000003b3c387220 */ /* 0x000fe20000410000 */
[----:B------:R-:W-:Y:S01]  /*1700*/  FADD.FTZ R59, R44, -R64 ;  /* 0x800000402c3b7221 */ /* 0x000fe20000010000 */
[----:B------:R-:W-:Y:S01]  /*1710*/  FMUL.FTZ R62, R60, R67 ;  /* 0x000000433c3e7220 */ /* 0x000fe20000410000 */
[----:B------:R-:W-:Y:S01]  /*1720*/  FFMA.FTZ R57, R57, R6, R14 ;  /* 0x0000000639397223 */ /* 0x000fe2000001000e */
[----:B------:R-:W-:Y:S01]  /*1730*/  FFMA.FTZ R56, R56, R7, R15 ;  /* 0x0000000738387223 */ /* 0x000fe2000001000f */
[----:B------:R-:W-:Y:S01]  /*1740*/  FMUL.FTZ R59, R60, R59 ;  /* 0x0000003b3c3b7220 */ /* 0x000fe20000410000 */
[--C-:B------:R-:W-:Y:S01]  /*1750*/  FADD.FTZ R65, R46, -R64.reuse ;  /* 0x800000402e417221 */ /* 0x100fe20000010000 */
[----:B------:R-:W-:-:S02]  /*1760*/  FADD.FTZ R67, R40, -R64 ;  /* 0x8000004028437221 */ /* 0x000fc40000010000 */
[----:B------:R-:W-:Y:S01]  /*1770*/  F2FP.BF16.F32.PACK_AB R57, R56, R57 ;  /* 0x000000393839723e */ /* 0x000fe200000010ff */
[C---:B------:R-:W-:Y:S01]  /*1780*/  FMUL.FTZ R56, R60.reuse, R63 ;  /* 0x0000003f3c387220 */ /* 0x040fe20000410000 */
[----:B------:R-:W-:Y:S01]  /*1790*/  FFMA.FTZ R58, R59, R8, R16 ;  /* 0x000000083b3a7223 */ /* 0x000fe20000010010 */
[C---:B------:R-:W-:Y:S01]  /*17a0*/  FMUL.FTZ R65, R60.reuse, R65 ;  /* 0x000000413c417220 */ /* 0x040fe20000410000 */
[----:B------:R-:W-:Y:S01]  /*17b0*/  FMUL.FTZ R67, R60, R67 ;  /* 0x000000433c437220 */ /* 0x000fe20000410000 */
[----:B------:R-:W-:Y:S01]  /*17c0*/  FFMA.FTZ R59, R56, R9, R17 ;  /* 0x00000009383b7223 */ /* 0x000fe20000010011 */
[----:B------:R-:W-:Y:S01]  /*17d0*/  FFMA.FTZ R56, R62, R11, R19 ;  /* 0x0000000b3e387223 */ /* 0x000fe20000010013 */
[----:B------:R-:W-:Y:S01]  /*17e0*/  FFMA.FTZ R65, R65, R10, R18 ;  /* 0x0000000a41417223 */ /* 0x000fe20000010012 */
[----:B------:R-:W1:Y:S01]  /*17f0*/  LDC.64 R62, c[0x0][0x428] ;  /* 0x00010a00ff3e7b82 */ /* 0x000e620000000a00 */
[----:B------:R-:W-:Y:S01]  /*1800*/  FFMA.FTZ R67, R67, R4, R12 ;  /* 0x0000000443437223 */ /* 0x000fe2000001000c */
[----:B------:R-:W-:-:S02]  /*1810*/  F2FP.BF16.F32.PACK_AB R58, R59, R58 ;  /* 0x0000003a3b3a723e */ /* 0x000fc400000010ff */
[----:B------:R-:W-:Y:S01]  /*1820*/  F2FP.BF16.F32.PACK_AB R59, R56, R65 ;  /* 0x00000041383b723e */ /* 0x000fe200000010ff */
[----:B------:R-:W-:-:S04]  /*1830*/  FADD.FTZ R65, R41, -R64 ;  /* 0x8000004029417221 */ /* 0x000fc80000010000 */
[----:B------:R-:W-:-:S04]  /*1840*/  FMUL.FTZ R56, R60, R65 ;  /* 0x000000413c387220 */ /* 0x000fc80000410000 */
[----:B------:R-:W-:-:S05]  /*1850*/  FFMA.FTZ R56, R56, R5, R13 ;  /* 0x0000000538387223 */ /* 0x000fca000001000d */
[----:B------:R-:W-:Y:S01]  /*1860*/  F2FP.BF16.F32.PACK_AB R56, R56, R67 ;  /* 0x000000433838723e */ /* 0x000fe200000010ff */
[C---:B-1----:R-:W-:Y:S01]  /*1870*/  IMAD.WIDE.U32 R62, R61.reuse, 0x10, R62 ;  /* 0x000000103d3e7825 */ /* 0x042fe200078e003e */
[----:B------:R-:W-:-:S04]  /*1880*/  IADD3 R61, PT, PT, R61, 0x20, RZ ;  /* 0x000000203d3d7810 */ /* 0x000fc80007ffe0ff */
[----:B------:R1:W-:Y:S03]  /*1890*/  STG.E.128 desc[UR6][R62.64], R56 ;  /* 0x000000383e007986 */ /* 0x0003e6000c101d06 */
.L_x_8090:
[----:B------:R-:W-:Y:S05]  /*18a0*/  BSYNC.RECONVERGENT B1 ;  /* 0x0000000000017941 */ /* 0x000fea0003800200 */
.L_x_8089:
        /* <DEDUP_REMOVED lines=32> */
.L_x_8088:
[----:B------:R-:W-:Y:S05]  /*1ab0*/  BSYNC.RECONVERGENT B0 ;  /* 0x0000000000007941 */ /* 0x000fea0003800200 */
.L_x_8087:
[----:B-12---:R-:W1:Y:S02]  /*1ac0*/  LDC.64 R56, c[0x0][0x380] ;  /* 0x0000e000ff387b82 */ /* 0x006e640000000a00 */
[----:B-1----:R-:W-:-:S04]  /*1ad0*/  LEA R3, R56, R3, 0x2 ;  /* 0x0000000338037211 */ /* 0x002fc800078e10ff */
[----:B------:R-:W-:-:S13]  /*1ae0*/  ISETP.GE.AND P1, PT, R3, R57, PT ;  /* 0x000000390300720c */ /* 0x000fda0003f26270 */
[----:B------:R-:W-:Y:S05]  /*1af0*/  @!P1 BRA `(.L_x_8091) ;  /* 0xffffffe8005c9947 */ /* 0x000fea000383ffff */
[----:B------:R-:W-:Y:S05]  /*1b00*/  EXIT ;  /* 0x000000000000794d */ /* 0x000fea0003800000 */
.L_x_8086:
[----:B------:R-:W-:Y:S01]  /*1b10*/  HFMA2 R64, -RZ, RZ, 0, 5.9604644775390625e-08 ;  /* 0x00000001ff407431 */ /* 0x000fe200000001ff */
[----:B------:R-:W-:Y:S01]  /*1b20*/  BSSY B0, `(.L_x_8092) ;  /* 0x0000007000007945 */ /* 0x000fe20003800000 */
[----:B------:R-:W-:Y:S02]  /*1b30*/  MOV R69, R59 ;  /* 0x0000003b00457202 */ /* 0x000fe40000000f00 */
[----:B0-----:R-:W-:Y:S02]  /*1b40*/  MOV R63, 0x1f ;  /* 0x0000001f003f7802 */ /* 0x001fe40000000f00 */
[----:B------:R-:W-:-:S07]  /*1b50*/  MOV R62, 0xffffffff ;  /* 0xffffffff003e7802 */ /* 0x000fce0000000f00 */
[----:B-----5:R-:W-:Y:S05]  /*1b60*/  WARPSYNC.COLLECTIVE R62, `(.L_x_8093) ;  /* 0x000000003e087348 */ /* 0x020fea0003c00000 */
[----:B------:R0:W1:Y:S02]  /*1b70*/  SHFL.BFLY P5, R65, R69, R64, R63 ;  /* 0x0c00004045417389 */ /* 0x00006400000a003f */
[----:B01---5:R-:W-:Y:S05]  /*1b80*/  ENDCOLLECTIVE ;  /* 0x000000000000791b */ /* 0x023fea0003800000 */
.L_x_8093:
[----:B------:R-:W-:Y:S05]  /*1b90*/  BSYNC B0 ;  /* 0x0000000000007941 */ /* 0x000fea0003800000 */
.L_x_8092:
        /* <DEDUP_REMOVED lines=9> */
.L_x_8094:
[----:B------:R-:W-:Y:S02]  /*1c30*/  HFMA2 R64, -RZ, RZ, 0, 2.384185791015625e-07 ;  /* 0x00000004ff407431 */ /* 0x000fe400000001ff */
[----:B------:R-:W-:-:S05]  /*1c40*/  FADD.FTZ R67, R66, R65 ;  /* 0x0000004142437221 */ /* 0x000fca0000010000 */
[----:B------:R-:W-:-:S07]  /*1c50*/  MOV R69, R67 ;  /* 0x0000004300457202 */ /* 0x000fce0000000f00 */
[----:B------:R-:W-:Y:S05]  /*1c60*/  WARPSYNC.COLLECTIVE R62, `(.L_x_8095) ;  /* 0x000000003e087348 */ /* 0x000fea0003c00000 */
[----:B------:R0:W1:Y:S02]  /*1c70*/  SHFL.BFLY P5, R65, R69, R64, R63 ;  /* 0x0c00004045417389 */ /* 0x00006400000a003f */
[----:B01----:R-:W-:Y:S05]  /*1c80*/  ENDCOLLECTIVE ;  /* 0x000000000000791b */ /* 0x003fea0003800000 */
.L_x_8095:
[----:B------:R-:W-:Y:S02]  /*1c90*/  HFMA2 R64, -RZ, RZ, 0, 4.76837158203125e-07 ;  /* 0x00000008ff407431 */ /* 0x000fe400000001ff */
[----:B------:R-:W-:-:S05]  /*1ca0*/  FADD.FTZ R68, R67, R65 ;  /* 0x0000004143447221 */ /* 0x000fca0000010000 */
[----:B------:R-:W-:-:S07]  /*1cb0*/  MOV R69, R68 ;  /* 0x0000004400457202 */ /* 0x000fce0000000f00 */
[----:B------:R-:W-:Y:S05]  /*1cc0*/  WARPSYNC.COLLECTIVE R62, `(.L_x_8096) ;  /* 0x000000003e087348 */ /* 0x000fea0003c00000 */
[----:B------:R0:W1:Y:S02]  /*1cd0*/  SHFL.BFLY P5, R65, R69, R64, R63 ;  /* 0x0c00004045417389 */ /* 0x00006400000a003f */
[----:B01----:R-:W-:Y:S05]  /*1ce0*/  ENDCOLLECTIVE ;  /* 0x000000000000791b */ /* 0x003fea0003800000 */
.L_x_8096:
[----:B------:R-:W-:Y:S01]  /*1cf0*/  MOV R64, 0x10 ;  /* 0x0000001000407802 */ /* 0x000fe20000000f00 */
[----:B------:R-:W-:-:S07]  /*1d00*/  FADD.FTZ R69, R68, R65 ;  /* 0x0000004144457221 */ /* 0x000fce0000010000 */
[----:B------:R-:W-:Y:S05]  /*1d10*/  WARPSYNC.COLLECTIVE R62, `(.L_x_8097) ;  /* 0x000000003e087348 */ /* 0x000fea0003c00000 */
[----:B------:R0:W1:Y:S02]  /*1d20*/  SHFL.BFLY P5, R65, R69, R64, R63 ;  /* 0x0c00004045417389 */ /* 0x00006400000a003f */
[----:B01----:R-:W-:Y:S05]  /*1d30*/  ENDCOLLECTIVE ;  /* 0x000000000000791b */ /* 0x003fea0003800000 */
.L_x_8097:
        /* <DEDUP_REMOVED lines=41> */
.L_x_8098:
[----:B------:R-:W-:Y:S02]  /*1fd0*/  HFMA2 R64, -RZ, RZ, 0, 1.1920928955078125e-07 ;  /* 0x00000002ff407431 */ /* 0x000fe400000001ff */
[----:B------:R-:W-:-:S05]  /*1fe0*/  FADD.FTZ R59, R58, R65 ;  /* 0x000000413a3b7221 */ /* 0x000fca0000010000 */
[----:B------:R-:W-:-:S07]  /*1ff0*/  MOV R69, R59 ;  /* 0x0000003b00457202 */ /* 0x000fce0000000f00 */
[----:B------:R-:W-:Y:S05]  /*2000*/  WARPSYNC.COLLECTIVE R62, `(.L_x_8099) ;  /* 0x000000003e087348 */ /* 0x000fea0003c00000 */
[----:B------:R0:W1:Y:S02]  /*2010*/  SHFL.BFLY P5, R65, R69, R64, R63 ;  /* 0x0c00004045417389 */ /* 0x00006400000a003f */
[----:B01----:R-:W-:Y:S05]  /*2020*/  ENDCOLLECTIVE ;  /* 0x000000000000791b */ /* 0x003fea0003800000 */
.L_x_8099:
[----:B------:R-:W-:Y:S02]  /*2030*/  HFMA2 R64, -RZ, RZ, 0, 2.384185791015625e-07 ;  /* 0x00000004ff407431 */ /* 0x000fe400000001ff */
[----:B------:R-:W-:-:S05]  /*2040*/  FADD.FTZ R66, R59, R65 ;  /* 0x000000413b427221 */ /* 0x000fca0000010000 */
[----:B------:R-:W-:-:S07]  /*2050*/  MOV R69, R66 ;  /* 0x0000004200457202 */ /* 0x000fce0000000f00 */
[----:B------:R-:W-:Y:S05]  /*2060*/  WARPSYNC.COLLECTIVE R62, `(.L_x_8100) ;  /* 0x000000003e087348 */ /* 0x000fea0003c00000 */
[----:B------:R0:W1:Y:S02]  /*2070*/  SHFL.BFLY P5, R65, R69, R64, R63 ;  /* 0x0c00004045417389 */ /* 0x00006400000a003f */
[----:B01----:R-:W-:Y:S05]  /*2080*/  ENDCOLLECTIVE ;  /* 0x000000000000791b */ /* 0x003fea0003800000 */
.L_x_8100:
[----:B------:R-:W-:Y:S02]  /*2090*/  HFMA2 R64, -RZ, RZ, 0, 4.76837158203125e-07 ;  /* 0x00000008ff407431 */ /* 0x000fe400000001ff */
[----:B------:R-:W-:-:S05]  /*20a0*/  FADD.FTZ R67, R66, R65 ;  /* 0x0000004142437221 */ /* 0x000fca0000010000 */
[----:B------:R-:W-:-:S07]  /*20b0*/  MOV R69, R67 ;  /* 0x0000004300457202 */ /* 0x000fce0000000f00 */
[----:B------:R-:W-:Y:S05]  /*20c0*/  WARPSYNC.COLLECTIVE R62, `(.L_x_8101) ;  /* 0x000000003e087348 */ /* 0x000fea0003c00000 */
[----:B------:R0:W1:Y:S02]  /*20d0*/  SHFL.BFLY P5, R65, R69, R64, R63 ;  /* 0x0c00004045417389 */ /* 0x00006400000a003f */
[----:B01----:R-:W-:Y:S05]  /*20e0*/  ENDCOLLECTIVE ;  /* 0x000000000000791b */ /* 0x003fea0003800000 */
.L_x_8101:
[----:B------:R-:W-:Y:S02]  /*20f0*/  HFMA2 R64, -RZ, RZ, 0, 9.5367431640625e-07 ;  /* 0x00000010ff407431 */ /* 0x000fe400000001ff */
[----:B------:R-:W-:-:S05]  /*2100*/  FADD.FTZ R68, R67, R65 ;  /* 0x0000004143447221 */ /* 0x000fca0000010000 */
[----:B------:R-:W-:-:S07]  /*2110*/  MOV R69, R68 ;  /* 0x0000004400457202 */ /* 0x000fce0000000f00 */
[----:B------:R-:W-:Y:S05]  /*2120*/  WARPSYNC.COLLECTIVE R62, `(.L_x_8102) ;  /* 0x000000003e087348 */ /* 0x000fea0003c00000 */
[----:B------:R0:W1:Y:S02]  /*2130*/  SHFL.BFLY P5, R65, R69, R64, R63 ;  /* 0x0c00004045417389 */ /* 0x00006400000a003f */
[----:B01----:R-:W-:Y:S05]  /*2140*/  ENDCOLLECTIVE ;  /* 0x000000000000791b */ /* 0x003fea0003800000 */
.L_x_8102:
[----:B------:R-:W-:Y:S05]  /*2150*/  BRA `(.L_x_8103) ;  /* 0xfffffff000f47947 */ /* 0x000fea000383ffff */
.L_x_8104:
        /* <DEDUP_REMOVED lines=10> */
.L_x_20287:


//--------------------- .text._ZN10layer_norm13ln_fwd_kernelINS_13Kernel_traitsIf13__nv_bfloat16fS2_fjLj512ELj1ELj4ELj1ELj16ENS_18Kernel_traits_baseILj512EfS2_fS2_fjLj128EEEEELb0ELb0ELb1ELb1EEEvNS_9FwdParamsE --------------------------
	.section	.text._ZN10layer_norm13ln_fwd_kernelINS_13Kernel_traitsIf13__nv_bfloat16fS2_fjLj512ELj1ELj4ELj1ELj16ENS_18Kernel_traits_baseILj512EfS2_fS2_fjLj128EEEEELb0ELb0ELb1ELb1EEEvNS_9FwdParamsE,"ax",@progbits
	.align	128
        .global         _ZN10layer_norm13ln_fwd_kernelINS_13Kernel_traitsIf13__nv_bfloat16fS2_fjLj512ELj1ELj4ELj1ELj16ENS_18Kernel_traits_baseILj512EfS2_fS2_fjLj128EEEEELb0ELb0ELb1ELb1EEEvNS_9FwdParamsE
        .type           _ZN10layer_norm13ln_fwd_kernelINS_13Kernel_traitsIf13__nv_bfloat16fS2_fjLj512ELj1ELj4ELj1ELj16ENS_18Kernel_traits_baseILj512EfS2_fS2_fjLj128EEEEELb0ELb0ELb1ELb1EEEvNS_9FwdParamsE,@function
        .size           _ZN10layer_norm13ln_fwd_kernelINS_13Kernel_traitsIf13__nv_bfloat16fS2_fjLj512ELj1ELj4ELj1ELj16ENS_18Kernel_traits_baseILj512EfS2_fS2_fjLj128EEEEELb0ELb0ELb1ELb1EEEvNS_9FwdParamsE,(.L_x_20288 - _ZN10layer_norm13ln_fwd_kernelINS_13Kernel_traitsIf13__nv_bfloat16fS2_fjLj512ELj1ELj4ELj1ELj16ENS_18Kernel_traits_baseILj512EfS2_fS2_fjLj128EEEEELb0ELb0ELb1ELb1EEEvNS_9FwdParamsE)
        .other          _ZN10layer_norm13ln_fwd_kernelINS_13Kernel_traitsIf13__nv_bfloat16fS2_fjLj512ELj1ELj4ELj1ELj16ENS_18Kernel_traits_baseILj512EfS2_fS2_fjLj128EEEEELb0ELb0ELb1ELb1EEEvNS_9FwdParamsE,@"STO_CUDA_ENTRY STV_DEFAULT"
_ZN10layer_norm13ln_fwd_kernelINS_13Kernel_traitsIf13__nv_bfloat16fS2_fjLj512ELj1ELj4ELj1ELj16ENS_18Kernel_traits_baseILj512EfS2_fS2_fjLj128EEEEELb0ELb0ELb1ELb1EEEvNS_9FwdParamsE:
.text._ZN10layer_norm13ln_fwd_kernelINS_13Kernel_traitsIf13__nv_bfloat16fS2_fjLj512ELj1ELj4ELj1ELj16ENS_18Kernel_traits_baseILj512EfS2_fS2_fjLj128EEEEELb0ELb0ELb1ELb1EEEvNS_9FwdParamsE:
        /* <DEDUP_REMOVED lines=14> */
[----:B------:R-:W4:Y:S01]  /*00e0*/  LDG.E.128 R8, desc[UR6][R2.64+0x400] ;  /* 0x0004000602087981 */ /* 0x000f22000c1e1d00 */
[----:B------:R-:W-:-:S03]  /*00f0*/  SHF.R.U32.HI R0, RZ, 0x5, R0 ;  /* 0x00000005ff007819 */ /* 0x000fc60000011600 */
[----:B------:R4:W5:Y:S01]  /*0100*/  LDG.E.128 R4, desc[UR6][R2.64+0x410] ;  /* 0x0004100602047981 */ /* 0x000962000c1e1d00 */
[----:B--2---:R-:W-:-:S05]  /*0110*/  @P0 IMAD.WIDE.U32 R20, R22, 0x20, R20 ;  /* 0x0000002016140825 */ /* 0x004fca00078e0014 */
[----:B------:R2:W5:Y:S04]  /*0120*/  @P0 LDG.E.128 R36, desc[UR6][R20.64] ;  /* 0x0000000614240981 */ /* 0x000568000c1e1d00 */
[----:B------:R2:W5:Y:S04]  /*0130*/  @P0 LDG.E.128 R32, desc[UR6][R20.64+0x10] ;  /* 0x0000100614200981 */ /* 0x000568000c1e1d00 */
[----:B------:R2:W5:Y:S04]  /*0140*/  @P0 LDG.E.128 R28, desc[UR6][R20.64+0x400] ;  /* 0x00040006141c0981 */ /* 0x000568000c1e1d00 */
[----:B------:R2:W5:Y:S01]  /*0150*/  @P0 LDG.E.128 R24, desc[UR6][R20.64+0x410] ;  /* 0x0004100614180981 */ /* 0x000562000c1e1d00 */
[----:B0-----:R-:W-:-:S06]  /*0160*/  USHF.L.U32 UR4, UR4, 0x2, URZ ;  /* 0x0000000204047899 */ /* 0x001fcc00080006ff */
        /* <DEDUP_REMOVED lines=25> */
[----:B------:R-:W-:Y:S01]  /*0300*/  @!P0 MOV R3, R11 ;  /* 0x0000000b00038202 */ /* 0x000fe20000000f00 */
[----:B--2---:R-:W-:Y:S06]  /*0310*/  @P1 EXIT ;  /* 0x000000000000194d */ /* 0x004fec0003800000 */
[----:B------:R-:W0:Y:S01]  /*0320*/  LDCU.U8 UR4, c[0x0][0x410] ;  /* 0x00008200ff0477ac */ /* 0x000e220008000000 */
[----:B-----5:R-:W-:Y:S02]  /*0330*/  @!P0 CS2R R38, SRZ ;  /* 0x0000000000268805 */ /* 0x020fe4000001ff00 */
[----:B------:R-:W-:Y:S02]  /*0340*/  @!P0 CS2R R36, SRZ ;  /* 0x0000000000248805 */ /* 0x000fe4000001ff00 */
[----:B------:R-:W-:Y:S02]  /*0350*/  @!P0 CS2R R34, SRZ ;  /* 0x0000000000228805 */ /* 0x000fe4000001ff00 */
[----:B------:R-:W-:Y:S02]  /*0360*/  @!P0 CS2R R32, SRZ ;  /* 0x0000000000208805 */ /* 0x000fe4000001ff00 */
[----:B------:R-:W-:Y:S02]  /*0370*/  @!P0 CS2R R30, SRZ ;  /* 0x00000000001e8805 */ /* 0x000fe4000001ff00 */
[----:B------:R-:W-:-:S02]  /*0380*/  @!P0 CS2R R28, SRZ ;  /* 0x00000000001c8805 */ /* 0x000fc4000001ff00 */
[----:B------:R-:W-:Y:S02]  /*0390*/  @!P0 CS2R R26, SRZ ;  /* 0x00000000001a8805 */ /* 0x000fe4000001ff00 */
[----:B------:R-:W-:Y:S01]  /*03a0*/  @!P0 CS2R R24, SRZ ;  /* 0x0000000000188805 */ /* 0x000fe2000001ff00 */
[----:B------:R-:W1:Y:S01]  /*03b0*/  LDCU UR5, c[0x0][0x448] ;  /* 0x00008900ff0577ac */ /* 0x000e620008000800 */
[----:B------:R-:W2:Y:S01]  /*03c0*/  LDCU.64 UR8, c[0x0][0x3a0] ;  /* 0x00007400ff0877ac */ /* 0x000ea20008000a00 */
[----:B0-----:R-:W-:-:S13]  /*03d0*/  ISETP.NE.AND P1, PT, RZ, UR4, PT ;  /* 0x00000004ff007c0c */ /* 0x001fda000bf25270 */
.L_x_8114:
[----:B------:R-:W0:Y:S08]  /*03e0*/  LDC.64 R48, c[0x0][0x3f0] ;  /* 0x0000fc00ff307b82 */ /* 0x000e300000000a00 */
[----:B------:R-:W3:Y:S01]  /*03f0*/  LDC R14, c[0x0][0x388] ;  /* 0x0000e200ff0e7b82 */ /* 0x000ee20000000800 */
[----:B0-----:R-:W-:-:S06]  /*0400*/  IMAD.WIDE R48, R0, 0x4, R48 ;  /* 0x0000000400307825 */ /* 0x001fcc00078e0230 */
[----:B------:R-:W4:Y:S01]  /*0410*/  LDG.E R48, desc[UR6][R48.64] ;  /* 0x0000000630307981 */ /* 0x000f22000c1e1900 */
[----:B------:R-:W-:Y:S01]  /*0420*/  HFMA2 R40, -RZ, RZ, 0, 0 ;  /* 0x00000000ff287431 */ /* 0x000fe200000001ff */
[----:B------:R-:W0:Y:S02]  /*0430*/  S2R R61, SR_TID.X ;  /* 0x00000000003d7919 */ /* 0x000e240000002100 */
[----:B0-----:R-:W-:Y:S02]  /*0440*/  LOP3.LUT R61, R61, 0x1f, RZ, 0xc0, !PT ;  /* 0x0000001f3d3d7812 */ /* 0x001fe400078ec0ff */
        /* <DEDUP_REMOVED lines=9> */
[----:B------:R3:W4:Y:S02]  /*04e0*/  @P2 LDG.E.128 R20, desc[UR6][R8.64] ;  /* 0x0000000608142981 */ /* 0x000724000c1e1d00 */
[----:B---3--:R-:W-:-:S05]  /*04f0*/  IMAD.WIDE R8, R0, 0x4, R10 ;  /* 0x0000000400087825 */ /* 0x008fca00078e020a */
[----:B------:R0:W5:Y:S01]  /*0500*/  LDG.E R45, desc[UR6][R8.64] ;  /* 0x00000006082d7981 */ /* 0x000162000c1e1900 */
[----:B--2---:R-:W-:Y:S01]  /*0510*/  ISETP.NE.U32.AND P0, PT, RZ, UR8, PT ;  /* 0x00000008ff007c0c */ /* 0x004fe2000bf05070 */
[----:B------:R-:W-:-:S03]  /*0520*/  IMAD R10, R0, R14, RZ ;  /* 0x0000000e000a7224 */ /* 0x000fc600078e02ff */
[----:B------:R-:W-:Y:S02]  /*0530*/  ISETP.NE.AND.EX P0, PT, RZ, UR9, PT, P0 ;  /* 0x00000009ff007c0c */ /* 0x000fe4000bf05300 */
[----:B------:R-:W-:-:S04]  /*0540*/  SHF.R.S32.HI R11, RZ, 0x1f, R10 ;  /* 0x0000001fff0b7819 */ /* 0x000fc8000001140a */
[----:B------:R-:W-:-:S04]  /*0550*/  LEA.HI R11, R11, R10, RZ, 0x3 ;  /* 0x0000000a0b0b7211 */ /* 0x000fc800078f18ff */
[----:B------:R-:W-:Y:S02]  /*0560*/  LEA.HI.SX32 R49, R11, R61, 0x1d ;  /* 0x0000003d0b317211 */ /* 0x000fe400078feaff */
[----:B----4-:R-:W-:Y:S02]  /*0570*/  PRMT R13, R23, 0x7632, R13 ;  /* 0x00007632170d7816 */ /* 0x010fe4000000000d */
[----:B------:R-:W-:Y:S02]  /*0580*/  PRMT R15, R22, 0x7632, R15 ;  /* 0x00007632160f7816 */ /* 0x000fe4000000000f */
[----:B------:R-:W-:Y:S02]  /*0590*/  PRMT R10, R21, 0x7632, R10 ;  /* 0x00007632150a7816 */ /* 0x000fe4000000000a */
[----:B------:R-:W-:Y:S01]  /*05a0*/  PRMT R41, R20, 0x7632, R41 ;  /* 0x0000763214297816 */ /* 0x000fe20000000029 */
[----:B0-----:R-:W-:Y:S06]  /*05b0*/  @!P0 BRA `(.L_x_8105) ;  /* 0x0000000000a88947 */ /* 0x001fec0003800000 */
[----:B------:R-:W0:Y:S02]  /*05c0*/  LDC.64 R8, c[0x0][0x3a0] ;  /* 0x0000e800ff087b82 */ /* 0x000e240000000a00 */
[----:B0-----:R-:W-:-:S05]  /*05d0*/  IMAD.WIDE.U32 R8, R49, 0x20, R8 ;  /* 0x0000002031087825 */ /* 0x001fca00078e0008 */
[----:B------:R-:W2:Y:S04]  /*05e0*/  LDG.E.128 R12, desc[UR6][R8.64] ;  /* 0x00000006080c7981 */ /* 0x000ea8000c1e1d00 */
[----:B------:R-:W3:Y:S01]  /*05f0*/  LDG.E.128 R8, desc[UR6][R8.64+0x10] ;  /* 0x0000100608087981 */ /* 0x000ee2000c1e1d00 */
[----:B------:R-:W-:-:S13]  /*0600*/  ISETP.GT.AND P3, PT, R48, RZ, PT ;  /* 0x000000ff3000720c */ /* 0x000fda0003f64270 */
[----:B------:R-:W0:Y:S01]  /*0610*/  @P3 LDC R42, c[0x0][0x40c] ;  /* 0x00010300ff2a3b82 */ /* 0x000e220000000800 */
[C---:B------:R-:W-:Y:S02]  /*0620*/  @P3 PRMT R16, R20.reuse, 0x7632, R16 ;  /* 0x0000763214103816 */ /* 0x040fe40000000010 */
[----:B------:R-:W-:Y:S02]  /*0630*/  @P3 SHF.L.U32 R41, R20, 0x10, RZ ;  /* 0x0000001014293819 */ /* 0x000fe400000006ff */
[----:B------:R-:W-:-:S03]  /*0640*/  @P3 SHF.L.U32 R18, R16, 0x10, RZ ;  /* 0x0000001010123819 */ /* 0x000fc600000006ff */
[----:B------:R-:W4:Y:S08]  /*0650*/  @P3 LDC R50, c[0x0][0x40c] ;  /* 0x00010300ff323b82 */ /* 0x000f300000000800 */
[----:B------:R-:W1:Y:S08]  /*0660*/  @P3 LDC R19, c[0x0][0x40c] ;  /* 0x00010300ff133b82 */ /* 0x000e700000000800 */
[----:B------:R-:W1:Y:S08]  /*0670*/  @P3 LDC R56, c[0x0][0x40c] ;  /* 0x00010300ff383b82 */ /* 0x000e700000000800 */
[----:B------:R-:W3:Y:S01]  /*0680*/  @P3 LDC R43, c[0x0][0x40c] ;  /* 0x00010300ff2b3b82 */ /* 0x000ee20000000800 */
[----:B--2---:R-:W-:Y:S01]  /*0690*/  @!P3 MOV R16, R12 ;  /* 0x0000000c0010b202 */ /* 0x004fe20000000f00 */
[----:B0-----:R-:W-:Y:S01]  /*06a0*/  @P3 FFMA.FTZ R16, R41, R42, R12 ;  /* 0x0000002a29103223 */ /* 0x001fe2000001000c */
[----:B------:R-:W-:Y:S01]  /*06b0*/  @!P3 MOV R17, R13 ;  /* 0x0000000d0011b202 */ /* 0x000fe20000000f00 */
[----:B----4-:R-:W-:-:S04]  /*06c0*/  @P3 FFMA.FTZ R17, R18, R50, R13 ;  /* 0x0000003212113223 */ /* 0x010fc8000001000d */
[----:B------:R-:W0:Y:S01]  /*06d0*/  @P3 LDC R42, c[0x0][0x40c] ;  /* 0x00010300ff2a3b82 */ /* 0x000e220000000800 */
[C---:B------:R-:W-:Y:S02]  /*06e0*/  @P3 SHF.L.U32 R13, R21.reuse, 0x10, RZ ;  /* 0x00000010150d3819 */ /* 0x040fe400000006ff */
[----:B------:R-:W-:Y:S02]  /*06f0*/  @P3 PRMT R12, R21, 0x7632, R12 ;  /* 0x00007632150c3816 */ /* 0x000fe4000000000c */
[----:B------:R-:W-:Y:S01]  /*0700*/  @!P3 MOV R18, R14 ;  /* 0x0000000e0012b202 */ /* 0x000fe20000000f00 */
[----:B-1----:R-:W-:Y:S01]  /*0710*/  @P3 FFMA.FTZ R18, R13, R19, R14 ;  /* 0x000000130d123223 */ /* 0x002fe2000001000e */
[----:B------:R-:W-:Y:S01]  /*0720*/  @P3 SHF.L.U32 R14, R12, 0x10, RZ ;  /* 0x000000100c0e3819 */ /* 0x000fe200000006ff */
[----:B------:R-:W1:Y:S01]  /*0730*/  @P3 LDC R41, c[0x0][0x40c] ;  /* 0x00010300ff293b82 */ /* 0x000e620000000800 */
[----:B------:R-:W-:Y:S02]  /*0740*/  @!P3 MOV R19, R15 ;  /* 0x0000000f0013b202 */ /* 0x000fe40000000f00 */
[----:B------:R-:W-:Y:S01]  /*0750*/  @P3 SHF.L.U32 R13, R22, 0x10, RZ ;  /* 0x00000010160d3819 */ /* 0x000fe200000006ff */
[----:B------:R-:W-:Y:S01]  /*0760*/  @P3 FFMA.FTZ R19, R14, R56, R15 ;  /* 0x000000380e133223 */ /* 0x000fe2000001000f */
[----:B------:R-:W-:-:S02]  /*0770*/  @P3 PRMT R14, R22, 0x7632, R14 ;  /* 0x00007632160e3816 */ /* 0x000fc4000000000e */
[----:B------:R-:W-:Y:S01]  /*0780*/  @P3 PRMT R15, R23, 0x7632, R15 ;  /* 0x00007632170f3816 */ /* 0x000fe2000000000f */
[----:B------:R-:W2:Y:S01]  /*0790*/  @P3 LDC R50, c[0x0][0x40c] ;  /* 0x00010300ff323b82 */ /* 0x000ea20000000800 */
[----:B---3--:R-:W-:Y:S01]  /*07a0*/  @!P3 MOV R12, R8 ;  /* 0x00000008000cb202 */ /* 0x008fe20000000f00 */
[----:B------:R-:W-:Y:S01]  /*07b0*/  @P3 FFMA.FTZ R12, R13, R43, R8 ;  /* 0x0000002b0d0c3223 */ /* 0x000fe20000010008 */
[----:B------:R-:W-:Y:S02]  /*07c0*/  @P3 SHF.L.U32 R43, R23, 0x10, RZ ;  /* 0x00000010172b3819 */ /* 0x000fe400000006ff */
[----:B------:R-:W-:Y:S02]  /*07d0*/  @P3 SHF.L.U32 R8, R14, 0x10, RZ ;  /* 0x000000100e083819 */ /* 0x000fe400000006ff */
[----:B------:R-:W-:Y:S02]  /*07e0*/  @P3 SHF.L.U32 R56, R15, 0x10, RZ ;  /* 0x000000100f383819 */ /* 0x000fe400000006ff */
[----:B------:R-:W-:Y:S01]  /*07f0*/  @!P3 MOV R13, R9 ;  /* 0x00000009000db202 */ /* 0x000fe20000000f00 */
[----:B0-----:R-:W-:Y:S01]  /*0800*/  @P3 FFMA.FTZ R13, R8, R42, R9 ;  /* 0x0000002a080d3223 */ /* 0x001fe20000010009 */
[----:B------:R-:W-:-:S02]  /*0810*/  @!P3 MOV R14, R10 ;  /* 0x0000000a000eb202 */ /* 0x000fc40000000f00 */
[----:B------:R-:W-:Y:S01]  /*0820*/  @!P3 MOV R15, R11 ;  /* 0x0000000b000fb202 */ /* 0x000fe20000000f00 */
[----:B-1----:R-:W-:Y:S01]  /*0830*/  @P3 FFMA.FTZ R14, R43, R41, R10 ;  /* 0x000000292b0e3223 */ /* 0x002fe2000001000a */
[----:B--2---:R-:W-:Y:S01]  /*0840*/  @P3 FFMA.FTZ R15, R56, R50, R11 ;  /* 0x00000032380f3223 */ /* 0x004fe2000001000b */
[----:B------:R-:W-:Y:S06]  /*0850*/  BRA `(.L_x_8106) ;  /* 0x0000000000807947 */ /* 0x000fec0003800000 */
.L_x_8105:
[----:B------:R-:W0:Y:S01]  /*0860*/  @P2 LDC R14, c[0x0][0x40c] ;  /* 0x00010300ff0e2b82 */ /* 0x000e220000000800 */
[----:B------:R-:W-:Y:S02]  /*0870*/  @P2 SHF.L.U32 R43, R10, 0x10, RZ ;  /* 0x000000100a2b2819 */ /* 0x000fe400000006ff */
[----:B------:R-:W-:Y:S02]  /*0880*/  @P2 SHF.L.U32 R41, R41, 0x10, RZ ;  /* 0x0000001029292819 */ /* 0x000fe400000006ff */
[----:B------:R-:W-:Y:S02]  /*0890*/  @P2 SHF.L.U32 R51, R15, 0x10, RZ ;  /* 0x000000100f332819 */ /* 0x000fe400000006ff */
[----:B------:R-:W-:Y:S01]  /*08a0*/  @P2 SHF.L.U32 R57, R13, 0x10, RZ ;  /* 0x000000100d392819 */ /* 0x000fe200000006ff */
[----:B------:R-:W2:Y:S01]  /*08b0*/  @P2 LDC R12, c[0x0][0x40c] ;  /* 0x00010300ff0c2b82 */ /* 0x000ea20000000800 */
[----:B------:R-:W-:Y:S02]  /*08c0*/  MOV R17, RZ ;  /* 0x000000ff00117202 */ /* 0x000fe40000000f00 */
[----:B------:R-:W-:-:S02]  /*08d0*/  MOV R19, RZ ;  /* 0x000000ff00137202 */ /* 0x000fc40000000f00 */
[----:B------:R-:W-:Y:S02]  /*08e0*/  @P2 SHF.L.U32 R42, R21, 0x10, RZ ;  /* 0x00000010152a2819 */ /* 0x000fe400000006ff */
[----:B------:R-:W-:Y:S01]  /*08f0*/  @P2 SHF.L.U32 R50, R23, 0x10, RZ ;  /* 0x0000001017322819 */ /* 0x000fe200000006ff */
        /* <DEDUP_REMOVED lines=13> */
[----:B------:R-:W-:-:S06]  /*09d0*/  MOV R16, RZ ;  /* 0x000000ff00107202 */ /* 0x000fcc0000000f00 */
[----:B------:R-:W3:Y:S01]  /*09e0*/  @P2 LDC R10, c[0x0][0x40c] ;  /* 0x00010300ff0a2b82 */ /* 0x000ee20000000800 */
[----:B----4-:R-:W-:Y:S01]  /*09f0*/  @P2 FMUL.FTZ R15, R57, R18 ;  /* 0x00000012390f2220 */ /* 0x010fe20000410000 */
[----:B------:R-:W-:-:S06]  /*0a00*/  MOV R18, RZ ;  /* 0x000000ff00127202 */ /* 0x000fcc0000000f00 */
[----:B------:R-:W4:Y:S01]  /*0a10*/  @P2 LDC R11, c[0x0][0x40c] ;  /* 0x00010300ff0b2b82 */ /* 0x000f220000000800 */
[----:B0-----:R-:W-:Y:S01]  /*0a20*/  @P2 FMUL.FTZ R16, R41, R8 ;  /* 0x0000000829102220 */ /* 0x001fe20000410000 */
[----:B--2---:R-:W-:Y:S01]  /*0a30*/  @P2 FMUL.FTZ R18, R42, R9 ;  /* 0x000000092a122220 */ /* 0x004fe20000410000 */
[----:B---3--:R-:W-:Y:S01]  /*0a40*/  @P2 FMUL.FTZ R12, R43, R10 ;  /* 0x0000000a2b0c2220 */ /* 0x008fe20000410000 */
[----:B----4-:R-:W-:-:S07]  /*0a50*/  @P2 FMUL.FTZ R14, R50, R11 ;  /* 0x0000000b320e2220 */ /* 0x010fce0000410000 */
.L_x_8106:
[----:B------:R-:W0:Y:S01]  /*0a60*/  LDC.64 R56, c[0x0][0x3a8] ;  /* 0x0000ea00ff387b82 */ /* 0x000e220000000a00 */
[----:B------:R-:W-:Y:S01]  /*0a70*/  BSSY.RECONVERGENT B0, `(.L_x_8107) ;  /* 0x0000009000007945 */ /* 0x000fe20003800200 */
[----:B0-----:R-:W-:-:S05]  /*0a80*/  IMAD.WIDE.U32 R8, R49, 0x20, R56 ;  /* 0x0000002031087825 */ /* 0x001fca00078e0038 */
[----:B------:R0:W-:Y:S04]  /*0a90*/  STG.E.128 desc[UR6][R8.64], R16 ;  /* 0x0000001008007986 */ /* 0x0001e8000c101d06 */
[----:B------:R0:W-:Y:S01]  /*0aa0*/  STG.E.128 desc[UR6][R8.64+0x10], R12 ;  /* 0x0000100c08007986 */ /* 0x0001e2000c101d06 */
[----:B------:R-:W-:Y:S05]  /*0ab0*/  @!P2 BRA `(.L_x_8108) ;  /* 0x000000000010a947 */ /* 0x000fea0003800000 */
[----:B------:R-:W2:Y:S01]  /*0ac0*/  LDC.64 R20, c[0x0][0x390] ;  /* 0x0000e400ff147b82 */ /* 0x000ea20000000a00 */
[----:B0-----:R-:W-:-:S05]  /*0ad0*/  IADD3 R9, PT, PT, R40, 0x20, RZ ;  /* 0x0000002028097810 */ /* 0x001fca0007ffe0ff */
[----:B--2---:R-:W-:-:S06]  /*0ae0*/  IMAD.WIDE.U32 R20, R9, 0x10, R20 ;  /* 0x0000001009147825 */ /* 0x004fcc00078e0014 */
[----:B------:R-:W5:Y:S02]  /*0af0*/  LDG.E.128 R20, desc[UR6][R20.64] ;  /* 0x0000000614147981 */ /* 0x000f64000c1e1d00 */
.L_x_8108:
[----:B-1----:R-:W-:Y:S05]  /*0b00*/  BSYNC.RECONVERGENT B0 ;  /* 0x0000000000007941 */ /* 0x002fea0003800200 */
.L_x_8107:
[----:B------:R-:W-:Y:S01]  /*0b10*/  IADD3 R49, PT, PT, R49, 0x20, RZ ;  /* 0x0000002031317810 */ /* 0x000fe20007ffe0ff */
[----:B------:R-:W-:Y:S06]  /*0b20*/  @!P0 BRA `(.L_x_8109) ;  /* 0x0000000000888947 */ /* 0x000fec0003800000 */
[----:B------:R-:W1:Y:S02]  /*0b30*/  LDC.64 R40, c[0x0][0x3a0] ;  /* 0x0000e800ff287b82 */ /* 0x000e640000000a00 */
[----:B-1----:R-:W-:-:S05]  /*0b40*/  IMAD.WIDE.U32 R40, R49, 0x20, R40 ;  /* 0x0000002031287825 */ /* 0x002fca00078e0028 */
[----:B0-----:R-:W2:Y:S04]  /*0b50*/  LDG.E.128 R8, desc[UR6][R40.64] ;  /* 0x0000000628087981 */ /* 0x001ea8000c1e1d00 */
[----:B------:R-:W3:Y:S01]  /*0b60*/  LDG.E.128 R40, desc[UR6][R40.64+0x10] ;  /* 0x0000100628287981 */ /* 0x000ee2000c1e1d00 */
[----:B------:R-:W-:-:S13]  /*0b70*/  ISETP.GT.AND P0, PT, R48, RZ, PT ;  /* 0x000000ff3000720c */ /* 0x000fda0003f04270 */
[----:B------:R-:W2:Y:S01]  /*0b80*/  @P0 LDC R50, c[0x0][0x40c] ;  /* 0x00010300ff320b82 */ /* 0x000ea20000000800 */
[----:B-----5:R-:W-:-:S07]  /*0b90*/  @P0 SHF.L.U32 R51, R20, 0x10, RZ ;  /* 0x0000001014330819 */ /* 0x020fce00000006ff */
[----:B------:R-:W0:Y:S01]  /*0ba0*/  @P0 LDC R48, c[0x0][0x40c] ;  /* 0x00010300ff300b82 */ /* 0x000e220000000800 */
[----:B--2---:R-:W-:Y:S01]  /*0bb0*/  @P0 FFMA.FTZ R8, R51, R50, R8 ;  /* 0x0000003233080223 */ /* 0x004fe20000010008 */
[----:B------:R-:W-:-:S06]  /*0bc0*/  @P0 PRMT R51, R20, 0x7632, R51 ;  /* 0x0000763214330816 */ /* 0x000fcc0000000033 */
[----:B------:R-:W1:Y:S01]  /*0bd0*/  @P0 LDC R50, c[0x0][0x40c] ;  /* 0x00010300ff320b82 */ /* 0x000e620000000800 */
[----:B------:R-:W-:-:S05]  /*0be0*/  @P0 SHF.L.U32 R51, R51, 0x10, RZ ;  /* 0x0000001033330819 */ /* 0x000fca00000006ff */
[----:B0-----:R-:W-:Y:S01]  /*0bf0*/  @P0 FFMA.FTZ R9, R51, R48, R9 ;  /* 0x0000003033090223 */ /* 0x001fe20000010009 */
[----:B------:R-:W-:Y:S01]  /*0c00*/  @P0 SHF.L.U32 R51, R21, 0x10, RZ ;  /* 0x0000001015330819 */ /* 0x000fe200000006ff */
[----:B------:R-:W0:Y:S04]  /*0c10*/  @P0 LDC R48, c[0x0][0x40c] ;  /* 0x00010300ff300b82 */ /* 0x000e280000000800 */
[----:B-1----:R-:W-:Y:S01]  /*0c20*/  @P0 FFMA.FTZ R10, R51, R50, R10 ;  /* 0x00000032330a0223 */ /* 0x002fe2000001000a */
[----:B------:R-:W-:-:S03]  /*0c30*/  @P0 PRMT R51, R21, 0x7632, R51 ;  /* 0x0000763215330816 */ /* 0x000fc60000000033 */
[----:B------:R-:W3:Y:S01]  /*0c40*/  @P0 LDC R50, c[0x0][0x40c] ;  /* 0x00010300ff320b82 */ /* 0x000ee20000000800 */
[----:B------:R-:W-:-:S05]  /*0c50*/  @P0 SHF.L.U32 R51, R51, 0x10, RZ ;  /* 0x0000001033330819 */ /* 0x000fca00000006ff */
[----:B0-----:R-:W-:Y:S01]  /*0c60*/  @P0 FFMA.FTZ R11, R51, R48, R11 ;  /* 0x00000030330b0223 */ /* 0x001fe2000001000b */
[C---:B------:R-:W-:Y:S01]  /*0c70*/  @P0 SHF.L.U32 R51, R22.reuse, 0x10, RZ ;  /* 0x0000001016330819 */ /* 0x040fe200000006ff */
[----:B------:R-:W0:Y:S04]  /*0c80*/  @P0 LDC R48, c[0x0][0x40c] ;  /* 0x00010300ff300b82 */ /* 0x000e280000000800 */
[----:B---3--:R-:W-:Y:S01]  /*0c90*/  @P0 FFMA.FTZ R40, R51, R50, R40 ;  /* 0x0000003233280223 */ /* 0x008fe20000010028 */
[----:B------:R-:W-:-:S03]  /*0ca0*/  @P0 PRMT R51, R22, 0x7632, R51 ;  /* 0x0000763216330816 */ /* 0x000fc60000000033 */
[----:B------:R-:W1:Y:S01]  /*0cb0*/  @P0 LDC R50, c[0x0][0x40c] ;  /* 0x00010300ff320b82 */ /* 0x000e620000000800 */
[----:B------:R-:W-:-:S05]  /*0cc0*/  @P0 SHF.L.U32 R51, R51, 0x10, RZ ;  /* 0x0000001033330819 */ /* 0x000fca00000006ff */
[----:B0-----:R-:W-:Y:S01]  /*0cd0*/  @P0 FFMA.FTZ R41, R51, R48, R41 ;  /* 0x0000003033290223 */ /* 0x001fe20000010029 */
[----:B------:R-:W-:Y:S01]  /*0ce0*/  @P0 SHF.L.U32 R51, R23, 0x10, RZ ;  /* 0x0000001017330819 */ /* 0x000fe200000006ff */
[----:B------:R-:W0:Y:S04]  /*0cf0*/  @P0 LDC R48, c[0x0][0x40c] ;  /* 0x00010300ff300b82 */ /* 0x000e280000000800 */
[----:B-1----:R-:W-:Y:S01]  /*0d00*/  @P0 FFMA.FTZ R42, R51, R50, R42 ;  /* 0x00000032332a0223 */ /* 0x002fe2000001002a */
[----:B------:R-:W-:-:S04]  /*0d10*/  @P0 PRMT R50, R23, 0x7632, R50 ;  /* 0x0000763217320816 */ /* 0x000fc80000000032 */
[----:B------:R-:W-:-:S05]  /*0d20*/  @P0 SHF.L.U32 R50, R50, 0x10, RZ ;  /* 0x0000001032320819 */ /* 0x000fca00000006ff */
[----:B0-----:R-:W-:Y:S01]  /*0d30*/  @P0 FFMA.FTZ R43, R50, R48, R43 ;  /* 0x00000030322b0223 */ /* 0x001fe2000001002b */
[----:B------:R-:W-:Y:S06]  /*0d40*/  BRA `(.L_x_8110) ;  /* 0x0000000000907947 */ /* 0x000fec0003800000 */
.L_x_8109:
[----:B------:R-:W1:Y:S01]  /*0d50*/  @P2 LDC R40, c[0x0][0x40c] ;  /* 0x00010300ff282b82 */ /* 0x000e620000000800 */
[----:B-----5:R-:W-:Y:S01]  /*0d60*/  @P2 PRMT R51, R21, 0x7632, R51 ;  /* 0x0000763215332816 */ /* 0x020fe20000000033 */
[----:B------:R-:W-:Y:S01]  /*0d70*/  HFMA2 R11, -RZ, RZ, 0, 0 ;  /* 0x00000000ff0b7431 */ /* 0x000fe200000001ff */
[----:B------:R-:W-:Y:S02]  /*0d80*/  @P2 PRMT R48, R20, 0x7632, R48 ;  /* 0x0000763214302816 */ /* 0x000fe40000000030 */
[----:B------:R-:W-:Y:S02]  /*0d90*/  @P2 SHF.L.U32 R51, R51, 0x10, RZ ;  /* 0x0000001033332819 */ /* 0x000fe400000006ff */
[----:B------:R-:W-:Y:S01]  /*0da0*/  @P2 PRMT R43, R22, 0x7632, R43 ;  /* 0x00007632162b2816 */ /* 0x000fe2000000002b */
[----:B------:R-:W2:Y:S01]  /*0db0*/  @P2 LDC R41, c[0x0][0x40c] ;  /* 0x00010300ff292b82 */ /* 0x000ea20000000800 */
[----:B------:R-:W-:Y:S02]  /*0dc0*/  @P2 SHF.L.U32 R48, R48, 0x10, RZ ;  /* 0x0000001030302819 */ /* 0x000fe400000006ff */
[----:B------:R-:W-:-:S02]  /*0dd0*/  @P2 SHF.L.U32 R43, R43, 0x10, RZ ;  /* 0x000000102b2b2819 */ /* 0x000fc400000006ff */
[----:B0-----:R-:W-:-:S03]  /*0de0*/  MOV R9, RZ ;  /* 0x000000ff00097202 */ /* 0x001fc60000000f00 */
[----:B------:R-:W0:Y:S08]  /*0df0*/  @P2 LDC R42, c[0x0][0x40c] ;  /* 0x00010300ff2a2b82 */ /* 0x000e300000000800 */
[----:B------:R-:W3:Y:S01]  /*0e00*/  @P2 LDC R8, c[0x0][0x40c] ;  /* 0x00010300ff082b82 */ /* 0x000ee20000000800 */
[----:B-1----:R-:W-:-:S07]  /*0e10*/  @P2 FMUL.FTZ R11, R51, R40 ;  /* 0x00000028330b2220 */ /* 0x002fce0000410000 */
[----:B------:R-:W1:Y:S01]  /*0e20*/  @P2 LDC R10, c[0x0][0x40c] ;  /* 0x00010300ff0a2b82 */ /* 0x000e620000000800 */
[----:B--2---:R-:W-:Y:S01]  /*0e30*/  @P2 FMUL.FTZ R9, R48, R41 ;  /* 0x0000002930092220 */ /* 0x004fe20000410000 */
[----:B------:R-:W-:Y:S02]  /*0e40*/  @P2 PRMT R48, R23, 0x7632, R48 ;  /* 0x0000763217302816 */ /* 0x000fe40000000030 */
[----:B------:R-:W-:Y:S02]  /*0e50*/  MOV R41, RZ ;  /* 0x000000ff00297202 */ /* 0x000fe40000000f00 */
[----:B------:R-:W-:Y:S02]  /*0e60*/  @P2 SHF.L.U32 R51, R48, 0x10, RZ ;  /* 0x0000001030332819 */ /* 0x000fe400000006ff */
[----:B------:R-:W2:Y:S01]  /*0e70*/  @P2 LDC R40, c[0x0][0x40c] ;  /* 0x00010300ff282b82 */ /* 0x000ea20000000800 */
[----:B0-----:R-:W-:Y:S01]  /*0e80*/  @P2 FMUL.FTZ R41, R43, R42 ;  /* 0x0000002a2b292220 */ /* 0x001fe20000410000 */
[----:B------:R-:W-:-:S06]  /*0e90*/  HFMA2 R43, -RZ, RZ, 0, 0 ;  /* 0x00000000ff2b7431 */ /* 0x000fcc00000001ff */
[----:B------:R-:W0:Y:S01]  /*0ea0*/  @P2 LDC R42, c[0x0][0x40c] ;  /* 0x00010300ff2a2b82 */ /* 0x000e220000000800 */
[----:B---3--:R-:W-:Y:S01]  /*0eb0*/  @P2 FMUL.FTZ R43, R51, R8 ;  /* 0x00000008332b2220 */ /* 0x008fe20000410000 */
[----:B------:R-:W-:Y:S02]  /*0ec0*/  @P2 SHF.L.U32 R51, R20, 0x10, RZ ;  /* 0x0000001014332819 */ /* 0x000fe400000006ff */
[----:B------:R-:W-:-:S04]  /*0ed0*/  MOV R8, RZ ;  /* 0x000000ff00087202 */ /* 0x000fc80000000f00 */
[----:B------:R-:W3:Y:S01]  /*0ee0*/  @P2 LDC R48, c[0x0][0x40c] ;  /* 0x00010300ff302b82 */ /* 0x000ee20000000800 */
[----:B-1----:R-:W-:Y:S01]  /*0ef0*/  @P2 FMUL.FTZ R8, R51, R10 ;  /* 0x0000000a33082220 */ /* 0x002fe20000410000 */
[----:B------:R-:W-:Y:S01]  /*0f00*/  @P2 SHF.L.U32 R51, R21, 0x10, RZ ;  /* 0x0000001015332819 */ /* 0x000fe200000006ff */
[----:B------:R-:W-:-:S04]  /*0f10*/  HFMA2 R10, -RZ, RZ, 0, 0 ;  /* 0x00000000ff0a7431 */ /* 0x000fc800000001ff */
[----:B--2---:R-:W-:Y:S01]  /*0f20*/  @P2 FMUL.FTZ R10, R51, R40 ;  /* 0x00000028330a2220 */ /* 0x004fe20000410000 */
[----:B------:R-:W-:Y:S02]  /*0f30*/  @P2 SHF.L.U32 R51, R22, 0x10, RZ ;  /* 0x0000001016332819 */ /* 0x000fe400000006ff */
[----:B------:R-:W-:-:S03]  /*0f40*/  MOV R40, RZ ;  /* 0x000000ff00287202 */ /* 0x000fc60000000f00 */
[----:B0-----:R-:W-:Y:S01]  /*0f50*/  @P2 FMUL.FTZ R40, R51, R42 ;  /* 0x0000002a33282220 */ /* 0x001fe20000410000 */
[----:B------:R-:W-:Y:S01]  /*0f60*/  @P2 SHF.L.U32 R51, R23, 0x10, RZ ;  /* 0x0000001017332819 */ /* 0x000fe200000006ff */
[----:B------:R-:W-:-:S04]  /*0f70*/  HFMA2 R42, -RZ, RZ, 0, 0 ;  /* 0x00000000ff2a7431 */ /* 0x000fc800000001ff */
[----:B---3--:R-:W-:-:S07]  /*0f80*/  @P2 FMUL.FTZ R42, R51, R48 ;  /* 0x00000030332a2220 */ /* 0x008fce0000410000 */
.L_x_8110:
        /* <DEDUP_REMOVED lines=75> */
.L_x_8126:
[----:B-1----:R-:W-:Y:S01]  /*1440*/  FADD.FTZ R48, R51, R48 ;  /* 0x0000003033307221 */ /* 0x002fe20000010000 */
[----:B------:R-:W-:Y:S01]  /*1450*/  FMUL.FTZ R61, R56, R56 ;  /* 0x00000038383d7220 */ /* 0x000fe20000410000 */
[----:B0-----:R-:W0:Y:S01]  /*1460*/  @!P0 LDC.64 R50, c[0x0][0x3c0] ;  /* 0x0000f000ff328b82 */ /* 0x001e220000000a00 */
        /* <DEDUP_REMOVED lines=12> */
[----:B------:R-:W0:Y:S01]  /*1530*/  LDC R61, c[0x0][0x388] ;  /* 0x0000e200ff3d7b82 */ /* 0x000e220000000800 */
[----:B------:R-:W-:Y:S02]  /*1540*/  IADD3 R45, PT, PT, R45, -0x1, RZ ;  /* 0xffffffff2d2d7810 */ /* 0x000fe40007ffe0ff */
[----:B------:R-:W-:-:S05]  /*1550*/  FSEL R56, R56, RZ, !P1 ;  /* 0x000000ff38387208 */ /* 0x000fca0004800000 */
        /* <DEDUP_REMOVED lines=16> */
[----:B0-----:R-:W-:-:S02]  /*1660*/  IMAD R45, R45, R61, RZ ;  /* 0x0000003d2d2d7224 */ /* 0x001fc400078e02ff */
[C---:B------:R-:W-:Y:S01]  /*1670*/  FMUL.FTZ R41, R57.reuse, R17 ;  /* 0x0000001139297220 */ /* 0x040fe20000410000 */
[----:B------:R-:W0:Y:S01]  /*1680*/  S2R R61, SR_TID.X ;  /* 0x00000000003d7919 */ /* 0x000e220000002100 */
[C---:B------:R-:W-:Y:S01]  /*1690*/  FMUL.FTZ R17, R57.reuse, R13 ;  /* 0x0000000d39117220 */ /* 0x040fe20000410000 */
[C---:B------:R-:W-:Y:S01]  /*16a0*/  FMUL.FTZ R50, R57.reuse, R14 ;  /* 0x0000000e39327220 */ /* 0x040fe20000410000 */
[----:B------:R-:W-:Y:S01]  /*16b0*/  SHF.R.S32.HI R40, RZ, 0x1f, R45 ;  /* 0x0000001fff287819 */ /* 0x000fe2000001142d */
[C---:B------:R-:W-:Y:S01]  /*16c0*/  FMUL.FTZ R18, R57.reuse, R18 ;  /* 0x0000001239127220 */ /* 0x040fe20000410000 */
[C---:B------:R-:W-:Y:S01]  /*16d0*/  FMUL.FTZ R19, R57.reuse, R19 ;  /* 0x0000001339137220 */ /* 0x040fe20000410000 */
[C---:B------:R-:W-:Y:S01]  /*16e0*/  FMUL.FTZ R15, R57.reuse, R15 ;  /* 0x0000000f390f7220 */ /* 0x040fe20000410000 */
[----:B------:R-:W-:Y:S01]  /*16f0*/  LEA.HI R45, R40, R45, RZ, 0x3 ;  /* 0x0000002d282d7211 */ /* 0x000fe200078f18ff */
        /* <DEDUP_REMOVED lines=11> */
[----:B------:R-:W1:Y:S01]  /*17b0*/  LDC.64 R56, c[0x0][0x428] ;  /* 0x00010a00ff387b82 */ /* 0x000e620000000a00 */
        /* <DEDUP_REMOVED lines=8> */
[----:B------:R-:W-:Y:S01]  /*1840*/  FFMA.FTZ R15, R40, R60, R36 ;  /* 0x0000003c280f7223 */ /* 0x000fe20000010024 */
[----:B------:R-:W-:Y:S01]  /*1850*/  F2FP.BF16.F32.PACK_AB R10, R50, R10 ;  /* 0x0000000a320a723e */ /* 0x000fe200000010ff */
[----:B------:R-:W-:Y:S01]  /*1860*/  FFMA.FTZ R50, R41, R59, R37 ;  /* 0x0000003b29327223 */ /* 0x000fe20000010025 */
[----:B------:R-:W-:Y:S01]  /*1870*/  FFMA.FTZ R40, R8, R46, R28 ;  /* 0x0000002e08287223 */ /* 0x000fe2000001001c */
[----:B0-----:R-:W-:Y:S01]  /*1880*/  LOP3.LUT R61, R61, 0x1f, RZ, 0xc0, !PT ;  /* 0x0000001f3d3d7812 */ /* 0x001fe200078ec0ff */
[----:B------:R-:W-:Y:S01]  /*1890*/  FFMA.FTZ R49, R49, R5, R25 ;  /* 0x0000000531317223 */ /* 0x000fe20000010019 */
[----:B------:R-:W-:Y:S01]  /*18a0*/  FFMA.FTZ R41, R12, R44, R29 ;  /* 0x0000002c0c297223 */ /* 0x000fe2000001001d */
[----:B------:R-:W-:-:S02]  /*18b0*/  F2FP.BF16.F32.PACK_AB R9, R51, R9 ;  /* 0x000000093309723e */ /* 0x000fc400000010ff */
[----:B------:R-:W-:Y:S02]  /*18c0*/  LEA.HI.SX32 R45, R45, R61, 0x1d ;  /* 0x0000003d2d2d7211 */ /* 0x000fe400078feaff */
[----:B------:R-:W-:Y:S02]  /*18d0*/  F2FP.BF16.F32.PACK_AB R8, R50, R15 ;  /* 0x0000000f3208723e */ /* 0x000fe400000010ff */
[C---:B------:R-:W-:Y:S01]  /*18e0*/  IADD3 R18, PT, PT, R45.reuse, 0x20, RZ ;  /* 0x000000202d127810 */ /* 0x040fe20007ffe0ff */
[----:B-1----:R-:W-:-:S04]  /*18f0*/  IMAD.WIDE.U32 R16, R45, 0x10, R56 ;  /* 0x000000102d107825 */ /* 0x002fc800078e0038 */
[----:B------:R-:W-:Y:S01]  /*1900*/  FFMA.FTZ R45, R42, R6, R26 ;  /* 0x000000062a2d7223 */ /* 0x000fe2000001001a */
[----:B------:R-:W-:Y:S01]  /*1910*/  FFMA.FTZ R42, R14, R3, R31 ;  /* 0x000000030e2a7223 */ /* 0x000fe2000001001f */
[----:B------:R-:W-:Y:S01]  /*1920*/  F2FP.BF16.F32.PACK_AB R14, R49, R48 ;  /* 0x00000030310e723e */ /* 0x000fe200000010ff */
[----:B------:R-:W-:-:S04]  /*1930*/  IMAD.WIDE.U32 R18, R18, 0x10, R56 ;  /* 0x0000001012127825 */ /* 0x000fc800078e0038 */
[----:B------:R-:W-:Y:S01]  /*1940*/  FFMA.FTZ R56, R43, R7, R27 ;  /* 0x000000072b387223 */ /* 0x000fe2000001001b */
[----:B------:R-:W-:Y:S01]  /*1950*/  F2FP.BF16.F32.PACK_AB R12, R41, R40 ;  /* 0x00000028290c723e */ /* 0x000fe200000010ff */
[----:B------:R0:W-:Y:S01]  /*1960*/  STG.E.128 desc[UR6][R16.64], R8 ;  /* 0x0000000810007986 */ /* 0x0001e2000c101d06 */
[----:B------:R-:W-:Y:S02]  /*1970*/  F2FP.BF16.F32.PACK_AB R13, R42, R13 ;  /* 0x0000000d2a0d723e */ /* 0x000fe400000010ff */
[----:B------:R-:W-:-:S05]  /*1980*/  F2FP.BF16.F32.PACK_AB R15, R56, R45 ;  /* 0x0000002d380f723e */ /* 0x000fca00000010ff */
[----:B------:R0:W-:Y:S02]  /*1990*/  STG.E.128 desc[UR6][R18.64], R12 ;  /* 0x0000000c12007986 */ /* 0x0001e4000c101d06 */
.L_x_8113:
[----:B------:R-:W-:Y:S05]  /*19a0*/  BSYNC.RECONVERGENT B0 ;  /* 0x0000000000007941 */ /* 0x000fea0003800200 */
.L_x_8112:
[----:B0-----:R-:W0:Y:S02]  /*19b0*/  LDC.64 R8, c[0x0][0x380] ;  /* 0x0000e000ff087b82 */ /* 0x001e240000000a00 */
[----:B0-----:R-:W-:-:S04]  /*19c0*/  LEA R0, R8, R0, 0x2 ;  /* 0x0000000008007211 */ /* 0x001fc800078e10ff */
[----:B------:R-:W-:-:S13]  /*19d0*/  ISETP.GE.AND P0, PT, R0, R9, PT ;  /* 0x000000090000720c */ /* 0x000fda0003f06270 */
[----:B------:R-:W-:Y:S05]  /*19e0*/  @!P0 BRA `(.L_x_8114) ;  /* 0xffffffe8007c8947 */ /* 0x000fea000383ffff */
[----:B------:R-:W-:Y:S05]  /*19f0*/  EXIT ;  /* 0x000000000000794d */ /* 0x000fea0003800000 */
.L_x_8111:
[----:B------:R-:W-:Y:S01]  /*1a00*/  HFMA2 R49, -RZ, RZ, 0, 1.847743988037109375e-06 ;  /* 0x0000001fff317431 */ /* 0x000fe200000001ff */
[----:B------:R-:W-:Y:S01]  /*1a10*/  BSSY B0, `(.L_x_8115) ;  /* 0x0000006000007945 */ /* 0x000fe20003800000 */
[----:B------:R-:W-:Y:S02]  /*1a20*/  MOV R50, 0x1 ;  /* 0x0000000100327802 */ /* 0x000fe40000000f00 */
[----:B------:R-:W-:-:S07]  /*1a30*/  MOV R48, 0xffffffff ;  /* 0xffffffff00307802 */ /* 0x000fce0000000f00 */
[----:B------:R-:W-:Y:S05]  /*1a40*/  WARPSYNC.COLLECTIVE R48, `(.L_x_8116) ;  /* 0x0000000030087348 */ /* 0x000fea0003c00000 */
[----:B------:R0:W1:Y:S02]  /*1a50*/  SHFL.BFLY P2, R48, R61, R50, R49 ;  /* 0x0c0000323d307389 */ /* 0x0000640000040031 */
[----:B01----:R-:W-:Y:S05]  /*1a60*/  ENDCOLLECTIVE ;  /* 0x000000000000791b */ /* 0x003fea0003800000 */
.L_x_8116:
[----:B------:R-:W-:Y:S05]  /*1a70*/  BSYNC B0 ;  /* 0x0000000000007941 */ /* 0x000fea0003800000 */
.L_x_8115:
[----:B------:R-:W-:Y:S01]  /*1a80*/  FADD.FTZ R61, R61, R48 ;  /* 0x000000303d3d7221 */ /* 0x000fe20000010000 */
[----:B------:R-:W-:Y:S01]  /*1a90*/  MOV R48, 0xffffffff ;  /* 0xffffffff00307802 */ /* 0x000fe20000000f00 */
[----:B------:R-:W-:Y:S01]  /*1aa0*/  HFMA2 R50, -RZ, RZ, 0, 1.1920928955078125e-07 ;  /* 0x00000002ff327431 */ /* 0x000fe200000001ff */
[----:B------:R-:W-:-:S07]  /*1ab0*/  MOV R49, 0x1f ;  /* 0x0000001f00317802 */ /* 0x000fce0000000f00 */
[----:B------:R-:W-:Y:S05]  /*1ac0*/  WARPSYNC.COLLECTIVE R48, `(.L_x_8117) ;  /* 0x0000000030087348 */ /* 0x000fea0003c00000 */
[----:B------:R0:W1:Y:S02]  /*1ad0*/  SHFL.BFLY P2, R48, R61, R50, R49 ;  /* 0x0c0000323d307389 */ /* 0x0000640000040031 */
[----:B01----:R-:W-:Y:S05]  /*1ae0*/  ENDCOLLECTIVE ;  /* 0x000000000000791b */ /* 0x003fea0003800000 */
.L_x_8117:
        /* <DEDUP_REMOVED lines=8> */
.L_x_8118:
        /* <DEDUP_REMOVED lines=8> */
.L_x_8119:
[----:B------:R-:W-:Y:S01]  /*1bf0*/  HFMA2 R50, -RZ, RZ, 0, 9.5367431640625e-07 ;  /* 0x00000010ff327431 */ /* 0x000fe200000001ff */
[----:B------:R-:W-:Y:S02]  /*1c00*/  MOV R57, R48 ;  /* 0x0000003000397202 */ /* 0x000fe40000000f00 */
[----:B------:R-:W-:-:S03]  /*1c10*/  MOV R48, 0xffffffff ;  /* 0xffffffff00307802 */ /* 0x000fc60000000f00 */
[----:B------:R-:W-:Y:S02]  /*1c20*/  FADD.FTZ R51, R56, R57 ;  /* 0x0000003938337221 */ /* 0x000fe40000010000 */
[----:B------:R-:W0:Y:S03]  /*1c30*/  LDC R57, c[0x0][0x400] ;  /* 0x00010000ff397b82 */ /* 0x000e260000000800 */
[----:B------:R-:W-:-:S07]  /*1c40*/  MOV R61, R51 ;  /* 0x00000033003d7202 */ /* 0x000fce0000000f00 */
[----:B0-----:R-:W-:Y:S05]  /*1c50*/  WARPSYNC.COLLECTIVE R48, `(.L_x_8120) ;  /* 0x0000000030087348 */ /* 0x001fea0003c00000 */
[----:B------:R1:W2:Y:S02]  /*1c60*/  SHFL.BFLY P2, R48, R61, R50, R49 ;  /* 0x0c0000323d307389 */ /* 0x0002a40000040031 */
[----:B012---:R-:W-:Y:S05]  /*1c70*/  ENDCOLLECTIVE ;  /* 0x000000000000791b */ /* 0x007fea0003800000 */
.L_x_8120:
        /* <DEDUP_REMOVED lines=41> */
.L_x_8121:
[----:B------:R-:W-:Y:S02]  /*1f10*/  HFMA2 R50, -RZ, RZ, 0, 1.1920928955078125e-07 ;  /* 0x00000002ff327431 */ /* 0x000fe400000001ff */
[----:B------:R-:W-:Y:S01]  /*1f20*/  FADD.FTZ R51, R51, R48 ;  /* 0x0000003033337221 */ /* 0x000fe20000010000 */
[----:B------:R-:W-:-:S04]  /*1f30*/  MOV R48, 0xffffffff ;  /* 0xffffffff00307802 */ /* 0x000fc80000000f00 */
[----:B------:R-:W-:-:S07]  /*1f40*/  MOV R61, R51 ;  /* 0x00000033003d7202 */ /* 0x000fce0000000f00 */
[----:B------:R-:W-:Y:S05]  /*1f50*/  WARPSYNC.COLLECTIVE R48, `(.L_x_8122) ;  /* 0x0000000030087348 */ /* 0x000fea0003c00000 */
[----:B------:R0:W1:Y:S02]  /*1f60*/  SHFL.BFLY P2, R48, R61, R50, R49 ;  /* 0x0c0000323d307389 */ /* 0x0000640000040031 */
[----:B01----:R-:W-:Y:S05]  /*1f70*/  ENDCOLLECTIVE ;  /* 0x000000000000791b */ /* 0x003fea0003800000 */
.L_x_8122:
[----:B------:R-:W-:Y:S02]  /*1f80*/  HFMA2 R50, -RZ, RZ, 0, 2.384185791015625e-07 ;  /* 0x00000004ff327431 */ /* 0x000fe400000001ff */
[----:B------:R-:W-:Y:S01]  /*1f90*/  FADD.FTZ R51, R51, R48 ;  /* 0x0000003033337221 */ /* 0x000fe20000010000 */
[----:B------:R-:W-:-:S04]  /*1fa0*/  MOV R48, 0xffffffff ;  /* 0xffffffff00307802 */ /* 0x000fc80000000f00 */
[----:B------:R-:W-:-:S07]  /*1fb0*/  MOV R61, R51 ;  /* 0x00000033003d7202 */ /* 0x000fce0000000f00 */
[----:B------:R-:W-:Y:S05]  /*1fc0*/  WARPSYNC.COLLECTIVE R48, `(.L_x_8123) ;  /* 0x0000000030087348 */ /* 0x000fea0003c00000 */
[----:B------:R0:W1:Y:S02]  /*1fd0*/  SHFL.BFLY P2, R48, R61, R50, R49 ;  /* 0x0c0000323d307389 */ /* 0x0000640000040031 */
[----:B01----:R-:W-:Y:S05]  /*1fe0*/  ENDCOLLECTIVE ;  /* 0x000000000000791b */ /* 0x003fea0003800000 */
.L_x_8123:
[----:B------:R-:W-:Y:S02]  /*1ff0*/  HFMA2 R50, -RZ, RZ, 0, 4.76837158203125e-07 ;  /* 0x00000008ff327431 */ /* 0x000fe400000001ff */
[----:B------:R-:W-:Y:S01]  /*2000*/  FADD.FTZ R51, R51, R48 ;  /* 0x0000003033337221 */ /* 0x000fe20000010000 */
[----:B------:R-:W-:-:S04]  /*2010*/  MOV R48, 0xffffffff ;  /* 0xffffffff00307802 */ /* 0x000fc80000000f00 */
[----:B------:R-:W-:-:S07]  /*2020*/  MOV R61, R51 ;  /* 0x00000033003d7202 */ /* 0x000fce0000000f00 */
[----:B------:R-:W-:Y:S05]  /*2030*/  WARPSYNC.COLLECTIVE R48, `(.L_x_8124) ;  /* 0x0000000030087348 */ /* 0x000fea0003c00000 */
[----:B------:R0:W1:Y:S02]  /*2040*/  SHFL.BFLY P2, R48, R61, R50, R49 ;  /* 0x0c0000323d307389 */ /* 0x0000640000040031 */
[----:B01----:R-:W-:Y:S05]  /*2050*/  ENDCOLLECTIVE ;  /* 0x000000000000791b */ /* 0x003fea0003800000 */
.L_x_8124:
[----:B------:R-:W-:Y:S02]  /*2060*/  HFMA2 R50, -RZ, RZ, 0, 9.5367431640625e-07 ;  /* 0x00000010ff327431 */ /* 0x000fe400000001ff */
[----:B------:R-:W-:Y:S01]  /*2070*/  FADD.FTZ R51, R51, R48 ;  /* 0x0000003033337221 */ /* 0x000fe20000010000 */
[----:B------:R-:W-:-:S04]  /*2080*/  MOV R48, 0xffffffff ;  /* 0xffffffff00307802 */ /* 0x000fc80000000f00 */
[----:B------:R-:W-:-:S07]  /*2090*/  MOV R61, R51 ;  /* 0x00000033003d7202 */ /* 0x000fce0000000f00 */
[----:B------:R-:W-:Y:S05]  /*20a0*/  WARPSYNC.COLLECTIVE R48, `(.L_x_8125) ;  /* 0x0000000030087348 */ /* 0x000fea0003c00000 */
[----:B------:R0:W1:Y:S02]  /*20b0*/  SHFL.BFLY P2, R48, R61, R50, R49 ;  /* 0x0c0000323d307389 */ /* 0x0000640000040031 */
[----:B01----:R-:W-:Y:S05]  /*20c0*/  ENDCOLLECTIVE ;  /* 0x000000000000791b */ /* 0x003fea0003800000 */
.L_x_8125:
[----:B------:R-:W-:Y:S05]  /*20d0*/  BRA `(.L_x_8126) ;  /* 0xfffffff000d87947 */ /* 0x000fea000383ffff */
.L_x_8127:
        /* <DEDUP_REMOVED lines=10> */
.L_x_20288:


//--------------------- .text._ZN10layer_norm13ln_fwd_kernelINS_13Kernel_traitsIf13__nv_bfloat16fS2_fjLj512ELj1ELj4ELj1ELj16ENS_18Kernel_traits_baseILj512EfS2_fS2_fjLj128EEEEELb0ELb1ELb0ELb0EEEvNS_9FwdParamsE --------------------------
	.section	.text._ZN10layer_norm13ln_fwd_kernelINS_13Kernel_traitsIf13__nv_bfloat16fS2_fjLj512ELj1ELj4ELj1ELj16ENS_18Kernel_traits_baseILj512EfS2_fS2_fjLj128EEEEELb0ELb1ELb0ELb0EEEvNS_9FwdParamsE,"ax",@progbits
	.align	128
        .global         _ZN10layer_norm13ln_fwd_kernelINS_13Kernel_traitsIf13__nv_bfloat16fS2_fjLj512ELj1ELj4ELj1ELj16ENS_18Kernel_traits_baseILj512EfS2_fS2_fjLj128EEEEELb0ELb1ELb0ELb0EEEvNS_9FwdParamsE
        .type           _ZN10layer_norm13ln_fwd_kernelINS_13Kernel_traitsIf13__nv_bfloat16fS2_fjLj512ELj1ELj4ELj1ELj16ENS_18Kernel_traits_baseILj512EfS2_fS2_fjLj128EEEEELb0ELb1ELb0ELb0EEEvNS_9FwdParamsE,@function
        .size           _ZN10layer_norm13ln_fwd_kernelINS_13Kernel_traitsIf13__nv_bfloat16fS2_fjLj512ELj1ELj4ELj1ELj16ENS_18Kernel_traits_baseILj512EfS2_fS2_fjLj128EEEEELb0ELb1ELb0ELb0EEEvNS_9FwdParamsE,(.L_x_20289 - _ZN10layer_norm13ln_fwd_kernelINS_13Kernel_traitsIf13__nv_bfloat16fS2_fjLj512ELj1ELj4ELj1ELj16ENS_18Kernel_traits_baseILj512EfS2_fS2_fjLj128EEEEELb0ELb1ELb0ELb0EEEvNS_9FwdParamsE)
        .other          _ZN10layer_norm13ln_fwd_kernelINS_13Kernel_traitsIf13__nv_bfloat16fS2_fjLj512ELj1ELj4ELj1ELj16ENS_18Kernel_traits_baseILj512EfS2_fS2_fjLj128EEEEELb0ELb1ELb0ELb0EEEvNS_9FwdParamsE,@"STO_CUDA_ENTRY STV_DEFAULT"
_ZN10layer_norm13ln_fwd_kernelINS_13Kernel_traitsIf13__nv_bfloat16fS2_fjLj512ELj1ELj4ELj1ELj16ENS_18Kernel_traits_baseILj512EfS2_fS2_fjLj128EEEEELb0ELb1ELb0ELb0EEEvNS_9FwdParamsE:
.text._ZN10layer_norm13ln_fwd_kernelINS_13Kernel_traitsIf13__nv_bfloat16fS2_fjLj512ELj1ELj4ELj1ELj16ENS_18Kernel_traits_baseILj512EfS2_fS2_fjLj128EEEEELb0ELb1ELb0ELb0EEEvNS_9FwdParamsE:
        /* <DEDUP_REMOVED lines=36> */
.L_x_8131:
[----:B------:R-:W-:Y:S05]  /*0240*/  BSYNC.RECONVERGENT B1 ;  /* 0x0000000000017941 */ /* 0x000fea0003800200 */
.L_x_8130:
[----:B------:R-:W-:Y:S05]  /*0250*/  @!P1 BRA `(.L_x_8132) ;  /* 0x0000000000a49947 */ /* 0x000fea0003800000 */
[----:B------:R-:W1:Y:S08]  /*0260*/  LDC.64 R52, c[0x0][0x3d0] ;  /* 0x0000f400ff347b82 */ /* 0x000e700000000a00 */
[----:B------:R-:W2:Y:S08]  /*0270*/  LDC.64 R54, c[0x0][0x438] ;  /* 0x00010e00ff367b82 */ /* 0x000eb00000000a00 */
[----:B------:R-:W3:Y:S01]  /*0280*/  LDC.64 R56, c[0x0][0x3e8] ;  /* 0x0000fa00ff387b82 */ /* 0x000ee20000000a00 */
[----:B-1----:R-:W-:-:S05]  /*0290*/  IMAD.WIDE.U32 R52, R35, 0x20, R52 ;  /* 0x0000002023347825 */ /* 0x002fca00078e0034 */
[----:B0-----:R1:W5:Y:S01]  /*02a0*/  LDG.E.128 R28, desc[UR6][R52.64] ;  /* 0x00000006341c7981 */ /* 0x001362000c1e1d00 */
[----:B--2---:R-:W-:-:S05]  /*02b0*/  IMAD.WIDE.U32 R54, R35, 0x20, R54 ;  /* 0x0000002023367825 */ /* 0x004fca00078e0036 */
[----:B------:R1:W5:Y:S01]  /*02c0*/  LD.E.128 R36, desc[UR6][R54.64] ;  /* 0x0000000636247980 */ /* 0x000362000c101d00 */
[----:B---3--:R-:W-:-:S03]  /*02d0*/  IMAD.WIDE.U32 R56, R35, 0x20, R56 ;  /* 0x0000002023387825 */ /* 0x008fc600078e0038 */
[----:B------:R1:W5:Y:S04]  /*02e0*/  LD.E.128 R40, desc[UR6][R54.64+0x10] ;  /* 0x0000100636287980 */ /* 0x000368000c101d00 */
[----:B------:R1:W5:Y:S04]  /*02f0*/  LDG.E.128 R32, desc[UR6][R52.64+0x10] ;  /* 0x0000100634207981 */ /* 0x000368000c1e1d00 */
[----:B------:R1:W5:Y:S04]  /*0300*/  LDG.E.128 R44, desc[UR6][R56.64] ;  /* 0x00000006382c7981 */ /* 0x000368000c1e1d00 */
[----:B------:R1:W5:Y:S01]  /*0310*/  LDG.E.128 R48, desc[UR6][R56.64+0x10] ;  /* 0x0000100638307981 */ /* 0x000362000c1e1d00 */
[----:B------:R-:W-:Y:S05]  /*0320*/  BRA `(.L_x_8132) ;  /* 0x0000000000707947 */ /* 0x000fea0003800000 */
.L_x_8129:
[C---:B------:R-:W-:Y:S02]  /*0330*/  ISETP.GE.U32.AND P0, PT, R80.reuse, 0x20, PT ;  /* 0x000000205000780c */ /* 0x040fe40003f06070 */
[----:B------:R-:W-:Y:S02]  /*0340*/  ISETP.GE.U32.AND P1, PT, R80, 0x40, PT ;  /* 0x000000405000780c */ /* 0x000fe40003f26070 */
[----:B------:R-:W-:-:S09]  /*0350*/  MOV R17, R3 ;  /* 0x0000000300117202 */ /* 0x000fd20000000f00 */
[----:B------:R-:W0:Y:S01]  /*0360*/  @P0 LDC.64 R14, c[0x0][0x3e8] ;  /* 0x0000fa00ff0e0b82 */ /* 0x000e220000000a00 */
[----:B------:R-:W-:-:S07]  /*0370*/  @P0 LOP3.LUT R17, R3, 0x20, RZ, 0xfc, !PT ;  /* 0x0000002003110812 */ /* 0x000fce00078efcff */
[----:B------:R-:W1:Y:S08]  /*0380*/  @P1 LDC.64 R52, c[0x0][0x3d0] ;  /* 0x0000f400ff341b82 */ /* 0x000e700000000a00 */
[----:B------:R-:W2:Y:S01]  /*0390*/  @P1 LDC.64 R54, c[0x0][0x3e8] ;  /* 0x0000fa00ff361b82 */ /* 0x000ea20000000a00 */
[----:B0-----:R-:W-:-:S07]  /*03a0*/  @P0 IMAD.WIDE.U32 R56, R3, 0x20, R14 ;  /* 0x0000002003380825 */ /* 0x001fce00078e000e */
[----:B------:R-:W0:Y:S01]  /*03b0*/  @P0 LDC.64 R12, c[0x0][0x3d0] ;  /* 0x0000f400ff0c0b82 */ /* 0x000e220000000a00 */
[----:B------:R-:W5:Y:S01]  /*03c0*/  @P0 LDG.E.128 R20, desc[UR6][R56.64] ;  /* 0x0000000638140981 */ /* 0x000f62000c1e1d00 */
[----:B-1----:R-:W-:-:S03]  /*03d0*/  @P1 IMAD.WIDE.U32 R52, R17, 0x20, R52 ;  /* 0x0000002011341825 */ /* 0x002fc600078e0034 */
[----:B------:R-:W5:Y:S04]  /*03e0*/  @P0 LDG.E.128 R24, desc[UR6][R56.64+0x10] ;  /* 0x0000100638180981 */ /* 0x000f68000c1e1d00 */
[----:B------:R-:W5:Y:S01]  /*03f0*/  @P1 LDG.E.128 R28, desc[UR6][R52.64] ;  /* 0x00000006341c1981 */ /* 0x000f62000c1e1d00 */
[----:B--2---:R-:W-:-:S03]  /*0400*/  @P1 IMAD.WIDE.U32 R54, R17, 0x20, R54 ;  /* 0x0000002011361825 */ /* 0x004fc600078e0036 */
[----:B------:R-:W5:Y:S04]  /*0410*/  @P1 LDG.E.128 R32, desc[UR6][R52.64+0x10] ;  /* 0x0000100634201981 */ /* 0x000f68000c1e1d00 */
[----:B------:R-:W5:Y:S04]  /*0420*/  @P1 LDG.E.128 R44, desc[UR6][R54.64] ;  /* 0x00000006362c1981 */ /* 0x000f68000c1e1d00 */
[----:B------:R-:W5:Y:S01]  /*0430*/  @P1 LDG.E.128 R48, desc[UR6][R54.64+0x10] ;  /* 0x0000100636301981 */ /* 0x000f62000c1e1d00 */
[----:B0-----:R-:W-:Y:S01]  /*0440*/  @P0 IMAD.WIDE.U32 R12, R3, 0x20, R12 ;  /* 0x00000020030c0825 */ /* 0x001fe200078e000c */
[----:B------:R-:W-:-:S02]  /*0450*/  CS2R R18, SRZ ;  /* 0x0000000000127805 */ /* 0x000fc4000001ff00 */
[----:B------:R-:W-:Y:S02]  /*0460*/  CS2R R16, SRZ ;  /* 0x0000000000107805 */ /* 0x000fe4000001ff00 */
[----:B------:R-:W-:Y:S02]  /*0470*/  CS2R R14, SRZ ;  /* 0x00000000000e7805 */ /* 0x000fe4000001ff00 */
[----:B------:R-:W-:Y:S01]  /*0480*/  @P1 CS2R R42, SRZ ;  /* 0x00000000002a1805 */ /* 0x000fe2000001ff00 */
[----:B------:R-:W5:Y:S01]  /*0490*/  @P0 LDG.E.128 R4, desc[UR6][R12.64] ;  /* 0x000000060c040981 */ /* 0x000f62000c1e1d00 */
[----:B------:R-:W-:Y:S02]  /*04a0*/  @P1 CS2R R40, SRZ ;  /* 0x0000000000281805 */ /* 0x000fe4000001ff00 */
[----:B------:R-:W-:Y:S02]  /*04b0*/  @P1 CS2R R38, SRZ ;  /* 0x0000000000261805 */ /* 0x000fe4000001ff00 */
[----:B------:R-:W-:Y:S01]  /*04c0*/  @P1 CS2R R36, SRZ ;  /* 0x0000000000241805 */ /* 0x000fe2000001ff00 */
[----:B------:R0:W5:Y:S02]  /*04d0*/  @P0 LDG.E.128 R8, desc[UR6][R12.64+0x10] ;  /* 0x000010060c080981 */ /* 0x000164000c1e1d00 */
[----:B0-----:R-:W-:-:S07]  /*04e0*/  CS2R R12, SRZ ;  /* 0x00000000000c7805 */ /* 0x001fce000001ff00 */
.L_x_8132:
[----:B------:R-:W-:Y:S05]  /*04f0*/  BSYNC.RECONVERGENT B0 ;  /* 0x0000000000007941 */ /* 0x000fea0003800200 */
.L_x_8128:
[----:B------:R-:W2:Y:S02]  /*0500*/  LDCU UR4, c[0x0][0x384] ;  /* 0x00007080ff0477ac */ /* 0x000ea40008000800 */
[----:B--2---:R-:W-:-:S13]  /*0510*/  ISETP.GE.AND P0, PT, R2, UR4, PT ;  /* 0x0000000402007c0c */ /* 0x004fda000bf06270 */
[----:B------:R-:W-:Y:S05]  /*0520*/  @P0 EXIT ;  /* 0x000000000000094d */ /* 0x000fea0003800000 */
[----:B------:R-:W2:Y:S01]  /*0530*/  LDCU.64 UR4, c[0x0][0x3e0] ;  /* 0x00007c00ff0477ac */ /* 0x000ea20008000a00 */
[----:B------:R-:W3:Y:S01]  /*0540*/  LDCU UR12, c[0x0][0x388] ;  /* 0x00007100ff0c77ac */ /* 0x000ee20008000800 */
[----:B------:R-:W4:Y:S01]  /*0550*/  LDCU.U8 UR10, c[0x0][0x410] ;  /* 0x00008200ff0a77ac */ /* 0x000f220008000000 */
[----:B------:R-:W0:Y:S01]  /*0560*/  LDCU UR11, c[0x0][0x448] ;  /* 0x00008900ff0b77ac */ /* 0x000e220008000800 */
[----:B------:R-:W0:Y:S01]  /*0570*/  LDCU.64 UR8, c[0x0][0x3a0] ;  /* 0x00007400ff0877ac */ /* 0x000e220008000a00 */
[----:B--2---:R-:W-:-:S04]  /*0580*/  ISETP.NE.U32.AND P0, PT, RZ, UR4, PT ;  /* 0x00000004ff007c0c */ /* 0x004fc8000bf05070 */
[----:B0--34-:R-:W-:-:S13]  /*0590*/  ISETP.NE.AND.EX P0, PT, RZ, UR5, PT, P0 ;  /* 0x00000005ff007c0c */ /* 0x019fda000bf05300 */
.L_x_8146:
        /* <DEDUP_REMOVED lines=21> */
[----:B-1----:R-:W2:Y:S04]  /*06f0*/  LDG.E.128 R52, desc[UR6][R64.64] ;  /* 0x0000000640347981 */ /* 0x002ea8000c1e1d00 */
[----:B------:R0:W3:Y:S01]  /*0700*/  LDG.E.128 R56, desc[UR6][R64.64+0x10] ;  /* 0x0000100640387981 */ /* 0x0000e2000c1e1d00 */
[C---:B-----5:R-:W-:Y:S02]  /*0710*/  PRMT R66, R60.reuse, 0x7632, R66 ;  /* 0x000076323c427816 */ /* 0x060fe40000000042 */
[----:B------:R-:W-:Y:S02]  /*0720*/  SHF.L.U32 R67, R60, 0x10, RZ ;  /* 0x000000103c437819 */ /* 0x000fe400000006ff */
[----:B------:R-:W-:Y:S02]  /*0730*/  PRMT R60, R61, 0x7632, R60 ;  /* 0x000076323d3c7816 */ /* 0x000fe4000000003c */
[C---:B------:R-:W-:Y:S01]  /*0740*/  PRMT R76, R62.reuse, 0x7632, R76 ;  /* 0x000076323e4c7816 */ /* 0x040fe2000000004c */
[----:B------:R-:W-:Y:S01]  /*0750*/  FMUL.FTZ R67, R67, R0 ;  /* 0x0000000043437220 */ /* 0x000fe20000410000 */
[----:B------:R-:W-:-:S02]  /*0760*/  SHF.L.U32 R79, R62, 0x10, RZ ;  /* 0x000000103e4f7819 */ /* 0x000fc400000006ff */
[----:B------:R-:W-:Y:S02]  /*0770*/  PRMT R62, R63, 0x7632, R62 ;  /* 0x000076323f3e7816 */ /* 0x000fe4000000003e */
[----:B------:R-:W-:Y:S01]  /*0780*/  SHF.L.U32 R77, R61, 0x10, RZ ;  /* 0x000000103d4d7819 */ /* 0x000fe200000006ff */
[-C--:B------:R-:W-:Y:S01]  /*0790*/  FMUL.FTZ R79, R79, R0.reuse ;  /* 0x000000004f4f7220 */ /* 0x080fe20000410000 */
[----:B------:R-:W-:Y:S02]  /*07a0*/  SHF.L.U32 R83, R63, 0x10, RZ ;  /* 0x000000103f537819 */ /* 0x000fe400000006ff */
[----:B------:R-:W-:Y:S01]  /*07b0*/  SHF.L.U32 R61, R66, 0x10, RZ ;  /* 0x00000010423d7819 */ /* 0x000fe200000006ff */
[-C--:B------:R-:W-:Y:S01]  /*07c0*/  FMUL.FTZ R77, R77, R0.reuse ;  /* 0x000000004d4d7220 */ /* 0x080fe20000410000 */
[----:B------:R-:W-:Y:S01]  /*07d0*/  SHF.L.U32 R63, R60, 0x10, RZ ;  /* 0x000000103c3f7819 */ /* 0x000fe200000006ff */
[----:B------:R-:W-:Y:S01]  /*07e0*/  FMUL.FTZ R83, R83, R0 ;  /* 0x0000000053537220 */ /* 0x000fe20000410000 */
[----:B0-----:R-:W-:-:S02]  /*07f0*/  SHF.L.U32 R65, R76, 0x10, RZ ;  /* 0x000000104c417819 */ /* 0x001fc400000006ff */
[----:B------:R-:W-:Y:S01]  /*0800*/  SHF.L.U32 R85, R62, 0x10, RZ ;  /* 0x000000103e557819 */ /* 0x000fe200000006ff */
[-C--:B------:R-:W-:Y:S01]  /*0810*/  FMUL.FTZ R62, R61, R0.reuse ;  /* 0x000000003d3e7220 */ /* 0x080fe20000410000 */
[-C--:B------:R-:W-:Y:S01]  /*0820*/  FMUL.FTZ R64, R63, R0.reuse ;  /* 0x000000003f407220 */ /* 0x080fe20000410000 */
[-C--:B------:R-:W-:Y:S02]  /*0830*/  FMUL.FTZ R66, R65, R0.reuse ;  /* 0x0000000041427220 */ /* 0x080fe40000410000 */
[----:B------:R-:W-:Y:S01]  /*0840*/  FMUL.FTZ R76, R85, R0 ;  /* 0x00000000554c7220 */ /* 0x000fe20000410000 */
[----:B--2---:R-:W-:Y:S01]  /*0850*/  FFMA.FTZ R60, R67, R20, R52 ;  /* 0x00000014433c7223 */ /* 0x004fe20000010034 */
[----:B------:R-:W-:Y:S01]  /*0860*/  FFMA.FTZ R61, R62, R21, R53 ;  /* 0x000000153e3d7223 */ /* 0x000fe20000010035 */
[----:B------:R-:W-:Y:S01]  /*0870*/  FFMA.FTZ R63, R64, R23, R55 ;  /* 0x00000017403f7223 */ /* 0x000fe20000010037 */
[----:B------:R-:W-:Y:S01]  /*0880*/  FFMA.FTZ R62, R77, R22, R54 ;  /* 0x000000164d3e7223 */ /* 0x000fe20000010036 */
[----:B---3--:R-:W-:Y:S01]  /*0890*/  FFMA.FTZ R65, R66, R25, R57 ;  /* 0x0000001942417223 */ /* 0x008fe20000010039 */
[----:B------:R-:W-:Y:S01]  /*08a0*/  FFMA.FTZ R64, R79, R24, R56 ;  /* 0x000000184f407223 */ /* 0x000fe20000010038 */
[----:B------:R-:W-:Y:S01]  /*08b0*/  FFMA.FTZ R66, R83, R26, R58 ;  /* 0x0000001a53427223 */ /* 0x000fe2000001003a */
[----:B------:R-:W-:Y:S01]  /*08c0*/  FFMA.FTZ R67, R76, R27, R59 ;  /* 0x0000001b4c437223 */ /* 0x000fe2000001003b */
[----:B------:R-:W-:Y:S06]  /*08d0*/  BRA `(.L_x_8136) ;  /* 0x0000000000707947 */ /* 0x000fec0003800000 */
.L_x_8135:
[C---:B-----5:R-:W-:Y:S02]  /*08e0*/  PRMT R64, R60.reuse, 0x7632, R64 ;  /* 0x000076323c407816 */ /* 0x060fe40000000040 */
[----:B------:R-:W-:Y:S02]  /*08f0*/  SHF.L.U32 R65, R60, 0x10, RZ ;  /* 0x000000103c417819 */ /* 0x000fe400000006ff */
[C---:B------:R-:W-:Y:S02]  /*0900*/  PRMT R66, R62.reuse, 0x7632, R66 ;  /* 0x000076323e427816 */ /* 0x040fe40000000042 */
[----:B------:R-:W-:Y:S01]  /*0910*/  SHF.L.U32 R77, R62, 0x10, RZ ;  /* 0x000000103e4d7819 */ /* 0x000fe200000006ff */
[-C--:B------:R-:W-:Y:S01]  /*0920*/  FMUL.FTZ R65, R65, R0.reuse ;  /* 0x0000000041417220 */ /* 0x080fe20000410000 */
[----:B------:R-:W-:Y:S02]  /*0930*/  PRMT R60, R61, 0x7632, R60 ;  /* 0x000076323d3c7816 */ /* 0x000fe4000000003c */
[----:B------:R-:W-:Y:S01]  /*0940*/  PRMT R62, R63, 0x7632, R62 ;  /* 0x000076323f3e7816 */ /* 0x000fe2000000003e */
[----:B------:R-:W-:Y:S01]  /*0950*/  FMUL.FTZ R77, R77, R0 ;  /* 0x000000004d4d7220 */ /* 0x000fe20000410000 */
        /* <DEDUP_REMOVED lines=19> */
[----:B------:R-:W-:-:S07]  /*0a90*/  FMUL.FTZ R67, R84, R27 ;  /* 0x0000001b54437220 */ /* 0x000fce0000410000 */
.L_x_8136:
[----:B------:R-:W0:Y:S01]  /*0aa0*/  LDC.64 R78, c[0x0][0x3a8] ;  /* 0x0000ea00ff4e7b82 */ /* 0x000e220000000a00 */
[C---:B------:R-:W-:Y:S01]  /*0ab0*/  IADD3 R76, PT, PT, R81.reuse, 0x20, RZ ;  /* 0x00000020514c7810 */ /* 0x040fe20007ffe0ff */
[----:B0-----:R-:W-:-:S05]  /*0ac0*/  IMAD.WIDE.U32 R78, R81, 0x20, R78 ;  /* 0x00000020514e7825 */ /* 0x001fca00078e004e */
[----:B------:R0:W-:Y:S04]  /*0ad0*/  STG.E.128 desc[UR6][R78.64], R60 ;  /* 0x0000003c4e007986 */ /* 0x0001e8000c101d06 */
[----:B------:R0:W-:Y:S02]  /*0ae0*/  STG.E.128 desc[UR6][R78.64+0x10], R64 ;  /* 0x000010404e007986 */ /* 0x0001e4000c101d06 */
.L_x_8134:
[----:B------:R-:W-:Y:S05]  /*0af0*/  BSYNC.RECONVERGENT B0 ;  /* 0x0000000000007941 */ /* 0x000fea0003800200 */
.L_x_8133:
[----:B------:R-:W-:Y:S01]  /*0b00*/  ISETP.GE.U32.AND P2, PT, R80, 0x40, PT ;  /* 0x000000405000780c */ /* 0x000fe20003f46070 */
[----:B------:R-:W-:-:S12]  /*0b10*/  BSSY.RECONVERGENT B0, `(.L_x_8137) ;  /* 0x0000049000007945 */ /* 0x000fd80003800200 */
[----:B------:R-:W-:Y:S05]  /*0b20*/  @!P2 BRA `(.L_x_8138) ;  /* 0x00000004001ca947 */ /* 0x000fea0003800000 */
[----:B------:R-:W-:Y:S01]  /*0b30*/  ISETP.NE.U32.AND P1, PT, RZ, UR8, PT ;  /* 0x00000008ff007c0c */ /* 0x000fe2000bf25070 */
[----:B------:R-:W2:Y:S03]  /*0b40*/  LDC.64 R68, c[0x0][0x390] ;  /* 0x0000e400ff447b82 */ /* 0x000ea60000000a00 */
[----:B------:R-:W-:-:S13]  /*0b50*/  ISETP.NE.AND.EX P1, PT, RZ, UR9, PT, P1 ;  /* 0x00000009ff007c0c */ /* 0x000fda000bf25310 */
[----:B------:R-:W3:Y:S01]  /*0b60*/  @P1 LDC.64 R72, c[0x0][0x3a0] ;  /* 0x0000e800ff481b82 */ /* 0x000ee20000000a00 */
[----:B--2---:R-:W-:-:S06]  /*0b70*/  IMAD.WIDE.U32 R68, R76, 0x10, R68 ;  /* 0x000000104c447825 */ /* 0x004fcc00078e0044 */
[----:B------:R-:W5:Y:S01]  /*0b80*/  LDG.E.128 R68, desc[UR6][R68.64] ;  /* 0x0000000644447981 */ /* 0x000f62000c1e1d00 */
[----:B---3--:R-:W-:-:S05]  /*0b90*/  @P1 IMAD.WIDE.U32 R72, R76, 0x20, R72 ;  /* 0x000000204c481825 */ /* 0x008fca00078e0048 */
[----:B-1----:R1:W5:Y:S04]  /*0ba0*/  @P1 LDG.E.128 R52, desc[UR6][R72.64] ;  /* 0x0000000648341981 */ /* 0x002368000c1e1d00 */
[----:B------:R1:W5:Y:S01]  /*0bb0*/  @P1 LDG.E.128 R56, desc[UR6][R72.64+0x10] ;  /* 0x0000100648381981 */ /* 0x000362000c1e1d00 */
[----:B------:R-:W-:Y:S05]  /*0bc0*/  @!P1 BRA `(.L_x_8139) ;  /* 0x0000000000749947 */ /* 0x000fea0003800000 */
[C---:B-1---5:R-:W-:Y:S02]  /*0bd0*/  PRMT R72, R68.reuse, 0x7632, R72 ;  /* 0x0000763244487816 */ /* 0x062fe40000000048 */
[----:B------:R-:W-:Y:S02]  /*0be0*/  SHF.L.U32 R73, R68, 0x10, RZ ;  /* 0x0000001044497819 */ /* 0x000fe400000006ff */
[----:B------:R-:W-:Y:S02]  /*0bf0*/  PRMT R68, R69, 0x7632, R68 ;  /* 0x0000763245447816 */ /* 0x000fe40000000044 */
[C---:B------:R-:W-:Y:S01]  /*0c00*/  PRMT R74, R70.reuse, 0x7632, R74 ;  /* 0x00007632464a7816 */ /* 0x040fe2000000004a */
[----:B------:R-:W-:Y:S01]  /*0c10*/  FMUL.FTZ R73, R73, R0 ;  /* 0x0000000049497220 */ /* 0x000fe20000410000 */
[----:B------:R-:W-:Y:S02]  /*0c20*/  SHF.L.U32 R77, R70, 0x10, RZ ;  /* 0x00000010464d7819 */ /* 0x000fe400000006ff */
        /* <DEDUP_REMOVED lines=8> */
[----:B0-----:R-:W-:Y:S01]  /*0cb0*/  SHF.L.U32 R79, R74, 0x10, RZ ;  /* 0x000000104a4f7819 */ /* 0x001fe200000006ff */
[-C--:B------:R-:W-:Y:S01]  /*0cc0*/  FMUL.FTZ R78, R69, R0.reuse ;  /* 0x00000000454e7220 */ /* 0x080fe20000410000 */
[----:B------:R-:W-:Y:S01]  /*0cd0*/  SHF.L.U32 R85, R70, 0x10, RZ ;  /* 0x0000001046557819 */ /* 0x000fe200000006ff */
[----:B------:R-:W-:Y:S01]  /*0ce0*/  FMUL.FTZ R82, R71, R0 ;  /* 0x0000000047527220 */ /* 0x000fe20000410000 */
[----:B------:R-:W-:Y:S01]  /*0cf0*/  FFMA.FTZ R68, R73, R44, R52 ;  /* 0x0000002c49447223 */ /* 0x000fe20000010034 */
        /* <DEDUP_REMOVED lines=8> */
[----:B------:R-:W-:Y:S01]  /*0d80*/  FFMA.FTZ R75, R0, R51, R59 ;  /* 0x00000033004b7223 */ /* 0x000fe2000001003b */
[----:B------:R-:W-:Y:S06]  /*0d90*/  BRA `(.L_x_8140) ;  /* 0x0000000000707947 */ /* 0x000fec0003800000 */
.L_x_8139:
        /* <DEDUP_REMOVED lines=28> */
.L_x_8140:
[----:B------:R-:W0:Y:S02]  /*0f60*/  LDC.64 R78, c[0x0][0x3a8] ;  /* 0x0000ea00ff4e7b82 */ /* 0x000e240000000a00 */
[----:B0-----:R-:W-:-:S05]  /*0f70*/  IMAD.WIDE.U32 R76, R76, 0x20, R78 ;  /* 0x000000204c4c7825 */ /* 0x001fca00078e004e */
[----:B------:R2:W-:Y:S04]  /*0f80*/  STG.E.128 desc[UR6][R76.64], R68 ;  /* 0x000000444c007986 */ /* 0x0005e8000c101d06 */
[----:B------:R2:W-:Y:S02]  /*0f90*/  STG.E.128 desc[UR6][R76.64+0x10], R72 ;  /* 0x000010484c007986 */ /* 0x0005e4000c101d06 */
.L_x_8138:
[----:B------:R-:W-:Y:S05]  /*0fa0*/  BSYNC.RECONVERGENT B0 ;  /* 0x0000000000007941 */ /* 0x000fea0003800200 */
.L_x_8137:
[----:B------:R-:W-:Y:S01]  /*0fb0*/  FADD.FTZ R0, RZ, R60 ;  /* 0x0000003cff007221 */ /* 0x000fe20000010000 */
[----:B------:R-:W-:Y:S01]  /*0fc0*/  ISETP.GT.U32.AND P4, PT, R80, 0x3f, PT ;  /* 0x0000003f5000780c */ /* 0x000fe20003f84070 */
[----:B------:R-:W-:Y:S01]  /*0fd0*/  UMOV UR4, 0xffffffff ;  /* 0xffffffff00047882 */ /* 0x000fe20000000000 */
[----:B------:R-:W-:Y:S01]  /*0fe0*/  ISETP.NE.AND P1, PT, R3, RZ, PT ;  /* 0x000000ff0300720c */ /* 0x000fe20003f25270 */
[----:B--2---:R-:W-:-:S04]  /*0ff0*/  FADD.FTZ R77, R61, R0 ;  /* 0x000000003d4d7221 */ /* 0x004fc80000010000 */
[----:B------:R-:W-:-:S04]  /*1000*/  FADD.FTZ R0, R62, R77 ;  /* 0x0000004d3e007221 */ /* 0x000fc80000010000 */
[----:B------:R-:W-:-:S04]  /*1010*/  FADD.FTZ R77, R63, R0 ;  /* 0x000000003f4d7221 */ /* 0x000fc80000010000 */
[----:B------:R-:W-:-:S04]  /*1020*/  FADD.FTZ R0, R64, R77 ;  /* 0x0000004d40007221 */ /* 0x000fc80000010000 */
[----:B------:R-:W-:-:S04]  /*1030*/  FADD.FTZ R77, R65, R0 ;  /* 0x00000000414d7221 */ /* 0x000fc80000010000 */
[----:B------:R-:W-:-:S04]  /*1040*/  FADD.FTZ R0, R66, R77 ;  /* 0x0000004d42007221 */ /* 0x000fc80000010000 */
[----:B------:R-:W-:-:S05]  /*1050*/  FADD.FTZ R0, R67, R0 ;  /* 0x0000000043007221 */ /* 0x000fca0000010000 */
[----:B0-----:R-:W-:-:S05]  /*1060*/  FSEL R79, R0, RZ, P3 ;  /* 0x000000ff004f7208 */ /* 0x001fca0001800000 */
        /* <DEDUP_REMOVED lines=21> */
[--C-:B------:R-:W-:Y:S01]  /*11c0*/  FADD.FTZ R0, R60, -R76.reuse ;  /* 0x8000004c3c007221 */ /* 0x100fe20000010000 */
[--C-:B------:R-:W-:Y:S01]  /*11d0*/  FADD.FTZ R79, R61, -R76.reuse ;  /* 0x8000004c3d4f7221 */ /* 0x100fe20000010000 */
[--C-:B------:R-:W-:Y:S01]  /*11e0*/  FADD.FTZ R85, R62, -R76.reuse ;  /* 0x8000004c3e557221 */ /* 0x100fe20000010000 */
[--C-:B------:R-:W-:Y:S01]  /*11f0*/  FADD.FTZ R83, R64, -R76.reuse ;  /* 0x8000004c40537221 */ /* 0x100fe20000010000 */
[----:B------:R-:W-:Y:S01]  /*1200*/  FFMA.FTZ R0, R0, R0, RZ ;  /* 0x0000000000007223 */ /* 0x000fe200000100ff */
[--C-:B------:R-:W-:Y:S01]  /*1210*/  FADD.FTZ R78, R69, -R76.reuse ;  /* 0x8000004c454e7221 */ /* 0x100fe20000010000 */
[----:B------:R-:W-:Y:S02]  /*1220*/  FADD.FTZ R82, R70, -R76 ;  /* 0x8000004c46527221 */ /* 0x000fe40000010000 */
        /* <DEDUP_REMOVED lines=35> */
.L_x_8158:
[----:B0-2---:R-:W-:Y:S01]  /*1460*/  FADD.FTZ R82, R82, R85 ;  /* 0x0000005552527221 */ /* 0x005fe20000010000 */
[----:B------:R-:W-:Y:S01]  /*1470*/  FMUL.FTZ R0, R76, R76 ;  /* 0x0000004c4c007220 */ /* 0x000fe20000410000 */
[----:B------:R-:W-:Y:S01]  /*1480*/  ISETP.NE.AND P4, PT, RZ, UR10, PT ;  /* 0x0000000aff007c0c */ /* 0x000fe2000bf85270 */
[----:B------:R-:W0:Y:S01]  /*1490*/  @!P1 LDC.64 R78, c[0x0][0x3c8] ;  /* 0x0000f200ff4e9b82 */ /* 0x000e220000000a00 */
[----:B------:R-:W-:Y:S01]  /*14a0*/  FFMA.FTZ R77, R82, R77, UR11 ;  /* 0x0000000b524d7e23 */ /* 0x000fe2000801004d */
[----:B------:R-:W-:Y:S01]  /*14b0*/  BSSY.RECONVERGENT B0, `(.L_x_8142) ;  /* 0x000002b000007945 */ /* 0x000fe20003800200 */
[----:B------:R-:W-:-:S05]  /*14c0*/  FSEL R0, R0, RZ, P4 ;  /* 0x000000ff00007208 */ /* 0x000fca0002000000 */
[----:B------:R-:W2:Y:S01]  /*14d0*/  @!P1 LDC.64 R82, c[0x0][0x3c0] ;  /* 0x0000f000ff529b82 */ /* 0x000ea20000000a00 */
[----:B------:R-:W-:-:S06]  /*14e0*/  FADD.FTZ R0, R77, R0 ;  /* 0x000000004d007221 */ /* 0x000fcc0000010000 */
[----:B------:R-:W3:Y:S01]  /*14f0*/  MUFU.RSQ R0, R0 ;  /* 0x0000000000007308 */ /* 0x000ee20000001400 */
[----:B0-----:R-:W-:-:S04]  /*1500*/  @!P1 IMAD.WIDE R78, R2, 0x4, R78 ;  /* 0x00000004024e9825 */ /* 0x001fc800078e024e */
[----:B--2---:R-:W-:Y:S01]  /*1510*/  @!P1 IMAD.WIDE R84, R2, 0x4, R82 ;  /* 0x0000000402549825 */ /* 0x004fe200078e0252 */
[----:B------:R-:W-:-:S04]  /*1520*/  FSEL R82, R76, RZ, !P4 ;  /* 0x000000ff4c527208 */ /* 0x000fc80006000000 */
[----:B------:R0:W-:Y:S04]  /*1530*/  @!P1 STG.E desc[UR6][R84.64], R76 ;  /* 0x0000004c54009986 */ /* 0x0001e8000c101906 */
[----:B---3--:R0:W-:Y:S01]  /*1540*/  @!P1 STG.E desc[UR6][R78.64], R0 ;  /* 0x000000004e009986 */ /* 0x0081e2000c101906 */
[----:B------:R-:W-:Y:S05]  /*1550*/  @!P3 BRA `(.L_x_8143) ;  /* 0x000000000080b947 */ /* 0x000fea0003800000 */
[--C-:B------:R-:W-:Y:S01]  /*1560*/  FADD.FTZ R77, R60, -R82.reuse ;  /* 0x800000523c4d7221 */ /* 0x100fe20000010000 */
[--C-:B0-----:R-:W-:Y:S01]  /*1570*/  FADD.FTZ R79, R61, -R82.reuse ;  /* 0x800000523d4f7221 */ /* 0x101fe20000010000 */
        /* <DEDUP_REMOVED lines=8> */
[C---:B------:R-:W-:Y:S01]  /*1600*/  FMUL.FTZ R78, R0.reuse, R83 ;  /* 0x00000053004e7220 */ /* 0x040fe20000410000 */
[--C-:B------:R-:W-:Y:S01]  /*1610*/  FADD.FTZ R89, R67, -R82.reuse ;  /* 0x8000005243597221 */ /* 0x100fe20000010000 */
[C---:B------:R-:W-:Y:S01]  /*1620*/  FMUL.FTZ R79, R0.reuse, R79 ;  /* 0x0000004f004f7220 */ /* 0x040fe20000410000 */
[----:B------:R-:W-:Y:S01]  /*1630*/  FMUL.FTZ R87, R0, R87 ;  /* 0x0000005700577220 */ /* 0x000fe20000410000 */
[----:B------:R-:W-:Y:S01]  /*1640*/  F2FP.BF16.F32.PACK_AB R76, R77, R76 ;  /* 0x0000004c4d4c723e */ /* 0x000fe200000010ff */
[----:B------:R-:W-:Y:S01]  /*1650*/  FADD.FTZ R77, R64, -R82 ;  /* 0x80000052404d7221 */ /* 0x000fe20000010000 */
[----:B------:R-:W-:Y:S01]  /*1660*/  FMUL.FTZ R88, R0, R89 ;  /* 0x0000005900587220 */ /* 0x000fe20000410000 */
[----:B------:R-:W-:-:S02]  /*1670*/  FFMA.FTZ R78, R78, R7, R15 ;  /* 0x000000074e4e7223 */ /* 0x000fc4000001000f */
[----:B------:R-:W-:Y:S01]  /*1680*/  FMUL.FTZ R83, R0, R77 ;  /* 0x0000004d00537220 */ /* 0x000fe20000410000 */
[----:B------:R-:W-:Y:S01]  /*1690*/  FADD.FTZ R77, R65, -R82 ;  /* 0x80000052414d7221 */ /* 0x000fe20000010000 */
[----:B------:R-:W-:Y:S02]  /*16a0*/  FFMA.FTZ R88, R88, R11, R19 ;  /* 0x0000000b58587223 */ /* 0x000fe40000010013 */
[----:B------:R-:W-:Y:S01]  /*16b0*/  FFMA.FTZ R83, R83, R8, R16 ;  /* 0x0000000853537223 */ /* 0x000fe20000010010 */
[----:B------:R-:W-:Y:S01]  /*16c0*/  FMUL.FTZ R86, R0, R77 ;  /* 0x0000004d00567220 */ /* 0x000fe20000410000 */
[----:B------:R-:W-:Y:S01]  /*16d0*/  FFMA.FTZ R77, R79, R6, R14 ;  /* 0x000000064f4d7223 */ /* 0x000fe2000001000e */
[----:B------:R-:W-:Y:S01]  /*16e0*/  FFMA.FTZ R79, R87, R10, R18 ;  /* 0x0000000a574f7223 */ /* 0x000fe20000010012 */
[----:B0-----:R-:W-:-:S04]  /*16f0*/  IMAD.WIDE.U32 R84, R81, 0x10, R84 ;  /* 0x0000001051547825 */ /* 0x001fc800078e0054 */
[----:B------:R-:W-:Y:S01]  /*1700*/  FFMA.FTZ R86, R86, R9, R17 ;  /* 0x0000000956567223 */ /* 0x000fe20000010011 */
[----:B------:R-:W-:Y:S02]  /*1710*/  IADD3 R81, PT, PT, R81, 0x20, RZ ;  /* 0x0000002051517810 */ /* 0x000fe40007ffe0ff */
[----:B------:R-:W-:Y:S02]  /*1720*/  F2FP.BF16.F32.PACK_AB R77, R78, R77 ;  /* 0x0000004d4e4d723e */ /* 0x000fe400000010ff */
[----:B------:R-:W-:Y:S02]  /*1730*/  F2FP.BF16.F32.PACK_AB R78, R86, R83 ;  /* 0x00000053564e723e */ /* 0x000fe400000010ff */
[----:B------:R-:W-:-:S05]  /*1740*/  F2FP.BF16.F32.PACK_AB R79, R88, R79 ;  /* 0x0000004f584f723e */ /* 0x000fca00000010ff */
[----:B------:R2:W-:Y:S02]  /*1750*/  STG.E.128 desc[UR6][R84.64], R76 ;  /* 0x0000004c54007986 */ /* 0x0005e4000c101d06 */
.L_x_8143:
[----:B------:R-:W-:Y:S05]  /*1760*/  BSYNC.RECONVERGENT B0 ;  /* 0x0000000000007941 */ /* 0x000fea0003800200 */
.L_x_8142:
[----:B------:R-:W-:Y:S04]  /*1770*/  BSSY.RECONVERGENT B0, `(.L_x_8144) ;  /* 0x0000021000007945 */ /* 0x000fe80003800200 */
[----:B------:R-:W-:Y:S05]  /*1780*/  @!P2 BRA `(.L_x_8145) ;  /* 0x00000000007ca947 */ /* 0x000fea0003800000 */
[----:B0-2---:R-:W0:Y:S01]  /*1790*/  LDC.64 R76, c[0x0][0x428] ;  /* 0x00010a00ff4c7b82 */ /* 0x005e220000000a00 */
        /* <DEDUP_REMOVED lines=30> */
.L_x_8145:
[----:B------:R-:W-:Y:S05]  /*1980*/  BSYNC.RECONVERGENT B0 ;  /* 0x0000000000007941 */ /* 0x000fea0003800200 */
.L_x_8144:
[----:B0-23--:R-:W0:Y:S02]  /*1990*/  LDC.64 R76, c[0x0][0x380] ;  /* 0x0000e000ff4c7b82 */ /* 0x00de240000000a00 */
[----:B0-----:R-:W-:-:S04]  /*19a0*/  LEA R2, R76, R2, 0x2 ;  /* 0x000000024c027211 */ /* 0x001fc800078e10ff */
[----:B------:R-:W-:-:S13]  /*19b0*/  ISETP.GE.AND P1, PT, R2, R77, PT ;  /* 0x0000004d0200720c */ /* 0x000fda0003f26270 */
[----:B------:R-:W-:Y:S05]  /*19c0*/  @!P1 BRA `(.L_x_8146) ;  /* 0xffffffe800f49947 */ /* 0x000fea000383ffff */
[----:B------:R-:W-:Y:S05]  /*19d0*/  EXIT ;  /* 0x000000000000794d */ /* 0x000fea0003800000 */
.L_x_8141:
[----:B------:R-:W-:Y:S01]  /*19e0*/  HFMA2 R88, -RZ, RZ, 0, 5.9604644775390625e-08 ;  /* 0x00000001ff587431 */ /* 0x000fe200000001ff */
[----:B------:R-:W-:Y:S01]  /*19f0*/  BSSY B0, `(.L_x_8147) ;  /* 0x0000007000007945 */ /* 0x000fe20003800000 */
[----:B------:R-:W-:Y:S02]  /*1a00*/  MOV R87, R79 ;  /* 0x0000004f00577202 */ /* 0x000fe40000000f00 */
[----:B------:R-:W-:Y:S02]  /*1a10*/  MOV R89, 0x1f ;  /* 0x0000001f00597802 */ /* 0x000fe40000000f00 */
[----:B------:R-:W-:-:S07]  /*1a20*/  MOV R86, 0xffffffff ;  /* 0xffffffff00567802 */ /* 0x000fce0000000f00 */
[----:B-1---5:R-:W-:Y:S05]  /*1a30*/  WARPSYNC.COLLECTIVE R86, `(.L_x_8148) ;  /* 0x0000000056087348 */ /* 0x022fea0003c00000 */
[----:B------:R0:W2:Y:S02]  /*1a40*/  SHFL.BFLY P5, R85, R87, R88, R89 ;  /* 0x0c00005857557389 */ /* 0x0000a400000a0059 */
[----:B012--5:R-:W-:Y:S05]  /*1a50*/  ENDCOLLECTIVE ;  /* 0x000000000000791b */ /* 0x027fea0003800000 */
.L_x_8148:
[----:B------:R-:W-:Y:S05]  /*1a60*/  BSYNC B0 ;  /* 0x0000000000007941 */ /* 0x000fea0003800000 */
.L_x_8147:
        /* <DEDUP_REMOVED lines=9> */
.L_x_8149:
[----:B------:R-:W-:Y:S01]  /*1b00*/  HFMA2 R88, -RZ, RZ, 0, 2.384185791015625e-07 ;  /* 0x00000004ff587431 */ /* 0x000fe200000001ff */
[----:B------:R-:W-:-:S05]  /*1b10*/  MOV R77, R85 ;  /* 0x00000055004d7202 */ /* 0x000fca0000000f00 */
[----:B------:R-:W-:-:S05]  /*1b20*/  FADD.FTZ R82, R78, R77 ;  /* 0x0000004d4e527221 */ /* 0x000fca0000010000 */
[----:B------:R-:W-:-:S07]  /*1b30*/  MOV R87, R82 ;  /* 0x0000005200577202 */ /* 0x000fce0000000f00 */
[----:B------:R-:W-:Y:S05]  /*1b40*/  WARPSYNC.COLLECTIVE R86, `(.L_x_8150) ;  /* 0x0000000056087348 */ /* 0x000fea0003c00000 */
[----:B------:R0:W1:Y:S02]  /*1b50*/  SHFL.BFLY P5, R85, R87, R88, R89 ;  /* 0x0c00005857557389 */ /* 0x00006400000a0059 */
[----:B01----:R-:W-:Y:S05]  /*1b60*/  ENDCOLLECTIVE ;  /* 0x000000000000791b */ /* 0x003fea0003800000 */
.L_x_8150:
        /* <DEDUP_REMOVED lines=8> */
.L_x_8151:
[----:B------:R-:W-:Y:S01]  /*1bf0*/  HFMA2 R88, -RZ, RZ, 0, 9.5367431640625e-07 ;  /* 0x00000010ff587431 */ /* 0x000fe200000001ff */
[----:B------:R-:W-:-:S05]  /*1c00*/  MOV R0, R85 ;  /* 0x0000005500007202 */ /* 0x000fca0000000f00 */
[----:B------:R-:W-:-:S05]  /*1c10*/  FADD.FTZ R84, R83, R0 ;  /* 0x0000000053547221 */ /* 0x000fca0000010000 */
[----:B------:R-:W-:-:S07]  /*1c20*/  MOV R87, R84 ;  /* 0x0000005400577202 */ /* 0x000fce0000000f00 */
[----:B------:R-:W-:Y:S05]  /*1c30*/  WARPSYNC.COLLECTIVE R86, `(.L_x_8152) ;  /* 0x0000000056087348 */ /* 0x000fea0003c00000 */
[----:B------:R0:W1:Y:S02]  /*1c40*/  SHFL.BFLY P5, R85, R87, R88, R89 ;  /* 0x0c00005857557389 */ /* 0x00006400000a0059 */
[----:B01----:R-:W-:Y:S05]  /*1c50*/  ENDCOLLECTIVE ;  /* 0x000000000000791b */ /* 0x003fea0003800000 */
.L_x_8152:
        /* <DEDUP_REMOVED lines=40> */
.L_x_8153:
[----:B------:R-:W-:Y:S01]  /*1ee0*/  HFMA2 R88, -RZ, RZ, 0, 1.1920928955078125e-07 ;  /* 0x00000002ff587431 */ /* 0x000fe200000001ff */
[----:B------:R-:W-:-:S05]  /*1ef0*/  MOV R79, R85 ;  /* 0x00000055004f7202 */ /* 0x000fca0000000f00 */
[----:B------:R-:W-:-:S05]  /*1f00*/  FADD.FTZ R79, R0, R79 ;  /* 0x0000004f004f7221 */ /* 0x000fca0000010000 */
[----:B------:R-:W-:-:S07]  /*1f10*/  MOV R87, R79 ;  /* 0x0000004f00577202 */ /* 0x000fce0000000f00 */
[----:B------:R-:W-:Y:S05]  /*1f20*/  WARPSYNC.COLLECTIVE R86, `(.L_x_8154) ;  /* 0x0000000056087348 */ /* 0x000fea0003c00000 */
[----:B------:R0:W1:Y:S02]  /*1f30*/  SHFL.BFLY P5, R85, R87, R88, R89 ;  /* 0x0c00005857557389 */ /* 0x00006400000a0059 */
[----:B01----:R-:W-:Y:S05]  /*1f40*/  ENDCOLLECTIVE ;  /* 0x000000000000791b */ /* 0x003fea0003800000 */
.L_x_8154:
[----:B------:R-:W-:Y:S01]  /*1f50*/  HFMA2 R88, -RZ, RZ, 0, 2.384185791015625e-07 ;  /* 0x00000004ff587431 */ /* 0x000fe200000001ff */
[----:B------:R-:W-:-:S05]  /*1f60*/  MOV R78, R85 ;  /* 0x00000055004e7202 */ /* 0x000fca0000000f00 */
[----:B------:R-:W-:-:S05]  /*1f70*/  FADD.FTZ R78, R79, R78 ;  /* 0x0000004e4f4e7221 */ /* 0x000fca0000010000 */
[----:B------:R-:W-:-:S07]  /*1f80*/  MOV R87, R78 ;  /* 0x0000004e00577202 */ /* 0x000fce0000000f00 */
[----:B------:R-:W-:Y:S05]  /*1f90*/  WARPSYNC.COLLECTIVE R86, `(.L_x_8155) ;  /* 0x0000000056087348 */ /* 0x000fea0003c00000 */
[----:B------:R0:W1:Y:S02]  /*1fa0*/  SHFL.BFLY P5, R85, R87, R88, R89 ;  /* 0x0c00005857557389 */ /* 0x00006400000a0059 */
[----:B01----:R-:W-:Y:S05]  /*1fb0*/  ENDCOLLECTIVE ;  /* 0x000000000000791b */ /* 0x003fea0003800000 */
.L_x_8155:
[----:B------:R-:W-:Y:S01]  /*1fc0*/  HFMA2 R88, -RZ, RZ, 0, 4.76837158203125e-07 ;  /* 0x00000008ff587431 */ /* 0x000fe200000001ff */
[----:B------:R-:W-:-:S05]  /*1fd0*/  MOV R83, R85 ;  /* 0x0000005500537202 */ /* 0x000fca0000000f00 */
[----:B------:R-:W-:-:S05]  /*1fe0*/  FADD.FTZ R83, R78, R83 ;  /* 0x000000534e537221 */ /* 0x000fca0000010000 */
[----:B------:R-:W-:-:S07]  /*1ff0*/  MOV R87, R83 ;  /* 0x0000005300577202 */ /* 0x000fce0000000f00 */
[----:B------:R-:W-:Y:S05]  /*2000*/  WARPSYNC.COLLECTIVE R86, `(.L_x_8156) ;  /* 0x0000000056087348 */ /* 0x000fea0003c00000 */
[----:B------:R0:W1:Y:S02]  /*2010*/  SHFL.BFLY P5, R85, R87, R88, R89 ;  /* 0x0c00005857557389 */ /* 0x00006400000a0059 */
[----:B01----:R-:W-:Y:S05]  /*2020*/  ENDCOLLECTIVE ;  /* 0x000000000000791b */ /* 0x003fea0003800000 */
.L_x_8156:
[----:B------:R-:W-:Y:S01]  /*2030*/  HFMA2 R88, -RZ, RZ, 0, 9.5367431640625e-07 ;  /* 0x00000010ff587431 */ /* 0x000fe200000001ff */
[----:B------:R-:W-:-:S05]  /*2040*/  MOV R82, R85 ;  /* 0x0000005500527202 */ /* 0x000fca0000000f00 */
[----:B------:R-:W-:-:S05]  /*2050*/  FADD.FTZ R82, R83, R82 ;  /* 0x0000005253527221 */ /* 0x000fca0000010000 */
[----:B------:R-:W-:-:S07]  /*2060*/  MOV R87, R82 ;  /* 0x0000005200577202 */ /* 0x000fce0000000f00 */
[----:B------:R-:W-:Y:S05]  /*2070*/  WARPSYNC.COLLECTIVE R86, `(.L_x_8157) ;  /* 0x0000000056087348 */ /* 0x000fea0003c00000 */
[----:B------:R0:W1:Y:S02]  /*2080*/  SHFL.BFLY P5, R85, R87, R88, R89 ;  /* 0x0c00005857557389 */ /* 0x00006400000a0059 */
[----:B01----:R-:W-:Y:S05]  /*2090*/  ENDCOLLECTIVE ;  /* 0x000000000000791b */ /* 0x003fea0003800000 */
.L_x_8157:
[----:B------:R-:W-:Y:S05]  /*20a0*/  BRA `(.L_x_8158) ;  /* 0xfffffff000ec7947 */ /* 0x000fea000383ffff */
.L_x_8159:
        /* <DEDUP_REMOVED lines=13> */
.L_x_20289:


//--------------------- .text._ZN10layer_norm13ln_fwd_kernelINS_13Kernel_traitsIf13__nv_bfloat16fS2_fjLj512ELj1ELj4ELj1ELj16ENS_18Kernel_traits_baseILj512EfS2_fS2_fjLj128EEEEELb0ELb1ELb0ELb1EEEvNS_9FwdParamsE --------------------------
	.section	.text._ZN10layer_norm13ln_fwd_kernelINS_13Kernel_traitsIf13__nv_bfloat16fS2_fjLj512ELj1ELj4ELj1ELj16ENS_18Kernel_traits_baseILj512EfS2_fS2_fjLj128EEEEELb0ELb1ELb0ELb1EEEvNS_9FwdParamsE,"ax",@progbits
	.align	128
        .global         _ZN10layer_norm13ln_fwd_kernelINS_13Kernel_traitsIf13__nv_bfloat16fS2_fjLj512ELj1ELj4ELj1ELj16ENS_18Kernel_traits_baseILj512EfS2_fS2_fjLj128EEEEELb0ELb1ELb0ELb1EEEvNS_9FwdParamsE
        .type           _ZN10layer_norm13ln_fwd_kernelINS_13Kernel_traitsIf13__nv_bfloat16fS2_fjLj512ELj1ELj4ELj1ELj16ENS_18Kernel_traits_baseILj512EfS2_fS2_fjLj128EEEEELb0ELb1ELb0ELb1EEEvNS_9FwdParamsE,@function
        .size           _ZN10layer_norm13ln_fwd_kernelINS_13Kernel_traitsIf13__nv_bfloat16fS2_fjLj512ELj1ELj4ELj1ELj16ENS_18Kernel_traits_baseILj512EfS2_fS2_fjLj128EEEEELb0ELb1ELb0ELb1EEEvNS_9FwdParamsE,(.L_x_20290 - _ZN10layer_norm13ln_fwd_kernelINS_13Kernel_traitsIf13__nv_bfloat16fS2_fjLj512ELj1ELj4ELj1ELj16ENS_18Kernel_traits_baseILj512EfS2_fS2_fjLj128EEEEELb0ELb1ELb0ELb1EEEvNS_9FwdParamsE)
        .other          _ZN10layer_norm13ln_fwd_kernelINS_13Kernel_traitsIf13__nv_bfloat16fS2_fjLj512ELj1ELj4ELj1ELj16ENS_18Kernel_traits_baseILj512EfS2_fS2_fjLj128EEEEELb0ELb1ELb0ELb1EEEvNS_9FwdParamsE,@"STO_CUDA_ENTRY STV_DEFAULT"
_ZN10layer_norm13ln_fwd_kernelINS_13Kernel_traitsIf13__nv_bfloat16fS2_fjLj512ELj1ELj4ELj1ELj16ENS_18Kernel_traits_baseILj512EfS2_fS2_fjLj128EEEEELb0ELb1ELb0ELb1EEEvNS_9FwdParamsE:
.text._ZN10layer_norm13ln_fwd_kernelINS_13Kernel_traitsIf13__nv_bfloat16fS2_fjLj512ELj1ELj4ELj1ELj16ENS_18Kernel_traits_baseILj512EfS2_fS2_fjLj128EEEEELb0ELb1ELb0ELb1EEEvNS_9FwdParamsE:
[----:B------:R-:W-:Y:S01]  /*0000*/  LDC R1, c[0x0][0x37c] ;  /* 0x0000df00ff017b82 */ /* 0x000fe20000000800 */
[----:B------:R-:W0:Y:S07]  /*0010*/  S2R R60, SR_TID.X ;  /* 0x00000000003c7919 */ /* 0x000e2e0000002100 */
[----:B------:R-:W1:Y:S01]  /*0020*/  LDC.64 R2, c[0x0][0x3d0] ;  /* 0x0000f400ff027b82 */ /* 0x000e620000000a00 */
[----:B------:R-:W2:Y:S01]  /*0030*/  LDCU.64 UR6, c[0x0][0x358] ;  /* 0x00006b00ff0677ac */ /* 0x000ea20008000a00 */
[----:B------:R-:W3:Y:S06]  /*0040*/  LDCU.64 UR4, c[0x0][0x438] ;  /* 0x00008700ff0477ac */ /* 0x000eec0008000a00 */
[----:B------:R-:W4:Y:S01]  /*0050*/  LDC.64 R4, c[0x0][0x3e8] ;  /* 0x0000fa00ff047b82 */ /* 0x000f220000000a00 */
[----:B0-----:R-:W-:-:S05]  /*0060*/  LOP3.LUT R8, R60, 0x1f, RZ, 0xc0, !PT ;  /* 0x0000001f3c087812 */ /* 0x001fca00078ec0ff */
[----:B-1----:R-:W-:-:S05]  /*0070*/  IMAD.WIDE.U32 R2, R8, 0x20, R2 ;  /* 0x0000002008027825 */ /* 0x002fca00078e0002 */
[----:B--2---:R-:W2:Y:S01]  /*0080*/  LDG.E.128 R56, desc[UR6][R2.64] ;  /* 0x0000000602387981 */ /* 0x004ea2000c1e1d00 */
[----:B----4-:R-:W-:-:S03]  /*0090*/  IMAD.WIDE.U32 R4, R8, 0x20, R4 ;  /* 0x0000002008047825 */ /* 0x010fc600078e0004 */
[----:B------:R-:W4:Y:S04]  /*00a0*/  LDG.E.128 R12, desc[UR6][R2.64+0x10] ;  /* 0x00001006020c7981 */ /* 0x000f28000c1e1d00 */
[----:B------:R-:W4:Y:S04]  /*00b0*/  LDG.E.128 R40, desc[UR6][R4.64] ;  /* 0x0000000604287981 */ /* 0x000f28000c1e1d00 */
[----:B------:R-:W4:Y:S04]  /*00c0*/  LDG.E.128 R44, desc[UR6][R4.64+0x10] ;  /* 0x00001006042c7981 */ /* 0x000f28000c1e1d00 */
[----:B------:R-:W4:Y:S01]  /*00d0*/  LDG.E.128 R48, desc[UR6][R2.64+0x400] ;  /* 0x0004000602307981 */ /* 0x000f22000c1e1d00 */
[----:B---3--:R-:W-:-:S03]  /*00e0*/  ISETP.NE.U32.AND P1, PT, RZ, UR4, PT ;  /* 0x00000004ff007c0c */ /* 0x008fc6000bf25070 */
[----:B------:R-:W3:Y:S01]  /*00f0*/  LDG.E.128 R52, desc[UR6][R2.64+0x410] ;  /* 0x0004100602347981 */ /* 0x000ee2000c1e1d00 */
[----:B------:R-:W0:Y:S01]  /*0100*/  S2UR UR4, SR_CTAID.X ;  /* 0x00000000000479c3 */ /* 0x000e220000002500 */
[----:B------:R-:W-:Y:S01]  /*0110*/  ISETP.NE.AND.EX P1, PT, RZ, UR5, PT, P1 ;  /* 0x00000005ff007c0c */ /* 0x000fe2000bf25310 */
[----:B------:R-:W1:Y:S01]  /*0120*/  LDCU UR5, c[0x0][0x384] ;  /* 0x00007080ff0577ac */ /* 0x000e620008000800 */
[----:B------:R-:W5:Y:S04]  /*0130*/  LDG.E.128 R36, desc[UR6][R4.64+0x400] ;  /* 0x0004000604247981 */ /* 0x000f68000c1e1d00 */
[----:B------:R1:W5:Y:S07]  /*0140*/  LDG.E.128 R32, desc[UR6][R4.64+0x410] ;  /* 0x0004100604207981 */ /* 0x00036e000c1e1d00 */
[----:B------:R-:W1:Y:S01]  /*0150*/  @P1 LDC.64 R10, c[0x0][0x438] ;  /* 0x00010e00ff0a1b82 */ /* 0x000e620000000a00 */
[----:B0-----:R-:W-:Y:S01]  /*0160*/  USHF.L.U32 UR4, UR4, 0x2, URZ ;  /* 0x0000000204047899 */ /* 0x001fe200080006ff */
[----:B-1----:R-:W-:-:S05]  /*0170*/  @P1 IMAD.WIDE.U32 R10, R8, 0x20, R10 ;  /* 0x00000020080a1825 */ /* 0x002fca00078e000a */
[----:B------:R-:W5:Y:S04]  /*0180*/  @P1 LDG.E.128 R16, desc[UR6][R10.64] ;  /* 0x000000060a101981 */ /* 0x000f68000c1e1d00 */
[----:B------:R-:W5:Y:S04]  /*0190*/  @P1 LDG.E.128 R20, desc[UR6][R10.64+0x10] ;  /* 0x000010060a141981 */ /* 0x000f68000c1e1d00 */
[----:B------:R-:W5:Y:S04]  /*01a0*/  @P1 LDG.E.128 R24, desc[UR6][R10.64+0x400] ;  /* 0x000400060a181981 */ /* 0x000f68000c1e1d00 */
[----:B------:R0:W5:Y:S01]  /*01b0*/  @P1 LDG.E.128 R28, desc[UR6][R10.64+0x410] ;  /* 0x000410060a1c1981 */ /* 0x000162000c1e1d00 */
[----:B--2---:R-:W-:-:S02]  /*01c0*/  @P1 MOV R9, R56 ;  /* 0x0000003800091202 */ /* 0x004fc40000000f00 */
[----:B------:R-:W-:Y:S02]  /*01d0*/  @!P1 MOV R9, R56 ;  /* 0x0000003800099202 */ /* 0x000fe40000000f00 */
[----:B------:R-:W-:-:S04]  /*01e0*/  SHF.R.U32.HI R56, RZ, 0x5, R60 ;  /* 0x00000005ff387819 */ /* 0x000fc8000001163c */
[----:B------:R-:W-:-:S04]  /*01f0*/  LOP3.LUT R56, R56, UR4, RZ, 0xfc, !PT ;  /* 0x0000000438387c12 */ /* 0x000fc8000f8efcff */
[----:B------:R-:W-:Y:S02]  /*0200*/  ISETP.GE.AND P0, PT, R56, UR5, PT ;  /* 0x0000000538007c0c */ /* 0x000fe4000bf06270 */
[----:B------:R-:W-:Y:S02]  /*0210*/  @P1 MOV R6, R57 ;  /* 0x0000003900061202 */ /* 0x000fe40000000f00 */
[----:B------:R-:W-:Y:S02]  /*0220*/  @P1 MOV R7, R58 ;  /* 0x0000003a00071202 */ /* 0x000fe40000000f00 */
[----:B------:R-:W-:Y:S02]  /*0230*/  @P1 MOV R4, R59 ;  /* 0x0000003b00041202 */ /* 0x000fe40000000f00 */
[----:B----4-:R-:W-:Y:S02]  /*0240*/  @P1 MOV R5, R12 ;  /* 0x0000000c00051202 */ /* 0x010fe40000000f00 */
        /* <DEDUP_REMOVED lines=10> */
[----:B0-----:R-:W-:Y:S02]  /*02f0*/  @P1 MOV R11, R40 ;  /* 0x00000028000b1202 */ /* 0x001fe40000000f00 */
[----:B------:R-:W-:Y:S02]  /*0300*/  @P1 MOV R10, R41 ;  /* 0x00000029000a1202 */ /* 0x000fe40000000f00 */
        /* <DEDUP_REMOVED lines=9> */
[----:B------:R-:W-:Y:S02]  /*03a0*/  @P1 MOV R60, R51 ;  /* 0x00000033003c1202 */ /* 0x000fe40000000f00 */
[----:B---3--:R-:W-:Y:S02]  /*03b0*/  @P1 MOV R61, R52 ;  /* 0x00000034003d1202 */ /* 0x008fe40000000f00 */
        /* <DEDUP_REMOVED lines=13> */
[----:B------:R-:W-:-:S02]  /*0490*/  @P1 MOV R66, R53 ;  /* 0x0000003500421202 */ /* 0x000fc40000000f00 */
[----:B------:R-:W-:Y:S02]  /*04a0*/  @P1 MOV R67, R54 ;  /* 0x0000003600431202 */ /* 0x000fe40000000f00 */
[----:B------:R-:W-:Y:S01]  /*04b0*/  @P1 MOV R64, R55 ;  /* 0x0000003700401202 */ /* 0x000fe20000000f00 */
[----:B------:R-:W-:Y:S06]  /*04c0*/  @P0 EXIT ;  /* 0x000000000000094d */ /* 0x000fec0003800000 */
[----:B------:R-:W0:Y:S01]  /*04d0*/  LDCU.64 UR8, c[0x0][0x3e0] ;  /* 0x00007c00ff0877ac */ /* 0x000e220008000a00 */
[----:B-----5:R-:W-:Y:S02]  /*04e0*/  @P1 MOV R65, R36 ;  /* 0x0000002400411202 */ /* 0x020fe40000000f00 */
[----:B------:R-:W-:Y:S02]  /*04f0*/  @!P1 CS2R R18, SRZ ;  /* 0x0000000000129805 */ /* 0x000fe4000001ff00 */
[----:B------:R-:W-:Y:S01]  /*0500*/  @P1 MOV R70, R37 ;  /* 0x0000002500461202 */ /* 0x000fe20000000f00 */
[----:B------:R-:W1:Y:S01]  /*0510*/  LDCU.U8 UR4, c[0x0][0x410] ;  /* 0x00008200ff0477ac */ /* 0x000e620008000000 */
        /* <DEDUP_REMOVED lines=12> */
[----:B------:R-:W-:Y:S02]  /*05e0*/  @!P1 MOV R66, R53 ;  /* 0x0000003500429202 */ /* 0x000fe40000000f00 */
[----:B------:R-:W-:Y:S02]  /*05f0*/  @!P1 CS2R R28, SRZ ;  /* 0x00000000001c9805 */ /* 0x000fe4000001ff00 */
[----:B0-----:R-:W-:Y:S01]  /*0600*/  ISETP.NE.U32.AND P0, PT, RZ, UR8, PT ;  /* 0x00000008ff007c0c */ /* 0x001fe2000bf05070 */
[----:B------:R-:W0:Y:S01]  /*0610*/  LDCU UR5, c[0x0][0x388] ;  /* 0x00007100ff0577ac */ /* 0x000e220008000800 */
[----:B------:R-:W-:-:S02]  /*0620*/  @!P1 MOV R67, R54 ;  /* 0x0000003600439202 */ /* 0x000fc40000000f00 */
[----:B------:R-:W-:Y:S01]  /*0630*/  @!P1 MOV R64, R55 ;  /* 0x0000003700409202 */ /* 0x000fe20000000f00 */
[----:B------:R-:W2:Y:S01]  /*0640*/  LDCU UR10, c[0x0][0x448] ;  /* 0x00008900ff0a77ac */ /* 0x000ea20008000800 */
        /* <DEDUP_REMOVED lines=8> */
[----:B-1----:R-:W-:Y:S02]  /*06d0*/  ISETP.NE.AND P2, PT, RZ, UR4, PT ;  /* 0x00000004ff007c0c */ /* 0x002fe4000bf45270 */
[----:B------:R-:W-:Y:S01]  /*06e0*/  ISETP.NE.AND.EX P0, PT, RZ, UR9, PT, P0 ;  /* 0x00000009ff007c0c */ /* 0x000fe2000bf05300 */
[----:B0-2---:R-:W1:-:S12]  /*06f0*/  LDCU.64 UR8, c[0x0][0x3a0] ;  /* 0x00007400ff0877ac */ /* 0x005e580008000a00 */
.L_x_8165:
[----:B0-----:R-:W0:Y:S01]  /*0700*/  @P0 LDC.64 R44, c[0x0][0x3e0] ;  /* 0x0000f800ff2c0b82 */ /* 0x001e220000000a00 */
[----:B------:R-:W-:-:S05]  /*0710*/  IMAD R40, R56, UR5, RZ ;  /* 0x0000000538287c24 */ /* 0x000fca000f8e02ff */
[----:B------:R-:W-:Y:S02]  /*0720*/  SHF.R.S32.HI R41, RZ, 0x1f, R40 ;  /* 0x0000001fff297819 */ /* 0x000fe40000011428 */
[----:B------:R-:W2:Y:S02]  /*0730*/  LDC.64 R48, c[0x0][0x390] ;  /* 0x0000e400ff307b82 */ /* 0x000ea40000000a00 */
[----:B------:R-:W-:-:S04]  /*0740*/  LEA.HI R41, R41, R40, RZ, 0x3 ;  /* 0x0000002829297211 */ /* 0x000fc800078f18ff */
[----:B------:R-:W-:Y:S01]  /*0750*/  LEA.HI.SX32 R79, R41, R8, 0x1d ;  /* 0x00000008294f7211 */ /* 0x000fe200078feaff */
[----:B0-----:R-:W-:-:S06]  /*0760*/  @P0 IMAD.WIDE R44, R56, 0x2, R44 ;  /* 0x00000002382c0825 */ /* 0x001fcc00078e022c */
[----:B------:R-:W3:Y:S01]  /*0770*/  @P0 LDG.E.U16 R44, desc[UR6][R44.64] ;  /* 0x000000062c2c0981 */ /* 0x000ee2000c1e1500 */
[----:B--2---:R-:W-:-:S06]  /*0780*/  IMAD.WIDE.U32 R40, R79, 0x10, R48 ;  /* 0x000000104f287825 */ /* 0x004fcc00078e0030 */
[----:B------:R-:W5:Y:S01]  /*0790*/  LDG.E.128 R40, desc[UR6][R40.64] ;  /* 0x0000000628287981 */ /* 0x000f62000c1e1d00 */
[----:B-1----:R-:W-:Y:S01]  /*07a0*/  ISETP.NE.U32.AND P1, PT, RZ, UR8, PT ;  /* 0x00000008ff007c0c */ /* 0x002fe2000bf25070 */
        /* <DEDUP_REMOVED lines=9> */
[----:B------:R-:W-:Y:S02]  /*0840*/  SHF.L.U32 R40, R40, 0x10, RZ ;  /* 0x0000001028287819 */ /* 0x000fe400000006ff */
[----:B------:R-:W-:Y:S02]  /*0850*/  PRMT R51, R42, 0x7632, R51 ;  /* 0x000076322a337816 */ /* 0x000fe40000000033 */
[----:B------:R-:W-:-:S02]  /*0860*/  PRMT R47, R41, 0x7632, R47 ;  /* 0x00007632292f7816 */ /* 0x000fc4000000002f */
[----:B------:R-:W-:Y:S02]  /*0870*/  SHF.L.U32 R42, R42, 0x10, RZ ;  /* 0x000000102a2a7819 */ /* 0x000fe400000006ff */
[----:B------:R-:W-:Y:S01]  /*0880*/  SHF.L.U32 R50, R41, 0x10, RZ ;  /* 0x0000001029327819 */ /* 0x000fe200000006ff */
[-C--:B------:R-:W-:Y:S01]  /*0890*/  FMUL.FTZ R41, R40, R75.reuse ;  /* 0x0000004b28297220 */ /* 0x080fe20000410000 */
[----:B------:R-:W-:Y:S01]  /*08a0*/  PRMT R52, R43, 0x7632, R52 ;  /* 0x000076322b347816 */ /* 0x000fe20000000034 */
[-C--:B0-----:R-:W-:Y:S01]  /*08b0*/  FMUL.FTZ R45, R42, R75.reuse ;  /* 0x0000004b2a2d7220 */ /* 0x081fe20000410000 */
        /* <DEDUP_REMOVED lines=20> */
.L_x_8160:
        /* <DEDUP_REMOVED lines=28> */
.L_x_8161:
        /* <DEDUP_REMOVED lines=14> */
[----:B------:R-:W-:Y:S02]  /*0ca0*/  PRMT R55, R50, 0x7632, R55 ;  /* 0x0000763232377816 */ /* 0x000fe40000000037 */
[C---:B------:R-:W-:Y:S02]  /*0cb0*/  PRMT R53, R49.reuse, 0x7632, R53 ;  /* 0x0000763231357816 */ /* 0x040fe40000000035 */
[----:B------:R-:W-:Y:S01]  /*0cc0*/  SHF.L.U32 R54, R49, 0x10, RZ ;  /* 0x0000001031367819 */ /* 0x000fe200000006ff */
[----:B------:R-:W-:Y:S01]  /*0cd0*/  FMUL.FTZ R49, R48, R75 ;  /* 0x0000004b30317220 */ /* 0x000fe20000410000 */
[----:B------:R-:W-:-:S02]  /*0ce0*/  SHF.L.U32 R50, R50, 0x10, RZ ;  /* 0x0000001032327819 */ /* 0x000fc400000006ff */
[C---:B------:R-:W-:Y:S02]  /*0cf0*/  PRMT R78, R51.reuse, 0x7632, R78 ;  /* 0x00007632334e7816 */ /* 0x040fe4000000004e */
[----:B------:R-:W-:Y:S01]  /*0d00*/  SHF.L.U32 R80, R51, 0x10, RZ ;  /* 0x0000001033507819 */ /* 0x000fe200000006ff */
        /* <DEDUP_REMOVED lines=8> */
[-C--:B------:R-:W-:Y:S01]  /*0d90*/  FMUL.FTZ R80, R48, R75.reuse ;  /* 0x0000004b30507220 */ /* 0x080fe20000410000 */
        /* <DEDUP_REMOVED lines=10> */
[----:B------:R-:W-:Y:S06]  /*0e40*/  BRA `(.L_x_8163) ;  /* 0x0000000000707947 */ /* 0x000fec0003800000 */
.L_x_8162:
[C---:B0----5:R-:W-:Y:S02]  /*0e50*/  PRMT R53, R49.reuse, 0x7632, R53 ;  /* 0x0000763231357816 */ /* 0x061fe40000000035 */
        /* <DEDUP_REMOVED lines=27> */
.L_x_8163:
        /* <DEDUP_REMOVED lines=75> */
.L_x_8177:
        /* <DEDUP_REMOVED lines=24> */
[----:B0-----:R-:W-:-:S04]  /*1640*/  IMAD.WIDE.U32 R50, R79, 0x10, R76 ;  /* 0x000000104f327825 */ /* 0x001fc800078e004c */
[----:B------:R-:W-:Y:S01]  /*1650*/  FFMA.FTZ R41, R41, R3, R22 ;  /* 0x0000000329297223 */ /* 0x000fe20000010016 */
[----:B------:R-:W-:Y:S01]  /*1660*/  FFMA.FTZ R52, R48, R0, R23 ;  /* 0x0000000030347223 */ /* 0x000fe20000010017 */
[C---:B------:R-:W-:Y:S01]  /*1670*/  FADD.FTZ R48, -R83.reuse, R54 ;  /* 0x0000003653307221 */ /* 0x040fe20000010100 */
[----:B------:R-:W-:Y:S01]  /*1680*/  FADD.FTZ R83, -R83, R55 ;  /* 0x0000003753537221 */ /* 0x000fe20000010100 */
[----:B------:R-:W-:-:S04]  /*1690*/  IMAD.WIDE.U32 R76, R81, 0x10, R76 ;  /* 0x00000010514c7825 */ /* 0x000fc800078e004c */
[C---:B------:R-:W-:Y:S01]  /*16a0*/  FMUL.FTZ R80, R75.reuse, R80 ;  /* 0x000000504b507220 */ /* 0x040fe20000410000 */
[----:B------:R-:W-:Y:S01]  /*16b0*/  F2FP.BF16.F32.PACK_AB R43, R52, R41 ;  /* 0x00000029342b723e */ /* 0x000fe200000010ff */
        /* <DEDUP_REMOVED lines=14> */
[----:B------:R-:W1:Y:S01]  /*17a0*/  @!P1 LDC.64 R52, c[0x0][0x3c8] ;  /* 0x0000f200ff349b82 */ /* 0x000e620000000a00 */
[----:B------:R-:W-:Y:S01]  /*17b0*/  F2FP.BF16.F32.PACK_AB R40, R47, R40 ;  /* 0x000000282f28723e */ /* 0x000fe200000010ff */
[----:B------:R-:W-:Y:S01]  /*17c0*/  FMUL.FTZ R79, R75, R44 ;  /* 0x0000002c4b4f7220 */ /* 0x000fe20000410000 */
[----:B------:R-:W-:Y:S01]  /*17d0*/  F2FP.BF16.F32.PACK_AB R42, R49, R42 ;  /* 0x0000002a312a723e */ /* 0x000fe200000010ff */
[C---:B------:R-:W-:Y:S01]  /*17e0*/  FMUL.FTZ R44, R75.reuse, R45 ;  /* 0x0000002d4b2c7220 */ /* 0x040fe20000410000 */
[----:B------:R-:W-:Y:S01]  /*17f0*/  F2FP.BF16.F32.PACK_AB R47, R48, R81 ;  /* 0x00000051302f723e */ /* 0x000fe200000010ff */
[C---:B------:R-:W-:Y:S01]  /*1800*/  FMUL.FTZ R82, R75.reuse, R82 ;  /* 0x000000524b527220 */ /* 0x040fe20000410000 */
[C---:B------:R-:W-:Y:S01]  /*1810*/  FMUL.FTZ R46, R75.reuse, R46 ;  /* 0x0000002e4b2e7220 */ /* 0x040fe20000410000 */
[----:B------:R-:W2:Y:S01]  /*1820*/  LDC.64 R48, c[0x0][0x380] ;  /* 0x0000e000ff307b82 */ /* 0x000ea20000000a00 */
        /* <DEDUP_REMOVED lines=24> */
.L_x_8164:
        /* <DEDUP_REMOVED lines=8> */
.L_x_8167:
[----:B------:R-:W-:Y:S05]  /*1a30*/  BSYNC B0 ;  /* 0x0000000000007941 */ /* 0x000fea0003800000 */
.L_x_8166:
        /* <DEDUP_REMOVED lines=9> */
.L_x_8168:
        /* <DEDUP_REMOVED lines=8> */
.L_x_8169:
[----:B------:R-:W-:Y:S01]  /*1b50*/  HFMA2 R87, -RZ, RZ, 0, 4.76837158203125e-07 ;  /* 0x00000008ff577431 */ /* 0x000fe200000001ff */
[----:B------:R-:W-:-:S05]  /*1b60*/  MOV R75, R84 ;  /* 0x00000054004b7202 */ /* 0x000fca0000000f00 */
[----:B------:R-:W-:-:S05]  /*1b70*/  FADD.FTZ R82, R80, R75 ;  /* 0x0000004b50527221 */ /* 0x000fca0000010000 */
[----:B------:R-:W-:-:S07]  /*1b80*/  MOV R86, R82 ;  /* 0x0000005200567202 */ /* 0x000fce0000000f00 */
[----:B------:R-:W-:Y:S05]  /*1b90*/  WARPSYNC.COLLECTIVE R85, `(.L_x_8170) ;  /* 0x0000000055087348 */ /* 0x000fea0003c00000 */
[----:B------:R0:W1:Y:S02]  /*1ba0*/  SHFL.BFLY P3, R84, R86, R87, R88 ;  /* 0x0c00005756547389 */ /* 0x0000640000060058 */
[----:B01----:R-:W-:Y:S05]  /*1bb0*/  ENDCOLLECTIVE ;  /* 0x000000000000791b */ /* 0x003fea0003800000 */
.L_x_8170:
[----:B------:R-:W-:Y:S01]  /*1bc0*/  HFMA2 R87, -RZ, RZ, 0, 9.5367431640625e-07 ;  /* 0x00000010ff577431 */ /* 0x000fe200000001ff */
[----:B------:R-:W-:-:S05]  /*1bd0*/  MOV R75, R84 ;  /* 0x00000054004b7202 */ /* 0x000fca0000000f00 */
[----:B------:R-:W-:-:S05]  /*1be0*/  FADD.FTZ R83, R82, R75 ;  /* 0x0000004b52537221 */ /* 0x000fca0000010000 */
[----:B------:R-:W-:-:S07]  /*1bf0*/  MOV R86, R83 ;  /* 0x0000005300567202 */ /* 0x000fce0000000f00 */
[----:B------:R-:W-:Y:S05]  /*1c00*/  WARPSYNC.COLLECTIVE R85, `(.L_x_8171) ;  /* 0x0000000055087348 */ /* 0x000fea0003c00000 */
[----:B------:R0:W1:Y:S02]  /*1c10*/  SHFL.BFLY P3, R84, R86, R87, R88 ;  /* 0x0c00005756547389 */ /* 0x0000640000060058 */
[----:B01----:R-:W-:Y:S05]  /*1c20*/  ENDCOLLECTIVE ;  /* 0x000000000000791b */ /* 0x003fea0003800000 */
.L_x_8171:
        /* <DEDUP_REMOVED lines=39> */
.L_x_8172:
[----:B------:R-:W-:Y:S01]  /*1ea0*/  HFMA2 R87, -RZ, RZ, 0, 1.1920928955078125e-07 ;  /* 0x00000002ff577431 */ /* 0x000fe200000001ff */
[----:B------:R-:W-:-:S05]  /*1eb0*/  MOV R80, R84 ;  /* 0x0000005400507202 */ /* 0x000fca0000000f00 */
[----:B------:R-:W-:-:S05]  /*1ec0*/  FADD.FTZ R80, R75, R80 ;  /* 0x000000504b507221 */ /* 0x000fca0000010000 */
[----:B------:R-:W-:-:S07]  /*1ed0*/  MOV R86, R80 ;  /* 0x0000005000567202 */ /* 0x000fce0000000f00 */
[----:B------:R-:W-:Y:S05]  /*1ee0*/  WARPSYNC.COLLECTIVE R85, `(.L_x_8173) ;  /* 0x0000000055087348 */ /* 0x000fea0003c00000 */
[----:B------:R0:W1:Y:S02]  /*1ef0*/  SHFL.BFLY P3, R84, R86, R87, R88 ;  /* 0x0c00005756547389 */ /* 0x0000640000060058 */
[----:B01----:R-:W-:Y:S05]  /*1f00*/  ENDCOLLECTIVE ;  /* 0x000000000000791b */ /* 0x003fea0003800000 */
.L_x_8173:
[----:B------:R-:W-:Y:S01]  /*1f10*/  HFMA2 R87, -RZ, RZ, 0, 2.384185791015625e-07 ;  /* 0x00000004ff577431 */ /* 0x000fe200000001ff */
[----:B------:R-:W-:-:S05]  /*1f20*/  MOV R77, R84 ;  /* 0x00000054004d7202 */ /* 0x000fca0000000f00 */
[----:B------:R-:W-:-:S05]  /*1f30*/  FADD.FTZ R77, R80, R77 ;  /* 0x0000004d504d7221 */ /* 0x000fca0000010000 */
[----:B------:R-:W-:-:S07]  /*1f40*/  MOV R86, R77 ;  /* 0x0000004d00567202 */ /* 0x000fce0000000f00 */
[----:B------:R-:W-:Y:S05]  /*1f50*/  WARPSYNC.COLLECTIVE R85, `(.L_x_8174) ;  /* 0x0000000055087348 */ /* 0x000fea0003c00000 */
[----:B------:R0:W1:Y:S02]  /*1f60*/  SHFL.BFLY P3, R84, R86, R87, R88 ;  /* 0x0c00005756547389 */ /* 0x0000640000060058 */
[----:B01----:R-:W-:Y:S05]  /*1f70*/  ENDCOLLECTIVE ;  /* 0x000000000000791b */ /* 0x003fea0003800000 */
.L_x_8174:
[----:B------:R-:W-:Y:S01]  /*1f80*/  HFMA2 R87, -RZ, RZ, 0, 4.76837158203125e-07 ;  /* 0x00000008ff577431 */ /* 0x000fe200000001ff */
[----:B------:R-:W-:-:S05]  /*1f90*/  MOV R82, R84 ;  /* 0x0000005400527202 */ /* 0x000fca0000000f00 */
[----:B------:R-:W-:-:S05]  /*1fa0*/  FADD.FTZ R82, R77, R82 ;  /* 0x000000524d527221 */ /* 0x000fca0000010000 */
[----:B------:R-:W-:-:S07]  /*1fb0*/  MOV R86, R82 ;  /* 0x0000005200567202 */ /* 0x000fce0000000f00 */
[----:B------:R-:W-:Y:S05]  /*1fc0*/  WARPSYNC.COLLECTIVE R85, `(.L_x_8175) ;  /* 0x0000000055087348 */ /* 0x000fea0003c00000 */
[----:B------:R0:W1:Y:S02]  /*1fd0*/  SHFL.BFLY P3, R84, R86, R87, R88 ;  /* 0x0c00005756547389 */ /* 0x0000640000060058 */
[----:B01----:R-:W-:Y:S05]  /*1fe0*/  ENDCOLLECTIVE ;  /* 0x000000000000791b */ /* 0x003fea0003800000 */
.L_x_8175:
[----:B------:R-:W-:Y:S01]  /*1ff0*/  HFMA2 R87, -RZ, RZ, 0, 9.5367431640625e-07 ;  /* 0x00000010ff577431 */ /* 0x000fe200000001ff */
[----:B------:R-:W-:-:S05]  /*2000*/  MOV R83, R84 ;  /* 0x0000005400537202 */ /* 0x000fca0000000f00 */
[----:B------:R-:W-:-:S05]  /*2010*/  FADD.FTZ R83, R82, R83 ;  /* 0x0000005352537221 */ /* 0x000fca0000010000 */
[----:B------:R-:W-:-:S07]  /*2020*/  MOV R86, R83 ;  /* 0x0000005300567202 */ /* 0x000fce0000000f00 */
[----:B------:R-:W-:Y:S05]  /*2030*/  WARPSYNC.COLLECTIVE R85, `(.L_x_8176) ;  /* 0x0000000055087348 */ /* 0x000fea0003c00000 */
[----:B------:R0:W1:Y:S02]  /*2040*/  SHFL.BFLY P3, R84, R86, R87, R88 ;  /* 0x0c00005756547389 */ /* 0x0000640000060058 */
[----:B01----:R-:W-:Y:S05]  /*2050*/  ENDCOLLECTIVE ;  /* 0x000000000000791b */ /* 0x003fea0003800000 */
.L_x_8176:
[----:B------:R-:W-:Y:S05]  /*2060*/  BRA `(.L_x_8177) ;  /* 0xfffffff400147947 */ /* 0x000fea000383ffff */
.L_x_8178:
        /* <DEDUP_REMOVED lines=9> */
.L_x_20290:


//--------------------- .text._ZN10layer_norm13ln_fwd_kernelINS_13Kernel_traitsIf13__nv_bfloat16fS2_fjLj512ELj1ELj4ELj1ELj16ENS_18Kernel_traits_baseILj512EfS2_fS2_fjLj128EEEEELb0ELb1ELb1ELb0EEEvNS_9FwdParamsE --------------------------
	.section	.text._ZN10layer_norm13ln_fwd_kernelINS_13Kernel_traitsIf13__nv_bfloat16fS2_fjLj512ELj1ELj4ELj1ELj16ENS_18Kernel_traits_baseILj512EfS2_fS2_fjLj128EEEEELb0ELb1ELb1ELb0EEEvNS_9FwdParamsE,"ax",@progbits
	.align	128
        .global         _ZN10layer_norm13ln_fwd_kernelINS_13Kernel_traitsIf13__nv_bfloat16fS2_fjLj512ELj1ELj4ELj1ELj16ENS_18Kernel_traits_baseILj512EfS2_fS2_fjLj128EEEEELb0ELb1ELb1ELb0EEEvNS_9FwdParamsE
        .type           _ZN10layer_norm13ln_fwd_kernelINS_13Kernel_traitsIf13__nv_bfloat16fS2_fjLj512ELj1ELj4ELj1ELj16ENS_18Kernel_traits_baseILj512EfS2_fS2_fjLj128EEEEELb0ELb1ELb1ELb0EEEvNS_9FwdParamsE,@function
        .size           _ZN10layer_norm13ln_fwd_kernelINS_13Kernel_traitsIf13__nv_bfloat16fS2_fjLj512ELj1ELj4ELj1ELj16ENS_18Kernel_traits_baseILj512EfS2_fS2_fjLj128EEEEELb0ELb1ELb1ELb0EEEvNS_9FwdParamsE,(.L_x_20291 - _ZN10layer_norm13ln_fwd_kernelINS_13Kernel_traitsIf13__nv_bfloat16fS2_fjLj512ELj1ELj4ELj1ELj16ENS_18Kernel_traits_baseILj512EfS2_fS2_fjLj128EEEEELb0ELb1ELb1ELb0EEEvNS_9FwdParamsE)
        .other          _ZN10layer_norm13ln_fwd_kernelINS_13Kernel_traitsIf13__nv_bfloat16fS2_fjLj512ELj1ELj4ELj1ELj16ENS_18Kernel_traits_baseILj512EfS2_fS2_fjLj128EEEEELb0ELb1ELb1ELb0EEEvNS_9FwdParamsE,@"STO_CUDA_ENTRY STV_DEFAULT"
_ZN10layer_norm13ln_fwd_kernelINS_13Kernel_traitsIf13__nv_bfloat16fS2_fjLj512ELj1ELj4ELj1ELj16ENS_18Kernel_traits_baseILj512EfS2_fS2_fjLj128EEEEELb0ELb1ELb1ELb0EEEvNS_9FwdParamsE:
.text._ZN10layer_norm13ln_fwd_kernelINS_13Kernel_traitsIf13__nv_bfloat16fS2_fjLj512ELj1ELj4ELj1ELj16ENS_18Kernel_traits_baseILj512EfS2_fS2_fjLj128EEEEELb0ELb1ELb1ELb0EEEvNS_9FwdParamsE:
        /* <DEDUP_REMOVED lines=36> */
.L_x_8182:
[----:B------:R-:W-:Y:S05]  /*0240*/  BSYNC.RECONVERGENT B1 ;  /* 0x0000000000017941 */ /* 0x000fea0003800200 */
.L_x_8181:
        /* <DEDUP_REMOVED lines=14> */
.L_x_8180:
        /* <DEDUP_REMOVED lines=28> */
.L_x_8183:
[----:B------:R-:W-:Y:S05]  /*04f0*/  BSYNC.RECONVERGENT B0 ;  /* 0x0000000000007941 */ /* 0x000fea0003800200 */
.L_x_8179:
[----:B------:R-:W2:Y:S01]  /*0500*/  LDCU UR4, c[0x0][0x384] ;  /* 0x00007080ff0477ac */ /* 0x000ea20008000800 */
[----:B------:R-:W3:Y:S01]  /*0510*/  LDCU UR11, c[0x0][0x40c] ;  /* 0x00008180ff0b77ac */ /* 0x000ee20008000800 */
[----:B------:R-:W4:Y:S01]  /*0520*/  LDCU.U8 UR5, c[0x0][0x410] ;  /* 0x00008200ff0577ac */ /* 0x000f220008000000 */
[----:B------:R-:W0:Y:S01]  /*0530*/  LDCU UR10, c[0x0][0x448] ;  /* 0x00008900ff0a77ac */ /* 0x000e220008000800 */
[----:B------:R-:W0:Y:S01]  /*0540*/  LDCU.64 UR8, c[0x0][0x3a0] ;  /* 0x00007400ff0877ac */ /* 0x000e220008000a00 */
[----:B--2---:R-:W-:-:S13]  /*0550*/  ISETP.GE.AND P0, PT, R2, UR4, PT ;  /* 0x0000000402007c0c */ /* 0x004fda000bf06270 */
[----:B0--34-:R-:W-:Y:S05]  /*0560*/  @P0 EXIT ;  /* 0x000000000000094d */ /* 0x019fea0003800000 */
.L_x_8201:
[----:B0-----:R-:W0:Y:S08]  /*0570*/  LDC.64 R80, c[0x0][0x3f0] ;  /* 0x0000fc00ff507b82 */ /* 0x001e300000000a00 */
[----:B------:R-:W2:Y:S08]  /*0580*/  LDC R83, c[0x0][0x388] ;  /* 0x0000e200ff537b82 */ /* 0x000eb00000000800 */
[----:B------:R-:W3:Y:S01]  /*0590*/  LDC.64 R86, c[0x0][0x3f8] ;  /* 0x0000fe00ff567b82 */ /* 0x000ee20000000a00 */
[----:B0-----:R-:W-:-:S05]  /*05a0*/  IMAD.WIDE R80, R2, 0x4, R80 ;  /* 0x0000000402507825 */ /* 0x001fca00078e0250 */
[----:B------:R-:W4:Y:S01]  /*05b0*/  LDG.E R0, desc[UR6][R80.64] ;  /* 0x0000000650007981 */ /* 0x000f22000c1e1900 */
[----:B------:R-:W-:Y:S01]  /*05c0*/  ISETP.GE.U32.AND P2, PT, R84, 0x20, PT ;  /* 0x000000205400780c */ /* 0x000fe20003f46070 */
[C---:B--2---:R-:W-:Y:S01]  /*05d0*/  IMAD R85, R2.reuse, R83, RZ ;  /* 0x0000005302557224 */ /* 0x044fe200078e02ff */
[----:B------:R-:W-:Y:S01]  /*05e0*/  BSSY.RECONVERGENT B0, `(.L_x_8184) ;  /* 0x000007c000007945 */ /* 0x000fe20003800200 */
[----:B---3--:R-:W-:-:S05]  /*05f0*/  IMAD.WIDE R86, R2, 0x4, R86 ;  /* 0x0000000402567825 */ /* 0x008fca00078e0256 */
[----:B-----5:R0:W5:Y:S02]  /*0600*/  LDG.E R82, desc[UR6][R86.64] ;  /* 0x0000000656527981 */ /* 0x020164000c1e1900 */
[----:B0-----:R-:W-:Y:S01]  /*0610*/  HFMA2 R86, -RZ, RZ, 0, 0 ;  /* 0x00000000ff567431 */ /* 0x001fe200000001ff */
[----:B----4-:R-:W-:-:S13]  /*0620*/  ISETP.GE.AND P3, PT, R0, 0x1, PT ;  /* 0x000000010000780c */ /* 0x010fda0003f66270 */
        /* <DEDUP_REMOVED lines=11> */
[----:B-1----:R-:W0:Y:S02]  /*06e0*/  LDC.64 R52, c[0x0][0x390] ;  /* 0x0000e400ff347b82 */ /* 0x002e240000000a00 */
[----:B0-----:R-:W-:-:S06]  /*06f0*/  IMAD.WIDE.U32 R52, R86, 0x10, R52 ;  /* 0x0000001056347825 */ /* 0x001fcc00078e0034 */
[----:B------:R-:W5:Y:S02]  /*0700*/  LDG.E.128 R52, desc[UR6][R52.64] ;  /* 0x0000000634347981 */ /* 0x000f64000c1e1d00 */
.L_x_8187:
[----:B------:R-:W-:Y:S05]  /*0710*/  BSYNC.RECONVERGENT B1 ;  /* 0x0000000000017941 */ /* 0x000fea0003800200 */
.L_x_8186:
[----:B------:R-:W-:Y:S01]  /*0720*/  UISETP.NE.U32.AND UP0, UPT, UR8, URZ, UPT ;  /* 0x000000ff0800728c */ /* 0x000fe2000bf05070 */
[----:B------:R-:W-:Y:S03]  /*0730*/  BSSY.RECONVERGENT B1, `(.L_x_8188) ;  /* 0x0000060000017945 */ /* 0x000fe60003800200 */
[----:B------:R-:W-:-:S09]  /*0740*/  UISETP.NE.AND.EX UP0, UPT, UR9, URZ, UPT, UP0 ;  /* 0x000000ff0900728c */ /* 0x000fd2000bf05300 */
[----:B------:R-:W-:Y:S05]  /*0750*/  BRA.U !UP0, `(.L_x_8189) ;  /* 0x0000000108c87547 */ /* 0x000fea000b800000 */
[----:B------:R-:W0:Y:S02]  /*0760*/  LDC.64 R64, c[0x0][0x3a0] ;  /* 0x0000e800ff407b82 */ /* 0x000e240000000a00 */
[----:B0-----:R-:W-:-:S05]  /*0770*/  IMAD.WIDE.U32 R64, R85, 0x20, R64 ;  /* 0x0000002055407825 */ /* 0x001fca00078e0040 */
[----:B-1----:R-:W2:Y:S04]  /*0780*/  LDG.E.128 R56, desc[UR6][R64.64] ;  /* 0x0000000640387981 */ /* 0x002ea8000c1e1d00 */
[----:B------:R0:W3:Y:S01]  /*0790*/  LDG.E.128 R60, desc[UR6][R64.64+0x10] ;  /* 0x00001006403c7981 */ /* 0x0000e2000c1e1d00 */
[----:B------:R-:W-:-:S13]  /*07a0*/  ISETP.GT.AND P0, PT, R0, RZ, PT ;  /* 0x000000ff0000720c */ /* 0x000fda0003f04270 */
[----:B------:R-:W1:Y:S01]  /*07b0*/  @P0 LDC R71, c[0x0][0x40c] ;  /* 0x00010300ff470b82 */ /* 0x000e620000000800 */
[C---:B-----5:R-:W-:Y:S02]  /*07c0*/  @P0 PRMT R69, R52.reuse, 0x7632, R69 ;  /* 0x0000763234450816 */ /* 0x060fe40000000045 */
[----:B------:R-:W-:Y:S02]  /*07d0*/  @P0 SHF.L.U32 R66, R52, 0x10, RZ ;  /* 0x0000001034420819 */ /* 0x000fe400000006ff */
[----:B------:R-:W-:-:S03]  /*07e0*/  @P0 SHF.L.U32 R70, R69, 0x10, RZ ;  /* 0x0000001045460819 */ /* 0x000fc600000006ff */
[----:B------:R-:W4:Y:S08]  /*07f0*/  @P0 LDC R80, c[0x0][0x40c] ;  /* 0x00010300ff500b82 */ /* 0x000f300000000800 */
[----:B------:R-:W0:Y:S08]  /*0800*/  @P0 LDC R81, c[0x0][0x40c] ;  /* 0x00010300ff510b82 */ /* 0x000e300000000800 */
[----:B------:R-:W2:Y:S01]  /*0810*/  @P0 LDC R68, c[0x0][0x40c] ;  /* 0x00010300ff440b82 */ /* 0x000ea20000000800 */
[----:B-1----:R-:W-:Y:S01]  /*0820*/  @P0 FMUL.FTZ R69, R66, R71 ;  /* 0x0000004742450220 */ /* 0x002fe20000410000 */
[----:B------:R-:W-:-:S06]  /*0830*/  @P0 SHF.L.U32 R71, R53, 0x10, RZ ;  /* 0x0000001035470819 */ /* 0x000fcc00000006ff */
[----:B------:R-:W1:Y:S01]  /*0840*/  @P0 LDC R67, c[0x0][0x40c] ;  /* 0x00010300ff430b82 */ /* 0x000e620000000800 */
[----:B----4-:R-:W-:Y:S01]  /*0850*/  @P0 FMUL.FTZ R71, R71, R80 ;  /* 0x0000005047470220 */ /* 0x010fe20000410000 */
[----:B------:R-:W-:-:S06]  /*0860*/  @P0 SHF.L.U32 R80, R54, 0x10, RZ ;  /* 0x0000001036500819 */ /* 0x000fcc00000006ff */
[----:B------:R-:W4:Y:S01]  /*0870*/  @P0 LDC R88, c[0x0][0x40c] ;  /* 0x00010300ff580b82 */ /* 0x000f220000000800 */
[----:B0-----:R-:W-:Y:S01]  /*0880*/  @P0 FMUL.FTZ R70, R70, R81 ;  /* 0x0000005146460220 */ /* 0x001fe20000410000 */
[----:B--2---:R-:W-:Y:S01]  /*0890*/  MOV R66, R58 ;  /* 0x0000003a00427202 */ /* 0x004fe20000000f00 */
[----:B------:R-:W-:Y:S01]  /*08a0*/  @P0 FFMA.FTZ R66, R71, R22, R58 ;  /* 0x0000001647420223 */ /* 0x000fe2000001003a */
[----:B------:R-:W-:Y:S01]  /*08b0*/  @!P0 MOV R64, R56 ;  /* 0x0000003800408202 */ /* 0x000fe20000000f00 */
[----:B------:R-:W-:-:S03]  /*08c0*/  @P0 FFMA.FTZ R64, R69, R20, R56 ;  /* 0x0000001445400223 */ /* 0x000fc60000010038 */
[----:B------:R-:W0:Y:S01]  /*08d0*/  @P0 LDC R71, c[0x0][0x40c] ;  /* 0x00010300ff470b82 */ /* 0x000e220000000800 */
[----:B------:R-:W-:Y:S02]  /*08e0*/  @P0 PRMT R69, R53, 0x7632, R69 ;  /* 0x0000763235450816 */ /* 0x000fe40000000045 */
[----:B------:R-:W-:Y:S01]  /*08f0*/  MOV R65, R57 ;  /* 0x0000003900417202 */ /* 0x000fe20000000f00 */
[----:B------:R-:W-:Y:S01]  /*0900*/  @P0 FFMA.FTZ R65, R70, R21, R57 ;  /* 0x0000001546410223 */ /* 0x000fe20000010039 */
[----:B------:R-:W-:-:S05]  /*0910*/  @P0 SHF.L.U32 R69, R69, 0x10, RZ ;  /* 0x0000001045450819 */ /* 0x000fca00000006ff */
[----:B------:R-:W-:Y:S01]  /*0920*/  @P0 FMUL.FTZ R70, R69, R68 ;  /* 0x0000004445460220 */ /* 0x000fe20000410000 */
[----:B-1----:R-:W-:Y:S01]  /*0930*/  @P0 FMUL.FTZ R69, R80, R67 ;  /* 0x0000004350450220 */ /* 0x002fe20000410000 */
[----:B---3--:R-:W-:Y:S02]  /*0940*/  MOV R68, R60 ;  /* 0x0000003c00447202 */ /* 0x008fe40000000f00 */
[----:B------:R-:W-:Y:S01]  /*0950*/  MOV R67, R59 ;  /* 0x0000003b00437202 */ /* 0x000fe20000000f00 */
[----:B------:R-:W-:Y:S01]  /*0960*/  @P0 FFMA.FTZ R68, R69, R24, R60 ;  /* 0x0000001845440223 */ /* 0x000fe2000001003c */
[----:B------:R-:W-:Y:S01]  /*0970*/  @P0 PRMT R69, R54, 0x7632, R69 ;  /* 0x0000763236450816 */ /* 0x000fe20000000045 */
[----:B------:R-:W-:Y:S01]  /*0980*/  @P0 FFMA.FTZ R67, R70, R23, R59 ;  /* 0x0000001746430223 */ /* 0x000fe2000001003b */
[----:B------:R-:W-:Y:S02]  /*0990*/  @P0 SHF.L.U32 R70, R55, 0x10, RZ ;  /* 0x0000001037460819 */ /* 0x000fe400000006ff */
[----:B------:R-:W-:-:S03]  /*09a0*/  @P0 SHF.L.U32 R69, R69, 0x10, RZ ;  /* 0x0000001045450819 */ /* 0x000fc600000006ff */
[----:B0-----:R-:W-:Y:S02]  /*09b0*/  @P0 FMUL.FTZ R71, R70, R71 ;  /* 0x0000004746470220 */ /* 0x001fe40000410000 */
[----:B----4-:R-:W-:Y:S01]  /*09c0*/  @P0 FMUL.FTZ R80, R69, R88 ;  /* 0x0000005845500220 */ /* 0x010fe20000410000 */
[----:B------:R-:W-:Y:S02]  /*09d0*/  MOV R70, R62 ;  /* 0x0000003e00467202 */ /* 0x000fe40000000f00 */
[----:B------:R-:W-:Y:S01]  /*09e0*/  MOV R69, R61 ;  /* 0x0000003d00457202 */ /* 0x000fe20000000f00 */
[----:B------:R-:W-:Y:S01]  /*09f0*/  @P0 FFMA.FTZ R70, R71, R26, R62 ;  /* 0x0000001a47460223 */ /* 0x000fe2000001003e */
[----:B------:R-:W-:Y:S01]  /*0a00*/  @P0 FFMA.FTZ R69, R80, R25, R61 ;  /* 0x0000001950450223 */ /* 0x000fe2000001003d */
[----:B------:R-:W-:Y:S01]  /*0a10*/  MOV R71, R63 ;  /* 0x0000003f00477202 */ /* 0x000fe20000000f00 */
[----:B------:R-:W-:Y:S06]  /*0a20*/  @!P0 BRA `(.L_x_8190) ;  /* 0x0000000000c08947 */ /* 0x000fec0003800000 */
[----:B------:R-:W-:-:S04]  /*0a30*/  PRMT R71, R55, 0x7632, R71 ;  /* 0x0000763237477816 */ /* 0x000fc80000000047 */
[----:B------:R-:W-:-:S05]  /*0a40*/  SHF.L.U32 R71, R71, 0x10, RZ ;  /* 0x0000001047477819 */ /* 0x000fca00000006ff */
[----:B------:R-:W-:-:S04]  /*0a50*/  FMUL.FTZ R80, R71, UR11 ;  /* 0x0000000b47507c20 */ /* 0x000fc80008410000 */
[----:B------:R-:W-:Y:S01]  /*0a60*/  FFMA.FTZ R71, R80, R27, R63 ;  /* 0x0000001b50477223 */ /* 0x000fe2000001003f */
[----:B------:R-:W-:Y:S06]  /*0a70*/  BRA `(.L_x_8190) ;  /* 0x0000000000ac7947 */ /* 0x000fec0003800000 */
.L_x_8189:
[----:B------:R-:W0:Y:S01]  /*0a80*/  @P3 LDC R66, c[0x0][0x40c] ;  /* 0x00010300ff423b82 */ /* 0x000e220000000800 */
[----:B-----5:R-:W-:Y:S01]  /*0a90*/  @P3 SHF.L.U32 R65, R52, 0x10, RZ ;  /* 0x0000001034413819 */ /* 0x020fe200000006ff */
[----:B------:R-:W-:Y:S01]  /*0aa0*/  HFMA2 R64, -RZ, RZ, 0, 0 ;  /* 0x00000000ff407431 */ /* 0x000fe200000001ff */
[----:B------:R-:W-:Y:S02]  /*0ab0*/  @P3 SHF.L.U32 R69, R53, 0x10, RZ ;  /* 0x0000001035453819 */ /* 0x000fe400000006ff */
[----:B------:R-:W-:-:S03]  /*0ac0*/  @P3 SHF.L.U32 R71, R54, 0x10, RZ ;  /* 0x0000001036473819 */ /* 0x000fc600000006ff */
[----:B------:R-:W2:Y:S08]  /*0ad0*/  @P3 LDC R80, c[0x0][0x40c] ;  /* 0x00010300ff503b82 */ /* 0x000eb00000000800 */
[----:B------:R-:W3:Y:S08]  /*0ae0*/  @P3 LDC R70, c[0x0][0x40c] ;  /* 0x00010300ff463b82 */ /* 0x000ef00000000800 */
[----:B------:R-:W4:Y:S01]  /*0af0*/  @P3 LDC R88, c[0x0][0x40c] ;  /* 0x00010300ff583b82 */ /* 0x000f220000000800 */
[----:B0-----:R-:W-:Y:S01]  /*0b00*/  @P3 FMUL.FTZ R67, R65, R66 ;  /* 0x0000004241433220 */ /* 0x001fe20000410000 */
[----:B------:R-:W-:-:S03]  /*0b10*/  @P3 PRMT R65, R52, 0x7632, R65 ;  /* 0x0000763234413816 */ /* 0x000fc60000000041 */
[----:B------:R-:W-:Y:S01]  /*0b20*/  @P3 FMUL.FTZ R64, R67, R20 ;  /* 0x0000001443403220 */ /* 0x000fe20000410000 */
[----:B------:R-:W-:Y:S01]  /*0b30*/  @P3 SHF.L.U32 R65, R65, 0x10, RZ ;  /* 0x0000001041413819 */ /* 0x000fe200000006ff */
[----:B--2---:R-:W-:Y:S01]  /*0b40*/  @P3 FMUL.FTZ R69, R69, R80 ;  /* 0x0000005045453220 */ /* 0x004fe20000410000 */
[----:B------:R-:W-:Y:S01]  /*0b50*/  @P3 PRMT R67, R53, 0x7632, R67 ;  /* 0x0000763235433816 */ /* 0x000fe20000000043 */
[----:B------:R-:W0:Y:S03]  /*0b60*/  @P3 LDC R80, c[0x0][0x40c] ;  /* 0x00010300ff503b82 */ /* 0x000e260000000800 */
[----:B------:R-:W-:Y:S01]  /*0b70*/  @P3 SHF.L.U32 R67, R67, 0x10, RZ ;  /* 0x0000001043433819 */ /* 0x000fe200000006ff */
[----:B---3--:R-:W-:Y:S01]  /*0b80*/  @P3 FMUL.FTZ R66, R65, R70 ;  /* 0x0000004641423220 */ /* 0x008fe20000410000 */
[----:B------:R-:W-:-:S03]  /*0b90*/  MOV R65, RZ ;  /* 0x000000ff00417202 */ /* 0x000fc60000000f00 */
[----:B------:R-:W2:Y:S01]  /*0ba0*/  @P3 LDC R68, c[0x0][0x40c] ;  /* 0x00010300ff443b82 */ /* 0x000ea20000000800 */
[----:B------:R-:W-:Y:S01]  /*0bb0*/  @P3 FMUL.FTZ R65, R66, R21 ;  /* 0x0000001542413220 */ /* 0x000fe20000410000 */
[----:B----4-:R-:W-:Y:S01]  /*0bc0*/  @P3 FMUL.FTZ R70, R67, R88 ;  /* 0x0000005843463220 */ /* 0x010fe20000410000 */
[----:B------:R-:W-:-:S05]  /*0bd0*/  CS2R R66, SRZ ;  /* 0x0000000000427805 */ /* 0x000fca000001ff00 */
[----:B------:R-:W3:Y:S01]  /*0be0*/  @P3 LDC R81, c[0x0][0x40c] ;  /* 0x00010300ff513b82 */ /* 0x000ee20000000800 */
[----:B------:R-:W-:Y:S01]  /*0bf0*/  @P3 FMUL.FTZ R66, R69, R22 ;  /* 0x0000001645423220 */ /* 0x000fe20000410000 */
[----:B------:R-:W-:Y:S01]  /*0c00*/  @P3 PRMT R69, R54, 0x7632, R69 ;  /* 0x0000763236453816 */ /* 0x000fe20000000045 */
[----:B------:R-:W-:-:S03]  /*0c10*/  @P3 FMUL.FTZ R67, R70, R23 ;  /* 0x0000001746433220 */ /* 0x000fc60000410000 */
[----:B------:R-:W-:-:S05]  /*0c20*/  @P3 SHF.L.U32 R69, R69, 0x10, RZ ;  /* 0x0000001045453819 */ /* 0x000fca00000006ff */
[----:B0-----:R-:W-:Y:S01]  /*0c30*/  @P3 FMUL.FTZ R70, R69, R80 ;  /* 0x0000005045463220 */ /* 0x001fe20000410000 */
[----:B------:R-:W-:Y:S01]  /*0c40*/  MOV R69, RZ ;  /* 0x000000ff00457202 */ /* 0x000fe20000000f00 */
[----:B------:R-:W0:Y:S02]  /*0c50*/  @P3 LDC R80, c[0x0][0x40c] ;  /* 0x00010300ff503b82 */ /* 0x000e240000000800 */
[----:B------:R-:W-:Y:S01]  /*0c60*/  @P3 FMUL.FTZ R69, R70, R25 ;  /* 0x0000001946453220 */ /* 0x000fe20000410000 */
[----:B------:R-:W-:Y:S01]  /*0c70*/  @P3 SHF.L.U32 R70, R55, 0x10, RZ ;  /* 0x0000001037463819 */ /* 0x000fe200000006ff */
[----:B--2---:R-:W-:Y:S01]  /*0c80*/  @P3 FMUL.FTZ R71, R71, R68 ;  /* 0x0000004447473220 */ /* 0x004fe20000410000 */
[----:B------:R-:W-:-:S03]  /*0c90*/  HFMA2 R68, -RZ, RZ, 0, 0 ;  /* 0x00000000ff447431 */ /* 0x000fc600000001ff */
[----:B------:R-:W-:Y:S01]  /*0ca0*/  @P3 FMUL.FTZ R68, R71, R24 ;  /* 0x0000001847443220 */ /* 0x000fe20000410000 */
[----:B---3--:R-:W-:Y:S01]  /*0cb0*/  @P3 FMUL.FTZ R81, R70, R81 ;  /* 0x0000005146513220 */ /* 0x008fe20000410000 */
[----:B------:R-:W-:-:S04]  /*0cc0*/  @P3 PRMT R70, R55, 0x7632, R70 ;  /* 0x0000763237463816 */ /* 0x000fc80000000046 */
[----:B------:R-:W-:Y:S01]  /*0cd0*/  @P3 SHF.L.U32 R71, R70, 0x10, RZ ;  /* 0x0000001046473819 */ /* 0x000fe200000006ff */
[----:B------:R-:W-:Y:S02]  /*0ce0*/  HFMA2 R70, -RZ, RZ, 0, 0 ;  /* 0x00000000ff467431 */ /* 0x000fe400000001ff */
[----:B------:R-:W-:Y:S02]  /*0cf0*/  @P3 FMUL.FTZ R70, R81, R26 ;  /* 0x0000001a51463220 */ /* 0x000fe40000410000 */
[----:B0-----:R-:W-:Y:S01]  /*0d00*/  @P3 FMUL.FTZ R80, R71, R80 ;  /* 0x0000005047503220 */ /* 0x001fe20000410000 */
[----:B------:R-:W-:-:S03]  /*0d10*/  MOV R71, RZ ;  /* 0x000000ff00477202 */ /* 0x000fc60000000f00 */
[----:B------:R-:W-:-:S07]  /*0d20*/  @P3 FMUL.FTZ R71, R80, R27 ;  /* 0x0000001b50473220 */ /* 0x000fce0000410000 */
.L_x_8190:
[----:B------:R-:W-:Y:S05]  /*0d30*/  BSYNC.RECONVERGENT B1 ;  /* 0x0000000000017941 */ /* 0x000fea0003800200 */
.L_x_8188:
[----:B------:R-:W0:Y:S01]  /*0d40*/  LDC.64 R80, c[0x0][0x3a8] ;  /* 0x0000ea00ff507b82 */ /* 0x000e220000000a00 */
[----:B------:R-:W-:Y:S01]  /*0d50*/  IADD3 R86, PT, PT, R86, 0x20, RZ ;  /* 0x0000002056567810 */ /* 0x000fe20007ffe0ff */
[C---:B0-----:R-:W-:Y:S01]  /*0d60*/  IMAD.WIDE.U32 R80, R85.reuse, 0x20, R80 ;  /* 0x0000002055507825 */ /* 0x041fe200078e0050 */
[----:B------:R-:W-:-:S04]  /*0d70*/  IADD3 R85, PT, PT, R85, 0x20, RZ ;  /* 0x0000002055557810 */ /* 0x000fc80007ffe0ff */
[----:B------:R0:W-:Y:S04]  /*0d80*/  STG.E.128 desc[UR6][R80.64], R64 ;  /* 0x0000004050007986 */ /* 0x0001e8000c101d06 */
[----:B------:R0:W-:Y:S02]  /*0d90*/  STG.E.128 desc[UR6][R80.64+0x10], R68 ;  /* 0x0000104450007986 */ /* 0x0001e4000c101d06 */
.L_x_8185:
[----:B------:R-:W-:Y:S05]  /*0da0*/  BSYNC.RECONVERGENT B0 ;  /* 0x0000000000007941 */ /* 0x000fea0003800200 */
.L_x_8184:
        /* <DEDUP_REMOVED lines=8> */
[----:B-1----:R1:W5:Y:S01]  /*0e30*/  @P3 LDG.E.128 R52, desc[UR6][R86.64] ;  /* 0x0000000656343981 */ /* 0x002362000c1e1d00 */
[----:B---3--:R-:W-:-:S05]  /*0e40*/  @P0 IMAD.WIDE.U32 R72, R85, 0x20, R74 ;  /* 0x0000002055480825 */ /* 0x008fca00078e004a */
[----:B------:R1:W5:Y:S04]  /*0e50*/  @P0 LDG.E.128 R56, desc[UR6][R72.64] ;  /* 0x0000000648380981 */ /* 0x000368000c1e1d00 */
[----:B------:R1:W5:Y:S01]  /*0e60*/  @P0 LDG.E.128 R60, desc[UR6][R72.64+0x10] ;  /* 0x00001006483c0981 */ /* 0x000362000c1e1d00 */
[----:B------:R-:W-:Y:S04]  /*0e70*/  BSSY.RECONVERGENT B1, `(.L_x_8193) ;  /* 0x000005a000017945 */ /* 0x000fe80003800200 */
[----:B------:R-:W-:Y:S05]  /*0e80*/  @!P0 BRA `(.L_x_8194) ;  /* 0x0000000000b88947 */ /* 0x000fea0003800000 */
[----:B------:R-:W-:-:S13]  /*0e90*/  ISETP.GT.AND P0, PT, R0, RZ, PT ;  /* 0x000000ff0000720c */ /* 0x000fda0003f04270 */
[----:B------:R-:W2:Y:S01]  /*0ea0*/  @P0 LDC R74, c[0x0][0x40c] ;  /* 0x00010300ff4a0b82 */ /* 0x000ea20000000800 */
[C---:B-1---5:R-:W-:Y:S02]  /*0eb0*/  @P0 PRMT R72, R52.reuse, 0x7632, R72 ;  /* 0x0000763234480816 */ /* 0x062fe40000000048 */
[----:B------:R-:W-:Y:S02]  /*0ec0*/  @P0 SHF.L.U32 R75, R52, 0x10, RZ ;  /* 0x00000010344b0819 */ /* 0x000fe400000006ff */
[----:B------:R-:W-:Y:S02]  /*0ed0*/  @P0 SHF.L.U32 R72, R72, 0x10, RZ ;  /* 0x0000001048480819 */ /* 0x000fe400000006ff */
[C---:B------:R-:W-:Y:S01]  /*0ee0*/  @P0 SHF.L.U32 R78, R53.reuse, 0x10, RZ ;  /* 0x00000010354e0819 */ /* 0x040fe200000006ff */
[----:B------:R-:W1:Y:S01]  /*0ef0*/  @P0 LDC R77, c[0x0][0x40c] ;  /* 0x00010300ff4d0b82 */ /* 0x000e620000000800 */
[----:B------:R-:W-:Y:S02]  /*0f00*/  @P0 PRMT R73, R53, 0x7632, R73 ;  /* 0x0000763235490816 */ /* 0x000fe40000000049 */
[----:B0-----:R-:W-:-:S02]  /*0f10*/  @P0 SHF.L.U32 R81, R54, 0x10, RZ ;  /* 0x0000001036510819 */ /* 0x001fc400000006ff */
[----:B------:R-:W-:-:S03]  /*0f20*/  @P0 SHF.L.U32 R73, R73, 0x10, RZ ;  /* 0x0000001049490819 */ /* 0x000fc600000006ff */
[----:B------:R-:W0:Y:S08]  /*0f30*/  @P0 LDC R79, c[0x0][0x40c] ;  /* 0x00010300ff4f0b82 */ /* 0x000e300000000800 */
[----:B------:R-:W3:Y:S01]  /*0f40*/  @P0 LDC R0, c[0x0][0x40c] ;  /* 0x00010300ff000b82 */ /* 0x000ee20000000800 */
[----:B--2---:R-:W-:-:S07]  /*0f50*/  @P0 FMUL.FTZ R75, R75, R74 ;  /* 0x0000004a4b4b0220 */ /* 0x004fce0000410000 */
[----:B------:R-:W2:Y:S01]  /*0f60*/  @P0 LDC R80, c[0x0][0x40c] ;  /* 0x00010300ff500b82 */ /* 0x000ea20000000800 */
[----:B-1----:R-:W-:Y:S01]  /*0f70*/  @P0 FMUL.FTZ R74, R72, R77 ;  /* 0x0000004d484a0220 */ /* 0x002fe20000410000 */
[----:B------:R-:W-:-:S06]  /*0f80*/  @P0 PRMT R72, R54, 0x7632, R72 ;  /* 0x0000763236480816 */ /* 0x000fcc0000000048 */
[----:B------:R-:W1:Y:S01]  /*0f90*/  @P0 LDC R76, c[0x0][0x40c] ;  /* 0x00010300ff4c0b82 */ /* 0x000e620000000800 */
[----:B0-----:R-:W-:Y:S01]  /*0fa0*/  @P0 FMUL.FTZ R77, R78, R79 ;  /* 0x0000004f4e4d0220 */ /* 0x001fe20000410000 */
[----:B------:R-:W-:Y:S02]  /*0fb0*/  @P0 SHF.L.U32 R79, R72, 0x10, RZ ;  /* 0x00000010484f0819 */ /* 0x000fe400000006ff */
[----:B------:R-:W-:Y:S01]  /*0fc0*/  MOV R72, R56 ;  /* 0x0000003800487202 */ /* 0x000fe20000000f00 */
[----:B------:R-:W-:Y:S01]  /*0fd0*/  @P0 FFMA.FTZ R72, R75, R44, R56 ;  /* 0x0000002c4b480223 */ /* 0x000fe20000010038 */
[----:B------:R-:W-:Y:S02]  /*0fe0*/  MOV R75, R59 ;  /* 0x0000003b004b7202 */ /* 0x000fe40000000f00 */
[----:B------:R-:W0:Y:S01]  /*0ff0*/  @P0 LDC R86, c[0x0][0x40c] ;  /* 0x00010300ff560b82 */ /* 0x000e220000000800 */
[----:B---3--:R-:W-:Y:S01]  /*1000*/  @P0 FMUL.FTZ R0, R79, R0 ;  /* 0x000000004f000220 */ /* 0x008fe20000410000 */
[----:B------:R-:W-:Y:S01]  /*1010*/  @P0 SHF.L.U32 R79, R55, 0x10, RZ ;  /* 0x00000010374f0819 */ /* 0x000fe200000006ff */
[----:B--2---:R-:W-:Y:S01]  /*1020*/  @P0 FMUL.FTZ R78, R73, R80 ;  /* 0x00000050494e0220 */ /* 0x004fe20000410000 */
[----:B------:R-:W-:Y:S01]  /*1030*/  MOV R73, R57 ;  /* 0x0000003900497202 */ /* 0x000fe20000000f00 */
[----:B------:R-:W-:Y:S01]  /*1040*/  @P0 FFMA.FTZ R73, R74, R45, R57 ;  /* 0x0000002d4a490223 */ /* 0x000fe20000010039 */
[----:B------:R-:W-:Y:S01]  /*1050*/  MOV R74, R58 ;  /* 0x0000003a004a7202 */ /* 0x000fe20000000f00 */
[----:B------:R-:W-:Y:S01]  /*1060*/  @P0 FFMA.FTZ R75, R78, R47, R59 ;  /* 0x0000002f4e4b0223 */ /* 0x000fe2000001003b */
[----:B------:R-:W-:Y:S01]  /*1070*/  @P0 FFMA.FTZ R74, R77, R46, R58 ;  /* 0x0000002e4d4a0223 */ /* 0x000fe2000001003a */
[----:B------:R-:W-:Y:S01]  /*1080*/  MOV R78, R62 ;  /* 0x0000003e004e7202 */ /* 0x000fe20000000f00 */
[----:B-1----:R-:W-:Y:S01]  /*1090*/  @P0 FMUL.FTZ R79, R79, R76 ;  /* 0x0000004c4f4f0220 */ /* 0x002fe20000410000 */
[----:B------:R-:W-:-:S02]  /*10a0*/  MOV R76, R60 ;  /* 0x0000003c004c7202 */ /* 0x000fc40000000f00 */
[----:B------:R-:W-:Y:S01]  /*10b0*/  MOV R77, R61 ;  /* 0x0000003d004d7202 */ /* 0x000fe20000000f00 */
[----:B------:R-:W-:Y:S01]  /*10c0*/  @P0 FFMA.FTZ R78, R79, R50, R62 ;  /* 0x000000324f4e0223 */ /* 0x000fe2000001003e */
[----:B------:R-:W-:Y:S01]  /*10d0*/  @P0 FFMA.FTZ R77, R0, R49, R61 ;  /* 0x00000031004d0223 */ /* 0x000fe2000001003d */
[----:B------:R-:W-:Y:S01]  /*10e0*/  MOV R79, R63 ;  /* 0x0000003f004f7202 */ /* 0x000fe20000000f00 */
[----:B0-----:R-:W-:-:S04]  /*10f0*/  @P0 FMUL.FTZ R81, R81, R86 ;  /* 0x0000005651510220 */ /* 0x001fc80000410000 */
[----:B------:R-:W-:Y:S01]  /*1100*/  @P0 FFMA.FTZ R76, R81, R48, R60 ;  /* 0x00000030514c0223 */ /* 0x000fe2000001003c */
[----:B------:R-:W-:Y:S06]  /*1110*/  @!P0 BRA `(.L_x_8195) ;  /* 0x0000000000bc8947 */ /* 0x000fec0003800000 */
[----:B------:R-:W-:-:S04]  /*1120*/  PRMT R0, R55, 0x7632, R0 ;  /* 0x0000763237007816 */ /* 0x000fc80000000000 */
[----:B------:R-:W-:-:S05]  /*1130*/  SHF.L.U32 R0, R0, 0x10, RZ ;  /* 0x0000001000007819 */ /* 0x000fca00000006ff */
[----:B------:R-:W-:-:S04]  /*1140*/  FMUL.FTZ R0, R0, UR11 ;  /* 0x0000000b00007c20 */ /* 0x000fc80008410000 */
[----:B------:R-:W-:Y:S01]  /*1150*/  FFMA.FTZ R79, R0, R51, R63 ;  /* 0x00000033004f7223 */ /* 0x000fe2000001003f */
[----:B------:R-:W-:Y:S06]  /*1160*/  BRA `(.L_x_8195) ;  /* 0x0000000000a87947 */ /* 0x000fec0003800000 */
.L_x_8194:
[----:B------:R-:W0:Y:S01]  /*1170*/  @P3 LDC R78, c[0x0][0x40c] ;  /* 0x00010300ff4e3b82 */ /* 0x000e220000000800 */
[----:B-----5:R-:W-:Y:S02]  /*1180*/  @P3 SHF.L.U32 R77, R53, 0x10, RZ ;  /* 0x00000010354d3819 */ /* 0x020fe400000006ff */
[C---:B-1----:R-:W-:Y:S02]  /*1190*/  @P3 PRMT R72, R52.reuse, 0x7632, R72 ;  /* 0x0000763234483816 */ /* 0x042fe40000000048 */
[----:B------:R-:W-:Y:S02]  /*11a0*/  @P3 SHF.L.U32 R73, R52, 0x10, RZ ;  /* 0x0000001034493819 */ /* 0x000fe400000006ff */
[----:B------:R-:W-:Y:S01]  /*11b0*/  @P3 SHF.L.U32 R72, R72, 0x10, RZ ;  /* 0x0000001048483819 */ /* 0x000fe200000006ff */
[----:B------:R-:W1:Y:S08]  /*11c0*/  @P3 LDC R74, c[0x0][0x40c] ;  /* 0x00010300ff4a3b82 */ /* 0x000e700000000800 */
[----:B------:R-:W2:Y:S08]  /*11d0*/  @P3 LDC R75, c[0x0][0x40c] ;  /* 0x00010300ff4b3b82 */ /* 0x000eb00000000800 */
[----:B------:R-:W3:Y:S01]  /*11e0*/  @P3 LDC R0, c[0x0][0x40c] ;  /* 0x00010300ff003b82 */ /* 0x000ee20000000800 */
[----:B0-----:R-:W-:-:S07]  /*11f0*/  @P3 FMUL.FTZ R81, R77, R78 ;  /* 0x0000004e4d513220 */ /* 0x001fce0000410000 */
[----:B------:R-:W0:Y:S01]  /*1200*/  @P3 LDC R80, c[0x0][0x40c] ;  /* 0x00010300ff503b82 */ /* 0x000e220000000800 */
[----:B-1----:R-:W-:Y:S01]  /*1210*/  @P3 FMUL.FTZ R79, R73, R74 ;  /* 0x0000004a494f3220 */ /* 0x002fe20000410000 */
[----:B------:R-:W-:Y:S01]  /*1220*/  @P3 PRMT R73, R53, 0x7632, R73 ;  /* 0x0000763235493816 */ /* 0x000fe20000000049 */
[----:B------:R-:W-:Y:S02]  /*1230*/  HFMA2 R74, -RZ, RZ, 0, 0 ;  /* 0x00000000ff4a7431 */ /* 0x000fe400000001ff */
[----:B------:R-:W-:-:S03]  /*1240*/  @P3 FMUL.FTZ R74, R81, R46 ;  /* 0x0000002e514a3220 */ /* 0x000fc60000410000 */
[----:B------:R-:W1:Y:S01]  /*1250*/  @P3 LDC R81, c[0x0][0x40c] ;  /* 0x00010300ff513b82 */ /* 0x000e620000000800 */
[----:B--2---:R-:W-:Y:S01]  /*1260*/  @P3 FMUL.FTZ R76, R72, R75 ;  /* 0x0000004b484c3220 */ /* 0x004fe20000410000 */
[----:B------:R-:W-:Y:S02]  /*1270*/  @P3 SHF.L.U32 R75, R73, 0x10, RZ ;  /* 0x00000010494b3819 */ /* 0x000fe400000006ff */
[----:B------:R-:W-:Y:S02]  /*1280*/  CS2R R72, SRZ ;  /* 0x0000000000487805 */ /* 0x000fe4000001ff00 */
[----:B------:R-:W-:Y:S01]  /*1290*/  @P3 FMUL.FTZ R72, R79, R44 ;  /* 0x0000002c4f483220 */ /* 0x000fe20000410000 */
[----:B------:R-:W-:Y:S01]  /*12a0*/  @P3 SHF.L.U32 R79, R54, 0x10, RZ ;  /* 0x00000010364f3819 */ /* 0x000fe200000006ff */
[----:B------:R-:W-:Y:S01]  /*12b0*/  @P3 FMUL.FTZ R73, R76, R45 ;  /* 0x0000002d4c493220 */ /* 0x000fe20000410000 */
[----:B------:R-:W2:Y:S01]  /*12c0*/  @P3 LDC R77, c[0x0][0x40c] ;  /* 0x00010300ff4d3b82 */ /* 0x000ea20000000800 */
[----:B------:R-:W-:-:S02]  /*12d0*/  HFMA2 R76, -RZ, RZ, 0, 0 ;  /* 0x00000000ff4c7431 */ /* 0x000fc400000001ff */
[----:B---3--:R-:W-:Y:S01]  /*12e0*/  @P3 FMUL.FTZ R79, R79, R0 ;  /* 0x000000004f4f3220 */ /* 0x008fe20000410000 */
[----:B------:R-:W-:-:S03]  /*12f0*/  @P3 PRMT R0, R54, 0x7632, R0 ;  /* 0x0000763236003816 */ /* 0x000fc60000000000 */
[----:B------:R-:W-:Y:S01]  /*1300*/  @P3 FMUL.FTZ R76, R79, R48 ;  /* 0x000000304f4c3220 */ /* 0x000fe20000410000 */
[----:B------:R-:W3:Y:S01]  /*1310*/  @P3 LDC R78, c[0x0][0x40c] ;  /* 0x00010300ff4e3b82 */ /* 0x000ee20000000800 */
[----:B0-----:R-:W-:Y:S01]  /*1320*/  @P3 FMUL.FTZ R80, R75, R80 ;  /* 0x000000504b503220 */ /* 0x001fe20000410000 */
[C---:B------:R-:W-:Y:S02]  /*1330*/  @P3 PRMT R79, R55.reuse, 0x7632, R79 ;  /* 0x00007632374f3816 */ /* 0x040fe4000000004f */
[----:B------:R-:W-:Y:S01]  /*1340*/  MOV R75, RZ ;  /* 0x000000ff004b7202 */ /* 0x000fe20000000f00 */
[----:B------:R-:W-:Y:S01]  /*1350*/  @P3 FMUL.FTZ R75, R80, R47 ;  /* 0x0000002f504b3220 */ /* 0x000fe20000410000 */
[----:B------:R-:W-:Y:S02]  /*1360*/  @P3 SHF.L.U32 R80, R55, 0x10, RZ ;  /* 0x0000001037503819 */ /* 0x000fe400000006ff */
[----:B------:R-:W-:Y:S02]  /*1370*/  @P3 SHF.L.U32 R0, R0, 0x10, RZ ;  /* 0x0000001000003819 */ /* 0x000fe400000006ff */
[----:B------:R-:W-:Y:S01]  /*1380*/  @P3 SHF.L.U32 R79, R79, 0x10, RZ ;  /* 0x000000104f4f3819 */ /* 0x000fe200000006ff */
[----:B-1----:R-:W-:-:S02]  /*1390*/  @P3 FMUL.FTZ R81, R80, R81 ;  /* 0x0000005150513220 */ /* 0x002fc40000410000 */
[----:B--2---:R-:W-:Y:S01]  /*13a0*/  @P3 FMUL.FTZ R0, R0, R77 ;  /* 0x0000004d00003220 */ /* 0x004fe20000410000 */
[----:B------:R-:W-:-:S03]  /*13b0*/  MOV R77, RZ ;  /* 0x000000ff004d7202 */ /* 0x000fc60000000f00 */
[----:B------:R-:W-:Y:S01]  /*13c0*/  @P3 FMUL.FTZ R77, R0, R49 ;  /* 0x00000031004d3220 */ /* 0x000fe20000410000 */
[----:B---3--:R-:W-:Y:S01]  /*13d0*/  @P3 FMUL.FTZ R80, R79, R78 ;  /* 0x0000004e4f503220 */ /* 0x008fe20000410000 */
[----:B------:R-:W-:Y:S02]  /*13e0*/  CS2R R78, SRZ ;  /* 0x00000000004e7805 */ /* 0x000fe4000001ff00 */
[----:B------:R-:W-:Y:S01]  /*13f0*/  @P3 FMUL.FTZ R78, R81, R50 ;  /* 0x00000032514e3220 */ /* 0x000fe20000410000 */
[----:B------:R-:W-:-:S07]  /*1400*/  @P3 FMUL.FTZ R79, R80, R51 ;  /* 0x00000033504f3220 */ /* 0x000fce0000410000 */
.L_x_8195:
[----:B------:R-:W-:Y:S05]  /*1410*/  BSYNC.RECONVERGENT B1 ;  /* 0x0000000000017941 */ /* 0x000fea0003800200 */
.L_x_8193:
[----:B------:R-:W0:Y:S02]  /*1420*/  LDC.64 R80, c[0x0][0x3a8] ;  /* 0x0000ea00ff507b82 */ /* 0x000e240000000a00 */
[----:B0-----:R-:W-:-:S05]  /*1430*/  IMAD.WIDE.U32 R80, R85, 0x20, R80 ;  /* 0x0000002055507825 */ /* 0x001fca00078e0050 */
[----:B------:R2:W-:Y:S04]  /*1440*/  STG.E.128 desc[UR6][R80.64], R72 ;  /* 0x0000004850007986 */ /* 0x0005e8000c101d06 */
[----:B------:R2:W-:Y:S02]  /*1450*/  STG.E.128 desc[UR6][R80.64+0x10], R76 ;  /* 0x0000104c50007986 */ /* 0x0005e4000c101d06 */
.L_x_8192:
[----:B------:R-:W-:Y:S05]  /*1460*/  BSYNC.RECONVERGENT B0 ;  /* 0x0000000000007941 */ /* 0x000fea0003800200 */
.L_x_8191:
[----:B------:R-:W-:Y:S01]  /*1470*/  FADD.FTZ R0, RZ, R64 ;  /* 0x00000040ff007221 */ /* 0x000fe20000010000 */
[----:B------:R-:W-:Y:S01]  /*1480*/  ISETP.GT.U32.AND P3, PT, R84, 0x3f, PT ;  /* 0x0000003f5400780c */ /* 0x000fe20003f64070 */
[----:B------:R-:W-:Y:S01]  /*1490*/  UMOV UR4, 0xffffffff ;  /* 0xffffffff00047882 */ /* 0x000fe20000000000 */
[----:B------:R-:W-:Y:S01]  /*14a0*/  ISETP.NE.AND P0, PT, R3, RZ, PT ;  /* 0x000000ff0300720c */ /* 0x000fe20003f05270 */
[----:B0-2---:R-:W-:-:S04]  /*14b0*/  FADD.FTZ R81, R65, R0 ;  /* 0x0000000041517221 */ /* 0x005fc80000010000 */
        /* <DEDUP_REMOVED lines=70> */
.L_x_8213:
[----:B--2---:R-:W-:Y:S01]  /*1920*/  FADD.FTZ R89, R92, R89 ;  /* 0x000000595c597221 */ /* 0x004fe20000010000 */
[----:B------:R-:W-:Y:S01]  /*1930*/  ISETP.NE.AND P3, PT, RZ, UR5, PT ;  /* 0x00000005ff007c0c */ /* 0x000fe2000bf65270 */
[----:B------:R-:W2:Y:S01]  /*1940*/  @!P0 LDC.64 R86, c[0x0][0x3c0] ;  /* 0x0000f000ff568b82 */ /* 0x000ea20000000a00 */
[----:B------:R-:W-:Y:S01]  /*1950*/  BSSY.RECONVERGENT B0, `(.L_x_8197) ;  /* 0x0000056000007945 */ /* 0x000fe20003800200 */
[----:B------:R-:W-:Y:S01]  /*1960*/  FFMA.FTZ R0, R89, R80, UR10 ;  /* 0x0000000a59007e23 */ /* 0x000fe20008010050 */
[----:B------:R-:W-:-:S05]  /*1970*/  FMUL.FTZ R80, R85, R85 ;  /* 0x0000005555507220 */ /* 0x000fca0000410000 */
[----:B------:R-:W-:Y:S02]  /*1980*/  FSEL R89, R80, RZ, P3 ;  /* 0x000000ff50597208 */ /* 0x000fe40001800000 */
[----:B------:R-:W3:Y:S03]  /*1990*/  @!P0 LDC.64 R80, c[0x0][0x3c8] ;  /* 0x0000f200ff508b82 */ /* 0x000ee60000000a00 */
[----:B------:R-:W-:-:S06]  /*19a0*/  FADD.FTZ R0, R0, R89 ;  /* 0x0000005900007221 */ /* 0x000fcc0000010000 */
[----:B------:R-:W4:Y:S01]  /*19b0*/  MUFU.RSQ R0, R0 ;  /* 0x0000000000007308 */ /* 0x000f220000001400 */
[----:B--2---:R-:W-:-:S05]  /*19c0*/  @!P0 IMAD.WIDE R86, R2, 0x4, R86 ;  /* 0x0000000402568825 */ /* 0x004fca00078e0256 */
[----:B------:R2:W-:Y:S01]  /*19d0*/  @!P0 STG.E desc[UR6][R86.64], R85 ;  /* 0x0000005556008986 */ /* 0x0005e2000c101906 */
[----:B---3--:R-:W-:-:S05]  /*19e0*/  @!P0 IMAD.WIDE R80, R2, 0x4, R80 ;  /* 0x0000000402508825 */ /* 0x008fca00078e0250 */
[----:B----4-:R2:W-:Y:S01]  /*19f0*/  @!P0 STG.E desc[UR6][R80.64], R0 ;  /* 0x0000000050008986 */ /* 0x0105e2000c101906 */
[----:B-----5:R-:W-:-:S13]  /*1a00*/  ISETP.GE.AND P0, PT, R82, 0x1, PT ;  /* 0x000000015200780c */ /* 0x020fda0003f06270 */
[----:B--2---:R-:W-:Y:S05]  /*1a10*/  @!P0 BRA `(.L_x_8198) ;  /* 0x0000000400248947 */ /* 0x004fea0003800000 */
        /* <DEDUP_REMOVED lines=20> */
[----:B------:R-:W-:Y:S01]  /*1b60*/  FFMA.FTZ R83, R87, R8, R16 ;  /* 0x0000000857537223 */ /* 0x000fe20000010010 */
[--C-:B------:R-:W-:Y:S01]  /*1b70*/  FADD.FTZ R89, R71, -R88.reuse ;  /* 0x8000005847597221 */ /* 0x100fe20000010000 */
[----:B------:R-:W-:Y:S01]  /*1b80*/  F2FP.BF16.F32.PACK_AB R80, R81, R80 ;  /* 0x000000505150723e */ /* 0x000fe200000010ff */
[----:B------:R-:W-:Y:S01]  /*1b90*/  FADD.FTZ R81, R66, -R88 ;  /* 0x8000005842517221 */ /* 0x000fe20000010000 */
[----:B------:R-:W-:Y:S01]  /*1ba0*/  FFMA.FTZ R90, R86, R9, R17 ;  /* 0x00000009565a7223 */ /* 0x000fe20000010011 */
[----:B------:R-:W-:Y:S01]  /*1bb0*/  FFMA.FTZ R82, R82, R7, R15 ;  /* 0x0000000752527223 */ /* 0x000fe2000001000f */
[----:B------:R-:W2:Y:S01]  /*1bc0*/  LDC.64 R86, c[0x0][0x428] ;  /* 0x00010a00ff567b82 */ /* 0x000ea20000000a00 */
[----:B------:R-:W-:-:S04]  /*1bd0*/  FMUL.FTZ R81, R0, R81 ;  /* 0x0000005100517220 */ /* 0x000fc80000410000 */
[----:B------:R-:W-:-:S05]  /*1be0*/  FFMA.FTZ R81, R81, R6, R14 ;  /* 0x0000000651517223 */ /* 0x000fca000001000e */
[----:B------:R-:W-:Y:S02]  /*1bf0*/  F2FP.BF16.F32.PACK_AB R81, R82, R81 ;  /* 0x000000515251723e */ /* 0x000fe400000010ff */
[----:B------:R-:W-:Y:S01]  /*1c00*/  F2FP.BF16.F32.PACK_AB R82, R90, R83 ;  /* 0x000000535a52723e */ /* 0x000fe200000010ff */
[----:B------:R-:W-:Y:S01]  /*1c10*/  FADD.FTZ R83, R70, -R88 ;  /* 0x8000005846537221 */ /* 0x000fe20000010000 */
[----:B------:R-:W-:-:S03]  /*1c20*/  FMUL.FTZ R90, R0, R89 ;  /* 0x00000059005a7220 */ /* 0x000fc60000410000 */
[----:B------:R-:W-:Y:S01]  /*1c30*/  FMUL.FTZ R83, R0, R83 ;  /* 0x0000005300537220 */ /* 0x000fe20000410000 */
[----:B------:R-:W-:-:S03]  /*1c40*/  FFMA.FTZ R90, R90, R11, R19 ;  /* 0x0000000b5a5a7223 */ /* 0x000fc60000010013 */
[----:B------:R-:W-:Y:S01]  /*1c50*/  FFMA.FTZ R83, R83, R10, R18 ;  /* 0x0000000a53537223 */ /* 0x000fe20000010012 */
[C---:B--2---:R-:W-:Y:S01]  /*1c60*/  IMAD.WIDE.U32 R86, R85.reuse, 0x10, R86 ;  /* 0x0000001055567825 */ /* 0x044fe200078e0056 */
[----:B------:R-:W-:-:S03]  /*1c70*/  IADD3 R85, PT, PT, R85, 0x20, RZ ;  /* 0x0000002055557810 */ /* 0x000fc60007ffe0ff */
[----:B------:R-:W-:-:S05]  /*1c80*/  F2FP.BF16.F32.PACK_AB R83, R90, R83 ;  /* 0x000000535a53723e */ /* 0x000fca00000010ff */
[----:B------:R2:W-:Y:S02]  /*1c90*/  STG.E.128 desc[UR6][R86.64], R80 ;  /* 0x0000005056007986 */ /* 0x0005e4000c101d06 */
.L_x_8200:
[----:B------:R-:W-:Y:S05]  /*1ca0*/  BSYNC.RECONVERGENT B1 ;  /* 0x0000000000017941 */ /* 0x000fea0003800200 */
.L_x_8199:
[----:B------:R-:W-:Y:S05]  /*1cb0*/  @!P1 BRA `(.L_x_8198) ;  /* 0x00000000007c9947 */ /* 0x000fea0003800000 */
[--C-:B--2---:R-:W-:Y:S01]  /*1cc0*/  FADD.FTZ R80, R78, -R88.reuse ;  /* 0x800000584e507221 */ /* 0x104fe20000010000 */
        /* <DEDUP_REMOVED lines=16> */
[----:B------:R-:W2:Y:S01]  /*1dd0*/  LDC.64 R86, c[0x0][0x428] ;  /* 0x00010a00ff567b82 */ /* 0x000ea20000000a00 */
        /* <DEDUP_REMOVED lines=11> */
[----:B--2---:R-:W-:-:S05]  /*1e90*/  IMAD.WIDE.U32 R86, R85, 0x10, R86 ;  /* 0x0000001055567825 */ /* 0x004fca00078e0056 */
[----:B------:R3:W-:Y:S02]  /*1ea0*/  STG.E.128 desc[UR6][R86.64], R80 ;  /* 0x0000005056007986 */ /* 0x0007e4000c101d06 */
.L_x_8198:
[----:B------:R-:W-:Y:S05]  /*1eb0*/  BSYNC.RECONVERGENT B0 ;  /* 0x0000000000007941 */ /* 0x000fea0003800200 */
.L_x_8197:
[----:B--23--:R-:W2:Y:S02]  /*1ec0*/  LDC.64 R80, c[0x0][0x380] ;  /* 0x0000e000ff507b82 */ /* 0x00cea40000000a00 */
[----:B--2---:R-:W-:-:S04]  /*1ed0*/  LEA R2, R80, R2, 0x2 ;  /* 0x0000000250027211 */ /* 0x004fc800078e10ff */
[----:B------:R-:W-:-:S13]  /*1ee0*/  ISETP.GE.AND P0, PT, R2, R81, PT ;  /* 0x000000510200720c */ /* 0x000fda0003f06270 */
[----:B------:R-:W-:Y:S05]  /*1ef0*/  @!P0 BRA `(.L_x_8201) ;  /* 0xffffffe4009c8947 */ /* 0x000fea000383ffff */
[----:B------:R-:W-:Y:S05]  /*1f00*/  EXIT ;  /* 0x000000000000794d */ /* 0x000fea0003800000 */
.L_x_8196:
        /* <DEDUP_REMOVED lines=8> */
.L_x_8203:
[----:B------:R-:W-:Y:S05]  /*1f90*/  BSYNC B0 ;  /* 0x0000000000007941 */ /* 0x000fea0003800000 */
.L_x_8202:
        /* <DEDUP_REMOVED lines=9> */
.L_x_8204:
[----:B------:R-:W-:Y:S02]  /*2030*/  HFMA2 R88, -RZ, RZ, 0, 2.384185791015625e-07 ;  /* 0x00000004ff587431 */ /* 0x000fe400000001ff */
[----:B------:R-:W-:-:S05]  /*2040*/  FADD.FTZ R91, R90, R89 ;  /* 0x000000595a5b7221 */ /* 0x000fca0000010000 */
[----:B------:R-:W-:-:S07]  /*2050*/  MOV R93, R91 ;  /* 0x0000005b005d7202 */ /* 0x000fce0000000f00 */
[----:B------:R-:W-:Y:S05]  /*2060*/  WARPSYNC.COLLECTIVE R86, `(.L_x_8205) ;  /* 0x0000000056087348 */ /* 0x000fea0003c00000 */
[----:B------:R0:W1:Y:S02]  /*2070*/  SHFL.BFLY P4, R89, R93, R88, R87 ;  /* 0x0c0000585d597389 */ /* 0x0000640000080057 */
[----:B01----:R-:W-:Y:S05]  /*2080*/  ENDCOLLECTIVE ;  /* 0x000000000000791b */ /* 0x003fea0003800000 */
.L_x_8205:
[----:B------:R-:W-:Y:S02]  /*2090*/  HFMA2 R88, -RZ, RZ, 0, 4.76837158203125e-07 ;  /* 0x00000008ff587431 */ /* 0x000fe400000001ff */
[----:B------:R-:W-:-:S05]  /*20a0*/  FADD.FTZ R92, R91, R89 ;  /* 0x000000595b5c7221 */ /* 0x000fca0000010000 */
[----:B------:R-:W-:-:S07]  /*20b0*/  MOV R93, R92 ;  /* 0x0000005c005d7202 */ /* 0x000fce0000000f00 */
[----:B------:R-:W-:Y:S05]  /*20c0*/  WARPSYNC.COLLECTIVE R86, `(.L_x_8206) ;  /* 0x0000000056087348 */ /* 0x000fea0003c00000 */
[----:B------:R0:W1:Y:S02]  /*20d0*/  SHFL.BFLY P4, R89, R93, R88, R87 ;  /* 0x0c0000585d597389 */ /* 0x0000640000080057 */
[----:B01----:R-:W-:Y:S05]  /*20e0*/  ENDCOLLECTIVE ;  /* 0x000000000000791b */ /* 0x003fea0003800000 */
.L_x_8206:
[----:B------:R-:W-:Y:S01]  /*20f0*/  MOV R88, 0x10 ;  /* 0x0000001000587802 */ /* 0x000fe20000000f00 */
[----:B------:R-:W-:-:S07]  /*2100*/  FADD.FTZ R93, R92, R89 ;  /* 0x000000595c5d7221 */ /* 0x000fce0000010000 */
[----:B------:R-:W-:Y:S05]  /*2110*/  WARPSYNC.COLLECTIVE R86, `(.L_x_8207) ;  /* 0x0000000056087348 */ /* 0x000fea0003c00000 */
[----:B------:R0:W1:Y:S02]  /*2120*/  SHFL.BFLY P4, R89, R93, R88, R87 ;  /* 0x0c0000585d597389 */ /* 0x0000640000080057 */
[----:B01----:R-:W-:Y:S05]  /*2130*/  ENDCOLLECTIVE ;  /* 0x000000000000791b */ /* 0x003fea0003800000 */
.L_x_8207:
        /* <DEDUP_REMOVED lines=41> */
.L_x_8208:
[----:B------:R-:W-:Y:S02]  /*23d0*/  HFMA2 R88, -RZ, RZ, 0, 1.1920928955078125e-07 ;  /* 0x00000002ff587431 */ /* 0x000fe400000001ff */
[----:B------:R-:W-:-:S05]  /*23e0*/  FADD.FTZ R81, R0, R89 ;  /* 0x0000005900517221 */ /* 0x000fca0000010000 */
[----:B------:R-:W-:-:S07]  /*23f0*/  MOV R93, R81 ;  /* 0x00000051005d7202 */ /* 0x000fce0000000f00 */
[----:B------:R-:W-:Y:S05]  /*2400*/  WARPSYNC.COLLECTIVE R86, `(.L_x_8209) ;  /* 0x0000000056087348 */ /* 0x000fea0003c00000 */
[----:B------:R0:W1:Y:S02]  /*2410*/  SHFL.BFLY P4, R89, R93, R88, R87 ;  /* 0x0c0000585d597389 */ /* 0x0000640000080057 */
[----:B01----:R-:W-:Y:S05]  /*2420*/  ENDCOLLECTIVE ;  /* 0x000000000000791b */ /* 0x003fea0003800000 */
.L_x_8209:
[----:B------:R-:W-:Y:S02]  /*2430*/  HFMA2 R88, -RZ, RZ, 0, 2.384185791015625e-07 ;  /* 0x00000004ff587431 */ /* 0x000fe400000001ff */
[----:B------:R-:W-:-:S05]  /*2440*/  FADD.FTZ R90, R81, R89 ;  /* 0x00000059515a7221 */ /* 0x000fca0000010000 */
[----:B------:R-:W-:-:S07]  /*2450*/  MOV R93, R90 ;  /* 0x0000005a005d7202 */ /* 0x000fce0000000f00 */
[----:B------:R-:W-:Y:S05]  /*2460*/  WARPSYNC.COLLECTIVE R86, `(.L_x_8210) ;  /* 0x0000000056087348 */ /* 0x000fea0003c00000 */
[----:B------:R0:W1:Y:S02]  /*2470*/  SHFL.BFLY P4, R89, R93, R88, R87 ;  /* 0x0c0000585d597389 */ /* 0x0000640000080057 */
[----:B01----:R-:W-:Y:S05]  /*2480*/  ENDCOLLECTIVE ;  /* 0x000000000000791b */ /* 0x003fea0003800000 */
.L_x_8210:
[----:B------:R-:W-:Y:S02]  /*2490*/  HFMA2 R88, -RZ, RZ, 0, 4.76837158203125e-07 ;  /* 0x00000008ff587431 */ /* 0x000fe400000001ff */
[----:B------:R-:W-:-:S05]  /*24a0*/  FADD.FTZ R91, R90, R89 ;  /* 0x000000595a5b7221 */ /* 0x000fca0000010000 */
[----:B------:R-:W-:-:S07]  /*24b0*/  MOV R93, R91 ;  /* 0x0000005b005d7202 */ /* 0x000fce0000000f00 */
[----:B------:R-:W-:Y:S05]  /*24c0*/  WARPSYNC.COLLECTIVE R86, `(.L_x_8211) ;  /* 0x0000000056087348 */ /* 0x000fea0003c00000 */
[----:B------:R0:W1:Y:S02]  /*24d0*/  SHFL.BFLY P4, R89, R93, R88, R87 ;  /* 0x0c0000585d597389 */ /* 0x0000640000080057 */
[----:B01----:R-:W-:Y:S05]  /*24e0*/  ENDCOLLECTIVE ;  /* 0x000000000000791b */ /* 0x003fea0003800000 */
.L_x_8211:
[----:B------:R-:W-:Y:S02]  /*24f0*/  HFMA2 R88, -RZ, RZ, 0, 9.5367431640625e-07 ;  /* 0x00000010ff587431 */ /* 0x000fe400000001ff */
[----:B------:R-:W-:-:S05]  /*2500*/  FADD.FTZ R92, R91, R89 ;  /* 0x000000595b5c7221 */ /* 0x000fca0000010000 */
[----:B------:R-:W-:-:S07]  /*2510*/  MOV R93, R92 ;  /* 0x0000005c005d7202 */ /* 0x000fce0000000f00 */
[----:B------:R-:W-:Y:S05]  /*2520*/  WARPSYNC.COLLECTIVE R86, `(.L_x_8212) ;  /* 0x0000000056087348 */ /* 0x000fea0003c00000 */
[----:B------:R0:W1:Y:S02]  /*2530*/  SHFL.BFLY P4, R89, R93, R88, R87 ;  /* 0x0c0000585d597389 */ /* 0x0000640000080057 */
[----:B01----:R-:W-:Y:S05]  /*2540*/  ENDCOLLECTIVE ;  /* 0x000000000000791b */ /* 0x003fea0003800000 */
.L_x_8212:
[----:B------:R-:W-:Y:S05]  /*2550*/  BRA `(.L_x_8213) ;  /* 0xfffffff000f07947 */ /* 0x000fea000383ffff */
.L_x_8214:
        /* <DEDUP_REMOVED lines=10> */
.L_x_20291:


//--------------------- .text._ZN10layer_norm13ln_fwd_kernelINS_13Kernel_traitsIf13__nv_bfloat16fS2_fjLj512ELj1ELj4ELj1ELj16ENS_18Kernel_traits_baseILj512EfS2_fS2_fjLj128EEEEELb0ELb1ELb1ELb1EEEvNS_9FwdParamsE --------------------------
	.section	.text._ZN10layer_norm13ln_fwd_kernelINS_13Kernel_traitsIf13__nv_bfloat16fS2_fjLj512ELj1ELj4ELj1ELj16ENS_18Kernel_traits_baseILj512EfS2_fS2_fjLj128EEEEELb0ELb1ELb1ELb1EEEvNS_9FwdParamsE,"ax",@progbits
	.align	128
        .global         _ZN10layer_norm13ln_fwd_kernelINS_13Kernel_traitsIf13__nv_bfloat16fS2_fjLj512ELj1ELj4ELj1ELj16ENS_18Kernel_traits_baseILj512EfS2_fS2_fjLj128EEEEELb0ELb1ELb1ELb1EEEvNS_9FwdParamsE
        .type           _ZN10layer_norm13ln_fwd_kernelINS_13Kernel_traitsIf13__nv_bfloat16fS2_fjLj512ELj1ELj4ELj1ELj16ENS_18Kernel_traits_baseILj512EfS2_fS2_fjLj128EEEEELb0ELb1ELb1ELb1EEEvNS_9FwdParamsE,@function
        .size           _ZN10layer_norm13ln_fwd_kernelINS_13Kernel_traitsIf13__nv_bfloat16fS2_fjLj512ELj1ELj4ELj1ELj16ENS_18Kernel_traits_baseILj512EfS2_fS2_fjLj128EEEEELb0ELb1ELb1ELb1EEEvNS_9FwdParamsE,(.L_x_20292 - _ZN10layer_norm13ln_fwd_kernelINS_13Kernel_traitsIf13__nv_bfloat16fS2_fjLj512ELj1ELj4ELj1ELj16ENS_18Kernel_traits_baseILj512EfS2_fS2_fjLj128EEEEELb0ELb1ELb1ELb1EEEvNS_9FwdParamsE)
        .other          _ZN10layer_norm13ln_fwd_kernelINS_13Kernel_traitsIf13__nv_bfloat16fS2_fjLj512ELj1ELj4ELj1ELj16ENS_18Kernel_traits_baseILj512EfS2_fS2_fjLj128EEEEELb0ELb1ELb1ELb1EEEvNS_9FwdParamsE,@"STO_CUDA_ENTRY STV_DEFAULT"
_ZN10layer_norm13ln_fwd_kernelINS_13Kernel_traitsIf13__nv_bfloat16fS2_fjLj512ELj1ELj4ELj1ELj16ENS_18Kernel_traits_baseILj512EfS2_fS2_fjLj128EEEEELb0ELb1ELb1ELb1EEEvNS_9FwdParamsE:
.text._ZN10layer_norm13ln_fwd_kernelINS_13Kernel_traitsIf13__nv_bfloat16fS2_fjLj512ELj1ELj4ELj1ELj16ENS_18Kernel_traits_baseILj512EfS2_fS2_fjLj128EEEEELb0ELb1ELb1ELb1EEEvNS_9FwdParamsE:
[----:B------:R-:W-:Y:S01]  /*0000*/  LDC R1, c[0x0][0x37c] ;  /* 0x0000df00ff017b82 */ /* 0x000fe20000000800 */
[----:B------:R-:W0:Y:S01]  /*0010*/  LDCU.64 UR4, c[0x0][0x438] ;  /* 0x00008700ff0477ac */ /* 0x000e220008000a00 */
[----:B------:R-:W1:Y:S06]  /*0020*/  S2R R81, SR_TID.X ;  /* 0x0000000000517919 */ /* 0x000e6c0000002100 */
[----:B------:R-:W2:Y:S01]  /*0030*/  LDC.64 R2, c[0x0][0x3d0] ;  /* 0x0000f400ff027b82 */ /* 0x000ea20000000a00 */
[----:B------:R-:W3:Y:S01]  /*0040*/  LDCU.64 UR6, c[0x0][0x358] ;  /* 0x00006b00ff0677ac */ /* 0x000ee20008000a00 */
[----:B------:R-:W4:Y:S06]  /*0050*/  LDCU UR12, c[0x0][0x40c] ;  /* 0x00008180ff0c77ac */ /* 0x000f2c0008000800 */
[----:B------:R-:W3:Y:S01]  /*0060*/  LDC.64 R60, c[0x0][0x3e8] ;  /* 0x0000fa00ff3c7b82 */ /* 0x000ee20000000a00 */
[----:B------:R-:W2:Y:S01]  /*0070*/  LDCU.U8 UR10, c[0x0][0x410] ;  /* 0x00008200ff0a77ac */ /* 0x000ea20008000000 */
[----:B------:R-:W2:Y:S01]  /*0080*/  LDCU UR11, c[0x0][0x448] ;  /* 0x00008900ff0b77ac */ /* 0x000ea20008000800 */
[----:B0-----:R-:W-:Y:S01]  /*0090*/  ISETP.NE.U32.AND P0, PT, RZ, UR4, PT ;  /* 0x00000004ff007c0c */ /* 0x001fe2000bf05070 */
[----:B------:R-:W0:Y:S03]  /*00a0*/  LDCU.64 UR8, c[0x0][0x3a0] ;  /* 0x00007400ff0877ac */ /* 0x000e260008000a00 */
[----:B------:R-:W-:-:S02]  /*00b0*/  ISETP.NE.AND.EX P0, PT, RZ, UR5, PT, P0 ;  /* 0x00000005ff007c0c */ /* 0x000fc4000bf05300 */
[----:B-1----:R-:W-:Y:S01]  /*00c0*/  LOP3.LUT R8, R81, 0x1f, RZ, 0xc0, !PT ;  /* 0x0000001f51087812 */ /* 0x002fe200078ec0ff */
[----:B------:R-:W1:Y:S01]  /*00d0*/  S2UR UR4, SR_CTAID.X ;  /* 0x00000000000479c3 */ /* 0x000e620000002500 */
[----:B------:R-:W4:Y:S03]  /*00e0*/  LDCU UR5, c[0x0][0x384] ;  /* 0x00007080ff0577ac */ /* 0x000f260008000800 */
[----:B--2---:R-:W-:-:S06]  /*00f0*/  IMAD.WIDE.U32 R2, R8, 0x20, R2 ;  /* 0x0000002008027825 */ /* 0x004fcc00078e0002 */
[----:B------:R-:W2:Y:S01]  /*0100*/  @P0 LDC.64 R10, c[0x0][0x438] ;  /* 0x00010e00ff0a0b82 */ /* 0x000ea20000000a00 */
[C---:B---3--:R-:W-:Y:S01]  /*0110*/  IMAD.WIDE.U32 R60, R8.reuse, 0x20, R60 ;  /* 0x00000020083c7825 */ /* 0x048fe200078e003c */
[----:B------:R-:W3:Y:S04]  /*0120*/  LDG.E.128 R56, desc[UR6][R2.64] ;  /* 0x0000000602387981 */ /* 0x000ee8000c1e1d00 */
[----:B------:R-:W3:Y:S04]  /*0130*/  LDG.E.128 R52, desc[UR6][R2.64+0x10] ;  /* 0x0000100602347981 */ /* 0x000ee8000c1e1d00 */
[----:B------:R-:W3:Y:S04]  /*0140*/  LDG.E.128 R28, desc[UR6][R60.64] ;  /* 0x000000063c1c7981 */ /* 0x000ee8000c1e1d00 */
[----:B------:R-:W3:Y:S04]  /*0150*/  LDG.E.128 R32, desc[UR6][R60.64+0x10] ;  /* 0x000010063c207981 */ /* 0x000ee8000c1e1d00 */
[----:B------:R-:W3:Y:S04]  /*0160*/  LDG.E.128 R36, desc[UR6][R2.64+0x400] ;  /* 0x0004000602247981 */ /* 0x000ee8000c1e1d00 */
[----:B------:R0:W3:Y:S01]  /*0170*/  LDG.E.128 R40, desc[UR6][R2.64+0x410] ;  /* 0x0004100602287981 */ /* 0x0000e2000c1e1d00 */
[----:B--2---:R-:W-:-:S03]  /*0180*/  @P0 IMAD.WIDE.U32 R10, R8, 0x20, R10 ;  /* 0x00000020080a0825 */ /* 0x004fc600078e000a */
[----:B------:R-:W2:Y:S04]  /*0190*/  LDG.E.128 R44, desc[UR6][R60.64+0x400] ;  /* 0x000400063c2c7981 */ /* 0x000ea8000c1e1d00 */
[----:B------:R-:W2:Y:S04]  /*01a0*/  LDG.E.128 R48, desc[UR6][R60.64+0x410] ;  /* 0x000410063c307981 */ /* 0x000ea8000c1e1d00 */
[----:B------:R-:W5:Y:S04]  /*01b0*/  @P0 LDG.E.128 R24, desc[UR6][R10.64] ;  /* 0x000000060a180981 */ /* 0x000f68000c1e1d00 */
[----:B------:R-:W5:Y:S04]  /*01c0*/  @P0 LDG.E.128 R20, desc[UR6][R10.64+0x10] ;  /* 0x000010060a140981 */ /* 0x000f68000c1e1d00 */
[----:B------:R-:W5:Y:S04]  /*01d0*/  @P0 LDG.E.128 R16, desc[UR6][R10.64+0x400] ;  /* 0x000400060a100981 */ /* 0x000f68000c1e1d00 */
[----:B------:R0:W5:Y:S01]  /*01e0*/  @P0 LDG.E.128 R12, desc[UR6][R10.64+0x410] ;  /* 0x000410060a0c0981 */ /* 0x000162000c1e1d00 */
[----:B-1----:R-:W-:Y:S01]  /*01f0*/  USHF.L.U32 UR4, UR4, 0x2, URZ ;  /* 0x0000000204047899 */ /* 0x002fe200080006ff */
[----:B------:R-:W-:-:S05]  /*0200*/  SHF.R.U32.HI R81, RZ, 0x5, R81 ;  /* 0x00000005ff517819 */ /* 0x000fca0000011651 */
[----:B------:R-:W-:-:S04]  /*0210*/  LOP3.LUT R81, R81, UR4, RZ, 0xfc, !PT ;  /* 0x0000000451517c12 */ /* 0x000fc8000f8efcff */
[----:B----4-:R-:W-:Y:S02]  /*0220*/  ISETP.GE.AND P1, PT, R81, UR5, PT ;  /* 0x0000000551007c0c */ /* 0x010fe4000bf26270 */
        /* <DEDUP_REMOVED lines=8> */
[----:B------:R-:W-:Y:S02]  /*02b0*/  @P0 MOV R5, R52 ;  /* 0x0000003400050202 */ /* 0x000fe40000000f00 */
[----:B0-----:R-:W-:Y:S02]  /*02c0*/  @P0 MOV R2, R53 ;  /* 0x0000003500020202 */ /* 0x001fe40000000f00 */
[----:B------:R-:W-:-:S02]  /*02d0*/  @P0 MOV R3, R54 ;  /* 0x0000003600030202 */ /* 0x000fc40000000f00 */
[----:B------:R-:W-:Y:S02]  /*02e0*/  @P0 MOV R0, R55 ;  /* 0x0000003700000202 */ /* 0x000fe40000000f00 */
[----:B------:R-:W-:Y:S02]  /*02f0*/  @P0 MOV R57, R28 ;  /* 0x0000001c00390202 */ /* 0x000fe40000000f00 */
[----:B------:R-:W-:Y:S02]  /*0300*/  @P0 MOV R56, R29 ;  /* 0x0000001d00380202 */ /* 0x000fe40000000f00 */
[----:B------:R-:W-:Y:S02]  /*0310*/  @P0 MOV R11, R30 ;  /* 0x0000001e000b0202 */ /* 0x000fe40000000f00 */
[----:B------:R-:W-:Y:S02]  /*0320*/  @P0 MOV R10, R31 ;  /* 0x0000001f000a0202 */ /* 0x000fe40000000f00 */
        /* <DEDUP_REMOVED lines=17> */
[----:B------:R-:W-:Y:S02]  /*0440*/  @P0 MOV R72, R41 ;  /* 0x0000002900480202 */ /* 0x000fe40000000f00 */
[----:B------:R-:W-:-:S02]  /*0450*/  @P0 MOV R67, R42 ;  /* 0x0000002a00430202 */ /* 0x000fc40000000f00 */
[----:B------:R-:W-:Y:S02]  /*0460*/  @P0 MOV R66, R43 ;  /* 0x0000002b00420202 */ /* 0x000fe40000000f00 */
[----:B--2---:R-:W-:Y:S02]  /*0470*/  @P0 MOV R77, R44 ;  /* 0x0000002c004d0202 */ /* 0x004fe40000000f00 */
[----:B------:R-:W-:Y:S02]  /*0480*/  @P0 MOV R74, R45 ;  /* 0x0000002d004a0202 */ /* 0x000fe40000000f00 */
[----:B------:R-:W-:Y:S02]  /*0490*/  @P0 MOV R75, R46 ;  /* 0x0000002e004b0202 */ /* 0x000fe40000000f00 */
[----:B------:R-:W-:Y:S02]  /*04a0*/  @P0 MOV R78, R47 ;  /* 0x0000002f004e0202 */ /* 0x000fe40000000f00 */
[----:B------:R-:W-:-:S02]  /*04b0*/  @P0 MOV R79, R48 ;  /* 0x00000030004f0202 */ /* 0x000fc40000000f00 */
[----:B------:R-:W-:Y:S02]  /*04c0*/  @P0 MOV R76, R49 ;  /* 0x00000031004c0202 */ /* 0x000fe40000000f00 */
[----:B------:R-:W-:Y:S02]  /*04d0*/  @P0 MOV R83, R50 ;  /* 0x0000003200530202 */ /* 0x000fe40000000f00 */
[----:B------:R-:W-:Y:S02]  /*04e0*/  @P0 MOV R80, R51 ;  /* 0x0000003300500202 */ /* 0x000fe40000000f00 */
        /* <DEDUP_REMOVED lines=28> */
[----:B------:R-:W-:Y:S06]  /*06b0*/  @P1 EXIT ;  /* 0x000000000000194d */ /* 0x000fec0003800000 */
.L_x_8224:
[----:B------:R-:W0:Y:S08]  /*06c0*/  LDC.64 R40, c[0x0][0x3f0] ;  /* 0x0000fc00ff287b82 */ /* 0x000e300000000a00 */
[----:B------:R-:W1:Y:S08]  /*06d0*/  LDC R82, c[0x0][0x388] ;  /* 0x0000e200ff527b82 */ /* 0x000e700000000800 */
[----:B------:R-:W2:Y:S01]  /*06e0*/  LDC.64 R84, c[0x0][0x3f8] ;  /* 0x0000fe00ff547b82 */ /* 0x000ea20000000a00 */
[----:B0-----:R-:W-:-:S06]  /*06f0*/  IMAD.WIDE R54, R81, 0x4, R40 ;  /* 0x0000000451367825 */ /* 0x001fcc00078e0228 */
        /* <DEDUP_REMOVED lines=24> */
[----:B------:R0:W3:Y:S01]  /*0880*/  LDG.E.128 R36, desc[UR6][R40.64+0x10] ;  /* 0x0000100628247981 */ /* 0x0000e2000c1e1d00 */
[----:B------:R-:W-:-:S13]  /*0890*/  ISETP.GT.AND P2, PT, R54, RZ, PT ;  /* 0x000000ff3600720c */ /* 0x000fda0003f44270 */
[----:B------:R-:W1:Y:S01]  /*08a0*/  @P2 LDC R45, c[0x0][0x40c] ;  /* 0x00010300ff2d2b82 */ /* 0x000e620000000800 */
[C---:B-----5:R-:W-:Y:S02]  /*08b0*/  @P2 PRMT R43, R28.reuse, 0x7632, R43 ;  /* 0x000076321c2b2816 */ /* 0x060fe4000000002b */
[----:B------:R-:W-:Y:S02]  /*08c0*/  @P2 SHF.L.U32 R42, R28, 0x10, RZ ;  /* 0x000000101c2a2819 */ /* 0x000fe400000006ff */
[----:B------:R-:W-:Y:S02]  /*08d0*/  @P2 PRMT R44, R29, 0x7632, R44 ;  /* 0x000076321d2c2816 */ /* 0x000fe4000000002c */
[----:B0-----:R-:W-:Y:S01]  /*08e0*/  @P2 SHF.L.U32 R40, R43, 0x10, RZ ;  /* 0x000000102b282819 */ /* 0x001fe200000006ff */
[----:B------:R-:W0:Y:S01]  /*08f0*/  @P2 LDC R47, c[0x0][0x40c] ;  /* 0x00010300ff2f2b82 */ /* 0x000e220000000800 */
[----:B------:R-:W-:Y:S02]  /*0900*/  @P2 SHF.L.U32 R44, R44, 0x10, RZ ;  /* 0x000000102c2c2819 */ /* 0x000fe400000006ff */
[----:B------:R-:W-:-:S05]  /*0910*/  @P2 SHF.L.U32 R41, R29, 0x10, RZ ;  /* 0x000000101d292819 */ /* 0x000fca00000006ff */
[----:B------:R-:W4:Y:S08]  /*0920*/  @P2 LDC R49, c[0x0][0x40c] ;  /* 0x00010300ff312b82 */ /* 0x000f300000000800 */
[----:B------:R-:W4:Y:S01]  /*0930*/  @P2 LDC R46, c[0x0][0x40c] ;  /* 0x00010300ff2e2b82 */ /* 0x000f220000000800 */
[----:B-1----:R-:W-:-:S07]  /*0940*/  @P2 FMUL.FTZ R43, R42, R45 ;  /* 0x0000002d2a2b2220 */ /* 0x002fce0000410000 */
[----:B------:R-:W1:Y:S01]  /*0950*/  @P2 LDC R51, c[0x0][0x40c] ;  /* 0x00010300ff332b82 */ /* 0x000e620000000800 */
[----:B0-----:R-:W-:Y:S01]  /*0960*/  @P2 FMUL.FTZ R42, R40, R47 ;  /* 0x0000002f282a2220 */ /* 0x001fe20000410000 */
[----:B------:R-:W-:-:S04]  /*0970*/  @P2 PRMT R40, R30, 0x7632, R40 ;  /* 0x000076321e282816 */ /* 0x000fc80000000028 */
[----:B------:R-:W-:Y:S02]  /*0980*/  @P2 SHF.L.U32 R45, R40, 0x10, RZ ;  /* 0x00000010282d2819 */ /* 0x000fe400000006ff */
[----:B------:R-:W0:Y:S01]  /*0990*/  @P2 LDC R50, c[0x0][0x40c] ;  /* 0x00010300ff322b82 */ /* 0x000e220000000800 */
[----:B----4-:R-:W-:Y:S01]  /*09a0*/  @P2 FMUL.FTZ R48, R44, R49 ;  /* 0x000000312c302220 */ /* 0x010fe20000410000 */
[----:B------:R-:W-:-:S06]  /*09b0*/  @P2 SHF.L.U32 R44, R30, 0x10, RZ ;  /* 0x000000101e2c2819 */ /* 0x000fcc00000006ff */
[----:B------:R-:W4:Y:S01]  /*09c0*/  @P2 LDC R69, c[0x0][0x40c] ;  /* 0x00010300ff452b82 */ /* 0x000f220000000800 */
[----:B------:R-:W-:Y:S01]  /*09d0*/  @P2 FMUL.FTZ R47, R41, R46 ;  /* 0x0000002e292f2220 */ /* 0x000fe20000410000 */
[----:B------:R-:W-:Y:S01]  /*09e0*/  @P2 SHF.L.U32 R46, R31, 0x10, RZ ;  /* 0x000000101f2e2819 */ /* 0x000fe200000006ff */
[----:B-1----:R-:W-:Y:S01]  /*09f0*/  @P2 FMUL.FTZ R49, R44, R51 ;  /* 0x000000332c312220 */ /* 0x002fe20000410000 */
[----:B0-----:R-:W-:-:S03]  /*0a00*/  @P2 FMUL.FTZ R50, R45, R50 ;  /* 0x000000322d322220 */ /* 0x001fc60000410000 */
[----:B----4-:R-:W-:Y:S01]  /*0a10*/  @P2 FMUL.FTZ R51, R46, R69 ;  /* 0x000000452e332220 */ /* 0x010fe20000410000 */
[----:B--2---:R-:W-:Y:S01]  /*0a20*/  MOV R41, R33 ;  /* 0x0000002100297202 */ /* 0x004fe20000000f00 */
[----:B------:R-:W-:Y:S01]  /*0a30*/  @P2 FFMA.FTZ R41, R42, R56, R33 ;  /* 0x000000382a292223 */ /* 0x000fe20000010021 */
[----:B------:R-:W-:Y:S01]  /*0a40*/  @!P2 MOV R40, R32 ;  /* 0x000000200028a202 */ /* 0x000fe20000000f00 */
[----:B------:R-:W-:Y:S01]  /*0a50*/  @P2 FFMA.FTZ R40, R43, R57, R32 ;  /* 0x000000392b282223 */ /* 0x000fe20000010020 */
[----:B------:R-:W-:Y:S01]  /*0a60*/  MOV R42, R34 ;  /* 0x00000022002a7202 */ /* 0x000fe20000000f00 */
[----:B------:R-:W-:Y:S01]  /*0a70*/  @P2 FFMA.FTZ R42, R47, R11, R34 ;  /* 0x0000000b2f2a2223 */ /* 0x000fe20000010022 */
[----:B------:R-:W-:Y:S01]  /*0a80*/  MOV R43, R35 ;  /* 0x00000023002b7202 */ /* 0x000fe20000000f00 */
[----:B------:R-:W-:Y:S01]  /*0a90*/  @P2 FFMA.FTZ R43, R48, R10, R35 ;  /* 0x0000000a302b2223 */ /* 0x000fe20000010023 */
[----:B---3--:R-:W-:Y:S01]  /*0aa0*/  MOV R44, R36 ;  /* 0x00000024002c7202 */ /* 0x008fe20000000f00 */
[----:B------:R-:W-:Y:S01]  /*0ab0*/  @P2 FFMA.FTZ R44, R49, R59, R36 ;  /* 0x0000003b312c2223 */ /* 0x000fe20000010024 */
[----:B------:R-:W-:Y:S01]  /*0ac0*/  MOV R45, R37 ;  /* 0x00000025002d7202 */ /* 0x000fe20000000f00 */
[----:B------:R-:W-:Y:S01]  /*0ad0*/  @P2 FFMA.FTZ R45, R50, R58, R37 ;  /* 0x0000003a322d2223 */ /* 0x000fe20000010025 */
[----:B------:R-:W-:Y:S01]  /*0ae0*/  MOV R46, R38 ;  /* 0x00000026002e7202 */ /* 0x000fe20000000f00 */
        /* <DEDUP_REMOVED lines=8> */
.L_x_8216:
[----:B------:R-:W0:Y:S01]  /*0b70*/  @P1 LDC R45, c[0x0][0x40c] ;  /* 0x00010300ff2d1b82 */ /* 0x000e220000000800 */
[C---:B-----5:R-:W-:Y:S02]  /*0b80*/  @P1 PRMT R40, R28.reuse, 0x7632, R40 ;  /* 0x000076321c281816 */ /* 0x060fe40000000028 */
[----:B------:R-:W-:Y:S02]  /*0b90*/  @P1 SHF.L.U32 R46, R28, 0x10, RZ ;  /* 0x000000101c2e1819 */ /* 0x000fe400000006ff */
[----:B------:R-:W-:Y:S02]  /*0ba0*/  @P1 SHF.L.U32 R40, R40, 0x10, RZ ;  /* 0x0000001028281819 */ /* 0x000fe400000006ff */
[C---:B------:R-:W-:Y:S01]  /*0bb0*/  @P1 PRMT R41, R29.reuse, 0x7632, R41 ;  /* 0x000076321d291816 */ /* 0x040fe20000000029 */
[----:B------:R-:W1:Y:S01]  /*0bc0*/  @P1 LDC R47, c[0x0][0x40c] ;  /* 0x00010300ff2f1b82 */ /* 0x000e620000000800 */
[----:B------:R-:W-:Y:S02]  /*0bd0*/  @P1 SHF.L.U32 R48, R29, 0x10, RZ ;  /* 0x000000101d301819 */ /* 0x000fe400000006ff */
[----:B------:R-:W-:-:S02]  /*0be0*/  @P1 SHF.L.U32 R41, R41, 0x10, RZ ;  /* 0x0000001029291819 */ /* 0x000fc400000006ff */
[----:B------:R-:W-:-:S03]  /*0bf0*/  @P1 PRMT R42, R30, 0x7632, R42 ;  /* 0x000076321e2a1816 */ /* 0x000fc6000000002a */
[----:B------:R-:W2:Y:S01]  /*0c00*/  @P1 LDC R49, c[0x0][0x40c] ;  /* 0x00010300ff311b82 */ /* 0x000ea20000000800 */
[----:B------:R-:W-:-:S07]  /*0c10*/  @P1 SHF.L.U32 R42, R42, 0x10, RZ ;  /* 0x000000102a2a1819 */ /* 0x000fce00000006ff */
[----:B------:R-:W3:Y:S01]  /*0c20*/  @P1 LDC R50, c[0x0][0x40c] ;  /* 0x00010300ff321b82 */ /* 0x000ee20000000800 */
[----:B0-----:R-:W-:-:S07]  /*0c30*/  @P1 FMUL.FTZ R46, R46, R45 ;  /* 0x0000002d2e2e1220 */ /* 0x001fce0000410000 */
[----:B------:R-:W0:Y:S01]  /*0c40*/  @P1 LDC R52, c[0x0][0x40c] ;  /* 0x00010300ff341b82 */ /* 0x000e220000000800 */
[----:B-1----:R-:W-:Y:S01]  /*0c50*/  @P1 FMUL.FTZ R45, R40, R47 ;  /* 0x0000002f282d1220 */ /* 0x002fe20000410000 */
[----:B------:R-:W-:Y:S02]  /*0c60*/  @P1 SHF.L.U32 R47, R30, 0x10, RZ ;  /* 0x000000101e2f1819 */ /* 0x000fe400000006ff */
[----:B------:R-:W-:-:S04]  /*0c70*/  @P1 PRMT R40, R31, 0x7632, R40 ;  /* 0x000076321f281816 */ /* 0x000fc80000000028 */
[----:B------:R-:W1:Y:S01]  /*0c80*/  @P1 LDC R51, c[0x0][0x40c] ;  /* 0x00010300ff331b82 */ /* 0x000e620000000800 */
[----:B--2---:R-:W-:-:S07]  /*0c90*/  @P1 FMUL.FTZ R48, R48, R49 ;  /* 0x0000003130301220 */ /* 0x004fce0000410000 */
[----:B------:R-:W2:Y:S01]  /*0ca0*/  @P1 LDC R43, c[0x0][0x40c] ;  /* 0x00010300ff2b1b82 */ /* 0x000ea20000000800 */
[----:B---3--:R-:W-:Y:S01]  /*0cb0*/  @P1 FMUL.FTZ R49, R41, R50 ;  /* 0x0000003229311220 */ /* 0x008fe20000410000 */
[----:B------:R-:W-:-:S06]  /*0cc0*/  @P1 SHF.L.U32 R50, R31, 0x10, RZ ;  /* 0x000000101f321819 */ /* 0x000fcc00000006ff */
[----:B------:R-:W3:Y:S01]  /*0cd0*/  @P1 LDC R44, c[0x0][0x40c] ;  /* 0x00010300ff2c1b82 */ /* 0x000ee20000000800 */
[----:B0-----:R-:W-:Y:S01]  /*0ce0*/  @P1 FMUL.FTZ R52, R47, R52 ;  /* 0x000000342f341220 */ /* 0x001fe20000410000 */
[----:B------:R-:W-:Y:S02]  /*0cf0*/  @P1 SHF.L.U32 R47, R40, 0x10, RZ ;  /* 0x00000010282f1819 */ /* 0x000fe400000006ff */
[----:B------:R-:W-:Y:S02]  /*0d00*/  CS2R R40, SRZ ;  /* 0x0000000000287805 */ /* 0x000fe4000001ff00 */
[----:B------:R-:W-:Y:S01]  /*0d10*/  @P1 FMUL.FTZ R40, R46, R57 ;  /* 0x000000392e281220 */ /* 0x000fe20000410000 */
[----:B------:R-:W-:Y:S01]  /*0d20*/  @P1 FMUL.FTZ R41, R45, R56 ;  /* 0x000000382d291220 */ /* 0x000fe20000410000 */
[----:B-1----:R-:W-:Y:S01]  /*0d30*/  @P1 FMUL.FTZ R51, R42, R51 ;  /* 0x000000332a331220 */ /* 0x002fe20000410000 */
[----:B------:R-:W-:Y:S01]  /*0d40*/  MOV R42, RZ ;  /* 0x000000ff002a7202 */ /* 0x000fe20000000f00 */
[----:B------:R-:W-:Y:S01]  /*0d50*/  @P1 FMUL.FTZ R42, R48, R11 ;  /* 0x0000000b302a1220 */ /* 0x000fe20000410000 */
[----:B--2---:R-:W-:Y:S01]  /*0d60*/  @P1 FMUL.FTZ R50, R50, R43 ;  /* 0x0000002b32321220 */ /* 0x004fe20000410000 */
[----:B------:R-:W-:Y:S01]  /*0d70*/  MOV R43, RZ ;  /* 0x000000ff002b7202 */ /* 0x000fe20000000f00 */
[----:B------:R-:W-:Y:S01]  /*0d80*/  @P1 FMUL.FTZ R43, R49, R10 ;  /* 0x0000000a312b1220 */ /* 0x000fe20000410000 */
[----:B---3--:R-:W-:Y:S01]  /*0d90*/  @P1 FMUL.FTZ R69, R47, R44 ;  /* 0x0000002c2f451220 */ /* 0x008fe20000410000 */
[----:B------:R-:W-:-:S02]  /*0da0*/  CS2R R44, SRZ ;  /* 0x00000000002c7805 */ /* 0x000fc4000001ff00 */
[----:B------:R-:W-:Y:S01]  /*0db0*/  CS2R R46, SRZ ;  /* 0x00000000002e7805 */ /* 0x000fe2000001ff00 */
[----:B------:R-:W-:Y:S01]  /*0dc0*/  @P1 FMUL.FTZ R44, R52, R59 ;  /* 0x0000003b342c1220 */ /* 0x000fe20000410000 */
[----:B------:R-:W-:Y:S01]  /*0dd0*/  @P1 FMUL.FTZ R45, R51, R58 ;  /* 0x0000003a332d1220 */ /* 0x000fe20000410000 */
[----:B------:R-:W-:Y:S01]  /*0de0*/  @P1 FMUL.FTZ R46, R50, R61 ;  /* 0x0000003d322e1220 */ /* 0x000fe20000410000 */
[----:B------:R-:W-:-:S07]  /*0df0*/  @P1 FMUL.FTZ R47, R69, R60 ;  /* 0x0000003c452f1220 */ /* 0x000fce0000410000 */
.L_x_8217:
[----:B------:R-:W-:Y:S05]  /*0e00*/  BSYNC.RECONVERGENT B0 ;  /* 0x0000000000007941 */ /* 0x000fea0003800200 */
.L_x_8215:
[----:B------:R-:W0:Y:S01]  /*0e10*/  LDC.64 R68, c[0x0][0x3a8] ;  /* 0x0000ea00ff447b82 */ /* 0x000e220000000a00 */
[----:B------:R-:W-:Y:S02]  /*0e20*/  @P1 IADD3 R85, PT, PT, R53, 0x20, RZ ;  /* 0x0000002035551810 */ /* 0x000fe40007ffe0ff */
[----:B------:R-:W-:-:S05]  /*0e30*/  IADD3 R71, PT, PT, R55, 0x20, RZ ;  /* 0x0000002037477810 */ /* 0x000fca0007ffe0ff */
[----:B------:R-:W1:Y:S08]  /*0e40*/  @P1 LDC.64 R50, c[0x0][0x390] ;  /* 0x0000e400ff321b82 */ /* 0x000e700000000a00 */
[----:B------:R-:W2:Y:S01]  /*0e50*/  @P0 LDC.64 R48, c[0x0][0x3a0] ;  /* 0x0000e800ff300b82 */ /* 0x000ea20000000a00 */
[----:B0-----:R-:W-:-:S05]  /*0e60*/  IMAD.WIDE.U32 R52, R55, 0x20, R68 ;  /* 0x0000002037347825 */ /* 0x001fca00078e0044 */
[----:B------:R0:W-:Y:S01]  /*0e70*/  STG.E.128 desc[UR6][R52.64], R40 ;  /* 0x0000002834007986 */ /* 0x0001e2000c101d06 */
[----:B-1----:R-:W-:-:S03]  /*0e80*/  @P1 IMAD.WIDE.U32 R50, R85, 0x10, R50 ;  /* 0x0000001055321825 */ /* 0x002fc600078e0032 */
[----:B------:R0:W-:Y:S04]  /*0e90*/  STG.E.128 desc[UR6][R52.64+0x10], R44 ;  /* 0x0000102c34007986 */ /* 0x0001e8000c101d06 */
[----:B------:R0:W5:Y:S01]  /*0ea0*/  @P1 LDG.E.128 R28, desc[UR6][R50.64] ;  /* 0x00000006321c1981 */ /* 0x000162000c1e1d00 */
[----:B--2---:R-:W-:-:S05]  /*0eb0*/  @P0 IMAD.WIDE.U32 R48, R71, 0x20, R48 ;  /* 0x0000002047300825 */ /* 0x004fca00078e0030 */
[----:B------:R0:W5:Y:S04]  /*0ec0*/  @P0 LDG.E.128 R32, desc[UR6][R48.64] ;  /* 0x0000000630200981 */ /* 0x000168000c1e1d00 */
[----:B------:R0:W5:Y:S01]  /*0ed0*/  @P0 LDG.E.128 R36, desc[UR6][R48.64+0x10] ;  /* 0x0000100630240981 */ /* 0x000162000c1e1d00 */
[----:B------:R-:W-:Y:S04]  /*0ee0*/  BSSY.RECONVERGENT B0, `(.L_x_8218) ;  /* 0x0000059000007945 */ /* 0x000fe80003800200 */
[----:B------:R-:W-:Y:S05]  /*0ef0*/  @!P0 BRA `(.L_x_8219) ;  /* 0x0000000000b88947 */ /* 0x000fea0003800000 */
[----:B------:R-:W-:-:S13]  /*0f00*/  ISETP.GT.AND P0, PT, R54, RZ, PT ;  /* 0x000000ff3600720c */ /* 0x000fda0003f04270 */
[----:B0-----:R-:W0:Y:S01]  /*0f10*/  @P0 LDC R51, c[0x0][0x40c] ;  /* 0x00010300ff330b82 */ /* 0x001e220000000800 */
[C---:B-----5:R-:W-:Y:S02]  /*0f20*/  @P0 SHF.L.U32 R50, R28.reuse, 0x10, RZ ;  /* 0x000000101c320819 */ /* 0x060fe400000006ff */
[----:B------:R-:W-:Y:S02]  /*0f30*/  @P0 PRMT R48, R28, 0x7632, R48 ;  /* 0x000076321c300816 */ /* 0x000fe40000000030 */
[----:B------:R-:W-:Y:S02]  /*0f40*/  @P0 SHF.L.U32 R54, R29, 0x10, RZ ;  /* 0x000000101d360819 */ /* 0x000fe400000006ff */
[----:B------:R-:W-:Y:S01]  /*0f50*/  @P0 SHF.L.U32 R49, R48, 0x10, RZ ;  /* 0x0000001030310819 */ /* 0x000fe200000006ff */
[----:B------:R-:W1:Y:S01]  /*0f60*/  @P0 LDC R52, c[0x0][0x40c] ;  /* 0x00010300ff340b82 */ /* 0x000e620000000800 */
[----:B------:R-:W-:Y:S02]  /*0f70*/  MOV R48, R32 ;  /* 0x0000002000307202 */ /* 0x000fe40000000f00 */
[----:B------:R-:W-:-:S05]  /*0f80*/  @P0 SHF.L.U32 R86, R31, 0x10, RZ ;  /* 0x000000101f560819 */ /* 0x000fca00000006ff */
[----:B------:R-:W2:Y:S08]  /*0f90*/  @P0 LDC R70, c[0x0][0x40c] ;  /* 0x00010300ff460b82 */ /* 0x000eb00000000800 */
[----:B------:R-:W3:Y:S01]  /*0fa0*/  @P0 LDC R55, c[0x0][0x40c] ;  /* 0x00010300ff370b82 */ /* 0x000ee20000000800 */
[----:B0-----:R-:W-:Y:S01]  /*0fb0*/  @P0 FMUL.FTZ R53, R50, R51 ;  /* 0x0000003332350220 */ /* 0x001fe20000410000 */
[----:B------:R-:W-:-:S03]  /*0fc0*/  @P0 PRMT R51, R29, 0x7632, R51 ;  /* 0x000076321d330816 */ /* 0x000fc60000000033 */
[----:B------:R-:W-:Y:S01]  /*0fd0*/  @P0 FFMA.FTZ R48, R53, R77, R32 ;  /* 0x0000004d35300223 */ /* 0x000fe20000010020 */
[----:B------:R-:W-:Y:S02]  /*0fe0*/  @P0 SHF.L.U32 R51, R51, 0x10, RZ ;  /* 0x0000001033330819 */ /* 0x000fe400000006ff */
[----:B------:R-:W0:Y:S01]  /*0ff0*/  @P0 LDC R85, c[0x0][0x40c] ;  /* 0x00010300ff550b82 */ /* 0x000e220000000800 */
[----:B-1----:R-:W-:Y:S01]  /*1000*/  @P0 FMUL.FTZ R50, R49, R52 ;  /* 0x0000003431320220 */ /* 0x002fe20000410000 */
[----:B------:R-:W-:-:S03]  /*1010*/  MOV R49, R33 ;  /* 0x0000002100317202 */ /* 0x000fc60000000f00 */
[----:B------:R-:W-:Y:S01]  /*1020*/  @P0 FFMA.FTZ R49, R50, R74, R33 ;  /* 0x0000004a32310223 */ /* 0x000fe20000010021 */
[----:B------:R-:W-:Y:S02]  /*1030*/  MOV R50, R34 ;  /* 0x0000002200327202 */ /* 0x000fe40000000f00 */
[----:B------:R-:W1:Y:S01]  /*1040*/  @P0 LDC R53, c[0x0][0x40c] ;  /* 0x00010300ff350b82 */ /* 0x000e620000000800 */
[----:B--2---:R-:W-:Y:S01]  /*1050*/  @P0 FMUL.FTZ R52, R51, R70 ;  /* 0x0000004633340220 */ /* 0x004fe20000410000 */
[----:B------:R-:W-:-:S03]  /*1060*/  MOV R51, R35 ;  /* 0x0000002300337202 */ /* 0x000fc60000000f00 */
[----:B------:R-:W-:Y:S01]  /*1070*/  @P0 FFMA.FTZ R51, R52, R78, R35 ;  /* 0x0000004e34330223 */ /* 0x000fe20000010023 */
[----:B------:R-:W-:Y:S02]  /*1080*/  @P0 PRMT R52, R30, 0x7632, R52 ;  /* 0x000076321e340816 */ /* 0x000fe40000000034 */
[----:B------:R-:W2:Y:S01]  /*1090*/  @P0 LDC R87, c[0x0][0x40c] ;  /* 0x00010300ff570b82 */ /* 0x000ea20000000800 */
[----:B---3--:R-:W-:Y:S01]  /*10a0*/  @P0 FMUL.FTZ R55, R54, R55 ;  /* 0x0000003736370220 */ /* 0x008fe20000410000 */
[----:B------:R-:W-:-:S03]  /*10b0*/  @P0 SHF.L.U32 R54, R30, 0x10, RZ ;  /* 0x000000101e360819 */ /* 0x000fc600000006ff */
[----:B------:R-:W-:Y:S02]  /*10c0*/  @P0 FFMA.FTZ R50, R55, R75, R34 ;  /* 0x0000004b37320223 */ /* 0x000fe40000010022 */
[----:B0-----:R-:W-:Y:S01]  /*10d0*/  @P0 FMUL.FTZ R85, R54, R85 ;  /* 0x0000005536550220 */ /* 0x001fe20000410000 */
[----:B------:R-:W-:Y:S02]  /*10e0*/  @P0 SHF.L.U32 R54, R52, 0x10, RZ ;  /* 0x0000001034360819 */ /* 0x000fe400000006ff */
[----:B------:R-:W-:Y:S01]  /*10f0*/  MOV R52, R36 ;  /* 0x0000002400347202 */ /* 0x000fe20000000f00 */
[----:B------:R-:W-:Y:S01]  /*1100*/  @P0 FFMA.FTZ R52, R85, R79, R36 ;  /* 0x0000004f55340223 */ /* 0x000fe20000010024 */
[----:B-1----:R-:W-:Y:S01]  /*1110*/  @P0 FMUL.FTZ R55, R86, R53 ;  /* 0x0000003556370220 */ /* 0x002fe20000410000 */
[----:B------:R-:W-:Y:S01]  /*1120*/  MOV R53, R37 ;  /* 0x0000002500357202 */ /* 0x000fe20000000f00 */
[----:B--2---:R-:W-:Y:S01]  /*1130*/  @P0 FMUL.FTZ R70, R54, R87 ;  /* 0x0000005736460220 */ /* 0x004fe20000410000 */
[----:B------:R-:W-:Y:S01]  /*1140*/  MOV R54, R38 ;  /* 0x0000002600367202 */ /* 0x000fe20000000f00 */
[----:B------:R-:W-:Y:S01]  /*1150*/  @P0 FFMA.FTZ R54, R55, R83, R38 ;  /* 0x0000005337360223 */ /* 0x000fe20000010026 */
[----:B------:R-:W-:Y:S01]  /*1160*/  MOV R55, R39 ;  /* 0x0000002700377202 */ /* 0x000fe20000000f00 */
[----:B------:R-:W-:Y:S01]  /*1170*/  @P0 FFMA.FTZ R53, R70, R76, R37 ;  /* 0x0000004c46350223 */ /* 0x000fe20000010025 */
[----:B------:R-:W-:Y:S06]  /*1180*/  @!P0 BRA `(.L_x_8220) ;  /* 0x0000000000b88947 */ /* 0x000fec0003800000 */
[----:B------:R-:W-:-:S04]  /*1190*/  PRMT R55, R31, 0x7632, R55 ;  /* 0x000076321f377816 */ /* 0x000fc80000000037 */
[----:B------:R-:W-:-:S05]  /*11a0*/  SHF.L.U32 R55, R55, 0x10, RZ ;  /* 0x0000001037377819 */ /* 0x000fca00000006ff */
[----:B------:R-:W-:-:S04]  /*11b0*/  FMUL.FTZ R70, R55, UR12 ;  /* 0x0000000c37467c20 */ /* 0x000fc80008410000 */
[----:B------:R-:W-:Y:S01]  /*11c0*/  FFMA.FTZ R55, R70, R80, R39 ;  /* 0x0000005046377223 */ /* 0x000fe20000010027 */
[----:B------:R-:W-:Y:S06]  /*11d0*/  BRA `(.L_x_8220) ;  /* 0x0000000000a47947 */ /* 0x000fec0003800000 */
.L_x_8219:
[----:B0-----:R-:W0:Y:S01]  /*11e0*/  @P1 LDC R50, c[0x0][0x40c] ;  /* 0x00010300ff321b82 */ /* 0x001e220000000800 */
[----:B-----5:R-:W-:Y:S01]  /*11f0*/  @P1 SHF.L.U32 R49, R28, 0x10, RZ ;  /* 0x000000101c311819 */ /* 0x020fe200000006ff */
[----:B------:R-:W-:Y:S01]  /*1200*/  HFMA2 R48, -RZ, RZ, 0, 0 ;  /* 0x00000000ff307431 */ /* 0x000fe200000001ff */
[----:B------:R-:W-:-:S05]  /*1210*/  @P1 SHF.L.U32 R55, R29, 0x10, RZ ;  /* 0x000000101d371819 */ /* 0x000fca00000006ff */
[----:B------:R-:W1:Y:S08]  /*1220*/  @P1 LDC R86, c[0x0][0x40c] ;  /* 0x00010300ff561b82 */ /* 0x000e700000000800 */
[----:B------:R-:W2:Y:S08]  /*1230*/  @P1 LDC R70, c[0x0][0x40c] ;  /* 0x00010300ff461b82 */ /* 0x000eb00000000800 */
[----:B------:R-:W3:Y:S01]  /*1240*/  @P1 LDC R52, c[0x0][0x40c] ;  /* 0x00010300ff341b82 */ /* 0x000ee20000000800 */
[----:B0-----:R-:W-:Y:S01]  /*1250*/  @P1 FMUL.FTZ R50, R49, R50 ;  /* 0x0000003231321220 */ /* 0x001fe20000410000 */
[----:B------:R-:W-:-:S03]  /*1260*/  @P1 PRMT R49, R28, 0x7632, R49 ;  /* 0x000076321c311816 */ /* 0x000fc60000000031 */
[----:B------:R-:W-:Y:S01]  /*1270*/  @P1 FMUL.FTZ R48, R50, R77 ;  /* 0x0000004d32301220 */ /* 0x000fe20000410000 */
[----:B------:R-:W-:Y:S02]  /*1280*/  @P1 PRMT R50, R29, 0x7632, R50 ;  /* 0x000076321d321816 */ /* 0x000fe40000000032 */
[----:B------:R-:W0:Y:S01]  /*1290*/  @P1 LDC R54, c[0x0][0x40c] ;  /* 0x00010300ff361b82 */ /* 0x000e220000000800 */
[----:B------:R-:W-:Y:S01]  /*12a0*/  @P1 SHF.L.U32 R49, R49, 0x10, RZ ;  /* 0x0000001031311819 */ /* 0x000fe200000006ff */
[----:B-1----:R-:W-:Y:S01]  /*12b0*/  @P1 FMUL.FTZ R86, R55, R86 ;  /* 0x0000005637561220 */ /* 0x002fe20000410000 */
[----:B------:R-:W-:-:S05]  /*12c0*/  @P1 SHF.L.U32 R55, R50, 0x10, RZ ;  /* 0x0000001032371819 */ /* 0x000fca00000006ff */
[----:B------:R-:W1:Y:S01]  /*12d0*/  @P1 LDC R53, c[0x0][0x40c] ;  /* 0x00010300ff351b82 */ /* 0x000e620000000800 */
[----:B--2---:R-:W-:Y:S01]  /*12e0*/  @P1 FMUL.FTZ R51, R49, R70 ;  /* 0x0000004631331220 */ /* 0x004fe20000410000 */
[----:B------:R-:W-:-:S03]  /*12f0*/  MOV R49, RZ ;  /* 0x000000ff00317202 */ /* 0x000fc60000000f00 */
[----:B------:R-:W-:Y:S01]  /*1300*/  @P1 FMUL.FTZ R49, R51, R74 ;  /* 0x0000004a33311220 */ /* 0x000fe20000410000 */
[----:B------:R-:W-:Y:S01]  /*1310*/  CS2R R50, SRZ ;  /* 0x0000000000327805 */ /* 0x000fe2000001ff00 */
[----:B---3--:R-:W-:Y:S01]  /*1320*/  @P1 FMUL.FTZ R55, R55, R52 ;  /* 0x0000003437371220 */ /* 0x008fe20000410000 */
[----:B------:R-:W2:Y:S01]  /*1330*/  @P1 LDC R70, c[0x0][0x40c] ;  /* 0x00010300ff461b82 */ /* 0x000ea20000000800 */
[----:B------:R-:W-:Y:S01]  /*1340*/  @P1 PRMT R52, R30, 0x7632, R52 ;  /* 0x000076321e341816 */ /* 0x000fe20000000034 */
[----:B------:R-:W-:Y:S01]  /*1350*/  @P1 FMUL.FTZ R50, R86, R75 ;  /* 0x0000004b56321220 */ /* 0x000fe20000410000 */
[----:B------:R-:W-:Y:S01]  /*1360*/  @P1 FMUL.FTZ R51, R55, R78 ;  /* 0x0000004e37331220 */ /* 0x000fe20000410000 */
[----:B------:R-:W-:Y:S02]  /*1370*/  @P1 SHF.L.U32 R55, R30, 0x10, RZ ;  /* 0x000000101e371819 */ /* 0x000fe400000006ff */
[----:B------:R-:W-:Y:S02]  /*1380*/  @P1 SHF.L.U32 R52, R52, 0x10, RZ ;  /* 0x0000001034341819 */ /* 0x000fe400000006ff */
[----:B------:R-:W3:Y:S01]  /*1390*/  @P1 LDC R85, c[0x0][0x40c] ;  /* 0x00010300ff551b82 */ /* 0x000ee20000000800 */
[----:B0-----:R-:W-:-:S02]  /*13a0*/  @P1 FMUL.FTZ R54, R55, R54 ;  /* 0x0000003637361220 */ /* 0x001fc40000410000 */
[----:B-1----:R-:W-:Y:S01]  /*13b0*/  @P1 FMUL.FTZ R55, R52, R53 ;  /* 0x0000003534371220 */ /* 0x002fe20000410000 */
[----:B------:R-:W-:Y:S02]  /*13c0*/  CS2R R52, SRZ ;  /* 0x0000000000347805 */ /* 0x000fe4000001ff00 */
[----:B------:R-:W-:Y:S01]  /*13d0*/  @P1 FMUL.FTZ R52, R54, R79 ;  /* 0x0000004f36341220 */ /* 0x000fe20000410000 */
[----:B------:R-:W-:Y:S01]  /*13e0*/  @P1 PRMT R54, R31, 0x7632, R54 ;  /* 0x000076321f361816 */ /* 0x000fe20000000036 */
[----:B------:R-:W-:Y:S01]  /*13f0*/  @P1 FMUL.FTZ R53, R55, R76 ;  /* 0x0000004c37351220 */ /* 0x000fe20000410000 */
[----:B------:R-:W-:Y:S02]  /*1400*/  @P1 SHF.L.U32 R55, R31, 0x10, RZ ;  /* 0x000000101f371819 */ /* 0x000fe400000006ff */
[----:B------:R-:W-:-:S03]  /*1410*/  @P1 SHF.L.U32 R54, R54, 0x10, RZ ;  /* 0x0000001036361819 */ /* 0x000fc600000006ff */
[----:B--2---:R-:W-:Y:S02]  /*1420*/  @P1 FMUL.FTZ R70, R55, R70 ;  /* 0x0000004637461220 */ /* 0x004fe40000410000 */
[----:B---3--:R-:W-:Y:S01]  /*1430*/  @P1 FMUL.FTZ R85, R54, R85 ;  /* 0x0000005536551220 */ /* 0x008fe20000410000 */
[----:B------:R-:W-:Y:S02]  /*1440*/  CS2R R54, SRZ ;  /* 0x0000000000367805 */ /* 0x000fe4000001ff00 */
[----:B------:R-:W-:Y:S01]  /*1450*/  @P1 FMUL.FTZ R54, R70, R83 ;  /* 0x0000005346361220 */ /* 0x000fe20000410000 */
[----:B------:R-:W-:-:S07]  /*1460*/  @P1 FMUL.FTZ R55, R85, R80 ;  /* 0x0000005055371220 */ /* 0x000fce0000410000 */
.L_x_8220:
[----:B------:R-:W-:Y:S05]  /*1470*/  BSYNC.RECONVERGENT B0 ;  /* 0x0000000000007941 */ /* 0x000fea0003800200 */
.L_x_8218:
        /* <DEDUP_REMOVED lines=75> */
.L_x_8236:
[----:B01----:R-:W-:Y:S01]  /*1930*/  FADD.FTZ R88, R88, R93 ;  /* 0x0000005d58587221 */ /* 0x003fe20000010000 */
[----:B------:R-:W-:Y:S01]  /*1940*/  FMUL.FTZ R70, R87, R87 ;  /* 0x0000005757467220 */ /* 0x000fe20000410000 */
[----:B------:R-:W-:Y:S01]  /*1950*/  ISETP.NE.AND P0, PT, RZ, UR10, PT ;  /* 0x0000000aff007c0c */ /* 0x000fe2000bf05270 */
        /* <DEDUP_REMOVED lines=13> */
[----:B------:R-:W-:Y:S02]  /*1a30*/  FSEL R68, R87, RZ, !P0 ;  /* 0x000000ff57447208 */ /* 0x000fe40004000000 */
[----:B------:R-:W-:-:S03]  /*1a40*/  IADD3 R69, PT, PT, R84, -0x1, RZ ;  /* 0xffffffff54457810 */ /* 0x000fc60007ffe0ff */
[C---:B------:R-:W-:Y:S01]  /*1a50*/  FADD.FTZ R92, -R68.reuse, R48 ;  /* 0x00000030445c7221 */ /* 0x040fe20000010100 */
[C---:B------:R-:W-:Y:S01]  /*1a60*/  FADD.FTZ R90, -R68.reuse, R49 ;  /* 0x00000031445a7221 */ /* 0x040fe20000010100 */
[----:B------:R-:W-:Y:S01]  /*1a70*/  IMAD R82, R69, R82, RZ ;  /* 0x0000005245527224 */ /* 0x000fe200078e02ff */
[----:B------:R-:W0:Y:S01]  /*1a80*/  LDC.64 R48, c[0x0][0x428] ;  /* 0x00010a00ff307b82 */ /* 0x000e220000000a00 */
[C---:B------:R-:W-:Y:S01]  /*1a90*/  FADD.FTZ R44, -R68.reuse, R44 ;  /* 0x0000002c442c7221 */ /* 0x040fe20000010100 */
[C---:B------:R-:W-:Y:S01]  /*1aa0*/  FADD.FTZ R86, -R68.reuse, R45 ;  /* 0x0000002d44567221 */ /* 0x040fe20000010100 */
[C---:B------:R-:W-:Y:S01]  /*1ab0*/  FADD.FTZ R88, -R68.reuse, R47 ;  /* 0x0000002f44587221 */ /* 0x040fe20000010100 */
[----:B------:R-:W-:Y:S01]  /*1ac0*/  SHF.R.S32.HI R47, RZ, 0x1f, R82 ;  /* 0x0000001fff2f7819 */ /* 0x000fe20000011452 */
[C---:B------:R-:W-:Y:S01]  /*1ad0*/  FADD.FTZ R42, -R68.reuse, R42 ;  /* 0x0000002a442a7221 */ /* 0x040fe20000010100 */
[C---:B------:R-:W-:Y:S01]  /*1ae0*/  FMUL.FTZ R69, R85.reuse, R44 ;  /* 0x0000002c55457220 */ /* 0x040fe20000410000 */
[C---:B------:R-:W-:Y:S01]  /*1af0*/  FADD.FTZ R70, -R68.reuse, R41 ;  /* 0x0000002944467221 */ /* 0x040fe20000010100 */
[----:B------:R-:W-:Y:S01]  /*1b00*/  FMUL.FTZ R86, R85, R86 ;  /* 0x0000005655567220 */ /* 0x000fe20000410000 */
[C---:B------:R-:W-:Y:S01]  /*1b10*/  FADD.FTZ R84, -R68.reuse, R43 ;  /* 0x0000002b44547221 */ /* 0x040fe20000010100 */
[C---:B------:R-:W-:Y:S01]  /*1b20*/  FADD.FTZ R41, -R68.reuse, R51 ;  /* 0x0000003344297221 */ /* 0x040fe20000010100 */
[----:B------:R-:W-:Y:S01]  /*1b30*/  LEA.HI R47, R47, R82, RZ, 0x3 ;  /* 0x000000522f2f7211 */ /* 0x000fe200078f18ff */
[C---:B------:R-:W-:Y:S01]  /*1b40*/  FADD.FTZ R40, -R68.reuse, R40 ;  /* 0x0000002844287221 */ /* 0x040fe20000010100 */
[C---:B------:R-:W-:Y:S01]  /*1b50*/  FADD.FTZ R46, -R68.reuse, R46 ;  /* 0x0000002e442e7221 */ /* 0x040fe20000010100 */
[C---:B------:R-:W-:Y:S01]  /*1b60*/  FADD.FTZ R50, -R68.reuse, R50 ;  /* 0x0000003244327221 */ /* 0x040fe20000010100 */
[C---:B------:R-:W-:Y:S01]  /*1b70*/  FADD.FTZ R52, -R68.reuse, R52 ;  /* 0x0000003444347221 */ /* 0x040fe20000010100 */
[C---:B------:R-:W-:Y:S01]  /*1b80*/  FADD.FTZ R43, -R68.reuse, R53 ;  /* 0x00000035442b7221 */ /* 0x040fe20000010100 */
[C---:B------:R-:W-:Y:S01]  /*1b90*/  FADD.FTZ R54, -R68.reuse, R54 ;  /* 0x0000003644367221 */ /* 0x040fe20000010100 */
[----:B------:R-:W-:Y:S01]  /*1ba0*/  FMUL.FTZ R51, R85, R42 ;  /* 0x0000002a55337220 */ /* 0x000fe20000410000 */
[----:B------:R-:W-:Y:S01]  /*1bb0*/  FADD.FTZ R68, -R68, R55 ;  /* 0x0000003744447221 */ /* 0x000fe20000010100 */
[----:B------:R-:W-:Y:S01]  /*1bc0*/  FFMA.FTZ R42, R69, R5, R20 ;  /* 0x00000005452a7223 */ /* 0x000fe20000010014 */
[----:B------:R-:W-:Y:S01]  /*1bd0*/  FFMA.FTZ R69, R86, R2, R21 ;  /* 0x0000000256457223 */ /* 0x000fe20000010015 */
        /* <DEDUP_REMOVED lines=17> */
[C---:B------:R-:W-:Y:S01]  /*1cf0*/  IADD3 R85, PT, PT, R47.reuse, 0x20, RZ ;  /* 0x000000202f557810 */ /* 0x040fe20007ffe0ff */
[----:B------:R-:W-:Y:S01]  /*1d00*/  FFMA.FTZ R88, R88, R0, R23 ;  /* 0x0000000058587223 */ /* 0x000fe20000010017 */
[----:B------:R-:W-:Y:S01]  /*1d10*/  FFMA.FTZ R84, R84, R4, R27 ;  /* 0x0000000454547223 */ /* 0x000fe2000001001b */
[----:B0-----:R-:W-:-:S04]  /*1d20*/  IMAD.WIDE.U32 R50, R47, 0x10, R48 ;  /* 0x000000102f327825 */ /* 0x001fc800078e0030 */
        /* <DEDUP_REMOVED lines=20> */
.L_x_8223:
[----:B------:R-:W-:Y:S05]  /*1e70*/  BSYNC.RECONVERGENT B0 ;  /* 0x0000000000007941 */ /* 0x000fea0003800200 */
.L_x_8222:
[----:B0-----:R-:W0:Y:S02]  /*1e80*/  LDC.64 R40, c[0x0][0x380] ;  /* 0x0000e000ff287b82 */ /* 0x001e240000000a00 */
[----:B0-----:R-:W-:-:S04]  /*1e90*/  LEA R81, R40, R81, 0x2 ;  /* 0x0000005128517211 */ /* 0x001fc800078e10ff */
[----:B------:R-:W-:-:S13]  /*1ea0*/  ISETP.GE.AND P0, PT, R81, R41, PT ;  /* 0x000000295100720c */ /* 0x000fda0003f06270 */
[----:B------:R-:W-:Y:S05]  /*1eb0*/  @!P0 BRA `(.L_x_8224) ;  /* 0xffffffe800008947 */ /* 0x000fea000383ffff */
[----:B------:R-:W-:Y:S05]  /*1ec0*/  EXIT ;  /* 0x000000000000794d */ /* 0x000fea0003800000 */
.L_x_8221:
        /* <DEDUP_REMOVED lines=8> */
.L_x_8226:
[----:B------:R-:W-:Y:S05]  /*1f50*/  BSYNC B0 ;  /* 0x0000000000007941 */ /* 0x000fea0003800000 */
.L_x_8225:
        /* <DEDUP_REMOVED lines=9> */
.L_x_8227:
[----:B------:R-:W-:Y:S01]  /*1ff0*/  HFMA2 R85, -RZ, RZ, 0, 2.384185791015625e-07 ;  /* 0x00000004ff557431 */ /* 0x000fe200000001ff */
[----:B------:R-:W-:-:S05]  /*2000*/  MOV R69, R93 ;  /* 0x0000005d00457202 */ /* 0x000fca0000000f00 */
[----:B------:R-:W-:-:S05]  /*2010*/  FADD.FTZ R89, R88, R69 ;  /* 0x0000004558597221 */ /* 0x000fca0000010000 */
[----:B------:R-:W-:-:S07]  /*2020*/  MOV R92, R89 ;  /* 0x00000059005c7202 */ /* 0x000fce0000000f00 */
[----:B------:R-:W-:Y:S05]  /*2030*/  WARPSYNC.COLLECTIVE R70, `(.L_x_8228) ;  /* 0x0000000046087348 */ /* 0x000fea0003c00000 */
[----:B------:R0:W1:Y:S02]  /*2040*/  SHFL.BFLY P0, R93, R92, R85, R71 ;  /* 0x0c0000555c5d7389 */ /* 0x0000640000000047 */
[----:B01----:R-:W-:Y:S05]  /*2050*/  ENDCOLLECTIVE ;  /* 0x000000000000791b */ /* 0x003fea0003800000 */
.L_x_8228:
[----:B------:R-:W-:Y:S01]  /*2060*/  HFMA2 R85, -RZ, RZ, 0, 4.76837158203125e-07 ;  /* 0x00000008ff557431 */ /* 0x000fe200000001ff */
[----:B------:R-:W-:-:S05]  /*2070*/  MOV R68, R93 ;  /* 0x0000005d00447202 */ /* 0x000fca0000000f00 */
[----:B------:R-:W-:-:S05]  /*2080*/  FADD.FTZ R90, R89, R68 ;  /* 0x00000044595a7221 */ /* 0x000fca0000010000 */
[----:B------:R-:W-:-:S07]  /*2090*/  MOV R92, R90 ;  /* 0x0000005a005c7202 */ /* 0x000fce0000000f00 */
[----:B------:R-:W-:Y:S05]  /*20a0*/  WARPSYNC.COLLECTIVE R70, `(.L_x_8229) ;  /* 0x0000000046087348 */ /* 0x000fea0003c00000 */
[----:B------:R0:W1:Y:S02]  /*20b0*/  SHFL.BFLY P0, R93, R92, R85, R71 ;  /* 0x0c0000555c5d7389 */ /* 0x0000640000000047 */
[----:B01----:R-:W-:Y:S05]  /*20c0*/  ENDCOLLECTIVE ;  /* 0x000000000000791b */ /* 0x003fea0003800000 */
.L_x_8229:
        /* <DEDUP_REMOVED lines=8> */
.L_x_8230:
        /* <DEDUP_REMOVED lines=41> */
.L_x_8231:
[----:B------:R-:W-:Y:S01]  /*23e0*/  HFMA2 R85, -RZ, RZ, 0, 1.1920928955078125e-07 ;  /* 0x00000002ff557431 */ /* 0x000fe200000001ff */
[----:B------:R-:W-:-:S05]  /*23f0*/  MOV R89, R93 ;  /* 0x0000005d00597202 */ /* 0x000fca0000000f00 */
[----:B------:R-:W-:-:S05]  /*2400*/  FADD.FTZ R89, R68, R89 ;  /* 0x0000005944597221 */ /* 0x000fca0000010000 */
[----:B------:R-:W-:-:S07]  /*2410*/  MOV R92, R89 ;  /* 0x00000059005c7202 */ /* 0x000fce0000000f00 */
[----:B------:R-:W-:Y:S05]  /*2420*/  WARPSYNC.COLLECTIVE R70, `(.L_x_8232) ;  /* 0x0000000046087348 */ /* 0x000fea0003c00000 */
[----:B------:R0:W1:Y:S02]  /*2430*/  SHFL.BFLY P0, R93, R92, R85, R71 ;  /* 0x0c0000555c5d7389 */ /* 0x0000640000000047 */
[----:B01----:R-:W-:Y:S05]  /*2440*/  ENDCOLLECTIVE ;  /* 0x000000000000791b */ /* 0x003fea0003800000 */
.L_x_8232:
[----:B------:R-:W-:Y:S01]  /*2450*/  HFMA2 R85, -RZ, RZ, 0, 2.384185791015625e-07 ;  /* 0x00000004ff557431 */ /* 0x000fe200000001ff */
[----:B------:R-:W-:-:S05]  /*2460*/  MOV R86, R93 ;  /* 0x0000005d00567202 */ /* 0x000fca0000000f00 */
[----:B------:R-:W-:-:S05]  /*2470*/  FADD.FTZ R86, R89, R86 ;  /* 0x0000005659567221 */ /* 0x000fca0000010000 */
[----:B------:R-:W-:-:S07]  /*2480*/  MOV R92, R86 ;  /* 0x00000056005c7202 */ /* 0x000fce0000000f00 */
[----:B------:R-:W-:Y:S05]  /*2490*/  WARPSYNC.COLLECTIVE R70, `(.L_x_8233) ;  /* 0x0000000046087348 */ /* 0x000fea0003c00000 */
[----:B------:R0:W1:Y:S02]  /*24a0*/  SHFL.BFLY P0, R93, R92, R85, R71 ;  /* 0x0c0000555c5d7389 */ /* 0x0000640000000047 */
[----:B01----:R-:W-:Y:S05]  /*24b0*/  ENDCOLLECTIVE ;  /* 0x000000000000791b */ /* 0x003fea0003800000 */
.L_x_8233:
[----:B------:R-:W-:Y:S01]  /*24c0*/  HFMA2 R85, -RZ, RZ, 0, 4.76837158203125e-07 ;  /* 0x00000008ff557431 */ /* 0x000fe200000001ff */
[----:B------:R-:W-:-:S05]  /*24d0*/  MOV R91, R93 ;  /* 0x0000005d005b7202 */ /* 0x000fca0000000f00 */
[----:B------:R-:W-:-:S05]  /*24e0*/  FADD.FTZ R91, R86, R91 ;  /* 0x0000005b565b7221 */ /* 0x000fca0000010000 */
[----:B------:R-:W-:-:S07]  /*24f0*/  MOV R92, R91 ;  /* 0x0000005b005c7202 */ /* 0x000fce0000000f00 */
[----:B------:R-:W-:Y:S05]  /*2500*/  WARPSYNC.COLLECTIVE R70, `(.L_x_8234) ;  /* 0x0000000046087348 */ /* 0x000fea0003c00000 */
[----:B------:R0:W1:Y:S02]  /*2510*/  SHFL.BFLY P0, R93, R92, R85, R71 ;  /* 0x0c0000555c5d7389 */ /* 0x0000640000000047 */
[----:B01----:R-:W-:Y:S05]  /*2520*/  ENDCOLLECTIVE ;  /* 0x000000000000791b */ /* 0x003fea0003800000 */
.L_x_8234:
[----:B------:R-:W-:Y:S01]  /*2530*/  HFMA2 R85, -RZ, RZ, 0, 9.5367431640625e-07 ;  /* 0x00000010ff557431 */ /* 0x000fe200000001ff */
[----:B------:R-:W-:-:S05]  /*2540*/  MOV R88, R93 ;  /* 0x0000005d00587202 */ /* 0x000fca0000000f00 */
[----:B------:R-:W-:-:S05]  /*2550*/  FADD.FTZ R88, R91, R88 ;  /* 0x000000585b587221 */ /* 0x000fca0000010000 */
[----:B------:R-:W-:-:S07]  /*2560*/  MOV R92, R88 ;  /* 0x00000058005c7202 */ /* 0x000fce0000000f00 */
[----:B------:R-:W-:Y:S05]  /*2570*/  WARPSYNC.COLLECTIVE R70, `(.L_x_8235) ;  /* 0x0000000046087348 */ /* 0x000fea0003c00000 */
[----:B------:R0:W1:Y:S02]  /*2580*/  SHFL.BFLY P0, R93, R92, R85, R71 ;  /* 0x0c0000555c5d7389 */ /* 0x0000640000000047 */
[----:B01----:R-:W-:Y:S05]  /*2590*/  ENDCOLLECTIVE ;  /* 0x000000000000791b */ /* 0x003fea0003800000 */
.L_x_8235:
[----:B------:R-:W-:Y:S05]  /*25a0*/  BRA `(.L_x_8236) ;  /* 0xfffffff000e07947 */ /* 0x000fea000383ffff */
.L_x_8237:
        /* <DEDUP_REMOVED lines=13> */
.L_x_20292:


//--------------------- .text._ZN10layer_norm13ln_fwd_kernelINS_13Kernel_traitsIf13__nv_bfloat16fS2_fjLj512ELj1ELj4ELj1ELj16ENS_18Kernel_traits_baseILj512EfS2_fS2_fjLj128EEEEELb1ELb0ELb0ELb0EEEvNS_9FwdParamsE --------------------------
	.section	.text._ZN10layer_norm13ln_fwd_kernelINS_13Kernel_traitsIf13__nv_bfloat16fS2_fjLj512ELj1ELj4ELj1ELj16ENS_18Kernel_traits_baseILj512EfS2_fS2_fjLj128EEEEELb1ELb0ELb0ELb0EEEvNS_9FwdParamsE,"ax",@progbits
	.align	128
        .global         _ZN10layer_norm13ln_fwd_kernelINS_13Kernel_traitsIf13__nv_bfloat16fS2_fjLj512ELj1ELj4ELj1ELj16ENS_18Kernel_traits_baseILj512EfS2_fS2_fjLj128EEEEELb1ELb0ELb0ELb0EEEvNS_9FwdParamsE
        .type           _ZN10layer_norm13ln_fwd_kernelINS_13Kernel_traitsIf13__nv_bfloat16fS2_fjLj512ELj1ELj4ELj1ELj16ENS_18Kernel_traits_baseILj512EfS2_fS2_fjLj128EEEEELb1ELb0ELb0ELb0EEEvNS_9FwdParamsE,@function
        .size           _ZN10layer_norm13ln_fwd_kernelINS_13Kernel_traitsIf13__nv_bfloat16fS2_fjLj512ELj1ELj4ELj1ELj16ENS_18Kernel_traits_baseILj512EfS2_fS2_fjLj128EEEEELb1ELb0ELb0ELb0EEEvNS_9FwdParamsE,(.L_x_20293 - _ZN10layer_norm13ln_fwd_kernelINS_13Kernel_traitsIf13__nv_bfloat16fS2_fjLj512ELj1ELj4ELj1ELj16ENS_18Kernel_traits_baseILj512EfS2_fS2_fjLj128EEEEELb1ELb0ELb0ELb0EEEvNS_9FwdParamsE)
        .other          _ZN10layer_norm13ln_fwd_kernelINS_13Kernel_traitsIf13__nv_bfloat16fS2_fjLj512ELj1ELj4ELj1ELj16ENS_18Kernel_traits_baseILj512EfS2_fS2_fjLj128EEEEELb1ELb0ELb0ELb0EEEvNS_9FwdParamsE,@"STO_CUDA_ENTRY STV_DEFAULT"
_ZN10layer_norm13ln_fwd_kernelINS_13Kernel_traitsIf13__nv_bfloat16fS2_fjLj512ELj1ELj4ELj1ELj16ENS_18Kernel_traits_baseILj512EfS2_fS2_fjLj128EEEEELb1ELb0ELb0ELb0EEEvNS_9FwdParamsE:
.text._ZN10layer_norm13ln_fwd_kernelINS_13Kernel_traitsIf13__nv_bfloat16fS2_fjLj512ELj1ELj4ELj1ELj16ENS_18Kernel_traits_baseILj512EfS2_fS2_fjLj128EEEEELb1ELb0ELb0ELb0EEEvNS_9FwdParamsE:
        /* <DEDUP_REMOVED lines=14> */
[----:B------:R-:W0:Y:S03]  /*00e0*/  @P0 LDC R11, c[0x0][0x460] ;  /* 0x00011800ff0b0b82 */ /* 0x000e260000000800 */
[----:B----4-:R1:W0:Y:S01]  /*00f0*/  @P0 LDG.E.64 R6, desc[UR8][R2.64] ;  /* 0x0000000802060981 */ /* 0x010222000c1e1b00 */
[----:B------:R-:W-:Y:S01]  /*0100*/  UISETP.NE.U32.AND UP0, UPT, UR10, URZ, UPT ;  /* 0x000000ff0a00728c */ /* 0x000fe2000bf05070 */
[----:B------:R-:W-:Y:S03]  /*0110*/  BSSY.RECONVERGENT B0, `(.L_x_8238) ;  /* 0x0000053000007945 */ /* 0x000fe60003800200 */
[----:B------:R-:W3:Y:S01]  /*0120*/  S2UR UR5, SR_CTAID.X ;  /* 0x00000000000579c3 */ /* 0x000ee20000002500 */
[----:B------:R-:W-:Y:S01]  /*0130*/  UISETP.NE.AND.EX UP0, UPT, UR11, URZ, UPT, UP0 ;  /* 0x000000ff0b00728c */ /* 0x000fe2000bf05300 */
[----:B-----5:R-:W-:-:S02]  /*0140*/  SHF.R.S32.HI R0, RZ, 0x1f, R13 ;  /* 0x0000001fff007819 */ /* 0x020fc4000001140d */
[----:B------:R-:W-:Y:S02]  /*0150*/  SHF.R.U32.HI R63, RZ, 0x5, R64 ;  /* 0x00000005ff3f7819 */ /* 0x000fe40000011640 */
[----:B------:R-:W-:Y:S02]  /*0160*/  LEA.HI R0, R0, R13, RZ, 0x3 ;  /* 0x0000000d00007211 */ /* 0x000fe400078f18ff */
[----:B------:R-:W4:Y:S01]  /*0170*/  LDC R61, c[0x0][0x360] ;  /* 0x0000d800ff3d7b82 */ /* 0x000f220000000800 */
[----:B-1----:R-:W-:-:S04]  /*0180*/  LOP3.LUT R3, R64, 0x1f, RZ, 0xc, !PT ;  /* 0x0000001f40037812 */ /* 0x002fc800078e0cff */
[----:B------:R-:W-:Y:S01]  /*0190*/  LEA.HI.SX32 R62, R0, R3, 0x1d ;  /* 0x00000003003e7211 */ /* 0x000fe200078feaff */
[----:B---3--:R-:W-:-:S06]  /*01a0*/  USHF.L.U32 UR4, UR5, 0x2, URZ ;  /* 0x0000000205047899 */ /* 0x008fcc00080006ff */
[----:B------:R-:W-:Y:S01]  /*01b0*/  LOP3.LUT R63, R63, UR4, RZ, 0xfc, !PT ;  /* 0x000000043f3f7c12 */ /* 0x000fe2000f8efcff */
[----:B----4-:R-:W-:Y:S01]  /*01c0*/  IMAD R61, R61, UR5, R64 ;  /* 0x000000053d3d7c24 */ /* 0x010fe2000f8e0240 */
[----:B------:R-:W-:Y:S02]  /*01d0*/  LOP3.LUT R64, R64, 0x1f, RZ, 0xc0, !PT ;  /* 0x0000001f40407812 */ /* 0x000fe400078ec0ff */
[----:B--2---:R-:W-:Y:S02]  /*01e0*/  @P0 R2UR UR6, R4 ;  /* 0x00000000040602ca */ /* 0x004fe400000e0000 */
[----:B------:R-:W-:Y:S02]  /*01f0*/  @P0 R2UR UR7, R5 ;  /* 0x00000000050702ca */ /* 0x000fe400000e0000 */
[----:B0-----:R-:W-:-:S05]  /*0200*/  @P0 IADD3 R2, P1, PT, R6, R11, RZ ;  /* 0x0000000b06020210 */ /* 0x001fca0007f3e0ff */
[----:B------:R-:W-:-:S04]  /*0210*/  @P0 IMAD.X R9, RZ, RZ, R7, P1 ;  /* 0x000000ffff090224 */ /* 0x000fc800008e0607 */
[----:B------:R-:W-:Y:S01]  /*0220*/  UIADD3 UR14, UPT, UPT, UR6, -0x61c88647, URZ ;  /* 0x9e3779b9060e7890 */ /* 0x000fe2000fffe0ff */
[--C-:B------:R-:W-:Y:S01]  /*0230*/  SHF.R.U64 R60, R2, 0x2, R9.reuse ;  /* 0x00000002023c7819 */ /* 0x100fe20000001209 */
[----:B------:R-:W-:Y:S01]  /*0240*/  UIADD3 UR15, UPT, UPT, UR7, -0x4498517b, URZ ;  /* 0xbb67ae85070f7890 */ /* 0x000fe2000fffe0ff */
[----:B------:R-:W-:Y:S01]  /*0250*/  SHF.R.U32.HI R7, RZ, 0x2, R9 ;  /* 0x00000002ff077819 */ /* 0x000fe20000011609 */
[----:B------:R-:W-:Y:S02]  /*0260*/  UIADD3 UR16, UPT, UPT, UR6, 0x3c6ef372, URZ ;  /* 0x3c6ef37206107890 */ /* 0x000fe4000fffe0ff */
[----:B------:R-:W-:Y:S02]  /*0270*/  UIADD3 UR17, UPT, UPT, UR7, 0x76cf5d0a, URZ ;  /* 0x76cf5d0a07117890 */ /* 0x000fe4000fffe0ff */
[----:B------:R-:W-:Y:S02]  /*0280*/  UIADD3 UR18, UPT, UPT, UR6, -0x255992d5, URZ ;  /* 0xdaa66d2b06127890 */ /* 0x000fe4000fffe0ff */
[----:B------:R-:W-:-:S02]  /*0290*/  UIADD3 UR19, UPT, UPT, UR7, 0x32370b8f, URZ ;  /* 0x32370b8f07137890 */ /* 0x000fc4000fffe0ff */
[----:B------:R-:W-:Y:S02]  /*02a0*/  UIADD3 UR20, UPT, UPT, UR6, 0x78dde6e4, URZ ;  /* 0x78dde6e406147890 */ /* 0x000fe4000fffe0ff */
        /* <DEDUP_REMOVED lines=26> */
.L_x_8241:
[----:B------:R-:W-:Y:S05]  /*0450*/  BSYNC.RECONVERGENT B1 ;  /* 0x0000000000017941 */ /* 0x000fea0003800200 */
.L_x_8240:
        /* <DEDUP_REMOVED lines=10> */
.L_x_8239:
        /* <DEDUP_REMOVED lines=20> */
.L_x_8242:
[----:B------:R-:W-:Y:S05]  /*0640*/  BSYNC.RECONVERGENT B0 ;  /* 0x0000000000007941 */ /* 0x000fea0003800200 */
.L_x_8238:
        /* <DEDUP_REMOVED lines=9> */
[----:B------:R-:W3:Y:S02]  /*06e0*/  LDCU UR32, c[0x0][0x388] ;  /* 0x00007100ff2077ac */ /* 0x000ee40008000800 */
[----:B0-2---:R-:W-:Y:S01]  /*06f0*/  IMAD R9, R60, -0x2daee0ad, RZ ;  /* 0xd2511f533c097824 */ /* 0x005fe200078e02ff */
[----:B------:R-:W-:Y:S01]  /*0700*/  LOP3.LUT R3, R3, UR7, RZ, 0x3c, !PT ;  /* 0x0000000703037c12 */ /* 0x000fe2000f8e3cff */
[C---:B------:R-:W-:Y:S01]  /*0710*/  IMAD.HI.U32 R6, R0.reuse, -0x2daee0ad, RZ ;  /* 0xd2511f5300067827 */ /* 0x040fe200078e00ff */
[----:B------:R-:W0:Y:S03]  /*0720*/  LDCU.U8 UR12, c[0x0][0x410] ;  /* 0x00008200ff0c77ac */ /* 0x000e260008000000 */
[----:B------:R-:W-:Y:S01]  /*0730*/  IMAD R5, R61, -0x326172a9, RZ ;  /* 0xcd9e8d573d057824 */ /* 0x000fe200078e02ff */
[----:B------:R-:W-:Y:S01]  /*0740*/  LOP3.LUT R6, R9, UR15, R6, 0x96, !PT ;  /* 0x0000000f09067c12 */ /* 0x000fe2000f8e9606 */
[----:B------:R-:W-:Y:S01]  /*0750*/  IMAD.HI.U32 R4, R3, -0x326172a9, RZ ;  /* 0xcd9e8d5703047827 */ /* 0x000fe200078e00ff */
[----:B------:R-:W2:Y:S03]  /*0760*/  LDCU UR13, c[0x0][0x448] ;  /* 0x00008900ff0d77ac */ /* 0x000ea60008000800 */
[----:B------:R-:W-:Y:S01]  /*0770*/  IMAD R8, R0, -0x2daee0ad, RZ ;  /* 0xd2511f5300087824 */ /* 0x000fe200078e02ff */
[----:B------:R-:W-:Y:S01]  /*0780*/  LOP3.LUT R4, R5, UR14, R4, 0x96, !PT ;  /* 0x0000000e05047c12 */ /* 0x000fe2000f8e9604 */
[----:B------:R-:W-:Y:S01]  /*0790*/  IMAD R3, R3, -0x326172a9, RZ ;  /* 0xcd9e8d5703037824 */ /* 0x000fe200078e02ff */
[----:B-1----:R-:W-:Y:S01]  /*07a0*/  UISETP.NE.U32.AND UP0, UPT, UR4, URZ, UPT ;  /* 0x000000ff0400728c */ /* 0x002fe2000bf05070 */
[----:B------:R-:W-:Y:S01]  /*07b0*/  IMAD.HI.U32 R0, R6, -0x326172a9, RZ ;  /* 0xcd9e8d5706007827 */ /* 0x000fe200078e00ff */
[----:B------:R-:W1:Y:S03]  /*07c0*/  LDCU.64 UR10, c[0x0][0x3a0] ;  /* 0x00007400ff0a77ac */ /* 0x000e660008000a00 */
[----:B------:R-:W-:Y:S01]  /*07d0*/  IMAD.HI.U32 R5, R4, -0x2daee0ad, RZ ;  /* 0xd2511f5304057827 */ /* 0x000fe200078e00ff */
[----:B------:R-:W-:Y:S01]  /*07e0*/  LOP3.LUT R0, R3, UR16, R0, 0x96, !PT ;  /* 0x0000001003007c12 */ /* 0x000fe2000f8e9600 */
[----:B------:R-:W-:-:S02]  /*07f0*/  UISETP.NE.AND.EX UP0, UPT, UR5, URZ, UPT, UP0 ;  /* 0x000000ff0500728c */ /* 0x000fc4000bf05300 */
        /* <DEDUP_REMOVED lines=46> */
.L_x_8416:
        /* <DEDUP_REMOVED lines=39> */
.L_x_20125:
[----:B------:R-:W-:Y:S05]  /*0d50*/  BRX R68 -0xd60                                     (*"BRANCH_TARGETS .L_x_20126,.L_x_20127,.L_x_20128"*) ;  /* 0xfffffff044a87949 */ /* 0x000fea000383ffff */
.L_x_20128:
[----:B------:R-:W-:Y:S01]  /*0d60*/  VIADD R72, R2, 0x1 ;  /* 0x0000000102487836 */ /* 0x000fe20000000000 */
[----:B------:R-:W-:Y:S01]  /*0d70*/  MOV R68, R4 ;  /* 0x0000000400447202 */ /* 0x000fe20000000f00 */
[----:B------:R-:W-:Y:S01]  /*0d80*/  IMAD.MOV.U32 R73, RZ, RZ, R0 ;  /* 0x000000ffff497224 */ /* 0x000fe200078e0000 */
[----:B------:R-:W-:Y:S06]  /*0d90*/  BRA `(.L_x_8248) ;  /* 0x0000000000f07947 */ /* 0x000fec0003800000 */
.L_x_20126:
[----:B------:R-:W-:Y:S01]  /*0da0*/  IMAD.MOV.U32 R68, RZ, RZ, R4 ;  /* 0x000000ffff447224 */ /* 0x000fe200078e0004 */
[----:B------:R-:W-:Y:S01]  /*0db0*/  MOV R72, 0x3 ;  /* 0x0000000300487802 */ /* 0x000fe20000000f00 */
[----:B------:R-:W-:Y:S01]  /*0dc0*/  IMAD.MOV.U32 R73, RZ, RZ, R5 ;  /* 0x000000ffff497224 */ /* 0x000fe200078e0005 */
[----:B------:R-:W-:Y:S06]  /*0dd0*/  BRA `(.L_x_8248) ;  /* 0x0000000000e07947 */ /* 0x000fec0003800000 */
.L_x_20127:
        /* <DEDUP_REMOVED lines=13> */
.L_x_8250:
[----:B------:R-:W-:Y:S05]  /*0eb0*/  BSYNC.RECONVERGENT B3 ;  /* 0x0000000000037941 */ /* 0x000fea0003800200 */
.L_x_8249:
        /* <DEDUP_REMOVED lines=42> */
.L_x_8248:
[----:B------:R-:W-:Y:S05]  /*1160*/  BSYNC.RECONVERGENT B2 ;  /* 0x0000000000027941 */ /* 0x000fea0003800200 */
.L_x_8247:
        /* <DEDUP_REMOVED lines=12> */
[----:B-1----:R-:W-:Y:S02]  /*1230*/  FSETP.GTU.FTZ.AND P0, PT, R2, R67, PT ;  /* 0x000000430200720b */ /* 0x002fe40003f1c000 */
[----:B------:R-:W-:Y:S02]  /*1240*/  MOV R2, R6 ;  /* 0x0000000600027202 */ /* 0x000fe40000000f00 */
        /* <DEDUP_REMOVED lines=13> */
.L_x_8253:
        /* <DEDUP_REMOVED lines=13> */
.L_x_8255:
[----:B------:R-:W-:Y:S05]  /*13f0*/  BSYNC.RECONVERGENT B3 ;  /* 0x0000000000037941 */ /* 0x000fea0003800200 */
.L_x_8254:
        /* <DEDUP_REMOVED lines=41> */
[----:B------:R-:W-:Y:S02]  /*1690*/  HFMA2 R74, -RZ, RZ, 0, 0 ;  /* 0x00000000ff4a7431 */ /* 0x000fe400000001ff */
[----:B------:R-:W-:-:S07]  /*16a0*/  IMAD.MOV.U32 R68, RZ, RZ, R72 ;  /* 0x000000ffff447224 */ /* 0x000fce00078e0048 */
.L_x_8252:
[----:B------:R-:W-:Y:S05]  /*16b0*/  BSYNC.RECONVERGENT B2 ;  /* 0x0000000000027941 */ /* 0x000fea0003800200 */
.L_x_8251:
        /* <DEDUP_REMOVED lines=22> */
.L_x_8258:
        /* <DEDUP_REMOVED lines=13> */
.L_x_8260:
[----:B------:R-:W-:Y:S05]  /*18f0*/  BSYNC.RECONVERGENT B3 ;  /* 0x0000000000037941 */ /* 0x000fea0003800200 */
.L_x_8259:
        /* <DEDUP_REMOVED lines=43> */
.L_x_8257:
[----:B------:R-:W-:Y:S05]  /*1bb0*/  BSYNC.RECONVERGENT B2 ;  /* 0x0000000000027941 */ /* 0x000fea0003800200 */
.L_x_8256:
        /* <DEDUP_REMOVED lines=9> */
[----:B------:R-:W-:Y:S02]  /*1c50*/  PRMT R2, R53, 0x7632, R2 ;  /* 0x0000763235027816 */ /* 0x000fe40000000002 */
        /* <DEDUP_REMOVED lines=13> */
.L_x_8263:
        /* <DEDUP_REMOVED lines=13> */
.L_x_8265:
[----:B------:R-:W-:Y:S05]  /*1e00*/  BSYNC.RECONVERGENT B3 ;  /* 0x0000000000037941 */ /* 0x000fea0003800200 */
.L_x_8264:
        /* <DEDUP_REMOVED lines=43> */
.L_x_8262:
[----:B------:R-:W-:Y:S05]  /*20c0*/  BSYNC.RECONVERGENT B2 ;  /* 0x0000000000027941 */ /* 0x000fea0003800200 */
.L_x_8261:
        /* <DEDUP_REMOVED lines=22> */
.L_x_8268:
        /* <DEDUP_REMOVED lines=13> */
.L_x_8270:
[----:B------:R-:W-:Y:S05]  /*2300*/  BSYNC.RECONVERGENT B3 ;  /* 0x0000000000037941 */ /* 0x000fea0003800200 */
.L_x_8269:
        /* <DEDUP_REMOVED lines=42> */
[----:B------:R-:W-:-:S07]  /*25b0*/  HFMA2 R72, -RZ, RZ, 0, 0 ;  /* 0x00000000ff487431 */ /* 0x000fce00000001ff */
.L_x_8267:
[----:B------:R-:W-:Y:S05]  /*25c0*/  BSYNC.RECONVERGENT B2 ;  /* 0x0000000000027941 */ /* 0x000fea0003800200 */
.L_x_8266:
        /* <DEDUP_REMOVED lines=23> */
.L_x_8273:
        /* <DEDUP_REMOVED lines=13> */
.L_x_8275:
[----:B------:R-:W-:Y:S05]  /*2810*/  BSYNC.RECONVERGENT B3 ;  /* 0x0000000000037941 */ /* 0x000fea0003800200 */
.L_x_8274:
        /* <DEDUP_REMOVED lines=38> */
[----:B------:R-:W-:Y:S01]  /*2a80*/  LOP3.LUT R0, R52, UR30, R75, 0x96, !PT ;  /* 0x0000001e34007c12 */ /* 0x000fe2000f8e964b */
[----:B------:R-:W-:Y:S01]  /*2a90*/  IMAD.WIDE.U32 R52, R53, -0x2daee0ad, RZ ;  /* 0xd2511f5335347825 */ /* 0x000fe200078e00ff */
[----:B------:R-:W-:-:S03]  /*2aa0*/  MOV R6, R74 ;  /* 0x0000004a00067202 */ /* 0x000fc60000000f00 */
[----:B------:R-:W-:Y:S01]  /*2ab0*/  IMAD.MOV.U32 R68, RZ, RZ, R52 ;  /* 0x000000ffff447224 */ /* 0x000fe200078e0034 */
[----:B------:R-:W-:-:S07]  /*2ac0*/  LOP3.LUT R5, R72, UR31, R53, 0x96, !PT ;  /* 0x0000001f48057c12 */ /* 0x000fce000f8e9635 */
.L_x_8272:
[----:B------:R-:W-:Y:S05]  /*2ad0*/  BSYNC.RECONVERGENT B2 ;  /* 0x0000000000027941 */ /* 0x000fea0003800200 */
.L_x_8271:
        /* <DEDUP_REMOVED lines=22> */
.L_x_8278:
        /* <DEDUP_REMOVED lines=13> */
.L_x_8280:
[----:B------:R-:W-:Y:S05]  /*2d10*/  BSYNC.RECONVERGENT B3 ;  /* 0x0000000000037941 */ /* 0x000fea0003800200 */
.L_x_8279:
        /* <DEDUP_REMOVED lines=43> */
.L_x_8277:
[----:B------:R-:W-:Y:S05]  /*2fd0*/  BSYNC.RECONVERGENT B2 ;  /* 0x0000000000027941 */ /* 0x000fea0003800200 */
.L_x_8276:
[----:B------:R-:W-:Y:S01]  /*2fe0*/  I2FP.F32.U32 R53, R2 ;  /* 0x0000000200357245 */ /* 0x000fe20000201000 */
[----:B------:R-:W-:Y:S01]  /*2ff0*/  IMAD.U32 R71, R55, 0x10000, RZ ;  /* 0x0001000037477824 */ /* 0x000fe200078e00ff */
[----:B------:R-:W-:Y:S01]  /*3000*/  ISETP.NE.AND P6, PT, R54, 0x1, PT ;  /* 0x000000013600780c */ /* 0x000fe20003fc5270 */
[----:B------:R-:W-:Y:S02]  /*3010*/  BSSY.RECONVERGENT B2, `(.L_x_8281) ;  /* 0x000004f000027945 */ /* 0x000fe40003800200 */
[----:B------:R-:W-:Y:S01]  /*3020*/  FFMA.FTZ R2, R53, R70, 1.1641532182693481445e-10 ;  /* 0x2f00000035027423 */ /* 0x000fe20000010046 */
[----:B------:R-:W-:Y:S01]  /*3030*/  FMUL.FTZ R52, R71, R66 ;  /* 0x0000004247347220 */ /* 0x000fe20000410000 */
[----:B------:R-:W-:-:S03]  /*3040*/  PRMT R71, R55, 0x7632, R71 ;  /* 0x0000763237477816 */ /* 0x000fc60000000047 */
[----:B------:R-:W-:Y:S01]  /*3050*/  FMUL.FTZ R52, R52, R69 ;  /* 0x0000004534347220 */ /* 0x000fe20000410000 */
[----:B------:R-:W-:Y:S01]  /*3060*/  FSETP.GTU.FTZ.AND P5, PT, R2, R67, PT ;  /* 0x000000430200720b */ /* 0x000fe20003fbc000 */
[----:B------:R-:W-:-:S03]  /*3070*/  IMAD.MOV.U32 R2, RZ, RZ, 0x2 ;  /* 0x00000002ff027424 */ /* 0x000fc600078e00ff */
        /* <DEDUP_REMOVED lines=13> */
.L_x_8283:
        /* <DEDUP_REMOVED lines=15> */
.L_x_8285:
[----:B------:R-:W-:Y:S05]  /*3240*/  BSYNC.RECONVERGENT B3 ;  /* 0x0000000000037941 */ /* 0x000fea0003800200 */
.L_x_8284:
        /* <DEDUP_REMOVED lines=43> */
.L_x_8282:
[----:B------:R-:W-:Y:S05]  /*3500*/  BSYNC.RECONVERGENT B2 ;  /* 0x0000000000027941 */ /* 0x000fea0003800200 */
.L_x_8281:
        /* <DEDUP_REMOVED lines=10> */
.L_x_8246:
        /* <DEDUP_REMOVED lines=16> */
.L_x_8289:
        /* <DEDUP_REMOVED lines=13> */
.L_x_8291:
[----:B------:R-:W-:Y:S05]  /*3780*/  BSYNC.RECONVERGENT B3 ;  /* 0x0000000000037941 */ /* 0x000fea0003800200 */
.L_x_8290:
        /* <DEDUP_REMOVED lines=41> */
[----:B------:R-:W-:-:S07]  /*3a20*/  IMAD.MOV.U32 R8, RZ, RZ, R4 ;  /* 0x000000ffff087224 */ /* 0x000fce00078e0004 */
.L_x_8288:
[----:B------:R-:W-:Y:S05]  /*3a30*/  BSYNC.RECONVERGENT B2 ;  /* 0x0000000000027941 */ /* 0x000fea0003800200 */
.L_x_8287:
[----:B------:R-:W0:Y:S01]  /*3a40*/  LDC R59, c[0x0][0x404] ;  /* 0x00010100ff3b7b82 */ /* 0x000e220000000800 */
[----:B------:R-:W-:Y:S01]  /*3a50*/  ISETP.NE.AND P0, PT, R11, 0x1, PT ;  /* 0x000000010b00780c */ /* 0x000fe20003f05270 */
[----:B------:R-:W-:Y:S01]  /*3a60*/  HFMA2 R72, -RZ, RZ, 0.1171875, 0 ;  /* 0x2f800000ff487431 */ /* 0x000fe200000001ff */
[----:B------:R-:W-:Y:S01]  /*3a70*/  I2FP.F32.U32 R9, R8 ;  /* 0x0000000800097245 */ /* 0x000fe20000201000 */
[----:B------:R-:W-:Y:S01]  /*3a80*/  BSSY.RECONVERGENT B2, `(.L_x_8292) ;  /* 0x000004d000027945 */ /* 0x000fe20003800200 */
[----:B------:R-:W-:-:S03]  /*3a90*/  IMAD.MOV.U32 R8, RZ, RZ, 0x2 ;  /* 0x00000002ff087424 */ /* 0x000fc600078e00ff */
[----:B------:R-:W1:Y:S01]  /*3aa0*/  LDC R10, c[0x0][0x408] ;  /* 0x00010200ff0a7b82 */ /* 0x000e620000000800 */
[----:B------:R-:W-:Y:S01]  /*3ab0*/  FFMA.FTZ R2, R9, R72, 1.1641532182693481445e-10 ;  /* 0x2f00000009027423 */ /* 0x000fe20000010048 */
[C---:B-----5:R-:W-:Y:S01]  /*3ac0*/  IMAD.U32 R9, R52.reuse, 0x10000, RZ ;  /* 0x0001000034097824 */ /* 0x060fe200078e00ff */
[----:B------:R-:W-:-:S03]  /*3ad0*/  PRMT R52, R52, 0x7632, R52 ;  /* 0x0000763234347816 */ /* 0x000fc60000000034 */
[----:B------:R-:W-:Y:S01]  /*3ae0*/  FMUL.FTZ R9, R9, R66 ;  /* 0x0000004209097220 */ /* 0x000fe20000410000 */
[----:B0-----:R-:W-:Y:S02]  /*3af0*/  FSETP.LE.FTZ.AND P1, PT, R2, R59, PT ;  /* 0x0000003b0200720b */ /* 0x001fe40003f33000 */
[----:B------:R-:W-:Y:S02]  /*3b00*/  MOV R2, R6 ;  /* 0x0000000600027202 */ /* 0x000fe40000000f00 */
[----:B------:R-:W-:Y:S01]  /*3b10*/  P2R R4, PR, RZ, 0x2 ;  /* 0x00000002ff047803 */ /* 0x000fe20000000000 */
[----:B-1----:R-:W-:Y:S01]  /*3b20*/  FMUL.FTZ R73, R9, R10 ;  /* 0x0000000a09497220 */ /* 0x002fe20000410000 */
        /* <DEDUP_REMOVED lines=9> */
.L_x_8294:
        /* <DEDUP_REMOVED lines=13> */
.L_x_8296:
[----:B------:R-:W-:Y:S05]  /*3c90*/  BSYNC.RECONVERGENT B3 ;  /* 0x0000000000037941 */ /* 0x000fea0003800200 */
.L_x_8295:
        /* <DEDUP_REMOVED lines=43> */
.L_x_8293:
[----:B------:R-:W-:Y:S05]  /*3f50*/  BSYNC.RECONVERGENT B2 ;  /* 0x0000000000027941 */ /* 0x000fea0003800200 */
.L_x_8292:
[----:B------:R-:W-:Y:S01]  /*3f60*/  ISETP.NE.AND P1, PT, R8, 0x1, PT ;  /* 0x000000010800780c */ /* 0x000fe20003f25270 */
[----:B------:R-:W-:Y:S01]  /*3f70*/  BSSY.RECONVERGENT B2, `(.L_x_8297) ;  /* 0x000004b000027945 */ /* 0x000fe20003800200 */
[----:B------:R-:W-:Y:S01]  /*3f80*/  I2FP.F32.U32 R9, R2 ;  /* 0x0000000200097245 */ /* 0x000fe20000201000 */
[----:B------:R-:W-:-:S04]  /*3f90*/  IMAD.MOV.U32 R11, RZ, RZ, 0x2 ;  /* 0x00000002ff0b7424 */ /* 0x000fc800078e00ff */
[----:B------:R-:W-:Y:S01]  /*3fa0*/  FFMA.FTZ R2, R9, R72, 1.1641532182693481445e-10 ;  /* 0x2f00000009027423 */ /* 0x000fe20000010048 */
[----:B------:R-:W-:-:S04]  /*3fb0*/  IMAD.U32 R9, R52, 0x10000, RZ ;  /* 0x0001000034097824 */ /* 0x000fc800078e00ff */
[----:B------:R-:W-:Y:S01]  /*3fc0*/  FMUL.FTZ R9, R9, R66 ;  /* 0x0000004209097220 */ /* 0x000fe20000410000 */
[----:B------:R-:W-:Y:S02]  /*3fd0*/  FSETP.LE.FTZ.AND P0, PT, R2, R59, PT ;  /* 0x0000003b0200720b */ /* 0x000fe40003f13000 */
        /* <DEDUP_REMOVED lines=11> */
.L_x_8299:
        /* <DEDUP_REMOVED lines=13> */
.L_x_8301:
[----:B------:R-:W-:Y:S05]  /*4160*/  BSYNC.RECONVERGENT B3 ;  /* 0x0000000000037941 */ /* 0x000fea0003800200 */
.L_x_8300:
        /* <DEDUP_REMOVED lines=43> */
.L_x_8298:
[----:B------:R-:W-:Y:S05]  /*4420*/  BSYNC.RECONVERGENT B2 ;  /* 0x0000000000027941 */ /* 0x000fea0003800200 */
.L_x_8297:
        /* <DEDUP_REMOVED lines=8> */
[----:B------:R-:W-:Y:S01]  /*44b0*/  PRMT R2, R53, 0x7632, R2 ;  /* 0x0000763235027816 */ /* 0x000fe20000000002 */
        /* <DEDUP_REMOVED lines=11> */
.L_x_8304:
        /* <DEDUP_REMOVED lines=13> */
.L_x_8306:
[----:B------:R-:W-:Y:S05]  /*4640*/  BSYNC.RECONVERGENT B3 ;  /* 0x0000000000037941 */ /* 0x000fea0003800200 */
.L_x_8305:
        /* <DEDUP_REMOVED lines=43> */
.L_x_8303:
[----:B------:R-:W-:Y:S05]  /*4900*/  BSYNC.RECONVERGENT B2 ;  /* 0x0000000000027941 */ /* 0x000fea0003800200 */
.L_x_8302:
[----:B------:R-:W-:Y:S01]  /*4910*/  ISETP.NE.AND P3, PT, R52, 0x1, PT ;  /* 0x000000013400780c */ /* 0x000fe20003f65270 */
[----:B------:R-:W-:Y:S01]  /*4920*/  BSSY.RECONVERGENT B2, `(.L_x_8307) ;  /* 0x000004b000027945 */ /* 0x000fe20003800200 */
[----:B------:R-:W-:-:S05]  /*4930*/  I2FP.F32.U32 R9, R9 ;  /* 0x0000000900097245 */ /* 0x000fca0000201000 */
[----:B------:R-:W-:Y:S01]  /*4940*/  FFMA.FTZ R8, R9, R72, 1.1641532182693481445e-10 ;  /* 0x2f00000009087423 */ /* 0x000fe20000010048 */
[----:B------:R-:W-:Y:S01]  /*4950*/  IMAD.U32 R9, R2, 0x10000, RZ ;  /* 0x0001000002097824 */ /* 0x000fe200078e00ff */
[----:B------:R-:W-:-:S03]  /*4960*/  MOV R2, R6 ;  /* 0x0000000600027202 */ /* 0x000fc60000000f00 */
[----:B------:R-:W-:Y:S01]  /*4970*/  FMUL.FTZ R9, R9, R66 ;  /* 0x0000004209097220 */ /* 0x000fe20000410000 */
[----:B------:R-:W-:Y:S01]  /*4980*/  FSETP.LE.FTZ.AND P2, PT, R8, R59, PT ;  /* 0x0000003b0800720b */ /* 0x000fe20003f53000 */
[----:B------:R-:W-:Y:S02]  /*4990*/  IMAD.MOV.U32 R8, RZ, RZ, 0x2 ;  /* 0x00000002ff087424 */ /* 0x000fe400078e00ff */
        /* <DEDUP_REMOVED lines=10> */
.L_x_8309:
        /* <DEDUP_REMOVED lines=13> */
.L_x_8311:
[----:B------:R-:W-:Y:S05]  /*4b10*/  BSYNC.RECONVERGENT B3 ;  /* 0x0000000000037941 */ /* 0x000fea0003800200 */
.L_x_8310:
        /* <DEDUP_REMOVED lines=43> */
.L_x_8308:
[----:B------:R-:W-:Y:S05]  /*4dd0*/  BSYNC.RECONVERGENT B2 ;  /* 0x0000000000027941 */ /* 0x000fea0003800200 */
.L_x_8307:
[----:B------:R-:W-:Y:S01]  /*4de0*/  ISETP.NE.AND P4, PT, R8, 0x1, PT ;  /* 0x000000010800780c */ /* 0x000fe20003f85270 */
[----:B------:R-:W-:Y:S01]  /*4df0*/  BSSY.RECONVERGENT B2, `(.L_x_8312) ;  /* 0x000004c000027945 */ /* 0x000fe20003800200 */
[----:B------:R-:W-:Y:S01]  /*4e00*/  I2FP.F32.U32 R9, R2 ;  /* 0x0000000200097245 */ /* 0x000fe20000201000 */
[----:B------:R-:W-:-:S04]  /*4e10*/  IMAD.MOV.U32 R52, RZ, RZ, 0x2 ;  /* 0x00000002ff347424 */ /* 0x000fc800078e00ff */
[----:B------:R-:W-:Y:S01]  /*4e20*/  FFMA.FTZ R2, R9, R72, 1.1641532182693481445e-10 ;  /* 0x2f00000009027423 */ /* 0x000fe20000010048 */
[C---:B------:R-:W-:Y:S01]  /*4e30*/  IMAD.U32 R9, R54.reuse, 0x10000, RZ ;  /* 0x0001000036097824 */ /* 0x040fe200078e00ff */
[----:B------:R-:W-:-:S03]  /*4e40*/  PRMT R54, R54, 0x7632, R54 ;  /* 0x0000763236367816 */ /* 0x000fc60000000036 */
        /* <DEDUP_REMOVED lines=13> */
.L_x_8314:
        /* <DEDUP_REMOVED lines=13> */
.L_x_8316:
[----:B------:R-:W-:Y:S05]  /*4ff0*/  BSYNC.RECONVERGENT B3 ;  /* 0x0000000000037941 */ /* 0x000fea0003800200 */
.L_x_8315:
        /* <DEDUP_REMOVED lines=43> */
.L_x_8313:
[----:B------:R-:W-:Y:S05]  /*52b0*/  BSYNC.RECONVERGENT B2 ;  /* 0x0000000000027941 */ /* 0x000fea0003800200 */
.L_x_8312:
        /* <DEDUP_REMOVED lines=8> */
[----:B------:R-:W-:Y:S02]  /*5340*/  FSETP.LE.FTZ.AND P4, PT, R2, R59, PT ;  /* 0x0000003b0200720b */ /* 0x000fe40003f93000 */
        /* <DEDUP_REMOVED lines=10> */
.L_x_8319:
        /* <DEDUP_REMOVED lines=13> */
.L_x_8321:
[----:B------:R-:W-:Y:S05]  /*54c0*/  BSYNC.RECONVERGENT B3 ;  /* 0x0000000000037941 */ /* 0x000fea0003800200 */
.L_x_8320:
        /* <DEDUP_REMOVED lines=43> */
.L_x_8318:
[----:B------:R-:W-:Y:S05]  /*5780*/  BSYNC.RECONVERGENT B2 ;  /* 0x0000000000027941 */ /* 0x000fea0003800200 */
.L_x_8317:
[----:B------:R-:W-:Y:S01]  /*5790*/  ISETP.NE.AND P6, PT, R54, 0x1, PT ;  /* 0x000000013600780c */ /* 0x000fe20003fc5270 */
[C---:B------:R-:W-:Y:S01]  /*57a0*/  IMAD.U32 R53, R55.reuse, 0x10000, RZ ;  /* 0x0001000037357824 */ /* 0x040fe200078e00ff */
[----:B------:R-:W-:Y:S01]  /*57b0*/  I2FP.F32.U32 R9, R2 ;  /* 0x0000000200097245 */ /* 0x000fe20000201000 */
[----:B------:R-:W-:Y:S01]  /*57c0*/  BSSY.RECONVERGENT B2, `(.L_x_8322) ;  /* 0x000004c000027945 */ /* 0x000fe20003800200 */
[----:B------:R-:W-:Y:S01]  /*57d0*/  PRMT R74, R55, 0x7632, R74 ;  /* 0x00007632374a7816 */ /* 0x000fe2000000004a */
[----:B------:R-:W-:Y:S01]  /*57e0*/  FMUL.FTZ R53, R53, R66 ;  /* 0x0000004235357220 */ /* 0x000fe20000410000 */
[----:B------:R-:W-:Y:S02]  /*57f0*/  IMAD.MOV.U32 R2, RZ, RZ, 0x2 ;  /* 0x00000002ff027424 */ /* 0x000fe400078e00ff */
[----:B------:R-:W-:Y:S01]  /*5800*/  FFMA.FTZ R8, R9, R72, 1.1641532182693481445e-10 ;  /* 0x2f00000009087423 */ /* 0x000fe20000010048 */
[----:B------:R-:W-:Y:S01]  /*5810*/  MOV R9, R6 ;  /* 0x0000000600097202 */ /* 0x000fe20000000f00 */
[----:B------:R-:W-:-:S03]  /*5820*/  FMUL.FTZ R58, R53, R10 ;  /* 0x0000000a353a7220 */ /* 0x000fc60000410000 */
[----:B------:R-:W-:Y:S01]  /*5830*/  FSETP.LE.FTZ.AND P5, PT, R8, R59, PT ;  /* 0x0000003b0800720b */ /* 0x000fe20003fb3000 */
        /* <DEDUP_REMOVED lines=9> */
.L_x_8324:
        /* <DEDUP_REMOVED lines=15> */
.L_x_8326:
[----:B------:R-:W-:Y:S05]  /*59c0*/  BSYNC.RECONVERGENT B3 ;  /* 0x0000000000037941 */ /* 0x000fea0003800200 */
.L_x_8325:
        /* <DEDUP_REMOVED lines=43> */
.L_x_8323:
[----:B------:R-:W-:Y:S05]  /*5c80*/  BSYNC.RECONVERGENT B2 ;  /* 0x0000000000027941 */ /* 0x000fea0003800200 */
.L_x_8322:
        /* <DEDUP_REMOVED lines=16> */
.L_x_8286:
        /* <DEDUP_REMOVED lines=16> */
[C---:B------:R-:W-:Y:S01]  /*5e90*/  IADD3 R67, PT, PT, R65.reuse, 0x20, RZ ;  /* 0x0000002041437810 */ /* 0x040fe20007ffe0ff */
[----:B------:R-:W-:Y:S01]  /*5ea0*/  IMAD.MOV.U32 R4, RZ, RZ, R68 ;  /* 0x000000ffff047224 */ /* 0x000fe200078e0044 */
[----:B------:R0:W-:Y:S01]  /*5eb0*/  STG.E.128 desc[UR8][R54.64], R8 ;  /* 0x0000000836007986 */ /* 0x0001e2000c101d08 */
[----:B-1----:R-:W-:-:S03]  /*5ec0*/  IMAD.WIDE.U32 R52, R65, 0x8, R52 ;  /* 0x0000000841347825 */ /* 0x002fc600078e0034 */
[----:B------:R0:W-:Y:S04]  /*5ed0*/  STG.E.128 desc[UR8][R54.64+0x10], R56 ;  /* 0x0000103836007986 */ /* 0x0001e8000c101d08 */
[----:B------:R0:W-:Y:S02]  /*5ee0*/  STG.E.64 desc[UR8][R52.64], R70 ;  /* 0x0000004634007986 */ /* 0x0001e4000c101b08 */
.L_x_8245:
[----:B------:R-:W-:Y:S05]  /*5ef0*/  BSYNC.RECONVERGENT B1 ;  /* 0x0000000000017941 */ /* 0x000fea0003800200 */
.L_x_8244:
[----:B------:R-:W-:Y:S01]  /*5f00*/  ISETP.GE.U32.AND P0, PT, R62, 0x40, PT ;  /* 0x000000403e00780c */ /* 0x000fe20003f06070 */
[----:B------:R-:W-:Y:S03]  /*5f10*/  BSSY.RECONVERGENT B1, `(.L_x_8327) ;  /* 0x000052d000017945 */ /* 0x000fe60003800200 */
[----:B0-----:R-:W-:-:S09]  /*5f20*/  P2R R52, PR, RZ, 0x1 ;  /* 0x00000001ff347803 */ /* 0x001fd20000000000 */
[----:B------:R-:W-:Y:S05]  /*5f30*/  @!P0 BRA `(.L_x_8328) ;  /* 0x0000005000a88947 */ /* 0x000fea0003800000 */
        /* <DEDUP_REMOVED lines=20> */
[----:B------:R-:W-:Y:S01]  /*6080*/  @!P0 MOV R68, R4 ;  /* 0x0000000400448202 */ /* 0x000fe20000000f00 */
[----:B------:R-:W-:Y:S01]  /*6090*/  @!P0 IMAD.MOV.U32 R73, RZ, RZ, R5 ;  /* 0x000000ffff498224 */ /* 0x000fe200078e0005 */
[----:B------:R-:W-:Y:S01]  /*60a0*/  @P0 MOV R73, R0 ;  /* 0x0000000000490202 */ /* 0x000fe20000000f00 */
[----:B------:R-:W-:Y:S02]  /*60b0*/  @P0 VIADD R72, R2, 0x1 ;  /* 0x0000000102480836 */ /* 0x000fe40000000000 */
[----:B------:R-:W-:Y:S01]  /*60c0*/  @P0 IMAD.MOV.U32 R68, RZ, RZ, R4 ;  /* 0x000000ffff440224 */ /* 0x000fe200078e0004 */
[----:B------:R-:W-:Y:S06]  /*60d0*/  BRA `(.L_x_8331) ;  /* 0x0000000000e07947 */ /* 0x000fec0003800000 */
.L_x_8332:
        /* <DEDUP_REMOVED lines=13> */
.L_x_8334:
[----:B------:R-:W-:Y:S05]  /*61b0*/  BSYNC.RECONVERGENT B3 ;  /* 0x0000000000037941 */ /* 0x000fea0003800200 */
.L_x_8333:
        /* <DEDUP_REMOVED lines=40> */
[----:B------:R-:W-:Y:S01]  /*6440*/  IMAD.MOV.U32 R72, RZ, RZ, RZ ;  /* 0x000000ffff487224 */ /* 0x000fe200078e00ff */
[----:B------:R-:W-:-:S07]  /*6450*/  LOP3.LUT R5, R70, UR31, R69, 0x96, !PT ;  /* 0x0000001f46057c12 */ /* 0x000fce000f8e9645 */
.L_x_8331:
[----:B------:R-:W-:Y:S05]  /*6460*/  BSYNC.RECONVERGENT B2 ;  /* 0x0000000000027941 */ /* 0x000fea0003800200 */
.L_x_8330:
        /* <DEDUP_REMOVED lines=10> */
[----:B------:R-:W-:-:S03]  /*6510*/  IMAD.MOV.U32 R74, RZ, RZ, 0x2 ;  /* 0x00000002ff4a7424 */ /* 0x000fc600078e00ff */
[----:B0-----:R-:W-:Y:S01]  /*6520*/  FMUL.FTZ R2, R2, R69 ;  /* 0x0000004502027220 */ /* 0x001fe20000410000 */
[----:B-1----:R-:W-:-:S04]  /*6530*/  FSETP.GTU.FTZ.AND P0, PT, R71, R70, PT ;  /* 0x000000464700720b */ /* 0x002fc80003f1c000 */
        /* <DEDUP_REMOVED lines=14> */
.L_x_8337:
        /* <DEDUP_REMOVED lines=13> */
.L_x_8339:
[----:B------:R-:W-:Y:S05]  /*66f0*/  BSYNC.RECONVERGENT B3 ;  /* 0x0000000000037941 */ /* 0x000fea0003800200 */
.L_x_8338:
        /* <DEDUP_REMOVED lines=40> */
[----:B------:R-:W-:Y:S02]  /*6980*/  IMAD.MOV.U32 R6, RZ, RZ, R74 ;  /* 0x000000ffff067224 */ /* 0x000fe400078e004a */
[----:B------:R-:W-:Y:S01]  /*6990*/  HFMA2 R74, -RZ, RZ, 0, 0 ;  /* 0x00000000ff4a7431 */ /* 0x000fe200000001ff */
[----:B------:R-:W-:-:S07]  /*69a0*/  LOP3.LUT R0, R76, UR30, R75, 0x96, !PT ;  /* 0x0000001e4c007c12 */ /* 0x000fce000f8e964b */
.L_x_8336:
[----:B------:R-:W-:Y:S05]  /*69b0*/  BSYNC.RECONVERGENT B2 ;  /* 0x0000000000027941 */ /* 0x000fea0003800200 */
.L_x_8335:
        /* <DEDUP_REMOVED lines=22> */
.L_x_8342:
        /* <DEDUP_REMOVED lines=13> */
.L_x_8344:
[----:B------:R-:W-:Y:S05]  /*6bf0*/  BSYNC.RECONVERGENT B3 ;  /* 0x0000000000037941 */ /* 0x000fea0003800200 */
.L_x_8343:
        /* <DEDUP_REMOVED lines=43> */
.L_x_8341:
[----:B------:R-:W-:Y:S05]  /*6eb0*/  BSYNC.RECONVERGENT B2 ;  /* 0x0000000000027941 */ /* 0x000fea0003800200 */
.L_x_8340:
        /* <DEDUP_REMOVED lines=10> */
[----:B------:R-:W-:Y:S01]  /*6f60*/  PRMT R2, R49, 0x7632, R2 ;  /* 0x0000763231027816 */ /* 0x000fe20000000002 */
[----:B------:R-:W-:Y:S01]  /*6f70*/  IMAD.MOV.U32 R49, RZ, RZ, R6 ;  /* 0x000000ffff317224 */ /* 0x000fe200078e0006 */
[----:B------:R-:W-:Y:S01]  /*6f80*/  PLOP3.LUT P1, PT, P1, PT, PT, 0x8, 0x80 ;  /* 0x000000000080781c */ /* 0x000fe20000f2e170 */
[----:B------:R-:W-:Y:S01]  /*6f90*/  FADD.FTZ R46, R46, R73 ;  /* 0x000000492e2e7221 */ /* 0x000fe20000010000 */
        /* <DEDUP_REMOVED lines=9> */
.L_x_8347:
        /* <DEDUP_REMOVED lines=13> */
.L_x_8349:
[----:B------:R-:W-:Y:S05]  /*7100*/  BSYNC.RECONVERGENT B3 ;  /* 0x0000000000037941 */ /* 0x000fea0003800200 */
.L_x_8348:
        /* <DEDUP_REMOVED lines=43> */
.L_x_8346:
[----:B------:R-:W-:Y:S05]  /*73c0*/  BSYNC.RECONVERGENT B2 ;  /* 0x0000000000027941 */ /* 0x000fea0003800200 */
.L_x_8345:
        /* <DEDUP_REMOVED lines=22> */
.L_x_8352:
        /* <DEDUP_REMOVED lines=13> */
.L_x_8354:
[----:B------:R-:W-:Y:S05]  /*7600*/  BSYNC.RECONVERGENT B3 ;  /* 0x0000000000037941 */ /* 0x000fea0003800200 */
.L_x_8353:
        /* <DEDUP_REMOVED lines=40> */
[----:B------:R-:W-:Y:S01]  /*7890*/  MOV R2, R68 ;  /* 0x0000004400027202 */ /* 0x000fe20000000f00 */
[----:B------:R-:W-:Y:S01]  /*78a0*/  IMAD.MOV.U32 R68, RZ, RZ, R48 ;  /* 0x000000ffff447224 */ /* 0x000fe200078e0030 */
[----:B------:R-:W-:-:S07]  /*78b0*/  LOP3.LUT R5, R72, UR31, R49, 0x96, !PT ;  /* 0x0000001f48057c12 */ /* 0x000fce000f8e9631 */
.L_x_8351:
[----:B------:R-:W-:Y:S05]  /*78c0*/  BSYNC.RECONVERGENT B2 ;  /* 0x0000000000027941 */ /* 0x000fea0003800200 */
.L_x_8350:
        /* <DEDUP_REMOVED lines=10> */
[----:B------:R-:W-:Y:S01]  /*7970*/  IMAD.MOV.U32 R2, RZ, RZ, R6 ;  /* 0x000000ffff027224 */ /* 0x000fe200078e0006 */
        /* <DEDUP_REMOVED lines=12> */
.L_x_8357:
        /* <DEDUP_REMOVED lines=13> */
.L_x_8359:
[----:B------:R-:W-:Y:S05]  /*7b10*/  BSYNC.RECONVERGENT B3 ;  /* 0x0000000000037941 */ /* 0x000fea0003800200 */
.L_x_8358:
        /* <DEDUP_REMOVED lines=43> */
.L_x_8356:
[----:B------:R-:W-:Y:S05]  /*7dd0*/  BSYNC.RECONVERGENT B2 ;  /* 0x0000000000027941 */ /* 0x000fea0003800200 */
.L_x_8355:
        /* <DEDUP_REMOVED lines=22> */
.L_x_8362:
        /* <DEDUP_REMOVED lines=13> */
.L_x_8364:
[----:B------:R-:W-:Y:S05]  /*8010*/  BSYNC.RECONVERGENT B3 ;  /* 0x0000000000037941 */ /* 0x000fea0003800200 */
.L_x_8363:
        /* <DEDUP_REMOVED lines=43> */
.L_x_8361:
[----:B------:R-:W-:Y:S05]  /*82d0*/  BSYNC.RECONVERGENT B2 ;  /* 0x0000000000027941 */ /* 0x000fea0003800200 */
.L_x_8360:
        /* <DEDUP_REMOVED lines=10> */
[----:B------:R-:W-:Y:S02]  /*8380*/  MOV R2, 0x2 ;  /* 0x0000000200027802 */ /* 0x000fe40000000f00 */
        /* <DEDUP_REMOVED lines=12> */
.L_x_8367:
        /* <DEDUP_REMOVED lines=15> */
.L_x_8369:
[----:B------:R-:W-:Y:S05]  /*8540*/  BSYNC.RECONVERGENT B3 ;  /* 0x0000000000037941 */ /* 0x000fea0003800200 */
.L_x_8368:
        /* <DEDUP_REMOVED lines=43> */
.L_x_8366:
[----:B------:R-:W-:Y:S05]  /*8800*/  BSYNC.RECONVERGENT B2 ;  /* 0x0000000000027941 */ /* 0x000fea0003800200 */
.L_x_8365:
        /* <DEDUP_REMOVED lines=10> */
.L_x_8329:
        /* <DEDUP_REMOVED lines=16> */
.L_x_8373:
        /* <DEDUP_REMOVED lines=13> */
.L_x_8375:
[----:B------:R-:W-:Y:S05]  /*8a80*/  BSYNC.RECONVERGENT B3 ;  /* 0x0000000000037941 */ /* 0x000fea0003800200 */
.L_x_8374:
        /* <DEDUP_REMOVED lines=40> */
[----:B------:R-:W-:Y:S01]  /*8d10*/  LOP3.LUT R5, R44, UR31, R69, 0x96, !PT ;  /* 0x0000001f2c057c12 */ /* 0x000fe2000f8e9645 */
[----:B------:R-:W-:-:S07]  /*8d20*/  IMAD.MOV.U32 R44, RZ, RZ, R4 ;  /* 0x000000ffff2c7224 */ /* 0x000fce00078e0004 */
.L_x_8372:
[----:B------:R-:W-:Y:S05]  /*8d30*/  BSYNC.RECONVERGENT B2 ;  /* 0x0000000000027941 */ /* 0x000fea0003800200 */
.L_x_8371:
[----:B------:R-:W0:Y:S01]  /*8d40*/  LDC R69, c[0x0][0x404] ;  /* 0x00010100ff457b82 */ /* 0x000e220000000800 */
[----:B------:R-:W-:Y:S01]  /*8d50*/  ISETP.NE.AND P0, PT, R46, 0x1, PT ;  /* 0x000000012e00780c */ /* 0x000fe20003f05270 */
[----:B------:R-:W-:Y:S01]  /*8d60*/  IMAD.MOV.U32 R73, RZ, RZ, 0x2f800000 ;  /* 0x2f800000ff497424 */ /* 0x000fe200078e00ff */
[----:B------:R-:W-:Y:S01]  /*8d70*/  I2FP.F32.U32 R2, R44 ;  /* 0x0000002c00027245 */ /* 0x000fe20000201000 */
[----:B------:R-:W-:Y:S01]  /*8d80*/  BSSY.RECONVERGENT B2, `(.L_x_8376) ;  /* 0x000004d000027945 */ /* 0x000fe20003800200 */
[C---:B-----5:R-:W-:Y:S01]  /*8d90*/  SHF.L.U32 R45, R48.reuse, 0x10, RZ ;  /* 0x00000010302d7819 */ /* 0x060fe200000006ff */
[----:B------:R-:W-:Y:S01]  /*8da0*/  IMAD.MOV.U32 R4, RZ, RZ, 0x2 ;  /* 0x00000002ff047424 */ /* 0x000fe200078e00ff */
[----:B------:R-:W-:Y:S01]  /*8db0*/  PRMT R48, R48, 0x7632, R48 ;  /* 0x0000763230307816 */ /* 0x000fe20000000030 */
[----:B------:R-:W1:Y:S01]  /*8dc0*/  LDC R55, c[0x0][0x408] ;  /* 0x00010200ff377b82 */ /* 0x000e620000000800 */
[----:B------:R-:W-:Y:S01]  /*8dd0*/  FFMA.FTZ R2, R2, R73, 1.1641532182693481445e-10 ;  /* 0x2f00000002027423 */ /* 0x000fe20000010049 */
[----:B------:R-:W-:-:S04]  /*8de0*/  FMUL.FTZ R74, R45, R66 ;  /* 0x000000422d4a7220 */ /* 0x000fc80000410000 */
        /* <DEDUP_REMOVED lines=13> */
.L_x_8378:
        /* <DEDUP_REMOVED lines=13> */
.L_x_8380:
[----:B------:R-:W-:Y:S05]  /*8f90*/  BSYNC.RECONVERGENT B3 ;  /* 0x0000000000037941 */ /* 0x000fea0003800200 */
.L_x_8379:
        /* <DEDUP_REMOVED lines=43> */
.L_x_8377:
[----:B------:R-:W-:Y:S05]  /*9250*/  BSYNC.RECONVERGENT B2 ;  /* 0x0000000000027941 */ /* 0x000fea0003800200 */
.L_x_8376:
[----:B------:R-:W-:Y:S01]  /*9260*/  ISETP.NE.AND P1, PT, R4, 0x1, PT ;  /* 0x000000010400780c */ /* 0x000fe20003f25270 */
[----:B------:R-:W-:Y:S01]  /*9270*/  BSSY.RECONVERGENT B2, `(.L_x_8381) ;  /* 0x000004b000027945 */ /* 0x000fe20003800200 */
[----:B------:R-:W-:Y:S01]  /*9280*/  I2FP.F32.U32 R2, R2 ;  /* 0x0000000200027245 */ /* 0x000fe20000201000 */
[----:B------:R-:W-:Y:S01]  /*9290*/  IMAD.MOV.U32 R46, RZ, RZ, 0x2 ;  /* 0x00000002ff2e7424 */ /* 0x000fe200078e00ff */
[----:B------:R-:W-:-:S03]  /*92a0*/  SHF.L.U32 R45, R48, 0x10, RZ ;  /* 0x00000010302d7819 */ /* 0x000fc600000006ff */
[----:B------:R-:W-:Y:S02]  /*92b0*/  FFMA.FTZ R2, R2, R73, 1.1641532182693481445e-10 ;  /* 0x2f00000002027423 */ /* 0x000fe40000010049 */
[----:B------:R-:W-:-:S03]  /*92c0*/  FMUL.FTZ R70, R45, R66 ;  /* 0x000000422d467220 */ /* 0x000fc60000410000 */
[----:B------:R-:W-:Y:S01]  /*92d0*/  FSETP.LE.FTZ.AND P0, PT, R2, R69, PT ;  /* 0x000000450200720b */ /* 0x000fe20003f13000 */
[----:B------:R-:W-:Y:S01]  /*92e0*/  FMUL.FTZ R70, R70, R55 ;  /* 0x0000003746467220 */ /* 0x000fe20000410000 */
        /* <DEDUP_REMOVED lines=10> */
.L_x_8383:
        /* <DEDUP_REMOVED lines=13> */
.L_x_8385:
[----:B------:R-:W-:Y:S05]  /*9460*/  BSYNC.RECONVERGENT B3 ;  /* 0x0000000000037941 */ /* 0x000fea0003800200 */
.L_x_8384:
        /* <DEDUP_REMOVED lines=43> */
.L_x_8382:
[----:B------:R-:W-:Y:S05]  /*9720*/  BSYNC.RECONVERGENT B2 ;  /* 0x0000000000027941 */ /* 0x000fea0003800200 */
.L_x_8381:
[----:B------:R-:W-:Y:S01]  /*9730*/  ISETP.NE.AND P2, PT, R46, 0x1, PT ;  /* 0x000000012e00780c */ /* 0x000fe20003f45270 */
[----:B------:R-:W-:Y:S01]  /*9740*/  BSSY.RECONVERGENT B2, `(.L_x_8386) ;  /* 0x000004c000027945 */ /* 0x000fe20003800200 */
[----:B------:R-:W-:Y:S01]  /*9750*/  I2FP.F32.U32 R2, R2 ;  /* 0x0000000200027245 */ /* 0x000fe20000201000 */
[----:B------:R-:W-:Y:S01]  /*9760*/  IMAD.MOV.U32 R47, RZ, RZ, 0x2 ;  /* 0x00000002ff2f7424 */ /* 0x000fe200078e00ff */
[----:B------:R-:W-:Y:S02]  /*9770*/  SHF.L.U32 R45, R49, 0x10, RZ ;  /* 0x00000010312d7819 */ /* 0x000fe400000006ff */
[----:B------:R-:W-:Y:S01]  /*9780*/  MOV R44, R6 ;  /* 0x00000006002c7202 */ /* 0x000fe20000000f00 */
[----:B------:R-:W-:Y:S02]  /*9790*/  FFMA.FTZ R2, R2, R73, 1.1641532182693481445e-10 ;  /* 0x2f00000002027423 */ /* 0x000fe40000010049 */
[----:B------:R-:W-:-:S03]  /*97a0*/  FMUL.FTZ R72, R45, R66 ;  /* 0x000000422d487220 */ /* 0x000fc60000410000 */
[----:B------:R-:W-:Y:S01]  /*97b0*/  FSETP.LE.FTZ.AND P1, PT, R2, R69, PT ;  /* 0x000000450200720b */ /* 0x000fe20003f33000 */
[----:B------:R-:W-:Y:S01]  /*97c0*/  FMUL.FTZ R72, R72, R55 ;  /* 0x0000003748487220 */ /* 0x000fe20000410000 */
[----:B------:R-:W-:Y:S01]  /*97d0*/  PRMT R2, R49, 0x7632, R2 ;  /* 0x0000763231027816 */ /* 0x000fe20000000002 */
        /* <DEDUP_REMOVED lines=9> */
.L_x_8388:
        /* <DEDUP_REMOVED lines=13> */
.L_x_8390:
[----:B------:R-:W-:Y:S05]  /*9940*/  BSYNC.RECONVERGENT B3 ;  /* 0x0000000000037941 */ /* 0x000fea0003800200 */
.L_x_8389:
        /* <DEDUP_REMOVED lines=43> */
.L_x_8387:
[----:B------:R-:W-:Y:S05]  /*9c00*/  BSYNC.RECONVERGENT B2 ;  /* 0x0000000000027941 */ /* 0x000fea0003800200 */
.L_x_8386:
[----:B------:R-:W-:Y:S01]  /*9c10*/  ISETP.NE.AND P3, PT, R47, 0x1, PT ;  /* 0x000000012f00780c */ /* 0x000fe20003f65270 */
[----:B------:R-:W-:Y:S01]  /*9c20*/  BSSY.RECONVERGENT B2, `(.L_x_8391) ;  /* 0x000004b000027945 */ /* 0x000fe20003800200 */
[----:B------:R-:W-:Y:S02]  /*9c30*/  I2FP.F32.U32 R4, R44 ;  /* 0x0000002c00047245 */ /* 0x000fe40000201000 */
[----:B------:R-:W-:Y:S02]  /*9c40*/  SHF.L.U32 R45, R2, 0x10, RZ ;  /* 0x00000010022d7819 */ /* 0x000fe400000006ff */
[----:B------:R-:W-:Y:S01]  /*9c50*/  MOV R2, R6 ;  /* 0x0000000600027202 */ /* 0x000fe20000000f00 */
[----:B------:R-:W-:Y:S02]  /*9c60*/  FFMA.FTZ R4, R4, R73, 1.1641532182693481445e-10 ;  /* 0x2f00000004047423 */ /* 0x000fe40000010049 */
[----:B------:R-:W-:-:S03]  /*9c70*/  FMUL.FTZ R48, R45, R66 ;  /* 0x000000422d307220 */ /* 0x000fc60000410000 */
        /* <DEDUP_REMOVED lines=12> */
.L_x_8393:
        /* <DEDUP_REMOVED lines=13> */
.L_x_8395:
[----:B------:R-:W-:Y:S05]  /*9e10*/  BSYNC.RECONVERGENT B3 ;  /* 0x0000000000037941 */ /* 0x000fea0003800200 */
.L_x_8394:
        /* <DEDUP_REMOVED lines=43> */
.L_x_8392:
[----:B------:R-:W-:Y:S05]  /*a0d0*/  BSYNC.RECONVERGENT B2 ;  /* 0x0000000000027941 */ /* 0x000fea0003800200 */
.L_x_8391:
[----:B------:R-:W-:Y:S01]  /*a0e0*/  ISETP.NE.AND P4, PT, R4, 0x1, PT ;  /* 0x000000010400780c */ /* 0x000fe20003f85270 */
[----:B------:R-:W-:Y:S01]  /*a0f0*/  BSSY.RECONVERGENT B2, `(.L_x_8396) ;  /* 0x000004c000027945 */ /* 0x000fe20003800200 */
[----:B------:R-:W-:Y:S01]  /*a100*/  I2FP.F32.U32 R2, R2 ;  /* 0x0000000200027245 */ /* 0x000fe20000201000 */
[----:B------:R-:W-:Y:S01]  /*a110*/  IMAD.MOV.U32 R47, RZ, RZ, 0x2 ;  /* 0x00000002ff2f7424 */ /* 0x000fe200078e00ff */
[C---:B------:R-:W-:Y:S02]  /*a120*/  SHF.L.U32 R45, R50.reuse, 0x10, RZ ;  /* 0x00000010322d7819 */ /* 0x040fe400000006ff */
[----:B------:R-:W-:Y:S01]  /*a130*/  PRMT R50, R50, 0x7632, R50 ;  /* 0x0000763232327816 */ /* 0x000fe20000000032 */
        /* <DEDUP_REMOVED lines=14> */
.L_x_8398:
        /* <DEDUP_REMOVED lines=13> */
.L_x_8400:
[----:B------:R-:W-:Y:S05]  /*a2f0*/  BSYNC.RECONVERGENT B3 ;  /* 0x0000000000037941 */ /* 0x000fea0003800200 */
.L_x_8399:
        /* <DEDUP_REMOVED lines=43> */
.L_x_8397:
[----:B------:R-:W-:Y:S05]  /*a5b0*/  BSYNC.RECONVERGENT B2 ;  /* 0x0000000000027941 */ /* 0x000fea0003800200 */
.L_x_8396:
        /* <DEDUP_REMOVED lines=19> */
.L_x_8403:
        /* <DEDUP_REMOVED lines=13> */
.L_x_8405:
[----:B------:R-:W-:Y:S05]  /*a7c0*/  BSYNC.RECONVERGENT B3 ;  /* 0x0000000000037941 */ /* 0x000fea0003800200 */
.L_x_8404:
        /* <DEDUP_REMOVED lines=43> */
.L_x_8402:
[----:B------:R-:W-:Y:S05]  /*aa80*/  BSYNC.RECONVERGENT B2 ;  /* 0x0000000000027941 */ /* 0x000fea0003800200 */
.L_x_8401:
[----:B------:R-:W-:Y:S01]  /*aa90*/  ISETP.NE.AND P6, PT, R46, 0x1, PT ;  /* 0x000000012e00780c */ /* 0x000fe20003fc5270 */
[----:B------:R-:W-:Y:S01]  /*aaa0*/  BSSY.RECONVERGENT B2, `(.L_x_8406) ;  /* 0x000004e000027945 */ /* 0x000fe20003800200 */
[----:B------:R-:W-:Y:S02]  /*aab0*/  I2FP.F32.U32 R2, R44 ;  /* 0x0000002c00027245 */ /* 0x000fe40000201000 */
[C---:B------:R-:W-:Y:S02]  /*aac0*/  SHF.L.U32 R45, R51.reuse, 0x10, RZ ;  /* 0x00000010332d7819 */ /* 0x040fe400000006ff */
[----:B------:R-:W-:Y:S01]  /*aad0*/  PRMT R51, R51, 0x7632, R51 ;  /* 0x0000763233337816 */ /* 0x000fe20000000033 */
[----:B------:R-:W-:Y:S01]  /*aae0*/  FFMA.FTZ R4, R2, R73, 1.1641532182693481445e-10 ;  /* 0x2f00000002047423 */ /* 0x000fe20000010049 */
[----:B------:R-:W-:Y:S02]  /*aaf0*/  IMAD.MOV.U32 R2, RZ, RZ, 0x2 ;  /* 0x00000002ff027424 */ /* 0x000fe400078e00ff */
[----:B------:R-:W-:Y:S01]  /*ab00*/  FMUL.FTZ R50, R45, R66 ;  /* 0x000000422d327220 */ /* 0x000fe20000410000 */
[----:B------:R-:W-:-:S02]  /*ab10*/  MOV R44, R6 ;  /* 0x00000006002c7202 */ /* 0x000fc40000000f00 */
        /* <DEDUP_REMOVED lines=11> */
.L_x_8408:
        /* <DEDUP_REMOVED lines=15> */
.L_x_8410:
[----:B------:R-:W-:Y:S05]  /*acc0*/  BSYNC.RECONVERGENT B3 ;  /* 0x0000000000037941 */ /* 0x000fea0003800200 */
.L_x_8409:
        /* <DEDUP_REMOVED lines=43> */
.L_x_8407:
[----:B------:R-:W-:Y:S05]  /*af80*/  BSYNC.RECONVERGENT B2 ;  /* 0x0000000000027941 */ /* 0x000fea0003800200 */
.L_x_8406:
        /* <DEDUP_REMOVED lines=16> */
.L_x_8370:
        /* <DEDUP_REMOVED lines=21> */
.L_x_8328:
[----:B------:R-:W-:Y:S05]  /*b1e0*/  BSYNC.RECONVERGENT B1 ;  /* 0x0000000000017941 */ /* 0x000fea0003800200 */
.L_x_8327:
        /* <DEDUP_REMOVED lines=76> */
.L_x_8428:
        /* <DEDUP_REMOVED lines=48> */
.L_x_8413:
[----:B------:R-:W-:Y:S05]  /*b9b0*/  BSYNC.RECONVERGENT B1 ;  /* 0x0000000000017941 */ /* 0x000fea0003800200 */
.L_x_8412:
[----:B------:R-:W-:Y:S01]  /*b9c0*/  ISETP.GE.U32.AND P0, PT, R62, 0x40, PT ;  /* 0x000000403e00780c */ /* 0x000fe20003f06070 */
[----:B------:R-:W-:-:S12]  /*b9d0*/  BSSY.RECONVERGENT B1, `(.L_x_8414) ;  /* 0x0000021000017945 */ /* 0x000fd80003800200 */
        /* <DEDUP_REMOVED lines=14> */
[----:B-----5:R-:W-:Y:S01]  /*bac0*/  FFMA.FTZ R72, R69, R22, R14 ;  /* 0x0000001645487223 */ /* 0x020fe2000001000e */
[----:B------:R-:W-:Y:S01]  /*bad0*/  FMUL.FTZ R67, R68, R67 ;  /* 0x0000004344437220 */ /* 0x000fe20000410000 */
        /* <DEDUP_REMOVED lines=16> */
.L_x_8415:
[----:B------:R-:W-:Y:S05]  /*bbe0*/  BSYNC.RECONVERGENT B1 ;  /* 0x0000000000017941 */ /* 0x000fea0003800200 */
.L_x_8414:
[----:B012---:R-:W0:Y:S02]  /*bbf0*/  LDC.64 R52, c[0x0][0x380] ;  /* 0x0000e000ff347b82 */ /* 0x007e240000000a00 */
[----:B0-----:R-:W-:-:S05]  /*bc00*/  IMAD R63, R52, 0x4, R63 ;  /* 0x00000004343f7824 */ /* 0x001fca00078e023f */
[----:B------:R-:W-:-:S13]  /*bc10*/  ISETP.GE.AND P0, PT, R63, R53, PT ;  /* 0x000000353f00720c */ /* 0x000fda0003f06270 */
[----:B------:R-:W-:Y:S05]  /*bc20*/  @!P0 BRA `(.L_x_8416) ;  /* 0xffffff4c00ac8947 */ /* 0x000fea000383ffff */
[----:B------:R-:W-:Y:S05]  /*bc30*/  BSYNC B0 ;  /* 0x0000000000007941 */ /* 0x000fea0003800000 */
.L_x_8243:
[----:B------:R-:W-:Y:S05]  /*bc40*/  EXIT ;  /* 0x000000000000794d */ /* 0x000fea0003800000 */
.L_x_8411:
        /* <DEDUP_REMOVED lines=8> */
.L_x_8418:
[----:B------:R-:W-:Y:S05]  /*bcd0*/  BSYNC B1 ;  /* 0x0000000000017941 */ /* 0x000fea0003800000 */
.L_x_8417:
        /* <DEDUP_REMOVED lines=9> */
.L_x_8419:
[----:B------:R-:W-:Y:S02]  /*bd70*/  IMAD.MOV.U32 R72, RZ, RZ, 0x4 ;  /* 0x00000004ff487424 */ /* 0x000fe400078e00ff */
[----:B------:R-:W-:-:S04]  /*bd80*/  IMAD.MOV.U32 R53, RZ, RZ, R71 ;  /* 0x000000ffff357224 */ /* 0x000fc800078e0047 */
[----:B------:R-:W-:-:S05]  /*bd90*/  FADD.FTZ R66, R54, R53 ;  /* 0x0000003536427221 */ /* 0x000fca0000010000 */
[----:B------:R-:W-:-:S07]  /*bda0*/  MOV R73, R66 ;  /* 0x0000004200497202 */ /* 0x000fce0000000f00 */
[----:B------:R-:W-:Y:S05]  /*bdb0*/  WARPSYNC.COLLECTIVE R70, `(.L_x_8420) ;  /* 0x0000000046087348 */ /* 0x000fea0003c00000 */
[----:B------:R0:W1:Y:S02]  /*bdc0*/  SHFL.BFLY P2, R71, R73, R72, R75 ;  /* 0x0c00004849477389 */ /* 0x000064000004004b */
[----:B01----:R-:W-:Y:S05]  /*bdd0*/  ENDCOLLECTIVE ;  /* 0x000000000000791b */ /* 0x003fea0003800000 */
.L_x_8420:
[----:B------:R-:W-:Y:S01]  /*bde0*/  HFMA2 R72, -RZ, RZ, 0, 4.76837158203125e-07 ;  /* 0x00000008ff487431 */ /* 0x000fe200000001ff */
[----:B------:R-:W-:-:S05]  /*bdf0*/  MOV R53, R71 ;  /* 0x0000004700357202 */ /* 0x000fca0000000f00 */
[----:B------:R-:W-:-:S04]  /*be00*/  FADD.FTZ R68, R66, R53 ;  /* 0x0000003542447221 */ /* 0x000fc80000010000 */
[----:B------:R-:W-:-:S07]  /*be10*/  IMAD.MOV.U32 R73, RZ, RZ, R68 ;  /* 0x000000ffff497224 */ /* 0x000fce00078e0044 */
[----:B------:R-:W-:Y:S05]  /*be20*/  WARPSYNC.COLLECTIVE R70, `(.L_x_8421) ;  /* 0x0000000046087348 */ /* 0x000fea0003c00000 */
[----:B------:R0:W1:Y:S02]  /*be30*/  SHFL.BFLY P2, R71, R73, R72, R75 ;  /* 0x0c00004849477389 */ /* 0x000064000004004b */
[----:B01----:R-:W-:Y:S05]  /*be40*/  ENDCOLLECTIVE ;  /* 0x000000000000791b */ /* 0x003fea0003800000 */
.L_x_8421:
        /* <DEDUP_REMOVED lines=8> */
.L_x_8422:
        /* <DEDUP_REMOVED lines=41> */
.L_x_8423:
[----:B------:R-:W-:Y:S02]  /*c160*/  IMAD.MOV.U32 R72, RZ, RZ, 0x2 ;  /* 0x00000002ff487424 */ /* 0x000fe400078e00ff */
[----:B------:R-:W-:-:S04]  /*c170*/  IMAD.MOV.U32 R55, RZ, RZ, R71 ;  /* 0x000000ffff377224 */ /* 0x000fc800078e0047 */
[----:B------:R-:W-:-:S05]  /*c180*/  FADD.FTZ R55, R52, R55 ;  /* 0x0000003734377221 */ /* 0x000fca0000010000 */
[----:B------:R-:W-:-:S07]  /*c190*/  MOV R73, R55 ;  /* 0x0000003700497202 */ /* 0x000fce0000000f00 */
[----:B------:R-:W-:Y:S05]  /*c1a0*/  WARPSYNC.COLLECTIVE R70, `(.L_x_8424) ;  /* 0x0000000046087348 */ /* 0x000fea0003c00000 */
[----:B------:R0:W1:Y:S02]  /*c1b0*/  SHFL.BFLY P2, R71, R73, R72, R75 ;  /* 0x0c00004849477389 */ /* 0x000064000004004b */
[----:B01----:R-:W-:Y:S05]  /*c1c0*/  ENDCOLLECTIVE ;  /* 0x000000000000791b */ /* 0x003fea0003800000 */
.L_x_8424:
[----:B------:R-:W-:Y:S01]  /*c1d0*/  HFMA2 R72, -RZ, RZ, 0, 2.384185791015625e-07 ;  /* 0x00000004ff487431 */ /* 0x000fe200000001ff */
[----:B------:R-:W-:-:S05]  /*c1e0*/  MOV R54, R71 ;  /* 0x0000004700367202 */ /* 0x000fca0000000f00 */
[----:B------:R-:W-:-:S04]  /*c1f0*/  FADD.FTZ R54, R55, R54 ;  /* 0x0000003637367221 */ /* 0x000fc80000010000 */
[----:B------:R-:W-:-:S07]  /*c200*/  IMAD.MOV.U32 R73, RZ, RZ, R54 ;  /* 0x000000ffff497224 */ /* 0x000fce00078e0036 */
[----:B------:R-:W-:Y:S05]  /*c210*/  WARPSYNC.COLLECTIVE R70, `(.L_x_8425) ;  /* 0x0000000046087348 */ /* 0x000fea0003c00000 */
[----:B------:R0:W1:Y:S02]  /*c220*/  SHFL.BFLY P2, R71, R73, R72, R75 ;  /* 0x0c00004849477389 */ /* 0x000064000004004b */
[----:B01----:R-:W-:Y:S05]  /*c230*/  ENDCOLLECTIVE ;  /* 0x000000000000791b */ /* 0x003fea0003800000 */
.L_x_8425:
[----:B------:R-:W-:Y:S02]  /*c240*/  IMAD.MOV.U32 R72, RZ, RZ, 0x8 ;  /* 0x00000008ff487424 */ /* 0x000fe400078e00ff */
[----:B------:R-:W-:-:S04]  /*c250*/  IMAD.MOV.U32 R69, RZ, RZ, R71 ;  /* 0x000000ffff457224 */ /* 0x000fc800078e0047 */
[----:B------:R-:W-:-:S05]  /*c260*/  FADD.FTZ R69, R54, R69 ;  /* 0x0000004536457221 */ /* 0x000fca0000010000 */
[----:B------:R-:W-:-:S07]  /*c270*/  MOV R73, R69 ;  /* 0x0000004500497202 */ /* 0x000fce0000000f00 */
[----:B------:R-:W-:Y:S05]  /*c280*/  WARPSYNC.COLLECTIVE R70, `(.L_x_8426) ;  /* 0x0000000046087348 */ /* 0x000fea0003c00000 */
[----:B------:R0:W1:Y:S02]  /*c290*/  SHFL.BFLY P2, R71, R73, R72, R75 ;  /* 0x0c00004849477389 */ /* 0x000064000004004b */
[----:B01----:R-:W-:Y:S05]  /*c2a0*/  ENDCOLLECTIVE ;  /* 0x000000000000791b */ /* 0x003fea0003800000 */
.L_x_8426:
[----:B------:R-:W-:Y:S01]  /*c2b0*/  HFMA2 R72, -RZ, RZ, 0, 9.5367431640625e-07 ;  /* 0x00000010ff487431 */ /* 0x000fe200000001ff */
[----:B------:R-:W-:-:S05]  /*c2c0*/  MOV R66, R71 ;  /* 0x0000004700427202 */ /* 0x000fca0000000f00 */
[----:B------:R-:W-:-:S04]  /*c2d0*/  FADD.FTZ R66, R69, R66 ;  /* 0x0000004245427221 */ /* 0x000fc80000010000 */
[----:B------:R-:W-:-:S07]  /*c2e0*/  IMAD.MOV.U32 R73, RZ, RZ, R66 ;  /* 0x000000ffff497224 */ /* 0x000fce00078e0042 */
[----:B------:R-:W-:Y:S05]  /*c2f0*/  WARPSYNC.COLLECTIVE R70, `(.L_x_8427) ;  /* 0x0000000046087348 */ /* 0x000fea0003c00000 */
[----:B------:R0:W1:Y:S02]  /*c300*/  SHFL.BFLY P2, R71, R73, R72, R75 ;  /* 0x0c00004849477389 */ /* 0x000064000004004b */
[----:B01----:R-:W-:Y:S05]  /*c310*/  ENDCOLLECTIVE ;  /* 0x000000000000791b */ /* 0x003fea0003800000 */
.L_x_8427:
[----:B------:R-:W-:Y:S05]  /*c320*/  BRA `(.L_x_8428) ;  /* 0xfffffff000e07947 */ /* 0x000fea000383ffff */
.L_x_8429:
        /* <DEDUP_REMOVED lines=13> */
.L_x_20293:


//--------------------- .text._ZN10layer_norm13ln_fwd_kernelINS_13Kernel_traitsIf13__nv_bfloat16fS2_fjLj512ELj1ELj4ELj1ELj16ENS_18Kernel_traits_baseILj512EfS2_fS2_fjLj128EEEEELb1ELb0ELb0ELb1EEEvNS_9FwdParamsE --------------------------
	.section	.text._ZN10layer_norm13ln_fwd_kernelINS_13Kernel_traitsIf13__nv_bfloat16fS2_fjLj512ELj1ELj4ELj1ELj16ENS_18Kernel_traits_baseILj512EfS2_fS2_fjLj128EEEEELb1ELb0ELb0ELb1EEEvNS_9FwdParamsE,"ax",@progbits
	.align	128
        .global         _ZN10layer_norm13ln_fwd_kernelINS_13Kernel_traitsIf13__nv_bfloat16fS2_fjLj512ELj1ELj4ELj1ELj16ENS_18Kernel_traits_baseILj512EfS2_fS2_fjLj128EEEEELb1ELb0ELb0ELb1EEEvNS_9FwdParamsE
        .type           _ZN10layer_norm13ln_fwd_kernelINS_13Kernel_traitsIf13__nv_bfloat16fS2_fjLj512ELj1ELj4ELj1ELj16ENS_18Kernel_traits_baseILj512EfS2_fS2_fjLj128EEEEELb1ELb0ELb0ELb1EEEvNS_9FwdParamsE,@function
        .size           _ZN10layer_norm13ln_fwd_kernelINS_13Kernel_traitsIf13__nv_bfloat16fS2_fjLj512ELj1ELj4ELj1ELj16ENS_18Kernel_traits_baseILj512EfS2_fS2_fjLj128EEEEELb1ELb0ELb0ELb1EEEvNS_9FwdParamsE,(.L_x_20294 - _ZN10layer_norm13ln_fwd_kernelINS_13Kernel_traitsIf13__nv_bfloat16fS2_fjLj512ELj1ELj4ELj1ELj16ENS_18Kernel_traits_baseILj512EfS2_fS2_fjLj128EEEEELb1ELb0ELb0ELb1EEEvNS_9FwdParamsE)
        .other          _ZN10layer_norm13ln_fwd_kernelINS_13Kernel_traitsIf13__nv_bfloat16fS2_fjLj512ELj1ELj4ELj1ELj16ENS_18Kernel_traits_baseILj512EfS2_fS2_fjLj128EEEEELb1ELb0ELb0ELb1EEEvNS_9FwdParamsE,@"STO_CUDA_ENTRY STV_DEFAULT"
_ZN10layer_norm13ln_fwd_kernelINS_13Kernel_traitsIf13__nv_bfloat16fS2_fjLj512ELj1ELj4ELj1ELj16ENS_18Kernel_traits_baseILj512EfS2_fS2_fjLj128EEEEELb1ELb0ELb0ELb1EEEvNS_9FwdParamsE:
.text._ZN10layer_norm13ln_fwd_kernelINS_13Kernel_traitsIf13__nv_bfloat16fS2_fjLj512ELj1ELj4ELj1ELj16ENS_18Kernel_traits_baseILj512EfS2_fS2_fjLj128EEEEELb1ELb0ELb0ELb1EEEvNS_9FwdParamsE:
        /* <DEDUP_REMOVED lines=36> */
[----:B------:R-:W-:Y:S01]  /*0240*/  ISETP.GE.AND P2, PT, R48, UR10, PT ;  /* 0x0000000a30007c0c */ /* 0x000fe2000bf46270 */
[----:B---3--:R-:W-:Y:S01]  /*0250*/  IMAD R0, R21, UR5, R0 ;  /* 0x0000000515007c24 */ /* 0x008fe2000f8e0200 */
[----:B--2---:R-:W-:Y:S02]  /*0260*/  @P1 R2UR UR6, R2 ;  /* 0x00000000020612ca */ /* 0x004fe400000e0000 */
[----:B------:R-:W-:Y:S02]  /*0270*/  @P1 R2UR UR7, R3 ;  /* 0x00000000030712ca */ /* 0x000fe400000e0000 */
[----:B-1----:R-:W-:-:S05]  /*0280*/  @P1 IADD3 R20, P3, PT, R22, R47, RZ ;  /* 0x0000002f16141210 */ /* 0x002fca0007f7e0ff */
[----:B------:R-:W-:Y:S02]  /*0290*/  @P1 IMAD.X R45, RZ, RZ, R23, P3 ;  /* 0x000000ffff2d1224 */ /* 0x000fe400018e0617 */
[----:B----4-:R-:W-:Y:S06]  /*02a0*/  @P2 EXIT ;  /* 0x000000000000294d */ /* 0x010fec0003800000 */
        /* <DEDUP_REMOVED lines=8> */
[-C--:B------:R-:W-:Y:S01]  /*0330*/  @P0 MOV R71, R18.reuse ;  /* 0x0000001200470202 */ /* 0x080fe20000000f00 */
[----:B------:R-:W-:Y:S01]  /*0340*/  IMAD R26, R2, -0x2daee0ad, RZ ;  /* 0xd2511f53021a7824 */ /* 0x000fe200078e02ff */
[----:B------:R-:W-:Y:S01]  /*0350*/  LOP3.LUT R21, R21, UR7, RZ, 0x3c, !PT ;  /* 0x0000000715157c12 */ /* 0x000fe2000f8e3cff */
[----:B------:R-:W-:Y:S01]  /*0360*/  IMAD.HI.U32 R25, R22, -0x2daee0ad, RZ ;  /* 0xd2511f5316197827 */ /* 0x000fe200078e00ff */
[----:B------:R-:W-:Y:S01]  /*0370*/  UIADD3 UR16, UPT, UPT, UR6, 0x3c6ef372, URZ ;  /* 0x3c6ef37206107890 */ /* 0x000fe2000fffe0ff */
[----:B------:R-:W-:Y:S01]  /*0380*/  @!P0 MOV R71, R18 ;  /* 0x0000001200478202 */ /* 0x000fe20000000f00 */
[----:B------:R-:W-:Y:S01]  /*0390*/  UIADD3 UR17, UPT, UPT, UR7, 0x76cf5d0a, URZ ;  /* 0x76cf5d0a07117890 */ /* 0x000fe2000fffe0ff */
[----:B------:R-:W-:Y:S01]  /*03a0*/  IMAD R24, R0, -0x326172a9, RZ ;  /* 0xcd9e8d5700187824 */ /* 0x000fe200078e02ff */
[----:B------:R-:W-:Y:S01]  /*03b0*/  LOP3.LUT R25, R26, UR15, R25, 0x96, !PT ;  /* 0x0000000f1a197c12 */ /* 0x000fe2000f8e9619 */
[C---:B------:R-:W-:Y:S01]  /*03c0*/  IMAD.HI.U32 R23, R21.reuse, -0x326172a9, RZ ;  /* 0xcd9e8d5715177827 */ /* 0x040fe200078e00ff */
[----:B------:R-:W-:Y:S01]  /*03d0*/  UIADD3 UR19, UPT, UPT, UR7, 0x32370b8f, URZ ;  /* 0x32370b8f07137890 */ /* 0x000fe2000fffe0ff */
[-C--:B------:R-:W-:Y:S01]  /*03e0*/  @P0 MOV R68, R13.reuse ;  /* 0x0000000d00440202 */ /* 0x080fe20000000f00 */
[----:B------:R-:W-:Y:S01]  /*03f0*/  UIADD3 UR18, UPT, UPT, UR6, -0x255992d5, URZ ;  /* 0xdaa66d2b06127890 */ /* 0x000fe2000fffe0ff */
[----:B------:R-:W-:Y:S01]  /*0400*/  IMAD R27, R22, -0x2daee0ad, RZ ;  /* 0xd2511f53161b7824 */ /* 0x000fe200078e02ff */
[----:B------:R-:W-:Y:S01]  /*0410*/  LOP3.LUT R23, R24, UR14, R23, 0x96, !PT ;  /* 0x0000000e18177c12 */ /* 0x000fe2000f8e9617 */
[----:B------:R-:W-:Y:S01]  /*0420*/  IMAD R24, R21, -0x326172a9, RZ ;  /* 0xcd9e8d5715187824 */ /* 0x000fe200078e02ff */
[----:B------:R-:W-:Y:S01]  /*0430*/  UIADD3 UR20, UPT, UPT, UR6, 0x78dde6e4, URZ ;  /* 0x78dde6e406147890 */ /* 0x000fe2000fffe0ff */
[----:B------:R-:W-:Y:S01]  /*0440*/  IMAD.HI.U32 R21, R25, -0x326172a9, RZ ;  /* 0xcd9e8d5719157827 */ /* 0x000fe200078e00ff */
[----:B------:R-:W-:Y:S01]  /*0450*/  UIADD3 UR21, UPT, UPT, UR7, -0x126145ec, URZ ;  /* 0xed9eba1407157890 */ /* 0x000fe2000fffe0ff */
[----:B------:R-:W-:Y:S01]  /*0460*/  @!P0 MOV R68, R13 ;  /* 0x0000000d00448202 */ /* 0x000fe20000000f00 */
        /* <DEDUP_REMOVED lines=8> */
[----:B------:R-:W-:Y:S01]  /*04f0*/  UIADD3 UR24, UPT, UPT, UR6, -0x4ab325aa, URZ ;  /* 0xb54cda5606187890 */ /* 0x000fe2000fffe0ff */
[C---:B------:R-:W-:Y:S01]  /*0500*/  IMAD.HI.U32 R25, R21.reuse, -0x2daee0ad, RZ ;  /* 0xd2511f5315197827 */ /* 0x040fe200078e00ff */
[----:B------:R-:W-:Y:S01]  /*0510*/  UIADD3 UR25, UPT, UPT, UR7, 0x646e171e, URZ ;  /* 0x646e171e07197890 */ /* 0x000fe2000fffe0ff */
[----:B------:R-:W-:Y:S01]  /*0520*/  @!P0 MOV R65, R4 ;  /* 0x0000000400418202 */ /* 0x000fe20000000f00 */
[----:B------:R-:W-:Y:S01]  /*0530*/  UIADD3 UR27, UPT, UPT, UR7, 0x1fd5c5a3, URZ ;  /* 0x1fd5c5a3071b7890 */ /* 0x000fe2000fffe0ff */
[----:B------:R-:W-:Y:S01]  /*0540*/  IMAD.HI.U32 R23, R22, -0x326172a9, RZ ;  /* 0xcd9e8d5716177827 */ /* 0x000fe200078e00ff */
[----:B------:R-:W-:Y:S01]  /*0550*/  LOP3.LUT R25, R26, UR19, R25, 0x96, !PT ;  /* 0x000000131a197c12 */ /* 0x000fe2000f8e9619 */
[----:B------:R-:W-:Y:S01]  /*0560*/  UIADD3 UR26, UPT, UPT, UR6, 0x5384540f, URZ ;  /* 0x5384540f061a7890 */ /* 0x000fe2000fffe0ff */
[----:B------:R-:W-:Y:S01]  /*0570*/  @P0 MOV R62, R7 ;  /* 0x00000007003e0202 */ /* 0x000fe20000000f00 */
[--C-:B------:R-:W-:Y:S01]  /*0580*/  @P0 IMAD.MOV.U32 R73, RZ, RZ, R16.reuse ;  /* 0x000000ffff490224 */ /* 0x100fe200078e0010 */
[----:B------:R-:W-:Y:S01]  /*0590*/  LOP3.LUT R23, R24, UR18, R23, 0x96, !PT ;  /* 0x0000001218177c12 */ /* 0x000fe2000f8e9617 */
[----:B------:R-:W-:Y:S01]  /*05a0*/  @!P0 IMAD.MOV.U32 R72, RZ, RZ, R17 ;  /* 0x000000ffff488224 */ /* 0x000fe200078e0011 */
[----:B------:R-:W0:Y:S01]  /*05b0*/  LDCU.64 UR4, c[0x0][0x3e0] ;  /* 0x00007c00ff0477ac */ /* 0x000e220008000a00 */
[----:B------:R-:W-:Y:S01]  /*05c0*/  @!P0 IMAD.MOV.U32 R73, RZ, RZ, R16 ;  /* 0x000000ffff498224 */ /* 0x000fe200078e0010 */
[----:B------:R-:W-:Y:S01]  /*05d0*/  BSSY B0, `(.L_x_8430) ;  /* 0x0000b46000007945 */ /* 0x000fe20003800000 */
[----:B------:R-:W-:Y:S01]  /*05e0*/  IMAD R17, R22, -0x326172a9, RZ ;  /* 0xcd9e8d5716117824 */ /* 0x000fe200078e02ff */
[----:B------:R-:W-:Y:S01]  /*05f0*/  UIADD3 UR28, UPT, UPT, UR6, -0xe443238, URZ ;  /* 0xf1bbcdc8061c7890 */ /* 0x000fe2000fffe0ff */
[----:B------:R-:W-:Y:S01]  /*0600*/  IMAD R22, R21, -0x2daee0ad, RZ ;  /* 0xd2511f5315167824 */ /* 0x000fe200078e02ff */
[----:B------:R-:W-:Y:S01]  /*0610*/  UIADD3 UR29, UPT, UPT, UR7, -0x24c28bd8, URZ ;  /* 0xdb3d7428071d7890 */ /* 0x000fe2000fffe0ff */
[----:B------:R-:W-:Y:S01]  /*0620*/  IMAD.HI.U32 R16, R25, -0x326172a9, RZ ;  /* 0xcd9e8d5719107827 */ /* 0x000fe200078e00ff */
[----:B------:R-:W-:Y:S01]  /*0630*/  UIADD3 UR31, UPT, UPT, UR7, -0x695add53, URZ ;  /* 0x96a522ad071f7890 */ /* 0x000fe2000fffe0ff */
[----:B------:R-:W-:Y:S01]  /*0640*/  @!P0 CS2R R42, SRZ ;  /* 0x00000000002a8805 */ /* 0x000fe2000001ff00 */
[----:B------:R-:W-:Y:S01]  /*0650*/  UIADD3 UR30, UPT, UPT, UR6, -0x700cb87f, URZ ;  /* 0x8ff34781061e7890 */ /* 0x000fe2000fffe0ff */
[----:B------:R-:W-:Y:S01]  /*0660*/  IMAD.HI.U32 R21, R23, -0x2daee0ad, RZ ;  /* 0xd2511f5317157827 */ /* 0x000fe200078e00ff */
[----:B------:R-:W-:-:S02]  /*0670*/  LOP3.LUT R16, R17, UR20, R16, 0x96, !PT ;  /* 0x0000001411107c12 */ /* 0x000fc4000f8e9610 */
[----:B------:R-:W-:Y:S02]  /*0680*/  @!P0 CS2R R40, SRZ ;  /* 0x0000000000288805 */ /* 0x000fe4000001ff00 */
[----:B------:R-:W-:Y:S01]  /*0690*/  @!P0 CS2R R38, SRZ ;  /* 0x0000000000268805 */ /* 0x000fe2000001ff00 */
[--C-:B------:R-:W-:Y:S01]  /*06a0*/  @P0 IMAD.MOV.U32 R69, RZ, RZ, R12.reuse ;  /* 0x000000ffff450224 */ /* 0x100fe200078e000c */
[----:B------:R-:W-:Y:S01]  /*06b0*/  LOP3.LUT R21, R22, UR21, R21, 0x96, !PT ;  /* 0x0000001516157c12 */ /* 0x000fe2000f8e9615 */
[----:B------:R-:W-:Y:S01]  /*06c0*/  @!P0 IMAD.MOV.U32 R69, RZ, RZ, R12 ;  /* 0x000000ffff458224 */ /* 0x000fe200078e000c */
[----:B0-----:R-:W-:Y:S01]  /*06d0*/  UISETP.NE.U32.AND UP0, UPT, UR4, URZ, UPT ;  /* 0x000000ff0400728c */ /* 0x001fe2000bf05070 */
[----:B------:R-:W-:Y:S01]  /*06e0*/  IMAD R18, R23, -0x2daee0ad, RZ ;  /* 0xd2511f5317127824 */ /* 0x000fe200078e02ff */
[----:B------:R-:W-:Y:S01]  /*06f0*/  @!P0 CS2R R36, SRZ ;  /* 0x0000000000248805 */ /* 0x000fe2000001ff00 */
[----:B------:R-:W-:Y:S01]  /*0700*/  IMAD.HI.U32 R17, R16, -0x2daee0ad, RZ ;  /* 0xd2511f5310117827 */ /* 0x000fe200078e00ff */
[----:B------:R-:W-:-:S02]  /*0710*/  @!P0 CS2R R34, SRZ ;  /* 0x0000000000228805 */ /* 0x000fc4000001ff00 */
[----:B------:R-:W-:Y:S02]  /*0720*/  @!P0 CS2R R32, SRZ ;  /* 0x0000000000208805 */ /* 0x000fe4000001ff00 */
[----:B------:R-:W-:Y:S01]  /*0730*/  @!P0 CS2R R30, SRZ ;  /* 0x00000000001e8805 */ /* 0x000fe2000001ff00 */
[----:B------:R-:W-:Y:S01]  /*0740*/  IMAD R25, R25, -0x326172a9, RZ ;  /* 0xcd9e8d5719197824 */ /* 0x000fe200078e02ff */
[----:B------:R-:W-:Y:S01]  /*0750*/  LOP3.LUT R17, R18, UR23, R17, 0x96, !PT ;  /* 0x0000001712117c12 */ /* 0x000fe2000f8e9611 */
[----:B------:R-:W-:Y:S01]  /*0760*/  IMAD.HI.U32 R12, R21, -0x326172a9, RZ ;  /* 0xcd9e8d57150c7827 */ /* 0x000fe200078e00ff */
[----:B------:R-:W-:Y:S02]  /*0770*/  @!P0 CS2R R28, SRZ ;  /* 0x00000000001c8805 */ /* 0x000fe4000001ff00 */
[----:B------:R-:W-:Y:S01]  /*0780*/  LOP3.LUT R53, R20, 0x3, RZ, 0xc0, !PT ;  /* 0x0000000314357812 */ /* 0x000fe200078ec0ff */
[----:B------:R-:W-:Y:S01]  /*0790*/  UISETP.NE.AND.EX UP0, UPT, UR5, URZ, UPT, UP0 ;  /* 0x000000ff0500728c */ /* 0x000fe2000bf05300 */
[----:B------:R-:W-:Y:S01]  /*07a0*/  @P0 IMAD.MOV.U32 R67, RZ, RZ, R14 ;  /* 0x000000ffff430224 */ /* 0x000fe200078e000e */
[----:B------:R-:W-:Y:S01]  /*07b0*/  LOP3.LUT R12, R25, UR22, R12, 0x96, !PT ;  /* 0x00000016190c7c12 */ /* 0x000fe2000f8e960c */
[----:B------:R-:W-:Y:S01]  /*07c0*/  @P0 IMAD.MOV.U32 R66, RZ, RZ, R15 ;  /* 0x000000ffff420224 */ /* 0x000fe200078e000f */
[----:B------:R-:W0:Y:S01]  /*07d0*/  LDCU UR33, c[0x0][0x404] ;  /* 0x00008080ff2177ac */ /* 0x000e220008000800 */
[----:B------:R-:W-:-:S02]  /*07e0*/  @!P0 IMAD.MOV.U32 R67, RZ, RZ, R14 ;  /* 0x000000ffff438224 */ /* 0x000fc400078e000e */
[----:B------:R-:W-:Y:S01]  /*07f0*/  @!P0 IMAD.MOV.U32 R66, RZ, RZ, R15 ;  /* 0x000000ffff428224 */ /* 0x000fe200078e000f */
[----:B------:R-:W1:Y:S01]  /*0800*/  LDCU UR34, c[0x0][0x408] ;  /* 0x00008100ff2277ac */ /* 0x000e620008000800 */
[----:B------:R-:W-:Y:S02]  /*0810*/  IMAD R14, R21, -0x326172a9, RZ ;  /* 0xcd9e8d57150e7824 */ /* 0x000fe400078e02ff */
[----:B------:R-:W-:Y:S01]  /*0820*/  IMAD.HI.U32 R13, R17, -0x326172a9, RZ ;  /* 0xcd9e8d57110d7827 */ /* 0x000fe200078e00ff */
[----:B------:R-:W2:Y:S03]  /*0830*/  LDCU UR12, c[0x0][0x388] ;  /* 0x00007100ff0c77ac */ /* 0x000ea60008000800 */
[----:B------:R-:W-:Y:S01]  /*0840*/  IMAD R16, R16, -0x2daee0ad, RZ ;  /* 0xd2511f5310107824 */ /* 0x000fe200078e02ff */
[----:B------:R-:W-:Y:S01]  /*0850*/  LOP3.LUT R13, R14, UR24, R13, 0x96, !PT ;  /* 0x000000180e0d7c12 */ /* 0x000fe2000f8e960d */
[----:B------:R-:W-:Y:S01]  /*0860*/  IMAD.HI.U32 R15, R12, -0x2daee0ad, RZ ;  /* 0xd2511f530c0f7827 */ /* 0x000fe200078e00ff */
[----:B------:R-:W3:Y:S03]  /*0870*/  LDCU.U8 UR32, c[0x0][0x410] ;  /* 0x00008200ff2077ac */ /* 0x000ee60008000000 */
[----:B------:R-:W-:Y:S01]  /*0880*/  @P0 IMAD.MOV.U32 R64, RZ, RZ, R5 ;  /* 0x000000ffff400224 */ /* 0x000fe200078e0005 */
[----:B------:R-:W-:Y:S01]  /*0890*/  LOP3.LUT R15, R16, UR25, R15, 0x96, !PT ;  /* 0x00000019100f7c12 */ /* 0x000fe2000f8e960f */
[----:B------:R-:W-:Y:S01]  /*08a0*/  @!P0 IMAD.MOV.U32 R64, RZ, RZ, R5 ;  /* 0x000000ffff408224 */ /* 0x000fe200078e0005 */
[----:B------:R-:W4:Y:S01]  /*08b0*/  LDCU UR13, c[0x0][0x448] ;  /* 0x00008900ff0d77ac */ /* 0x000f220008000800 */
[----:B------:R-:W-:-:S02]  /*08c0*/  IMAD R12, R12, -0x2daee0ad, RZ ;  /* 0xd2511f530c0c7824 */ /* 0x000fc400078e02ff */
[----:B------:R-:W-:Y:S01]  /*08d0*/  IMAD.HI.U32 R5, R13, -0x2daee0ad, RZ ;  /* 0xd2511f530d057827 */ /* 0x000fe200078e00ff */
[----:B------:R-:W0:Y:S03]  /*08e0*/  LDCU.64 UR10, c[0x0][0x3a0] ;  /* 0x00007400ff0a77ac */ /* 0x000e260008000a00 */
[----:B------:R-:W-:Y:S01]  /*08f0*/  IMAD R17, R17, -0x326172a9, RZ ;  /* 0xcd9e8d5711117824 */ /* 0x000fe200078e02ff */
[----:B------:R-:W-:Y:S01]  /*0900*/  LOP3.LUT R12, R12, UR27, R5, 0x96, !PT ;  /* 0x0000001b0c0c7c12 */ /* 0x000fe2000f8e9605 */
[----:B------:R-:W-:-:S04]  /*0910*/  IMAD.HI.U32 R4, R15, -0x326172a9, RZ ;  /* 0xcd9e8d570f047827 */ /* 0x000fc800078e00ff */
[----:B------:R-:W-:Y:S01]  /*0920*/  @P0 IMAD.MOV.U32 R63, RZ, RZ, R6 ;  /* 0x000000ffff3f0224 */ /* 0x000fe200078e0006 */
[----:B------:R-:W-:Y:S01]  /*0930*/  LOP3.LUT R17, R17, UR26, R4, 0x96, !PT ;  /* 0x0000001a11117c12 */ /* 0x000fe2000f8e9604 */
[----:B------:R-:W-:Y:S02]  /*0940*/  @!P0 IMAD.MOV.U32 R63, RZ, RZ, R6 ;  /* 0x000000ffff3f8224 */ /* 0x000fe400078e0006 */
[----:B------:R-:W-:Y:S01]  /*0950*/  @P0 IMAD.MOV.U32 R55, RZ, RZ, R8 ;  /* 0x000000ffff370224 */ /* 0x000fe200078e0008 */
[----:B------:R-:W-:Y:S01]  /*0960*/  @!P0 MOV R55, R8 ;  /* 0x0000000800378202 */ /* 0x000fe20000000f00 */
[----:B------:R-:W-:Y:S02]  /*0970*/  @!P0 IMAD.MOV.U32 R62, RZ, RZ, R7 ;  /* 0x000000ffff3e8224 */ /* 0x000fe400078e0007 */
[----:B------:R-:W-:Y:S02]  /*0980*/  IMAD R6, R15, -0x326172a9, RZ ;  /* 0xcd9e8d570f067824 */ /* 0x000fe400078e02ff */
[----:B------:R-:W-:-:S04]  /*0990*/  IMAD.HI.U32 R5, R12, -0x326172a9, RZ ;  /* 0xcd9e8d570c057827 */ /* 0x000fc800078e00ff */
[----:B------:R-:W-:Y:S01]  /*09a0*/  IMAD R8, R13, -0x2daee0ad, RZ ;  /* 0xd2511f530d087824 */ /* 0x000fe200078e02ff */
[----:B------:R-:W-:Y:S01]  /*09b0*/  LOP3.LUT R13, R6, UR28, R5, 0x96, !PT ;  /* 0x0000001c060d7c12 */ /* 0x000fe2000f8e9605 */
[----:B------:R-:W-:Y:S01]  /*09c0*/  IMAD.HI.U32 R7, R17, -0x2daee0ad, RZ ;  /* 0xd2511f5311077827 */ /* 0x000fe200078e00ff */
[----:B------:R-:W-:-:S03]  /*09d0*/  @P0 MOV R5, R10 ;  /* 0x0000000a00050202 */ /* 0x000fc60000000f00 */
[----:B------:R-:W-:Y:S01]  /*09e0*/  @P0 IMAD.MOV.U32 R4, RZ, RZ, R9 ;  /* 0x000000ffff040224 */ /* 0x000fe200078e0009 */
[----:B------:R-:W-:Y:S01]  /*09f0*/  LOP3.LUT R14, R8, UR29, R7, 0x96, !PT ;  /* 0x0000001d080e7c12 */ /* 0x000fe2000f8e9607 */
        /* <DEDUP_REMOVED lines=8> */
[----:B------:R-:W-:Y:S01]  /*0a80*/  @P0 IMAD.MOV.U32 R70, RZ, RZ, R19 ;  /* 0x000000ffff460224 */ /* 0x000fe200078e0013 */
[----:B------:R-:W-:Y:S01]  /*0a90*/  LOP3.LUT R8, R12, UR30, R9, 0x96, !PT ;  /* 0x0000001e0c087c12 */ /* 0x000fe2000f8e9609 */
[----:B------:R-:W-:Y:S02]  /*0aa0*/  @!P0 IMAD.MOV.U32 R5, RZ, RZ, R10 ;  /* 0x000000ffff058224 */ /* 0x000fe400078e000a */
[----:B------:R-:W-:Y:S02]  /*0ab0*/  @!P0 IMAD.MOV.U32 R70, RZ, RZ, R19 ;  /* 0x000000ffff468224 */ /* 0x000fe400078e0013 */
[----:B------:R-:W-:Y:S02]  /*0ac0*/  IMAD.MOV.U32 R9, RZ, RZ, RZ ;  /* 0x000000ffff097224 */ /* 0x000fe400078e00ff */
[----:B------:R-:W-:-:S02]  /*0ad0*/  IMAD R10, R13, -0x2daee0ad, RZ ;  /* 0xd2511f530d0a7824 */ /* 0x000fc400078e02ff */
[----:B01234-:R-:W-:-:S07]  /*0ae0*/  IMAD R11, R14, -0x326172a9, RZ ;  /* 0xcd9e8d570e0b7824 */ /* 0x01ffce00078e02ff */
.L_x_8595:
[----:B0-----:R-:W0:Y:S01]  /*0af0*/  @UP0 LDCU.64 UR4, c[0x0][0x3e0] ;  /* 0x00007c00ff0407ac */ /* 0x001e220008000a00 */
[----:B------:R-:W1:Y:S01]  /*0b00*/  LDC.64 R58, c[0x0][0x390] ;  /* 0x0000e400ff3a7b82 */ /* 0x000e620000000a00 */
[----:B------:R-:W-:Y:S01]  /*0b10*/  PLOP3.LUT P0, PT, PT, PT, UP0, 0x80, 0x8 ;  /* 0x000000000008781c */ /* 0x000fe20003f0f008 */
[----:B------:R-:W-:Y:S01]  /*0b20*/  IMAD R14, R48, UR12, RZ ;  /* 0x0000000c300e7c24 */ /* 0x000fe2000f8e02ff */
[----:B------:R-:W-:-:S04]  /*0b30*/  PLOP3.LUT P1, PT, PT, PT, UP0, 0x80, 0x8 ;  /* 0x000000000008781c */ /* 0x000fc80003f2f008 */
        /* <DEDUP_REMOVED lines=12> */
[----:B------:R-:W-:Y:S01]  /*0c00*/  HFMA2 R74, -RZ, RZ, 0.1171875, 0 ;  /* 0x2f800000ff4a7431 */ /* 0x000fe200000001ff */
[----:B------:R-:W-:-:S11]  /*0c10*/  ISETP.NE.AND.EX P2, PT, RZ, UR11, PT, P0 ;  /* 0x0000000bff007c0c */ /* 0x000fd6000bf45300 */
[----:B--2---:R-:W-:Y:S01]  /*0c20*/  @P1 IMAD.U32 R52, R16, 0x10000, RZ ;  /* 0x0001000010341824 */ /* 0x004fe200078e00ff */
        /* <DEDUP_REMOVED lines=17> */
.L_x_20129:
[----:B------:R-:W-:Y:S05]  /*0d40*/  BRX R18 -0xd50                                     (*"BRANCH_TARGETS .L_x_20130,.L_x_20131,.L_x_20132"*) ;  /* 0xfffffff012ac7949 */ /* 0x000fea000383ffff */
.L_x_20132:
[----:B------:R-:W-:Y:S01]  /*0d50*/  IADD3 R17, PT, PT, R53, 0x1, RZ ;  /* 0x0000000135117810 */ /* 0x000fe20007ffe0ff */
[----:B------:R-:W-:Y:S02]  /*0d60*/  IMAD.MOV.U32 R60, RZ, RZ, R10 ;  /* 0x000000ffff3c7224 */ /* 0x000fe400078e000a */
[----:B------:R-:W-:Y:S01]  /*0d70*/  IMAD.MOV.U32 R18, RZ, RZ, R8 ;  /* 0x000000ffff127224 */ /* 0x000fe200078e0008 */
[----:B------:R-:W-:Y:S06]  /*0d80*/  BRA `(.L_x_8433) ;  /* 0x0000000000f07947 */ /* 0x000fec0003800000 */
.L_x_20130:
[----:B------:R-:W-:Y:S01]  /*0d90*/  MOV R60, R10 ;  /* 0x0000000a003c7202 */ /* 0x000fe20000000f00 */
[----:B------:R-:W-:Y:S02]  /*0da0*/  IMAD.MOV.U32 R17, RZ, RZ, 0x3 ;  /* 0x00000003ff117424 */ /* 0x000fe400078e00ff */
[----:B------:R-:W-:Y:S01]  /*0db0*/  IMAD.MOV.U32 R18, RZ, RZ, R7 ;  /* 0x000000ffff127224 */ /* 0x000fe200078e0007 */
[----:B------:R-:W-:Y:S06]  /*0dc0*/  BRA `(.L_x_8433) ;  /* 0x0000000000e07947 */ /* 0x000fec0003800000 */
.L_x_20131:
        /* <DEDUP_REMOVED lines=13> */
.L_x_8435:
[----:B------:R-:W-:Y:S05]  /*0ea0*/  BSYNC.RECONVERGENT B2 ;  /* 0x0000000000027941 */ /* 0x000fea0003800200 */
.L_x_8434:
        /* <DEDUP_REMOVED lines=42> */
.L_x_8433:
[----:B------:R-:W-:Y:S05]  /*1150*/  BSYNC.RECONVERGENT B1 ;  /* 0x0000000000017941 */ /* 0x000fea0003800200 */
.L_x_8432:
[----:B------:R-:W-:Y:S01]  /*1160*/  I2FP.F32.U32 R19, R18 ;  /* 0x0000001200137245 */ /* 0x000fe20000201000 */
[C---:B-----5:R-:W-:Y:S01]  /*1170*/  IMAD.U32 R45, R12.reuse, 0x10000, RZ ;  /* 0x000100000c2d7824 */ /* 0x060fe200078e00ff */
[----:B------:R-:W-:Y:S01]  /*1180*/  ISETP.NE.AND P1, PT, R17, 0x1, PT ;  /* 0x000000011100780c */ /* 0x000fe20003f25270 */
[----:B------:R-:W-:Y:S01]  /*1190*/  IMAD.U32 R51, RZ, RZ, UR34 ;  /* 0x00000022ff337e24 */ /* 0x000fe2000f8e00ff */
[----:B------:R-:W-:Y:S01]  /*11a0*/  MOV R50, UR33 ;  /* 0x0000002100327c02 */ /* 0x000fe20008000f00 */
        /* <DEDUP_REMOVED lines=21> */
.L_x_8438:
        /* <DEDUP_REMOVED lines=13> */
.L_x_8440:
[----:B------:R-:W-:Y:S05]  /*13d0*/  BSYNC.RECONVERGENT B2 ;  /* 0x0000000000027941 */ /* 0x000fea0003800200 */
.L_x_8439:
        /* <DEDUP_REMOVED lines=42> */
[----:B------:R-:W-:-:S07]  /*1680*/  IMAD.MOV.U32 R18, RZ, RZ, RZ ;  /* 0x000000ffff127224 */ /* 0x000fce00078e00ff */
.L_x_8437:
[----:B------:R-:W-:Y:S05]  /*1690*/  BSYNC.RECONVERGENT B1 ;  /* 0x0000000000017941 */ /* 0x000fea0003800200 */
.L_x_8436:
        /* <DEDUP_REMOVED lines=22> */
.L_x_8443:
        /* <DEDUP_REMOVED lines=13> */
.L_x_8445:
[----:B------:R-:W-:Y:S05]  /*18d0*/  BSYNC.RECONVERGENT B2 ;  /* 0x0000000000027941 */ /* 0x000fea0003800200 */
.L_x_8444:
        /* <DEDUP_REMOVED lines=43> */
.L_x_8442:
[----:B------:R-:W-:Y:S05]  /*1b90*/  BSYNC.RECONVERGENT B1 ;  /* 0x0000000000017941 */ /* 0x000fea0003800200 */
.L_x_8441:
        /* <DEDUP_REMOVED lines=23> */
.L_x_8448:
        /* <DEDUP_REMOVED lines=13> */
.L_x_8450:
[----:B------:R-:W-:Y:S05]  /*1de0*/  BSYNC.RECONVERGENT B2 ;  /* 0x0000000000027941 */ /* 0x000fea0003800200 */
.L_x_8449:
        /* <DEDUP_REMOVED lines=43> */
.L_x_8447:
[----:B------:R-:W-:Y:S05]  /*20a0*/  BSYNC.RECONVERGENT B1 ;  /* 0x0000000000017941 */ /* 0x000fea0003800200 */
.L_x_8446:
[----:B------:R-:W-:Y:S01]  /*20b0*/  I2FP.F32.U32 R17, R12 ;  /* 0x0000000c00117245 */ /* 0x000fe20000201000 */
[----:B------:R-:W-:Y:S01]  /*20c0*/  BSSY.RECONVERGENT B1, `(.L_x_8451) ;  /* 0x000004e000017945 */ /* 0x000fe20003800200 */
[----:B------:R-:W-:Y:S01]  /*20d0*/  SHF.L.U32 R13, R13, 0x10, RZ ;  /* 0x000000100d0d7819 */ /* 0x000fe200000006ff */
[----:B------:R-:W-:Y:S01]  /*20e0*/  IMAD.MOV.U32 R19, RZ, RZ, 0x2 ;  /* 0x00000002ff137424 */ /* 0x000fe200078e00ff */
[----:B------:R-:W-:Y:S01]  /*20f0*/  ISETP.NE.AND P3, PT, R18, 0x1, PT ;  /* 0x000000011200780c */ /* 0x000fe20003f65270 */
[----:B------:R-:W-:Y:S02]  /*2100*/  FFMA.FTZ R17, R17, R74, 1.1641532182693481445e-10 ;  /* 0x2f00000011117423 */ /* 0x000fe4000001004a */
[----:B------:R-:W-:Y:S01]  /*2110*/  FMUL.FTZ R12, R13, R52 ;  /* 0x000000340d0c7220 */ /* 0x000fe20000410000 */
[----:B------:R-:W-:Y:S02]  /*2120*/  IMAD.MOV.U32 R13, RZ, RZ, R11 ;  /* 0x000000ffff0d7224 */ /* 0x000fe400078e000b */
[----:B------:R-:W-:Y:S01]  /*2130*/  FSETP.GTU.FTZ.AND P2, PT, R17, R50, PT ;  /* 0x000000321100720b */ /* 0x000fe20003f5c000 */
[----:B------:R-:W-:-:S05]  /*2140*/  FMUL.FTZ R12, R12, R51 ;  /* 0x000000330c0c7220 */ /* 0x000fca0000410000 */
        /* <DEDUP_REMOVED lines=12> */
.L_x_8453:
        /* <DEDUP_REMOVED lines=13> */
.L_x_8455:
[----:B------:R-:W-:Y:S05]  /*22e0*/  BSYNC.RECONVERGENT B2 ;  /* 0x0000000000027941 */ /* 0x000fea0003800200 */
.L_x_8454:
        /* <DEDUP_REMOVED lines=43> */
.L_x_8452:
[----:B------:R-:W-:Y:S05]  /*25a0*/  BSYNC.RECONVERGENT B1 ;  /* 0x0000000000017941 */ /* 0x000fea0003800200 */
.L_x_8451:
        /* <DEDUP_REMOVED lines=23> */
.L_x_8458:
        /* <DEDUP_REMOVED lines=13> */
.L_x_8460:
[----:B------:R-:W-:Y:S05]  /*27f0*/  BSYNC.RECONVERGENT B2 ;  /* 0x0000000000027941 */ /* 0x000fea0003800200 */
.L_x_8459:
        /* <DEDUP_REMOVED lines=43> */
.L_x_8457:
[----:B------:R-:W-:Y:S05]  /*2ab0*/  BSYNC.RECONVERGENT B1 ;  /* 0x0000000000017941 */ /* 0x000fea0003800200 */
.L_x_8456:
        /* <DEDUP_REMOVED lines=22> */
.L_x_8463:
        /* <DEDUP_REMOVED lines=13> */
.L_x_8465:
[----:B------:R-:W-:Y:S05]  /*2cf0*/  BSYNC.RECONVERGENT B2 ;  /* 0x0000000000027941 */ /* 0x000fea0003800200 */
.L_x_8464:
        /* <DEDUP_REMOVED lines=43> */
.L_x_8462:
[----:B------:R-:W-:Y:S05]  /*2fb0*/  BSYNC.RECONVERGENT B1 ;  /* 0x0000000000017941 */ /* 0x000fea0003800200 */
.L_x_8461:
        /* <DEDUP_REMOVED lines=23> */
.L_x_8468:
        /* <DEDUP_REMOVED lines=15> */
.L_x_8470:
[----:B------:R-:W-:Y:S05]  /*3220*/  BSYNC.RECONVERGENT B2 ;  /* 0x0000000000027941 */ /* 0x000fea0003800200 */
.L_x_8469:
        /* <DEDUP_REMOVED lines=43> */
.L_x_8467:
[----:B------:R-:W-:Y:S05]  /*34e0*/  BSYNC.RECONVERGENT B1 ;  /* 0x0000000000017941 */ /* 0x000fea0003800200 */
.L_x_8466:
        /* <DEDUP_REMOVED lines=10> */
.L_x_8431:
        /* <DEDUP_REMOVED lines=16> */
.L_x_8474:
        /* <DEDUP_REMOVED lines=13> */
.L_x_8476:
[----:B------:R-:W-:Y:S05]  /*3760*/  BSYNC.RECONVERGENT B2 ;  /* 0x0000000000027941 */ /* 0x000fea0003800200 */
.L_x_8475:
        /* <DEDUP_REMOVED lines=42> */
.L_x_8473:
[----:B------:R-:W-:Y:S05]  /*3a10*/  BSYNC.RECONVERGENT B1 ;  /* 0x0000000000017941 */ /* 0x000fea0003800200 */
.L_x_8472:
[----:B------:R-:W-:Y:S01]  /*3a20*/  ISETP.NE.AND P0, PT, R18, 0x1, PT ;  /* 0x000000011200780c */ /* 0x000fe20003f05270 */
[----:B------:R-:W-:Y:S01]  /*3a30*/  IMAD.U32 R50, RZ, RZ, UR33 ;  /* 0x00000021ff327e24 */ /* 0x000fe2000f8e00ff */
[----:B------:R-:W-:Y:S01]  /*3a40*/  I2FP.F32.U32 R17, R17 ;  /* 0x0000001100117245 */ /* 0x000fe20000201000 */
[----:B------:R-:W-:Y:S01]  /*3a50*/  IMAD.U32 R51, RZ, RZ, UR34 ;  /* 0x00000022ff337e24 */ /* 0x000fe2000f8e00ff */
[C---:B-----5:R-:W-:Y:S01]  /*3a60*/  SHF.L.U32 R19, R12.reuse, 0x10, RZ ;  /* 0x000000100c137819 */ /* 0x060fe200000006ff */
[----:B------:R-:W-:Y:S01]  /*3a70*/  BSSY.RECONVERGENT B1, `(.L_x_8477) ;  /* 0x000004b000017945 */ /* 0x000fe20003800200 */
[----:B------:R-:W-:Y:S01]  /*3a80*/  PRMT R12, R12, 0x7632, R12 ;  /* 0x000076320c0c7816 */ /* 0x000fe2000000000c */
[----:B------:R-:W-:Y:S01]  /*3a90*/  FFMA.FTZ R17, R17, R74, 1.1641532182693481445e-10 ;  /* 0x2f00000011117423 */ /* 0x000fe2000001004a */
[----:B------:R-:W-:Y:S02]  /*3aa0*/  IMAD.MOV.U32 R20, RZ, RZ, 0x2 ;  /* 0x00000002ff147424 */ /* 0x000fe400078e00ff */
[----:B------:R-:W-:-:S02]  /*3ab0*/  FMUL.FTZ R24, R19, R52 ;  /* 0x0000003413187220 */ /* 0x000fc40000410000 */
[----:B------:R-:W-:Y:S02]  /*3ac0*/  FSETP.LE.FTZ.AND P1, PT, R17, R50, PT ;  /* 0x000000321100720b */ /* 0x000fe40003f33000 */
[----:B------:R-:W-:Y:S01]  /*3ad0*/  FMUL.FTZ R24, R24, R51 ;  /* 0x0000003318187220 */ /* 0x000fe20000410000 */
[----:B------:R-:W-:Y:S02]  /*3ae0*/  MOV R17, R11 ;  /* 0x0000000b00117202 */ /* 0x000fe40000000f00 */
        /* <DEDUP_REMOVED lines=10> */
.L_x_8479:
        /* <DEDUP_REMOVED lines=13> */
.L_x_8481:
[----:B------:R-:W-:Y:S05]  /*3c60*/  BSYNC.RECONVERGENT B2 ;  /* 0x0000000000027941 */ /* 0x000fea0003800200 */
.L_x_8480:
        /* <DEDUP_REMOVED lines=43> */
.L_x_8478:
[----:B------:R-:W-:Y:S05]  /*3f20*/  BSYNC.RECONVERGENT B1 ;  /* 0x0000000000017941 */ /* 0x000fea0003800200 */
.L_x_8477:
        /* <DEDUP_REMOVED lines=19> */
.L_x_8484:
        /* <DEDUP_REMOVED lines=13> */
.L_x_8486:
[----:B------:R-:W-:Y:S05]  /*4130*/  BSYNC.RECONVERGENT B2 ;  /* 0x0000000000027941 */ /* 0x000fea0003800200 */
.L_x_8485:
        /* <DEDUP_REMOVED lines=43> */
.L_x_8483:
[----:B------:R-:W-:Y:S05]  /*43f0*/  BSYNC.RECONVERGENT B1 ;  /* 0x0000000000017941 */ /* 0x000fea0003800200 */
.L_x_8482:
        /* <DEDUP_REMOVED lines=20> */
.L_x_8489:
        /* <DEDUP_REMOVED lines=13> */
.L_x_8491:
[----:B------:R-:W-:Y:S05]  /*4610*/  BSYNC.RECONVERGENT B2 ;  /* 0x0000000000027941 */ /* 0x000fea0003800200 */
.L_x_8490:
        /* <DEDUP_REMOVED lines=43> */
.L_x_8488:
[----:B------:R-:W-:Y:S05]  /*48d0*/  BSYNC.RECONVERGENT B1 ;  /* 0x0000000000017941 */ /* 0x000fea0003800200 */
.L_x_8487:
[----:B------:R-:W-:Y:S01]  /*48e0*/  ISETP.NE.AND P3, PT, R19, 0x1, PT ;  /* 0x000000011300780c */ /* 0x000fe20003f65270 */
[----:B------:R-:W-:Y:S01]  /*48f0*/  IMAD.U32 R13, R13, 0x10000, RZ ;  /* 0x000100000d0d7824 */ /* 0x000fe200078e00ff */
[----:B------:R-:W-:Y:S01]  /*4900*/  I2FP.F32.U32 R17, R12 ;  /* 0x0000000c00117245 */ /* 0x000fe20000201000 */
[----:B------:R-:W-:Y:S01]  /*4910*/  BSSY.RECONVERGENT B1, `(.L_x_8492) ;  /* 0x0000049000017945 */ /* 0x000fe20003800200 */
[----:B------:R-:W-:Y:S02]  /*4920*/  IMAD.MOV.U32 R18, RZ, RZ, 0x2 ;  /* 0x00000002ff127424 */ /* 0x000fe400078e00ff */
[----:B------:R-:W-:Y:S01]  /*4930*/  FMUL.FTZ R12, R13, R52 ;  /* 0x000000340d0c7220 */ /* 0x000fe20000410000 */
[----:B------:R-:W-:Y:S01]  /*4940*/  MOV R13, R11 ;  /* 0x0000000b000d7202 */ /* 0x000fe20000000f00 */
[----:B------:R-:W-:Y:S02]  /*4950*/  FFMA.FTZ R17, R17, R74, 1.1641532182693481445e-10 ;  /* 0x2f00000011117423 */ /* 0x000fe4000001004a */
        /* <DEDUP_REMOVED lines=11> */
.L_x_8494:
        /* <DEDUP_REMOVED lines=13> */
.L_x_8496:
[----:B------:R-:W-:Y:S05]  /*4ae0*/  BSYNC.RECONVERGENT B2 ;  /* 0x0000000000027941 */ /* 0x000fea0003800200 */
.L_x_8495:
        /* <DEDUP_REMOVED lines=43> */
.L_x_8493:
[----:B------:R-:W-:Y:S05]  /*4da0*/  BSYNC.RECONVERGENT B1 ;  /* 0x0000000000017941 */ /* 0x000fea0003800200 */
.L_x_8492:
        /* <DEDUP_REMOVED lines=8> */
[----:B------:R-:W-:-:S04]  /*4e30*/  FMUL.FTZ R20, R20, R51 ;  /* 0x0000003314147220 */ /* 0x000fc80000410000 */
        /* <DEDUP_REMOVED lines=11> */
.L_x_8499:
        /* <DEDUP_REMOVED lines=13> */
.L_x_8501:
[----:B------:R-:W-:Y:S05]  /*4fc0*/  BSYNC.RECONVERGENT B2 ;  /* 0x0000000000027941 */ /* 0x000fea0003800200 */
.L_x_8500:
        /* <DEDUP_REMOVED lines=43> */
.L_x_8498:
[----:B------:R-:W-:Y:S05]  /*5280*/  BSYNC.RECONVERGENT B1 ;  /* 0x0000000000017941 */ /* 0x000fea0003800200 */
.L_x_8497:
        /* <DEDUP_REMOVED lines=19> */
.L_x_8504:
        /* <DEDUP_REMOVED lines=13> */
.L_x_8506:
[----:B------:R-:W-:Y:S05]  /*5490*/  BSYNC.RECONVERGENT B2 ;  /* 0x0000000000027941 */ /* 0x000fea0003800200 */
.L_x_8505:
        /* <DEDUP_REMOVED lines=43> */
.L_x_8503:
[----:B------:R-:W-:Y:S05]  /*5750*/  BSYNC.RECONVERGENT B1 ;  /* 0x0000000000017941 */ /* 0x000fea0003800200 */
.L_x_8502:
        /* <DEDUP_REMOVED lines=20> */
.L_x_8509:
        /* <DEDUP_REMOVED lines=15> */
.L_x_8511:
[----:B------:R-:W-:Y:S05]  /*5990*/  BSYNC.RECONVERGENT B2 ;  /* 0x0000000000027941 */ /* 0x000fea0003800200 */
.L_x_8510:
        /* <DEDUP_REMOVED lines=43> */
.L_x_8508:
[----:B------:R-:W-:Y:S05]  /*5c50*/  BSYNC.RECONVERGENT B1 ;  /* 0x0000000000017941 */ /* 0x000fea0003800200 */
.L_x_8507:
        /* <DEDUP_REMOVED lines=16> */
.L_x_8471:
[----:B------:R-:W0:Y:S01]  /*5d60*/  LDC.64 R76, c[0x0][0x3a8] ;  /* 0x0000ea00ff4c7b82 */ /* 0x000e220000000a00 */
[----:B------:R-:W-:Y:S01]  /*5d70*/  SEL R17, RZ, 0x1000000, !P6 ;  /* 0x01000000ff117807 */ /* 0x000fe20007000000 */
[----:B------:R-:W-:Y:S01]  /*5d80*/  VIADD R54, R49, 0x20 ;  /* 0x0000002031367836 */ /* 0x000fe20000000000 */
        /* <DEDUP_REMOVED lines=11> */
[----:B------:R-:W-:Y:S01]  /*5e40*/  LOP3.LUT R15, R15, R14, RZ, 0xfc, !PT ;  /* 0x0000000e0f0f7212 */ /* 0x000fe200078efcff */
[----:B0-----:R-:W-:Y:S01]  /*5e50*/  IMAD.WIDE.U32 R12, R49, 0x20, R76 ;  /* 0x00000020310c7825 */ /* 0x001fe200078e004c */
[----:B------:R-:W-:-:S02]  /*5e60*/  ISETP.NE.AND P6, PT, R16, RZ, PT ;  /* 0x000000ff1000720c */ /* 0x000fc40003fc5270 */
[----:B------:R-:W-:Y:S02]  /*5e70*/  LOP3.LUT R14, R10, R17, RZ, 0xfc, !PT ;  /* 0x000000110a0e7212 */ /* 0x000fe400078efcff */
[----:B------:R-:W-:Y:S01]  /*5e80*/  STG.E.128 desc[UR8][R12.64], R24 ;  /* 0x000000180c007986 */ /* 0x000fe2000c101d08 */
[----:B-1----:R-:W-:-:S03]  /*5e90*/  IMAD.WIDE.U32 R16, R49, 0x8, R18 ;  /* 0x0000000831107825 */ /* 0x002fc600078e0012 */
[----:B------:R-:W-:Y:S01]  /*5ea0*/  STG.E.128 desc[UR8][R12.64+0x10], R20 ;  /* 0x000010140c007986 */ /* 0x000fe2000c101d08 */
[----:B------:R-:W-:-:S03]  /*5eb0*/  IMAD.WIDE.U32 R18, R54, 0x10, R58 ;  /* 0x0000001036127825 */ /* 0x000fc600078e003a */
        /* <DEDUP_REMOVED lines=9> */
[----:B------:R-:W-:Y:S02]  /*5f50*/  HFMA2 R56, -RZ, RZ, 0, 1.1920928955078125e-07 ;  /* 0x00000002ff387431 */ /* 0x000fe400000001ff */
[----:B------:R-:W-:Y:S01]  /*5f60*/  IMAD.MOV.U32 R57, RZ, RZ, R11 ;  /* 0x000000ffff397224 */ /* 0x000fe200078e000b */
[----:B------:R-:W-:-:S08]  /*5f70*/  MOV R10, R60 ;  /* 0x0000003c000a7202 */ /* 0x000fd00000000f00 */
        /* <DEDUP_REMOVED lines=11> */
.L_x_8515:
        /* <DEDUP_REMOVED lines=13> */
.L_x_8517:
[----:B------:R-:W-:Y:S05]  /*6100*/  BSYNC.RECONVERGENT B2 ;  /* 0x0000000000027941 */ /* 0x000fea0003800200 */
.L_x_8516:
        /* <DEDUP_REMOVED lines=37> */
[----:B------:R-:W-:-:S03]  /*6360*/  IMAD.WIDE.U32 R56, R57, -0x326172a9, RZ ;  /* 0xcd9e8d5739387825 */ /* 0x000fc600078e00ff */
[----:B------:R-:W-:Y:S01]  /*6370*/  MOV R11, R56 ;  /* 0x00000038000b7202 */ /* 0x000fe20000000f00 */
[----:B------:R-:W-:Y:S01]  /*6380*/  HFMA2 R56, -RZ, RZ, 0, 0 ;  /* 0x00000000ff387431 */ /* 0x000fe200000001ff */
[----:B------:R-:W-:Y:S01]  /*6390*/  LOP3.LUT R8, R58, UR30, R57, 0x96, !PT ;  /* 0x0000001e3a087c12 */ /* 0x000fe2000f8e9639 */
[----:B------:R-:W-:-:S07]  /*63a0*/  IMAD.MOV.U32 R57, RZ, RZ, R60 ;  /* 0x000000ffff397224 */ /* 0x000fce00078e003c */
.L_x_8514:
[----:B------:R-:W-:Y:S05]  /*63b0*/  BSYNC.RECONVERGENT B1 ;  /* 0x0000000000017941 */ /* 0x000fea0003800200 */
.L_x_8513:
[----:B------:R-:W-:Y:S01]  /*63c0*/  I2FP.F32.U32 R53, R57 ;  /* 0x0000003900357245 */ /* 0x000fe20000201000 */
[----:B------:R-:W-:Y:S01]  /*63d0*/  BSSY.RECONVERGENT B1, `(.L_x_8518) ;  /* 0x0000050000017945 */ /* 0x000fe20003800200 */
[----:B------:R-:W-:Y:S01]  /*63e0*/  ISETP.NE.AND P1, PT, R56, 0x1, PT ;  /* 0x000000013800780c */ /* 0x000fe20003f25270 */
[----:B------:R-:W-:Y:S02]  /*63f0*/  HFMA2 R57, -RZ, RZ, 0, 1.1920928955078125e-07 ;  /* 0x00000002ff397431 */ /* 0x000fe400000001ff */
[----:B------:R-:W-:Y:S02]  /*6400*/  IMAD.MOV.U32 R59, RZ, RZ, R11 ;  /* 0x000000ffff3b7224 */ /* 0x000fe400078e000b */
[----:B------:R-:W-:-:S05]  /*6410*/  FFMA.FTZ R53, R53, R74, 1.1641532182693481445e-10 ;  /* 0x2f00000035357423 */ /* 0x000fca000001004a */
[----:B------:R-:W-:Y:S01]  /*6420*/  FSETP.GTU.FTZ.AND P0, PT, R53, R50, PT ;  /* 0x000000323500720b */ /* 0x000fe20003f1c000 */
[----:B-----5:R-:W-:-:S04]  /*6430*/  IMAD.U32 R53, R12, 0x10000, RZ ;  /* 0x000100000c357824 */ /* 0x020fc800078e00ff */
[----:B------:R-:W-:-:S04]  /*6440*/  FMUL.FTZ R58, R53, R52 ;  /* 0x00000034353a7220 */ /* 0x000fc80000410000 */
[----:B------:R-:W-:-:S05]  /*6450*/  FMUL.FTZ R58, R58, R51 ;  /* 0x000000333a3a7220 */ /* 0x000fca0000410000 */
[----:B------:R-:W-:Y:S02]  /*6460*/  FSEL R53, R58, RZ, !P0 ;  /* 0x000000ff3a357208 */ /* 0x000fe40004000000 */
[----:B------:R-:W-:-:S03]  /*6470*/  PLOP3.LUT P0, PT, P0, PT, PT, 0x8, 0x80 ;  /* 0x000000000080781c */ /* 0x000fc6000070e170 */
[--C-:B------:R-:W-:Y:S01]  /*6480*/  FADD.FTZ R44, R44, R53.reuse ;  /* 0x000000352c2c7221 */ /* 0x100fe20000010000 */
[----:B------:R-:W-:Y:S02]  /*6490*/  PRMT R53, R12, 0x7632, R53 ;  /* 0x000076320c357816 */ /* 0x000fe40000000035 */
[----:B------:R-:W-:Y:S01]  /*64a0*/  P2R R12, PR, RZ, 0x1 ;  /* 0x00000001ff0c7803 */ /* 0x000fe20000000000 */
        /* <DEDUP_REMOVED lines=9> */
.L_x_8520:
        /* <DEDUP_REMOVED lines=13> */
.L_x_8522:
[----:B------:R-:W-:Y:S05]  /*6610*/  BSYNC.RECONVERGENT B2 ;  /* 0x0000000000027941 */ /* 0x000fea0003800200 */
.L_x_8521:
        /* <DEDUP_REMOVED lines=36> */
[----:B------:R-:W-:-:S05]  /*6860*/  IMAD.WIDE.U32 R56, R56, -0x2daee0ad, RZ ;  /* 0xd2511f5338387825 */ /* 0x000fca00078e00ff */
[----:B------:R-:W-:Y:S02]  /*6870*/  LOP3.LUT R7, R60, UR31, R57, 0x96, !PT ;  /* 0x0000001f3c077c12 */ /* 0x000fe4000f8e9639 */
[----:B------:R-:W-:Y:S01]  /*6880*/  MOV R10, R56 ;  /* 0x00000038000a7202 */ /* 0x000fe20000000f00 */
[----:B------:R-:W-:-:S04]  /*6890*/  IMAD.WIDE.U32 R56, R8, -0x326172a9, RZ ;  /* 0xcd9e8d5708387825 */ /* 0x000fc800078e00ff */
[----:B------:R-:W-:Y:S01]  /*68a0*/  IMAD.MOV.U32 R11, RZ, RZ, R56 ;  /* 0x000000ffff0b7224 */ /* 0x000fe200078e0038 */
[----:B------:R-:W-:Y:S01]  /*68b0*/  LOP3.LUT R8, R58, UR30, R57, 0x96, !PT ;  /* 0x0000001e3a087c12 */ /* 0x000fe2000f8e9639 */
[----:B------:R-:W-:-:S07]  /*68c0*/  HFMA2 R57, -RZ, RZ, 0, 0 ;  /* 0x00000000ff397431 */ /* 0x000fce00000001ff */
.L_x_8519:
[----:B------:R-:W-:Y:S05]  /*68d0*/  BSYNC.RECONVERGENT B1 ;  /* 0x0000000000017941 */ /* 0x000fea0003800200 */
.L_x_8518:
        /* <DEDUP_REMOVED lines=22> */
.L_x_8525:
        /* <DEDUP_REMOVED lines=13> */
.L_x_8527:
[----:B------:R-:W-:Y:S05]  /*6b10*/  BSYNC.RECONVERGENT B2 ;  /* 0x0000000000027941 */ /* 0x000fea0003800200 */
.L_x_8526:
        /* <DEDUP_REMOVED lines=43> */
.L_x_8524:
[----:B------:R-:W-:Y:S05]  /*6dd0*/  BSYNC.RECONVERGENT B1 ;  /* 0x0000000000017941 */ /* 0x000fea0003800200 */
.L_x_8523:
[----:B------:R-:W-:Y:S01]  /*6de0*/  I2FP.F32.U32 R53, R53 ;  /* 0x0000003500357245 */ /* 0x000fe20000201000 */
[----:B------:R-:W-:Y:S01]  /*6df0*/  BSSY.RECONVERGENT B1, `(.L_x_8528) ;  /* 0x000004f000017945 */ /* 0x000fe20003800200 */
[----:B------:R-:W-:Y:S01]  /*6e00*/  ISETP.NE.AND P2, PT, R56, 0x1, PT ;  /* 0x000000013800780c */ /* 0x000fe20003f45270 */
[----:B------:R-:W-:Y:S02]  /*6e10*/  HFMA2 R57, -RZ, RZ, 0, 1.1920928955078125e-07 ;  /* 0x00000002ff397431 */ /* 0x000fe400000001ff */
[----:B------:R-:W-:-:S05]  /*6e20*/  FFMA.FTZ R53, R53, R74, 1.1641532182693481445e-10 ;  /* 0x2f00000035357423 */ /* 0x000fca000001004a */
[----:B------:R-:W-:Y:S01]  /*6e30*/  FSETP.GTU.FTZ.AND P1, PT, R53, R50, PT ;  /* 0x000000323500720b */ /* 0x000fe20003f3c000 */
[C---:B------:R-:W-:Y:S01]  /*6e40*/  IMAD.U32 R53, R13.reuse, 0x10000, RZ ;  /* 0x000100000d357824 */ /* 0x040fe200078e00ff */
[----:B------:R-:W-:-:S03]  /*6e50*/  PRMT R13, R13, 0x7632, R13 ;  /* 0x000076320d0d7816 */ /* 0x000fc6000000000d */
[----:B------:R-:W-:-:S04]  /*6e60*/  FMUL.FTZ R58, R53, R52 ;  /* 0x00000034353a7220 */ /* 0x000fc80000410000 */
        /* <DEDUP_REMOVED lines=14> */
.L_x_8530:
        /* <DEDUP_REMOVED lines=13> */
.L_x_8532:
[----:B------:R-:W-:Y:S05]  /*7020*/  BSYNC.RECONVERGENT B2 ;  /* 0x0000000000027941 */ /* 0x000fea0003800200 */
.L_x_8531:
        /* <DEDUP_REMOVED lines=43> */
.L_x_8529:
[----:B------:R-:W-:Y:S05]  /*72e0*/  BSYNC.RECONVERGENT B1 ;  /* 0x0000000000017941 */ /* 0x000fea0003800200 */
.L_x_8528:
        /* <DEDUP_REMOVED lines=22> */
.L_x_8535:
        /* <DEDUP_REMOVED lines=13> */
.L_x_8537:
[----:B------:R-:W-:Y:S05]  /*7520*/  BSYNC.RECONVERGENT B2 ;  /* 0x0000000000027941 */ /* 0x000fea0003800200 */
.L_x_8536:
        /* <DEDUP_REMOVED lines=43> */
.L_x_8534:
[----:B------:R-:W-:Y:S05]  /*77e0*/  BSYNC.RECONVERGENT B1 ;  /* 0x0000000000017941 */ /* 0x000fea0003800200 */
.L_x_8533:
        /* <DEDUP_REMOVED lines=23> */
.L_x_8540:
        /* <DEDUP_REMOVED lines=13> */
.L_x_8542:
[----:B------:R-:W-:Y:S05]  /*7a30*/  BSYNC.RECONVERGENT B2 ;  /* 0x0000000000027941 */ /* 0x000fea0003800200 */
.L_x_8541:
        /* <DEDUP_REMOVED lines=43> */
.L_x_8539:
[----:B------:R-:W-:Y:S05]  /*7cf0*/  BSYNC.RECONVERGENT B1 ;  /* 0x0000000000017941 */ /* 0x000fea0003800200 */
.L_x_8538:
[----:B------:R-:W-:Y:S01]  /*7d00*/  I2FP.F32.U32 R13, R13 ;  /* 0x0000000d000d7245 */ /* 0x000fe20000201000 */
[----:B------:R-:W-:Y:S01]  /*7d10*/  IMAD.U32 R53, R14, 0x10000, RZ ;  /* 0x000100000e357824 */ /* 0x000fe200078e00ff */
[----:B------:R-:W-:Y:S01]  /*7d20*/  ISETP.NE.AND P5, PT, R56, 0x1, PT ;  /* 0x000000013800780c */ /* 0x000fe20003fa5270 */
[----:B------:R-:W-:Y:S02]  /*7d30*/  BSSY.RECONVERGENT B1, `(.L_x_8543) ;  /* 0x000004c000017945 */ /* 0x000fe40003800200 */
        /* <DEDUP_REMOVED lines=18> */
.L_x_8545:
        /* <DEDUP_REMOVED lines=13> */
.L_x_8547:
[----:B------:R-:W-:Y:S05]  /*7f30*/  BSYNC.RECONVERGENT B2 ;  /* 0x0000000000027941 */ /* 0x000fea0003800200 */
.L_x_8546:
        /* <DEDUP_REMOVED lines=43> */
.L_x_8544:
[----:B------:R-:W-:Y:S05]  /*81f0*/  BSYNC.RECONVERGENT B1 ;  /* 0x0000000000017941 */ /* 0x000fea0003800200 */
.L_x_8543:
        /* <DEDUP_REMOVED lines=23> */
.L_x_8550:
        /* <DEDUP_REMOVED lines=15> */
.L_x_8552:
[----:B------:R-:W-:Y:S05]  /*8460*/  BSYNC.RECONVERGENT B2 ;  /* 0x0000000000027941 */ /* 0x000fea0003800200 */
.L_x_8551:
        /* <DEDUP_REMOVED lines=43> */
.L_x_8549:
[----:B------:R-:W-:Y:S05]  /*8720*/  BSYNC.RECONVERGENT B1 ;  /* 0x0000000000017941 */ /* 0x000fea0003800200 */
.L_x_8548:
        /* <DEDUP_REMOVED lines=10> */
.L_x_8512:
        /* <DEDUP_REMOVED lines=16> */
.L_x_8556:
        /* <DEDUP_REMOVED lines=13> */
.L_x_8558:
[----:B------:R-:W-:Y:S05]  /*89a0*/  BSYNC.RECONVERGENT B2 ;  /* 0x0000000000027941 */ /* 0x000fea0003800200 */
.L_x_8557:
        /* <DEDUP_REMOVED lines=43> */
.L_x_8555:
[----:B------:R-:W-:Y:S05]  /*8c60*/  BSYNC.RECONVERGENT B1 ;  /* 0x0000000000017941 */ /* 0x000fea0003800200 */
.L_x_8554:
[----:B------:R-:W-:Y:S01]  /*8c70*/  ISETP.NE.AND P0, PT, R18, 0x1, PT ;  /* 0x000000011200780c */ /* 0x000fe20003f05270 */
[----:B------:R-:W-:Y:S01]  /*8c80*/  BSSY.RECONVERGENT B1, `(.L_x_8559) ;  /* 0x000004d000017945 */ /* 0x000fe20003800200 */
[----:B------:R-:W-:Y:S01]  /*8c90*/  I2FP.F32.U32 R17, R16 ;  /* 0x0000001000117245 */ /* 0x000fe20000201000 */
[----:B------:R-:W-:Y:S01]  /*8ca0*/  IMAD.MOV.U32 R46, RZ, RZ, 0x2 ;  /* 0x00000002ff2e7424 */ /* 0x000fe200078e00ff */
[C---:B-----5:R-:W-:Y:S02]  /*8cb0*/  SHF.L.U32 R19, R12.reuse, 0x10, RZ ;  /* 0x000000100c137819 */ /* 0x060fe400000006ff */
[----:B------:R-:W-:Y:S01]  /*8cc0*/  PRMT R16, R12, 0x7632, R16 ;  /* 0x000076320c107816 */ /* 0x000fe20000000010 */
[----:B------:R-:W-:Y:S02]  /*8cd0*/  FFMA.FTZ R17, R17, R74, 1.1641532182693481445e-10 ;  /* 0x2f00000011117423 */ /* 0x000fe4000001004a */
[----:B------:R-:W-:-:S03]  /*8ce0*/  FMUL.FTZ R44, R19, R52 ;  /* 0x00000034132c7220 */ /* 0x000fc60000410000 */
[----:B------:R-:W-:Y:S01]  /*8cf0*/  FSETP.LE.FTZ.AND P1, PT, R17, R50, PT ;  /* 0x000000321100720b */ /* 0x000fe20003f33000 */
[----:B------:R-:W-:Y:S01]  /*8d00*/  FMUL.FTZ R44, R44, R51 ;  /* 0x000000332c2c7220 */ /* 0x000fe20000410000 */
[----:B------:R-:W-:Y:S02]  /*8d10*/  MOV R17, R11 ;  /* 0x0000000b00117202 */ /* 0x000fe40000000f00 */
        /* <DEDUP_REMOVED lines=10> */
.L_x_8561:
        /* <DEDUP_REMOVED lines=13> */
.L_x_8563:
[----:B------:R-:W-:Y:S05]  /*8e90*/  BSYNC.RECONVERGENT B2 ;  /* 0x0000000000027941 */ /* 0x000fea0003800200 */
.L_x_8562:
        /* <DEDUP_REMOVED lines=43> */
.L_x_8560:
[----:B------:R-:W-:Y:S05]  /*9150*/  BSYNC.RECONVERGENT B1 ;  /* 0x0000000000017941 */ /* 0x000fea0003800200 */
.L_x_8559:
        /* <DEDUP_REMOVED lines=19> */
.L_x_8566:
        /* <DEDUP_REMOVED lines=13> */
.L_x_8568:
[----:B------:R-:W-:Y:S05]  /*9360*/  BSYNC.RECONVERGENT B2 ;  /* 0x0000000000027941 */ /* 0x000fea0003800200 */
.L_x_8567:
        /* <DEDUP_REMOVED lines=43> */
.L_x_8565:
[----:B------:R-:W-:Y:S05]  /*9620*/  BSYNC.RECONVERGENT B1 ;  /* 0x0000000000017941 */ /* 0x000fea0003800200 */
.L_x_8564:
[----:B------:R-:W-:Y:S01]  /*9630*/  ISETP.NE.AND P2, PT, R18, 0x1, PT ;  /* 0x000000011200780c */ /* 0x000fe20003f45270 */
[----:B------:R-:W-:Y:S01]  /*9640*/  BSSY.RECONVERGENT B1, `(.L_x_8569) ;  /* 0x000004c000017945 */ /* 0x000fe20003800200 */
[----:B------:R-:W-:Y:S02]  /*9650*/  I2FP.F32.U32 R17, R17 ;  /* 0x0000001100117245 */ /* 0x000fe40000201000 */
[C---:B------:R-:W-:Y:S02]  /*9660*/  SHF.L.U32 R19, R13.reuse, 0x10, RZ ;  /* 0x000000100d137819 */ /* 0x040fe400000006ff */
[----:B------:R-:W-:Y:S01]  /*9670*/  PRMT R13, R13, 0x7632, R13 ;  /* 0x000076320d0d7816 */ /* 0x000fe2000000000d */
[----:B------:R-:W-:Y:S02]  /*9680*/  FFMA.FTZ R17, R17, R74, 1.1641532182693481445e-10 ;  /* 0x2f00000011117423 */ /* 0x000fe4000001004a */
[----:B------:R-:W-:Y:S01]  /*9690*/  FMUL.FTZ R46, R19, R52 ;  /* 0x00000034132e7220 */ /* 0x000fe20000410000 */
[----:B------:R-:W-:-:S02]  /*96a0*/  IMAD.MOV.U32 R19, RZ, RZ, 0x2 ;  /* 0x00000002ff137424 */ /* 0x000fc400078e00ff */
        /* <DEDUP_REMOVED lines=12> */
.L_x_8571:
        /* <DEDUP_REMOVED lines=13> */
.L_x_8573:
[----:B------:R-:W-:Y:S05]  /*9840*/  BSYNC.RECONVERGENT B2 ;  /* 0x0000000000027941 */ /* 0x000fea0003800200 */
.L_x_8572:
        /* <DEDUP_REMOVED lines=37> */
[----:B------:R-:W-:Y:S01]  /*9aa0*/  LOP3.LUT R8, R16, UR30, R57, 0x96, !PT ;  /* 0x0000001e10087c12 */ /* 0x000fe2000f8e9639 */
[----:B------:R-:W-:Y:S01]  /*9ab0*/  IMAD.WIDE.U32 R16, R17, -0x2daee0ad, RZ ;  /* 0xd2511f5311107825 */ /* 0x000fe200078e00ff */
[----:B------:R-:W-:-:S04]  /*9ac0*/  MOV R11, R56 ;  /* 0x00000038000b7202 */ /* 0x000fc80000000f00 */
[----:B------:R-:W-:Y:S01]  /*9ad0*/  LOP3.LUT R7, R18, UR31, R17, 0x96, !PT ;  /* 0x0000001f12077c12 */ /* 0x000fe2000f8e9611 */
[----:B------:R-:W-:Y:S01]  /*9ae0*/  IMAD.MOV.U32 R17, RZ, RZ, R10 ;  /* 0x000000ffff117224 */ /* 0x000fe200078e000a */
[----:B------:R-:W-:-:S07]  /*9af0*/  MOV R10, R16 ;  /* 0x00000010000a7202 */ /* 0x000fce0000000f00 */
.L_x_8570:
[----:B------:R-:W-:Y:S05]  /*9b00*/  BSYNC.RECONVERGENT B1 ;  /* 0x0000000000017941 */ /* 0x000fea0003800200 */
.L_x_8569:
[----:B------:R-:W-:Y:S01]  /*9b10*/  ISETP.NE.AND P3, PT, R19, 0x1, PT ;  /* 0x000000011300780c */ /* 0x000fe20003f65270 */
[----:B------:R-:W-:Y:S01]  /*9b20*/  BSSY.RECONVERGENT B1, `(.L_x_8574) ;  /* 0x000004b000017945 */ /* 0x000fe20003800200 */
[----:B------:R-:W-:Y:S01]  /*9b30*/  I2FP.F32.U32 R17, R17 ;  /* 0x0000001100117245 */ /* 0x000fe20000201000 */
[----:B------:R-:W-:Y:S01]  /*9b40*/  IMAD.MOV.U32 R18, RZ, RZ, 0x2 ;  /* 0x00000002ff127424 */ /* 0x000fe200078e00ff */
[----:B------:R-:W-:-:S03]  /*9b50*/  SHF.L.U32 R13, R13, 0x10, RZ ;  /* 0x000000100d0d7819 */ /* 0x000fc600000006ff */
[----:B------:R-:W-:Y:S02]  /*9b60*/  FFMA.FTZ R17, R17, R74, 1.1641532182693481445e-10 ;  /* 0x2f00000011117423 */ /* 0x000fe4000001004a */
[----:B------:R-:W-:Y:S01]  /*9b70*/  FMUL.FTZ R16, R13, R52 ;  /* 0x000000340d107220 */ /* 0x000fe20000410000 */
[----:B------:R-:W-:Y:S02]  /*9b80*/  MOV R13, R11 ;  /* 0x0000000b000d7202 */ /* 0x000fe40000000f00 */
        /* <DEDUP_REMOVED lines=11> */
.L_x_8576:
        /* <DEDUP_REMOVED lines=13> */
.L_x_8578:
[----:B------:R-:W-:Y:S05]  /*9d10*/  BSYNC.RECONVERGENT B2 ;  /* 0x0000000000027941 */ /* 0x000fea0003800200 */
.L_x_8577:
        /* <DEDUP_REMOVED lines=43> */
.L_x_8575:
[----:B------:R-:W-:Y:S05]  /*9fd0*/  BSYNC.RECONVERGENT B1 ;  /* 0x0000000000017941 */ /* 0x000fea0003800200 */
.L_x_8574:
        /* <DEDUP_REMOVED lines=20> */
.L_x_8581:
        /* <DEDUP_REMOVED lines=13> */
.L_x_8583:
[----:B------:R-:W-:Y:S05]  /*a1f0*/  BSYNC.RECONVERGENT B2 ;  /* 0x0000000000027941 */ /* 0x000fea0003800200 */
.L_x_8582:
        /* <DEDUP_REMOVED lines=41> */
[----:B------:R-:W-:Y:S01]  /*a490*/  IMAD.MOV.U32 R19, RZ, RZ, RZ ;  /* 0x000000ffff137224 */ /* 0x000fe200078e00ff */
[----:B------:R-:W-:-:S07]  /*a4a0*/  MOV R10, R18 ;  /* 0x00000012000a7202 */ /* 0x000fce0000000f00 */
.L_x_8580:
[----:B------:R-:W-:Y:S05]  /*a4b0*/  BSYNC.RECONVERGENT B1 ;  /* 0x0000000000017941 */ /* 0x000fea0003800200 */
.L_x_8579:
[----:B------:R-:W-:Y:S01]  /*a4c0*/  ISETP.NE.AND P5, PT, R19, 0x1, PT ;  /* 0x000000011300780c */ /* 0x000fe20003fa5270 */
[----:B------:R-:W-:Y:S01]  /*a4d0*/  BSSY.RECONVERGENT B1, `(.L_x_8584) ;  /* 0x000004b000017945 */ /* 0x000fe20003800200 */
[----:B------:R-:W-:Y:S02]  /*a4e0*/  I2FP.F32.U32 R13, R13 ;  /* 0x0000000d000d7245 */ /* 0x000fe40000201000 */
[----:B------:R-:W-:-:S03]  /*a4f0*/  SHF.L.U32 R17, R14, 0x10, RZ ;  /* 0x000000100e117819 */ /* 0x000fc600000006ff */
[----:B------:R-:W-:Y:S02]  /*a500*/  FFMA.FTZ R13, R13, R74, 1.1641532182693481445e-10 ;  /* 0x2f0000000d0d7423 */ /* 0x000fe4000001004a */
[----:B------:R-:W-:-:S03]  /*a510*/  FMUL.FTZ R14, R17, R52 ;  /* 0x00000034110e7220 */ /* 0x000fc60000410000 */
[----:B------:R-:W-:Y:S01]  /*a520*/  FSETP.LE.FTZ.AND P4, PT, R13, R50, PT ;  /* 0x000000320d00720b */ /* 0x000fe20003f93000 */
[----:B------:R-:W-:Y:S01]  /*a530*/  FMUL.FTZ R17, R14, R51 ;  /* 0x000000330e117220 */ /* 0x000fe20000410000 */
[----:B------:R-:W-:Y:S01]  /*a540*/  IMAD.MOV.U32 R14, RZ, RZ, 0x2 ;  /* 0x00000002ff0e7424 */ /* 0x000fe200078e00ff */
[----:B------:R-:W-:Y:S01]  /*a550*/  MOV R13, R11 ;  /* 0x0000000b000d7202 */ /* 0x000fe20000000f00 */
        /* <DEDUP_REMOVED lines=9> */
.L_x_8586:
        /* <DEDUP_REMOVED lines=13> */
.L_x_8588:
[----:B------:R-:W-:Y:S05]  /*a6c0*/  BSYNC.RECONVERGENT B2 ;  /* 0x0000000000027941 */ /* 0x000fea0003800200 */
.L_x_8587:
        /* <DEDUP_REMOVED lines=41> */
[----:B------:R-:W-:Y:S02]  /*a960*/  LOP3.LUT R7, R56, UR31, R19, 0x96, !PT ;  /* 0x0000001f38077c12 */ /* 0x000fe4000f8e9613 */
[----:B------:R-:W-:-:S07]  /*a970*/  MOV R10, R18 ;  /* 0x00000012000a7202 */ /* 0x000fce0000000f00 */
.L_x_8585:
[----:B------:R-:W-:Y:S05]  /*a980*/  BSYNC.RECONVERGENT B1 ;  /* 0x0000000000017941 */ /* 0x000fea0003800200 */
.L_x_8584:
        /* <DEDUP_REMOVED lines=9> */
[----:B------:R-:W-:Y:S02]  /*aa20*/  PRMT R13, R15, 0x7632, R13 ;  /* 0x000076320f0d7816 */ /* 0x000fe4000000000d */
        /* <DEDUP_REMOVED lines=10> */
.L_x_8591:
        /* <DEDUP_REMOVED lines=15> */
.L_x_8593:
[----:B------:R-:W-:Y:S05]  /*abc0*/  BSYNC.RECONVERGENT B2 ;  /* 0x0000000000027941 */ /* 0x000fea0003800200 */
.L_x_8592:
        /* <DEDUP_REMOVED lines=42> */
[----:B------:R-:W-:-:S07]  /*ae70*/  MOV R10, R14 ;  /* 0x0000000e000a7202 */ /* 0x000fce0000000f00 */
.L_x_8590:
[----:B------:R-:W-:Y:S05]  /*ae80*/  BSYNC.RECONVERGENT B1 ;  /* 0x0000000000017941 */ /* 0x000fea0003800200 */
.L_x_8589:
        /* <DEDUP_REMOVED lines=16> */
.L_x_8553:
[----:B------:R-:W-:Y:S01]  /*af90*/  SEL R14, RZ, 0x1000000, !P6 ;  /* 0x01000000ff0e7807 */ /* 0x000fe20007000000 */
[----:B------:R-:W0:Y:S01]  /*afa0*/  LDC.64 R58, c[0x0][0x3b0] ;  /* 0x0000ec00ff3a7b82 */ /* 0x000e220000000a00 */
        /* <DEDUP_REMOVED lines=14> */
[----:B------:R-:W-:Y:S02]  /*b090*/  SEL R12, RZ, 0x100, !P0 ;  /* 0x00000100ff0c7807 */ /* 0x000fe40004000000 */
[----:B------:R-:W-:Y:S02]  /*b0a0*/  ISETP.NE.AND P0, PT, R75, RZ, PT ;  /* 0x000000ff4b00720c */ /* 0x000fe40003f05270 */
[----:B------:R-:W-:Y:S01]  /*b0b0*/  LOP3.LUT R12, R12, R14, R15, 0xfe, !PT ;  /* 0x0000000e0c0c7212 */ /* 0x000fe200078efe0f */
[----:B------:R-:W-:Y:S01]  /*b0c0*/  FADD.FTZ R14, R13, R22 ;  /* 0x000000160d0e7221 */ /* 0x000fe20000010000 */
[----:B------:R-:W-:Y:S02]  /*b0d0*/  SEL R13, RZ, 0x1, !P3 ;  /* 0x00000001ff0d7807 */ /* 0x000fe40005800000 */
[----:B------:R-:W-:Y:S01]  /*b0e0*/  LOP3.LUT R12, R12, R51, RZ, 0xfc, !PT ;  /* 0x000000330c0c7212 */ /* 0x000fe200078efcff */
[----:B------:R-:W-:Y:S01]  /*b0f0*/  FADD.FTZ R15, R14, R23 ;  /* 0x000000170e0f7221 */ /* 0x000fe20000010000 */
[----:B------:R-:W-:-:S03]  /*b100*/  LOP3.LUT R13, R50, R13, RZ, 0xfc, !PT ;  /* 0x0000000d320d7212 */ /* 0x000fc600078efcff */
[----:B------:R-:W-:Y:S01]  /*b110*/  FADD.FTZ R50, R15, R44 ;  /* 0x0000002c0f327221 */ /* 0x000fe20000010000 */
[----:B------:R-:W-:-:S04]  /*b120*/  IMAD.WIDE.U32 R14, R54, 0x20, R76 ;  /* 0x00000020360e7825 */ /* 0x000fc800078e004c */
[----:B------:R-:W-:Y:S01]  /*b130*/  FADD.FTZ R57, R50, R45 ;  /* 0x0000002d32397221 */ /* 0x000fe20000010000 */
[----:B0-----:R-:W-:Y:S01]  /*b140*/  IMAD.WIDE.U32 R50, R54, 0x8, R58 ;  /* 0x0000000836327825 */ /* 0x001fe200078e003a */
        /* <DEDUP_REMOVED lines=63> */
.L_x_8607:
        /* <DEDUP_REMOVED lines=27> */
[----:B------:R-:W-:Y:S01]  /*b6f0*/  FMUL.FTZ R20, R50, R23 ;  /* 0x0000001732147220 */ /* 0x000fe20000410000 */
[----:B0-----:R-:W-:-:S04]  /*b700*/  IMAD.WIDE.U32 R22, R54, 0x10, R12 ;  /* 0x0000001036167825 */ /* 0x001fc800078e000c */
[----:B------:R-:W-:Y:S01]  /*b710*/  FMUL.FTZ R18, R50, R25 ;  /* 0x0000001932127220 */ /* 0x000fe20000410000 */
[----:B------:R-:W-:Y:S01]  /*b720*/  FFMA.FTZ R26, R21, R67, R38 ;  /* 0x00000043151a7223 */ /* 0x000fe20000010026 */
[----:B------:R-:W-:Y:S01]  /*b730*/  FFMA.FTZ R27, R20, R66, R39 ;  /* 0x00000042141b7223 */ /* 0x000fe20000010027 */
[----:B------:R-:W-:-:S04]  /*b740*/  IMAD.WIDE.U32 R20, R49, 0x10, R12 ;  /* 0x0000001031147825 */ /* 0x000fc800078e000c */
[C---:B------:R-:W-:Y:S01]  /*b750*/  FMUL.FTZ R13, R50.reuse, R24 ;  /* 0x00000018320d7220 */ /* 0x040fe20000410000 */
[C---:B------:R-:W-:Y:S01]  /*b760*/  FMUL.FTZ R25, R50.reuse, R14 ;  /* 0x0000000e32197220 */ /* 0x040fe20000410000 */
[C---:B------:R-:W-:Y:S01]  /*b770*/  FMUL.FTZ R49, R50.reuse, R58 ;  /* 0x0000003a32317220 */ /* 0x040fe20000410000 */
[----:B------:R-:W-:Y:S01]  /*b780*/  FMUL.FTZ R24, R50, R59 ;  /* 0x0000003b32187220 */ /* 0x000fe20000410000 */
[----:B------:R-:W-:Y:S01]  /*b790*/  F2FP.BF16.F32.PACK_AB R15, R27, R26 ;  /* 0x0000001a1b0f723e */ /* 0x000fe200000010ff */
[----:B------:R-:W-:Y:S01]  /*b7a0*/  FFMA.FTZ R12, R13, R73, R40 ;  /* 0x000000490d0c7223 */ /* 0x000fe20000010028 */
[----:B------:R-:W0:Y:S01]  /*b7b0*/  @!P0 LDC.64 R26, c[0x0][0x3c0] ;  /* 0x0000f000ff1a8b82 */ /* 0x000e220000000a00 */
[----:B------:R-:W-:Y:S01]  /*b7c0*/  FFMA.FTZ R13, R25, R71, R42 ;  /* 0x00000047190d7223 */ /* 0x000fe2000001002a */
[----:B------:R-:W-:Y:S01]  /*b7d0*/  FFMA.FTZ R14, R49, R69, R36 ;  /* 0x00000045310e7223 */ /* 0x000fe20000010024 */
[----:B------:R-:W-:Y:S01]  /*b7e0*/  FFMA.FTZ R25, R24, R68, R37 ;  /* 0x0000004418197223 */ /* 0x000fe20000010025 */
[----:B------:R-:W-:Y:S01]  /*b7f0*/  FMUL.FTZ R54, R50, R19 ;  /* 0x0000001332367220 */ /* 0x000fe20000410000 */
[----:B------:R-:W-:Y:S01]  /*b800*/  FFMA.FTZ R19, R18, R72, R41 ;  /* 0x0000004812137223 */ /* 0x000fe20000010029 */
[C---:B------:R-:W-:Y:S01]  /*b810*/  FMUL.FTZ R18, R50.reuse, R57 ;  /* 0x0000003932127220 */ /* 0x040fe20000410000 */
[C---:B------:R-:W-:Y:S01]  /*b820*/  FMUL.FTZ R57, R50.reuse, R16 ;  /* 0x0000001032397220 */ /* 0x040fe20000410000 */
[----:B------:R-:W-:Y:S01]  /*b830*/  F2FP.BF16.F32.PACK_AB R14, R25, R14 ;  /* 0x0000000e190e723e */ /* 0x000fe200000010ff */
[C---:B------:R-:W-:Y:S01]  /*b840*/  FMUL.FTZ R16, R50.reuse, R17 ;  /* 0x0000001132107220 */ /* 0x040fe20000410000 */
[----:B------:R-:W1:Y:S01]  /*b850*/  LDC.64 R24, c[0x0][0x380] ;  /* 0x0000e000ff187b82 */ /* 0x000e620000000a00 */
        /* <DEDUP_REMOVED lines=19> */
[----:B------:R0:W-:Y:S01]  /*b990*/  @!P0 STG.E desc[UR8][R26.64], R51 ;  /* 0x000000331a008986 */ /* 0x0001e2000c101908 */
[----:B------:R-:W-:Y:S02]  /*b9a0*/  F2FP.BF16.F32.PACK_AB R18, R52, R57 ;  /* 0x000000393412723e */ /* 0x000fe400000010ff */
[----:B------:R-:W-:Y:S01]  /*b9b0*/  F2FP.BF16.F32.PACK_AB R17, R46, R17 ;  /* 0x000000112e11723e */ /* 0x000fe200000010ff */
[----:B------:R0:W-:Y:S01]  /*b9c0*/  @!P0 STG.E desc[UR8][R44.64], R50 ;  /* 0x000000322c008986 */ /* 0x0001e2000c101908 */
[----:B------:R-:W-:Y:S01]  /*b9d0*/  F2FP.BF16.F32.PACK_AB R16, R47, R16 ;  /* 0x000000102f10723e */ /* 0x000fe200000010ff */
[----:B-1----:R-:W-:Y:S02]  /*b9e0*/  IMAD R48, R24, 0x4, R48 ;  /* 0x0000000418307824 */ /* 0x002fe400078e0230 */
[----:B------:R0:W-:Y:S03]  /*b9f0*/  STG.E.128 desc[UR8][R20.64], R12 ;  /* 0x0000000c14007986 */ /* 0x0001e6000c101d08 */
[----:B------:R-:W-:Y:S01]  /*ba00*/  ISETP.GE.AND P0, PT, R48, R25, PT ;  /* 0x000000193000720c */ /* 0x000fe20003f06270 */
[----:B------:R0:W-:-:S12]  /*ba10*/  STG.E.128 desc[UR8][R22.64], R16 ;  /* 0x0000001016007986 */ /* 0x0001d8000c101d08 */
[----:B------:R-:W-:Y:S05]  /*ba20*/  @!P0 BRA `(.L_x_8595) ;  /* 0xffffff5000308947 */ /* 0x000fea000383ffff */
[----:B------:R-:W-:Y:S05]  /*ba30*/  BSYNC B0 ;  /* 0x0000000000007941 */ /* 0x000fea0003800000 */
.L_x_8430:
[----:B------:R-:W-:Y:S05]  /*ba40*/  EXIT ;  /* 0x000000000000794d */ /* 0x000fea0003800000 */
.L_x_8594:
        /* <DEDUP_REMOVED lines=8> */
.L_x_8597:
[----:B------:R-:W-:Y:S05]  /*bad0*/  BSYNC B1 ;  /* 0x0000000000017941 */ /* 0x000fea0003800000 */
.L_x_8596:
        /* <DEDUP_REMOVED lines=9> */
.L_x_8598:
[----:B------:R-:W-:Y:S02]  /*bb70*/  IMAD.MOV.U32 R60, RZ, RZ, 0x4 ;  /* 0x00000004ff3c7424 */ /* 0x000fe400078e00ff */
[----:B------:R-:W-:-:S04]  /*bb80*/  IMAD.MOV.U32 R13, RZ, RZ, R59 ;  /* 0x000000ffff0d7224 */ /* 0x000fc800078e003b */
[----:B------:R-:W-:-:S05]  /*bb90*/  FADD.FTZ R15, R14, R13 ;  /* 0x0000000d0e0f7221 */ /* 0x000fca0000010000 */
[----:B------:R-:W-:-:S07]  /*bba0*/  MOV R61, R15 ;  /* 0x0000000f003d7202 */ /* 0x000fce0000000f00 */
[----:B------:R-:W-:Y:S05]  /*bbb0*/  WARPSYNC.COLLECTIVE R58, `(.L_x_8599) ;  /* 0x000000003a087348 */ /* 0x000fea0003c00000 */
[----:B------:R0:W1:Y:S02]  /*bbc0*/  SHFL.BFLY P1, R59, R61, R60, R77 ;  /* 0x0c00003c3d3b7389 */ /* 0x000064000002004d */
[----:B01----:R-:W-:Y:S05]  /*bbd0*/  ENDCOLLECTIVE ;  /* 0x000000000000791b */ /* 0x003fea0003800000 */
.L_x_8599:
[----:B------:R-:W-:Y:S01]  /*bbe0*/  HFMA2 R60, -RZ, RZ, 0, 4.76837158203125e-07 ;  /* 0x00000008ff3c7431 */ /* 0x000fe200000001ff */
[----:B------:R-:W-:-:S05]  /*bbf0*/  MOV R12, R59 ;  /* 0x0000003b000c7202 */ /* 0x000fca0000000f00 */
[----:B------:R-:W-:-:S04]  /*bc00*/  FADD.FTZ R50, R15, R12 ;  /* 0x0000000c0f327221 */ /* 0x000fc80000010000 */
[----:B------:R-:W-:-:S07]  /*bc10*/  IMAD.MOV.U32 R61, RZ, RZ, R50 ;  /* 0x000000ffff3d7224 */ /* 0x000fce00078e0032 */
[----:B------:R-:W-:Y:S05]  /*bc20*/  WARPSYNC.COLLECTIVE R58, `(.L_x_8600) ;  /* 0x000000003a087348 */ /* 0x000fea0003c00000 */
[----:B------:R0:W1:Y:S02]  /*bc30*/  SHFL.BFLY P1, R59, R61, R60, R77 ;  /* 0x0c00003c3d3b7389 */ /* 0x000064000002004d */
[----:B01----:R-:W-:Y:S05]  /*bc40*/  ENDCOLLECTIVE ;  /* 0x000000000000791b */ /* 0x003fea0003800000 */
.L_x_8600:
        /* <DEDUP_REMOVED lines=8> */
.L_x_8601:
        /* <DEDUP_REMOVED lines=40> */
.L_x_8602:
[----:B------:R-:W-:Y:S02]  /*bf50*/  IMAD.MOV.U32 R60, RZ, RZ, 0x2 ;  /* 0x00000002ff3c7424 */ /* 0x000fe400078e00ff */
[----:B------:R-:W-:-:S04]  /*bf60*/  IMAD.MOV.U32 R15, RZ, RZ, R59 ;  /* 0x000000ffff0f7224 */ /* 0x000fc800078e003b */
[----:B------:R-:W-:-:S05]  /*bf70*/  FADD.FTZ R15, R12, R15 ;  /* 0x0000000f0c0f7221 */ /* 0x000fca0000010000 */
[----:B------:R-:W-:-:S07]  /*bf80*/  MOV R61, R15 ;  /* 0x0000000f003d7202 */ /* 0x000fce0000000f00 */
[----:B------:R-:W-:Y:S05]  /*bf90*/  WARPSYNC.COLLECTIVE R58, `(.L_x_8603) ;  /* 0x000000003a087348 */ /* 0x000fea0003c00000 */
[----:B------:R0:W1:Y:S02]  /*bfa0*/  SHFL.BFLY P1, R59, R61, R60, R77 ;  /* 0x0c00003c3d3b7389 */ /* 0x000064000002004d */
[----:B01----:R-:W-:Y:S05]  /*bfb0*/  ENDCOLLECTIVE ;  /* 0x000000000000791b */ /* 0x003fea0003800000 */
.L_x_8603:
[----:B------:R-:W-:Y:S01]  /*bfc0*/  HFMA2 R60, -RZ, RZ, 0, 2.384185791015625e-07 ;  /* 0x00000004ff3c7431 */ /* 0x000fe200000001ff */
[----:B------:R-:W-:-:S05]  /*bfd0*/  MOV R14, R59 ;  /* 0x0000003b000e7202 */ /* 0x000fca0000000f00 */
[----:B------:R-:W-:-:S04]  /*bfe0*/  FADD.FTZ R14, R15, R14 ;  /* 0x0000000e0f0e7221 */ /* 0x000fc80000010000 */
[----:B------:R-:W-:-:S07]  /*bff0*/  IMAD.MOV.U32 R61, RZ, RZ, R14 ;  /* 0x000000ffff3d7224 */ /* 0x000fce00078e000e */
[----:B------:R-:W-:Y:S05]  /*c000*/  WARPSYNC.COLLECTIVE R58, `(.L_x_8604) ;  /* 0x000000003a087348 */ /* 0x000fea0003c00000 */
[----:B------:R0:W1:Y:S02]  /*c010*/  SHFL.BFLY P1, R59, R61, R60, R77 ;  /* 0x0c00003c3d3b7389 */ /* 0x000064000002004d */
[----:B01----:R-:W-:Y:S05]  /*c020*/  ENDCOLLECTIVE ;  /* 0x000000000000791b */ /* 0x003fea0003800000 */
.L_x_8604:
[----:B------:R-:W-:Y:S02]  /*c030*/  IMAD.MOV.U32 R60, RZ, RZ, 0x8 ;  /* 0x00000008ff3c7424 */ /* 0x000fe400078e00ff */
[----:B------:R-:W-:-:S04]  /*c040*/  IMAD.MOV.U32 R57, RZ, RZ, R59 ;  /* 0x000000ffff397224 */ /* 0x000fc800078e003b */
[----:B------:R-:W-:-:S05]  /*c050*/  FADD.FTZ R57, R14, R57 ;  /* 0x000000390e397221 */ /* 0x000fca0000010000 */
[----:B------:R-:W-:-:S07]  /*c060*/  MOV R61, R57 ;  /* 0x00000039003d7202 */ /* 0x000fce0000000f00 */
[----:B------:R-:W-:Y:S05]  /*c070*/  WARPSYNC.COLLECTIVE R58, `(.L_x_8605) ;  /* 0x000000003a087348 */ /* 0x000fea0003c00000 */
[----:B------:R0:W1:Y:S02]  /*c080*/  SHFL.BFLY P1, R59, R61, R60, R77 ;  /* 0x0c00003c3d3b7389 */ /* 0x000064000002004d */
[----:B01----:R-:W-:Y:S05]  /*c090*/  ENDCOLLECTIVE ;  /* 0x000000000000791b */ /* 0x003fea0003800000 */
.L_x_8605:
[----:B------:R-:W-:Y:S01]  /*c0a0*/  HFMA2 R60, -RZ, RZ, 0, 9.5367431640625e-07 ;  /* 0x00000010ff3c7431 */ /* 0x000fe200000001ff */
[----:B------:R-:W-:-:S05]  /*c0b0*/  MOV R50, R59 ;  /* 0x0000003b00327202 */ /* 0x000fca0000000f00 */
[----:B------:R-:W-:-:S04]  /*c0c0*/  FADD.FTZ R50, R57, R50 ;  /* 0x0000003239327221 */ /* 0x000fc80000010000 */
[----:B------:R-:W-:-:S07]  /*c0d0*/  IMAD.MOV.U32 R61, RZ, RZ, R50 ;  /* 0x000000ffff3d7224 */ /* 0x000fce00078e0032 */
[----:B------:R-:W-:Y:S05]  /*c0e0*/  WARPSYNC.COLLECTIVE R58, `(.L_x_8606) ;  /* 0x000000003a087348 */ /* 0x000fea0003c00000 */
[----:B------:R0:W1:Y:S02]  /*c0f0*/  SHFL.BFLY P1, R59, R61, R60, R77 ;  /* 0x0c00003c3d3b7389 */ /* 0x000064000002004d */
[----:B01----:R-:W-:Y:S05]  /*c100*/  ENDCOLLECTIVE ;  /* 0x000000000000791b */ /* 0x003fea0003800000 */
.L_x_8606:
[----:B------:R-:W-:Y:S05]  /*c110*/  BRA `(.L_x_8607) ;  /* 0xfffffff400087947 */ /* 0x000fea000383ffff */
.L_x_8608:
        /* <DEDUP_REMOVED lines=14> */
.L_x_20294:


//--------------------- .text._ZN10layer_norm13ln_fwd_kernelINS_13Kernel_traitsIf13__nv_bfloat16fS2_fjLj512ELj1ELj4ELj1ELj16ENS_18Kernel_traits_baseILj512EfS2_fS2_fjLj128EEEEELb1ELb0ELb1ELb0EEEvNS_9FwdParamsE --------------------------
	.section	.text._ZN10layer_norm13ln_fwd_kernelINS_13Kernel_traitsIf13__nv_bfloat16fS2_fjLj512ELj1ELj4ELj1ELj16ENS_18Kernel_traits_baseILj512EfS2_fS2_fjLj128EEEEELb1ELb0ELb1ELb0EEEvNS_9FwdParamsE,"ax",@progbits
	.align	128
        .global         _ZN10layer_norm13ln_fwd_kernelINS_13Kernel_traitsIf13__nv_bfloat16fS2_fjLj512ELj1ELj4ELj1ELj16ENS_18Kernel_traits_baseILj512EfS2_fS2_fjLj128EEEEELb1ELb0ELb1ELb0EEEvNS_9FwdParamsE
        .type           _ZN10layer_norm13ln_fwd_kernelINS_13Kernel_traitsIf13__nv_bfloat16fS2_fjLj512ELj1ELj4ELj1ELj16ENS_18Kernel_traits_baseILj512EfS2_fS2_fjLj128EEEEELb1ELb0ELb1ELb0EEEvNS_9FwdParamsE,@function
        .size           _ZN10layer_norm13ln_fwd_kernelINS_13Kernel_traitsIf13__nv_bfloat16fS2_fjLj512ELj1ELj4ELj1ELj16ENS_18Kernel_traits_baseILj512EfS2_fS2_fjLj128EEEEELb1ELb0ELb1ELb0EEEvNS_9FwdParamsE,(.L_x_20295 - _ZN10layer_norm13ln_fwd_kernelINS_13Kernel_traitsIf13__nv_bfloat16fS2_fjLj512ELj1ELj4ELj1ELj16ENS_18Kernel_traits_baseILj512EfS2_fS2_fjLj128EEEEELb1ELb0ELb1ELb0EEEvNS_9FwdParamsE)
        .other          _ZN10layer_norm13ln_fwd_kernelINS_13Kernel_traitsIf13__nv_bfloat16fS2_fjLj512ELj1ELj4ELj1ELj16ENS_18Kernel_traits_baseILj512EfS2_fS2_fjLj128EEEEELb1ELb0ELb1ELb0EEEvNS_9FwdParamsE,@"STO_CUDA_ENTRY STV_DEFAULT"
_ZN10layer_norm13ln_fwd_kernelINS_13Kernel_traitsIf13__nv_bfloat16fS2_fjLj512ELj1ELj4ELj1ELj16ENS_18Kernel_traits_baseILj512EfS2_fS2_fjLj128EEEEELb1ELb0ELb1ELb0EEEvNS_9FwdParamsE:
.text._ZN10layer_norm13ln_fwd_kernelINS_13Kernel_traitsIf13__nv_bfloat16fS2_fjLj512ELj1ELj4ELj1ELj16ENS_18Kernel_traits_baseILj512EfS2_fS2_fjLj128EEEEELb1ELb0ELb1ELb0EEEvNS_9FwdParamsE:
        /* <DEDUP_REMOVED lines=23> */
[----:B-1----:R-:W1:Y:S01]  /*0170*/  LDC R7, c[0x0][0x360] ;  /* 0x0000d800ff077b82 */ /* 0x002e620000000800 */
[----:B---3--:R-:W-:-:S06]  /*0180*/  USHF.L.U32 UR4, UR5, 0x2, URZ ;  /* 0x0000000205047899 */ /* 0x008fcc00080006ff */
[----:B------:R-:W-:Y:S02]  /*0190*/  LOP3.LUT R75, R75, UR4, RZ, 0xfc, !PT ;  /* 0x000000044b4b7c12 */ /* 0x000fe4000f8efcff */
[----:B--2---:R-:W-:Y:S02]  /*01a0*/  @P0 R2UR UR6, R2 ;  /* 0x00000000020602ca */ /* 0x004fe400000e0000 */
[----:B------:R-:W-:Y:S02]  /*01b0*/  @P0 R2UR UR7, R3 ;  /* 0x00000000030702ca */ /* 0x000fe400000e0000 */
[----:B0-----:R-:W-:Y:S02]  /*01c0*/  @P0 IADD3 R6, P1, PT, R4, R11, RZ ;  /* 0x0000000b04060210 */ /* 0x001fe40007f3e0ff */
[----:B------:R-:W-:-:S03]  /*01d0*/  LOP3.LUT R3, R76, 0x1f, RZ, 0xc, !PT ;  /* 0x0000001f4c037812 */ /* 0x000fc600078e0cff */
[----:B------:R-:W-:Y:S01]  /*01e0*/  @P0 IMAD.X R9, RZ, RZ, R5, P1 ;  /* 0x000000ffff090224 */ /* 0x000fe200008e0605 */
[----:B------:R-:W-:Y:S01]  /*01f0*/  LEA.HI.SX32 R74, R0, R3, 0x1d ;  /* 0x00000003004a7211 */ /* 0x000fe200078feaff */
[----:B-1----:R-:W-:Y:S01]  /*0200*/  IMAD R0, R7, UR5, R76 ;  /* 0x0000000507007c24 */ /* 0x002fe2000f8e024c */
[----:B------:R-:W-:Y:S01]  /*0210*/  LOP3.LUT R76, R76, 0x1f, RZ, 0xc0, !PT ;  /* 0x0000001f4c4c7812 */ /* 0x000fe200078ec0ff */
[----:B------:R-:W-:Y:S01]  /*0220*/  UIADD3 UR15, UPT, UPT, UR6, -0x61c88647, URZ ;  /* 0x9e3779b9060f7890 */ /* 0x000fe2000fffe0ff */
[--C-:B------:R-:W-:Y:S01]  /*0230*/  SHF.R.U64 R2, R6, 0x2, R9.reuse ;  /* 0x0000000206027819 */ /* 0x100fe20000001209 */
[----:B------:R-:W-:Y:S01]  /*0240*/  UIADD3 UR16, UPT, UPT, UR7, -0x4498517b, URZ ;  /* 0xbb67ae8507107890 */ /* 0x000fe2000fffe0ff */
[----:B------:R-:W-:Y:S01]  /*0250*/  SHF.R.U32.HI R3, RZ, 0x2, R9 ;  /* 0x00000002ff037819 */ /* 0x000fe20000011609 */
[----:B------:R-:W-:Y:S02]  /*0260*/  UIADD3 UR17, UPT, UPT, UR6, 0x3c6ef372, URZ ;  /* 0x3c6ef37206117890 */ /* 0x000fe4000fffe0ff */
[----:B------:R-:W-:-:S02]  /*0270*/  UIADD3 UR18, UPT, UPT, UR7, 0x76cf5d0a, URZ ;  /* 0x76cf5d0a07127890 */ /* 0x000fc4000fffe0ff */
[----:B------:R-:W-:Y:S02]  /*0280*/  UIADD3 UR19, UPT, UPT, UR6, -0x255992d5, URZ ;  /* 0xdaa66d2b06137890 */ /* 0x000fe4000fffe0ff */
[----:B------:R-:W-:Y:S02]  /*0290*/  UIADD3 UR20, UPT, UPT, UR7, 0x32370b8f, URZ ;  /* 0x32370b8f07147890 */ /* 0x000fe4000fffe0ff */
[----:B------:R-:W-:Y:S02]  /*02a0*/  UIADD3 UR21, UPT, UPT, UR6, 0x78dde6e4, URZ ;  /* 0x78dde6e406157890 */ /* 0x000fe4000fffe0ff */
[----:B------:R-:W-:Y:S02]  /*02b0*/  UIADD3 UR22, UPT, UPT, UR7, -0x126145ec, URZ ;  /* 0xed9eba1407167890 */ /* 0x000fe4000fffe0ff */
[----:B------:R-:W-:Y:S02]  /*02c0*/  UIADD3 UR23, UPT, UPT, UR6, 0x1715609d, URZ ;  /* 0x1715609d06177890 */ /* 0x000fe4000fffe0ff */
[----:B------:R-:W-:-:S02]  /*02d0*/  UIADD3 UR24, UPT, UPT, UR7, -0x56f99767, URZ ;  /* 0xa906689907187890 */ /* 0x000fc4000fffe0ff */
[----:B------:R-:W-:Y:S02]  /*02e0*/  UIADD3 UR25, UPT, UPT, UR6, -0x4ab325aa, URZ ;  /* 0xb54cda5606197890 */ /* 0x000fe4000fffe0ff */
[----:B------:R-:W-:Y:S02]  /*02f0*/  UIADD3 UR26, UPT, UPT, UR7, 0x646e171e, URZ ;  /* 0x646e171e071a7890 */ /* 0x000fe4000fffe0ff */
[----:B------:R-:W-:Y:S02]  /*0300*/  UIADD3 UR27, UPT, UPT, UR6, 0x5384540f, URZ ;  /* 0x5384540f061b7890 */ /* 0x000fe4000fffe0ff */
[----:B------:R-:W-:Y:S02]  /*0310*/  UIADD3 UR28, UPT, UPT, UR7, 0x1fd5c5a3, URZ ;  /* 0x1fd5c5a3071c7890 */ /* 0x000fe4000fffe0ff */
[----:B------:R-:W-:Y:S02]  /*0320*/  UIADD3 UR29, UPT, UPT, UR6, -0xe443238, URZ ;  /* 0xf1bbcdc8061d7890 */ /* 0x000fe4000fffe0ff */
[----:B------:R-:W-:-:S02]  /*0330*/  UIADD3 UR30, UPT, UPT, UR7, -0x24c28bd8, URZ ;  /* 0xdb3d7428071e7890 */ /* 0x000fc4000fffe0ff */
        /* <DEDUP_REMOVED lines=17> */
.L_x_8612:
[----:B------:R-:W-:Y:S05]  /*0450*/  BSYNC.RECONVERGENT B1 ;  /* 0x0000000000017941 */ /* 0x000fea0003800200 */
.L_x_8611:
        /* <DEDUP_REMOVED lines=10> */
.L_x_8610:
        /* <DEDUP_REMOVED lines=20> */
.L_x_8613:
[----:B------:R-:W-:Y:S05]  /*0640*/  BSYNC.RECONVERGENT B0 ;  /* 0x0000000000007941 */ /* 0x000fea0003800200 */
.L_x_8609:
        /* <DEDUP_REMOVED lines=13> */
[----:B------:R-:W2:Y:S03]  /*0720*/  LDCU UR14, c[0x0][0x448] ;  /* 0x00008900ff0e77ac */ /* 0x000ea60008000800 */
[----:B------:R-:W-:Y:S01]  /*0730*/  IMAD R8, R0, -0x326172a9, RZ ;  /* 0xcd9e8d5700087824 */ /* 0x000fe200078e02ff */
[----:B------:R-:W-:Y:S01]  /*0740*/  LOP3.LUT R9, R10, UR16, R9, 0x96, !PT ;  /* 0x000000100a097c12 */ /* 0x000fe2000f8e9609 */
[----:B------:R-:W-:Y:S01]  /*0750*/  IMAD.HI.U32 R7, R5, -0x326172a9, RZ ;  /* 0xcd9e8d5705077827 */ /* 0x000fe200078e00ff */
[----:B------:R-:W3:Y:S01]  /*0760*/  LDCU.64 UR12, c[0x0][0x408] ;  /* 0x00008100ff0c77ac */ /* 0x000ee20008000a00 */
[----:B0-----:R-:W-:-:S02]  /*0770*/  ISETP.NE.AND P0, PT, RZ, UR4, PT ;  /* 0x00000004ff007c0c */ /* 0x001fc4000bf05270 */
        /* <DEDUP_REMOVED lines=53> */
.L_x_8852:
[----:B------:R-:W0:Y:S08]  /*0ad0*/  LDC.64 R64, c[0x0][0x3f0] ;  /* 0x0000fc00ff407b82 */ /* 0x000e300000000a00 */
[----:B------:R-:W1:Y:S01]  /*0ae0*/  LDC.64 R66, c[0x0][0x3f8] ;  /* 0x0000fe00ff427b82 */ /* 0x000e620000000a00 */
[----:B0-----:R-:W-:-:S05]  /*0af0*/  IMAD.WIDE R80, R75, 0x4, R64 ;  /* 0x000000044b507825 */ /* 0x001fca00078e0240 */
[----:B------:R-:W2:Y:S01]  /*0b00*/  LDG.E R64, desc[UR8][R80.64] ;  /* 0x0000000850407981 */ /* 0x000ea2000c1e1900 */
[C---:B-1----:R-:W-:Y:S02]  /*0b10*/  IMAD.WIDE R78, R75.reuse, 0x4, R66 ;  /* 0x000000044b4e7825 */ /* 0x042fe400078e0242 */
[----:B------:R-:W0:Y:S03]  /*0b20*/  LDC R66, c[0x0][0x388] ;  /* 0x0000e200ff427b82 */ /* 0x000e260000000800 */
[----:B-----5:R1:W5:Y:S01]  /*0b30*/  LDG.E R65, desc[UR8][R78.64] ;  /* 0x000000084e417981 */ /* 0x020362000c1e1900 */
[----:B------:R-:W-:Y:S01]  /*0b40*/  ISETP.GE.U32.AND P1, PT, R74, 0x20, PT ;  /* 0x000000204a00780c */ /* 0x000fe20003f26070 */
[----:B------:R-:W-:Y:S01]  /*0b50*/  BSSY.RECONVERGENT B1, `(.L_x_8615) ;  /* 0x00005b0000017945 */ /* 0x000fe20003800200 */
[----:B0-----:R-:W-:-:S05]  /*0b60*/  IMAD R77, R75, R66, RZ ;  /* 0x000000424b4d7224 */ /* 0x001fca00078e02ff */
        /* <DEDUP_REMOVED lines=16> */
.L_x_8618:
[----:B------:R-:W-:Y:S05]  /*0c70*/  BSYNC.RECONVERGENT B2 ;  /* 0x0000000000027941 */ /* 0x000fea0003800200 */
.L_x_8617:
        /* <DEDUP_REMOVED lines=14> */
[----:B------:R-:W-:Y:S02]  /*0d60*/  @!P3 IMAD.MOV.U32 R82, RZ, RZ, R8 ;  /* 0x000000ffff52b224 */ /* 0x000fe400078e0008 */
[----:B------:R-:W-:Y:S01]  /*0d70*/  @!P3 IMAD.MOV.U32 R80, RZ, RZ, R6 ;  /* 0x000000ffff50b224 */ /* 0x000fe200078e0006 */
[----:B0-----:R-:W-:Y:S06]  /*0d80*/  @!P3 BRA `(.L_x_8622) ;  /* 0x00000004004cb947 */ /* 0x001fec0003800000 */
        /* <DEDUP_REMOVED lines=16> */
.L_x_8625:
        /* <DEDUP_REMOVED lines=13> */
.L_x_8627:
[----:B------:R-:W-:Y:S05]  /*0f60*/  BSYNC.RECONVERGENT B5 ;  /* 0x0000000000057941 */ /* 0x000fea0003800200 */
.L_x_8626:
        /* <DEDUP_REMOVED lines=42> */
.L_x_8624:
[----:B------:R-:W-:Y:S05]  /*1210*/  BSYNC.RECONVERGENT B4 ;  /* 0x0000000000047941 */ /* 0x000fea0003800200 */
.L_x_8623:
        /* <DEDUP_REMOVED lines=10> */
.L_x_8622:
[----:B------:R-:W-:Y:S05]  /*12c0*/  BSYNC.RECONVERGENT B3 ;  /* 0x0000000000037941 */ /* 0x000fea0003800200 */
.L_x_8621:
        /* <DEDUP_REMOVED lines=20> */
.L_x_8632:
        /* <DEDUP_REMOVED lines=13> */
.L_x_8634:
[----:B------:R-:W-:Y:S05]  /*14e0*/  BSYNC.RECONVERGENT B5 ;  /* 0x0000000000057941 */ /* 0x000fea0003800200 */
.L_x_8633:
        /* <DEDUP_REMOVED lines=42> */
.L_x_8631:
[----:B------:R-:W-:Y:S05]  /*1790*/  BSYNC.RECONVERGENT B4 ;  /* 0x0000000000047941 */ /* 0x000fea0003800200 */
.L_x_8630:
        /* <DEDUP_REMOVED lines=11> */
.L_x_8629:
[----:B------:R-:W-:Y:S05]  /*1850*/  BSYNC.RECONVERGENT B3 ;  /* 0x0000000000037941 */ /* 0x000fea0003800200 */
.L_x_8628:
        /* <DEDUP_REMOVED lines=20> */
.L_x_8639:
        /* <DEDUP_REMOVED lines=13> */
.L_x_8641:
[----:B------:R-:W-:Y:S05]  /*1a70*/  BSYNC.RECONVERGENT B5 ;  /* 0x0000000000057941 */ /* 0x000fea0003800200 */
.L_x_8640:
        /* <DEDUP_REMOVED lines=43> */
.L_x_8638:
[----:B------:R-:W-:Y:S05]  /*1d30*/  BSYNC.RECONVERGENT B4 ;  /* 0x0000000000047941 */ /* 0x000fea0003800200 */
.L_x_8637:
        /* <DEDUP_REMOVED lines=10> */
.L_x_8636:
[----:B------:R-:W-:Y:S05]  /*1de0*/  BSYNC.RECONVERGENT B3 ;  /* 0x0000000000037941 */ /* 0x000fea0003800200 */
.L_x_8635:
        /* <DEDUP_REMOVED lines=20> */
.L_x_8646:
        /* <DEDUP_REMOVED lines=13> */
.L_x_8648:
[----:B------:R-:W-:Y:S05]  /*2000*/  BSYNC.RECONVERGENT B5 ;  /* 0x0000000000057941 */ /* 0x000fea0003800200 */
.L_x_8647:
        /* <DEDUP_REMOVED lines=43> */
.L_x_8645:
[----:B------:R-:W-:Y:S05]  /*22c0*/  BSYNC.RECONVERGENT B4 ;  /* 0x0000000000047941 */ /* 0x000fea0003800200 */
.L_x_8644:
        /* <DEDUP_REMOVED lines=11> */
.L_x_8643:
[----:B------:R-:W-:Y:S05]  /*2380*/  BSYNC.RECONVERGENT B3 ;  /* 0x0000000000037941 */ /* 0x000fea0003800200 */
.L_x_8642:
        /* <DEDUP_REMOVED lines=20> */
.L_x_8653:
        /* <DEDUP_REMOVED lines=13> */
.L_x_8655:
[----:B------:R-:W-:Y:S05]  /*25a0*/  BSYNC.RECONVERGENT B5 ;  /* 0x0000000000057941 */ /* 0x000fea0003800200 */
.L_x_8654:
        /* <DEDUP_REMOVED lines=43> */
.L_x_8652:
[----:B------:R-:W-:Y:S05]  /*2860*/  BSYNC.RECONVERGENT B4 ;  /* 0x0000000000047941 */ /* 0x000fea0003800200 */
.L_x_8651:
        /* <DEDUP_REMOVED lines=10> */
.L_x_8650:
[----:B------:R-:W-:Y:S05]  /*2910*/  BSYNC.RECONVERGENT B3 ;  /* 0x0000000000037941 */ /* 0x000fea0003800200 */
.L_x_8649:
        /* <DEDUP_REMOVED lines=20> */
.L_x_8660:
        /* <DEDUP_REMOVED lines=13> */
.L_x_8662:
[----:B------:R-:W-:Y:S05]  /*2b30*/  BSYNC.RECONVERGENT B5 ;  /* 0x0000000000057941 */ /* 0x000fea0003800200 */
.L_x_8661:
        /* <DEDUP_REMOVED lines=43> */
.L_x_8659:
[----:B------:R-:W-:Y:S05]  /*2df0*/  BSYNC.RECONVERGENT B4 ;  /* 0x0000000000047941 */ /* 0x000fea0003800200 */
.L_x_8658:
        /* <DEDUP_REMOVED lines=11> */
.L_x_8657:
[----:B------:R-:W-:Y:S05]  /*2eb0*/  BSYNC.RECONVERGENT B3 ;  /* 0x0000000000037941 */ /* 0x000fea0003800200 */
.L_x_8656:
        /* <DEDUP_REMOVED lines=20> */
.L_x_8667:
        /* <DEDUP_REMOVED lines=13> */
.L_x_8669:
[----:B------:R-:W-:Y:S05]  /*30d0*/  BSYNC.RECONVERGENT B5 ;  /* 0x0000000000057941 */ /* 0x000fea0003800200 */
.L_x_8668:
        /* <DEDUP_REMOVED lines=43> */
.L_x_8666:
[----:B------:R-:W-:Y:S05]  /*3390*/  BSYNC.RECONVERGENT B4 ;  /* 0x0000000000047941 */ /* 0x000fea0003800200 */
.L_x_8665:
        /* <DEDUP_REMOVED lines=10> */
.L_x_8664:
[----:B------:R-:W-:Y:S05]  /*3440*/  BSYNC.RECONVERGENT B3 ;  /* 0x0000000000037941 */ /* 0x000fea0003800200 */
.L_x_8663:
        /* <DEDUP_REMOVED lines=19> */
.L_x_8673:
        /* <DEDUP_REMOVED lines=13> */
.L_x_8675:
[----:B------:R-:W-:Y:S05]  /*3650*/  BSYNC.RECONVERGENT B4 ;  /* 0x0000000000047941 */ /* 0x000fea0003800200 */
.L_x_8674:
        /* <DEDUP_REMOVED lines=42> */
.L_x_8672:
[----:B------:R-:W-:Y:S05]  /*3900*/  BSYNC.RECONVERGENT B3 ;  /* 0x0000000000037941 */ /* 0x000fea0003800200 */
.L_x_8671:
        /* <DEDUP_REMOVED lines=12> */
.L_x_8620:
[----:B------:R-:W-:Y:S01]  /*39d0*/  BSSY.RECONVERGENT B3, `(.L_x_8676) ;  /* 0x0000058000037945 */ /* 0x000fe20003800200 */
[----:B------:R-:W-:Y:S02]  /*39e0*/  HFMA2 R48, -RZ, RZ, 0, 0 ;  /* 0x00000000ff307431 */ /* 0x000fe400000001ff */
[----:B------:R-:W-:Y:S02]  /*39f0*/  IMAD.MOV.U32 R84, RZ, RZ, R8 ;  /* 0x000000ffff547224 */ /* 0x000fe400078e0008 */
        /* <DEDUP_REMOVED lines=18> */
.L_x_8680:
        /* <DEDUP_REMOVED lines=13> */
.L_x_8682:
[----:B------:R-:W-:Y:S05]  /*3bf0*/  BSYNC.RECONVERGENT B5 ;  /* 0x0000000000057941 */ /* 0x000fea0003800200 */
.L_x_8681:
        /* <DEDUP_REMOVED lines=43> */
.L_x_8679:
[----:B------:R-:W-:Y:S05]  /*3eb0*/  BSYNC.RECONVERGENT B4 ;  /* 0x0000000000047941 */ /* 0x000fea0003800200 */
.L_x_8678:
        /* <DEDUP_REMOVED lines=9> */
.L_x_8677:
[----:B------:R-:W-:Y:S05]  /*3f50*/  BSYNC.RECONVERGENT B3 ;  /* 0x0000000000037941 */ /* 0x000fea0003800200 */
.L_x_8676:
        /* <DEDUP_REMOVED lines=17> */
.L_x_8687:
        /* <DEDUP_REMOVED lines=13> */
.L_x_8689:
[----:B------:R-:W-:Y:S05]  /*4140*/  BSYNC.RECONVERGENT B5 ;  /* 0x0000000000057941 */ /* 0x000fea0003800200 */
.L_x_8688:
        /* <DEDUP_REMOVED lines=42> */
.L_x_8686:
[----:B------:R-:W-:Y:S05]  /*43f0*/  BSYNC.RECONVERGENT B4 ;  /* 0x0000000000047941 */ /* 0x000fea0003800200 */
.L_x_8685:
        /* <DEDUP_REMOVED lines=9> */
.L_x_8684:
[----:B------:R-:W-:Y:S05]  /*4490*/  BSYNC.RECONVERGENT B3 ;  /* 0x0000000000037941 */ /* 0x000fea0003800200 */
.L_x_8683:
        /* <DEDUP_REMOVED lines=17> */
.L_x_8694:
        /* <DEDUP_REMOVED lines=13> */
.L_x_8696:
[----:B------:R-:W-:Y:S05]  /*4680*/  BSYNC.RECONVERGENT B5 ;  /* 0x0000000000057941 */ /* 0x000fea0003800200 */
.L_x_8695:
        /* <DEDUP_REMOVED lines=43> */
.L_x_8693:
[----:B------:R-:W-:Y:S05]  /*4940*/  BSYNC.RECONVERGENT B4 ;  /* 0x0000000000047941 */ /* 0x000fea0003800200 */
.L_x_8692:
        /* <DEDUP_REMOVED lines=9> */
.L_x_8691:
[----:B------:R-:W-:Y:S05]  /*49e0*/  BSYNC.RECONVERGENT B3 ;  /* 0x0000000000037941 */ /* 0x000fea0003800200 */
.L_x_8690:
        /* <DEDUP_REMOVED lines=17> */
.L_x_8701:
        /* <DEDUP_REMOVED lines=13> */
.L_x_8703:
[----:B------:R-:W-:Y:S05]  /*4bd0*/  BSYNC.RECONVERGENT B5 ;  /* 0x0000000000057941 */ /* 0x000fea0003800200 */
.L_x_8702:
        /* <DEDUP_REMOVED lines=43> */
.L_x_8700:
[----:B------:R-:W-:Y:S05]  /*4e90*/  BSYNC.RECONVERGENT B4 ;  /* 0x0000000000047941 */ /* 0x000fea0003800200 */
.L_x_8699:
        /* <DEDUP_REMOVED lines=9> */
.L_x_8698:
[----:B------:R-:W-:Y:S05]  /*4f30*/  BSYNC.RECONVERGENT B3 ;  /* 0x0000000000037941 */ /* 0x000fea0003800200 */
.L_x_8697:
        /* <DEDUP_REMOVED lines=17> */
.L_x_8708:
        /* <DEDUP_REMOVED lines=13> */
.L_x_8710:
[----:B------:R-:W-:Y:S05]  /*5120*/  BSYNC.RECONVERGENT B5 ;  /* 0x0000000000057941 */ /* 0x000fea0003800200 */
.L_x_8709:
        /* <DEDUP_REMOVED lines=43> */
.L_x_8707:
[----:B------:R-:W-:Y:S05]  /*53e0*/  BSYNC.RECONVERGENT B4 ;  /* 0x0000000000047941 */ /* 0x000fea0003800200 */
.L_x_8706:
        /* <DEDUP_REMOVED lines=9> */
.L_x_8705:
[----:B------:R-:W-:Y:S05]  /*5480*/  BSYNC.RECONVERGENT B3 ;  /* 0x0000000000037941 */ /* 0x000fea0003800200 */
.L_x_8704:
        /* <DEDUP_REMOVED lines=17> */
.L_x_8715:
        /* <DEDUP_REMOVED lines=13> */
.L_x_8717:
[----:B------:R-:W-:Y:S05]  /*5670*/  BSYNC.RECONVERGENT B5 ;  /* 0x0000000000057941 */ /* 0x000fea0003800200 */
.L_x_8716:
        /* <DEDUP_REMOVED lines=43> */
.L_x_8714:
[----:B------:R-:W-:Y:S05]  /*5930*/  BSYNC.RECONVERGENT B4 ;  /* 0x0000000000047941 */ /* 0x000fea0003800200 */
.L_x_8713:
        /* <DEDUP_REMOVED lines=9> */
.L_x_8712:
[----:B------:R-:W-:Y:S05]  /*59d0*/  BSYNC.RECONVERGENT B3 ;  /* 0x0000000000037941 */ /* 0x000fea0003800200 */
.L_x_8711:
        /* <DEDUP_REMOVED lines=17> */
.L_x_8722:
        /* <DEDUP_REMOVED lines=13> */
.L_x_8724:
[----:B------:R-:W-:Y:S05]  /*5bc0*/  BSYNC.RECONVERGENT B5 ;  /* 0x0000000000057941 */ /* 0x000fea0003800200 */
.L_x_8723:
        /* <DEDUP_REMOVED lines=43> */
.L_x_8721:
[----:B------:R-:W-:Y:S05]  /*5e80*/  BSYNC.RECONVERGENT B4 ;  /* 0x0000000000047941 */ /* 0x000fea0003800200 */
.L_x_8720:
        /* <DEDUP_REMOVED lines=9> */
.L_x_8719:
[----:B------:R-:W-:Y:S05]  /*5f20*/  BSYNC.RECONVERGENT B3 ;  /* 0x0000000000037941 */ /* 0x000fea0003800200 */
.L_x_8718:
        /* <DEDUP_REMOVED lines=16> */
.L_x_8727:
        /* <DEDUP_REMOVED lines=13> */
.L_x_8729:
[----:B------:R-:W-:Y:S05]  /*6100*/  BSYNC.RECONVERGENT B4 ;  /* 0x0000000000047941 */ /* 0x000fea0003800200 */
.L_x_8728:
        /* <DEDUP_REMOVED lines=43> */
.L_x_8726:
[----:B------:R-:W-:Y:S05]  /*63c0*/  BSYNC.RECONVERGENT B3 ;  /* 0x0000000000037941 */ /* 0x000fea0003800200 */
.L_x_8725:
        /* <DEDUP_REMOVED lines=9> */
.L_x_8670:
[----:B------:R-:W-:Y:S05]  /*6460*/  BSYNC.RECONVERGENT B2 ;  /* 0x0000000000027941 */ /* 0x000fea0003800200 */
.L_x_8619:
        /* <DEDUP_REMOVED lines=27> */
.L_x_8731:
[----:B------:R-:W-:Y:S05]  /*6620*/  BSYNC.RECONVERGENT B2 ;  /* 0x0000000000027941 */ /* 0x000fea0003800200 */
.L_x_8730:
[----:B------:R-:W-:Y:S01]  /*6630*/  IADD3 R77, PT, PT, R77, 0x20, RZ ;  /* 0x000000204d4d7810 */ /* 0x000fe20007ffe0ff */
[----:B------:R-:W-:-:S07]  /*6640*/  VIADD R67, R67, 0x20 ;  /* 0x0000002043437836 */ /* 0x000fce0000000000 */
.L_x_8616:
[----:B------:R-:W-:Y:S05]  /*6650*/  BSYNC.RECONVERGENT B1 ;  /* 0x0000000000017941 */ /* 0x000fea0003800200 */
.L_x_8615:
        /* <DEDUP_REMOVED lines=8> */
.L_x_8735:
[----:B------:R-:W-:Y:S05]  /*66e0*/  BSYNC.RECONVERGENT B2 ;  /* 0x0000000000027941 */ /* 0x000fea0003800200 */
.L_x_8734:
[----:B------:R-:W-:Y:S01]  /*66f0*/  UISETP.NE.U32.AND UP0, UPT, UR10, URZ, UPT ;  /* 0x000000ff0a00728c */ /* 0x000fe2000bf05070 */
[----:B------:R-:W-:Y:S01]  /*6700*/  BSSY.RECONVERGENT B2, `(.L_x_8736) ;  /* 0x0000583000027945 */ /* 0x000fe20003800200 */
[----:B-----5:R-:W-:Y:S02]  /*6710*/  PRMT R84, R47, 0x7632, R84 ;  /* 0x000076322f547816 */ /* 0x020fe40000000054 */
[----:B------:R-:W-:Y:S01]  /*6720*/  UISETP.NE.AND.EX UP0, UPT, UR11, URZ, UPT, UP0 ;  /* 0x000000ff0b00728c */ /* 0x000fe2000bf05300 */
[----:B------:R-:W-:Y:S02]  /*6730*/  PRMT R82, R46, 0x7632, R82 ;  /* 0x000076322e527816 */ /* 0x000fe40000000052 */
[----:B-1----:R-:W-:Y:S02]  /*6740*/  PRMT R80, R45, 0x7632, R80 ;  /* 0x000076322d507816 */ /* 0x002fe40000000050 */
[----:B------:R-:W-:-:S04]  /*6750*/  PRMT R62, R44, 0x7632, R62 ;  /* 0x000076322c3e7816 */ /* 0x000fc8000000003e */
[----:B------:R-:W-:Y:S05]  /*6760*/  BRA.U !UP0, `(.L_x_8737) ;  /* 0x0000002d083c7547 */ /* 0x000fea000b800000 */
[----:B0-----:R-:W0:Y:S02]  /*6770*/  LDC.64 R78, c[0x0][0x3a0] ;  /* 0x0000e800ff4e7b82 */ /* 0x001e240000000a00 */
        /* <DEDUP_REMOVED lines=24> */
.L_x_8742:
        /* <DEDUP_REMOVED lines=13> */
.L_x_8744:
[----:B------:R-:W-:Y:S05]  /*69d0*/  BSYNC.RECONVERGENT B5 ;  /* 0x0000000000057941 */ /* 0x000fea0003800200 */
.L_x_8743:
        /* <DEDUP_REMOVED lines=43> */
.L_x_8741:
[----:B------:R-:W-:Y:S05]  /*6c90*/  BSYNC.RECONVERGENT B4 ;  /* 0x0000000000047941 */ /* 0x000fea0003800200 */
.L_x_8740:
        /* <DEDUP_REMOVED lines=10> */
.L_x_8739:
[----:B------:R-:W-:Y:S05]  /*6d40*/  BSYNC.RECONVERGENT B3 ;  /* 0x0000000000037941 */ /* 0x000fea0003800200 */
.L_x_8738:
        /* <DEDUP_REMOVED lines=20> */
.L_x_8749:
        /* <DEDUP_REMOVED lines=13> */
.L_x_8751:
[----:B------:R-:W-:Y:S05]  /*6f60*/  BSYNC.RECONVERGENT B5 ;  /* 0x0000000000057941 */ /* 0x000fea0003800200 */
.L_x_8750:
        /* <DEDUP_REMOVED lines=42> */
.L_x_8748:
[----:B------:R-:W-:Y:S05]  /*7210*/  BSYNC.RECONVERGENT B4 ;  /* 0x0000000000047941 */ /* 0x000fea0003800200 */
.L_x_8747:
        /* <DEDUP_REMOVED lines=11> */
.L_x_8746:
[----:B------:R-:W-:Y:S05]  /*72d0*/  BSYNC.RECONVERGENT B3 ;  /* 0x0000000000037941 */ /* 0x000fea0003800200 */
.L_x_8745:
        /* <DEDUP_REMOVED lines=20> */
.L_x_8756:
        /* <DEDUP_REMOVED lines=13> */
.L_x_8758:
[----:B------:R-:W-:Y:S05]  /*74f0*/  BSYNC.RECONVERGENT B5 ;  /* 0x0000000000057941 */ /* 0x000fea0003800200 */
.L_x_8757:
        /* <DEDUP_REMOVED lines=43> */
.L_x_8755:
[----:B------:R-:W-:Y:S05]  /*77b0*/  BSYNC.RECONVERGENT B4 ;  /* 0x0000000000047941 */ /* 0x000fea0003800200 */
.L_x_8754:
[----:B------:R-:W-:Y:S01]  /*77c0*/  I2FP.F32.U32 R8, R68 ;  /* 0x0000004400087245 */ /* 0x000fe20000201000 */
[----:B------:R-:W-:Y:S01]  /*77d0*/  IMAD.MOV.U32 R79, RZ, RZ, 0x2f800000 ;  /* 0x2f800000ff4f7424 */ /* 0x000fe200078e00ff */
[----:B------:R-:W-:-:S03]  /*77e0*/  SHF.L.U32 R68, R45, 0x10, RZ ;  /* 0x000000102d447819 */ /* 0x000fc600000006ff */
[----:B------:R-:W-:Y:S02]  /*77f0*/  FFMA.FTZ R8, R8, R79, 1.1641532182693481445e-10 ;  /* 0x2f00000008087423 */ /* 0x000fe4000001004f */
[----:B------:R-:W-:-:S03]  /*7800*/  FMUL.FTZ R68, R68, UR13 ;  /* 0x0000000d44447c20 */ /* 0x000fc60008410000 */
[----:B------:R-:W-:Y:S01]  /*7810*/  FSETP.GTU.FTZ.AND P5, PT, R8, UR5, PT ;  /* 0x0000000508007c0b */ /* 0x000fe2000bfbc000 */
[----:B------:R-:W-:-:S05]  /*7820*/  FMUL.FTZ R68, R68, UR12 ;  /* 0x0000000c44447c20 */ /* 0x000fca0008410000 */
[----:B------:R-:W-:Y:S02]  /*7830*/  FSEL R79, R68, RZ, !P5 ;  /* 0x000000ff444f7208 */ /* 0x000fe40006800000 */
[----:B------:R-:W-:-:S03]  /*7840*/  SEL R68, RZ, 0x1, P5 ;  /* 0x00000001ff447807 */ /* 0x000fc60002800000 */
[----:B-----5:R-:W-:-:S07]  /*7850*/  FADD.FTZ R58, R58, R79 ;  /* 0x0000004f3a3a7221 */ /* 0x020fce0000010000 */
.L_x_8753:
[----:B------:R-:W-:Y:S05]  /*7860*/  BSYNC.RECONVERGENT B3 ;  /* 0x0000000000037941 */ /* 0x000fea0003800200 */
.L_x_8752:
        /* <DEDUP_REMOVED lines=20> */
.L_x_8763:
        /* <DEDUP_REMOVED lines=13> */
.L_x_8765:
[----:B------:R-:W-:Y:S05]  /*7a80*/  BSYNC.RECONVERGENT B5 ;  /* 0x0000000000057941 */ /* 0x000fea0003800200 */
.L_x_8764:
        /* <DEDUP_REMOVED lines=43> */
.L_x_8762:
[----:B------:R-:W-:Y:S05]  /*7d40*/  BSYNC.RECONVERGENT B4 ;  /* 0x0000000000047941 */ /* 0x000fea0003800200 */
.L_x_8761:
        /* <DEDUP_REMOVED lines=11> */
.L_x_8760:
[----:B------:R-:W-:Y:S05]  /*7e00*/  BSYNC.RECONVERGENT B3 ;  /* 0x0000000000037941 */ /* 0x000fea0003800200 */
.L_x_8759:
        /* <DEDUP_REMOVED lines=20> */
.L_x_8770:
        /* <DEDUP_REMOVED lines=13> */
.L_x_8772:
[----:B------:R-:W-:Y:S05]  /*8020*/  BSYNC.RECONVERGENT B5 ;  /* 0x0000000000057941 */ /* 0x000fea0003800200 */
.L_x_8771:
        /* <DEDUP_REMOVED lines=43> */
.L_x_8769:
[----:B------:R-:W-:Y:S05]  /*82e0*/  BSYNC.RECONVERGENT B4 ;  /* 0x0000000000047941 */ /* 0x000fea0003800200 */
.L_x_8768:
        /* <DEDUP_REMOVED lines=10> */
.L_x_8767:
[----:B------:R-:W-:Y:S05]  /*8390*/  BSYNC.RECONVERGENT B3 ;  /* 0x0000000000037941 */ /* 0x000fea0003800200 */
.L_x_8766:
        /* <DEDUP_REMOVED lines=20> */
.L_x_8777:
        /* <DEDUP_REMOVED lines=13> */
.L_x_8779:
[----:B------:R-:W-:Y:S05]  /*85b0*/  BSYNC.RECONVERGENT B5 ;  /* 0x0000000000057941 */ /* 0x000fea0003800200 */
.L_x_8778:
        /* <DEDUP_REMOVED lines=43> */
.L_x_8776:
[----:B------:R-:W-:Y:S05]  /*8870*/  BSYNC.RECONVERGENT B4 ;  /* 0x0000000000047941 */ /* 0x000fea0003800200 */
.L_x_8775:
        /* <DEDUP_REMOVED lines=11> */
.L_x_8774:
[----:B------:R-:W-:Y:S05]  /*8930*/  BSYNC.RECONVERGENT B3 ;  /* 0x0000000000037941 */ /* 0x000fea0003800200 */
.L_x_8773:
        /* <DEDUP_REMOVED lines=20> */
.L_x_8784:
        /* <DEDUP_REMOVED lines=13> */
.L_x_8786:
[----:B------:R-:W-:Y:S05]  /*8b50*/  BSYNC.RECONVERGENT B5 ;  /* 0x0000000000057941 */ /* 0x000fea0003800200 */
.L_x_8785:
        /* <DEDUP_REMOVED lines=43> */
.L_x_8783:
[----:B------:R-:W-:Y:S05]  /*8e10*/  BSYNC.RECONVERGENT B4 ;  /* 0x0000000000047941 */ /* 0x000fea0003800200 */
.L_x_8782:
        /* <DEDUP_REMOVED lines=10> */
.L_x_8781:
[----:B------:R-:W-:Y:S05]  /*8ec0*/  BSYNC.RECONVERGENT B3 ;  /* 0x0000000000037941 */ /* 0x000fea0003800200 */
.L_x_8780:
        /* <DEDUP_REMOVED lines=19> */
.L_x_8790:
        /* <DEDUP_REMOVED lines=13> */
.L_x_8792:
[----:B------:R-:W-:Y:S05]  /*90d0*/  BSYNC.RECONVERGENT B4 ;  /* 0x0000000000047941 */ /* 0x000fea0003800200 */
.L_x_8791:
        /* <DEDUP_REMOVED lines=43> */
.L_x_8789:
[----:B------:R-:W-:Y:S05]  /*9390*/  BSYNC.RECONVERGENT B3 ;  /* 0x0000000000037941 */ /* 0x000fea0003800200 */
.L_x_8788:
        /* <DEDUP_REMOVED lines=12> */
.L_x_8737:
        /* <DEDUP_REMOVED lines=21> */
.L_x_8797:
        /* <DEDUP_REMOVED lines=13> */
.L_x_8799:
[----:B------:R-:W-:Y:S05]  /*9680*/  BSYNC.RECONVERGENT B5 ;  /* 0x0000000000057941 */ /* 0x000fea0003800200 */
.L_x_8798:
        /* <DEDUP_REMOVED lines=43> */
.L_x_8796:
[----:B------:R-:W-:Y:S05]  /*9940*/  BSYNC.RECONVERGENT B4 ;  /* 0x0000000000047941 */ /* 0x000fea0003800200 */
.L_x_8795:
        /* <DEDUP_REMOVED lines=9> */
.L_x_8794:
[----:B------:R-:W-:Y:S05]  /*99e0*/  BSYNC.RECONVERGENT B3 ;  /* 0x0000000000037941 */ /* 0x000fea0003800200 */
.L_x_8793:
        /* <DEDUP_REMOVED lines=17> */
.L_x_8804:
        /* <DEDUP_REMOVED lines=13> */
.L_x_8806:
[----:B------:R-:W-:Y:S05]  /*9bd0*/  BSYNC.RECONVERGENT B5 ;  /* 0x0000000000057941 */ /* 0x000fea0003800200 */
.L_x_8805:
        /* <DEDUP_REMOVED lines=42> */
.L_x_8803:
[----:B------:R-:W-:Y:S05]  /*9e80*/  BSYNC.RECONVERGENT B4 ;  /* 0x0000000000047941 */ /* 0x000fea0003800200 */
.L_x_8802:
        /* <DEDUP_REMOVED lines=9> */
.L_x_8801:
[----:B------:R-:W-:Y:S05]  /*9f20*/  BSYNC.RECONVERGENT B3 ;  /* 0x0000000000037941 */ /* 0x000fea0003800200 */
.L_x_8800:
        /* <DEDUP_REMOVED lines=17> */
.L_x_8811:
        /* <DEDUP_REMOVED lines=13> */
.L_x_8813:
[----:B------:R-:W-:Y:S05]  /*a110*/  BSYNC.RECONVERGENT B5 ;  /* 0x0000000000057941 */ /* 0x000fea0003800200 */
.L_x_8812:
        /* <DEDUP_REMOVED lines=43> */
.L_x_8810:
[----:B------:R-:W-:Y:S05]  /*a3d0*/  BSYNC.RECONVERGENT B4 ;  /* 0x0000000000047941 */ /* 0x000fea0003800200 */
.L_x_8809:
        /* <DEDUP_REMOVED lines=9> */
.L_x_8808:
[----:B------:R-:W-:Y:S05]  /*a470*/  BSYNC.RECONVERGENT B3 ;  /* 0x0000000000037941 */ /* 0x000fea0003800200 */
.L_x_8807:
        /* <DEDUP_REMOVED lines=17> */
.L_x_8818:
[----:B------:R-:W-:Y:S01]  /*a590*/  VIADD R2, R2, 0x1 ;  /* 0x0000000102027836 */ /* 0x000fe20000000000 */
[----:B------:R-:W-:Y:S03]  /*a5a0*/  BSSY.RECONVERGENT B5, `(.L_x_8819) ;  /* 0x000000c000057945 */ /* 0x000fe60003800200 */
[C---:B0-----:R-:W-:Y:S01]  /*a5b0*/  IMAD.WIDE.U32 R78, R2.reuse, -0x2daee0ad, RZ ;  /* 0xd2511f53024e7825 */ /* 0x041fe200078e00ff */
        /* <DEDUP_REMOVED lines=10> */
.L_x_8820:
[----:B------:R-:W-:Y:S05]  /*a660*/  BSYNC.RECONVERGENT B5 ;  /* 0x0000000000057941 */ /* 0x000fea0003800200 */
.L_x_8819:
        /* <DEDUP_REMOVED lines=43> */
.L_x_8817:
[----:B------:R-:W-:Y:S05]  /*a920*/  BSYNC.RECONVERGENT B4 ;  /* 0x0000000000047941 */ /* 0x000fea0003800200 */
.L_x_8816:
        /* <DEDUP_REMOVED lines=9> */
.L_x_8815:
[----:B------:R-:W-:Y:S05]  /*a9c0*/  BSYNC.RECONVERGENT B3 ;  /* 0x0000000000037941 */ /* 0x000fea0003800200 */
.L_x_8814:
        /* <DEDUP_REMOVED lines=17> */
.L_x_8825:
        /* <DEDUP_REMOVED lines=13> */
.L_x_8827:
[----:B------:R-:W-:Y:S05]  /*abb0*/  BSYNC.RECONVERGENT B5 ;  /* 0x0000000000057941 */ /* 0x000fea0003800200 */
.L_x_8826:
        /* <DEDUP_REMOVED lines=43> */
.L_x_8824:
[----:B------:R-:W-:Y:S05]  /*ae70*/  BSYNC.RECONVERGENT B4 ;  /* 0x0000000000047941 */ /* 0x000fea0003800200 */
.L_x_8823:
        /* <DEDUP_REMOVED lines=9> */
.L_x_8822:
[----:B------:R-:W-:Y:S05]  /*af10*/  BSYNC.RECONVERGENT B3 ;  /* 0x0000000000037941 */ /* 0x000fea0003800200 */
.L_x_8821:
        /* <DEDUP_REMOVED lines=17> */
.L_x_8832:
        /* <DEDUP_REMOVED lines=13> */
.L_x_8834:
[----:B------:R-:W-:Y:S05]  /*b100*/  BSYNC.RECONVERGENT B5 ;  /* 0x0000000000057941 */ /* 0x000fea0003800200 */
.L_x_8833:
[----:B------:R-:W-:Y:S01]  /*b110*/  IMAD.WIDE.U32 R4, R0, -0x326172a9, RZ ;  /* 0xcd9e8d5700047825 */ /* 0x000fe200078e00ff */
[----:B------:R-:W-:-:S03]  /*b120*/  LOP3.LUT R62, R7, UR7, R81, 0x96, !PT ;  /* 0x00000007073e7c12 */ /* 0x000fc6000f8e9651 */
[----:B------:R-:W-:Y:S01]  /*b130*/  IMAD.MOV.U32 R61, RZ, RZ, R64 ;  /* 0x000000ffff3d7224 */ /* 0x000fe200078e0040 */
[----:B0-----:R-:W-:Y:S01]  /*b140*/  LOP3.LUT R78, R3, UR6, R5, 0x96, !PT ;  /* 0x00000006034e7c12 */ /* 0x001fe2000f8e9605 */
        /* <DEDUP_REMOVED lines=39> */
.L_x_8831:
[----:B------:R-:W-:Y:S05]  /*b3c0*/  BSYNC.RECONVERGENT B4 ;  /* 0x0000000000047941 */ /* 0x000fea0003800200 */
.L_x_8830:
        /* <DEDUP_REMOVED lines=9> */
.L_x_8829:
[----:B------:R-:W-:Y:S05]  /*b460*/  BSYNC.RECONVERGENT B3 ;  /* 0x0000000000037941 */ /* 0x000fea0003800200 */
.L_x_8828:
[----:B------:R-:W-:Y:S01]  /*b470*/  BSSY.RECONVERGENT B3, `(.L_x_8835) ;  /* 0x0000054000037945 */ /* 0x000fe20003800200 */
[----:B0-----:R-:W-:Y:S01]  /*b480*/  MOV R78, R6 ;  /* 0x00000006004e7202 */ /* 0x001fe20000000f00 */
        /* <DEDUP_REMOVED lines=15> */
.L_x_8839:
        /* <DEDUP_REMOVED lines=13> */
.L_x_8841:
[----:B------:R-:W-:Y:S05]  /*b650*/  BSYNC.RECONVERGENT B5 ;  /* 0x0000000000057941 */ /* 0x000fea0003800200 */
.L_x_8840:
        /* <DEDUP_REMOVED lines=43> */
.L_x_8838:
[----:B------:R-:W-:Y:S05]  /*b910*/  BSYNC.RECONVERGENT B4 ;  /* 0x0000000000047941 */ /* 0x000fea0003800200 */
.L_x_8837:
        /* <DEDUP_REMOVED lines=9> */
.L_x_8836:
[----:B------:R-:W-:Y:S05]  /*b9b0*/  BSYNC.RECONVERGENT B3 ;  /* 0x0000000000037941 */ /* 0x000fea0003800200 */
.L_x_8835:
        /* <DEDUP_REMOVED lines=20> */
.L_x_8844:
        /* <DEDUP_REMOVED lines=13> */
.L_x_8846:
[----:B------:R-:W-:Y:S05]  /*bbd0*/  BSYNC.RECONVERGENT B4 ;  /* 0x0000000000047941 */ /* 0x000fea0003800200 */
.L_x_8845:
        /* <DEDUP_REMOVED lines=43> */
.L_x_8843:
[----:B------:R-:W-:Y:S05]  /*be90*/  BSYNC.RECONVERGENT B3 ;  /* 0x0000000000037941 */ /* 0x000fea0003800200 */
.L_x_8842:
        /* <DEDUP_REMOVED lines=9> */
.L_x_8787:
[----:B------:R-:W-:Y:S05]  /*bf30*/  BSYNC.RECONVERGENT B2 ;  /* 0x0000000000027941 */ /* 0x000fea0003800200 */
.L_x_8736:
        /* <DEDUP_REMOVED lines=25> */
.L_x_8733:
[----:B------:R-:W-:Y:S05]  /*c0d0*/  BSYNC.RECONVERGENT B1 ;  /* 0x0000000000017941 */ /* 0x000fea0003800200 */
.L_x_8732:
        /* <DEDUP_REMOVED lines=75> */
.L_x_8864:
        /* <DEDUP_REMOVED lines=55> */
.L_x_8851:
[----:B------:R-:W-:Y:S05]  /*c900*/  BSYNC.RECONVERGENT B2 ;  /* 0x0000000000027941 */ /* 0x000fea0003800200 */
.L_x_8850:
        /* <DEDUP_REMOVED lines=32> */
.L_x_8849:
[----:B------:R-:W-:Y:S05]  /*cb10*/  BSYNC.RECONVERGENT B1 ;  /* 0x0000000000017941 */ /* 0x000fea0003800200 */
.L_x_8848:
[----:B01----:R-:W0:Y:S02]  /*cb20*/  LDC.64 R64, c[0x0][0x380] ;  /* 0x0000e000ff407b82 */ /* 0x003e240000000a00 */
[----:B0-----:R-:W-:-:S05]  /*cb30*/  IMAD R75, R64, 0x4, R75 ;  /* 0x00000004404b7824 */ /* 0x001fca00078e024b */
[----:B------:R-:W-:-:S13]  /*cb40*/  ISETP.GE.AND P1, PT, R75, R65, PT ;  /* 0x000000414b00720c */ /* 0x000fda0003f26270 */
[----:B------:R-:W-:Y:S05]  /*cb50*/  @!P1 BRA `(.L_x_8852) ;  /* 0xffffff3c00dc9947 */ /* 0x000fea000383ffff */
[----:B------:R-:W-:Y:S05]  /*cb60*/  BSYNC B0 ;  /* 0x0000000000007941 */ /* 0x000fea0003800000 */
.L_x_8614:
[----:B------:R-:W-:Y:S05]  /*cb70*/  EXIT ;  /* 0x000000000000794d */ /* 0x000fea0003800000 */
.L_x_8847:
        /* <DEDUP_REMOVED lines=8> */
.L_x_8854:
[----:B------:R-:W-:Y:S05]  /*cc00*/  BSYNC B1 ;  /* 0x0000000000017941 */ /* 0x000fea0003800000 */
.L_x_8853:
        /* <DEDUP_REMOVED lines=9> */
.L_x_8855:
[----:B------:R-:W-:Y:S02]  /*cca0*/  IMAD.MOV.U32 R84, RZ, RZ, 0x4 ;  /* 0x00000004ff547424 */ /* 0x000fe400078e00ff */
[----:B------:R-:W-:-:S04]  /*ccb0*/  IMAD.MOV.U32 R77, RZ, RZ, R83 ;  /* 0x000000ffff4d7224 */ /* 0x000fc800078e0053 */
[----:B------:R-:W-:-:S05]  /*ccc0*/  FADD.FTZ R79, R78, R77 ;  /* 0x0000004d4e4f7221 */ /* 0x000fca0000010000 */
[----:B------:R-:W-:-:S07]  /*ccd0*/  MOV R85, R79 ;  /* 0x0000004f00557202 */ /* 0x000fce0000000f00 */
[----:B------:R-:W-:Y:S05]  /*cce0*/  WARPSYNC.COLLECTIVE R82, `(.L_x_8856) ;  /* 0x0000000052087348 */ /* 0x000fea0003c00000 */
[----:B------:R0:W1:Y:S02]  /*ccf0*/  SHFL.BFLY P5, R83, R85, R84, R87 ;  /* 0x0c00005455537389 */ /* 0x00006400000a0057 */
[----:B01----:R-:W-:Y:S05]  /*cd00*/  ENDCOLLECTIVE ;  /* 0x000000000000791b */ /* 0x003fea0003800000 */
.L_x_8856:
[----:B------:R-:W-:Y:S01]  /*cd10*/  HFMA2 R84, -RZ, RZ, 0, 4.76837158203125e-07 ;  /* 0x00000008ff547431 */ /* 0x000fe200000001ff */
[----:B------:R-:W-:-:S05]  /*cd20*/  MOV R64, R83 ;  /* 0x0000005300407202 */ /* 0x000fca0000000f00 */
[----:B------:R-:W-:-:S04]  /*cd30*/  FADD.FTZ R80, R79, R64 ;  /* 0x000000404f507221 */ /* 0x000fc80000010000 */
[----:B------:R-:W-:-:S07]  /*cd40*/  IMAD.MOV.U32 R85, RZ, RZ, R80 ;  /* 0x000000ffff557224 */ /* 0x000fce00078e0050 */
[----:B------:R-:W-:Y:S05]  /*cd50*/  WARPSYNC.COLLECTIVE R82, `(.L_x_8857) ;  /* 0x0000000052087348 */ /* 0x000fea0003c00000 */
[----:B------:R0:W1:Y:S02]  /*cd60*/  SHFL.BFLY P5, R83, R85, R84, R87 ;  /* 0x0c00005455537389 */ /* 0x00006400000a0057 */
[----:B01----:R-:W-:Y:S05]  /*cd70*/  ENDCOLLECTIVE ;  /* 0x000000000000791b */ /* 0x003fea0003800000 */
.L_x_8857:
        /* <DEDUP_REMOVED lines=8> */
.L_x_8858:
        /* <DEDUP_REMOVED lines=41> */
.L_x_8859:
[----:B------:R-:W-:Y:S02]  /*d090*/  IMAD.MOV.U32 R84, RZ, RZ, 0x2 ;  /* 0x00000002ff547424 */ /* 0x000fe400078e00ff */
[----:B------:R-:W-:-:S04]  /*d0a0*/  IMAD.MOV.U32 R79, RZ, RZ, R83 ;  /* 0x000000ffff4f7224 */ /* 0x000fc800078e0053 */
[----:B------:R-:W-:-:S05]  /*d0b0*/  FADD.FTZ R79, R64, R79 ;  /* 0x0000004f404f7221 */ /* 0x000fca0000010000 */
[----:B------:R-:W-:-:S07]  /*d0c0*/  MOV R85, R79 ;  /* 0x0000004f00557202 */ /* 0x000fce0000000f00 */
[----:B------:R-:W-:Y:S05]  /*d0d0*/  WARPSYNC.COLLECTIVE R82, `(.L_x_8860) ;  /* 0x0000000052087348 */ /* 0x000fea0003c00000 */
[----:B------:R0:W1:Y:S02]  /*d0e0*/  SHFL.BFLY P5, R83, R85, R84, R87 ;  /* 0x0c00005455537389 */ /* 0x00006400000a0057 */
[----:B01----:R-:W-:Y:S05]  /*d0f0*/  ENDCOLLECTIVE ;  /* 0x000000000000791b */ /* 0x003fea0003800000 */
.L_x_8860:
[----:B------:R-:W-:Y:S01]  /*d100*/  HFMA2 R84, -RZ, RZ, 0, 2.384185791015625e-07 ;  /* 0x00000004ff547431 */ /* 0x000fe200000001ff */
[----:B------:R-:W-:-:S05]  /*d110*/  MOV R78, R83 ;  /* 0x00000053004e7202 */ /* 0x000fca0000000f00 */
[----:B------:R-:W-:-:S04]  /*d120*/  FADD.FTZ R78, R79, R78 ;  /* 0x0000004e4f4e7221 */ /* 0x000fc80000010000 */
[----:B------:R-:W-:-:S07]  /*d130*/  IMAD.MOV.U32 R85, RZ, RZ, R78 ;  /* 0x000000ffff557224 */ /* 0x000fce00078e004e */
[----:B------:R-:W-:Y:S05]  /*d140*/  WARPSYNC.COLLECTIVE R82, `(.L_x_8861) ;  /* 0x0000000052087348 */ /* 0x000fea0003c00000 */
[----:B------:R0:W1:Y:S02]  /*d150*/  SHFL.BFLY P5, R83, R85, R84, R87 ;  /* 0x0c00005455537389 */ /* 0x00006400000a0057 */
[----:B01----:R-:W-:Y:S05]  /*d160*/  ENDCOLLECTIVE ;  /* 0x000000000000791b */ /* 0x003fea0003800000 */
.L_x_8861:
[----:B------:R-:W-:Y:S02]  /*d170*/  IMAD.MOV.U32 R84, RZ, RZ, 0x8 ;  /* 0x00000008ff547424 */ /* 0x000fe400078e00ff */
[----:B------:R-:W-:-:S04]  /*d180*/  IMAD.MOV.U32 R81, RZ, RZ, R83 ;  /* 0x000000ffff517224 */ /* 0x000fc800078e0053 */
[----:B------:R-:W-:-:S05]  /*d190*/  FADD.FTZ R81, R78, R81 ;  /* 0x000000514e517221 */ /* 0x000fca0000010000 */
[----:B------:R-:W-:-:S07]  /*d1a0*/  MOV R85, R81 ;  /* 0x0000005100557202 */ /* 0x000fce0000000f00 */
[----:B------:R-:W-:Y:S05]  /*d1b0*/  WARPSYNC.COLLECTIVE R82, `(.L_x_8862) ;  /* 0x0000000052087348 */ /* 0x000fea0003c00000 */
[----:B------:R0:W1:Y:S02]  /*d1c0*/  SHFL.BFLY P5, R83, R85, R84, R87 ;  /* 0x0c00005455537389 */ /* 0x00006400000a0057 */
[----:B01----:R-:W-:Y:S05]  /*d1d0*/  ENDCOLLECTIVE ;  /* 0x000000000000791b */ /* 0x003fea0003800000 */
.L_x_8862:
[----:B------:R-:W-:Y:S01]  /*d1e0*/  HFMA2 R84, -RZ, RZ, 0, 9.5367431640625e-07 ;  /* 0x00000010ff547431 */ /* 0x000fe200000001ff */
[----:B------:R-:W-:-:S05]  /*d1f0*/  MOV R80, R83 ;  /* 0x0000005300507202 */ /* 0x000fca0000000f00 */
[----:B------:R-:W-:-:S04]  /*d200*/  FADD.FTZ R80, R81, R80 ;  /* 0x0000005051507221 */ /* 0x000fc80000010000 */
[----:B------:R-:W-:-:S07]  /*d210*/  IMAD.MOV.U32 R85, RZ, RZ, R80 ;  /* 0x000000ffff557224 */ /* 0x000fce00078e0050 */
[----:B------:R-:W-:Y:S05]  /*d220*/  WARPSYNC.COLLECTIVE R82, `(.L_x_8863) ;  /* 0x0000000052087348 */ /* 0x000fea0003c00000 */
[----:B------:R0:W1:Y:S02]  /*d230*/  SHFL.BFLY P5, R83, R85, R84, R87 ;  /* 0x0c00005455537389 */ /* 0x00006400000a0057 */
[----:B01----:R-:W-:Y:S05]  /*d240*/  ENDCOLLECTIVE ;  /* 0x000000000000791b */ /* 0x003fea0003800000 */
.L_x_8863:
[----:B------:R-:W-:Y:S05]  /*d250*/  BRA `(.L_x_8864) ;  /* 0xfffffff000cc7947 */ /* 0x000fea000383ffff */
.L_x_8865:
        /* <DEDUP_REMOVED lines=10> */
.L_x_20295:


//--------------------- .text._ZN10layer_norm13ln_fwd_kernelINS_13Kernel_traitsIf13__nv_bfloat16fS2_fjLj512ELj1ELj4ELj1ELj16ENS_18Kernel_traits_baseILj512EfS2_fS2_fjLj128EEEEELb1ELb0ELb1ELb1EEEvNS_9FwdParamsE --------------------------
	.section	.text._ZN10layer_norm13ln_fwd_kernelINS_13Kernel_traitsIf13__nv_bfloat16fS2_fjLj512ELj1ELj4ELj1ELj16ENS_18Kernel_traits_baseILj512EfS2_fS2_fjLj128EEEEELb1ELb0ELb1ELb1EEEvNS_9FwdParamsE,"ax",@progbits
	.align	128
        .global         _ZN10layer_norm13ln_fwd_kernelINS_13Kernel_traitsIf13__nv_bfloat16fS2_fjLj512ELj1ELj4ELj1ELj16ENS_18Kernel_traits_baseILj512EfS2_fS2_fjLj128EEEEELb1ELb0ELb1ELb1EEEvNS_9FwdParamsE
        .type           _ZN10layer_norm13ln_fwd_kernelINS_13Kernel_traitsIf13__nv_bfloat16fS2_fjLj512ELj1ELj4ELj1ELj16ENS_18Kernel_traits_baseILj512EfS2_fS2_fjLj128EEEEELb1ELb0ELb1ELb1EEEvNS_9FwdParamsE,@function
        .size           _ZN10layer_norm13ln_fwd_kernelINS_13Kernel_traitsIf13__nv_bfloat16fS2_fjLj512ELj1ELj4ELj1ELj16ENS_18Kernel_traits_baseILj512EfS2_fS2_fjLj128EEEEELb1ELb0ELb1ELb1EEEvNS_9FwdParamsE,(.L_x_20296 - _ZN10layer_norm13ln_fwd_kernelINS_13Kernel_traitsIf13__nv_bfloat16fS2_fjLj512ELj1ELj4ELj1ELj16ENS_18Kernel_traits_baseILj512EfS2_fS2_fjLj128EEEEELb1ELb0ELb1ELb1EEEvNS_9FwdParamsE)
        .other          _ZN10layer_norm13ln_fwd_kernelINS_13Kernel_traitsIf13__nv_bfloat16fS2_fjLj512ELj1ELj4ELj1ELj16ENS_18Kernel_traits_baseILj512EfS2_fS2_fjLj128EEEEELb1ELb0ELb1ELb1EEEvNS_9FwdParamsE,@"STO_CUDA_ENTRY STV_DEFAULT"
_ZN10layer_norm13ln_fwd_kernelINS_13Kernel_traitsIf13__nv_bfloat16fS2_fjLj512ELj1ELj4ELj1ELj16ENS_18Kernel_traits_baseILj512EfS2_fS2_fjLj128EEEEELb1ELb0ELb1ELb1EEEvNS_9FwdParamsE:
.text._ZN10layer_norm13ln_fwd_kernelINS_13Kernel_traitsIf13__nv_bfloat16fS2_fjLj512ELj1ELj4ELj1ELj16ENS_18Kernel_traits_baseILj512EfS2_fS2_fjLj128EEEEELb1ELb0ELb1ELb1EEEvNS_9FwdParamsE:
        /* <DEDUP_REMOVED lines=43> */
[C---:B------:R-:W-:Y:S01]  /*02b0*/  IMAD.HI.U32 R3, R11.reuse, -0x326172a9, RZ ;  /* 0xcd9e8d570b037827 */ /* 0x040fe200078e00ff */
[----:B------:R-:W-:Y:S01]  /*02c0*/  SHF.R.U32.HI R10, RZ, 0x2, R49 ;  /* 0x00000002ff0a7819 */ /* 0x000fe20000011631 */
[----:B------:R-:W-:Y:S02]  /*02d0*/  UIADD3 UR15, UPT, UPT, UR6, -0x61c88647, URZ ;  /* 0x9e3779b9060f7890 */ /* 0x000fe4000fffe0ff */
[----:B------:R-:W-:Y:S02]  /*02e0*/  HFMA2 R67, -RZ, RZ, 0, 0 ;  /* 0x00000000ff437431 */ /* 0x000fe400000001ff */
[----:B------:R-:W-:Y:S01]  /*02f0*/  IMAD.HI.U32 R2, R12, -0x2daee0ad, RZ ;  /* 0xd2511f530c027827 */ /* 0x000fe200078e00ff */
[----:B------:R-:W-:Y:S01]  /*0300*/  LOP3.LUT R3, R10, UR6, R3, 0x96, !PT ;  /* 0x000000060a037c12 */ /* 0x000fe2000f8e9603 */
[----:B------:R-:W-:Y:S01]  /*0310*/  UIADD3 UR16, UPT, UPT, UR7, -0x4498517b, URZ ;  /* 0xbb67ae8507107890 */ /* 0x000fe2000fffe0ff */
[----:B------:R-:W-:Y:S01]  /*0320*/  BSSY B0, `(.L_x_8866) ;  /* 0x0000c64000007945 */ /* 0x000fe20003800000 */
[----:B------:R-:W-:Y:S01]  /*0330*/  IMAD R5, R11, -0x326172a9, RZ ;  /* 0xcd9e8d570b057824 */ /* 0x000fe200078e02ff */
[----:B------:R-:W-:Y:S01]  /*0340*/  LOP3.LUT R2, R2, UR7, RZ, 0x3c, !PT ;  /* 0x0000000702027c12 */ /* 0x000fe2000f8e3cff */
[----:B------:R-:W-:Y:S01]  /*0350*/  IMAD R7, R12, -0x2daee0ad, RZ ;  /* 0xd2511f530c077824 */ /* 0x000fe200078e02ff */
[----:B------:R-:W-:Y:S01]  /*0360*/  UIADD3 UR18, UPT, UPT, UR7, 0x76cf5d0a, URZ ;  /* 0x76cf5d0a07127890 */ /* 0x000fe2000fffe0ff */
[----:B------:R-:W-:Y:S01]  /*0370*/  IMAD.HI.U32 R6, R3, -0x2daee0ad, RZ ;  /* 0xd2511f5303067827 */ /* 0x000fe200078e00ff */
[----:B------:R-:W-:Y:S01]  /*0380*/  UIADD3 UR17, UPT, UPT, UR6, 0x3c6ef372, URZ ;  /* 0x3c6ef37206117890 */ /* 0x000fe2000fffe0ff */
[-C--:B-----5:R-:W-:Y:S01]  /*0390*/  @P0 MOV R55, R16.reuse ;  /* 0x0000001000370202 */ /* 0x0a0fe20000000f00 */
[----:B------:R-:W-:Y:S01]  /*03a0*/  UIADD3 UR19, UPT, UPT, UR6, -0x255992d5, URZ ;  /* 0xdaa66d2b06137890 */ /* 0x000fe2000fffe0ff */
[C---:B------:R-:W-:Y:S01]  /*03b0*/  IMAD.HI.U32 R4, R2.reuse, -0x326172a9, RZ ;  /* 0xcd9e8d5702047827 */ /* 0x040fe200078e00ff */
[----:B------:R-:W-:Y:S01]  /*03c0*/  LOP3.LUT R6, R7, UR16, R6, 0x96, !PT ;  /* 0x0000001007067c12 */ /* 0x000fe2000f8e9606 */
[----:B------:R-:W-:Y:S01]  /*03d0*/  UIADD3 UR20, UPT, UPT, UR7, 0x32370b8f, URZ ;  /* 0x32370b8f07147890 */ /* 0x000fe2000fffe0ff */
[----:B------:R-:W-:Y:S01]  /*03e0*/  @P0 MOV R56, R19 ;  /* 0x0000001300380202 */ /* 0x000fe20000000f00 */
[----:B------:R-:W-:Y:S01]  /*03f0*/  IMAD R8, R3, -0x2daee0ad, RZ ;  /* 0xd2511f5303087824 */ /* 0x000fe200078e02ff */
[----:B------:R-:W-:Y:S01]  /*0400*/  LOP3.LUT R4, R5, UR15, R4, 0x96, !PT ;  /* 0x0000000f05047c12 */ /* 0x000fe2000f8e9604 */
[----:B------:R-:W-:Y:S01]  /*0410*/  IMAD R3, R2, -0x326172a9, RZ ;  /* 0xcd9e8d5702037824 */ /* 0x000fe200078e02ff */
[----:B------:R-:W-:Y:S01]  /*0420*/  UIADD3 UR21, UPT, UPT, UR6, 0x78dde6e4, URZ ;  /* 0x78dde6e406157890 */ /* 0x000fe2000fffe0ff */
[----:B------:R-:W-:Y:S01]  /*0430*/  IMAD.HI.U32 R2, R6, -0x326172a9, RZ ;  /* 0xcd9e8d5706027827 */ /* 0x000fe200078e00ff */
[----:B------:R-:W-:Y:S01]  /*0440*/  UIADD3 UR22, UPT, UPT, UR7, -0x126145ec, URZ ;  /* 0xed9eba1407167890 */ /* 0x000fe2000fffe0ff */
[----:B------:R-:W-:Y:S01]  /*0450*/  @!P0 MOV R55, R16 ;  /* 0x0000001000378202 */ /* 0x000fe20000000f00 */
[----:B------:R-:W-:Y:S01]  /*0460*/  UIADD3 UR23, UPT, UPT, UR6, 0x1715609d, URZ ;  /* 0x1715609d06177890 */ /* 0x000fe2000fffe0ff */
[C---:B------:R-:W-:Y:S01]  /*0470*/  IMAD.HI.U32 R5, R4.reuse, -0x2daee0ad, RZ ;  /* 0xd2511f5304057827 */ /* 0x040fe200078e00ff */
[----:B------:R-:W-:Y:S01]  /*0480*/  UIADD3 UR24, UPT, UPT, UR7, -0x56f99767, URZ ;  /* 0xa906689907187890 */ /* 0x000fe2000fffe0ff */
[----:B------:R-:W-:Y:S01]  /*0490*/  @!P0 CS2R R42, SRZ ;  /* 0x00000000002a8805 */ /* 0x000fe2000001ff00 */
[----:B------:R-:W-:Y:S01]  /*04a0*/  UIADD3 UR25, UPT, UPT, UR6, -0x4ab325aa, URZ ;  /* 0xb54cda5606197890 */ /* 0x000fe2000fffe0ff */
[----:B------:R-:W-:Y:S01]  /*04b0*/  IMAD R7, R4, -0x2daee0ad, RZ ;  /* 0xd2511f5304077824 */ /* 0x000fe200078e02ff */
[----:B------:R-:W-:Y:S01]  /*04c0*/  LOP3.LUT R8, R8, UR18, R5, 0x96, !PT ;  /* 0x0000001208087c12 */ /* 0x000fe2000f8e9605 */
[----:B------:R-:W-:Y:S01]  /*04d0*/  UIADD3 UR26, UPT, UPT, UR7, 0x646e171e, URZ ;  /* 0x646e171e071a7890 */ /* 0x000fe2000fffe0ff */
        /* <DEDUP_REMOVED lines=9> */
[----:B------:R-:W-:Y:S01]  /*0570*/  @!P0 CS2R R38, SRZ ;  /* 0x0000000000268805 */ /* 0x000fe2000001ff00 */
[----:B------:R-:W-:Y:S01]  /*0580*/  UIADD3 UR29, UPT, UPT, UR6, -0xe443238, URZ ;  /* 0xf1bbcdc8061d7890 */ /* 0x000fe2000fffe0ff */
[----:B------:R-:W-:Y:S01]  /*0590*/  @P0 IMAD.MOV.U32 R2, RZ, RZ, R45 ;  /* 0x000000ffff020224 */ /* 0x000fe200078e002d */
        /* <DEDUP_REMOVED lines=11> */
[----:B------:R-:W-:Y:S02]  /*0650*/  @!P0 CS2R R32, SRZ ;  /* 0x0000000000208805 */ /* 0x000fe4000001ff00 */
[-C--:B------:R-:W-:Y:S01]  /*0660*/  @P0 MOV R4, R47.reuse ;  /* 0x0000002f00040202 */ /* 0x080fe20000000f00 */
[----:B------:R-:W-:Y:S01]  /*0670*/  @!P0 IMAD.MOV.U32 R2, RZ, RZ, R45 ;  /* 0x000000ffff028224 */ /* 0x000fe200078e002d */
[----:B------:R-:W-:Y:S01]  /*0680*/  LOP3.LUT R15, R8, UR22, R5, 0x96, !PT ;  /* 0x00000016080f7c12 */ /* 0x000fe2000f8e9605 */
[----:B------:R-:W-:Y:S01]  /*0690*/  IMAD R45, R6, -0x2daee0ad, RZ ;  /* 0xd2511f53062d7824 */ /* 0x000fe200078e02ff */
[----:B------:R-:W-:Y:S01]  /*06a0*/  @!P0 MOV R4, R47 ;  /* 0x0000002f00048202 */ /* 0x000fe20000000f00 */
[----:B------:R-:W-:Y:S01]  /*06b0*/  IMAD R9, R9, -0x326172a9, RZ ;  /* 0xcd9e8d5709097824 */ /* 0x000fe200078e02ff */
[----:B------:R-:W-:Y:S01]  /*06c0*/  @!P0 CS2R R30, SRZ ;  /* 0x00000000001e8805 */ /* 0x000fe2000001ff00 */
[----:B------:R-:W-:Y:S01]  /*06d0*/  IMAD.HI.U32 R6, R15, -0x326172a9, RZ ;  /* 0xcd9e8d570f067827 */ /* 0x000fe200078e00ff */
[----:B0-----:R-:W-:-:S02]  /*06e0*/  ISETP.NE.AND P1, PT, RZ, UR4, PT ;  /* 0x00000004ff007c0c */ /* 0x001fc4000bf25270 */
[----:B------:R-:W-:Y:S02]  /*06f0*/  @!P0 CS2R R28, SRZ ;  /* 0x00000000001c8805 */ /* 0x000fe4000001ff00 */
[----:B------:R-:W-:Y:S01]  /*0700*/  LOP3.LUT R73, R48, 0x3, RZ, 0xc0, !PT ;  /* 0x0000000330497812 */ /* 0x000fe200078ec0ff */
[C---:B------:R-:W-:Y:S01]  /*0710*/  IMAD.HI.U32 R8, R14.reuse, -0x2daee0ad, RZ ;  /* 0xd2511f530e087827 */ /* 0x040fe200078e00ff */
[----:B------:R-:W0:Y:S03]  /*0720*/  LDCU UR5, c[0x0][0x404] ;  /* 0x00008080ff0577ac */ /* 0x000e260008000800 */
[----:B------:R-:W-:Y:S01]  /*0730*/  @P0 IMAD.MOV.U32 R7, RZ, RZ, R24 ;  /* 0x000000ffff070224 */ /* 0x000fe200078e0018 */
[----:B------:R-:W-:Y:S01]  /*0740*/  LOP3.LUT R45, R45, UR24, R8, 0x96, !PT ;  /* 0x000000182d2d7c12 */ /* 0x000fe2000f8e9608 */
[----:B------:R-:W-:Y:S01]  /*0750*/  @!P0 IMAD.MOV.U32 R7, RZ, RZ, R24 ;  /* 0x000000ffff078224 */ /* 0x000fe200078e0018 */
[----:B------:R-:W-:Y:S01]  /*0760*/  LOP3.LUT R24, R9, UR23, R6, 0x96, !PT ;  /* 0x0000001709187c12 */ /* 0x000fe2000f8e9606 */
[----:B------:R-:W-:Y:S01]  /*0770*/  @P0 IMAD.MOV.U32 R3, RZ, RZ, R44 ;  /* 0x000000ffff030224 */ /* 0x000fe200078e002c */
[----:B------:R-:W-:Y:S01]  /*0780*/  @!P0 MOV R3, R44 ;  /* 0x0000002c00038202 */ /* 0x000fe20000000f00 */
[----:B------:R-:W-:Y:S01]  /*0790*/  IMAD R47, R14, -0x2daee0ad, RZ ;  /* 0xd2511f530e2f7824 */ /* 0x000fe200078e02ff */
[-C--:B------:R-:W-:Y:S01]  /*07a0*/  @P0 MOV R9, R26.reuse ;  /* 0x0000001a00090202 */ /* 0x080fe20000000f00 */
[----:B------:R-:W-:Y:S01]  /*07b0*/  IMAD R15, R15, -0x326172a9, RZ ;  /* 0xcd9e8d570f0f7824 */ /* 0x000fe200078e02ff */
[----:B------:R-:W-:Y:S01]  /*07c0*/  @!P0 MOV R9, R26 ;  /* 0x0000001a00098202 */ /* 0x000fe20000000f00 */
[----:B------:R-:W-:Y:S01]  /*07d0*/  IMAD.HI.U32 R14, R45, -0x326172a9, RZ ;  /* 0xcd9e8d572d0e7827 */ /* 0x000fe200078e00ff */
[----:B------:R-:W1:Y:S03]  /*07e0*/  LDCU UR14, c[0x0][0x448] ;  /* 0x00008900ff0e77ac */ /* 0x000e660008000800 */
[C---:B------:R-:W-:Y:S01]  /*07f0*/  IMAD.HI.U32 R44, R24.reuse, -0x2daee0ad, RZ ;  /* 0xd2511f53182c7827 */ /* 0x040fe200078e00ff */
[----:B------:R-:W2:Y:S03]  /*0800*/  LDCU.64 UR12, c[0x0][0x408] ;  /* 0x00008100ff0c77ac */ /* 0x000ea60008000a00 */
        /* <DEDUP_REMOVED lines=10> */
[----:B------:R-:W-:-:S02]  /*08b0*/  IMAD R45, R45, -0x326172a9, RZ ;  /* 0xcd9e8d572d2d7824 */ /* 0x000fc400078e02ff */
[----:B------:R-:W-:-:S04]  /*08c0*/  IMAD.HI.U32 R24, R44, -0x326172a9, RZ ;  /* 0xcd9e8d572c187827 */ /* 0x000fc800078e00ff */
[----:B------:R-:W-:Y:S01]  /*08d0*/  IMAD.HI.U32 R26, R25, -0x2daee0ad, RZ ;  /* 0xd2511f53191a7827 */ /* 0x000fe200078e00ff */
[----:B------:R-:W-:-:S03]  /*08e0*/  LOP3.LUT R24, R45, UR27, R24, 0x96, !PT ;  /* 0x0000001b2d187c12 */ /* 0x000fc6000f8e9618 */
[----:B------:R-:W-:Y:S01]  /*08f0*/  @P0 IMAD.MOV.U32 R15, RZ, RZ, R20 ;  /* 0x000000ffff0f0224 */ /* 0x000fe200078e0014 */
[----:B------:R-:W-:Y:S01]  /*0900*/  LOP3.LUT R26, R27, UR28, R26, 0x96, !PT ;  /* 0x0000001c1b1a7c12 */ /* 0x000fe2000f8e961a */
[----:B------:R-:W-:Y:S02]  /*0910*/  @P0 IMAD.MOV.U32 R53, RZ, RZ, R22 ;  /* 0x000000ffff350224 */ /* 0x000fe400078e0016 */
[----:B------:R-:W-:Y:S02]  /*0920*/  @!P0 IMAD.MOV.U32 R15, RZ, RZ, R20 ;  /* 0x000000ffff0f8224 */ /* 0x000fe400078e0014 */
[----:B------:R-:W-:Y:S02]  /*0930*/  @!P0 IMAD.MOV.U32 R53, RZ, RZ, R22 ;  /* 0x000000ffff358224 */ /* 0x000fe400078e0016 */
[----:B------:R-:W-:Y:S02]  /*0940*/  IMAD R21, R44, -0x326172a9, RZ ;  /* 0xcd9e8d572c157824 */ /* 0x000fe400078e02ff */
[----:B------:R-:W-:-:S02]  /*0950*/  IMAD R25, R25, -0x2daee0ad, RZ ;  /* 0xd2511f5319197824 */ /* 0x000fc400078e02ff */
[----:B------:R-:W-:-:S04]  /*0960*/  IMAD.HI.U32 R20, R26, -0x326172a9, RZ ;  /* 0xcd9e8d571a147827 */ /* 0x000fc800078e00ff */
[----:B------:R-:W-:Y:S01]  /*0970*/  IMAD.HI.U32 R22, R24, -0x2daee0ad, RZ ;  /* 0xd2511f5318167827 */ /* 0x000fe200078e00ff */
[----:B------:R-:W-:-:S03]  /*0980*/  LOP3.LUT R20, R21, UR29, R20, 0x96, !PT ;  /* 0x0000001d15147c12 */ /* 0x000fc6000f8e9614 */
[--C-:B------:R-:W-:Y:S01]  /*0990*/  @P0 IMAD.MOV.U32 R52, RZ, RZ, R17.reuse ;  /* 0x000000ffff340224 */ /* 0x100fe200078e0011 */
        /* <DEDUP_REMOVED lines=10> */
[----:B------:R-:W-:Y:S02]  /*0a40*/  @P0 IMAD.MOV.U32 R57, RZ, RZ, R18 ;  /* 0x000000ffff390224 */ /* 0x000fe400078e0012 */
[----:B------:R-:W-:Y:S02]  /*0a50*/  @!P0 IMAD.MOV.U32 R5, RZ, RZ, R46 ;  /* 0x000000ffff058224 */ /* 0x000fe400078e002e */
[----:B------:R-:W-:Y:S02]  /*0a60*/  @!P0 IMAD.MOV.U32 R54, RZ, RZ, R23 ;  /* 0x000000ffff368224 */ /* 0x000fe400078e0017 */
[----:B------:R-:W-:-:S02]  /*0a70*/  @!P0 IMAD.MOV.U32 R57, RZ, RZ, R18 ;  /* 0x000000ffff398224 */ /* 0x000fc400078e0012 */
[----:B------:R-:W-:Y:S02]  /*0a80*/  @!P0 IMAD.MOV.U32 R56, RZ, RZ, R19 ;  /* 0x000000ffff388224 */ /* 0x000fe400078e0013 */
[----:B------:R-:W-:Y:S02]  /*0a90*/  IMAD R72, R20, -0x2daee0ad, RZ ;  /* 0xd2511f5314487824 */ /* 0x000fe400078e02ff */
[----:B0123--:R-:W-:-:S07]  /*0aa0*/  IMAD R66, R22, -0x326172a9, RZ ;  /* 0xcd9e8d5716427824 */ /* 0x00ffce00078e02ff */
.L_x_9098:
[----:B0-----:R-:W0:Y:S08]  /*0ab0*/  LDC.64 R20, c[0x0][0x3f0] ;  /* 0x0000fc00ff147b82 */ /* 0x001e300000000a00 */
[----:B------:R-:W1:Y:S01]  /*0ac0*/  LDC R74, c[0x0][0x388] ;  /* 0x0000e200ff4a7b82 */ /* 0x000e620000000800 */
[----:B0-----:R-:W-:-:S05]  /*0ad0*/  IMAD.WIDE R20, R13, 0x4, R20 ;  /* 0x000000040d147825 */ /* 0x001fca00078e0214 */
[----:B------:R-:W2:Y:S01]  /*0ae0*/  LDG.E R77, desc[UR8][R20.64] ;  /* 0x00000008144d7981 */ /* 0x000ea2000c1e1900 */
[----:B------:R-:W-:Y:S01]  /*0af0*/  IMAD.MOV.U32 R81, RZ, RZ, RZ ;  /* 0x000000ffff517224 */ /* 0x000fe200078e00ff */
        /* <DEDUP_REMOVED lines=49> */
.L_x_8873:
        /* <DEDUP_REMOVED lines=13> */
.L_x_8875:
[----:B------:R-:W-:Y:S05]  /*0ee0*/  BSYNC.RECONVERGENT B4 ;  /* 0x0000000000047941 */ /* 0x000fea0003800200 */
.L_x_8874:
        /* <DEDUP_REMOVED lines=43> */
.L_x_8872:
[----:B------:R-:W-:Y:S05]  /*11a0*/  BSYNC.RECONVERGENT B3 ;  /* 0x0000000000037941 */ /* 0x000fea0003800200 */
.L_x_8871:
        /* <DEDUP_REMOVED lines=10> */
.L_x_8870:
[----:B------:R-:W-:Y:S05]  /*1250*/  BSYNC.RECONVERGENT B2 ;  /* 0x0000000000027941 */ /* 0x000fea0003800200 */
.L_x_8869:
        /* <DEDUP_REMOVED lines=20> */
.L_x_8880:
        /* <DEDUP_REMOVED lines=13> */
.L_x_8882:
[----:B------:R-:W-:Y:S05]  /*1470*/  BSYNC.RECONVERGENT B4 ;  /* 0x0000000000047941 */ /* 0x000fea0003800200 */
.L_x_8881:
        /* <DEDUP_REMOVED lines=43> */
.L_x_8879:
[----:B------:R-:W-:Y:S05]  /*1730*/  BSYNC.RECONVERGENT B3 ;  /* 0x0000000000037941 */ /* 0x000fea0003800200 */
.L_x_8878:
        /* <DEDUP_REMOVED lines=10> */
.L_x_8877:
[----:B------:R-:W-:Y:S05]  /*17e0*/  BSYNC.RECONVERGENT B2 ;  /* 0x0000000000027941 */ /* 0x000fea0003800200 */
.L_x_8876:
        /* <DEDUP_REMOVED lines=20> */
.L_x_8887:
        /* <DEDUP_REMOVED lines=13> */
.L_x_8889:
[----:B------:R-:W-:Y:S05]  /*1a00*/  BSYNC.RECONVERGENT B4 ;  /* 0x0000000000047941 */ /* 0x000fea0003800200 */
.L_x_8888:
        /* <DEDUP_REMOVED lines=42> */
.L_x_8886:
[----:B------:R-:W-:Y:S05]  /*1cb0*/  BSYNC.RECONVERGENT B3 ;  /* 0x0000000000037941 */ /* 0x000fea0003800200 */
.L_x_8885:
        /* <DEDUP_REMOVED lines=10> */
.L_x_8884:
[----:B------:R-:W-:Y:S05]  /*1d60*/  BSYNC.RECONVERGENT B2 ;  /* 0x0000000000027941 */ /* 0x000fea0003800200 */
.L_x_8883:
        /* <DEDUP_REMOVED lines=20> */
.L_x_8894:
        /* <DEDUP_REMOVED lines=13> */
.L_x_8896:
[----:B------:R-:W-:Y:S05]  /*1f80*/  BSYNC.RECONVERGENT B4 ;  /* 0x0000000000047941 */ /* 0x000fea0003800200 */
.L_x_8895:
        /* <DEDUP_REMOVED lines=43> */
.L_x_8893:
[----:B------:R-:W-:Y:S05]  /*2240*/  BSYNC.RECONVERGENT B3 ;  /* 0x0000000000037941 */ /* 0x000fea0003800200 */
.L_x_8892:
        /* <DEDUP_REMOVED lines=10> */
.L_x_8891:
[----:B------:R-:W-:Y:S05]  /*22f0*/  BSYNC.RECONVERGENT B2 ;  /* 0x0000000000027941 */ /* 0x000fea0003800200 */
.L_x_8890:
        /* <DEDUP_REMOVED lines=20> */
.L_x_8901:
        /* <DEDUP_REMOVED lines=13> */
.L_x_8903:
[----:B------:R-:W-:Y:S05]  /*2510*/  BSYNC.RECONVERGENT B4 ;  /* 0x0000000000047941 */ /* 0x000fea0003800200 */
.L_x_8902:
        /* <DEDUP_REMOVED lines=42> */
.L_x_8900:
[----:B------:R-:W-:Y:S05]  /*27c0*/  BSYNC.RECONVERGENT B3 ;  /* 0x0000000000037941 */ /* 0x000fea0003800200 */
.L_x_8899:
        /* <DEDUP_REMOVED lines=10> */
.L_x_8898:
[----:B------:R-:W-:Y:S05]  /*2870*/  BSYNC.RECONVERGENT B2 ;  /* 0x0000000000027941 */ /* 0x000fea0003800200 */
.L_x_8897:
        /* <DEDUP_REMOVED lines=20> */
.L_x_8908:
        /* <DEDUP_REMOVED lines=13> */
.L_x_8910:
[----:B------:R-:W-:Y:S05]  /*2a90*/  BSYNC.RECONVERGENT B4 ;  /* 0x0000000000047941 */ /* 0x000fea0003800200 */
.L_x_8909:
        /* <DEDUP_REMOVED lines=43> */
.L_x_8907:
[----:B------:R-:W-:Y:S05]  /*2d50*/  BSYNC.RECONVERGENT B3 ;  /* 0x0000000000037941 */ /* 0x000fea0003800200 */
.L_x_8906:
        /* <DEDUP_REMOVED lines=10> */
.L_x_8905:
[----:B------:R-:W-:Y:S05]  /*2e00*/  BSYNC.RECONVERGENT B2 ;  /* 0x0000000000027941 */ /* 0x000fea0003800200 */
.L_x_8904:
        /* <DEDUP_REMOVED lines=20> */
.L_x_8915:
        /* <DEDUP_REMOVED lines=13> */
.L_x_8917:
[----:B------:R-:W-:Y:S05]  /*3020*/  BSYNC.RECONVERGENT B4 ;  /* 0x0000000000047941 */ /* 0x000fea0003800200 */
.L_x_8916:
        /* <DEDUP_REMOVED lines=42> */
.L_x_8914:
[----:B------:R-:W-:Y:S05]  /*32d0*/  BSYNC.RECONVERGENT B3 ;  /* 0x0000000000037941 */ /* 0x000fea0003800200 */
.L_x_8913:
        /* <DEDUP_REMOVED lines=10> */
.L_x_8912:
[----:B------:R-:W-:Y:S05]  /*3380*/  BSYNC.RECONVERGENT B2 ;  /* 0x0000000000027941 */ /* 0x000fea0003800200 */
.L_x_8911:
        /* <DEDUP_REMOVED lines=19> */
.L_x_8921:
        /* <DEDUP_REMOVED lines=13> */
.L_x_8923:
[----:B------:R-:W-:Y:S05]  /*3590*/  BSYNC.RECONVERGENT B3 ;  /* 0x0000000000037941 */ /* 0x000fea0003800200 */
.L_x_8922:
        /* <DEDUP_REMOVED lines=42> */
[----:B------:R-:W-:-:S07]  /*3840*/  IMAD.MOV.U32 R44, RZ, RZ, R70 ;  /* 0x000000ffff2c7224 */ /* 0x000fce00078e0046 */
.L_x_8920:
[----:B------:R-:W-:Y:S05]  /*3850*/  BSYNC.RECONVERGENT B2 ;  /* 0x0000000000027941 */ /* 0x000fea0003800200 */
.L_x_8919:
        /* <DEDUP_REMOVED lines=11> */
.L_x_8868:
[----:B------:R-:W-:Y:S01]  /*3910*/  BSSY.RECONVERGENT B2, `(.L_x_8924) ;  /* 0x0000058000027945 */ /* 0x000fe20003800200 */
[----:B------:R-:W-:Y:S01]  /*3920*/  MOV R80, R72 ;  /* 0x0000004800507202 */ /* 0x000fe20000000f00 */
[----:B------:R-:W-:Y:S02]  /*3930*/  IMAD.MOV.U32 R16, RZ, RZ, R73 ;  /* 0x000000ffff107224 */ /* 0x000fe400078e0049 */
[----:B------:R-:W-:Y:S01]  /*3940*/  IMAD.MOV.U32 R20, RZ, RZ, RZ ;  /* 0x000000ffff147224 */ /* 0x000fe200078e00ff */
        /* <DEDUP_REMOVED lines=17> */
.L_x_8928:
        /* <DEDUP_REMOVED lines=13> */
.L_x_8930:
[----:B------:R-:W-:Y:S05]  /*3b30*/  BSYNC.RECONVERGENT B4 ;  /* 0x0000000000047941 */ /* 0x000fea0003800200 */
.L_x_8929:
        /* <DEDUP_REMOVED lines=43> */
.L_x_8927:
[----:B------:R-:W-:Y:S05]  /*3df0*/  BSYNC.RECONVERGENT B3 ;  /* 0x0000000000037941 */ /* 0x000fea0003800200 */
.L_x_8926:
        /* <DEDUP_REMOVED lines=9> */
.L_x_8925:
[----:B------:R-:W-:Y:S05]  /*3e90*/  BSYNC.RECONVERGENT B2 ;  /* 0x0000000000027941 */ /* 0x000fea0003800200 */
.L_x_8924:
        /* <DEDUP_REMOVED lines=17> */
.L_x_8935:
        /* <DEDUP_REMOVED lines=13> */
.L_x_8937:
[----:B------:R-:W-:Y:S05]  /*4080*/  BSYNC.RECONVERGENT B4 ;  /* 0x0000000000047941 */ /* 0x000fea0003800200 */
.L_x_8936:
        /* <DEDUP_REMOVED lines=43> */
.L_x_8934:
[----:B------:R-:W-:Y:S05]  /*4340*/  BSYNC.RECONVERGENT B3 ;  /* 0x0000000000037941 */ /* 0x000fea0003800200 */
.L_x_8933:
        /* <DEDUP_REMOVED lines=9> */
.L_x_8932:
[----:B------:R-:W-:Y:S05]  /*43e0*/  BSYNC.RECONVERGENT B2 ;  /* 0x0000000000027941 */ /* 0x000fea0003800200 */
.L_x_8931:
        /* <DEDUP_REMOVED lines=17> */
.L_x_8942:
        /* <DEDUP_REMOVED lines=13> */
.L_x_8944:
[----:B------:R-:W-:Y:S05]  /*45d0*/  BSYNC.RECONVERGENT B4 ;  /* 0x0000000000047941 */ /* 0x000fea0003800200 */
.L_x_8943:
        /* <DEDUP_REMOVED lines=43> */
.L_x_8941:
[----:B------:R-:W-:Y:S05]  /*4890*/  BSYNC.RECONVERGENT B3 ;  /* 0x0000000000037941 */ /* 0x000fea0003800200 */
.L_x_8940:
        /* <DEDUP_REMOVED lines=9> */
.L_x_8939:
[----:B------:R-:W-:Y:S05]  /*4930*/  BSYNC.RECONVERGENT B2 ;  /* 0x0000000000027941 */ /* 0x000fea0003800200 */
.L_x_8938:
        /* <DEDUP_REMOVED lines=17> */
.L_x_8949:
        /* <DEDUP_REMOVED lines=13> */
.L_x_8951:
[----:B------:R-:W-:Y:S05]  /*4b20*/  BSYNC.RECONVERGENT B4 ;  /* 0x0000000000047941 */ /* 0x000fea0003800200 */
.L_x_8950:
        /* <DEDUP_REMOVED lines=43> */
.L_x_8948:
[----:B------:R-:W-:Y:S05]  /*4de0*/  BSYNC.RECONVERGENT B3 ;  /* 0x0000000000037941 */ /* 0x000fea0003800200 */
.L_x_8947:
        /* <DEDUP_REMOVED lines=9> */
.L_x_8946:
[----:B------:R-:W-:Y:S05]  /*4e80*/  BSYNC.RECONVERGENT B2 ;  /* 0x0000000000027941 */ /* 0x000fea0003800200 */
.L_x_8945:
        /* <DEDUP_REMOVED lines=17> */
.L_x_8956:
        /* <DEDUP_REMOVED lines=13> */
.L_x_8958:
[----:B------:R-:W-:Y:S05]  /*5070*/  BSYNC.RECONVERGENT B4 ;  /* 0x0000000000047941 */ /* 0x000fea0003800200 */
.L_x_8957:
        /* <DEDUP_REMOVED lines=43> */
.L_x_8955:
[----:B------:R-:W-:Y:S05]  /*5330*/  BSYNC.RECONVERGENT B3 ;  /* 0x0000000000037941 */ /* 0x000fea0003800200 */
.L_x_8954:
        /* <DEDUP_REMOVED lines=9> */
.L_x_8953:
[----:B------:R-:W-:Y:S05]  /*53d0*/  BSYNC.RECONVERGENT B2 ;  /* 0x0000000000027941 */ /* 0x000fea0003800200 */
.L_x_8952:
        /* <DEDUP_REMOVED lines=17> */
.L_x_8963:
        /* <DEDUP_REMOVED lines=13> */
.L_x_8965:
[----:B------:R-:W-:Y:S05]  /*55c0*/  BSYNC.RECONVERGENT B4 ;  /* 0x0000000000047941 */ /* 0x000fea0003800200 */
.L_x_8964:
        /* <DEDUP_REMOVED lines=43> */
.L_x_8962:
[----:B------:R-:W-:Y:S05]  /*5880*/  BSYNC.RECONVERGENT B3 ;  /* 0x0000000000037941 */ /* 0x000fea0003800200 */
.L_x_8961:
        /* <DEDUP_REMOVED lines=9> */
.L_x_8960:
[----:B------:R-:W-:Y:S05]  /*5920*/  BSYNC.RECONVERGENT B2 ;  /* 0x0000000000027941 */ /* 0x000fea0003800200 */
.L_x_8959:
        /* <DEDUP_REMOVED lines=17> */
.L_x_8970:
        /* <DEDUP_REMOVED lines=13> */
.L_x_8972:
[----:B------:R-:W-:Y:S05]  /*5b10*/  BSYNC.RECONVERGENT B4 ;  /* 0x0000000000047941 */ /* 0x000fea0003800200 */
.L_x_8971:
        /* <DEDUP_REMOVED lines=43> */
.L_x_8969:
[----:B------:R-:W-:Y:S05]  /*5dd0*/  BSYNC.RECONVERGENT B3 ;  /* 0x0000000000037941 */ /* 0x000fea0003800200 */
.L_x_8968:
        /* <DEDUP_REMOVED lines=9> */
.L_x_8967:
[----:B------:R-:W-:Y:S05]  /*5e70*/  BSYNC.RECONVERGENT B2 ;  /* 0x0000000000027941 */ /* 0x000fea0003800200 */
.L_x_8966:
        /* <DEDUP_REMOVED lines=16> */
.L_x_8975:
        /* <DEDUP_REMOVED lines=13> */
.L_x_8977:
[----:B------:R-:W-:Y:S05]  /*6050*/  BSYNC.RECONVERGENT B3 ;  /* 0x0000000000037941 */ /* 0x000fea0003800200 */
.L_x_8976:
        /* <DEDUP_REMOVED lines=43> */
.L_x_8974:
[----:B------:R-:W-:Y:S05]  /*6310*/  BSYNC.RECONVERGENT B2 ;  /* 0x0000000000027941 */ /* 0x000fea0003800200 */
.L_x_8973:
        /* <DEDUP_REMOVED lines=9> */
.L_x_8918:
[----:B------:R-:W-:Y:S05]  /*63b0*/  BSYNC.RECONVERGENT B1 ;  /* 0x0000000000017941 */ /* 0x000fea0003800200 */
.L_x_8867:
        /* <DEDUP_REMOVED lines=28> */
.L_x_8979:
[----:B------:R-:W-:Y:S05]  /*6580*/  BSYNC.RECONVERGENT B1 ;  /* 0x0000000000017941 */ /* 0x000fea0003800200 */
.L_x_8978:
[----:B------:R-:W-:Y:S04]  /*6590*/  BSSY.RECONVERGENT B1, `(.L_x_8980) ;  /* 0x0000005000017945 */ /* 0x000fe80003800200 */
[----:B------:R-:W-:Y:S05]  /*65a0*/  @!P2 BRA `(.L_x_8981) ;  /* 0x00000000000ca947 */ /* 0x000fea0003800000 */
[----:B------:R-:W2:Y:S02]  /*65b0*/  LDC.64 R24, c[0x0][0x390] ;  /* 0x0000e400ff187b82 */ /* 0x000ea40000000a00 */
[----:B--2---:R-:W-:-:S06]  /*65c0*/  IMAD.WIDE.U32 R24, R83, 0x10, R24 ;  /* 0x0000001053187825 */ /* 0x004fcc00078e0018 */
[----:B------:R-:W5:Y:S02]  /*65d0*/  LDG.E.128 R24, desc[UR8][R24.64] ;  /* 0x0000000818187981 */ /* 0x000f64000c1e1d00 */
.L_x_8981:
[----:B------:R-:W-:Y:S05]  /*65e0*/  BSYNC.RECONVERGENT B1 ;  /* 0x0000000000017941 */ /* 0x000fea0003800200 */
.L_x_8980:
        /* <DEDUP_REMOVED lines=31> */
.L_x_8988:
        /* <DEDUP_REMOVED lines=13> */
.L_x_8990:
[----:B------:R-:W-:Y:S05]  /*68b0*/  BSYNC.RECONVERGENT B4 ;  /* 0x0000000000047941 */ /* 0x000fea0003800200 */
.L_x_8989:
        /* <DEDUP_REMOVED lines=43> */
.L_x_8987:
[----:B------:R-:W-:Y:S05]  /*6b70*/  BSYNC.RECONVERGENT B3 ;  /* 0x0000000000037941 */ /* 0x000fea0003800200 */
.L_x_8986:
        /* <DEDUP_REMOVED lines=10> */
.L_x_8985:
[----:B------:R-:W-:Y:S05]  /*6c20*/  BSYNC.RECONVERGENT B2 ;  /* 0x0000000000027941 */ /* 0x000fea0003800200 */
.L_x_8984:
        /* <DEDUP_REMOVED lines=20> */
.L_x_8995:
        /* <DEDUP_REMOVED lines=13> */
.L_x_8997:
[----:B------:R-:W-:Y:S05]  /*6e40*/  BSYNC.RECONVERGENT B4 ;  /* 0x0000000000047941 */ /* 0x000fea0003800200 */
.L_x_8996:
        /* <DEDUP_REMOVED lines=43> */
.L_x_8994:
[----:B------:R-:W-:Y:S05]  /*7100*/  BSYNC.RECONVERGENT B3 ;  /* 0x0000000000037941 */ /* 0x000fea0003800200 */
.L_x_8993:
        /* <DEDUP_REMOVED lines=11> */
.L_x_8992:
[----:B------:R-:W-:Y:S05]  /*71c0*/  BSYNC.RECONVERGENT B2 ;  /* 0x0000000000027941 */ /* 0x000fea0003800200 */
.L_x_8991:
        /* <DEDUP_REMOVED lines=20> */
.L_x_9002:
        /* <DEDUP_REMOVED lines=13> */
.L_x_9004:
[----:B------:R-:W-:Y:S05]  /*73e0*/  BSYNC.RECONVERGENT B4 ;  /* 0x0000000000047941 */ /* 0x000fea0003800200 */
.L_x_9003:
        /* <DEDUP_REMOVED lines=42> */
.L_x_9001:
[----:B------:R-:W-:Y:S05]  /*7690*/  BSYNC.RECONVERGENT B3 ;  /* 0x0000000000037941 */ /* 0x000fea0003800200 */
.L_x_9000:
        /* <DEDUP_REMOVED lines=10> */
.L_x_8999:
[----:B------:R-:W-:Y:S05]  /*7740*/  BSYNC.RECONVERGENT B2 ;  /* 0x0000000000027941 */ /* 0x000fea0003800200 */
.L_x_8998:
        /* <DEDUP_REMOVED lines=20> */
.L_x_9009:
        /* <DEDUP_REMOVED lines=13> */
.L_x_9011:
[----:B------:R-:W-:Y:S05]  /*7960*/  BSYNC.RECONVERGENT B4 ;  /* 0x0000000000047941 */ /* 0x000fea0003800200 */
.L_x_9010:
        /* <DEDUP_REMOVED lines=43> */
.L_x_9008:
[----:B------:R-:W-:Y:S05]  /*7c20*/  BSYNC.RECONVERGENT B3 ;  /* 0x0000000000037941 */ /* 0x000fea0003800200 */
.L_x_9007:
        /* <DEDUP_REMOVED lines=11> */
.L_x_9006:
[----:B------:R-:W-:Y:S05]  /*7ce0*/  BSYNC.RECONVERGENT B2 ;  /* 0x0000000000027941 */ /* 0x000fea0003800200 */
.L_x_9005:
        /* <DEDUP_REMOVED lines=20> */
.L_x_9016:
        /* <DEDUP_REMOVED lines=13> */
.L_x_9018:
[----:B------:R-:W-:Y:S05]  /*7f00*/  BSYNC.RECONVERGENT B4 ;  /* 0x0000000000047941 */ /* 0x000fea0003800200 */
.L_x_9017:
        /* <DEDUP_REMOVED lines=42> */
.L_x_9015:
[----:B------:R-:W-:Y:S05]  /*81b0*/  BSYNC.RECONVERGENT B3 ;  /* 0x0000000000037941 */ /* 0x000fea0003800200 */
.L_x_9014:
        /* <DEDUP_REMOVED lines=10> */
.L_x_9013:
[----:B------:R-:W-:Y:S05]  /*8260*/  BSYNC.RECONVERGENT B2 ;  /* 0x0000000000027941 */ /* 0x000fea0003800200 */
.L_x_9012:
        /* <DEDUP_REMOVED lines=20> */
.L_x_9023:
        /* <DEDUP_REMOVED lines=13> */
.L_x_9025:
[----:B------:R-:W-:Y:S05]  /*8480*/  BSYNC.RECONVERGENT B4 ;  /* 0x0000000000047941 */ /* 0x000fea0003800200 */
.L_x_9024:
        /* <DEDUP_REMOVED lines=43> */
.L_x_9022:
[----:B------:R-:W-:Y:S05]  /*8740*/  BSYNC.RECONVERGENT B3 ;  /* 0x0000000000037941 */ /* 0x000fea0003800200 */
.L_x_9021:
        /* <DEDUP_REMOVED lines=11> */
.L_x_9020:
[----:B------:R-:W-:Y:S05]  /*8800*/  BSYNC.RECONVERGENT B2 ;  /* 0x0000000000027941 */ /* 0x000fea0003800200 */
.L_x_9019:
        /* <DEDUP_REMOVED lines=20> */
.L_x_9030:
        /* <DEDUP_REMOVED lines=13> */
.L_x_9032:
[----:B------:R-:W-:Y:S05]  /*8a20*/  BSYNC.RECONVERGENT B4 ;  /* 0x0000000000047941 */ /* 0x000fea0003800200 */
.L_x_9031:
        /* <DEDUP_REMOVED lines=42> */
.L_x_9029:
[----:B------:R-:W-:Y:S05]  /*8cd0*/  BSYNC.RECONVERGENT B3 ;  /* 0x0000000000037941 */ /* 0x000fea0003800200 */
.L_x_9028:
        /* <DEDUP_REMOVED lines=10> */
.L_x_9027:
[----:B------:R-:W-:Y:S05]  /*8d80*/  BSYNC.RECONVERGENT B2 ;  /* 0x0000000000027941 */ /* 0x000fea0003800200 */
.L_x_9026:
        /* <DEDUP_REMOVED lines=19> */
.L_x_9036:
        /* <DEDUP_REMOVED lines=13> */
.L_x_9038:
[----:B------:R-:W-:Y:S05]  /*8f90*/  BSYNC.RECONVERGENT B3 ;  /* 0x0000000000037941 */ /* 0x000fea0003800200 */
.L_x_9037:
        /* <DEDUP_REMOVED lines=42> */
.L_x_9035:
[----:B------:R-:W-:Y:S05]  /*9240*/  BSYNC.RECONVERGENT B2 ;  /* 0x0000000000027941 */ /* 0x000fea0003800200 */
.L_x_9034:
        /* <DEDUP_REMOVED lines=12> */
.L_x_8983:
[----:B------:R-:W-:Y:S01]  /*9310*/  BSSY.RECONVERGENT B2, `(.L_x_9039) ;  /* 0x0000058000027945 */ /* 0x000fe20003800200 */
[----:B------:R-:W-:Y:S01]  /*9320*/  HFMA2 R48, -RZ, RZ, 0, 0 ;  /* 0x00000000ff307431 */ /* 0x000fe200000001ff */
[----:B------:R-:W-:Y:S01]  /*9330*/  MOV R72, R80 ;  /* 0x0000005000487202 */ /* 0x000fe20000000f00 */
[----:B01----:R-:W-:Y:S01]  /*9340*/  IMAD.MOV.U32 R44, RZ, RZ, R79 ;  /* 0x000000ffff2c7224 */ /* 0x003fe200078e004f */
        /* <DEDUP_REMOVED lines=17> */
.L_x_9043:
        /* <DEDUP_REMOVED lines=13> */
.L_x_9045:
[----:B------:R-:W-:Y:S05]  /*9530*/  BSYNC.RECONVERGENT B4 ;  /* 0x0000000000047941 */ /* 0x000fea0003800200 */
.L_x_9044:
        /* <DEDUP_REMOVED lines=43> */
.L_x_9042:
[----:B------:R-:W-:Y:S05]  /*97f0*/  BSYNC.RECONVERGENT B3 ;  /* 0x0000000000037941 */ /* 0x000fea0003800200 */
.L_x_9041:
        /* <DEDUP_REMOVED lines=9> */
.L_x_9040:
[----:B------:R-:W-:Y:S05]  /*9890*/  BSYNC.RECONVERGENT B2 ;  /* 0x0000000000027941 */ /* 0x000fea0003800200 */
.L_x_9039:
        /* <DEDUP_REMOVED lines=17> */
.L_x_9050:
        /* <DEDUP_REMOVED lines=13> */
.L_x_9052:
[----:B------:R-:W-:Y:S05]  /*9a80*/  BSYNC.RECONVERGENT B4 ;  /* 0x0000000000047941 */ /* 0x000fea0003800200 */
.L_x_9051:
        /* <DEDUP_REMOVED lines=43> */
.L_x_9049:
[----:B------:R-:W-:Y:S05]  /*9d40*/  BSYNC.RECONVERGENT B3 ;  /* 0x0000000000037941 */ /* 0x000fea0003800200 */
.L_x_9048:
        /* <DEDUP_REMOVED lines=9> */
.L_x_9047:
[----:B------:R-:W-:Y:S05]  /*9de0*/  BSYNC.RECONVERGENT B2 ;  /* 0x0000000000027941 */ /* 0x000fea0003800200 */
.L_x_9046:
        /* <DEDUP_REMOVED lines=17> */
.L_x_9057:
        /* <DEDUP_REMOVED lines=13> */
.L_x_9059:
[----:B------:R-:W-:Y:S05]  /*9fd0*/  BSYNC.RECONVERGENT B4 ;  /* 0x0000000000047941 */ /* 0x000fea0003800200 */
.L_x_9058:
        /* <DEDUP_REMOVED lines=43> */
.L_x_9056:
[----:B------:R-:W-:Y:S05]  /*a290*/  BSYNC.RECONVERGENT B3 ;  /* 0x0000000000037941 */ /* 0x000fea0003800200 */
.L_x_9055:
        /* <DEDUP_REMOVED lines=9> */
.L_x_9054:
[----:B------:R-:W-:Y:S05]  /*a330*/  BSYNC.RECONVERGENT B2 ;  /* 0x0000000000027941 */ /* 0x000fea0003800200 */
.L_x_9053:
        /* <DEDUP_REMOVED lines=17> */
.L_x_9064:
        /* <DEDUP_REMOVED lines=13> */
.L_x_9066:
[----:B------:R-:W-:Y:S05]  /*a520*/  BSYNC.RECONVERGENT B4 ;  /* 0x0000000000047941 */ /* 0x000fea0003800200 */
.L_x_9065:
        /* <DEDUP_REMOVED lines=43> */
.L_x_9063:
[----:B------:R-:W-:Y:S05]  /*a7e0*/  BSYNC.RECONVERGENT B3 ;  /* 0x0000000000037941 */ /* 0x000fea0003800200 */
.L_x_9062:
        /* <DEDUP_REMOVED lines=9> */
.L_x_9061:
[----:B------:R-:W-:Y:S05]  /*a880*/  BSYNC.RECONVERGENT B2 ;  /* 0x0000000000027941 */ /* 0x000fea0003800200 */
.L_x_9060:
        /* <DEDUP_REMOVED lines=17> */
.L_x_9071:
        /* <DEDUP_REMOVED lines=13> */
.L_x_9073:
[----:B------:R-:W-:Y:S05]  /*aa70*/  BSYNC.RECONVERGENT B4 ;  /* 0x0000000000047941 */ /* 0x000fea0003800200 */
.L_x_9072:
        /* <DEDUP_REMOVED lines=43> */
.L_x_9070:
[----:B------:R-:W-:Y:S05]  /*ad30*/  BSYNC.RECONVERGENT B3 ;  /* 0x0000000000037941 */ /* 0x000fea0003800200 */
.L_x_9069:
        /* <DEDUP_REMOVED lines=9> */
.L_x_9068:
[----:B------:R-:W-:Y:S05]  /*add0*/  BSYNC.RECONVERGENT B2 ;  /* 0x0000000000027941 */ /* 0x000fea0003800200 */
.L_x_9067:
        /* <DEDUP_REMOVED lines=17> */
.L_x_9078:
        /* <DEDUP_REMOVED lines=13> */
.L_x_9080:
[----:B------:R-:W-:Y:S05]  /*afc0*/  BSYNC.RECONVERGENT B4 ;  /* 0x0000000000047941 */ /* 0x000fea0003800200 */
.L_x_9079:
        /* <DEDUP_REMOVED lines=43> */
.L_x_9077:
[----:B------:R-:W-:Y:S05]  /*b280*/  BSYNC.RECONVERGENT B3 ;  /* 0x0000000000037941 */ /* 0x000fea0003800200 */
.L_x_9076:
        /* <DEDUP_REMOVED lines=9> */
.L_x_9075:
[----:B------:R-:W-:Y:S05]  /*b320*/  BSYNC.RECONVERGENT B2 ;  /* 0x0000000000027941 */ /* 0x000fea0003800200 */
.L_x_9074:
        /* <DEDUP_REMOVED lines=17> */
.L_x_9085:
        /* <DEDUP_REMOVED lines=13> */
.L_x_9087:
[----:B------:R-:W-:Y:S05]  /*b510*/  BSYNC.RECONVERGENT B4 ;  /* 0x0000000000047941 */ /* 0x000fea0003800200 */
.L_x_9086:
        /* <DEDUP_REMOVED lines=43> */
.L_x_9084:
[----:B------:R-:W-:Y:S05]  /*b7d0*/  BSYNC.RECONVERGENT B3 ;  /* 0x0000000000037941 */ /* 0x000fea0003800200 */
.L_x_9083:
        /* <DEDUP_REMOVED lines=9> */
.L_x_9082:
[----:B------:R-:W-:Y:S05]  /*b870*/  BSYNC.RECONVERGENT B2 ;  /* 0x0000000000027941 */ /* 0x000fea0003800200 */
.L_x_9081:
        /* <DEDUP_REMOVED lines=16> */
.L_x_9090:
        /* <DEDUP_REMOVED lines=13> */
.L_x_9092:
[----:B------:R-:W-:Y:S05]  /*ba50*/  BSYNC.RECONVERGENT B3 ;  /* 0x0000000000037941 */ /* 0x000fea0003800200 */
.L_x_9091:
        /* <DEDUP_REMOVED lines=43> */
.L_x_9089:
[----:B------:R-:W-:Y:S05]  /*bd10*/  BSYNC.RECONVERGENT B2 ;  /* 0x0000000000027941 */ /* 0x000fea0003800200 */
.L_x_9088:
        /* <DEDUP_REMOVED lines=9> */
.L_x_9033:
[----:B------:R-:W-:Y:S05]  /*bdb0*/  BSYNC.RECONVERGENT B1 ;  /* 0x0000000000017941 */ /* 0x000fea0003800200 */
.L_x_8982:
[----:B------:R-:W-:Y:S01]  /*bdc0*/  FADD.FTZ R76, RZ, R20 ;  /* 0x00000014ff4c7221 */ /* 0x000fe20000010000 */
[----:B------:R-:W-:Y:S01]  /*bdd0*/  IMAD.WIDE.U32 R70, R85, 0x20, R70 ;  /* 0x0000002055467825 */ /* 0x000fe200078e0046 */
[----:B------:R-:W-:Y:S01]  /*bde0*/  BSSY.RECONVERGENT B1, `(.L_x_9093) ;  /* 0x0000027000017945 */ /* 0x000fe20003800200 */
[----:B------:R-:W-:Y:S02]  /*bdf0*/  ISETP.NE.AND P0, PT, R0, RZ, PT ;  /* 0x000000ff0000720c */ /* 0x000fe40003f05270 */
[----:B------:R-:W-:Y:S01]  /*be00*/  FADD.FTZ R77, R76, R21 ;  /* 0x000000154c4d7221 */ /* 0x000fe20000010000 */
[----:B-----5:R0:W-:Y:S03]  /*be10*/  STG.E.128 desc[UR8][R70.64], R48 ;  /* 0x0000003046007986 */ /* 0x0201e6000c101d08 */
        /* <DEDUP_REMOVED lines=15> */
[----:B------:R-:W-:Y:S02]  /*bf10*/  SHF.L.U32 R70, R59, 0x10, RZ ;  /* 0x000000103b467819 */ /* 0x000fe400000006ff */
[----:B------:R-:W-:Y:S02]  /*bf20*/  LOP3.LUT R76, R58, 0xffff, RZ, 0xc0, !PT ;  /* 0x0000ffff3a4c7812 */ /* 0x000fe400078ec0ff */
[----:B------:R-:W-:Y:S02]  /*bf30*/  LOP3.LUT R77, R70, 0xff0000, RZ, 0xc0, !PT ;  /* 0x00ff0000464d7812 */ /* 0x000fe400078ec0ff */
[----:B------:R-:W0:Y:S01]  /*bf40*/  LDC.64 R70, c[0x0][0x3b0] ;  /* 0x0000ec00ff467b82 */ /* 0x000e220000000a00 */
        /* <DEDUP_REMOVED lines=16> */
.L_x_9094:
[----:B------:R-:W-:Y:S05]  /*c050*/  BSYNC.RECONVERGENT B1 ;  /* 0x0000000000017941 */ /* 0x000fea0003800200 */
.L_x_9093:
        /* <DEDUP_REMOVED lines=56> */
.L_x_9110:
        /* <DEDUP_REMOVED lines=16> */
[----:B------:R-:W-:-:S04]  /*c4e0*/  VIADD R75, R75, 0xffffffff ;  /* 0xffffffff4b4b7836 */ /* 0x000fc80000000000 */
[C---:B------:R-:W-:Y:S01]  /*c4f0*/  FADD.FTZ R88, -R81.reuse, R44 ;  /* 0x0000002c51587221 */ /* 0x040fe20000010100 */
[----:B------:R-:W-:Y:S01]  /*c500*/  FADD.FTZ R90, -R81, R45 ;  /* 0x0000002d515a7221 */ /* 0x000fe20000010100 */
[----:B------:R-:W-:Y:S01]  /*c510*/  IMAD R75, R75, R74, RZ ;  /* 0x0000004a4b4b7224 */ /* 0x000fe200078e02ff */
[----:B------:R-:W1:Y:S01]  /*c520*/  LDC.64 R44, c[0x0][0x428] ;  /* 0x00010a00ff2c7b82 */ /* 0x000e620000000a00 */
[C---:B------:R-:W-:Y:S01]  /*c530*/  FADD.FTZ R22, -R81.reuse, R22 ;  /* 0x0000001651167221 */ /* 0x040fe20000010100 */
[C---:B------:R-:W-:Y:S01]  /*c540*/  FADD.FTZ R74, -R81.reuse, R23 ;  /* 0x00000017514a7221 */ /* 0x040fe20000010100 */
[C---:B------:R-:W-:Y:S01]  /*c550*/  FADD.FTZ R76, -R81.reuse, R16 ;  /* 0x00000010514c7221 */ /* 0x040fe20000010100 */
[C---:B------:R-:W-:Y:S01]  /*c560*/  FADD.FTZ R78, -R81.reuse, R17 ;  /* 0x00000011514e7221 */ /* 0x040fe20000010100 */
[----:B------:R-:W-:Y:S01]  /*c570*/  SHF.R.S32.HI R16, RZ, 0x1f, R75 ;  /* 0x0000001fff107819 */ /* 0x000fe2000001144b */
[C---:B------:R-:W-:Y:S01]  /*c580*/  FADD.FTZ R70, -R81.reuse, R21 ;  /* 0x0000001551467221 */ /* 0x040fe20000010100 */
[C---:B0-----:R-:W-:Y:S01]  /*c590*/  FADD.FTZ R80, -R81.reuse, R18 ;  /* 0x0000001251507221 */ /* 0x041fe20000010100 */
[----:B------:R-:W-:Y:S01]  /*c5a0*/  FADD.FTZ R82, -R81, R19 ;  /* 0x0000001351527221 */ /* 0x000fe20000010100 */
[C---:B------:R-:W-:Y:S01]  /*c5b0*/  FMUL.FTZ R17, R79.reuse, R22 ;  /* 0x000000164f117220 */ /* 0x040fe20000410000 */
[C---:B------:R-:W-:Y:S01]  /*c5c0*/  FMUL.FTZ R18, R79.reuse, R74 ;  /* 0x0000004a4f127220 */ /* 0x040fe20000410000 */
[C---:B------:R-:W-:Y:S01]  /*c5d0*/  FMUL.FTZ R19, R79.reuse, R76 ;  /* 0x0000004c4f137220 */ /* 0x040fe20000410000 */
[----:B------:R-:W-:Y:S01]  /*c5e0*/  FMUL.FTZ R78, R79, R78 ;  /* 0x0000004e4f4e7220 */ /* 0x000fe20000410000 */
[C---:B------:R-:W-:Y:S01]  /*c5f0*/  FADD.FTZ R50, -R81.reuse, R50 ;  /* 0x0000003251327221 */ /* 0x040fe20000010100 */
[C---:B------:R-:W-:Y:S01]  /*c600*/  FADD.FTZ R48, -R81.reuse, R48 ;  /* 0x0000003051307221 */ /* 0x040fe20000010100 */
[C---:B------:R-:W-:Y:S01]  /*c610*/  FADD.FTZ R92, -R81.reuse, R47 ;  /* 0x0000002f515c7221 */ /* 0x040fe20000010100 */
[----:B------:R-:W-:Y:S01]  /*c620*/  LEA.HI R75, R16, R75, RZ, 0x3 ;  /* 0x0000004b104b7211 */ /* 0x000fe200078f18ff */
[C---:B------:R-:W-:Y:S01]  /*c630*/  FADD.FTZ R20, -R81.reuse, R20 ;  /* 0x0000001451147221 */ /* 0x040fe20000010100 */
[----:B------:R-:W-:Y:S01]  /*c640*/  FADD.FTZ R46, -R81, R46 ;  /* 0x0000002e512e7221 */ /* 0x000fe20000010100 */
[----:B------:R-:W-:Y:S01]  /*c650*/  FMUL.FTZ R16, R79, R70 ;  /* 0x000000464f107220 */ /* 0x000fe20000410000 */
[C---:B------:R-:W-:Y:S01]  /*c660*/  FADD.FTZ R84, -R81.reuse, R49 ;  /* 0x0000003151547221 */ /* 0x040fe20000010100 */
[----:B------:R-:W-:Y:S01]  /*c670*/  FADD.FTZ R86, -R81, R51 ;  /* 0x0000003351567221 */ /* 0x000fe20000010100 */
[----:B------:R-:W-:Y:S01]  /*c680*/  FFMA.FTZ R17, R17, R5, R42 ;  /* 0x0000000511117223 */ /* 0x000fe2000001002a */
[----:B------:R-:W-:Y:S01]  /*c690*/  FFMA.FTZ R74, R19, R7, R36 ;  /* 0x00000007134a7223 */ /* 0x000fe20000010024 */
[----:B------:R-:W-:Y:S01]  /*c6a0*/  FFMA.FTZ R77, R78, R6, R37 ;  /* 0x000000064e4d7223 */ /* 0x000fe20000010025 */
        /* <DEDUP_REMOVED lines=22> */
[----:B------:R-:W-:Y:S01]  /*c810*/  FFMA.FTZ R50, R48, R52, R29 ;  /* 0x0000003430327223 */ /* 0x000fe2000001001d */
[----:B------:R-:W-:Y:S01]  /*c820*/  IADD3 R79, PT, PT, R75, 0x20, RZ ;  /* 0x000000204b4f7810 */ /* 0x000fe20007ffe0ff */
[----:B------:R-:W-:Y:S01]  /*c830*/  FFMA.FTZ R71, R71, R53, R34 ;  /* 0x0000003547477223 */ /* 0x000fe20000010022 */
[----:B------:R-:W-:Y:S01]  /*c840*/  FFMA.FTZ R51, R51, R55, R28 ;  /* 0x0000003733337223 */ /* 0x000fe2000001001c */
[----:B------:R-:W-:Y:S01]  /*c850*/  FFMA.FTZ R48, R22, R54, R35 ;  /* 0x0000003616307223 */ /* 0x000fe20000010023 */
[----:B------:R-:W-:Y:S01]  /*c860*/  FFMA.FTZ R49, R20, R14, R33 ;  /* 0x0000000e14317223 */ /* 0x000fe20000010021 */
[----:B-1----:R-:W-:Y:S01]  /*c870*/  IMAD.WIDE.U32 R46, R75, 0x10, R44 ;  /* 0x000000104b2e7825 */ /* 0x002fe200078e002c */
        /* <DEDUP_REMOVED lines=9> */
.L_x_9097:
[----:B------:R-:W-:Y:S05]  /*c910*/  BSYNC.RECONVERGENT B1 ;  /* 0x0000000000017941 */ /* 0x000fea0003800200 */
.L_x_9096:
[----:B-1----:R-:W1:Y:S02]  /*c920*/  LDC.64 R16, c[0x0][0x380] ;  /* 0x0000e000ff107b82 */ /* 0x002e640000000a00 */
[----:B-1----:R-:W-:-:S05]  /*c930*/  IMAD R13, R16, 0x4, R13 ;  /* 0x00000004100d7824 */ /* 0x002fca00078e020d */
[----:B------:R-:W-:-:S13]  /*c940*/  ISETP.GE.AND P0, PT, R13, R17, PT ;  /* 0x000000110d00720c */ /* 0x000fda0003f06270 */
[----:B------:R-:W-:Y:S05]  /*c950*/  @!P0 BRA `(.L_x_9098) ;  /* 0xffffff4000548947 */ /* 0x000fea000383ffff */
[----:B------:R-:W-:Y:S05]  /*c960*/  BSYNC B0 ;  /* 0x0000000000007941 */ /* 0x000fea0003800000 */
.L_x_8866:
[----:B------:R-:W-:Y:S05]  /*c970*/  EXIT ;  /* 0x000000000000794d */ /* 0x000fea0003800000 */
.L_x_9095:
[----:B------:R-:W-:Y:S01]  /*c980*/  HFMA2 R85, -RZ, RZ, 0, 5.9604644775390625e-08 ;  /* 0x00000001ff557431 */ /* 0x000fe200000001ff */
[----:B------:R-:W-:Y:S01]  /*c990*/  BSSY B1, `(.L_x_9099) ;  /* 0x0000006000017945 */ /* 0x000fe20003800000 */
[----:B------:R-:W-:Y:S01]  /*c9a0*/  IMAD.MOV.U32 R86, RZ, RZ, 0x1f ;  /* 0x0000001fff567424 */ /* 0x000fe200078e00ff */
[----:B------:R-:W-:-:S07]  /*c9b0*/  MOV R83, 0xffffffff ;  /* 0xffffffff00537802 */ /* 0x000fce0000000f00 */
[----:B0-----:R-:W-:Y:S05]  /*c9c0*/  WARPSYNC.COLLECTIVE R83, `(.L_x_9100) ;  /* 0x0000000053087348 */ /* 0x001fea0003c00000 */
[----:B------:R1:W2:Y:S02]  /*c9d0*/  SHFL.BFLY P2, R84, R82, R85, R86 ;  /* 0x0c00005552547389 */ /* 0x0002a40000040056 */
[----:B012---:R-:W-:Y:S05]  /*c9e0*/  ENDCOLLECTIVE ;  /* 0x000000000000791b */ /* 0x007fea0003800000 */
.L_x_9100:
[----:B------:R-:W-:Y:S05]  /*c9f0*/  BSYNC B1 ;  /* 0x0000000000017941 */ /* 0x000fea0003800000 */
.L_x_9099:
        /* <DEDUP_REMOVED lines=10> */
.L_x_9101:
[----:B------:R-:W-:Y:S01]  /*caa0*/  HFMA2 R85, -RZ, RZ, 0, 2.384185791015625e-07 ;  /* 0x00000004ff557431 */ /* 0x000fe200000001ff */
[----:B------:R-:W-:-:S05]  /*cab0*/  MOV R70, R84 ;  /* 0x0000005400467202 */ /* 0x000fca0000000f00 */
[----:B------:R-:W-:-:S04]  /*cac0*/  FADD.FTZ R76, R71, R70 ;  /* 0x00000046474c7221 */ /* 0x000fc80000010000 */
[----:B------:R-:W-:-:S07]  /*cad0*/  IMAD.MOV.U32 R82, RZ, RZ, R76 ;  /* 0x000000ffff527224 */ /* 0x000fce00078e004c */
[----:B------:R-:W-:Y:S05]  /*cae0*/  WARPSYNC.COLLECTIVE R83, `(.L_x_9102) ;  /* 0x0000000053087348 */ /* 0x000fea0003c00000 */
[----:B------:R0:W1:Y:S02]  /*caf0*/  SHFL.BFLY P2, R84, R82, R85, R86 ;  /* 0x0c00005552547389 */ /* 0x0000640000040056 */
[----:B01----:R-:W-:Y:S05]  /*cb00*/  ENDCOLLECTIVE ;  /* 0x000000000000791b */ /* 0x003fea0003800000 */
.L_x_9102:
[----:B------:R-:W-:Y:S02]  /*cb10*/  IMAD.MOV.U32 R85, RZ, RZ, 0x8 ;  /* 0x00000008ff557424 */ /* 0x000fe400078e00ff */
[----:B------:R-:W-:-:S04]  /*cb20*/  IMAD.MOV.U32 R77, RZ, RZ, R84 ;  /* 0x000000ffff4d7224 */ /* 0x000fc800078e0054 */
[----:B------:R-:W-:-:S05]  /*cb30*/  FADD.FTZ R77, R76, R77 ;  /* 0x0000004d4c4d7221 */ /* 0x000fca0000010000 */
[----:B------:R-:W-:-:S07]  /*cb40*/  MOV R82, R77 ;  /* 0x0000004d00527202 */ /* 0x000fce0000000f00 */
[----:B------:R-:W-:Y:S05]  /*cb50*/  WARPSYNC.COLLECTIVE R83, `(.L_x_9103) ;  /* 0x0000000053087348 */ /* 0x000fea0003c00000 */
[----:B------:R0:W1:Y:S02]  /*cb60*/  SHFL.BFLY P2, R84, R82, R85, R86 ;  /* 0x0c00005552547389 */ /* 0x0000640000040056 */
[----:B01----:R-:W-:Y:S05]  /*cb70*/  ENDCOLLECTIVE ;  /* 0x000000000000791b */ /* 0x003fea0003800000 */
.L_x_9103:
[----:B------:R-:W-:Y:S01]  /*cb80*/  HFMA2 R85, -RZ, RZ, 0, 9.5367431640625e-07 ;  /* 0x00000010ff557431 */ /* 0x000fe200000001ff */
[----:B------:R-:W-:-:S05]  /*cb90*/  MOV R70, R84 ;  /* 0x0000005400467202 */ /* 0x000fca0000000f00 */
[----:B------:R-:W-:-:S04]  /*cba0*/  FADD.FTZ R79, R77, R70 ;  /* 0x000000464d4f7221 */ /* 0x000fc80000010000 */
[----:B------:R-:W-:-:S07]  /*cbb0*/  IMAD.MOV.U32 R82, RZ, RZ, R79 ;  /* 0x000000ffff527224 */ /* 0x000fce00078e004f */
[----:B------:R-:W-:Y:S05]  /*cbc0*/  WARPSYNC.COLLECTIVE R83, `(.L_x_9104) ;  /* 0x0000000053087348 */ /* 0x000fea0003c00000 */
[----:B------:R0:W1:Y:S02]  /*cbd0*/  SHFL.BFLY P2, R84, R82, R85, R86 ;  /* 0x0c00005552547389 */ /* 0x0000640000040056 */
[----:B01----:R-:W-:Y:S05]  /*cbe0*/  ENDCOLLECTIVE ;  /* 0x000000000000791b */ /* 0x003fea0003800000 */
.L_x_9104:
        /* <DEDUP_REMOVED lines=40> */
.L_x_9105:
[----:B------:R-:W-:Y:S01]  /*ce70*/  HFMA2 R85, -RZ, RZ, 0, 1.1920928955078125e-07 ;  /* 0x00000002ff557431 */ /* 0x000fe200000001ff */
[----:B------:R-:W-:-:S05]  /*ce80*/  MOV R71, R84 ;  /* 0x0000005400477202 */ /* 0x000fca0000000f00 */
[----:B------:R-:W-:-:S04]  /*ce90*/  FADD.FTZ R71, R70, R71 ;  /* 0x0000004746477221 */ /* 0x000fc80000010000 */
[----:B------:R-:W-:-:S07]  /*cea0*/  IMAD.MOV.U32 R82, RZ, RZ, R71 ;  /* 0x000000ffff527224 */ /* 0x000fce00078e0047 */
[----:B------:R-:W-:Y:S05]  /*ceb0*/  WARPSYNC.COLLECTIVE R83, `(.L_x_9106) ;  /* 0x0000000053087348 */ /* 0x000fea0003c00000 */
[----:B------:R0:W1:Y:S02]  /*cec0*/  SHFL.BFLY P2, R84, R82, R85, R86 ;  /* 0x0c00005552547389 */ /* 0x0000640000040056 */
[----:B01----:R-:W-:Y:S05]  /*ced0*/  ENDCOLLECTIVE ;  /* 0x000000000000791b */ /* 0x003fea0003800000 */
.L_x_9106:
[----:B------:R-:W-:Y:S02]  /*cee0*/  IMAD.MOV.U32 R85, RZ, RZ, 0x4 ;  /* 0x00000004ff557424 */ /* 0x000fe400078e00ff */
[----:B------:R-:W-:-:S04]  /*cef0*/  IMAD.MOV.U32 R76, RZ, RZ, R84 ;  /* 0x000000ffff4c7224 */ /* 0x000fc800078e0054 */
[----:B------:R-:W-:-:S05]  /*cf00*/  FADD.FTZ R76, R71, R76 ;  /* 0x0000004c474c7221 */ /* 0x000fca0000010000 */
[----:B------:R-:W-:-:S07]  /*cf10*/  MOV R82, R76 ;  /* 0x0000004c00527202 */ /* 0x000fce0000000f00 */
[----:B------:R-:W-:Y:S05]  /*cf20*/  WARPSYNC.COLLECTIVE R83, `(.L_x_9107) ;  /* 0x0000000053087348 */ /* 0x000fea0003c00000 */
[----:B------:R0:W1:Y:S02]  /*cf30*/  SHFL.BFLY P2, R84, R82, R85, R86 ;  /* 0x0c00005552547389 */ /* 0x0000640000040056 */
[----:B01----:R-:W-:Y:S05]  /*cf40*/  ENDCOLLECTIVE ;  /* 0x000000000000791b */ /* 0x003fea0003800000 */
.L_x_9107:
[----:B------:R-:W-:Y:S01]  /*cf50*/  HFMA2 R85, -RZ, RZ, 0, 4.76837158203125e-07 ;  /* 0x00000008ff557431 */ /* 0x000fe200000001ff */
[----:B------:R-:W-:-:S05]  /*cf60*/  MOV R77, R84 ;  /* 0x00000054004d7202 */ /* 0x000fca0000000f00 */
[----:B------:R-:W-:-:S04]  /*cf70*/  FADD.FTZ R77, R76, R77 ;  /* 0x0000004d4c4d7221 */ /* 0x000fc80000010000 */
[----:B------:R-:W-:-:S07]  /*cf80*/  IMAD.MOV.U32 R82, RZ, RZ, R77 ;  /* 0x000000ffff527224 */ /* 0x000fce00078e004d */
[----:B------:R-:W-:Y:S05]  /*cf90*/  WARPSYNC.COLLECTIVE R83, `(.L_x_9108) ;  /* 0x0000000053087348 */ /* 0x000fea0003c00000 */
[----:B------:R0:W1:Y:S02]  /*cfa0*/  SHFL.BFLY P2, R84, R82, R85, R86 ;  /* 0x0c00005552547389 */ /* 0x0000640000040056 */
[----:B01----:R-:W-:Y:S05]  /*cfb0*/  ENDCOLLECTIVE ;  /* 0x000000000000791b */ /* 0x003fea0003800000 */
.L_x_9108:
[----:B------:R-:W-:Y:S02]  /*cfc0*/  IMAD.MOV.U32 R85, RZ, RZ, 0x10 ;  /* 0x00000010ff557424 */ /* 0x000fe400078e00ff */
[----:B------:R-:W-:-:S04]  /*cfd0*/  IMAD.MOV.U32 R80, RZ, RZ, R84 ;  /* 0x000000ffff507224 */ /* 0x000fc800078e0054 */
[----:B------:R-:W-:-:S05]  /*cfe0*/  FADD.FTZ R80, R77, R80 ;  /* 0x000000504d507221 */ /* 0x000fca0000010000 */
[----:B------:R-:W-:-:S07]  /*cff0*/  MOV R82, R80 ;  /* 0x0000005000527202 */ /* 0x000fce0000000f00 */
[----:B------:R-:W-:Y:S05]  /*d000*/  WARPSYNC.COLLECTIVE R83, `(.L_x_9109) ;  /* 0x0000000053087348 */ /* 0x000fea0003c00000 */
[----:B------:R0:W1:Y:S02]  /*d010*/  SHFL.BFLY P2, R84, R82, R85, R86 ;  /* 0x0c00005552547389 */ /* 0x0000640000040056 */
[----:B01----:R-:W-:Y:S05]  /*d020*/  ENDCOLLECTIVE ;  /* 0x000000000000791b */ /* 0x003fea0003800000 */
.L_x_9109:
[----:B------:R-:W-:Y:S01]  /*d030*/  MOV R79, R84 ;  /* 0x00000054004f7202 */ /* 0x000fe20000000f00 */
[----:B------:R-:W-:Y:S06]  /*d040*/  BRA `(.L_x_9110) ;  /* 0xfffffff000e47947 */ /* 0x000fec000383ffff */
.L_x_9111:
        /* <DEDUP_REMOVED lines=11> */
.L_x_20296:


//--------------------- .text._ZN10layer_norm13ln_fwd_kernelINS_13Kernel_traitsIf13__nv_bfloat16fS2_fjLj512ELj1ELj4ELj1ELj16ENS_18Kernel_traits_baseILj512EfS2_fS2_fjLj128EEEEELb1ELb1ELb0ELb0EEEvNS_9FwdParamsE --------------------------
	.section	.text._ZN10layer_norm13ln_fwd_kernelINS_13Kernel_traitsIf13__nv_bfloat16fS2_fjLj512ELj1ELj4ELj1ELj16ENS_18Kernel_traits_baseILj512EfS2_fS2_fjLj128EEEEELb1ELb1ELb0ELb0EEEvNS_9FwdParamsE,"ax",@progbits
	.align	128
        .global         _ZN10layer_norm13ln_fwd_kernelINS_13Kernel_traitsIf13__nv_bfloat16fS2_fjLj512ELj1ELj4ELj1ELj16ENS_18Kernel_traits_baseILj512EfS2_fS2_fjLj128EEEEELb1ELb1ELb0ELb0EEEvNS_9FwdParamsE
        .type           _ZN10layer_norm13ln_fwd_kernelINS_13Kernel_traitsIf13__nv_bfloat16fS2_fjLj512ELj1ELj4ELj1ELj16ENS_18Kernel_traits_baseILj512EfS2_fS2_fjLj128EEEEELb1ELb1ELb0ELb0EEEvNS_9FwdParamsE,@function
        .size           _ZN10layer_norm13ln_fwd_kernelINS_13Kernel_traitsIf13__nv_bfloat16fS2_fjLj512ELj1ELj4ELj1ELj16ENS_18Kernel_traits_baseILj512EfS2_fS2_fjLj128EEEEELb1ELb1ELb0ELb0EEEvNS_9FwdParamsE,(.L_x_20297 - _ZN10layer_norm13ln_fwd_kernelINS_13Kernel_traitsIf13__nv_bfloat16fS2_fjLj512ELj1ELj4ELj1ELj16ENS_18Kernel_traits_baseILj512EfS2_fS2_fjLj128EEEEELb1ELb1ELb0ELb0EEEvNS_9FwdParamsE)
        .other          _ZN10layer_norm13ln_fwd_kernelINS_13Kernel_traitsIf13__nv_bfloat16fS2_fjLj512ELj1ELj4ELj1ELj16ENS_18Kernel_traits_baseILj512EfS2_fS2_fjLj128EEEEELb1ELb1ELb0ELb0EEEvNS_9FwdParamsE,@"STO_CUDA_ENTRY STV_DEFAULT"
_ZN10layer_norm13ln_fwd_kernelINS_13Kernel_traitsIf13__nv_bfloat16fS2_fjLj512ELj1ELj4ELj1ELj16ENS_18Kernel_traits_baseILj512EfS2_fS2_fjLj128EEEEELb1ELb1ELb0ELb0EEEvNS_9FwdParamsE:
.text._ZN10layer_norm13ln_fwd_kernelINS_13Kernel_traitsIf13__nv_bfloat16fS2_fjLj512ELj1ELj4ELj1ELj16ENS_18Kernel_traits_baseILj512EfS2_fS2_fjLj128EEEEELb1ELb1ELb0ELb0EEEvNS_9FwdParamsE:
        /* <DEDUP_REMOVED lines=20> */
[----:B------:R-:W-:Y:S02]  /*0140*/  LOP3.LUT R87, R85, 0x1f, RZ, 0xc, !PT ;  /* 0x0000001f55577812 */ /* 0x000fe400078e0cff */
[----:B------:R-:W-:Y:S02]  /*0150*/  LEA.HI R0, R0, R9, RZ, 0x3 ;  /* 0x0000000900007211 */ /* 0x000fe400078f18ff */
[----:B------:R-:W3:Y:S01]  /*0160*/  LDC R86, c[0x0][0x360] ;  /* 0x0000d800ff567b82 */ /* 0x000ee20000000800 */
[----:B------:R-:W-:Y:S02]  /*0170*/  SHF.R.U32.HI R84, RZ, 0x5, R85 ;  /* 0x00000005ff547819 */ /* 0x000fe40000011655 */
[----:B------:R-:W-:Y:S01]  /*0180*/  LEA.HI.SX32 R87, R0, R87, 0x1d ;  /* 0x0000005700577211 */ /* 0x000fe200078feaff */
[----:B-1----:R-:W-:-:S06]  /*0190*/  USHF.L.U32 UR4, UR5, 0x2, URZ ;  /* 0x0000000205047899 */ /* 0x002fcc00080006ff */
[----:B------:R-:W-:Y:S01]  /*01a0*/  LOP3.LUT R84, R84, UR4, RZ, 0xfc, !PT ;  /* 0x0000000454547c12 */ /* 0x000fe2000f8efcff */
[----:B---3--:R-:W-:Y:S01]  /*01b0*/  IMAD R86, R86, UR5, R85 ;  /* 0x0000000556567c24 */ /* 0x008fe2000f8e0255 */
[----:B------:R-:W-:Y:S02]  /*01c0*/  LOP3.LUT R85, R85, 0x1f, RZ, 0xc0, !PT ;  /* 0x0000001f55557812 */ /* 0x000fe400078ec0ff */
[----:B--2---:R-:W-:Y:S02]  /*01d0*/  @P0 R2UR UR6, R2 ;  /* 0x00000000020602ca */ /* 0x004fe400000e0000 */
[----:B------:R-:W-:Y:S02]  /*01e0*/  @P0 R2UR UR7, R3 ;  /* 0x00000000030702ca */ /* 0x000fe400000e0000 */
[----:B0-----:R-:W-:-:S04]  /*01f0*/  @P0 IADD3 R80, P1, PT, R4, R7, RZ ;  /* 0x0000000704500210 */ /* 0x001fc80007f3e0ff */
[----:B------:R-:W-:-:S04]  /*0200*/  @P0 IADD3.X R81, PT, PT, RZ, R5, RZ, P1, !PT ;  /* 0x00000005ff510210 */ /* 0x000fc80000ffe4ff */
[--C-:B------:R-:W-:Y:S01]  /*0210*/  SHF.R.U64 R90, R80, 0x2, R81.reuse ;  /* 0x00000002505a7819 */ /* 0x100fe20000001251 */
[----:B------:R-:W-:Y:S01]  /*0220*/  UIADD3 UR14, UPT, UPT, UR6, -0x61c88647, URZ ;  /* 0x9e3779b9060e7890 */ /* 0x000fe2000fffe0ff */
[----:B------:R-:W-:Y:S01]  /*0230*/  SHF.R.U32.HI R83, RZ, 0x2, R81 ;  /* 0x00000002ff537819 */ /* 0x000fe20000011651 */
[----:B------:R-:W-:Y:S02]  /*0240*/  UIADD3 UR15, UPT, UPT, UR7, -0x4498517b, URZ ;  /* 0xbb67ae85070f7890 */ /* 0x000fe4000fffe0ff */
        /* <DEDUP_REMOVED lines=35> */
.L_x_9115:
[----:B------:R-:W-:Y:S05]  /*0480*/  BSYNC.RECONVERGENT B1 ;  /* 0x0000000000017941 */ /* 0x000fea0003800200 */
.L_x_9114:
[----:B------:R-:W-:Y:S05]  /*0490*/  @!P1 BRA `(.L_x_9116) ;  /* 0x0000000000a49947 */ /* 0x000fea0003800000 */
[----:B0-----:R-:W0:Y:S08]  /*04a0*/  LDC.64 R2, c[0x0][0x3d0] ;  /* 0x0000f400ff027b82 */ /* 0x001e300000000a00 */
[----:B------:R-:W1:Y:S08]  /*04b0*/  LDC.64 R52, c[0x0][0x438] ;  /* 0x00010e00ff347b82 */ /* 0x000e700000000a00 */
[----:B------:R-:W2:Y:S01]  /*04c0*/  LDC.64 R54, c[0x0][0x3e8] ;  /* 0x0000fa00ff367b82 */ /* 0x000ea20000000a00 */
[----:B0-----:R-:W-:-:S05]  /*04d0*/  IMAD.WIDE.U32 R2, R33, 0x20, R2 ;  /* 0x0000002021027825 */ /* 0x001fca00078e0002 */
[----:B------:R3:W5:Y:S01]  /*04e0*/  LDG.E.128 R28, desc[UR8][R2.64] ;  /* 0x00000008021c7981 */ /* 0x000762000c1e1d00 */
[----:B-1----:R-:W-:-:S05]  /*04f0*/  IMAD.WIDE.U32 R52, R33, 0x20, R52 ;  /* 0x0000002021347825 */ /* 0x002fca00078e0034 */
[----:B------:R3:W5:Y:S01]  /*0500*/  LD.E.128 R36, desc[UR8][R52.64] ;  /* 0x0000000834247980 */ /* 0x000762000c101d00 */
[----:B--2---:R-:W-:-:S03]  /*0510*/  IMAD.WIDE.U32 R54, R33, 0x20, R54 ;  /* 0x0000002021367825 */ /* 0x004fc600078e0036 */
[----:B------:R3:W5:Y:S04]  /*0520*/  LD.E.128 R40, desc[UR8][R52.64+0x10] ;  /* 0x0000100834287980 */ /* 0x000768000c101d00 */
[----:B------:R3:W5:Y:S04]  /*0530*/  LDG.E.128 R32, desc[UR8][R2.64+0x10] ;  /* 0x0000100802207981 */ /* 0x000768000c1e1d00 */
[----:B------:R3:W5:Y:S04]  /*0540*/  LDG.E.128 R44, desc[UR8][R54.64] ;  /* 0x00000008362c7981 */ /* 0x000768000c1e1d00 */
[----:B------:R3:W5:Y:S01]  /*0550*/  LDG.E.128 R48, desc[UR8][R54.64+0x10] ;  /* 0x0000100836307981 */ /* 0x000762000c1e1d00 */
[----:B------:R-:W-:Y:S05]  /*0560*/  BRA `(.L_x_9116) ;  /* 0x0000000000707947 */ /* 0x000fea0003800000 */
.L_x_9113:
        /* <DEDUP_REMOVED lines=8> */
[----:B0-----:R-:W-:Y:S01]  /*05f0*/  @P0 IMAD.WIDE.U32 R12, R85, 0x20, R2 ;  /* 0x00000020550c0825 */ /* 0x001fe200078e0002 */
[----:B------:R-:W-:-:S02]  /*0600*/  @P1 CS2R R42, SRZ ;  /* 0x00000000002a1805 */ /* 0x000fc4000001ff00 */
[----:B------:R-:W-:Y:S02]  /*0610*/  @P1 CS2R R40, SRZ ;  /* 0x0000000000281805 */ /* 0x000fe4000001ff00 */
[----:B------:R-:W-:Y:S02]  /*0620*/  @P1 CS2R R38, SRZ ;  /* 0x0000000000261805 */ /* 0x000fe4000001ff00 */
[----:B------:R-:W-:Y:S01]  /*0630*/  @P1 CS2R R36, SRZ ;  /* 0x0000000000241805 */ /* 0x000fe2000001ff00 */
[----:B------:R-:W5:Y:S01]  /*0640*/  @P0 LDG.E.128 R4, desc[UR8][R12.64] ;  /* 0x000000080c040981 */ /* 0x000f62000c1e1d00 */
        /* <DEDUP_REMOVED lines=13> */
[----:B0-----:R-:W-:-:S07]  /*0720*/  CS2R R12, SRZ ;  /* 0x00000000000c7805 */ /* 0x001fce000001ff00 */
.L_x_9116:
[----:B------:R-:W-:Y:S05]  /*0730*/  BSYNC.RECONVERGENT B0 ;  /* 0x0000000000007941 */ /* 0x000fea0003800200 */
.L_x_9112:
[----:B------:R-:W2:Y:S02]  /*0740*/  LDCU UR4, c[0x0][0x384] ;  /* 0x00007080ff0477ac */ /* 0x000ea40008000800 */
[----:B--2---:R-:W-:-:S13]  /*0750*/  ISETP.GE.AND P0, PT, R84, UR4, PT ;  /* 0x0000000454007c0c */ /* 0x004fda000bf06270 */
[----:B------:R-:W-:Y:S05]  /*0760*/  @P0 EXIT ;  /* 0x000000000000094d */ /* 0x000fea0003800000 */
[----:B------:R-:W-:Y:S01]  /*0770*/  IMAD.HI.U32 R0, R86, -0x326172a9, RZ ;  /* 0xcd9e8d5756007827 */ /* 0x000fe200078e00ff */
[----:B------:R-:W2:Y:S01]  /*0780*/  LDCU.64 UR4, c[0x0][0x3e0] ;  /* 0x00007c00ff0477ac */ /* 0x000ea20008000a00 */
[----:B------:R-:W-:Y:S01]  /*0790*/  BSSY B0, `(.L_x_9117) ;  /* 0x0000b78000007945 */ /* 0x000fe20003800000 */
[----:B------:R-:W-:Y:S01]  /*07a0*/  LOP3.LUT R80, R80, 0x3, RZ, 0xc0, !PT ;  /* 0x0000000350507812 */ /* 0x000fe200078ec0ff */
[C---:B01-3--:R-:W-:Y:S01]  /*07b0*/  IMAD.HI.U32 R2, R90.reuse, -0x2daee0ad, RZ ;  /* 0xd2511f535a027827 */ /* 0x04bfe200078e00ff */
[----:B------:R-:W-:Y:S01]  /*07c0*/  LOP3.LUT R0, R83, UR6, R0, 0x96, !PT ;  /* 0x0000000653007c12 */ /* 0x000fe2000f8e9600 */
[----:B------:R-:W0:Y:S02]  /*07d0*/  LDCU UR32, c[0x0][0x388] ;  /* 0x00007100ff2077ac */ /* 0x000e240008000800 */
[----:B------:R-:W-:Y:S01]  /*07e0*/  IMAD R54, R90, -0x2daee0ad, RZ ;  /* 0xd2511f535a367824 */ /* 0x000fe200078e02ff */
[----:B------:R-:W-:Y:S01]  /*07f0*/  LOP3.LUT R2, R2, UR7, RZ, 0x3c, !PT ;  /* 0x0000000702027c12 */ /* 0x000fe2000f8e3cff */
[----:B------:R-:W-:Y:S01]  /*0800*/  IMAD.HI.U32 R53, R0, -0x2daee0ad, RZ ;  /* 0xd2511f5300357827 */ /* 0x000fe200078e00ff */
[----:B------:R-:W1:Y:S03]  /*0810*/  LDCU.U8 UR12, c[0x0][0x410] ;  /* 0x00008200ff0c77ac */ /* 0x000e660008000000 */
[----:B------:R-:W-:Y:S01]  /*0820*/  IMAD R52, R86, -0x326172a9, RZ ;  /* 0xcd9e8d5756347824 */ /* 0x000fe200078e02ff */
[----:B------:R-:W-:Y:S01]  /*0830*/  LOP3.LUT R53, R54, UR15, R53, 0x96, !PT ;  /* 0x0000000f36357c12 */ /* 0x000fe2000f8e9635 */
[----:B------:R-:W-:Y:S01]  /*0840*/  IMAD.HI.U32 R3, R2, -0x326172a9, RZ ;  /* 0xcd9e8d5702037827 */ /* 0x000fe200078e00ff */
[----:B------:R-:W3:Y:S03]  /*0850*/  LDCU UR13, c[0x0][0x448] ;  /* 0x00008900ff0d77ac */ /* 0x000ee60008000800 */
[----:B------:R-:W-:Y:S01]  /*0860*/  IMAD R57, R0, -0x2daee0ad, RZ ;  /* 0xd2511f5300397824 */ /* 0x000fe200078e02ff */
[----:B------:R-:W-:Y:S01]  /*0870*/  LOP3.LUT R3, R52, UR14, R3, 0x96, !PT ;  /* 0x0000000e34037c12 */ /* 0x000fe2000f8e9603 */
[----:B------:R-:W-:Y:S01]  /*0880*/  IMAD R55, R2, -0x326172a9, RZ ;  /* 0xcd9e8d5702377824 */ /* 0x000fe200078e02ff */
[----:B--2---:R-:W-:Y:S01]  /*0890*/  UISETP.NE.U32.AND UP0, UPT, UR4, URZ, UPT ;  /* 0x000000ff0400728c */ /* 0x004fe2000bf05070 */
[----:B------:R-:W-:Y:S01]  /*08a0*/  IMAD.HI.U32 R0, R53, -0x326172a9, RZ ;  /* 0xcd9e8d5735007827 */ /* 0x000fe200078e00ff */
[----:B------:R-:W2:Y:S03]  /*08b0*/  LDCU.64 UR10, c[0x0][0x3a0] ;  /* 0x00007400ff0a77ac */ /* 0x000ea60008000a00 */
        /* <DEDUP_REMOVED lines=48> */
[----:B0123--:R-:W-:-:S07]  /*0bc0*/  IMAD R2, R2, -0x326172a9, RZ ;  /* 0xcd9e8d5702027824 */ /* 0x00ffce00078e02ff */
.L_x_9290:
        /* <DEDUP_REMOVED lines=9> */
[----:B------:R-:W-:Y:S02]  /*0c60*/  PLOP3.LUT P0, PT, PT, PT, UP0, 0x80, 0x8 ;  /* 0x000000000008781c */ /* 0x000fe40003f0f008 */
[----:B------:R-:W-:Y:S02]  /*0c70*/  SHF.R.S32.HI R77, RZ, 0x1f, R0 ;  /* 0x0000001fff4d7819 */ /* 0x000fe40000011400 */
[----:B------:R-:W-:Y:S02]  /*0c80*/  P2R R76, PR, RZ, 0x4 ;  /* 0x00000004ff4c7803 */ /* 0x000fe40000000000 */
[----:B------:R-:W-:Y:S01]  /*0c90*/  LEA.HI R88, R77, R0, RZ, 0x3 ;  /* 0x000000004d587211 */ /* 0x000fe200078f18ff */
[----:B------:R-:W-:-:S03]  /*0ca0*/  IMAD.MOV.U32 R0, RZ, RZ, 0x3f800000 ;  /* 0x3f800000ff007424 */ /* 0x000fc600078e00ff */
[----:B------:R-:W-:-:S05]  /*0cb0*/  LEA.HI.SX32 R88, R88, R85, 0x1d ;  /* 0x0000005558587211 */ /* 0x000fca00078feaff */
[----:B------:R-:W-:Y:S01]  /*0cc0*/  IMAD.MOV.U32 R77, RZ, RZ, R88 ;  /* 0x000000ffff4d7224 */ /* 0x000fe200078e0058 */
        /* <DEDUP_REMOVED lines=23> */
.L_x_20133:
[----:B------:R-:W-:Y:S05]  /*0e40*/  BRX R60 -0xe50                                     (*"BRANCH_TARGETS .L_x_20134,.L_x_20135,.L_x_20136"*) ;  /* 0xfffffff03c6c7949 */ /* 0x000fea000383ffff */
.L_x_20136:
[----:B------:R-:W-:Y:S01]  /*0e50*/  VIADD R62, R80, 0x1 ;  /* 0x00000001503e7836 */ /* 0x000fe20000000000 */
[----:B------:R-:W-:Y:S01]  /*0e60*/  MOV R63, R81 ;  /* 0x00000051003f7202 */ /* 0x000fe20000000f00 */
[----:B------:R-:W-:Y:S01]  /*0e70*/  IMAD.MOV.U32 R76, RZ, RZ, R89 ;  /* 0x000000ffff4c7224 */ /* 0x000fe200078e0059 */
[----:B------:R-:W-:Y:S06]  /*0e80*/  BRA `(.L_x_9122) ;  /* 0x0000000000f07947 */ /* 0x000fec0003800000 */
.L_x_20134:
[----:B------:R-:W-:Y:S01]  /*0e90*/  IMAD.MOV.U32 R76, RZ, RZ, R89 ;  /* 0x000000ffff4c7224 */ /* 0x000fe200078e0059 */
[----:B------:R-:W-:Y:S01]  /*0ea0*/  MOV R63, R82 ;  /* 0x00000052003f7202 */ /* 0x000fe20000000f00 */
[----:B------:R-:W-:Y:S01]  /*0eb0*/  IMAD.MOV.U32 R62, RZ, RZ, 0x3 ;  /* 0x00000003ff3e7424 */ /* 0x000fe200078e00ff */
[----:B------:R-:W-:Y:S06]  /*0ec0*/  BRA `(.L_x_9122) ;  /* 0x0000000000e07947 */ /* 0x000fec0003800000 */
.L_x_20135:
        /* <DEDUP_REMOVED lines=13> */
.L_x_9124:
[----:B------:R-:W-:Y:S05]  /*0fa0*/  BSYNC.RECONVERGENT B3 ;  /* 0x0000000000037941 */ /* 0x000fea0003800200 */
.L_x_9123:
        /* <DEDUP_REMOVED lines=41> */
[----:B------:R-:W-:-:S07]  /*1240*/  IMAD.MOV.U32 R62, RZ, RZ, RZ ;  /* 0x000000ffff3e7224 */ /* 0x000fce00078e00ff */
.L_x_9122:
[----:B------:R-:W-:Y:S05]  /*1250*/  BSYNC.RECONVERGENT B2 ;  /* 0x0000000000027941 */ /* 0x000fea0003800200 */
.L_x_9121:
        /* <DEDUP_REMOVED lines=10> */
[----:B------:R-:W-:-:S02]  /*1300*/  IMAD.MOV.U32 R80, RZ, RZ, 0x2 ;  /* 0x00000002ff507424 */ /* 0x000fc400078e00ff */
[----:B------:R-:W-:Y:S02]  /*1310*/  IMAD.MOV.U32 R63, RZ, RZ, R2 ;  /* 0x000000ffff3f7224 */ /* 0x000fe400078e0002 */
[----:B0-----:R-:W-:Y:S01]  /*1320*/  FMUL.FTZ R61, R61, R78 ;  /* 0x0000004e3d3d7220 */ /* 0x001fe20000410000 */
[----:B-1----:R-:W-:-:S04]  /*1330*/  FSETP.GTU.FTZ.AND P0, PT, R60, R77, PT ;  /* 0x0000004d3c00720b */ /* 0x002fc80003f1c000 */
        /* <DEDUP_REMOVED lines=13> */
.L_x_9127:
        /* <DEDUP_REMOVED lines=13> */
.L_x_9129:
[----:B------:R-:W-:Y:S05]  /*14e0*/  BSYNC.RECONVERGENT B3 ;  /* 0x0000000000037941 */ /* 0x000fea0003800200 */
.L_x_9128:
        /* <DEDUP_REMOVED lines=43> */
.L_x_9126:
[----:B------:R-:W-:Y:S05]  /*17a0*/  BSYNC.RECONVERGENT B2 ;  /* 0x0000000000027941 */ /* 0x000fea0003800200 */
.L_x_9125:
        /* <DEDUP_REMOVED lines=9> */
[----:B------:R-:W-:Y:S02]  /*1840*/  FMUL.FTZ R61, R61, R78 ;  /* 0x0000004e3d3d7220 */ /* 0x000fe40000410000 */
[----:B------:R-:W-:-:S03]  /*1850*/  PLOP3.LUT P0, PT, P1, PT, PT, 0x8, 0x80 ;  /* 0x000000000080781c */ /* 0x000fc60000f0e170 */
[----:B------:R-:W-:-:S05]  /*1860*/  FSEL R62, R61, RZ, !P1 ;  /* 0x000000ff3d3e7208 */ /* 0x000fca0004800000 */
[----:B------:R-:W-:Y:S01]  /*1870*/  FFMA.FTZ R61, R62, R21, R53 ;  /* 0x000000153e3d7223 */ /* 0x000fe20000010035 */
        /* <DEDUP_REMOVED lines=9> */
.L_x_9132:
        /* <DEDUP_REMOVED lines=13> */
.L_x_9134:
[----:B------:R-:W-:Y:S05]  /*19e0*/  BSYNC.RECONVERGENT B3 ;  /* 0x0000000000037941 */ /* 0x000fea0003800200 */
.L_x_9133:
        /* <DEDUP_REMOVED lines=43> */
.L_x_9131:
[----:B------:R-:W-:Y:S05]  /*1ca0*/  BSYNC.RECONVERGENT B2 ;  /* 0x0000000000027941 */ /* 0x000fea0003800200 */
.L_x_9130:
        /* <DEDUP_REMOVED lines=10> */
[----:B------:R-:W-:-:S03]  /*1d50*/  FMUL.FTZ R63, R63, R78 ;  /* 0x0000004e3f3f7220 */ /* 0x000fc60000410000 */
[----:B------:R-:W-:Y:S02]  /*1d60*/  PLOP3.LUT P1, PT, P2, PT, PT, 0x8, 0x80 ;  /* 0x000000000080781c */ /* 0x000fe4000172e170 */
        /* <DEDUP_REMOVED lines=11> */
.L_x_9137:
        /* <DEDUP_REMOVED lines=13> */
.L_x_9139:
[----:B------:R-:W-:Y:S05]  /*1ef0*/  BSYNC.RECONVERGENT B3 ;  /* 0x0000000000037941 */ /* 0x000fea0003800200 */
.L_x_9138:
        /* <DEDUP_REMOVED lines=43> */
.L_x_9136:
[----:B------:R-:W-:Y:S05]  /*21b0*/  BSYNC.RECONVERGENT B2 ;  /* 0x0000000000027941 */ /* 0x000fea0003800200 */
.L_x_9135:
        /* <DEDUP_REMOVED lines=10> */
[----:B------:R-:W-:Y:S01]  /*2260*/  FSEL R68, R69, RZ, !P3 ;  /* 0x000000ff45447208 */ /* 0x000fe20005800000 */
[----:B------:R-:W-:-:S04]  /*2270*/  IMAD.MOV.U32 R69, RZ, RZ, R2 ;  /* 0x000000ffff457224 */ /* 0x000fc800078e0002 */
        /* <DEDUP_REMOVED lines=10> */
.L_x_9142:
        /* <DEDUP_REMOVED lines=13> */
.L_x_9144:
[----:B------:R-:W-:Y:S05]  /*23f0*/  BSYNC.RECONVERGENT B3 ;  /* 0x0000000000037941 */ /* 0x000fea0003800200 */
.L_x_9143:
        /* <DEDUP_REMOVED lines=43> */
.L_x_9141:
[----:B------:R-:W-:Y:S05]  /*26b0*/  BSYNC.RECONVERGENT B2 ;  /* 0x0000000000027941 */ /* 0x000fea0003800200 */
.L_x_9140:
        /* <DEDUP_REMOVED lines=23> */
.L_x_9147:
        /* <DEDUP_REMOVED lines=13> */
.L_x_9149:
[----:B------:R-:W-:Y:S05]  /*2900*/  BSYNC.RECONVERGENT B3 ;  /* 0x0000000000037941 */ /* 0x000fea0003800200 */
.L_x_9148:
        /* <DEDUP_REMOVED lines=43> */
.L_x_9146:
[----:B------:R-:W-:Y:S05]  /*2bc0*/  BSYNC.RECONVERGENT B2 ;  /* 0x0000000000027941 */ /* 0x000fea0003800200 */
.L_x_9145:
        /* <DEDUP_REMOVED lines=22> */
.L_x_9152:
        /* <DEDUP_REMOVED lines=13> */
.L_x_9154:
[----:B------:R-:W-:Y:S05]  /*2e00*/  BSYNC.RECONVERGENT B3 ;  /* 0x0000000000037941 */ /* 0x000fea0003800200 */
.L_x_9153:
        /* <DEDUP_REMOVED lines=43> */
.L_x_9151:
[----:B------:R-:W-:Y:S05]  /*30c0*/  BSYNC.RECONVERGENT B2 ;  /* 0x0000000000027941 */ /* 0x000fea0003800200 */
.L_x_9150:
        /* <DEDUP_REMOVED lines=23> */
.L_x_9157:
        /* <DEDUP_REMOVED lines=15> */
.L_x_9159:
[----:B------:R-:W-:Y:S05]  /*3330*/  BSYNC.RECONVERGENT B3 ;  /* 0x0000000000037941 */ /* 0x000fea0003800200 */
.L_x_9158:
        /* <DEDUP_REMOVED lines=43> */
.L_x_9156:
[----:B------:R-:W-:Y:S05]  /*35f0*/  BSYNC.RECONVERGENT B2 ;  /* 0x0000000000027941 */ /* 0x000fea0003800200 */
.L_x_9155:
        /* <DEDUP_REMOVED lines=8> */
[----:B------:R-:W-:Y:S01]  /*3680*/  FFMA.FTZ R71, R78, R27, R59 ;  /* 0x0000001b4e477223 */ /* 0x000fe2000001003b */
[----:B------:R-:W-:Y:S09]  /*3690*/  BRA `(.L_x_9160) ;  /* 0x0000002800307947 */ /* 0x000ff20003800000 */
.L_x_9120:
        /* <DEDUP_REMOVED lines=16> */
.L_x_9163:
        /* <DEDUP_REMOVED lines=13> */
.L_x_9165:
[----:B------:R-:W-:Y:S05]  /*3870*/  BSYNC.RECONVERGENT B3 ;  /* 0x0000000000037941 */ /* 0x000fea0003800200 */
.L_x_9164:
        /* <DEDUP_REMOVED lines=42> */
.L_x_9162:
[----:B------:R-:W-:Y:S05]  /*3b20*/  BSYNC.RECONVERGENT B2 ;  /* 0x0000000000027941 */ /* 0x000fea0003800200 */
.L_x_9161:
        /* <DEDUP_REMOVED lines=8> */
[----:B------:R-:W1:Y:S02]  /*3bb0*/  LDC R61, c[0x0][0x408] ;  /* 0x00010200ff3d7b82 */ /* 0x000e640000000800 */
[----:B------:R-:W-:Y:S01]  /*3bc0*/  FMUL.FTZ R78, R77, R0 ;  /* 0x000000004d4e7220 */ /* 0x000fe20000410000 */
[----:B------:R-:W-:Y:S01]  /*3bd0*/  IMAD.MOV.U32 R77, RZ, RZ, R2 ;  /* 0x000000ffff4d7224 */ /* 0x000fe200078e0002 */
[----:B0-----:R-:W-:-:S04]  /*3be0*/  FSETP.GTU.FTZ.AND P0, PT, R63, R62, PT ;  /* 0x0000003e3f00720b */ /* 0x001fc80003f1c000 */
[----:B------:R-:W-:Y:S01]  /*3bf0*/  PLOP3.LUT P2, PT, P0, PT, PT, 0x8, 0x80 ;  /* 0x000000000080781c */ /* 0x000fe2000074e170 */
[----:B-1----:R-:W-:-:S03]  /*3c00*/  FMUL.FTZ R63, R78, R61 ;  /* 0x0000003d4e3f7220 */ /* 0x002fc60000410000 */
[----:B------:R-:W-:Y:S01]  /*3c10*/  P2R R89, PR, RZ, 0x4 ;  /* 0x00000004ff597803 */ /* 0x000fe20000000000 */
[----:B------:R-:W-:Y:S01]  /*3c20*/  IMAD.MOV.U32 R78, RZ, RZ, 0x2 ;  /* 0x00000002ff4e7424 */ /* 0x000fe200078e00ff */
        /* <DEDUP_REMOVED lines=10> */
.L_x_9168:
        /* <DEDUP_REMOVED lines=13> */
.L_x_9170:
[----:B------:R-:W-:Y:S05]  /*3da0*/  BSYNC.RECONVERGENT B3 ;  /* 0x0000000000037941 */ /* 0x000fea0003800200 */
.L_x_9169:
        /* <DEDUP_REMOVED lines=43> */
.L_x_9167:
[----:B------:R-:W-:Y:S05]  /*4060*/  BSYNC.RECONVERGENT B2 ;  /* 0x0000000000027941 */ /* 0x000fea0003800200 */
.L_x_9166:
        /* <DEDUP_REMOVED lines=21> */
.L_x_9173:
        /* <DEDUP_REMOVED lines=13> */
.L_x_9175:
[----:B------:R-:W-:Y:S05]  /*4290*/  BSYNC.RECONVERGENT B3 ;  /* 0x0000000000037941 */ /* 0x000fea0003800200 */
.L_x_9174:
        /* <DEDUP_REMOVED lines=43> */
.L_x_9172:
[----:B------:R-:W-:Y:S05]  /*4550*/  BSYNC.RECONVERGENT B2 ;  /* 0x0000000000027941 */ /* 0x000fea0003800200 */
.L_x_9171:
        /* <DEDUP_REMOVED lines=22> */
.L_x_9178:
        /* <DEDUP_REMOVED lines=13> */
.L_x_9180:
[----:B------:R-:W-:Y:S05]  /*4790*/  BSYNC.RECONVERGENT B3 ;  /* 0x0000000000037941 */ /* 0x000fea0003800200 */
.L_x_9179:
        /* <DEDUP_REMOVED lines=43> */
.L_x_9177:
[----:B------:R-:W-:Y:S05]  /*4a50*/  BSYNC.RECONVERGENT B2 ;  /* 0x0000000000027941 */ /* 0x000fea0003800200 */
.L_x_9176:
        /* <DEDUP_REMOVED lines=21> */
.L_x_9183:
        /* <DEDUP_REMOVED lines=13> */
.L_x_9185:
[----:B------:R-:W-:Y:S05]  /*4c80*/  BSYNC.RECONVERGENT B3 ;  /* 0x0000000000037941 */ /* 0x000fea0003800200 */
.L_x_9184:
        /* <DEDUP_REMOVED lines=43> */
.L_x_9182:
[----:B------:R-:W-:Y:S05]  /*4f40*/  BSYNC.RECONVERGENT B2 ;  /* 0x0000000000027941 */ /* 0x000fea0003800200 */
.L_x_9181:
        /* <DEDUP_REMOVED lines=22> */
.L_x_9188:
        /* <DEDUP_REMOVED lines=13> */
.L_x_9190:
[----:B------:R-:W-:Y:S05]  /*5180*/  BSYNC.RECONVERGENT B3 ;  /* 0x0000000000037941 */ /* 0x000fea0003800200 */
.L_x_9189:
        /* <DEDUP_REMOVED lines=43> */
.L_x_9187:
[----:B------:R-:W-:Y:S05]  /*5440*/  BSYNC.RECONVERGENT B2 ;  /* 0x0000000000027941 */ /* 0x000fea0003800200 */
.L_x_9186:
        /* <DEDUP_REMOVED lines=21> */
.L_x_9193:
        /* <DEDUP_REMOVED lines=13> */
.L_x_9195:
[----:B------:R-:W-:Y:S05]  /*5670*/  BSYNC.RECONVERGENT B3 ;  /* 0x0000000000037941 */ /* 0x000fea0003800200 */
.L_x_9194:
        /* <DEDUP_REMOVED lines=43> */
.L_x_9192:
[----:B------:R-:W-:Y:S05]  /*5930*/  BSYNC.RECONVERGENT B2 ;  /* 0x0000000000027941 */ /* 0x000fea0003800200 */
.L_x_9191:
        /* <DEDUP_REMOVED lines=22> */
.L_x_9198:
        /* <DEDUP_REMOVED lines=15> */
.L_x_9200:
[----:B------:R-:W-:Y:S05]  /*5b90*/  BSYNC.RECONVERGENT B3 ;  /* 0x0000000000037941 */ /* 0x000fea0003800200 */
.L_x_9199:
        /* <DEDUP_REMOVED lines=43> */
.L_x_9197:
[----:B------:R-:W-:Y:S05]  /*5e50*/  BSYNC.RECONVERGENT B2 ;  /* 0x0000000000027941 */ /* 0x000fea0003800200 */
.L_x_9196:
[----:B------:R-:W-:Y:S02]  /*5e60*/  SHF.L.U32 R91, R79, 0x10, RZ ;  /* 0x000000104f5b7819 */ /* 0x000fe400000006ff */
[----:B------:R-:W-:-:S03]  /*5e70*/  I2FP.F32.U32 R79, R92 ;  /* 0x0000005c004f7245 */ /* 0x000fc60000201000 */
[----:B------:R-:W-:Y:S02]  /*5e80*/  FMUL.FTZ R92, R91, R0 ;  /* 0x000000005b5c7220 */ /* 0x000fe40000410000 */
[----:B------:R-:W-:Y:S01]  /*5e90*/  FFMA.FTZ R79, R79, R60, 1.1641532182693481445e-10 ;  /* 0x2f0000004f4f7423 */ /* 0x000fe2000001003c */
[----:B------:R-:W-:Y:S01]  /*5ea0*/  FMUL.FTZ R60, R63, R20 ;  /* 0x000000143f3c7220 */ /* 0x000fe20000410000 */
[----:B------:R-:W-:Y:S01]  /*5eb0*/  FMUL.FTZ R92, R92, R61 ;  /* 0x0000003d5c5c7220 */ /* 0x000fe20000410000 */
[----:B------:R-:W-:Y:S01]  /*5ec0*/  FMUL.FTZ R61, R68, R21 ;  /* 0x00000015443d7220 */ /* 0x000fe20000410000 */
[----:B------:R-:W-:Y:S01]  /*5ed0*/  FMUL.FTZ R63, R78, R23 ;  /* 0x000000174e3f7220 */ /* 0x000fe20000410000 */
[----:B------:R-:W-:Y:S01]  /*5ee0*/  FSETP.GTU.FTZ.AND P6, PT, R79, R62, PT ;  /* 0x0000003e4f00720b */ /* 0x000fe20003fdc000 */
[----:B------:R-:W-:Y:S01]  /*5ef0*/  FMUL.FTZ R62, R69, R22 ;  /* 0x00000016453e7220 */ /* 0x000fe20000410000 */
[----:B------:R-:W-:Y:S01]  /*5f00*/  FMUL.FTZ R69, R70, R25 ;  /* 0x0000001946457220 */ /* 0x000fe20000410000 */
[----:B------:R-:W-:Y:S01]  /*5f10*/  FMUL.FTZ R70, R71, R26 ;  /* 0x0000001a47467220 */ /* 0x000fe20000410000 */
[----:B------:R-:W-:Y:S01]  /*5f20*/  FSEL R92, R92, RZ, !P6 ;  /* 0x000000ff5c5c7208 */ /* 0x000fe20007000000 */
[----:B------:R-:W-:Y:S01]  /*5f30*/  FMUL.FTZ R68, R77, R24 ;  /* 0x000000184d447220 */ /* 0x000fe20000410000 */
[----:B------:R-:W-:-:S03]  /*5f40*/  PLOP3.LUT P6, PT, P6, PT, PT, 0x8, 0x80 ;  /* 0x000000000080781c */ /* 0x000fc600037ce170 */
[----:B------:R-:W-:-:S10]  /*5f50*/  FMUL.FTZ R71, R92, R27 ;  /* 0x0000001b5c477220 */ /* 0x000fd40000410000 */
.L_x_9160:
        /* <DEDUP_REMOVED lines=19> */
[----:B-1----:R-:W-:-:S03]  /*6090*/  IMAD.WIDE.U32 R78, R88, 0x8, R78 ;  /* 0x00000008584e7825 */ /* 0x002fc600078e004e */
[----:B------:R0:W-:Y:S04]  /*60a0*/  STG.E.128 desc[UR8][R92.64+0x10], R68 ;  /* 0x000010445c007986 */ /* 0x0001e8000c101d08 */
[----:B------:R0:W-:Y:S02]  /*60b0*/  STG.E.64 desc[UR8][R78.64], R94 ;  /* 0x0000005e4e007986 */ /* 0x0001e4000c101b08 */
.L_x_9119:
[----:B------:R-:W-:Y:S05]  /*60c0*/  BSYNC.RECONVERGENT B1 ;  /* 0x0000000000017941 */ /* 0x000fea0003800200 */
.L_x_9118:
        /* <DEDUP_REMOVED lines=15> */
[----:B0-----:R-:W-:Y:S02]  /*61c0*/  HFMA2 R92, -RZ, RZ, 0, 1.1920928955078125e-07 ;  /* 0x00000002ff5c7431 */ /* 0x001fe400000001ff */
[----:B-1----:R-:W-:Y:S02]  /*61d0*/  IMAD.MOV.U32 R64, RZ, RZ, R2 ;  /* 0x000000ffff407224 */ /* 0x002fe400078e0002 */
        /* <DEDUP_REMOVED lines=12> */
.L_x_9206:
        /* <DEDUP_REMOVED lines=13> */
.L_x_9208:
[----:B------:R-:W-:Y:S05]  /*6370*/  BSYNC.RECONVERGENT B3 ;  /* 0x0000000000037941 */ /* 0x000fea0003800200 */
.L_x_9207:
        /* <DEDUP_REMOVED lines=43> */
.L_x_9205:
[----:B------:R-:W-:Y:S05]  /*6630*/  BSYNC.RECONVERGENT B2 ;  /* 0x0000000000027941 */ /* 0x000fea0003800200 */
.L_x_9204:
        /* <DEDUP_REMOVED lines=10> */
[----:B------:R-:W-:Y:S01]  /*66e0*/  PRMT R72, R72, 0x7632, R72 ;  /* 0x0000763248487816 */ /* 0x000fe20000000048 */
[----:B------:R-:W-:-:S02]  /*66f0*/  IMAD.MOV.U32 R66, RZ, RZ, R2 ;  /* 0x000000ffff427224 */ /* 0x000fc400078e0002 */
        /* <DEDUP_REMOVED lines=15> */
.L_x_9211:
        /* <DEDUP_REMOVED lines=13> */
.L_x_9213:
[----:B------:R-:W-:Y:S05]  /*68c0*/  BSYNC.RECONVERGENT B3 ;  /* 0x0000000000037941 */ /* 0x000fea0003800200 */
.L_x_9212:
        /* <DEDUP_REMOVED lines=43> */
.L_x_9210:
[----:B------:R-:W-:Y:S05]  /*6b80*/  BSYNC.RECONVERGENT B2 ;  /* 0x0000000000027941 */ /* 0x000fea0003800200 */
.L_x_9209:
        /* <DEDUP_REMOVED lines=23> */
.L_x_9216:
        /* <DEDUP_REMOVED lines=13> */
.L_x_9218:
[----:B------:R-:W-:Y:S05]  /*6dd0*/  BSYNC.RECONVERGENT B3 ;  /* 0x0000000000037941 */ /* 0x000fea0003800200 */
.L_x_9217:
        /* <DEDUP_REMOVED lines=43> */
.L_x_9215:
[----:B------:R-:W-:Y:S05]  /*7090*/  BSYNC.RECONVERGENT B2 ;  /* 0x0000000000027941 */ /* 0x000fea0003800200 */
.L_x_9214:
        /* <DEDUP_REMOVED lines=23> */
.L_x_9221:
        /* <DEDUP_REMOVED lines=13> */
.L_x_9223:
[----:B------:R-:W-:Y:S05]  /*72e0*/  BSYNC.RECONVERGENT B3 ;  /* 0x0000000000037941 */ /* 0x000fea0003800200 */
.L_x_9222:
        /* <DEDUP_REMOVED lines=43> */
.L_x_9220:
[----:B------:R-:W-:Y:S05]  /*75a0*/  BSYNC.RECONVERGENT B2 ;  /* 0x0000000000027941 */ /* 0x000fea0003800200 */
.L_x_9219:
        /* <DEDUP_REMOVED lines=22> */
.L_x_9226:
        /* <DEDUP_REMOVED lines=13> */
.L_x_9228:
[----:B------:R-:W-:Y:S05]  /*77e0*/  BSYNC.RECONVERGENT B3 ;  /* 0x0000000000037941 */ /* 0x000fea0003800200 */
.L_x_9227:
        /* <DEDUP_REMOVED lines=43> */
.L_x_9225:
[----:B------:R-:W-:Y:S05]  /*7aa0*/  BSYNC.RECONVERGENT B2 ;  /* 0x0000000000027941 */ /* 0x000fea0003800200 */
.L_x_9224:
[----:B------:R-:W-:Y:S01]  /*7ab0*/  I2FP.F32.U32 R72, R73 ;  /* 0x0000004900487245 */ /* 0x000fe20000201000 */
[----:B------:R-:W-:Y:S01]  /*7ac0*/  IMAD.U32 R93, R74, 0x10000, RZ ;  /* 0x000100004a5d7824 */ /* 0x000fe200078e00ff */
[----:B------:R-:W-:Y:S01]  /*7ad0*/  ISETP.NE.AND P4, PT, R92, 0x1, PT ;  /* 0x000000015c00780c */ /* 0x000fe20003f85270 */
[----:B------:R-:W-:Y:S01]  /*7ae0*/  BSSY.RECONVERGENT B2, `(.L_x_9229) ;  /* 0x000004d000027945 */ /* 0x000fe20003800200 */
[----:B------:R-:W-:Y:S01]  /*7af0*/  PRMT R74, R74, 0x7632, R74 ;  /* 0x000076324a4a7816 */ /* 0x000fe2000000004a */
[----:B------:R-:W-:Y:S01]  /*7b00*/  FFMA.FTZ R73, R72, R89, 1.1641532182693481445e-10 ;  /* 0x2f00000048497423 */ /* 0x000fe20000010059 */
[----:B------:R-:W-:Y:S01]  /*7b10*/  FMUL.FTZ R72, R93, R0 ;  /* 0x000000005d487220 */ /* 0x000fe20000410000 */
[----:B------:R-:W-:Y:S01]  /*7b20*/  MOV R95, 0x2 ;  /* 0x00000002005f7802 */ /* 0x000fe20000000f00 */
        /* <DEDUP_REMOVED lines=15> */
.L_x_9231:
        /* <DEDUP_REMOVED lines=13> */
.L_x_9233:
[----:B------:R-:W-:Y:S05]  /*7cf0*/  BSYNC.RECONVERGENT B3 ;  /* 0x0000000000037941 */ /* 0x000fea0003800200 */
.L_x_9232:
        /* <DEDUP_REMOVED lines=43> */
.L_x_9230:
[----:B------:R-:W-:Y:S05]  /*7fb0*/  BSYNC.RECONVERGENT B2 ;  /* 0x0000000000027941 */ /* 0x000fea0003800200 */
.L_x_9229:
[----:B------:R-:W-:Y:S01]  /*7fc0*/  I2FP.F32.U32 R80, R80 ;  /* 0x0000005000507245 */ /* 0x000fe20000201000 */
[----:B------:R-:W-:Y:S01]  /*7fd0*/  IMAD.U32 R93, R74, 0x10000, RZ ;  /* 0x000100004a5d7824 */ /* 0x000fe200078e00ff */
[----:B------:R-:W-:Y:S01]  /*7fe0*/  ISETP.NE.AND P5, PT, R95, 0x1, PT ;  /* 0x000000015f00780c */ /* 0x000fe20003fa5270 */
[----:B------:R-:W-:Y:S01]  /*7ff0*/  BSSY.RECONVERGENT B2, `(.L_x_9234) ;  /* 0x000004c000027945 */ /* 0x000fe20003800200 */
[----:B------:R-:W-:Y:S01]  /*8000*/  MOV R96, 0x2 ;  /* 0x0000000200607802 */ /* 0x000fe20000000f00 */
        /* <DEDUP_REMOVED lines=17> */
.L_x_9236:
        /* <DEDUP_REMOVED lines=13> */
.L_x_9238:
[----:B------:R-:W-:Y:S05]  /*81f0*/  BSYNC.RECONVERGENT B3 ;  /* 0x0000000000037941 */ /* 0x000fea0003800200 */
.L_x_9237:
        /* <DEDUP_REMOVED lines=43> */
.L_x_9235:
[----:B------:R-:W-:Y:S05]  /*84b0*/  BSYNC.RECONVERGENT B2 ;  /* 0x0000000000027941 */ /* 0x000fea0003800200 */
.L_x_9234:
[----:B------:R-:W-:Y:S01]  /*84c0*/  I2FP.F32.U32 R74, R80 ;  /* 0x00000050004a7245 */ /* 0x000fe20000201000 */
[C---:B------:R-:W-:Y:S01]  /*84d0*/  IMAD.U32 R95, R75.reuse, 0x10000, RZ ;  /* 0x000100004b5f7824 */ /* 0x040fe200078e00ff */
        /* <DEDUP_REMOVED lines=21> */
.L_x_9241:
        /* <DEDUP_REMOVED lines=15> */
.L_x_9243:
[----:B------:R-:W-:Y:S05]  /*8720*/  BSYNC.RECONVERGENT B3 ;  /* 0x0000000000037941 */ /* 0x000fea0003800200 */
.L_x_9242:
        /* <DEDUP_REMOVED lines=43> */
.L_x_9240:
[----:B------:R-:W-:Y:S05]  /*89e0*/  BSYNC.RECONVERGENT B2 ;  /* 0x0000000000027941 */ /* 0x000fea0003800200 */
.L_x_9239:
        /* <DEDUP_REMOVED lines=8> */
[----:B------:R-:W-:Y:S01]  /*8a70*/  FFMA.FTZ R75, R0, R51, R59 ;  /* 0x00000033004b7223 */ /* 0x000fe2000001003b */
[----:B------:R-:W-:Y:S09]  /*8a80*/  BRA `(.L_x_9244) ;  /* 0x0000002800387947 */ /* 0x000ff20003800000 */
.L_x_9203:
[----:B------:R-:W-:Y:S01]  /*8a90*/  ISETP.NE.AND P1, PT, R80, 0x1, PT ;  /* 0x000000015000780c */ /* 0x000fe20003f25270 */
[----:B------:R-:W-:Y:S01]  /*8aa0*/  BSSY.RECONVERGENT B2, `(.L_x_9245) ;  /* 0x0000048000027945 */ /* 0x000fe20003800200 */
[----:B0-----:R-:W-:Y:S02]  /*8ab0*/  HFMA2 R92, -RZ, RZ, 0, 1.1920928955078125e-07 ;  /* 0x00000002ff5c7431 */ /* 0x001fe400000001ff */
        /* <DEDUP_REMOVED lines=13> */
.L_x_9247:
        /* <DEDUP_REMOVED lines=13> */
.L_x_9249:
[----:B------:R-:W-:Y:S05]  /*8c60*/  BSYNC.RECONVERGENT B3 ;  /* 0x0000000000037941 */ /* 0x000fea0003800200 */
.L_x_9248:
        /* <DEDUP_REMOVED lines=43> */
.L_x_9246:
[----:B------:R-:W-:Y:S05]  /*8f20*/  BSYNC.RECONVERGENT B2 ;  /* 0x0000000000027941 */ /* 0x000fea0003800200 */
.L_x_9245:
[----:B------:R-:W0:Y:S01]  /*8f30*/  LDC R66, c[0x0][0x404] ;  /* 0x00010100ff427b82 */ /* 0x000e220000000800 */
[----:B------:R-:W-:Y:S01]  /*8f40*/  I2FP.F32.U32 R67, R64 ;  /* 0x0000004000437245 */ /* 0x000fe20000201000 */
[----:B------:R-:W-:Y:S01]  /*8f50*/  HFMA2 R64, -RZ, RZ, 0.1171875, 0 ;  /* 0x2f800000ff407431 */ /* 0x000fe200000001ff */
[----:B------:R-:W-:Y:S01]  /*8f60*/  ISETP.NE.AND P2, PT, R92, 0x1, PT ;  /* 0x000000015c00780c */ /* 0x000fe20003f45270 */
[C---:B-----5:R-:W-:Y:S01]  /*8f70*/  IMAD.U32 R79, R72.reuse, 0x10000, RZ ;  /* 0x00010000484f7824 */ /* 0x060fe200078e00ff */
[----:B------:R-:W-:Y:S01]  /*8f80*/  BSSY.RECONVERGENT B2, `(.L_x_9250) ;  /* 0x000004e000027945 */ /* 0x000fe20003800200 */
[----:B------:R-:W-:Y:S02]  /*8f90*/  HFMA2 R80, -RZ, RZ, 0, 1.1920928955078125e-07 ;  /* 0x00000002ff507431 */ /* 0x000fe400000001ff */
[----:B------:R-:W-:Y:S01]  /*8fa0*/  FFMA.FTZ R67, R67, R64, 1.1641532182693481445e-10 ;  /* 0x2f00000043437423 */ /* 0x000fe20000010040 */
[----:B------:R-:W1:Y:S01]  /*8fb0*/  LDC R65, c[0x0][0x408] ;  /* 0x00010200ff417b82 */ /* 0x000e620000000800 */
[----:B------:R-:W-:Y:S01]  /*8fc0*/  FMUL.FTZ R78, R79, R0 ;  /* 0x000000004f4e7220 */ /* 0x000fe20000410000 */
[----:B------:R-:W-:-:S02]  /*8fd0*/  PRMT R72, R72, 0x7632, R72 ;  /* 0x0000763248487816 */ /* 0x000fc40000000048 */
[----:B0-----:R-:W-:-:S04]  /*8fe0*/  FSETP.GTU.FTZ.AND P1, PT, R67, R66, PT ;  /* 0x000000424300720b */ /* 0x001fc80003f3c000 */
[----:B------:R-:W-:Y:S01]  /*8ff0*/  PLOP3.LUT P3, PT, P1, PT, PT, 0x8, 0x80 ;  /* 0x000000000080781c */ /* 0x000fe20000f6e170 */
[----:B-1----:R-:W-:-:S03]  /*9000*/  FMUL.FTZ R67, R78, R65 ;  /* 0x000000414e437220 */ /* 0x002fc60000410000 */
[----:B------:R-:W-:Y:S01]  /*9010*/  P2R R91, PR, RZ, 0x8 ;  /* 0x00000008ff5b7803 */ /* 0x000fe20000000000 */
[----:B------:R-:W-:Y:S01]  /*9020*/  IMAD.MOV.U32 R78, RZ, RZ, R2 ;  /* 0x000000ffff4e7224 */ /* 0x000fe200078e0002 */
        /* <DEDUP_REMOVED lines=10> */
.L_x_9252:
        /* <DEDUP_REMOVED lines=13> */
.L_x_9254:
[----:B------:R-:W-:Y:S05]  /*91a0*/  BSYNC.RECONVERGENT B3 ;  /* 0x0000000000037941 */ /* 0x000fea0003800200 */
.L_x_9253:
        /* <DEDUP_REMOVED lines=43> */
.L_x_9251:
[----:B------:R-:W-:Y:S05]  /*9460*/  BSYNC.RECONVERGENT B2 ;  /* 0x0000000000027941 */ /* 0x000fea0003800200 */
.L_x_9250:
        /* <DEDUP_REMOVED lines=22> */
.L_x_9257:
        /* <DEDUP_REMOVED lines=13> */
.L_x_9259:
[----:B------:R-:W-:Y:S05]  /*96a0*/  BSYNC.RECONVERGENT B3 ;  /* 0x0000000000037941 */ /* 0x000fea0003800200 */
.L_x_9258:
        /* <DEDUP_REMOVED lines=43> */
.L_x_9256:
[----:B------:R-:W-:Y:S05]  /*9960*/  BSYNC.RECONVERGENT B2 ;  /* 0x0000000000027941 */ /* 0x000fea0003800200 */
.L_x_9255:
[----:B------:R-:W-:Y:S01]  /*9970*/  ISETP.NE.AND P3, PT, R92, 0x1, PT ;  /* 0x000000015c00780c */ /* 0x000fe20003f65270 */
[----:B------:R-:W-:Y:S01]  /*9980*/  IMAD.U32 R89, R73, 0x10000, RZ ;  /* 0x0001000049597824 */ /* 0x000fe200078e00ff */
[----:B------:R-:W-:Y:S01]  /*9990*/  I2FP.F32.U32 R79, R78 ;  /* 0x0000004e004f7245 */ /* 0x000fe20000201000 */
[----:B------:R-:W-:Y:S01]  /*99a0*/  BSSY.RECONVERGENT B2, `(.L_x_9260) ;  /* 0x000004c000027945 */ /* 0x000fe20003800200 */
[----:B------:R-:W-:Y:S02]  /*99b0*/  HFMA2 R93, -RZ, RZ, 0, 1.1920928955078125e-07 ;  /* 0x00000002ff5d7431 */ /* 0x000fe400000001ff */
[----:B------:R-:W-:Y:S01]  /*99c0*/  FMUL.FTZ R78, R89, R0 ;  /* 0x00000000594e7220 */ /* 0x000fe20000410000 */
[----:B------:R-:W-:-:S03]  /*99d0*/  FFMA.FTZ R79, R79, R64, 1.1641532182693481445e-10 ;  /* 0x2f0000004f4f7423 */ /* 0x000fc60000010040 */
[----:B------:R-:W-:Y:S01]  /*99e0*/  FMUL.FTZ R80, R78, R65 ;  /* 0x000000414e507220 */ /* 0x000fe20000410000 */
[----:B------:R-:W-:Y:S02]  /*99f0*/  PRMT R78, R73, 0x7632, R78 ;  /* 0x00007632494e7816 */ /* 0x000fe4000000004e */
        /* <DEDUP_REMOVED lines=13> */
.L_x_9262:
        /* <DEDUP_REMOVED lines=13> */
.L_x_9264:
[----:B------:R-:W-:Y:S05]  /*9ba0*/  BSYNC.RECONVERGENT B3 ;  /* 0x0000000000037941 */ /* 0x000fea0003800200 */
.L_x_9263:
        /* <DEDUP_REMOVED lines=43> */
.L_x_9261:
[----:B------:R-:W-:Y:S05]  /*9e60*/  BSYNC.RECONVERGENT B2 ;  /* 0x0000000000027941 */ /* 0x000fea0003800200 */
.L_x_9260:
        /* <DEDUP_REMOVED lines=21> */
.L_x_9267:
        /* <DEDUP_REMOVED lines=13> */
.L_x_9269:
[----:B------:R-:W-:Y:S05]  /*a090*/  BSYNC.RECONVERGENT B3 ;  /* 0x0000000000037941 */ /* 0x000fea0003800200 */
.L_x_9268:
        /* <DEDUP_REMOVED lines=42> */
[----:B------:R-:W-:-:S07]  /*a340*/  IMAD.MOV.U32 R76, RZ, RZ, R96 ;  /* 0x000000ffff4c7224 */ /* 0x000fce00078e0060 */
.L_x_9266:
[----:B------:R-:W-:Y:S05]  /*a350*/  BSYNC.RECONVERGENT B2 ;  /* 0x0000000000027941 */ /* 0x000fea0003800200 */
.L_x_9265:
[----:B------:R-:W-:Y:S01]  /*a360*/  I2FP.F32.U32 R79, R79 ;  /* 0x0000004f004f7245 */ /* 0x000fe20000201000 */
[----:B------:R-:W-:Y:S01]  /*a370*/  IMAD.U32 R89, R74, 0x10000, RZ ;  /* 0x000100004a597824 */ /* 0x000fe200078e00ff */
[----:B------:R-:W-:Y:S01]  /*a380*/  ISETP.NE.AND P4, PT, R92, 0x1, PT ;  /* 0x000000015c00780c */ /* 0x000fe20003f85270 */
[----:B------:R-:W-:Y:S01]  /*a390*/  BSSY.RECONVERGENT B2, `(.L_x_9270) ;  /* 0x000004c000027945 */ /* 0x000fe20003800200 */
[----:B------:R-:W-:Y:S01]  /*a3a0*/  PRMT R74, R74, 0x7632, R74 ;  /* 0x000076324a4a7816 */ /* 0x000fe2000000004a */
[----:B------:R-:W-:Y:S01]  /*a3b0*/  FFMA.FTZ R79, R79, R64, 1.1641532182693481445e-10 ;  /* 0x2f0000004f4f7423 */ /* 0x000fe20000010040 */
[----:B------:R-:W-:Y:S01]  /*a3c0*/  FMUL.FTZ R80, R89, R0 ;  /* 0x0000000059507220 */ /* 0x000fe20000410000 */
[----:B------:R-:W-:-:S03]  /*a3d0*/  MOV R95, 0x2 ;  /* 0x00000002005f7802 */ /* 0x000fc60000000f00 */
        /* <DEDUP_REMOVED lines=14> */
.L_x_9272:
        /* <DEDUP_REMOVED lines=13> */
.L_x_9274:
[----:B------:R-:W-:Y:S05]  /*a590*/  BSYNC.RECONVERGENT B3 ;  /* 0x0000000000037941 */ /* 0x000fea0003800200 */
.L_x_9273:
        /* <DEDUP_REMOVED lines=43> */
.L_x_9271:
[----:B------:R-:W-:Y:S05]  /*a850*/  BSYNC.RECONVERGENT B2 ;  /* 0x0000000000027941 */ /* 0x000fea0003800200 */
.L_x_9270:
        /* <DEDUP_REMOVED lines=21> */
.L_x_9277:
        /* <DEDUP_REMOVED lines=13> */
.L_x_9279:
[----:B------:R-:W-:Y:S05]  /*aa80*/  BSYNC.RECONVERGENT B3 ;  /* 0x0000000000037941 */ /* 0x000fea0003800200 */
.L_x_9278:
        /* <DEDUP_REMOVED lines=43> */
.L_x_9276:
[----:B------:R-:W-:Y:S05]  /*ad40*/  BSYNC.RECONVERGENT B2 ;  /* 0x0000000000027941 */ /* 0x000fea0003800200 */
.L_x_9275:
[----:B------:R-:W-:Y:S01]  /*ad50*/  I2FP.F32.U32 R89, R80 ;  /* 0x0000005000597245 */ /* 0x000fe20000201000 */
[----:B------:R-:W-:Y:S01]  /*ad60*/  IMAD.U32 R95, R75, 0x10000, RZ ;  /* 0x000100004b5f7824 */ /* 0x000fe200078e00ff */
[----:B------:R-:W-:Y:S01]  /*ad70*/  ISETP.NE.AND P6, PT, R96, 0x1, PT ;  /* 0x000000016000780c */ /* 0x000fe20003fc5270 */
[----:B------:R-:W-:Y:S01]  /*ad80*/  BSSY.RECONVERGENT B2, `(.L_x_9280) ;  /* 0x000004e000027945 */ /* 0x000fe20003800200 */
[----:B------:R-:W-:Y:S01]  /*ad90*/  MOV R80, 0x2 ;  /* 0x0000000200507802 */ /* 0x000fe20000000f00 */
[----:B------:R-:W-:Y:S01]  /*ada0*/  FFMA.FTZ R93, R89, R64, 1.1641532182693481445e-10 ;  /* 0x2f000000595d7423 */ /* 0x000fe20000010040 */
[----:B------:R-:W-:Y:S01]  /*adb0*/  FMUL.FTZ R92, R95, R0 ;  /* 0x000000005f5c7220 */ /* 0x000fe20000410000 */
[----:B------:R-:W-:Y:S01]  /*adc0*/  PRMT R89, R75, 0x7632, R89 ;  /* 0x000076324b597816 */ /* 0x000fe20000000059 */
[----:B------:R-:W-:Y:S02]  /*add0*/  IMAD.MOV.U32 R95, RZ, RZ, R2 ;  /* 0x000000ffff5f7224 */ /* 0x000fe400078e0002 */
        /* <DEDUP_REMOVED lines=13> */
.L_x_9282:
        /* <DEDUP_REMOVED lines=15> */
.L_x_9284:
[----:B------:R-:W-:Y:S05]  /*afa0*/  BSYNC.RECONVERGENT B3 ;  /* 0x0000000000037941 */ /* 0x000fea0003800200 */
.L_x_9283:
        /* <DEDUP_REMOVED lines=43> */
.L_x_9281:
[----:B------:R-:W-:Y:S05]  /*b260*/  BSYNC.RECONVERGENT B2 ;  /* 0x0000000000027941 */ /* 0x000fea0003800200 */
.L_x_9280:
[----:B------:R-:W-:Y:S01]  /*b270*/  IMAD.U32 R93, R89, 0x10000, RZ ;  /* 0x00010000595d7824 */ /* 0x000fe200078e00ff */
        /* <DEDUP_REMOVED lines=15> */
.L_x_9244:
        /* <DEDUP_REMOVED lines=22> */
.L_x_9202:
[----:B------:R-:W-:Y:S05]  /*b4d0*/  BSYNC.RECONVERGENT B1 ;  /* 0x0000000000017941 */ /* 0x000fea0003800200 */
.L_x_9201:
        /* <DEDUP_REMOVED lines=12> */
[----:B0-2---:R-:W-:-:S05]  /*b5a0*/  FSEL R79, R0, RZ, P4 ;  /* 0x000000ff004f7208 */ /* 0x005fca0002000000 */
        /* <DEDUP_REMOVED lines=63> */
.L_x_9302:
[----:B------:R-:W-:Y:S01]  /*b9a0*/  FMUL.FTZ R0, R76, R76 ;  /* 0x0000004c4c007220 */ /* 0x000fe20000410000 */
[----:B------:R-:W-:Y:S01]  /*b9b0*/  ISETP.NE.AND P1, PT, RZ, UR12, PT ;  /* 0x0000000cff007c0c */ /* 0x000fe2000bf25270 */
[----:B-1----:R-:W-:Y:S01]  /*b9c0*/  FADD.FTZ R94, R92, R93 ;  /* 0x0000005d5c5e7221 */ /* 0x002fe20000010000 */
[----:B------:R-:W1:Y:S01]  /*b9d0*/  @!P2 LDC.64 R78, c[0x0][0x3c0] ;  /* 0x0000f000ff4eab82 */ /* 0x000e620000000a00 */
[----:B------:R-:W-:Y:S01]  /*b9e0*/  BSSY.RECONVERGENT B1, `(.L_x_9286) ;  /* 0x000002c000017945 */ /* 0x000fe20003800200 */
[----:B------:R-:W-:Y:S01]  /*b9f0*/  FSEL R0, R0, RZ, P1 ;  /* 0x000000ff00007208 */ /* 0x000fe20000800000 */
[----:B------:R-:W-:Y:S01]  /*ba00*/  FFMA.FTZ R77, R94, R77, UR13 ;  /* 0x0000000d5e4d7e23 */ /* 0x000fe2000801004d */
[----:B------:R-:W-:-:S03]  /*ba10*/  FSEL R91, R76, RZ, !P1 ;  /* 0x000000ff4c5b7208 */ /* 0x000fc60004800000 */
[----:B------:R-:W-:Y:S01]  /*ba20*/  FADD.FTZ R0, R77, R0 ;  /* 0x000000004d007221 */ /* 0x000fe20000010000 */
[----:B0-----:R-:W0:Y:S05]  /*ba30*/  @!P2 LDC.64 R92, c[0x0][0x3c8] ;  /* 0x0000f200ff5cab82 */ /* 0x001e2a0000000a00 */
[----:B------:R-:W2:Y:S01]  /*ba40*/  MUFU.RSQ R0, R0 ;  /* 0x0000000000007308 */ /* 0x000ea20000001400 */
[----:B-1----:R-:W-:-:S05]  /*ba50*/  @!P2 IMAD.WIDE R78, R84, 0x4, R78 ;  /* 0x00000004544ea825 */ /* 0x002fca00078e024e */
[----:B------:R1:W-:Y:S01]  /*ba60*/  @!P2 STG.E desc[UR8][R78.64], R76 ;  /* 0x0000004c4e00a986 */ /* 0x0003e2000c101908 */
[----:B0-----:R-:W-:-:S05]  /*ba70*/  @!P2 IMAD.WIDE R92, R84, 0x4, R92 ;  /* 0x00000004545ca825 */ /* 0x001fca00078e025c */
[----:B--2---:R1:W-:Y:S01]  /*ba80*/  @!P2 STG.E desc[UR8][R92.64], R0 ;  /* 0x000000005c00a986 */ /* 0x0043e2000c101908 */
        /* <DEDUP_REMOVED lines=33> */
.L_x_9287:
[----:B------:R-:W-:Y:S05]  /*bca0*/  BSYNC.RECONVERGENT B1 ;  /* 0x0000000000017941 */ /* 0x000fea0003800200 */
.L_x_9286:
        /* <DEDUP_REMOVED lines=33> */
.L_x_9289:
[----:B------:R-:W-:Y:S05]  /*bec0*/  BSYNC.RECONVERGENT B1 ;  /* 0x0000000000017941 */ /* 0x000fea0003800200 */
.L_x_9288:
[----:B012---:R-:W0:Y:S02]  /*bed0*/  LDC.64 R76, c[0x0][0x380] ;  /* 0x0000e000ff4c7b82 */ /* 0x007e240000000a00 */
[----:B0-----:R-:W-:-:S04]  /*bee0*/  LEA R84, R76, R84, 0x2 ;  /* 0x000000544c547211 */ /* 0x001fc800078e10ff */
[----:B------:R-:W-:-:S13]  /*bef0*/  ISETP.GE.AND P0, PT, R84, R77, PT ;  /* 0x0000004d5400720c */ /* 0x000fda0003f06270 */
[----:B------:R-:W-:Y:S05]  /*bf00*/  @!P0 BRA `(.L_x_9290) ;  /* 0xffffff4c00308947 */ /* 0x000fea000383ffff */
[----:B------:R-:W-:Y:S05]  /*bf10*/  BSYNC B0 ;  /* 0x0000000000007941 */ /* 0x000fea0003800000 */
.L_x_9117:
[----:B------:R-:W-:Y:S05]  /*bf20*/  EXIT ;  /* 0x000000000000794d */ /* 0x000fea0003800000 */
.L_x_9285:
        /* <DEDUP_REMOVED lines=8> */
.L_x_9292:
[----:B------:R-:W-:Y:S05]  /*bfb0*/  BSYNC B1 ;  /* 0x0000000000017941 */ /* 0x000fea0003800000 */
.L_x_9291:
        /* <DEDUP_REMOVED lines=9> */
.L_x_9293:
[----:B------:R-:W-:Y:S01]  /*c050*/  HFMA2 R96, -RZ, RZ, 0, 2.384185791015625e-07 ;  /* 0x00000004ff607431 */ /* 0x000fe200000001ff */
[----:B------:R-:W-:-:S05]  /*c060*/  MOV R77, R95 ;  /* 0x0000005f004d7202 */ /* 0x000fca0000000f00 */
[----:B------:R-:W-:-:S04]  /*c070*/  FADD.FTZ R91, R78, R77 ;  /* 0x0000004d4e5b7221 */ /* 0x000fc80000010000 */
[----:B------:R-:W-:-:S07]  /*c080*/  IMAD.MOV.U32 R97, RZ, RZ, R91 ;  /* 0x000000ffff617224 */ /* 0x000fce00078e005b */
[----:B------:R-:W-:Y:S05]  /*c090*/  WARPSYNC.COLLECTIVE R94, `(.L_x_9294) ;  /* 0x000000005e087348 */ /* 0x000fea0003c00000 */
[----:B------:R0:W1:Y:S02]  /*c0a0*/  SHFL.BFLY P3, R95, R97, R96, R99 ;  /* 0x0c000060615f7389 */ /* 0x0000640000060063 */
[----:B01----:R-:W-:Y:S05]  /*c0b0*/  ENDCOLLECTIVE ;  /* 0x000000000000791b */ /* 0x003fea0003800000 */
.L_x_9294:
[----:B------:R-:W-:Y:S02]  /*c0c0*/  IMAD.MOV.U32 R96, RZ, RZ, 0x8 ;  /* 0x00000008ff607424 */ /* 0x000fe400078e00ff */
[----:B------:R-:W-:-:S04]  /*c0d0*/  IMAD.MOV.U32 R0, RZ, RZ, R95 ;  /* 0x000000ffff007224 */ /* 0x000fc800078e005f */
[----:B------:R-:W-:-:S05]  /*c0e0*/  FADD.FTZ R92, R91, R0 ;  /* 0x000000005b5c7221 */ /* 0x000fca0000010000 */
[----:B------:R-:W-:-:S07]  /*c0f0*/  MOV R97, R92 ;  /* 0x0000005c00617202 */ /* 0x000fce0000000f00 */
[----:B------:R-:W-:Y:S05]  /*c100*/  WARPSYNC.COLLECTIVE R94, `(.L_x_9295) ;  /* 0x000000005e087348 */ /* 0x000fea0003c00000 */
[----:B------:R0:W1:Y:S02]  /*c110*/  SHFL.BFLY P3, R95, R97, R96, R99 ;  /* 0x0c000060615f7389 */ /* 0x0000640000060063 */
[----:B01----:R-:W-:Y:S05]  /*c120*/  ENDCOLLECTIVE ;  /* 0x000000000000791b */ /* 0x003fea0003800000 */
.L_x_9295:
[----:B------:R-:W-:Y:S01]  /*c130*/  HFMA2 R96, -RZ, RZ, 0, 9.5367431640625e-07 ;  /* 0x00000010ff607431 */ /* 0x000fe200000001ff */
[----:B------:R-:W-:-:S05]  /*c140*/  MOV R77, R95 ;  /* 0x0000005f004d7202 */ /* 0x000fca0000000f00 */
[----:B------:R-:W-:Y:S02]  /*c150*/  FADD.FTZ R93, R92, R77 ;  /* 0x0000004d5c5d7221 */ /* 0x000fe40000010000 */
[----:B------:R-:W0:Y:S02]  /*c160*/  LDC R77, c[0x0][0x400] ;  /* 0x00010000ff4d7b82 */ /* 0x000e240000000800 */
[----:B------:R-:W-:-:S07]  /*c170*/  IMAD.MOV.U32 R97, RZ, RZ, R93 ;  /* 0x000000ffff617224 */ /* 0x000fce00078e005d */
[----:B0-----:R-:W-:Y:S05]  /*c180*/  WARPSYNC.COLLECTIVE R94, `(.L_x_9296) ;  /* 0x000000005e087348 */ /* 0x001fea0003c00000 */
[----:B------:R1:W2:Y:S02]  /*c190*/  SHFL.BFLY P3, R95, R97, R96, R99 ;  /* 0x0c000060615f7389 */ /* 0x0002a40000060063 */
[----:B012---:R-:W-:Y:S05]  /*c1a0*/  ENDCOLLECTIVE ;  /* 0x000000000000791b */ /* 0x007fea0003800000 */
.L_x_9296:
        /* <DEDUP_REMOVED lines=41> */
.L_x_9297:
[----:B------:R-:W-:Y:S01]  /*c440*/  HFMA2 R96, -RZ, RZ, 0, 1.1920928955078125e-07 ;  /* 0x00000002ff607431 */ /* 0x000fe200000001ff */
[----:B------:R-:W-:-:S05]  /*c450*/  MOV R79, R95 ;  /* 0x0000005f004f7202 */ /* 0x000fca0000000f00 */
[----:B------:R-:W-:-:S04]  /*c460*/  FADD.FTZ R79, R0, R79 ;  /* 0x0000004f004f7221 */ /* 0x000fc80000010000 */
[----:B------:R-:W-:-:S07]  /*c470*/  IMAD.MOV.U32 R97, RZ, RZ, R79 ;  /* 0x000000ffff617224 */ /* 0x000fce00078e004f */
[----:B------:R-:W-:Y:S05]  /*c480*/  WARPSYNC.COLLECTIVE R94, `(.L_x_9298) ;  /* 0x000000005e087348 */ /* 0x000fea0003c00000 */
[----:B------:R0:W1:Y:S02]  /*c490*/  SHFL.BFLY P3, R95, R97, R96, R99 ;  /* 0x0c000060615f7389 */ /* 0x0000640000060063 */
[----:B01----:R-:W-:Y:S05]  /*c4a0*/  ENDCOLLECTIVE ;  /* 0x000000000000791b */ /* 0x003fea0003800000 */
.L_x_9298:
[----:B------:R-:W-:Y:S02]  /*c4b0*/  IMAD.MOV.U32 R96, RZ, RZ, 0x4 ;  /* 0x00000004ff607424 */ /* 0x000fe400078e00ff */
[----:B------:R-:W-:-:S04]  /*c4c0*/  IMAD.MOV.U32 R78, RZ, RZ, R95 ;  /* 0x000000ffff4e7224 */ /* 0x000fc800078e005f */
[----:B------:R-:W-:-:S05]  /*c4d0*/  FADD.FTZ R78, R79, R78 ;  /* 0x0000004e4f4e7221 */ /* 0x000fca0000010000 */
[----:B------:R-:W-:-:S07]  /*c4e0*/  MOV R97, R78 ;  /* 0x0000004e00617202 */ /* 0x000fce0000000f00 */
[----:B------:R-:W-:Y:S05]  /*c4f0*/  WARPSYNC.COLLECTIVE R94, `(.L_x_9299) ;  /* 0x000000005e087348 */ /* 0x000fea0003c00000 */
[----:B------:R0:W1:Y:S02]  /*c500*/  SHFL.BFLY P3, R95, R97, R96, R99 ;  /* 0x0c000060615f7389 */ /* 0x0000640000060063 */
[----:B01----:R-:W-:Y:S05]  /*c510*/  ENDCOLLECTIVE ;  /* 0x000000000000791b */ /* 0x003fea0003800000 */
.L_x_9299:
[----:B------:R-:W-:Y:S01]  /*c520*/  HFMA2 R96, -RZ, RZ, 0, 4.76837158203125e-07 ;  /* 0x00000008ff607431 */ /* 0x000fe200000001ff */
[----:B------:R-:W-:-:S05]  /*c530*/  MOV R91, R95 ;  /* 0x0000005f005b7202 */ /* 0x000fca0000000f00 */
[----:B------:R-:W-:-:S04]  /*c540*/  FADD.FTZ R91, R78, R91 ;  /* 0x0000005b4e5b7221 */ /* 0x000fc80000010000 */
[----:B------:R-:W-:-:S07]  /*c550*/  IMAD.MOV.U32 R97, RZ, RZ, R91 ;  /* 0x000000ffff617224 */ /* 0x000fce00078e005b */
[----:B------:R-:W-:Y:S05]  /*c560*/  WARPSYNC.COLLECTIVE R94, `(.L_x_9300) ;  /* 0x000000005e087348 */ /* 0x000fea0003c00000 */
[----:B------:R0:W1:Y:S02]  /*c570*/  SHFL.BFLY P3, R95, R97, R96, R99 ;  /* 0x0c000060615f7389 */ /* 0x0000640000060063 */
[----:B01----:R-:W-:Y:S05]  /*c580*/  ENDCOLLECTIVE ;  /* 0x000000000000791b */ /* 0x003fea0003800000 */
.L_x_9300:
[----:B------:R-:W-:Y:S02]  /*c590*/  IMAD.MOV.U32 R96, RZ, RZ, 0x10 ;  /* 0x00000010ff607424 */ /* 0x000fe400078e00ff */
[----:B------:R-:W-:-:S04]  /*c5a0*/  IMAD.MOV.U32 R92, RZ, RZ, R95 ;  /* 0x000000ffff5c7224 */ /* 0x000fc800078e005f */
[----:B------:R-:W-:-:S05]  /*c5b0*/  FADD.FTZ R92, R91, R92 ;  /* 0x0000005c5b5c7221 */ /* 0x000fca0000010000 */
[----:B------:R-:W-:-:S07]  /*c5c0*/  MOV R97, R92 ;  /* 0x0000005c00617202 */ /* 0x000fce0000000f00 */
[----:B------:R-:W-:Y:S05]  /*c5d0*/  WARPSYNC.COLLECTIVE R94, `(.L_x_9301) ;  /* 0x000000005e087348 */ /* 0x000fea0003c00000 */
[----:B------:R0:W1:Y:S02]  /*c5e0*/  SHFL.BFLY P3, R95, R97, R96, R99 ;  /* 0x0c000060615f7389 */ /* 0x0000640000060063 */
[----:B01----:R-:W-:Y:S05]  /*c5f0*/  ENDCOLLECTIVE ;  /* 0x000000000000791b */ /* 0x003fea0003800000 */
.L_x_9301:
[----:B------:R-:W-:Y:S01]  /*c600*/  MOV R93, R95 ;  /* 0x0000005f005d7202 */ /* 0x000fe20000000f00 */
[----:B------:R-:W-:Y:S06]  /*c610*/  BRA `(.L_x_9302) ;  /* 0xfffffff000e07947 */ /* 0x000fec000383ffff */
.L_x_9303:
        /* <DEDUP_REMOVED lines=14> */
.L_x_20297:


//--------------------- .text._ZN10layer_norm13ln_fwd_kernelINS_13Kernel_traitsIf13__nv_bfloat16fS2_fjLj512ELj1ELj4ELj1ELj16ENS_18Kernel_traits_baseILj512EfS2_fS2_fjLj128EEEEELb1ELb1ELb0ELb1EEEvNS_9FwdParamsE --------------------------
	.section	.text._ZN10layer_norm13ln_fwd_kernelINS_13Kernel_traitsIf13__nv_bfloat16fS2_fjLj512ELj1ELj4ELj1ELj16ENS_18Kernel_traits_baseILj512EfS2_fS2_fjLj128EEEEELb1ELb1ELb0ELb1EEEvNS_9FwdParamsE,"ax",@progbits
	.align	128
        .global         _ZN10layer_norm13ln_fwd_kernelINS_13Kernel_traitsIf13__nv_bfloat16fS2_fjLj512ELj1ELj4ELj1ELj16ENS_18Kernel_traits_baseILj512EfS2_fS2_fjLj128EEEEELb1ELb1ELb0ELb1EEEvNS_9FwdParamsE
        .type           _ZN10layer_norm13ln_fwd_kernelINS_13Kernel_traitsIf13__nv_bfloat16fS2_fjLj512ELj1ELj4ELj1ELj16ENS_18Kernel_traits_baseILj512EfS2_fS2_fjLj128EEEEELb1ELb1ELb0ELb1EEEvNS_9FwdParamsE,@function
        .size           _ZN10layer_norm13ln_fwd_kernelINS_13Kernel_traitsIf13__nv_bfloat16fS2_fjLj512ELj1ELj4ELj1ELj16ENS_18Kernel_traits_baseILj512EfS2_fS2_fjLj128EEEEELb1ELb1ELb0ELb1EEEvNS_9FwdParamsE,(.L_x_20298 - _ZN10layer_norm13ln_fwd_kernelINS_13Kernel_traitsIf13__nv_bfloat16fS2_fjLj512ELj1ELj4ELj1ELj16ENS_18Kernel_traits_baseILj512EfS2_fS2_fjLj128EEEEELb1ELb1ELb0ELb1EEEvNS_9FwdParamsE)
        .other          _ZN10layer_norm13ln_fwd_kernelINS_13Kernel_traitsIf13__nv_bfloat16fS2_fjLj512ELj1ELj4ELj1ELj16ENS_18Kernel_traits_baseILj512EfS2_fS2_fjLj128EEEEELb1ELb1ELb0ELb1EEEvNS_9FwdParamsE,@"STO_CUDA_ENTRY STV_DEFAULT"
_ZN10layer_norm13ln_fwd_kernelINS_13Kernel_traitsIf13__nv_bfloat16fS2_fjLj512ELj1ELj4ELj1ELj16ENS_18Kernel_traits_baseILj512EfS2_fS2_fjLj128EEEEELb1ELb1ELb0ELb1EEEvNS_9FwdParamsE:
.text._ZN10layer_norm13ln_fwd_kernelINS_13Kernel_traitsIf13__nv_bfloat16fS2_fjLj512ELj1ELj4ELj1ELj16ENS_18Kernel_traits_baseILj512EfS2_fS2_fjLj128EEEEELb1ELb1ELb0ELb1EEEvNS_9FwdParamsE:
[----:B------:R-:W-:Y:S01]  /*0000*/  LDC R1, c[0x0][0x37c] ;  /* 0x0000df00ff017b82 */ /* 0x000fe20000000800 */
[----:B------:R-:W0:Y:S07]  /*0010*/  LDCU.U8 UR4, c[0x0][0x464] ;  /* 0x00008c80ff0477ac */ /* 0x000e2e0008000000 */
[----:B------:R-:W1:Y:S01]  /*0020*/  LDC R102, c[0x0][0x458] ;  /* 0x00011600ff667b82 */ /* 0x000e620000000800 */
[----:B------:R-:W2:Y:S01]  /*0030*/  S2R R60, SR_TID.X ;  /* 0x00000000003c7919 */ /* 0x000ea20000002100 */
[----:B------:R-:W1:Y:S01]  /*0040*/  LDCU.64 UR8, c[0x0][0x358] ;  /* 0x00006b00ff0877ac */ /* 0x000e620008000a00 */
[----:B------:R-:W3:Y:S05]  /*0050*/  LDCU.64 UR6, c[0x0][0x450] ;  /* 0x00008a00ff0677ac */ /* 0x000eea0008000a00 */
[----:B------:R-:W1:Y:S01]  /*0060*/  LDC R103, c[0x0][0x45c] ;  /* 0x00011700ff677b82 */ /* 0x000e620000000800 */
[----:B------:R-:W4:Y:S07]  /*0070*/  LDCU UR10, c[0x0][0x384] ;  /* 0x00007080ff0a77ac */ /* 0x000f2e0008000800 */
[----:B------:R-:W4:Y:S01]  /*0080*/  LDC.64 R2, c[0x0][0x3d0] ;  /* 0x0000f400ff027b82 */ /* 0x000f220000000a00 */
[----:B0-----:R-:W-:Y:S01]  /*0090*/  ISETP.NE.AND P1, PT, RZ, UR4, PT ;  /* 0x00000004ff007c0c */ /* 0x001fe2000bf25270 */
[----:B------:R-:W0:Y:S06]  /*00a0*/  LDCU.64 UR4, c[0x0][0x438] ;  /* 0x00008700ff0477ac */ /* 0x000e2c0008000a00 */
[----:B------:R-:W0:Y:S01]  /*00b0*/  LDC.64 R18, c[0x0][0x3e8] ;  /* 0x0000fa00ff127b82 */ /* 0x000e220000000a00 */
[----:B---3--:R-:W-:-:S02]  /*00c0*/  IMAD.U32 R4, RZ, RZ, UR6 ;  /* 0x00000006ff047e24 */ /* 0x008fc4000f8e00ff */
[----:B------:R-:W-:-:S03]  /*00d0*/  IMAD.U32 R5, RZ, RZ, UR7 ;  /* 0x00000007ff057e24 */ /* 0x000fc6000f8e00ff */
[----:B-1----:R-:W3:Y:S01]  /*00e0*/  @P1 LDG.E.64 R6, desc[UR8][R102.64] ;  /* 0x0000000866061981 */ /* 0x002ee2000c1e1b00 */
[----:B--2---:R-:W-:-:S03]  /*00f0*/  LOP3.LUT R0, R60, 0x1f, RZ, 0xc0, !PT ;  /* 0x0000001f3c007812 */ /* 0x004fc600078ec0ff */
[----:B------:R-:W2:Y:S02]  /*0100*/  @P1 LDG.E.64 R4, desc[UR8][R4.64] ;  /* 0x0000000804041981 */ /* 0x000ea4000c1e1b00 */
[----:B----4-:R-:W-:-:S05]  /*0110*/  IMAD.WIDE.U32 R2, R0, 0x20, R2 ;  /* 0x0000002000027825 */ /* 0x010fca00078e0002 */
[----:B------:R-:W4:Y:S01]  /*0120*/  LDG.E.128 R8, desc[UR8][R2.64] ;  /* 0x0000000802087981 */ /* 0x000f22000c1e1d00 */
[----:B0-----:R-:W-:-:S03]  /*0130*/  IMAD.WIDE.U32 R18, R0, 0x20, R18 ;  /* 0x0000002000127825 */ /* 0x001fc600078e0012 */
[----:B------:R-:W4:Y:S04]  /*0140*/  LDG.E.128 R12, desc[UR8][R2.64+0x10] ;  /* 0x00001008020c7981 */ /* 0x000f28000c1e1d00 */
[----:B------:R-:W4:Y:S04]  /*0150*/  LDG.E.128 R20, desc[UR8][R18.64] ;  /* 0x0000000812147981 */ /* 0x000f28000c1e1d00 */
[----:B------:R-:W5:Y:S04]  /*0160*/  LDG.E.128 R40, desc[UR8][R18.64+0x10] ;  /* 0x0000100812287981 */ /* 0x000f68000c1e1d00 */
[----:B------:R-:W5:Y:S04]  /*0170*/  LDG.E.128 R32, desc[UR8][R18.64+0x400] ;  /* 0x0004000812207981 */ /* 0x000f68000c1e1d00 */
[----:B------:R-:W5:Y:S01]  /*0180*/  LDG.E.128 R36, desc[UR8][R18.64+0x410] ;  /* 0x0004100812247981 */ /* 0x000f62000c1e1d00 */
[----:B------:R-:W-:-:S03]  /*0190*/  ISETP.NE.U32.AND P0, PT, RZ, UR4, PT ;  /* 0x00000004ff007c0c */ /* 0x000fc6000bf05070 */
[----:B------:R-:W5:Y:S01]  /*01a0*/  LDG.E.128 R24, desc[UR8][R2.64+0x400] ;  /* 0x0004000802187981 */ /* 0x000f62000c1e1d00 */
[----:B------:R-:W-:Y:S01]  /*01b0*/  ISETP.NE.AND.EX P0, PT, RZ, UR5, PT, P0 ;  /* 0x00000005ff007c0c */ /* 0x000fe2000bf05300 */
[----:B------:R-:W0:Y:S02]  /*01c0*/  S2UR UR5, SR_CTAID.X ;  /* 0x00000000000579c3 */ /* 0x000e240000002500 */
[----:B------:R1:W5:Y:S06]  /*01d0*/  LDG.E.128 R28, desc[UR8][R2.64+0x410] ;  /* 0x00041008021c7981 */ /* 0x00036c000c1e1d00 */
[----:B-1----:R-:W3:Y:S08]  /*01e0*/  @P1 LDC R3, c[0x0][0x460] ;  /* 0x00011800ff031b82 */ /* 0x002ef00000000800 */
[----:B------:R-:W1:Y:S01]  /*01f0*/  @P0 LDC.64 R16, c[0x0][0x438] ;  /* 0x00010e00ff100b82 */ /* 0x000e620000000a00 */
[----:B0-----:R-:W-:-:S07]  /*0200*/  USHF.L.U32 UR4, UR5, 0x2, URZ ;  /* 0x0000000205047899 */ /* 0x001fce00080006ff */
[----:B------:R-:W0:Y:S01]  /*0210*/  LDC R61, c[0x0][0x360] ;  /* 0x0000d800ff3d7b82 */ /* 0x000e220000000800 */
[----:B-1----:R-:W-:-:S05]  /*0220*/  @P0 IMAD.WIDE.U32 R16, R0, 0x20, R16 ;  /* 0x0000002000100825 */ /* 0x002fca00078e0010 */
[----:B------:R-:W5:Y:S04]  /*0230*/  @P0 LDG.E.128 R56, desc[UR8][R16.64] ;  /* 0x0000000810380981 */ /* 0x000f68000c1e1d00 */
[----:B------:R-:W5:Y:S04]  /*0240*/  @P0 LDG.E.128 R52, desc[UR8][R16.64+0x10] ;  /* 0x0000100810340981 */ /* 0x000f68000c1e1d00 */
[----:B------:R-:W5:Y:S04]  /*0250*/  @P0 LDG.E.128 R48, desc[UR8][R16.64+0x400] ;  /* 0x0004000810300981 */ /* 0x000f68000c1e1d00 */
[----:B------:R0:W5:Y:S02]  /*0260*/  @P0 LDG.E.128 R44, desc[UR8][R16.64+0x410] ;  /* 0x00041008102c0981 */ /* 0x000164000c1e1d00 */
[----:B0-----:R-:W-:Y:S01]  /*0270*/  IMAD R16, R61, UR5, R60 ;  /* 0x000000053d107c24 */ /* 0x001fe2000f8e023c */
[----:B---3--:R-:W-:-:S02]  /*0280*/  @P1 IADD3 R102, P2, PT, R6, R3, RZ ;  /* 0x0000000306661210 */ /* 0x008fc40007f5e0ff */
[----:B------:R-:W-:-:S04]  /*0290*/  SHF.R.U32.HI R6, RZ, 0x5, R60 ;  /* 0x00000005ff067819 */ /* 0x000fc8000001163c */
[----:B------:R-:W-:Y:S01]  /*02a0*/  LOP3.LUT R6, R6, UR4, RZ, 0xfc, !PT ;  /* 0x0000000406067c12 */ /* 0x000fe2000f8efcff */
[----:B------:R-:W-:Y:S01]  /*02b0*/  @P1 IMAD.X R103, RZ, RZ, R7, P2 ;  /* 0x000000ffff671224 */ /* 0x000fe200010e0607 */
[----:B--2---:R-:W-:Y:S02]  /*02c0*/  @P1 R2UR UR6, R4 ;  /* 0x00000000040612ca */ /* 0x004fe400000e0000 */
[----:B------:R-:W-:Y:S02]  /*02d0*/  @P1 R2UR UR7, R5 ;  /* 0x00000000050712ca */ /* 0x000fe400000e0000 */
[----:B------:R-:W-:Y:S01]  /*02e0*/  ISETP.GE.AND P1, PT, R6, UR10, PT ;  /* 0x0000000a06007c0c */ /* 0x000fe2000bf26270 */
[----:B----4-:R-:W-:Y:S01]  /*02f0*/  @P0 IMAD.MOV.U32 R5, RZ, RZ, R10 ;  /* 0x000000ffff050224 */ /* 0x010fe200078e000a */
[----:B------:R-:W-:Y:S01]  /*0300*/  @P0 MOV R3, R8 ;  /* 0x0000000800030202 */ /* 0x000fe20000000f00 */
[----:B------:R-:W-:Y:S01]  /*0310*/  @!P0 IMAD.MOV.U32 R3, RZ, RZ, R8 ;  /* 0x000000ffff038224 */ /* 0x000fe200078e0008 */
[-C--:B------:R-:W-:Y:S01]  /*0320*/  @P0 MOV R2, R9.reuse ;  /* 0x0000000900020202 */ /* 0x080fe20000000f00 */
[--C-:B------:R-:W-:Y:S01]  /*0330*/  @P0 IMAD.MOV.U32 R4, RZ, RZ, R11.reuse ;  /* 0x000000ffff040224 */ /* 0x100fe200078e000b */
[----:B------:R-:W-:Y:S01]  /*0340*/  @!P0 MOV R2, R9 ;  /* 0x0000000900028202 */ /* 0x000fe20000000f00 */
[----:B------:R-:W-:Y:S01]  /*0350*/  @!P0 IMAD.MOV.U32 R5, RZ, RZ, R10 ;  /* 0x000000ffff058224 */ /* 0x000fe200078e000a */
[----:B------:R-:W-:Y:S01]  /*0360*/  @P0 MOV R7, R12 ;  /* 0x0000000c00070202 */ /* 0x000fe20000000f00 */
[----:B------:R-:W-:Y:S01]  /*0370*/  @!P0 IMAD.MOV.U32 R4, RZ, RZ, R11 ;  /* 0x000000ffff048224 */ /* 0x000fe200078e000b */
[----:B------:R-:W-:Y:S01]  /*0380*/  @P0 MOV R10, R15 ;  /* 0x0000000f000a0202 */ /* 0x000fe20000000f00 */
[----:B------:R-:W-:-:S02]  /*0390*/  @P0 IMAD.MOV.U32 R8, RZ, RZ, R13 ;  /* 0x000000ffff080224 */ /* 0x000fc400078e000d */
[----:B------:R-:W-:Y:S01]  /*03a0*/  @P0 IMAD.MOV.U32 R9, RZ, RZ, R14 ;  /* 0x000000ffff090224 */ /* 0x000fe200078e000e */
[----:B------:R-:W-:Y:S01]  /*03b0*/  @!P0 MOV R9, R14 ;  /* 0x0000000e00098202 */ /* 0x000fe20000000f00 */
[----:B------:R-:W-:Y:S02]  /*03c0*/  @!P0 IMAD.MOV.U32 R7, RZ, RZ, R12 ;  /* 0x000000ffff078224 */ /* 0x000fe400078e000c */
[----:B------:R-:W-:Y:S02]  /*03d0*/  @!P0 IMAD.MOV.U32 R8, RZ, RZ, R13 ;  /* 0x000000ffff088224 */ /* 0x000fe400078e000d */
[----:B------:R-:W-:Y:S02]  /*03e0*/  @!P0 IMAD.MOV.U32 R10, RZ, RZ, R15 ;  /* 0x000000ffff0a8224 */ /* 0x000fe400078e000f */
[----:B------:R-:W-:Y:S01]  /*03f0*/  @P0 IMAD.MOV.U32 R11, RZ, RZ, R20 ;  /* 0x000000ffff0b0224 */ /* 0x000fe200078e0014 */
[----:B------:R-:W-:Y:S06]  /*0400*/  @P1 EXIT ;  /* 0x000000000000194d */ /* 0x000fec0003800000 */
[--C-:B------:R-:W-:Y:S01]  /*0410*/  SHF.R.U64 R12, R102, 0x2, R103.reuse ;  /* 0x00000002660c7819 */ /* 0x100fe20000001267 */
        /* <DEDUP_REMOVED lines=8> */
[----:B------:R-:W-:Y:S01]  /*04a0*/  IMAD.HI.U32 R17, R13, -0x326172a9, RZ ;  /* 0xcd9e8d570d117827 */ /* 0x000fe200078e00ff */
[----:B------:R-:W-:Y:S01]  /*04b0*/  LOP3.LUT R61, R19, UR7, RZ, 0x3c, !PT ;  /* 0x00000007133d7c12 */ /* 0x000fe2000f8e3cff */
[----:B------:R-:W-:Y:S01]  /*04c0*/  UIADD3 UR17, UPT, UPT, UR7, 0x76cf5d0a, URZ ;  /* 0x76cf5d0a07117890 */ /* 0x000fe2000fffe0ff */
[----:B------:R-:W-:Y:S01]  /*04d0*/  @!P0 MOV R15, R22 ;  /* 0x00000016000f8202 */ /* 0x000fe20000000f00 */
[----:B------:R-:W-:Y:S01]  /*04e0*/  IMAD R20, R13, -0x326172a9, RZ ;  /* 0xcd9e8d570d147824 */ /* 0x000fe200078e02ff */
[----:B------:R-:W-:Y:S01]  /*04f0*/  LOP3.LUT R60, R16, UR6, R17, 0x96, !PT ;  /* 0x00000006103c7c12 */ /* 0x000fe2000f8e9611 */
[----:B------:R-:W-:Y:S01]  /*0500*/  IMAD R62, R12, -0x2daee0ad, RZ ;  /* 0xd2511f530c3e7824 */ /* 0x000fe200078e02ff */
[----:B------:R-:W-:Y:S01]  /*0510*/  UIADD3 UR18, UPT, UPT, UR6, -0x255992d5, URZ ;  /* 0xdaa66d2b06127890 */ /* 0x000fe2000fffe0ff */
[C---:B------:R-:W-:Y:S01]  /*0520*/  IMAD.HI.U32 R17, R61.reuse, -0x326172a9, RZ ;  /* 0xcd9e8d573d117827 */ /* 0x040fe200078e00ff */
[----:B------:R-:W-:Y:S01]  /*0530*/  UIADD3 UR19, UPT, UPT, UR7, 0x32370b8f, URZ ;  /* 0x32370b8f07137890 */ /* 0x000fe2000fffe0ff */
[-C--:B-----5:R-:W-:Y:S01]  /*0540*/  @P0 MOV R66, R27.reuse ;  /* 0x0000001b00420202 */ /* 0x0a0fe20000000f00 */
[----:B------:R-:W-:Y:S01]  /*0550*/  UIADD3 UR20, UPT, UPT, UR6, 0x78dde6e4, URZ ;  /* 0x78dde6e406147890 */ /* 0x000fe2000fffe0ff */
[----:B------:R-:W-:Y:S01]  /*0560*/  IMAD.HI.U32 R19, R60, -0x2daee0ad, RZ ;  /* 0xd2511f533c137827 */ /* 0x000fe200078e00ff */
[----:B------:R-:W-:Y:S01]  /*0570*/  UIADD3 UR21, UPT, UPT, UR7, -0x126145ec, URZ ;  /* 0xed9eba1407157890 */ /* 0x000fe2000fffe0ff */
[----:B------:R-:W-:Y:S01]  /*0580*/  @!P0 MOV R66, R27 ;  /* 0x0000001b00428202 */ /* 0x000fe20000000f00 */
[----:B------:R-:W-:Y:S01]  /*0590*/  UIADD3 UR22, UPT, UPT, UR6, 0x1715609d, URZ ;  /* 0x1715609d06167890 */ /* 0x000fe2000fffe0ff */
[----:B------:R-:W-:Y:S01]  /*05a0*/  @P0 IMAD.MOV.U32 R18, RZ, RZ, R23 ;  /* 0x000000ffff120224 */ /* 0x000fe200078e0017 */
[----:B------:R-:W-:Y:S01]  /*05b0*/  LOP3.LUT R62, R62, UR15, R19, 0x96, !PT ;  /* 0x0000000f3e3e7c12 */ /* 0x000fe2000f8e9613 */
[----:B------:R-:W-:Y:S01]  /*05c0*/  @!P0 IMAD.MOV.U32 R18, RZ, RZ, R23 ;  /* 0x000000ffff128224 */ /* 0x000fe200078e0017 */
[----:B------:R-:W-:Y:S01]  /*05d0*/  LOP3.LUT R23, R20, UR14, R17, 0x96, !PT ;  /* 0x0000000e14177c12 */ /* 0x000fe2000f8e9611 */
[--C-:B------:R-:W-:Y:S01]  /*05e0*/  @P0 IMAD.MOV.U32 R14, RZ, RZ, R21.reuse ;  /* 0x000000ffff0e0224 */ /* 0x100fe200078e0015 */
[-C--:B------:R-:W-:Y:S01]  /*05f0*/  @P0 MOV R20, R41.reuse ;  /* 0x0000002900140202 */ /* 0x080fe20000000f00 */
[----:B------:R-:W-:Y:S01]  /*0600*/  IMAD R22, R61, -0x326172a9, RZ ;  /* 0xcd9e8d573d167824 */ /* 0x000fe200078e02ff */
[----:B------:R-:W-:Y:S01]  /*0610*/  @!P0 MOV R20, R41 ;  /* 0x0000002900148202 */ /* 0x000fe20000000f00 */
[----:B------:R-:W-:Y:S01]  /*0620*/  @!P0 IMAD.MOV.U32 R14, RZ, RZ, R21 ;  /* 0x000000ffff0e8224 */ /* 0x000fe200078e0015 */
[----:B------:R-:W-:Y:S01]  /*0630*/  UIADD3 UR23, UPT, UPT, UR7, -0x56f99767, URZ ;  /* 0xa906689907177890 */ /* 0x000fe2000fffe0ff */
[----:B------:R-:W-:Y:S01]  /*0640*/  IMAD R61, R60, -0x2daee0ad, RZ ;  /* 0xd2511f533c3d7824 */ /* 0x000fe200078e02ff */
[----:B------:R-:W-:Y:S01]  /*0650*/  UIADD3 UR24, UPT, UPT, UR6, -0x4ab325aa, URZ ;  /* 0xb54cda5606187890 */ /* 0x000fe2000fffe0ff */
[----:B------:R-:W-:Y:S01]  /*0660*/  IMAD.HI.U32 R21, R62, -0x326172a9, RZ ;  /* 0xcd9e8d573e157827 */ /* 0x000fe200078e00ff */
[----:B------:R-:W-:Y:S01]  /*0670*/  UIADD3 UR25, UPT, UPT, UR7, 0x646e171e, URZ ;  /* 0x646e171e07197890 */ /* 0x000fe2000fffe0ff */
[-C--:B------:R-:W-:Y:S01]  /*0680*/  @P0 MOV R67, R30.reuse ;  /* 0x0000001e00430202 */ /* 0x080fe20000000f00 */
[----:B------:R-:W-:Y:S01]  /*0690*/  UIADD3 UR26, UPT, UPT, UR6, 0x5384540f, URZ ;  /* 0x5384540f061a7890 */ /* 0x000fe2000fffe0ff */
[----:B------:R-:W-:Y:S01]  /*06a0*/  IMAD.HI.U32 R60, R23, -0x2daee0ad, RZ ;  /* 0xd2511f53173c7827 */ /* 0x000fe200078e00ff */
[----:B------:R-:W-:Y:S01]  /*06b0*/  @!P0 MOV R67, R30 ;  /* 0x0000001e00438202 */ /* 0x000fe20000000f00 */
[----:B------:R-:W-:-:S02]  /*06c0*/  UIADD3 UR27, UPT, UPT, UR7, 0x1fd5c5a3, URZ ;  /* 0x1fd5c5a3071b7890 */ /* 0x000fc4000fffe0ff */
[----:B------:R-:W-:Y:S02]  /*06d0*/  HFMA2 R77, -RZ, RZ, 0, 0 ;  /* 0x00000000ff4d7431 */ /* 0x000fe400000001ff */
        /* <DEDUP_REMOVED lines=9> */
[----:B------:R-:W0:Y:S01]  /*0770*/  LDCU.64 UR4, c[0x0][0x3e0] ;  /* 0x00007c00ff0477ac */ /* 0x000e220008000a00 */
[----:B------:R-:W-:Y:S01]  /*0780*/  IMAD R62, R62, -0x326172a9, RZ ;  /* 0xcd9e8d573e3e7824 */ /* 0x000fe200078e02ff */
[----:B------:R-:W-:Y:S01]  /*0790*/  BSSY B0, `(.L_x_9304) ;  /* 0x0000b4e000007945 */ /* 0x000fe20003800000 */
[----:B------:R-:W-:Y:S01]  /*07a0*/  IMAD.HI.U32 R23, R60, -0x326172a9, RZ ;  /* 0xcd9e8d573c177827 */ /* 0x000fe200078e00ff */
[----:B------:R-:W-:Y:S01]  /*07b0*/  UIADD3 UR28, UPT, UPT, UR6, -0xe443238, URZ ;  /* 0xf1bbcdc8061c7890 */ /* 0x000fe2000fffe0ff */
[----:B------:R-:W-:Y:S01]  /*07c0*/  @P0 MOV R72, R33 ;  /* 0x0000002100480202 */ /* 0x000fe20000000f00 */
[----:B------:R-:W-:Y:S01]  /*07d0*/  UIADD3 UR29, UPT, UPT, UR7, -0x24c28bd8, URZ ;  /* 0xdb3d7428071d7890 */ /* 0x000fe2000fffe0ff */
[----:B------:R-:W-:Y:S01]  /*07e0*/  IMAD.HI.U32 R41, R40, -0x2daee0ad, RZ ;  /* 0xd2511f5328297827 */ /* 0x000fe200078e00ff */
[----:B------:R-:W-:Y:S01]  /*07f0*/  LOP3.LUT R62, R62, UR18, R23, 0x96, !PT ;  /* 0x000000123e3e7c12 */ /* 0x000fe2000f8e9617 */
[----:B------:R-:W-:Y:S01]  /*0800*/  UIADD3 UR30, UPT, UPT, UR6, -0x700cb87f, URZ ;  /* 0x8ff34781061e7890 */ /* 0x000fe2000fffe0ff */
[----:B------:R-:W-:Y:S01]  /*0810*/  @P0 MOV R73, R36 ;  /* 0x0000002400490202 */ /* 0x000fe20000000f00 */
[----:B------:R-:W-:Y:S01]  /*0820*/  @P0 IMAD.MOV.U32 R22, RZ, RZ, R43 ;  /* 0x000000ffff160224 */ /* 0x000fe200078e002b */
[----:B------:R-:W-:Y:S01]  /*0830*/  LOP3.LUT R41, R42, UR19, R41, 0x96, !PT ;  /* 0x000000132a297c12 */ /* 0x000fe2000f8e9629 */
[----:B------:R-:W-:Y:S01]  /*0840*/  @P0 IMAD.MOV.U32 R64, RZ, RZ, R25 ;  /* 0x000000ffff400224 */ /* 0x000fe200078e0019 */
[----:B------:R-:W-:Y:S01]  /*0850*/  UIADD3 UR31, UPT, UPT, UR7, -0x695add53, URZ ;  /* 0x96a522ad071f7890 */ /* 0x000fe2000fffe0ff */
[----:B------:R-:W-:Y:S01]  /*0860*/  @!P0 IMAD.MOV.U32 R22, RZ, RZ, R43 ;  /* 0x000000ffff168224 */ /* 0x000fe200078e002b */
[----:B------:R-:W-:Y:S01]  /*0870*/  @P0 MOV R76, R37 ;  /* 0x00000025004c0202 */ /* 0x000fe20000000f00 */
[----:B------:R-:W-:Y:S01]  /*0880*/  @!P0 IMAD.MOV.U32 R64, RZ, RZ, R25 ;  /* 0x000000ffff408224 */ /* 0x000fe200078e0019 */
[----:B0-----:R-:W-:Y:S01]  /*0890*/  UISETP.NE.U32.AND UP0, UPT, UR4, URZ, UPT ;  /* 0x000000ff0400728c */ /* 0x001fe2000bf05070 */
[----:B------:R-:W-:Y:S01]  /*08a0*/  IMAD R43, R40, -0x2daee0ad, RZ ;  /* 0xd2511f53282b7824 */ /* 0x000fe200078e02ff */
[----:B------:R-:W-:Y:S01]  /*08b0*/  @P0 MOV R78, R39 ;  /* 0x00000027004e0202 */ /* 0x000fe20000000f00 */
[----:B------:R-:W-:Y:S01]  /*08c0*/  IMAD R25, R60, -0x326172a9, RZ ;  /* 0xcd9e8d573c197824 */ /* 0x000fe200078e02ff */
[----:B------:R-:W-:Y:S01]  /*08d0*/  @!P0 MOV R72, R33 ;  /* 0x0000002100488202 */ /* 0x000fe20000000f00 */
[----:B------:R-:W-:Y:S01]  /*08e0*/  IMAD.HI.U32 R24, R41, -0x326172a9, RZ ;  /* 0xcd9e8d5729187827 */ /* 0x000fe200078e00ff */
[----:B------:R-:W-:-:S02]  /*08f0*/  @!P0 CS2R R58, SRZ ;  /* 0x00000000003a8805 */ /* 0x000fc4000001ff00 */
[----:B------:R-:W-:Y:S02]  /*0900*/  @!P0 CS2R R56, SRZ ;  /* 0x0000000000388805 */ /* 0x000fe4000001ff00 */
[----:B------:R-:W-:Y:S01]  /*0910*/  @!P0 CS2R R54, SRZ ;  /* 0x0000000000368805 */ /* 0x000fe2000001ff00 */
[C---:B------:R-:W-:Y:S01]  /*0920*/  IMAD.HI.U32 R40, R62.reuse, -0x2daee0ad, RZ ;  /* 0xd2511f533e287827 */ /* 0x040fe200078e00ff */
[----:B------:R-:W-:Y:S02]  /*0930*/  LOP3.LUT R24, R25, UR20, R24, 0x96, !PT ;  /* 0x0000001419187c12 */ /* 0x000fe4000f8e9618 */
[----:B------:R-:W-:Y:S02]  /*0940*/  @!P0 CS2R R52, SRZ ;  /* 0x0000000000348805 */ /* 0x000fe4000001ff00 */
[----:B------:R-:W-:Y:S01]  /*0950*/  @!P0 CS2R R50, SRZ ;  /* 0x0000000000328805 */ /* 0x000fe2000001ff00 */
[----:B------:R-:W-:Y:S01]  /*0960*/  @P0 IMAD.MOV.U32 R23, RZ, RZ, R26 ;  /* 0x000000ffff170224 */ /* 0x000fe200078e001a */
[----:B------:R-:W-:Y:S01]  /*0970*/  LOP3.LUT R40, R43, UR21, R40, 0x96, !PT ;  /* 0x000000152b287c12 */ /* 0x000fe2000f8e9628 */
[----:B------:R-:W-:Y:S01]  /*0980*/  @!P0 IMAD.MOV.U32 R23, RZ, RZ, R26 ;  /* 0x000000ffff178224 */ /* 0x000fe200078e001a */
[----:B------:R-:W-:Y:S01]  /*0990*/  @!P0 CS2R R48, SRZ ;  /* 0x0000000000308805 */ /* 0x000fe2000001ff00 */
[----:B------:R-:W-:Y:S01]  /*09a0*/  IMAD R26, R41, -0x326172a9, RZ ;  /* 0xcd9e8d57291a7824 */ /* 0x000fe200078e02ff */
[----:B------:R-:W-:Y:S01]  /*09b0*/  @!P0 CS2R R46, SRZ ;  /* 0x00000000002e8805 */ /* 0x000fe2000001ff00 */
[----:B------:R-:W-:Y:S01]  /*09c0*/  IMAD R62, R62, -0x2daee0ad, RZ ;  /* 0xd2511f533e3e7824 */ /* 0x000fe200078e02ff */
[----:B------:R-:W-:Y:S01]  /*09d0*/  @!P0 CS2R R44, SRZ ;  /* 0x00000000002c8805 */ /* 0x000fe2000001ff00 */
[----:B------:R-:W-:Y:S01]  /*09e0*/  IMAD.HI.U32 R25, R40, -0x326172a9, RZ ;  /* 0xcd9e8d5728197827 */ /* 0x000fe200078e00ff */
[----:B------:R-:W-:Y:S01]  /*09f0*/  LOP3.LUT R102, R102, 0x3, RZ, 0xc0, !PT ;  /* 0x0000000366667812 */ /* 0x000fe200078ec0ff */
[----:B------:R-:W-:-:S02]  /*0a00*/  UISETP.NE.AND.EX UP0, UPT, UR5, URZ, UPT, UP0 ;  /* 0x000000ff0500728c */ /* 0x000fc4000bf05300 */
[----:B------:R-:W-:Y:S01]  /*0a10*/  IMAD.HI.U32 R27, R24, -0x2daee0ad, RZ ;  /* 0xd2511f53181b7827 */ /* 0x000fe200078e00ff */
[----:B------:R-:W-:Y:S01]  /*0a20*/  LOP3.LUT R25, R26, UR22, R25, 0x96, !PT ;  /* 0x000000161a197c12 */ /* 0x000fe2000f8e9619 */
[----:B------:R-:W0:Y:S02]  /*0a30*/  LDCU UR33, c[0x0][0x404] ;  /* 0x00008080ff2177ac */ /* 0x000e240008000800 */
[----:B------:R-:W-:Y:S01]  /*0a40*/  @P0 IMAD.MOV.U32 R70, RZ, RZ, R31 ;  /* 0x000000ffff460224 */ /* 0x000fe200078e001f */
[----:B------:R-:W-:Y:S01]  /*0a50*/  LOP3.LUT R27, R62, UR23, R27, 0x96, !PT ;  /* 0x000000173e1b7c12 */ /* 0x000fe2000f8e961b */
[----:B------:R-:W-:Y:S01]  /*0a60*/  @P0 IMAD.MOV.U32 R68, RZ, RZ, R29 ;  /* 0x000000ffff440224 */ /* 0x000fe200078e001d */
[----:B------:R-:W1:Y:S01]  /*0a70*/  LDCU UR34, c[0x0][0x408] ;  /* 0x00008100ff2277ac */ /* 0x000e620008000800 */
[----:B------:R-:W-:Y:S02]  /*0a80*/  @!P0 IMAD.MOV.U32 R70, RZ, RZ, R31 ;  /* 0x000000ffff468224 */ /* 0x000fe400078e001f */
[----:B------:R-:W-:Y:S01]  /*0a90*/  @!P0 IMAD.MOV.U32 R68, RZ, RZ, R29 ;  /* 0x000000ffff448224 */ /* 0x000fe200078e001d */
[----:B------:R-:W2:Y:S01]  /*0aa0*/  LDCU UR12, c[0x0][0x388] ;  /* 0x00007100ff0c77ac */ /* 0x000ea20008000800 */
[----:B------:R-:W-:-:S02]  /*0ab0*/  IMAD R31, R24, -0x2daee0ad, RZ ;  /* 0xd2511f53181f7824 */ /* 0x000fc400078e02ff */
        /* <DEDUP_REMOVED lines=33> */
[----:B------:R-:W-:-:S02]  /*0cd0*/  @!P0 IMAD.MOV.U32 R71, RZ, RZ, R34 ;  /* 0x000000ffff478224 */ /* 0x000fc400078e0022 */
[----:B------:R-:W-:Y:S02]  /*0ce0*/  @!P0 IMAD.MOV.U32 R74, RZ, RZ, R35 ;  /* 0x000000ffff4a8224 */ /* 0x000fe400078e0023 */
[----:B------:R-:W-:Y:S02]  /*0cf0*/  @!P0 IMAD.MOV.U32 R73, RZ, RZ, R36 ;  /* 0x000000ffff498224 */ /* 0x000fe400078e0024 */
[----:B------:R-:W-:Y:S02]  /*0d00*/  @!P0 IMAD.MOV.U32 R76, RZ, RZ, R37 ;  /* 0x000000ffff4c8224 */ /* 0x000fe400078e0025 */
[----:B------:R-:W-:Y:S02]  /*0d10*/  @!P0 IMAD.MOV.U32 R75, RZ, RZ, R38 ;  /* 0x000000ffff4b8224 */ /* 0x000fe400078e0026 */
[----:B------:R-:W-:Y:S02]  /*0d20*/  @!P0 IMAD.MOV.U32 R78, RZ, RZ, R39 ;  /* 0x000000ffff4e8224 */ /* 0x000fe400078e0027 */
[----:B------:R-:W-:-:S02]  /*0d30*/  IMAD R80, R26, -0x2daee0ad, RZ ;  /* 0xd2511f531a507824 */ /* 0x000fc400078e02ff */
[----:B01234-:R-:W-:-:S07]  /*0d40*/  IMAD R100, R24, -0x326172a9, RZ ;  /* 0xcd9e8d5718647824 */ /* 0x01ffce00078e02ff */
.L_x_9469:
        /* <DEDUP_REMOVED lines=35> */
.L_x_20137:
[----:B------:R-:W-:Y:S05]  /*0f80*/  BRX R28 -0xf90                                     (*"BRANCH_TARGETS .L_x_20138,.L_x_20139,.L_x_20140"*) ;  /* 0xfffffff01c1c7949 */ /* 0x000fea000383ffff */
.L_x_20140:
[----:B------:R-:W-:Y:S01]  /*0f90*/  VIADD R30, R102, 0x1 ;  /* 0x00000001661e7836 */ /* 0x000fe20000000000 */
[----:B------:R-:W-:Y:S01]  /*0fa0*/  MOV R31, R99 ;  /* 0x00000063001f7202 */ /* 0x000fe20000000f00 */
[----:B------:R-:W-:Y:S01]  /*0fb0*/  IMAD.MOV.U32 R94, RZ, RZ, R80 ;  /* 0x000000ffff5e7224 */ /* 0x000fe200078e0050 */
[----:B------:R-:W-:Y:S06]  /*0fc0*/  BRA `(.L_x_9307) ;  /* 0x0000000000ec7947 */ /* 0x000fec0003800000 */
.L_x_20138:
[----:B------:R-:W-:Y:S01]  /*0fd0*/  IMAD.MOV.U32 R94, RZ, RZ, R80 ;  /* 0x000000ffff5e7224 */ /* 0x000fe200078e0050 */
[----:B------:R-:W-:Y:S01]  /*0fe0*/  MOV R31, R101 ;  /* 0x00000065001f7202 */ /* 0x000fe20000000f00 */
[----:B------:R-:W-:Y:S01]  /*0ff0*/  IMAD.MOV.U32 R30, RZ, RZ, 0x3 ;  /* 0x00000003ff1e7424 */ /* 0x000fe200078e00ff */
[----:B------:R-:W-:Y:S06]  /*1000*/  BRA `(.L_x_9307) ;  /* 0x0000000000dc7947 */ /* 0x000fec0003800000 */
.L_x_20139:
        /* <DEDUP_REMOVED lines=13> */
.L_x_9309:
[----:B------:R-:W-:Y:S05]  /*10e0*/  BSYNC.RECONVERGENT B2 ;  /* 0x0000000000027941 */ /* 0x000fea0003800200 */
.L_x_9308:
        /* <DEDUP_REMOVED lines=41> */
.L_x_9307:
[----:B------:R-:W-:Y:S05]  /*1380*/  BSYNC.RECONVERGENT B1 ;  /* 0x0000000000017941 */ /* 0x000fea0003800200 */
.L_x_9306:
        /* <DEDUP_REMOVED lines=11> */
[----:B------:R-:W-:Y:S01]  /*1440*/  FSETP.GTU.FTZ.AND P1, PT, R28, R87, PT ;  /* 0x000000571c00720b */ /* 0x000fe20003f3c000 */
[----:B------:R-:W-:-:S03]  /*1450*/  IMAD.MOV.U32 R31, RZ, RZ, R100 ;  /* 0x000000ffff1f7224 */ /* 0x000fc600078e0064 */
        /* <DEDUP_REMOVED lines=13> */
.L_x_9312:
        /* <DEDUP_REMOVED lines=13> */
.L_x_9314:
[----:B------:R-:W-:Y:S05]  /*1600*/  BSYNC.RECONVERGENT B2 ;  /* 0x0000000000027941 */ /* 0x000fea0003800200 */
.L_x_9313:
        /* <DEDUP_REMOVED lines=40> */
[----:B------:R-:W-:Y:S02]  /*1890*/  LOP3.LUT R101, R30, UR31, R29, 0x96, !PT ;  /* 0x0000001f1e657c12 */ /* 0x000fe4000f8e961d */
[----:B------:R-:W-:-:S07]  /*18a0*/  MOV R94, R28 ;  /* 0x0000001c005e7202 */ /* 0x000fce0000000f00 */
.L_x_9311:
[----:B------:R-:W-:Y:S05]  /*18b0*/  BSYNC.RECONVERGENT B1 ;  /* 0x0000000000017941 */ /* 0x000fea0003800200 */
.L_x_9310:
        /* <DEDUP_REMOVED lines=23> */
.L_x_9317:
        /* <DEDUP_REMOVED lines=13> */
.L_x_9319:
[----:B------:R-:W-:Y:S05]  /*1b00*/  BSYNC.RECONVERGENT B2 ;  /* 0x0000000000027941 */ /* 0x000fea0003800200 */
.L_x_9318:
        /* <DEDUP_REMOVED lines=42> */
.L_x_9316:
[----:B------:R-:W-:Y:S05]  /*1db0*/  BSYNC.RECONVERGENT B1 ;  /* 0x0000000000017941 */ /* 0x000fea0003800200 */
.L_x_9315:
        /* <DEDUP_REMOVED lines=23> */
.L_x_9322:
        /* <DEDUP_REMOVED lines=13> */
.L_x_9324:
[----:B------:R-:W-:Y:S05]  /*2000*/  BSYNC.RECONVERGENT B2 ;  /* 0x0000000000027941 */ /* 0x000fea0003800200 */
.L_x_9323:
        /* <DEDUP_REMOVED lines=42> */
.L_x_9321:
[----:B------:R-:W-:Y:S05]  /*22b0*/  BSYNC.RECONVERGENT B1 ;  /* 0x0000000000017941 */ /* 0x000fea0003800200 */
.L_x_9320:
        /* <DEDUP_REMOVED lines=22> */
.L_x_9327:
        /* <DEDUP_REMOVED lines=13> */
.L_x_9329:
[----:B------:R-:W-:Y:S05]  /*24f0*/  BSYNC.RECONVERGENT B2 ;  /* 0x0000000000027941 */ /* 0x000fea0003800200 */
.L_x_9328:
        /* <DEDUP_REMOVED lines=42> */
.L_x_9326:
[----:B------:R-:W-:Y:S05]  /*27a0*/  BSYNC.RECONVERGENT B1 ;  /* 0x0000000000017941 */ /* 0x000fea0003800200 */
.L_x_9325:
        /* <DEDUP_REMOVED lines=23> */
.L_x_9332:
        /* <DEDUP_REMOVED lines=13> */
.L_x_9334:
[----:B------:R-:W-:Y:S05]  /*29f0*/  BSYNC.RECONVERGENT B2 ;  /* 0x0000000000027941 */ /* 0x000fea0003800200 */
.L_x_9333:
        /* <DEDUP_REMOVED lines=42> */
.L_x_9331:
[----:B------:R-:W-:Y:S05]  /*2ca0*/  BSYNC.RECONVERGENT B1 ;  /* 0x0000000000017941 */ /* 0x000fea0003800200 */
.L_x_9330:
        /* <DEDUP_REMOVED lines=22> */
.L_x_9337:
        /* <DEDUP_REMOVED lines=13> */
.L_x_9339:
[----:B------:R-:W-:Y:S05]  /*2ee0*/  BSYNC.RECONVERGENT B2 ;  /* 0x0000000000027941 */ /* 0x000fea0003800200 */
.L_x_9338:
        /* <DEDUP_REMOVED lines=42> */
.L_x_9336:
[----:B------:R-:W-:Y:S05]  /*3190*/  BSYNC.RECONVERGENT B1 ;  /* 0x0000000000017941 */ /* 0x000fea0003800200 */
.L_x_9335:
        /* <DEDUP_REMOVED lines=10> */
[----:B------:R-:W-:Y:S01]  /*3240*/  PRMT R25, R27, 0x7632, R25 ;  /* 0x000076321b197816 */ /* 0x000fe20000000019 */
[----:B------:R-:W-:Y:S01]  /*3250*/  IMAD.MOV.U32 R27, RZ, RZ, R100 ;  /* 0x000000ffff1b7224 */ /* 0x000fe200078e0064 */
[----:B------:R-:W-:Y:S01]  /*3260*/  PLOP3.LUT P5, PT, P5, PT, PT, 0x8, 0x80 ;  /* 0x000000000080781c */ /* 0x000fe20002fae170 */
[----:B------:R-:W-:Y:S01]  /*3270*/  FFMA.FTZ R30, R31, R19, R38 ;  /* 0x000000131f1e7223 */ /* 0x000fe20000010026 */
[----:B------:R-:W-:Y:S11]  /*3280*/  @!P6 BRA `(.L_x_9341) ;  /* 0x000000040008e947 */ /* 0x000ff60003800000 */
        /* <DEDUP_REMOVED lines=8> */
.L_x_9342:
        /* <DEDUP_REMOVED lines=15> */
.L_x_9344:
[----:B------:R-:W-:Y:S05]  /*3400*/  BSYNC.RECONVERGENT B2 ;  /* 0x0000000000027941 */ /* 0x000fea0003800200 */
.L_x_9343:
        /* <DEDUP_REMOVED lines=42> */
.L_x_9341:
[----:B------:R-:W-:Y:S05]  /*36b0*/  BSYNC.RECONVERGENT B1 ;  /* 0x0000000000017941 */ /* 0x000fea0003800200 */
.L_x_9340:
        /* <DEDUP_REMOVED lines=10> */
.L_x_9305:
        /* <DEDUP_REMOVED lines=16> */
.L_x_9348:
        /* <DEDUP_REMOVED lines=13> */
.L_x_9350:
[----:B------:R-:W-:Y:S05]  /*3930*/  BSYNC.RECONVERGENT B2 ;  /* 0x0000000000027941 */ /* 0x000fea0003800200 */
.L_x_9349:
        /* <DEDUP_REMOVED lines=40> */
[----:B------:R-:W-:-:S07]  /*3bc0*/  IMAD.MOV.U32 R28, RZ, RZ, R80 ;  /* 0x000000ffff1c7224 */ /* 0x000fce00078e0050 */
.L_x_9347:
[----:B------:R-:W-:Y:S05]  /*3bd0*/  BSYNC.RECONVERGENT B1 ;  /* 0x0000000000017941 */ /* 0x000fea0003800200 */
.L_x_9346:
        /* <DEDUP_REMOVED lines=8> */
[----:B------:R-:W-:Y:S01]  /*3c60*/  HFMA2 R32, -RZ, RZ, 0, 1.1920928955078125e-07 ;  /* 0x00000002ff207431 */ /* 0x000fe200000001ff */
[----:B------:R-:W-:Y:S01]  /*3c70*/  PRMT R62, R24, 0x7632, R62 ;  /* 0x00007632183e7816 */ /* 0x000fe2000000003e */
[----:B------:R-:W-:Y:S01]  /*3c80*/  FMUL.FTZ R84, R29, R88 ;  /* 0x000000581d547220 */ /* 0x000fe20000410000 */
[----:B------:R-:W-:Y:S01]  /*3c90*/  FSETP.GTU.FTZ.AND P1, PT, R28, R87, PT ;  /* 0x000000571c00720b */ /* 0x000fe20003f3c000 */
[----:B------:R-:W-:-:S03]  /*3ca0*/  IMAD.MOV.U32 R29, RZ, RZ, R100 ;  /* 0x000000ffff1d7224 */ /* 0x000fc600078e0064 */
        /* <DEDUP_REMOVED lines=12> */
.L_x_9353:
        /* <DEDUP_REMOVED lines=13> */
.L_x_9355:
[----:B------:R-:W-:Y:S05]  /*3e40*/  BSYNC.RECONVERGENT B2 ;  /* 0x0000000000027941 */ /* 0x000fea0003800200 */
.L_x_9354:
        /* <DEDUP_REMOVED lines=42> */
.L_x_9352:
[----:B------:R-:W-:Y:S05]  /*40f0*/  BSYNC.RECONVERGENT B1 ;  /* 0x0000000000017941 */ /* 0x000fea0003800200 */
.L_x_9351:
        /* <DEDUP_REMOVED lines=22> */
.L_x_9358:
        /* <DEDUP_REMOVED lines=13> */
.L_x_9360:
[----:B------:R-:W-:Y:S05]  /*4330*/  BSYNC.RECONVERGENT B2 ;  /* 0x0000000000027941 */ /* 0x000fea0003800200 */
.L_x_9359:
        /* <DEDUP_REMOVED lines=42> */
.L_x_9357:
[----:B------:R-:W-:Y:S05]  /*45e0*/  BSYNC.RECONVERGENT B1 ;  /* 0x0000000000017941 */ /* 0x000fea0003800200 */
.L_x_9356:
[----:B------:R-:W-:Y:S01]  /*45f0*/  I2FP.F32.U32 R29, R30 ;  /* 0x0000001e001d7245 */ /* 0x000fe20000201000 */
[----:B------:R-:W-:Y:S01]  /*4600*/  BSSY.RECONVERGENT B1, `(.L_x_9361) ;  /* 0x000004d000017945 */ /* 0x000fe20003800200 */
[----:B------:R-:W-:Y:S01]  /*4610*/  ISETP.NE.AND P3, PT, R31, 0x1, PT ;  /* 0x000000011f00780c */ /* 0x000fe20003f65270 */
[----:B------:R-:W-:Y:S01]  /*4620*/  IMAD.MOV.U32 R32, RZ, RZ, 0x2 ;  /* 0x00000002ff207424 */ /* 0x000fe200078e00ff */
[----:B------:R-:W-:Y:S01]  /*4630*/  SHF.L.U32 R30, R25, 0x10, RZ ;  /* 0x00000010191e7819 */ /* 0x000fe200000006ff */
[----:B------:R-:W-:Y:S01]  /*4640*/  FFMA.FTZ R28, R29, R86, 1.1641532182693481445e-10 ;  /* 0x2f0000001d1c7423 */ /* 0x000fe20000010056 */
[----:B------:R-:W-:-:S03]  /*4650*/  PRMT R25, R25, 0x7632, R25 ;  /* 0x0000763219197816 */ /* 0x000fc60000000019 */
[----:B------:R-:W-:Y:S01]  /*4660*/  FMUL.FTZ R29, R30, R81 ;  /* 0x000000511e1d7220 */ /* 0x000fe20000410000 */
[----:B------:R-:W-:-:S03]  /*4670*/  FSETP.GTU.FTZ.AND P2, PT, R28, R87, PT ;  /* 0x000000571c00720b */ /* 0x000fc60003f5c000 */
[----:B------:R-:W-:Y:S01]  /*4680*/  FMUL.FTZ R34, R29, R88 ;  /* 0x000000581d227220 */ /* 0x000fe20000410000 */
[----:B------:R-:W-:Y:S01]  /*4690*/  PLOP3.LUT P1, PT, P2, PT, PT, 0x8, 0x80 ;  /* 0x000000000080781c */ /* 0x000fe2000172e170 */
[----:B------:R-:W-:-:S03]  /*46a0*/  IMAD.MOV.U32 R29, RZ, RZ, R100 ;  /* 0x000000ffff1d7224 */ /* 0x000fc600078e0064 */
        /* <DEDUP_REMOVED lines=10> */
.L_x_9363:
        /* <DEDUP_REMOVED lines=13> */
.L_x_9365:
[----:B------:R-:W-:Y:S05]  /*4820*/  BSYNC.RECONVERGENT B2 ;  /* 0x0000000000027941 */ /* 0x000fea0003800200 */
.L_x_9364:
        /* <DEDUP_REMOVED lines=42> */
.L_x_9362:
[----:B------:R-:W-:Y:S05]  /*4ad0*/  BSYNC.RECONVERGENT B1 ;  /* 0x0000000000017941 */ /* 0x000fea0003800200 */
.L_x_9361:
[----:B------:R-:W-:Y:S01]  /*4ae0*/  ISETP.NE.AND P4, PT, R32, 0x1, PT ;  /* 0x000000012000780c */ /* 0x000fe20003f85270 */
[----:B------:R-:W-:Y:S01]  /*4af0*/  IMAD.U32 R30, R25, 0x10000, RZ ;  /* 0x00010000191e7824 */ /* 0x000fe200078e00ff */
[----:B------:R-:W-:Y:S01]  /*4b00*/  I2FP.F32.U32 R29, R29 ;  /* 0x0000001d001d7245 */ /* 0x000fe20000201000 */
[----:B------:R-:W-:Y:S01]  /*4b10*/  BSSY.RECONVERGENT B1, `(.L_x_9366) ;  /* 0x000004a000017945 */ /* 0x000fe20003800200 */
[----:B------:R-:W-:Y:S02]  /*4b20*/  HFMA2 R31, -RZ, RZ, 0, 1.1920928955078125e-07 ;  /* 0x00000002ff1f7431 */ /* 0x000fe400000001ff */
[----:B------:R-:W-:Y:S01]  /*4b30*/  FMUL.FTZ R25, R30, R81 ;  /* 0x000000511e197220 */ /* 0x000fe20000410000 */
[----:B------:R-:W-:Y:S01]  /*4b40*/  FFMA.FTZ R28, R29, R86, 1.1641532182693481445e-10 ;  /* 0x2f0000001d1c7423 */ /* 0x000fe20000010056 */
[----:B------:R-:W-:Y:S02]  /*4b50*/  IMAD.MOV.U32 R29, RZ, RZ, R100 ;  /* 0x000000ffff1d7224 */ /* 0x000fe400078e0064 */
        /* <DEDUP_REMOVED lines=13> */
.L_x_9368:
        /* <DEDUP_REMOVED lines=13> */
.L_x_9370:
[----:B------:R-:W-:Y:S05]  /*4d00*/  BSYNC.RECONVERGENT B2 ;  /* 0x0000000000027941 */ /* 0x000fea0003800200 */
.L_x_9369:
        /* <DEDUP_REMOVED lines=42> */
.L_x_9367:
[----:B------:R-:W-:Y:S05]  /*4fb0*/  BSYNC.RECONVERGENT B1 ;  /* 0x0000000000017941 */ /* 0x000fea0003800200 */
.L_x_9366:
        /* <DEDUP_REMOVED lines=22> */
.L_x_9373:
        /* <DEDUP_REMOVED lines=13> */
.L_x_9375:
[----:B------:R-:W-:Y:S05]  /*51f0*/  BSYNC.RECONVERGENT B2 ;  /* 0x0000000000027941 */ /* 0x000fea0003800200 */
.L_x_9374:
        /* <DEDUP_REMOVED lines=42> */
.L_x_9372:
[----:B------:R-:W-:Y:S05]  /*54a0*/  BSYNC.RECONVERGENT B1 ;  /* 0x0000000000017941 */ /* 0x000fea0003800200 */
.L_x_9371:
        /* <DEDUP_REMOVED lines=21> */
.L_x_9378:
        /* <DEDUP_REMOVED lines=13> */
.L_x_9380:
[----:B------:R-:W-:Y:S05]  /*56d0*/  BSYNC.RECONVERGENT B2 ;  /* 0x0000000000027941 */ /* 0x000fea0003800200 */
.L_x_9379:
        /* <DEDUP_REMOVED lines=42> */
.L_x_9377:
[----:B------:R-:W-:Y:S05]  /*5980*/  BSYNC.RECONVERGENT B1 ;  /* 0x0000000000017941 */ /* 0x000fea0003800200 */
.L_x_9376:
        /* <DEDUP_REMOVED lines=22> */
.L_x_9383:
        /* <DEDUP_REMOVED lines=15> */
.L_x_9385:
[----:B------:R-:W-:Y:S05]  /*5be0*/  BSYNC.RECONVERGENT B2 ;  /* 0x0000000000027941 */ /* 0x000fea0003800200 */
.L_x_9384:
        /* <DEDUP_REMOVED lines=42> */
.L_x_9382:
[----:B------:R-:W-:Y:S05]  /*5e90*/  BSYNC.RECONVERGENT B1 ;  /* 0x0000000000017941 */ /* 0x000fea0003800200 */
.L_x_9381:
[----:B------:R-:W-:Y:S01]  /*5ea0*/  I2FP.F32.U32 R27, R27 ;  /* 0x0000001b001b7245 */ /* 0x000fe20000201000 */
[----:B------:R-:W-:Y:S02]  /*5eb0*/  IMAD.U32 R28, R83, 0x10000, RZ ;  /* 0x00010000531c7824 */ /* 0x000fe400078e00ff */
[----:B------:R-:W-:Y:S01]  /*5ec0*/  FMUL.FTZ R32, R84, R11 ;  /* 0x0000000b54207220 */ /* 0x000fe20000410000 */
[----:B------:R-:W-:Y:S01]  /*5ed0*/  FMUL.FTZ R33, R63, R14 ;  /* 0x0000000e3f217220 */ /* 0x000fe20000410000 */
[----:B------:R-:W-:Y:S01]  /*5ee0*/  FMUL.FTZ R34, R34, R15 ;  /* 0x0000000f22227220 */ /* 0x000fe20000410000 */
[----:B------:R-:W-:Y:S01]  /*5ef0*/  FFMA.FTZ R26, R27, R86, 1.1641532182693481445e-10 ;  /* 0x2f0000001b1a7423 */ /* 0x000fe20000010056 */
[----:B------:R-:W-:Y:S01]  /*5f00*/  FMUL.FTZ R27, R28, R81 ;  /* 0x000000511c1b7220 */ /* 0x000fe20000410000 */
[----:B------:R-:W-:Y:S01]  /*5f10*/  FMUL.FTZ R35, R35, R18 ;  /* 0x0000001223237220 */ /* 0x000fe20000410000 */
[----:B------:R-:W-:Y:S01]  /*5f20*/  FMUL.FTZ R28, R80, R17 ;  /* 0x00000011501c7220 */ /* 0x000fe20000410000 */
[----:B------:R-:W-:Y:S01]  /*5f30*/  FMUL.FTZ R29, R25, R20 ;  /* 0x00000014191d7220 */ /* 0x000fe20000410000 */
[----:B------:R-:W-:Y:S01]  /*5f40*/  FMUL.FTZ R27, R27, R88 ;  /* 0x000000581b1b7220 */ /* 0x000fe20000410000 */
[----:B------:R-:W-:Y:S01]  /*5f50*/  FSETP.GTU.FTZ.AND P6, PT, R26, R87, PT ;  /* 0x000000571a00720b */ /* 0x000fe20003fdc000 */
[----:B------:R-:W-:-:S03]  /*5f60*/  FMUL.FTZ R30, R82, R19 ;  /* 0x00000013521e7220 */ /* 0x000fc60000410000 */
[----:B------:R-:W-:Y:S02]  /*5f70*/  FSEL R27, R27, RZ, !P6 ;  /* 0x000000ff1b1b7208 */ /* 0x000fe40007000000 */
[----:B------:R-:W-:-:S03]  /*5f80*/  PLOP3.LUT P6, PT, P6, PT, PT, 0x8, 0x80 ;  /* 0x000000000080781c */ /* 0x000fc600037ce170 */
[----:B------:R-:W-:-:S10]  /*5f90*/  FMUL.FTZ R31, R27, R22 ;  /* 0x000000161b1f7220 */ /* 0x000fd40000410000 */
.L_x_9345:
        /* <DEDUP_REMOVED lines=13> */
[----:B------:R-:W-:Y:S02]  /*6070*/  IADD3 R89, PT, PT, R79, 0x20, RZ ;  /* 0x000000204f597810 */ /* 0x000fe40007ffe0ff */
[----:B------:R-:W-:-:S02]  /*6080*/  SEL R27, RZ, 0x1, !P3 ;  /* 0x00000001ff1b7807 */ /* 0x000fc40005800000 */
[----:B------:R-:W-:Y:S01]  /*6090*/  SEL R63, RZ, 0x1, !P6 ;  /* 0x00000001ff3f7807 */ /* 0x000fe20007000000 */
[----:B0-----:R-:W-:Y:S01]  /*60a0*/  IMAD.WIDE.U32 R92, R79, 0x20, R82 ;  /* 0x000000204f5c7825 */ /* 0x001fe200078e0052 */
[----:B------:R-:W-:Y:S02]  /*60b0*/  LOP3.LUT R27, R80, R27, RZ, 0xfc, !PT ;  /* 0x0000001b501b7212 */ /* 0x000fe400078efcff */
[----:B------:R-:W-:Y:S01]  /*60c0*/  LOP3.LUT R26, R26, R63, RZ, 0xfc, !PT ;  /* 0x0000003f1a1a7212 */ /* 0x000fe200078efcff */
[----:B------:R-:W-:Y:S01]  /*60d0*/  IMAD.WIDE.U32 R60, R89, 0x10, R60 ;  /* 0x00000010593c7825 */ /* 0x000fe200078e003c */
[----:B------:R0:W-:Y:S03]  /*60e0*/  STG.E.128 desc[UR8][R92.64], R32 ;  /* 0x000000205c007986 */ /* 0x0001e6000c101d08 */
[----:B-1----:R-:W-:Y:S01]  /*60f0*/  IMAD.WIDE.U32 R90, R79, 0x8, R84 ;  /* 0x000000084f5a7825 */ /* 0x002fe200078e0054 */
        /* <DEDUP_REMOVED lines=23> */
.L_x_9389:
        /* <DEDUP_REMOVED lines=13> */
.L_x_9391:
[----:B------:R-:W-:Y:S05]  /*6340*/  BSYNC.RECONVERGENT B2 ;  /* 0x0000000000027941 */ /* 0x000fea0003800200 */
.L_x_9390:
        /* <DEDUP_REMOVED lines=42> */
.L_x_9388:
[----:B------:R-:W-:Y:S05]  /*65f0*/  BSYNC.RECONVERGENT B1 ;  /* 0x0000000000017941 */ /* 0x000fea0003800200 */
.L_x_9387:
[----:B------:R-:W-:Y:S01]  /*6600*/  I2FP.F32.U32 R25, R24 ;  /* 0x0000001800197245 */ /* 0x000fe20000201000 */
[----:B------:R-:W-:Y:S01]  /*6610*/  BSSY.RECONVERGENT B1, `(.L_x_9392) ;  /* 0x000004f000017945 */ /* 0x000fe20003800200 */
[C---:B-----5:R-:W-:Y:S01]  /*6620*/  SHF.L.U32 R26, R60.reuse, 0x10, RZ ;  /* 0x000000103c1a7819 */ /* 0x060fe200000006ff */
[----:B------:R-:W-:Y:S01]  /*6630*/  IMAD.MOV.U32 R92, RZ, RZ, 0x2 ;  /* 0x00000002ff5c7424 */ /* 0x000fe200078e00ff */
[----:B------:R-:W-:Y:S01]  /*6640*/  ISETP.NE.AND P1, PT, R91, 0x1, PT ;  /* 0x000000015b00780c */ /* 0x000fe20003f25270 */
[----:B------:R-:W-:Y:S01]  /*6650*/  FFMA.FTZ R24, R25, R86, 1.1641532182693481445e-10 ;  /* 0x2f00000019187423 */ /* 0x000fe20000010056 */
[----:B------:R-:W-:Y:S01]  /*6660*/  PRMT R60, R60, 0x7632, R60 ;  /* 0x000076323c3c7816 */ /* 0x000fe2000000003c */
[----:B------:R-:W-:Y:S01]  /*6670*/  FMUL.FTZ R25, R26, R81 ;  /* 0x000000511a197220 */ /* 0x000fe20000410000 */
[----:B------:R-:W-:Y:S02]  /*6680*/  MOV R27, R100 ;  /* 0x00000064001b7202 */ /* 0x000fe40000000f00 */
[----:B------:R-:W-:Y:S01]  /*6690*/  FSETP.GTU.FTZ.AND P0, PT, R24, R87, PT ;  /* 0x000000571800720b */ /* 0x000fe20003f1c000 */
[----:B------:R-:W-:-:S03]  /*66a0*/  FMUL.FTZ R25, R25, R88 ;  /* 0x0000005819197220 */ /* 0x000fc60000410000 */
[----:B------:R-:W-:Y:S02]  /*66b0*/  PLOP3.LUT P2, PT, P0, PT, PT, 0x8, 0x80 ;  /* 0x000000000080781c */ /* 0x000fe4000074e170 */
[----:B------:R-:W-:Y:S02]  /*66c0*/  FSEL R25, R25, RZ, !P0 ;  /* 0x000000ff19197208 */ /* 0x000fe40004000000 */
[----:B------:R-:W-:-:S03]  /*66d0*/  P2R R90, PR, RZ, 0x4 ;  /* 0x00000004ff5a7803 */ /* 0x000fc60000000000 */
[----:B------:R-:W-:Y:S01]  /*66e0*/  FFMA.FTZ R24, R25, R69, R40 ;  /* 0x0000004519187223 */ /* 0x000fe20000010028 */
        /* <DEDUP_REMOVED lines=9> */
.L_x_9394:
        /* <DEDUP_REMOVED lines=13> */
.L_x_9396:
[----:B------:R-:W-:Y:S05]  /*6850*/  BSYNC.RECONVERGENT B2 ;  /* 0x0000000000027941 */ /* 0x000fea0003800200 */
.L_x_9395:
        /* <DEDUP_REMOVED lines=42> */
.L_x_9393:
[----:B------:R-:W-:Y:S05]  /*6b00*/  BSYNC.RECONVERGENT B1 ;  /* 0x0000000000017941 */ /* 0x000fea0003800200 */
.L_x_9392:
        /* <DEDUP_REMOVED lines=22> */
.L_x_9399:
        /* <DEDUP_REMOVED lines=13> */
.L_x_9401:
[----:B------:R-:W-:Y:S05]  /*6d40*/  BSYNC.RECONVERGENT B2 ;  /* 0x0000000000027941 */ /* 0x000fea0003800200 */
.L_x_9400:
        /* <DEDUP_REMOVED lines=42> */
.L_x_9398:
[----:B------:R-:W-:Y:S05]  /*6ff0*/  BSYNC.RECONVERGENT B1 ;  /* 0x0000000000017941 */ /* 0x000fea0003800200 */
.L_x_9397:
        /* <DEDUP_REMOVED lines=23> */
.L_x_9404:
        /* <DEDUP_REMOVED lines=13> */
.L_x_9406:
[----:B------:R-:W-:Y:S05]  /*7240*/  BSYNC.RECONVERGENT B2 ;  /* 0x0000000000027941 */ /* 0x000fea0003800200 */
.L_x_9405:
        /* <DEDUP_REMOVED lines=42> */
.L_x_9403:
[----:B------:R-:W-:Y:S05]  /*74f0*/  BSYNC.RECONVERGENT B1 ;  /* 0x0000000000017941 */ /* 0x000fea0003800200 */
.L_x_9402:
        /* <DEDUP_REMOVED lines=22> */
.L_x_9409:
        /* <DEDUP_REMOVED lines=13> */
.L_x_9411:
[----:B------:R-:W-:Y:S05]  /*7730*/  BSYNC.RECONVERGENT B2 ;  /* 0x0000000000027941 */ /* 0x000fea0003800200 */
.L_x_9410:
        /* <DEDUP_REMOVED lines=42> */
.L_x_9408:
[----:B------:R-:W-:Y:S05]  /*79e0*/  BSYNC.RECONVERGENT B1 ;  /* 0x0000000000017941 */ /* 0x000fea0003800200 */
.L_x_9407:
        /* <DEDUP_REMOVED lines=23> */
.L_x_9414:
        /* <DEDUP_REMOVED lines=13> */
.L_x_9416:
[----:B------:R-:W-:Y:S05]  /*7c30*/  BSYNC.RECONVERGENT B2 ;  /* 0x0000000000027941 */ /* 0x000fea0003800200 */
.L_x_9415:
        /* <DEDUP_REMOVED lines=42> */
.L_x_9413:
[----:B------:R-:W-:Y:S05]  /*7ee0*/  BSYNC.RECONVERGENT B1 ;  /* 0x0000000000017941 */ /* 0x000fea0003800200 */
.L_x_9412:
        /* <DEDUP_REMOVED lines=22> */
.L_x_9419:
        /* <DEDUP_REMOVED lines=13> */
.L_x_9421:
[----:B------:R-:W-:Y:S05]  /*8120*/  BSYNC.RECONVERGENT B2 ;  /* 0x0000000000027941 */ /* 0x000fea0003800200 */
.L_x_9420:
        /* <DEDUP_REMOVED lines=42> */
.L_x_9418:
[----:B------:R-:W-:Y:S05]  /*83d0*/  BSYNC.RECONVERGENT B1 ;  /* 0x0000000000017941 */ /* 0x000fea0003800200 */
.L_x_9417:
        /* <DEDUP_REMOVED lines=23> */
.L_x_9424:
        /* <DEDUP_REMOVED lines=15> */
.L_x_9426:
[----:B------:R-:W-:Y:S05]  /*8640*/  BSYNC.RECONVERGENT B2 ;  /* 0x0000000000027941 */ /* 0x000fea0003800200 */
.L_x_9425:
        /* <DEDUP_REMOVED lines=42> */
.L_x_9423:
[----:B------:R-:W-:Y:S05]  /*88f0*/  BSYNC.RECONVERGENT B1 ;  /* 0x0000000000017941 */ /* 0x000fea0003800200 */
.L_x_9422:
        /* <DEDUP_REMOVED lines=10> */
.L_x_9386:
        /* <DEDUP_REMOVED lines=16> */
.L_x_9430:
        /* <DEDUP_REMOVED lines=13> */
.L_x_9432:
[----:B------:R-:W-:Y:S05]  /*8b70*/  BSYNC.RECONVERGENT B2 ;  /* 0x0000000000027941 */ /* 0x000fea0003800200 */
.L_x_9431:
        /* <DEDUP_REMOVED lines=42> */
.L_x_9429:
[----:B------:R-:W-:Y:S05]  /*8e20*/  BSYNC.RECONVERGENT B1 ;  /* 0x0000000000017941 */ /* 0x000fea0003800200 */
.L_x_9428:
        /* <DEDUP_REMOVED lines=23> */
.L_x_9435:
        /* <DEDUP_REMOVED lines=13> */
.L_x_9437:
[----:B------:R-:W-:Y:S05]  /*9070*/  BSYNC.RECONVERGENT B2 ;  /* 0x0000000000027941 */ /* 0x000fea0003800200 */
.L_x_9436:
        /* <DEDUP_REMOVED lines=42> */
.L_x_9434:
[----:B------:R-:W-:Y:S05]  /*9320*/  BSYNC.RECONVERGENT B1 ;  /* 0x0000000000017941 */ /* 0x000fea0003800200 */
.L_x_9433:
[----:B------:R-:W-:Y:S01]  /*9330*/  I2FP.F32.U32 R25, R25 ;  /* 0x0000001900197245 */ /* 0x000fe20000201000 */
[----:B------:R-:W-:Y:S01]  /*9340*/  BSSY.RECONVERGENT B1, `(.L_x_9438) ;  /* 0x000004c000017945 */ /* 0x000fe20003800200 */
[----:B------:R-:W-:Y:S01]  /*9350*/  ISETP.NE.AND P2, PT, R91, 0x1, PT ;  /* 0x000000015b00780c */ /* 0x000fe20003f45270 */
[----:B------:R-:W-:Y:S01]  /*9360*/  IMAD.MOV.U32 R27, RZ, RZ, 0x2 ;  /* 0x00000002ff1b7424 */ /* 0x000fe200078e00ff */
[----:B------:R-:W-:Y:S01]  /*9370*/  SHF.L.U32 R60, R60, 0x10, RZ ;  /* 0x000000103c3c7819 */ /* 0x000fe200000006ff */
[----:B------:R-:W-:Y:S01]  /*9380*/  FFMA.FTZ R24, R25, R86, 1.1641532182693481445e-10 ;  /* 0x2f00000019187423 */ /* 0x000fe20000010056 */
[----:B------:R-:W-:-:S03]  /*9390*/  MOV R26, R100 ;  /* 0x00000064001a7202 */ /* 0x000fc60000000f00 */
[----:B------:R-:W-:Y:S01]  /*93a0*/  FMUL.FTZ R25, R60, R81 ;  /* 0x000000513c197220 */ /* 0x000fe20000410000 */
[----:B------:R-:W-:-:S03]  /*93b0*/  FSETP.GTU.FTZ.AND P1, PT, R24, R87, PT ;  /* 0x000000571800720b */ /* 0x000fc60003f3c000 */
[----:B------:R-:W-:Y:S01]  /*93c0*/  FMUL.FTZ R25, R25, R88 ;  /* 0x0000005819197220 */ /* 0x000fe20000410000 */
[----:B------:R-:W-:-:S04]  /*93d0*/  PLOP3.LUT P0, PT, P1, PT, PT, 0x8, 0x80 ;  /* 0x000000000080781c */ /* 0x000fc80000f0e170 */
[----:B------:R-:W-:Y:S01]  /*93e0*/  FSEL R95, R25, RZ, !P1 ;  /* 0x000000ff195f7208 */ /* 0x000fe20004800000 */
        /* <DEDUP_REMOVED lines=9> */
.L_x_9440:
        /* <DEDUP_REMOVED lines=13> */
.L_x_9442:
[----:B------:R-:W-:Y:S05]  /*9550*/  BSYNC.RECONVERGENT B2 ;  /* 0x0000000000027941 */ /* 0x000fea0003800200 */
.L_x_9441:
        /* <DEDUP_REMOVED lines=42> */
.L_x_9439:
[----:B------:R-:W-:Y:S05]  /*9800*/  BSYNC.RECONVERGENT B1 ;  /* 0x0000000000017941 */ /* 0x000fea0003800200 */
.L_x_9438:
        /* <DEDUP_REMOVED lines=22> */
.L_x_9445:
        /* <DEDUP_REMOVED lines=13> */
.L_x_9447:
[----:B------:R-:W-:Y:S05]  /*9a40*/  BSYNC.RECONVERGENT B2 ;  /* 0x0000000000027941 */ /* 0x000fea0003800200 */
.L_x_9446:
        /* <DEDUP_REMOVED lines=42> */
.L_x_9444:
[----:B------:R-:W-:Y:S05]  /*9cf0*/  BSYNC.RECONVERGENT B1 ;  /* 0x0000000000017941 */ /* 0x000fea0003800200 */
.L_x_9443:
[----:B------:R-:W-:Y:S01]  /*9d00*/  I2FP.F32.U32 R25, R25 ;  /* 0x0000001900197245 */ /* 0x000fe20000201000 */
[----:B------:R-:W-:Y:S01]  /*9d10*/  BSSY.RECONVERGENT B1, `(.L_x_9448) ;  /* 0x000004c000017945 */ /* 0x000fe20003800200 */
[----:B------:R-:W-:Y:S01]  /*9d20*/  ISETP.NE.AND P4, PT, R60, 0x1, PT ;  /* 0x000000013c00780c */ /* 0x000fe20003f85270 */
[----:B------:R-:W-:Y:S01]  /*9d30*/  IMAD.MOV.U32 R27, RZ, RZ, 0x2 ;  /* 0x00000002ff1b7424 */ /* 0x000fe200078e00ff */
[----:B------:R-:W-:Y:S01]  /*9d40*/  SHF.L.U32 R26, R91, 0x10, RZ ;  /* 0x000000105b1a7819 */ /* 0x000fe200000006ff */
[----:B------:R-:W-:-:S04]  /*9d50*/  FFMA.FTZ R24, R25, R86, 1.1641532182693481445e-10 ;  /* 0x2f00000019187423 */ /* 0x000fc80000010056 */
[----:B------:R-:W-:Y:S01]  /*9d60*/  FMUL.FTZ R25, R26, R81 ;  /* 0x000000511a197220 */ /* 0x000fe20000410000 */
[----:B------:R-:W-:Y:S02]  /*9d70*/  FSETP.GTU.FTZ.AND P3, PT, R24, R87, PT ;  /* 0x000000571800720b */ /* 0x000fe40003f7c000 */
[----:B------:R-:W-:Y:S01]  /*9d80*/  MOV R26, R100 ;  /* 0x00000064001a7202 */ /* 0x000fe20000000f00 */
        /* <DEDUP_REMOVED lines=12> */
.L_x_9450:
        /* <DEDUP_REMOVED lines=13> */
.L_x_9452:
[----:B------:R-:W-:Y:S05]  /*9f20*/  BSYNC.RECONVERGENT B2 ;  /* 0x0000000000027941 */ /* 0x000fea0003800200 */
.L_x_9451:
        /* <DEDUP_REMOVED lines=42> */
.L_x_9449:
[----:B------:R-:W-:Y:S05]  /*a1d0*/  BSYNC.RECONVERGENT B1 ;  /* 0x0000000000017941 */ /* 0x000fea0003800200 */
.L_x_9448:
[----:B------:R-:W-:Y:S01]  /*a1e0*/  I2FP.F32.U32 R25, R26 ;  /* 0x0000001a00197245 */ /* 0x000fe20000201000 */
[C---:B------:R-:W-:Y:S01]  /*a1f0*/  IMAD.U32 R26, R62.reuse, 0x10000, RZ ;  /* 0x000100003e1a7824 */ /* 0x040fe200078e00ff */
        /* <DEDUP_REMOVED lines=20> */
.L_x_9455:
        /* <DEDUP_REMOVED lines=13> */
.L_x_9457:
[----:B------:R-:W-:Y:S05]  /*a410*/  BSYNC.RECONVERGENT B2 ;  /* 0x0000000000027941 */ /* 0x000fea0003800200 */
.L_x_9456:
        /* <DEDUP_REMOVED lines=42> */
.L_x_9454:
[----:B------:R-:W-:Y:S05]  /*a6c0*/  BSYNC.RECONVERGENT B1 ;  /* 0x0000000000017941 */ /* 0x000fea0003800200 */
.L_x_9453:
        /* <DEDUP_REMOVED lines=21> */
.L_x_9460:
        /* <DEDUP_REMOVED lines=13> */
.L_x_9462:
[----:B------:R-:W-:Y:S05]  /*a8f0*/  BSYNC.RECONVERGENT B2 ;  /* 0x0000000000027941 */ /* 0x000fea0003800200 */
.L_x_9461:
        /* <DEDUP_REMOVED lines=43> */
.L_x_9459:
[----:B------:R-:W-:Y:S05]  /*abb0*/  BSYNC.RECONVERGENT B1 ;  /* 0x0000000000017941 */ /* 0x000fea0003800200 */
.L_x_9458:
        /* <DEDUP_REMOVED lines=22> */
.L_x_9465:
        /* <DEDUP_REMOVED lines=15> */
.L_x_9467:
[----:B------:R-:W-:Y:S05]  /*ae10*/  BSYNC.RECONVERGENT B2 ;  /* 0x0000000000027941 */ /* 0x000fea0003800200 */
.L_x_9466:
        /* <DEDUP_REMOVED lines=43> */
.L_x_9464:
[----:B------:R-:W-:Y:S05]  /*b0d0*/  BSYNC.RECONVERGENT B1 ;  /* 0x0000000000017941 */ /* 0x000fea0003800200 */
.L_x_9463:
[----:B------:R-:W-:Y:S01]  /*b0e0*/  SHF.L.U32 R26, R97, 0x10, RZ ;  /* 0x00000010611a7819 */ /* 0x000fe200000006ff */
[----:B------:R-:W-:Y:S01]  /*b0f0*/  FMUL.FTZ R27, R93, R74 ;  /* 0x0000004a5d1b7220 */ /* 0x000fe20000410000 */
[----:B------:R-:W-:Y:S01]  /*b100*/  I2FP.F32.U32 R25, R24 ;  /* 0x0000001800197245 */ /* 0x000fe20000201000 */
[----:B------:R-:W-:Y:S01]  /*b110*/  FMUL.FTZ R24, R98, R69 ;  /* 0x0000004562187220 */ /* 0x000fe20000410000 */
        /* <DEDUP_REMOVED lines=8> */
[----:B------:R-:W-:-:S04]  /*b1a0*/  FSETP.GTU.FTZ.AND P6, PT, R86, R87, PT ;  /* 0x000000575600720b */ /* 0x000fc80003fdc000 */
[----:B------:R-:W-:Y:S02]  /*b1b0*/  FSEL R81, R81, RZ, !P6 ;  /* 0x000000ff51517208 */ /* 0x000fe40007000000 */
[----:B------:R-:W-:-:S03]  /*b1c0*/  PLOP3.LUT P6, PT, P6, PT, PT, 0x8, 0x80 ;  /* 0x000000000080781c */ /* 0x000fc600037ce170 */
[----:B------:R-:W-:-:S10]  /*b1d0*/  FMUL.FTZ R63, R81, R78 ;  /* 0x0000004e513f7220 */ /* 0x000fd40000410000 */
.L_x_9427:
[----:B------:R-:W-:Y:S01]  /*b1e0*/  FADD.FTZ R86, RZ, R32 ;  /* 0x00000020ff567221 */ /* 0x000fe20000010000 */
[----:B------:R-:W-:Y:S01]  /*b1f0*/  SEL R91, RZ, 0x1000000, !P6 ;  /* 0x01000000ff5b7807 */ /* 0x000fe20007000000 */
[----:B------:R-:W-:Y:S01]  /*b200*/  IMAD.WIDE.U32 R84, R89, 0x8, R84 ;  /* 0x0000000859547825 */ /* 0x000fe200078e0054 */
[----:B------:R-:W-:-:S03]  /*b210*/  ISETP.NE.AND P6, PT, R90, RZ, PT ;  /* 0x000000ff5a00720c */ /* 0x000fc60003fc5270 */
        /* <DEDUP_REMOVED lines=8> */
[----:B------:R-:W-:Y:S02]  /*b2a0*/  SEL R90, RZ, 0x100, !P0 ;  /* 0x00000100ff5a7807 */ /* 0x000fe40004000000 */
        /* <DEDUP_REMOVED lines=8> */
[----:B------:R-:W-:Y:S01]  /*b330*/  FADD.FTZ R81, R86, R31 ;  /* 0x0000001f56517221 */ /* 0x000fe20000010000 */
[----:B------:R-:W-:Y:S01]  /*b340*/  IMAD.WIDE.U32 R86, R89, 0x20, R82 ;  /* 0x0000002059567825 */ /* 0x000fe200078e0052 */
[----:B------:R-:W-:-:S03]  /*b350*/  LOP3.LUT R83, R93, R92, RZ, 0xfc, !PT ;  /* 0x0000005c5d537212 */ /* 0x000fc600078efcff */
[----:B------:R-:W-:Y:S01]  /*b360*/  FADD.FTZ R88, R81, R24 ;  /* 0x0000001851587221 */ /* 0x000fe20000010000 */
[----:B------:R-:W-:Y:S01]  /*b370*/  LOP3.LUT R82, R90, R91, RZ, 0xfc, !PT ;  /* 0x0000005b5a527212 */ /* 0x000fe200078efcff */
[----:B------:R0:W-:Y:S02]  /*b380*/  STG.E.128 desc[UR8][R86.64], R24 ;  /* 0x0000001856007986 */ /* 0x0001e4000c101d08 */
[----:B------:R-:W-:Y:S02]  /*b390*/  FADD.FTZ R81, R88, R25 ;  /* 0x0000001958517221 */ /* 0x000fe40000010000 */
[----:B------:R0:W-:Y:S02]  /*b3a0*/  STG.E.128 desc[UR8][R86.64+0x10], R60 ;  /* 0x0000103c56007986 */ /* 0x0001e4000c101d08 */
[----:B------:R-:W-:Y:S02]  /*b3b0*/  FADD.FTZ R88, R81, R26 ;  /* 0x0000001a51587221 */ /* 0x000fe40000010000 */
[----:B------:R0:W-:Y:S02]  /*b3c0*/  STG.E.64 desc[UR8][R84.64], R82 ;  /* 0x0000005254007986 */ /* 0x0001e4000c101b08 */
        /* <DEDUP_REMOVED lines=59> */
.L_x_9481:
        /* <DEDUP_REMOVED lines=24> */
[----:B------:R-:W2:Y:S01]  /*b900*/  @!P0 LDC.64 R62, c[0x0][0x3c0] ;  /* 0x0000f000ff3e8b82 */ /* 0x000ea20000000a00 */
[----:B------:R-:W-:Y:S01]  /*b910*/  FADD.FTZ R96, -R87, R35 ;  /* 0x0000002357607221 */ /* 0x000fe20000010100 */
[----:B0-----:R-:W-:-:S04]  /*b920*/  IMAD.WIDE.U32 R32, R79, 0x10, R82 ;  /* 0x000000104f207825 */ /* 0x001fc800078e0052 */
[C---:B-1----:R-:W-:Y:S01]  /*b930*/  FMUL.FTZ R31, R81.reuse, R98 ;  /* 0x00000062511f7220 */ /* 0x042fe20000410000 */
[C---:B------:R-:W-:Y:S01]  /*b940*/  FMUL.FTZ R27, R81.reuse, R34 ;  /* 0x00000022511b7220 */ /* 0x040fe20000410000 */
[C---:B------:R-:W-:Y:S01]  /*b950*/  FMUL.FTZ R104, R81.reuse, R104 ;  /* 0x0000006851687220 */ /* 0x040fe20000410000 */
[C---:B------:R-:W-:Y:S01]  /*b960*/  FMUL.FTZ R79, R81.reuse, R24 ;  /* 0x00000018514f7220 */ /* 0x040fe20000410000 */
[----:B------:R-:W-:Y:S01]  /*b970*/  FMUL.FTZ R34, R81, R26 ;  /* 0x0000001a51227220 */ /* 0x000fe20000410000 */
[----:B------:R-:W-:Y:S01]  /*b980*/  FFMA.FTZ R26, R31, R7, R52 ;  /* 0x000000071f1a7223 */ /* 0x000fe20000010034 */
[----:B------:R-:W0:Y:S01]  /*b990*/  @!P0 LDC.64 R60, c[0x0][0x3c8] ;  /* 0x0000f200ff3c8b82 */ /* 0x000e220000000a00 */
[C---:B------:R-:W-:Y:S01]  /*b9a0*/  FMUL.FTZ R25, R81.reuse, R92 ;  /* 0x0000005c51197220 */ /* 0x040fe20000410000 */
[----:B------:R-:W-:Y:S01]  /*b9b0*/  FFMA.FTZ R31, R104, R8, R53 ;  /* 0x00000008681f7223 */ /* 0x000fe20000010035 */
[----:B------:R-:W-:Y:S01]  /*b9c0*/  FMUL.FTZ R35, R81, R106 ;  /* 0x0000006a51237220 */ /* 0x000fe20000410000 */
[----:B------:R-:W-:Y:S01]  /*b9d0*/  FFMA.FTZ R79, R79, R67, R46 ;  /* 0x000000434f4f7223 */ /* 0x000fe2000001002e */
[----:B------:R-:W-:Y:S01]  /*b9e0*/  FFMA.FTZ R34, R34, R70, R47 ;  /* 0x0000004622227223 */ /* 0x000fe2000001002f */
[----:B------:R-:W-:Y:S01]  /*b9f0*/  FFMA.FTZ R24, R25, R3, R56 ;  /* 0x0000000319187223 */ /* 0x000fe20000010038 */
[----:B------:R-:W-:Y:S01]  /*ba00*/  FMUL.FTZ R94, R81, R94 ;  /* 0x0000005e515e7220 */ /* 0x000fe20000410000 */
[----:B------:R-:W-:Y:S01]  /*ba10*/  FFMA.FTZ R25, R27, R5, R58 ;  /* 0x000000051b197223 */ /* 0x000fe2000001003a */
[----:B------:R-:W-:Y:S01]  /*ba20*/  F2FP.BF16.F32.PACK_AB R26, R31, R26 ;  /* 0x0000001a1f1a723e */ /* 0x000fe200000010ff */
[----:B------:R-:W-:Y:S01]  /*ba30*/  FFMA.FTZ R27, R35, R9, R54 ;  /* 0x00000009231b7223 */ /* 0x000fe20000010036 */
[----:B------:R-:W-:Y:S01]  /*ba40*/  F2FP.BF16.F32.PACK_AB R31, R34, R79 ;  /* 0x0000004f221f723e */ /* 0x000fe200000010ff */
[----:B------:R-:W-:Y:S01]  /*ba50*/  FFMA.FTZ R29, R94, R2, R57 ;  /* 0x000000025e1d7223 */ /* 0x000fe20000010039 */
[----:B------:R-:W1:Y:S01]  /*ba60*/  LDC.64 R34, c[0x0][0x380] ;  /* 0x0000e000ff227b82 */ /* 0x000e620000000a00 */
[C---:B------:R-:W-:Y:S01]  /*ba70*/  FMUL.FTZ R96, R81.reuse, R96 ;  /* 0x0000006051607220 */ /* 0x040fe20000410000 */
[C---:B------:R-:W-:Y:S01]  /*ba80*/  FMUL.FTZ R108, R81.reuse, R108 ;  /* 0x0000006c516c7220 */ /* 0x040fe20000410000 */
[----:B------:R-:W-:Y:S01]  /*ba90*/  FMUL.FTZ R79, R81, R84 ;  /* 0x00000054514f7220 */ /* 0x000fe20000410000 */
        /* <DEDUP_REMOVED lines=20> */
[----:B------:R-:W-:Y:S01]  /*bbe0*/  F2FP.BF16.F32.PACK_AB R29, R86, R29 ;  /* 0x0000001d561d723e */ /* 0x000fe200000010ff */
[----:B------:R-:W-:Y:S01]  /*bbf0*/  IMAD.WIDE.U32 R82, R89, 0x10, R82 ;  /* 0x0000001059527825 */ /* 0x000fe200078e0052 */
[----:B------:R-:W-:Y:S01]  /*bc00*/  F2FP.BF16.F32.PACK_AB R28, R79, R28 ;  /* 0x0000001c4f1c723e */ /* 0x000fe200000010ff */
[----:B------:R0:W-:Y:S02]  /*bc10*/  @!P0 STG.E desc[UR8][R60.64], R81 ;  /* 0x000000513c008986 */ /* 0x0001e4000c101908 */
[----:B-1----:R-:W-:Y:S02]  /*bc20*/  IMAD R6, R34, 0x4, R6 ;  /* 0x0000000422067824 */ /* 0x002fe400078e0206 */
[----:B------:R0:W-:Y:S03]  /*bc30*/  STG.E.128 desc[UR8][R32.64], R24 ;  /* 0x0000001820007986 */ /* 0x0001e6000c101d08 */
[----:B------:R-:W-:Y:S01]  /*bc40*/  ISETP.GE.AND P0, PT, R6, R35, PT ;  /* 0x000000230600720c */ /* 0x000fe20003f06270 */
[----:B------:R0:W-:-:S12]  /*bc50*/  STG.E.128 desc[UR8][R82.64], R28 ;  /* 0x0000001c52007986 */ /* 0x0001d8000c101d08 */
[----:B------:R-:W-:Y:S05]  /*bc60*/  @!P0 BRA `(.L_x_9469) ;  /* 0xffffff5000388947 */ /* 0x000fea000383ffff */
[----:B------:R-:W-:Y:S05]  /*bc70*/  BSYNC B0 ;  /* 0x0000000000007941 */ /* 0x000fea0003800000 */
.L_x_9304:
[----:B------:R-:W-:Y:S05]  /*bc80*/  EXIT ;  /* 0x000000000000794d */ /* 0x000fea0003800000 */
.L_x_9468:
        /* <DEDUP_REMOVED lines=8> */
.L_x_9471:
[----:B------:R-:W-:Y:S05]  /*bd10*/  BSYNC B1 ;  /* 0x0000000000017941 */ /* 0x000fea0003800000 */
.L_x_9470:
        /* <DEDUP_REMOVED lines=9> */
.L_x_9472:
        /* <DEDUP_REMOVED lines=8> */
.L_x_9473:
[----:B------:R-:W-:Y:S01]  /*be30*/  HFMA2 R93, -RZ, RZ, 0, 4.76837158203125e-07 ;  /* 0x00000008ff5d7431 */ /* 0x000fe200000001ff */
[----:B------:R-:W-:-:S05]  /*be40*/  MOV R81, R90 ;  /* 0x0000005a00517202 */ /* 0x000fca0000000f00 */
[----:B------:R-:W-:-:S04]  /*be50*/  FADD.FTZ R86, R84, R81 ;  /* 0x0000005154567221 */ /* 0x000fc80000010000 */
[----:B------:R-:W-:-:S07]  /*be60*/  IMAD.MOV.U32 R92, RZ, RZ, R86 ;  /* 0x000000ffff5c7224 */ /* 0x000fce00078e0056 */
[----:B------:R-:W-:Y:S05]  /*be70*/  WARPSYNC.COLLECTIVE R91, `(.L_x_9474) ;  /* 0x000000005b087348 */ /* 0x000fea0003c00000 */
[----:B------:R0:W1:Y:S02]  /*be80*/  SHFL.BFLY P1, R90, R92, R93, R94 ;  /* 0x0c00005d5c5a7389 */ /* 0x000064000002005e */
[----:B01----:R-:W-:Y:S05]  /*be90*/  ENDCOLLECTIVE ;  /* 0x000000000000791b */ /* 0x003fea0003800000 */
.L_x_9474:
[----:B------:R-:W-:Y:S02]  /*bea0*/  IMAD.MOV.U32 R93, RZ, RZ, 0x10 ;  /* 0x00000010ff5d7424 */ /* 0x000fe400078e00ff */
[----:B------:R-:W-:-:S04]  /*beb0*/  IMAD.MOV.U32 R81, RZ, RZ, R90 ;  /* 0x000000ffff517224 */ /* 0x000fc800078e005a */
[----:B------:R-:W-:-:S05]  /*bec0*/  FADD.FTZ R87, R86, R81 ;  /* 0x0000005156577221 */ /* 0x000fca0000010000 */
[----:B------:R-:W-:-:S07]  /*bed0*/  MOV R92, R87 ;  /* 0x00000057005c7202 */ /* 0x000fce0000000f00 */
[----:B------:R-:W-:Y:S05]  /*bee0*/  WARPSYNC.COLLECTIVE R91, `(.L_x_9475) ;  /* 0x000000005b087348 */ /* 0x000fea0003c00000 */
[----:B------:R0:W1:Y:S02]  /*bef0*/  SHFL.BFLY P1, R90, R92, R93, R94 ;  /* 0x0c00005d5c5a7389 */ /* 0x000064000002005e */
[----:B01----:R-:W-:Y:S05]  /*bf00*/  ENDCOLLECTIVE ;  /* 0x000000000000791b */ /* 0x003fea0003800000 */
.L_x_9475:
        /* <DEDUP_REMOVED lines=39> */
.L_x_9476:
[----:B------:R-:W-:Y:S01]  /*c180*/  HFMA2 R93, -RZ, RZ, 0, 1.1920928955078125e-07 ;  /* 0x00000002ff5d7431 */ /* 0x000fe200000001ff */
[----:B------:R-:W-:-:S05]  /*c190*/  MOV R84, R90 ;  /* 0x0000005a00547202 */ /* 0x000fca0000000f00 */
[----:B------:R-:W-:-:S04]  /*c1a0*/  FADD.FTZ R84, R81, R84 ;  /* 0x0000005451547221 */ /* 0x000fc80000010000 */
[----:B------:R-:W-:-:S07]  /*c1b0*/  IMAD.MOV.U32 R92, RZ, RZ, R84 ;  /* 0x000000ffff5c7224 */ /* 0x000fce00078e0054 */
[----:B------:R-:W-:Y:S05]  /*c1c0*/  WARPSYNC.COLLECTIVE R91, `(.L_x_9477) ;  /* 0x000000005b087348 */ /* 0x000fea0003c00000 */
[----:B------:R0:W1:Y:S02]  /*c1d0*/  SHFL.BFLY P1, R90, R92, R93, R94 ;  /* 0x0c00005d5c5a7389 */ /* 0x000064000002005e */
[----:B01----:R-:W-:Y:S05]  /*c1e0*/  ENDCOLLECTIVE ;  /* 0x000000000000791b */ /* 0x003fea0003800000 */
.L_x_9477:
[----:B------:R-:W-:Y:S02]  /*c1f0*/  IMAD.MOV.U32 R93, RZ, RZ, 0x4 ;  /* 0x00000004ff5d7424 */ /* 0x000fe400078e00ff */
[----:B------:R-:W-:-:S04]  /*c200*/  IMAD.MOV.U32 R83, RZ, RZ, R90 ;  /* 0x000000ffff537224 */ /* 0x000fc800078e005a */
[----:B------:R-:W-:-:S05]  /*c210*/  FADD.FTZ R83, R84, R83 ;  /* 0x0000005354537221 */ /* 0x000fca0000010000 */
[----:B------:R-:W-:-:S07]  /*c220*/  MOV R92, R83 ;  /* 0x00000053005c7202 */ /* 0x000fce0000000f00 */
[----:B------:R-:W-:Y:S05]  /*c230*/  WARPSYNC.COLLECTIVE R91, `(.L_x_9478) ;  /* 0x000000005b087348 */ /* 0x000fea0003c00000 */
[----:B------:R0:W1:Y:S02]  /*c240*/  SHFL.BFLY P1, R90, R92, R93, R94 ;  /* 0x0c00005d5c5a7389 */ /* 0x000064000002005e */
[----:B01----:R-:W-:Y:S05]  /*c250*/  ENDCOLLECTIVE ;  /* 0x000000000000791b */ /* 0x003fea0003800000 */
.L_x_9478:
[----:B------:R-:W-:Y:S01]  /*c260*/  HFMA2 R93, -RZ, RZ, 0, 4.76837158203125e-07 ;  /* 0x00000008ff5d7431 */ /* 0x000fe200000001ff */
[----:B------:R-:W-:-:S05]  /*c270*/  MOV R86, R90 ;  /* 0x0000005a00567202 */ /* 0x000fca0000000f00 */
[----:B------:R-:W-:-:S04]  /*c280*/  FADD.FTZ R86, R83, R86 ;  /* 0x0000005653567221 */ /* 0x000fc80000010000 */
[----:B------:R-:W-:-:S07]  /*c290*/  IMAD.MOV.U32 R92, RZ, RZ, R86 ;  /* 0x000000ffff5c7224 */ /* 0x000fce00078e0056 */
[----:B------:R-:W-:Y:S05]  /*c2a0*/  WARPSYNC.COLLECTIVE R91, `(.L_x_9479) ;  /* 0x000000005b087348 */ /* 0x000fea0003c00000 */
[----:B------:R0:W1:Y:S02]  /*c2b0*/  SHFL.BFLY P1, R90, R92, R93, R94 ;  /* 0x0c00005d5c5a7389 */ /* 0x000064000002005e */
[----:B01----:R-:W-:Y:S05]  /*c2c0*/  ENDCOLLECTIVE ;  /* 0x000000000000791b */ /* 0x003fea0003800000 */
.L_x_9479:
[----:B------:R-:W-:Y:S02]  /*c2d0*/  IMAD.MOV.U32 R93, RZ, RZ, 0x10 ;  /* 0x00000010ff5d7424 */ /* 0x000fe400078e00ff */
[----:B------:R-:W-:-:S04]  /*c2e0*/  IMAD.MOV.U32 R87, RZ, RZ, R90 ;  /* 0x000000ffff577224 */ /* 0x000fc800078e005a */
[----:B------:R-:W-:-:S05]  /*c2f0*/  FADD.FTZ R87, R86, R87 ;  /* 0x0000005756577221 */ /* 0x000fca0000010000 */
[----:B------:R-:W-:-:S07]  /*c300*/  MOV R92, R87 ;  /* 0x00000057005c7202 */ /* 0x000fce0000000f00 */
[----:B------:R-:W-:Y:S05]  /*c310*/  WARPSYNC.COLLECTIVE R91, `(.L_x_9480) ;  /* 0x000000005b087348 */ /* 0x000fea0003c00000 */
[----:B------:R0:W1:Y:S02]  /*c320*/  SHFL.BFLY P1, R90, R92, R93, R94 ;  /* 0x0c00005d5c5a7389 */ /* 0x000064000002005e */
[----:B01----:R-:W-:Y:S05]  /*c330*/  ENDCOLLECTIVE ;  /* 0x000000000000791b */ /* 0x003fea0003800000 */
.L_x_9480:
[----:B------:R-:W-:Y:S01]  /*c340*/  MOV R88, R90 ;  /* 0x0000005a00587202 */ /* 0x000fe20000000f00 */
[----:B------:R-:W-:Y:S06]  /*c350*/  BRA `(.L_x_9481) ;  /* 0xfffffff400087947 */ /* 0x000fec000383ffff */
.L_x_9482:
        /* <DEDUP_REMOVED lines=10> */
.L_x_20298:


//--------------------- .text._ZN10layer_norm13ln_fwd_kernelINS_13Kernel_traitsIf13__nv_bfloat16fS2_fjLj512ELj1ELj4ELj1ELj16ENS_18Kernel_traits_baseILj512EfS2_fS2_fjLj128EEEEELb1ELb1ELb1ELb0EEEvNS_9FwdParamsE --------------------------
	.section	.text._ZN10layer_norm13ln_fwd_kernelINS_13Kernel_traitsIf13__nv_bfloat16fS2_fjLj512ELj1ELj4ELj1ELj16ENS_18Kernel_traits_baseILj512EfS2_fS2_fjLj128EEEEELb1ELb1ELb1ELb0EEEvNS_9FwdParamsE,"ax",@progbits
	.align	128
        .global         _ZN10layer_norm13ln_fwd_kernelINS_13Kernel_traitsIf13__nv_bfloat16fS2_fjLj512ELj1ELj4ELj1ELj16ENS_18Kernel_traits_baseILj512EfS2_fS2_fjLj128EEEEELb1ELb1ELb1ELb0EEEvNS_9FwdParamsE
        .type           _ZN10layer_norm13ln_fwd_kernelINS_13Kernel_traitsIf13__nv_bfloat16fS2_fjLj512ELj1ELj4ELj1ELj16ENS_18Kernel_traits_baseILj512EfS2_fS2_fjLj128EEEEELb1ELb1ELb1ELb0EEEvNS_9FwdParamsE,@function
        .size           _ZN10layer_norm13ln_fwd_kernelINS_13Kernel_traitsIf13__nv_bfloat16fS2_fjLj512ELj1ELj4ELj1ELj16ENS_18Kernel_traits_baseILj512EfS2_fS2_fjLj128EEEEELb1ELb1ELb1ELb0EEEvNS_9FwdParamsE,(.L_x_20299 - _ZN10layer_norm13ln_fwd_kernelINS_13Kernel_traitsIf13__nv_bfloat16fS2_fjLj512ELj1ELj4ELj1ELj16ENS_18Kernel_traits_baseILj512EfS2_fS2_fjLj128EEEEELb1ELb1ELb1ELb0EEEvNS_9FwdParamsE)
        .other          _ZN10layer_norm13ln_fwd_kernelINS_13Kernel_traitsIf13__nv_bfloat16fS2_fjLj512ELj1ELj4ELj1ELj16ENS_18Kernel_traits_baseILj512EfS2_fS2_fjLj128EEEEELb1ELb1ELb1ELb0EEEvNS_9FwdParamsE,@"STO_CUDA_ENTRY STV_DEFAULT"
_ZN10layer_norm13ln_fwd_kernelINS_13Kernel_traitsIf13__nv_bfloat16fS2_fjLj512ELj1ELj4ELj1ELj16ENS_18Kernel_traits_baseILj512EfS2_fS2_fjLj128EEEEELb1ELb1ELb1ELb0EEEvNS_9FwdParamsE:
.text._ZN10layer_norm13ln_fwd_kernelINS_13Kernel_traitsIf13__nv_bfloat16fS2_fjLj512ELj1ELj4ELj1ELj16ENS_18Kernel_traits_baseILj512EfS2_fS2_fjLj128EEEEELb1ELb1ELb1ELb0EEEvNS_9FwdParamsE:
        /* <DEDUP_REMOVED lines=19> */
[----:B-----5:R-:W-:Y:S01]  /*0130*/  LOP3.LUT R92, R9, 0x1f, RZ, 0xc0, !PT ;  /* 0x0000001f095c7812 */ /* 0x020fe200078ec0ff */
[----:B------:R-:W-:Y:S01]  /*0140*/  UISETP.NE.AND.EX UP0, UPT, UR11, URZ, UPT, UP0 ;  /* 0x000000ff0b00728c */ /* 0x000fe2000bf05300 */
[----:B------:R-:W-:-:S03]  /*0150*/  SHF.R.S32.HI R0, RZ, 0x1f, R15 ;  /* 0x0000001fff007819 */ /* 0x000fc6000001140f */
[----:B-1----:R-:W-:Y:S01]  /*0160*/  IMAD.MOV.U32 R5, RZ, RZ, R92 ;  /* 0x000000ffff057224 */ /* 0x002fe200078e005c */
[----:B------:R-:W-:Y:S01]  /*0170*/  LEA.HI R0, R0, R15, RZ, 0x3 ;  /* 0x0000000f00007211 */ /* 0x000fe200078f18ff */
[----:B------:R-:W1:Y:S01]  /*0180*/  LDC R8, c[0x0][0x360] ;  /* 0x0000d800ff087b82 */ /* 0x000e620000000800 */
[----:B---3--:R-:W-:Y:S01]  /*0190*/  USHF.L.U32 UR8, UR9, 0x2, URZ ;  /* 0x0000000209087899 */ /* 0x008fe200080006ff */
[----:B--2---:R-:W-:Y:S02]  /*01a0*/  @P0 R2UR UR4, R2 ;  /* 0x00000000020402ca */ /* 0x004fe400000e0000 */
[----:B------:R-:W-:Y:S02]  /*01b0*/  @P0 R2UR UR5, R3 ;  /* 0x00000000030502ca */ /* 0x000fe400000e0000 */
[----:B0-----:R-:W-:Y:S01]  /*01c0*/  @P0 IADD3 R4, P1, PT, R6, R11, RZ ;  /* 0x0000000b06040210 */ /* 0x001fe20007f3e0ff */
[--C-:B-1----:R-:W-:Y:S01]  /*01d0*/  IMAD R11, R8, UR9, R9.reuse ;  /* 0x00000009080b7c24 */ /* 0x102fe2000f8e0209 */
[----:B------:R-:W-:-:S02]  /*01e0*/  SHF.R.U32.HI R9, RZ, 0x5, R9 ;  /* 0x00000005ff097819 */ /* 0x000fc40000011609 */
[----:B------:R-:W-:Y:S01]  /*01f0*/  LOP3.LUT R3, R5, 0x1f, RZ, 0x3c, !PT ;  /* 0x0000001f05037812 */ /* 0x000fe200078e3cff */
[----:B------:R-:W-:Y:S01]  /*0200*/  @P0 IMAD.X R13, RZ, RZ, R7, P1 ;  /* 0x000000ffff0d0224 */ /* 0x000fe200008e0607 */
[----:B------:R-:W-:Y:S02]  /*0210*/  LOP3.LUT R9, R9, UR8, RZ, 0xfc, !PT ;  /* 0x0000000809097c12 */ /* 0x000fe4000f8efcff */
[----:B------:R-:W-:Y:S01]  /*0220*/  LEA.HI.SX32 R10, R0, R3, 0x1d ;  /* 0x00000003000a7211 */ /* 0x000fe200078feaff */
        /* <DEDUP_REMOVED lines=38> */
.L_x_9486:
[----:B------:R-:W-:Y:S05]  /*0490*/  BSYNC.RECONVERGENT B1 ;  /* 0x0000000000017941 */ /* 0x000fea0003800200 */
.L_x_9485:
        /* <DEDUP_REMOVED lines=14> */
.L_x_9484:
[C---:B------:R-:W-:Y:S02]  /*0580*/  ISETP.GE.U32.AND P0, PT, R10.reuse, 0x20, PT ;  /* 0x000000200a00780c */ /* 0x040fe40003f06070 */
[----:B------:R-:W-:-:S11]  /*0590*/  ISETP.GE.U32.AND P1, PT, R10, 0x40, PT ;  /* 0x000000400a00780c */ /* 0x000fd60003f26070 */
[----:B------:R-:W0:Y:S08]  /*05a0*/  @P0 LDC.64 R2, c[0x0][0x3d0] ;  /* 0x0000f400ff020b82 */ /* 0x000e300000000a00 */
[----:B------:R-:W1:Y:S08]  /*05b0*/  @P0 LDC.64 R22, c[0x0][0x3e8] ;  /* 0x0000fa00ff160b82 */ /* 0x000e700000000a00 */
[----:B------:R-:W2:Y:S08]  /*05c0*/  @P1 LDC.64 R24, c[0x0][0x3d0] ;  /* 0x0000f400ff181b82 */ /* 0x000eb00000000a00 */
[----:B------:R-:W3:Y:S01]  /*05d0*/  @P1 LDC.64 R60, c[0x0][0x3e8] ;  /* 0x0000fa00ff3c1b82 */ /* 0x000ee20000000a00 */
[----:B0-----:R-:W-:Y:S01]  /*05e0*/  @P0 IMAD.WIDE.U32 R20, R5, 0x20, R2 ;  /* 0x0000002005140825 */ /* 0x001fe200078e0002 */
[----:B------:R-:W-:-:S02]  /*05f0*/  CS2R R26, SRZ ;  /* 0x00000000001a7805 */ /* 0x000fc4000001ff00 */
[----:B------:R-:W-:Y:S02]  /*0600*/  @P1 CS2R R50, SRZ ;  /* 0x0000000000321805 */ /* 0x000fe4000001ff00 */
[----:B------:R-:W-:Y:S02]  /*0610*/  @P1 CS2R R48, SRZ ;  /* 0x0000000000301805 */ /* 0x000fe4000001ff00 */
[----:B------:R-:W-:Y:S01]  /*0620*/  @P1 CS2R R46, SRZ ;  /* 0x00000000002e1805 */ /* 0x000fe2000001ff00 */
[----:B------:R-:W5:Y:S01]  /*0630*/  @P0 LDG.E.128 R12, desc[UR6][R20.64] ;  /* 0x00000006140c0981 */ /* 0x000f62000c1e1d00 */
        /* <DEDUP_REMOVED lines=13> */
[----:B0-----:R-:W-:Y:S02]  /*0710*/  CS2R R20, SRZ ;  /* 0x0000000000147805 */ /* 0x001fe4000001ff00 */
[----:B------:R-:W-:-:S07]  /*0720*/  @P1 CS2R R44, SRZ ;  /* 0x00000000002c1805 */ /* 0x000fce000001ff00 */
.L_x_9487:
[----:B------:R-:W-:Y:S05]  /*0730*/  BSYNC.RECONVERGENT B0 ;  /* 0x0000000000007941 */ /* 0x000fea0003800200 */
.L_x_9483:
[----:B------:R-:W2:Y:S02]  /*0740*/  LDCU UR8, c[0x0][0x384] ;  /* 0x00007080ff0877ac */ /* 0x000ea40008000800 */
[----:B--2---:R-:W-:-:S13]  /*0750*/  ISETP.GE.AND P0, PT, R9, UR8, PT ;  /* 0x0000000809007c0c */ /* 0x004fda000bf06270 */
[----:B------:R-:W-:Y:S05]  /*0760*/  @P0 EXIT ;  /* 0x000000000000094d */ /* 0x000fea0003800000 */
[----:B------:R-:W-:Y:S01]  /*0770*/  IMAD.HI.U32 R0, R11, -0x326172a9, RZ ;  /* 0xcd9e8d570b007827 */ /* 0x000fe200078e00ff */
[----:B------:R-:W-:Y:S01]  /*0780*/  BSSY B0, `(.L_x_9488) ;  /* 0x0000c6d000007945 */ /* 0x000fe20003800000 */
[----:B------:R-:W-:Y:S01]  /*0790*/  LOP3.LUT R4, R4, 0x3, RZ, 0xc0, !PT ;  /* 0x0000000304047812 */ /* 0x000fe200078ec0ff */
[----:B------:R-:W2:Y:S01]  /*07a0*/  LDCU.64 UR8, c[0x0][0x408] ;  /* 0x00008100ff0877ac */ /* 0x000ea20008000a00 */
[----:B01-3--:R-:W-:Y:S01]  /*07b0*/  IMAD.HI.U32 R2, R8, -0x2daee0ad, RZ ;  /* 0xd2511f5308027827 */ /* 0x00bfe200078e00ff */
[----:B------:R-:W-:-:S03]  /*07c0*/  LOP3.LUT R0, R7, UR4, R0, 0x96, !PT ;  /* 0x0000000407007c12 */ /* 0x000fc6000f8e9600 */
[----:B------:R-:W-:Y:S01]  /*07d0*/  IMAD R60, R8, -0x2daee0ad, RZ ;  /* 0xd2511f53083c7824 */ /* 0x000fe200078e02ff */
[----:B------:R-:W-:Y:S01]  /*07e0*/  LOP3.LUT R2, R2, UR5, RZ, 0x3c, !PT ;  /* 0x0000000502027c12 */ /* 0x000fe2000f8e3cff */
[----:B------:R-:W-:-:S04]  /*07f0*/  IMAD.HI.U32 R5, R0, -0x2daee0ad, RZ ;  /* 0xd2511f5300057827 */ /* 0x000fc800078e00ff */
[----:B------:R-:W-:Y:S01]  /*0800*/  IMAD R6, R11, -0x326172a9, RZ ;  /* 0xcd9e8d570b067824 */ /* 0x000fe200078e02ff */
[----:B------:R-:W-:Y:S01]  /*0810*/  LOP3.LUT R5, R60, UR12, R5, 0x96, !PT ;  /* 0x0000000c3c057c12 */ /* 0x000fe2000f8e9605 */
[----:B------:R-:W-:Y:S01]  /*0820*/  IMAD.HI.U32 R3, R2, -0x326172a9, RZ ;  /* 0xcd9e8d5702037827 */ /* 0x000fe200078e00ff */
[----:B------:R-:W0:Y:S03]  /*0830*/  LDCU UR12, c[0x0][0x404] ;  /* 0x00008080ff0c77ac */ /* 0x000e260008000800 */
[----:B------:R-:W-:Y:S01]  /*0840*/  IMAD R63, R0, -0x2daee0ad, RZ ;  /* 0xd2511f53003f7824 */ /* 0x000fe200078e02ff */
[----:B------:R-:W-:Y:S01]  /*0850*/  LOP3.LUT R3, R6, UR10, R3, 0x96, !PT ;  /* 0x0000000a06037c12 */ /* 0x000fe2000f8e9603 */
[----:B------:R-:W-:Y:S01]  /*0860*/  IMAD R61, R2, -0x326172a9, RZ ;  /* 0xcd9e8d57023d7824 */ /* 0x000fe200078e02ff */
[----:B------:R-:W1:Y:S01]  /*0870*/  LDCU.64 UR10, c[0x0][0x3a0] ;  /* 0x00007400ff0a77ac */ /* 0x000e620008000a00 */
[----:B------:R-:W-:-:S04]  /*0880*/  IMAD.HI.U32 R0, R5, -0x326172a9, RZ ;  /* 0xcd9e8d5705007827 */ /* 0x000fc800078e00ff */
[----:B------:R-:W-:Y:S01]  /*0890*/  IMAD.HI.U32 R2, R3, -0x2daee0ad, RZ ;  /* 0xd2511f5303027827 */ /* 0x000fe200078e00ff */
[----:B------:R-:W-:-:S03]  /*08a0*/  LOP3.LUT R0, R61, UR15, R0, 0x96, !PT ;  /* 0x0000000f3d007c12 */ /* 0x000fc6000f8e9600 */
[----:B------:R-:W-:Y:S01]  /*08b0*/  IMAD R6, R5, -0x326172a9, RZ ;  /* 0xcd9e8d5705067824 */ /* 0x000fe200078e02ff */
[----:B------:R-:W-:Y:S01]  /*08c0*/  LOP3.LUT R2, R63, UR13, R2, 0x96, !PT ;  /* 0x0000000d3f027c12 */ /* 0x000fe2000f8e9602 */
[----:B------:R-:W-:Y:S01]  /*08d0*/  IMAD R60, R3, -0x2daee0ad, RZ ;  /* 0xd2511f53033c7824 */ /* 0x000fe200078e02ff */
[----:B------:R-:W3:Y:S01]  /*08e0*/  LDCU.U8 UR13, c[0x0][0x410] ;  /* 0x00008200ff0d77ac */ /* 0x000ee20008000000 */
        /* <DEDUP_REMOVED lines=20> */
[----:B------:R-:W-:Y:S01]  /*0a30*/  LOP3.LUT R0, R61, UR14, R0, 0x96, !PT ;  /* 0x0000000e3d007c12 */ /* 0x000fe2000f8e9600 */
[----:B------:R-:W4:Y:S02]  /*0a40*/  LDCU UR14, c[0x0][0x448] ;  /* 0x00008900ff0e77ac */ /* 0x000f240008000800 */
        /* <DEDUP_REMOVED lines=18> */
[----:B------:R-:W-:Y:S01]  /*0b70*/  HFMA2 R3, -RZ, RZ, 0, 0 ;  /* 0x00000000ff037431 */ /* 0x000fe200000001ff */
[----:B------:R-:W-:Y:S01]  /*0b80*/  LOP3.LUT R5, R2, UR27, R5, 0x96, !PT ;  /* 0x0000001b02057c12 */ /* 0x000fe2000f8e9605 */
[----:B------:R-:W-:Y:S02]  /*0b90*/  IMAD R2, R0, -0x2daee0ad, RZ ;  /* 0xd2511f5300027824 */ /* 0x000fe400078e02ff */
[----:B01234-:R-:W-:-:S07]  /*0ba0*/  IMAD R0, R63, -0x326172a9, RZ ;  /* 0xcd9e8d573f007824 */ /* 0x01ffce00078e02ff */
.L_x_9722:
[----:B0-----:R-:W0:Y:S08]  /*0bb0*/  LDC.64 R108, c[0x0][0x3f0] ;  /* 0x0000fc00ff6c7b82 */ /* 0x001e300000000a00 */
[----:B------:R-:W1:Y:S08]  /*0bc0*/  LDC.64 R88, c[0x0][0x3f8] ;  /* 0x0000fe00ff587b82 */ /* 0x000e700000000a00 */
[----:B------:R-:W2:Y:S01]  /*0bd0*/  LDC R106, c[0x0][0x388] ;  /* 0x0000e200ff6a7b82 */ /* 0x000ea20000000800 */
[----:B0-----:R-:W-:-:S06]  /*0be0*/  IMAD.WIDE R108, R9, 0x4, R108 ;  /* 0x00000004096c7825 */ /* 0x001fcc00078e026c */
[----:B------:R0:W3:Y:S01]  /*0bf0*/  LDG.E R108, desc[UR6][R108.64] ;  /* 0x000000066c6c7981 */ /* 0x0000e2000c1e1900 */
[----:B-1----:R-:W-:-:S05]  /*0c00*/  IMAD.WIDE R88, R9, 0x4, R88 ;  /* 0x0000000409587825 */ /* 0x002fca00078e0258 */
[----:B-----5:R1:W5:Y:S01]  /*0c10*/  LDG.E R101, desc[UR6][R88.64] ;  /* 0x0000000658657981 */ /* 0x020362000c1e1900 */
[----:B------:R-:W-:Y:S01]  /*0c20*/  ISETP.GE.U32.AND P1, PT, R10, 0x20, PT ;  /* 0x000000200a00780c */ /* 0x000fe20003f26070 */
[----:B------:R-:W-:Y:S01]  /*0c30*/  BSSY.RECONVERGENT B2, `(.L_x_9489) ;  /* 0x00005bf000027945 */ /* 0x000fe20003800200 */
[----:B--2---:R-:W-:Y:S02]  /*0c40*/  IMAD R90, R9, R106, RZ ;  /* 0x0000006a095a7224 */ /* 0x004fe400078e02ff */
[----:B------:R-:W-:-:S03]  /*0c50*/  IMAD.MOV.U32 R107, RZ, RZ, RZ ;  /* 0x000000ffff6b7224 */ /* 0x000fc600078e00ff */
[----:B------:R-:W-:-:S04]  /*0c60*/  SHF.R.S32.HI R91, RZ, 0x1f, R90 ;  /* 0x0000001fff5b7819 */ /* 0x000fc8000001145a */
[----:B------:R-:W-:-:S04]  /*0c70*/  LEA.HI R91, R91, R90, RZ, 0x3 ;  /* 0x0000005a5b5b7211 */ /* 0x000fc800078f18ff */
[----:B0-----:R-:W-:Y:S02]  /*0c80*/  LEA.HI.SX32 R109, R91, R92, 0x1d ;  /* 0x0000005c5b6d7211 */ /* 0x001fe400078feaff */
[----:B---3--:R-:W-:-:S13]  /*0c90*/  ISETP.GE.AND P2, PT, R108, 0x1, PT ;  /* 0x000000016c00780c */ /* 0x008fda0003f46270 */
[----:B------:R-:W0:Y:S01]  /*0ca0*/  @P2 S2R R102, SR_TID.X ;  /* 0x0000000000662919 */ /* 0x000e220000002100 */
[----:B------:R-:W-:-:S04]  /*0cb0*/  @P2 VIADD R103, R108, 0xffffffff ;  /* 0xffffffff6c672836 */ /* 0x000fc80000000000 */
[----:B------:R-:W-:-:S05]  /*0cc0*/  @P2 IMAD R103, R103, R106, RZ ;  /* 0x0000006a67672224 */ /* 0x000fca00078e02ff */
[----:B------:R-:W-:-:S04]  /*0cd0*/  @P2 SHF.R.S32.HI R90, RZ, 0x1f, R103 ;  /* 0x0000001fff5a2819 */ /* 0x000fc80000011467 */
[----:B------:R-:W-:Y:S02]  /*0ce0*/  @P2 LEA.HI R103, R90, R103, RZ, 0x3 ;  /* 0x000000675a672211 */ /* 0x000fe400078f18ff */
[----:B0-----:R-:W-:-:S04]  /*0cf0*/  @P2 LOP3.LUT R92, R102, 0x1f, RZ, 0xc0, !PT ;  /* 0x0000001f665c2812 */ /* 0x001fc800078ec0ff */
[----:B------:R-:W-:Y:S01]  /*0d00*/  @P2 LEA.HI.SX32 R107, R103, R92, 0x1d ;  /* 0x0000005c676b2211 */ /* 0x000fe200078feaff */
[----:B-1----:R-:W-:Y:S06]  /*0d10*/  @!P1 BRA `(.L_x_9490) ;  /* 0x0000005800c09947 */ /* 0x002fec0003800000 */
[----:B------:R-:W0:Y:S02]  /*0d20*/  @P2 LDC.64 R72, c[0x0][0x390] ;  /* 0x0000e400ff482b82 */ /* 0x000e240000000a00 */
[----:B0-----:R-:W-:-:S05]  /*0d30*/  @P2 IMAD.WIDE.U32 R72, R107, 0x10, R72 ;  /* 0x000000106b482825 */ /* 0x001fca00078e0048 */
[----:B------:R0:W5:Y:S01]  /*0d40*/  @P2 LDG.E.128 R60, desc[UR6][R72.64] ;  /* 0x00000006483c2981 */ /* 0x000162000c1e1d00 */
[----:B------:R-:W-:Y:S01]  /*0d50*/  UISETP.NE.U32.AND UP0, UPT, UR10, URZ, UPT ;  /* 0x000000ff0a00728c */ /* 0x000fe2000bf05070 */
[----:B------:R-:W-:Y:S01]  /*0d60*/  MOV R113, UR4 ;  /* 0x0000000400717c02 */ /* 0x000fe20008000f00 */
[----:B------:R-:W-:Y:S01]  /*0d70*/  IMAD.U32 R110, RZ, RZ, UR4 ;  /* 0x00000004ff6e7e24 */ /* 0x000fe2000f8e00ff */
[----:B------:R-:W-:Y:S01]  /*0d80*/  MOV R111, UR5 ;  /* 0x00000005006f7c02 */ /* 0x000fe20008000f00 */
[----:B------:R-:W-:Y:S01]  /*0d90*/  UISETP.NE.AND.EX UP0, UPT, UR11, URZ, UPT, UP0 ;  /* 0x000000ff0b00728c */ /* 0x000fe2000bf05300 */
[----:B------:R-:W-:Y:S01]  /*0da0*/  IMAD.U32 R89, RZ, RZ, UR5 ;  /* 0x00000005ff597e24 */ /* 0x000fe2000f8e00ff */
[----:B------:R-:W-:Y:S01]  /*0db0*/  BSSY.RECONVERGENT B1, `(.L_x_9491) ;  /* 0x0000588000017945 */ /* 0x000fe20003800200 */
[----:B------:R-:W-:Y:S01]  /*0dc0*/  VIADD R113, R113, 0x9e3779b9 ;  /* 0x9e3779b971717836 */ /* 0x000fe20000000000 */
[----:B------:R-:W-:Y:S01]  /*0dd0*/  IADD3 R110, PT, PT, R110, -0x4ab325aa, RZ ;  /* 0xb54cda566e6e7810 */ /* 0x000fe20007ffe0ff */
[----:B------:R-:W-:-:S02]  /*0de0*/  VIADD R89, R89, 0x96a522ad ;  /* 0x96a522ad59597836 */ /* 0x000fc40000000000 */
[----:B------:R-:W-:Y:S02]  /*0df0*/  VIADD R111, R111, 0x76cf5d0a ;  /* 0x76cf5d0a6f6f7836 */ /* 0x000fe40000000000 */
[----:B0-----:R-:W-:Y:S05]  /*0e00*/  BRA.U !UP0, `(.L_x_9492) ;  /* 0x0000002d08107547 */ /* 0x001fea000b800000 */
        /* <DEDUP_REMOVED lines=26> */
.L_x_9497:
        /* <DEDUP_REMOVED lines=13> */
.L_x_9499:
[----:B------:R-:W-:Y:S05]  /*1080*/  BSYNC.RECONVERGENT B5 ;  /* 0x0000000000057941 */ /* 0x000fea0003800200 */
.L_x_9498:
[----:B------:R-:W-:Y:S01]  /*1090*/  IMAD.WIDE.U32 R4, R11, -0x326172a9, RZ ;  /* 0xcd9e8d570b047825 */ /* 0x000fe200078e00ff */
[----:B------:R-:W-:Y:S01]  /*10a0*/  LOP3.LUT R72, R3, UR5, R77, 0x96, !PT ;  /* 0x0000000503487c12 */ /* 0x000fe2000f8e964d */
[----:B------:R-:W-:-:S03]  /*10b0*/  UIADD3 UR28, UPT, UPT, UR5, -0x4498517b, URZ ;  /* 0xbb67ae85051c7890 */ /* 0x000fc6000fffe0ff */
[----:B------:R-:W-:Y:S01]  /*10c0*/  LOP3.LUT R74, R7, UR4, R5, 0x96, !PT ;  /* 0x00000004074a7c12 */ /* 0x000fe2000f8e9605 */
[----:B------:R-:W-:-:S04]  /*10d0*/  IMAD.WIDE.U32 R72, R72, -0x326172a9, RZ ;  /* 0xcd9e8d5748487825 */ /* 0x000fc800078e00ff */
[----:B------:R-:W-:Y:S01]  /*10e0*/  IMAD.WIDE.U32 R74, R74, -0x2daee0ad, RZ ;  /* 0xd2511f534a4a7825 */ /* 0x000fe200078e00ff */
[----:B------:R-:W-:-:S04]  /*10f0*/  LOP3.LUT R4, R113, R4, R73, 0x96, !PT ;  /* 0x0000000471047212 */ /* 0x000fc800078e9649 */
        /* <DEDUP_REMOVED lines=35> */
[----:B------:R-:W-:Y:S01]  /*1330*/  LOP3.LUT R6, R89, R4, R73, 0x96, !PT ;  /* 0x0000000459067212 */ /* 0x000fe200078e9649 */
[----:B------:R-:W-:-:S07]  /*1340*/  IMAD.MOV.U32 R72, RZ, RZ, R2 ;  /* 0x000000ffff487224 */ /* 0x000fce00078e0002 */
.L_x_9496:
[----:B------:R-:W-:Y:S05]  /*1350*/  BSYNC.RECONVERGENT B4 ;  /* 0x0000000000047941 */ /* 0x000fea0003800200 */
.L_x_9495:
        /* <DEDUP_REMOVED lines=10> */
.L_x_9494:
[----:B------:R-:W-:Y:S05]  /*1400*/  BSYNC.RECONVERGENT B3 ;  /* 0x0000000000037941 */ /* 0x000fea0003800200 */
.L_x_9493:
        /* <DEDUP_REMOVED lines=17> */
.L_x_9504:
        /* <DEDUP_REMOVED lines=13> */
.L_x_9506:
[----:B------:R-:W-:Y:S05]  /*15f0*/  BSYNC.RECONVERGENT B5 ;  /* 0x0000000000057941 */ /* 0x000fea0003800200 */
.L_x_9505:
[----:B------:R-:W-:Y:S01]  /*1600*/  IMAD.WIDE.U32 R4, R11, -0x326172a9, RZ ;  /* 0xcd9e8d570b047825 */ /* 0x000fe200078e00ff */
[----:B------:R-:W-:Y:S01]  /*1610*/  LOP3.LUT R74, R3, UR5, R79, 0x96, !PT ;  /* 0x00000005034a7c12 */ /* 0x000fe2000f8e964f */
[----:B------:R-:W-:Y:S02]  /*1620*/  UIADD3 UR28, UPT, UPT, UR5, -0x4498517b, URZ ;  /* 0xbb67ae85051c7890 */ /* 0x000fe4000fffe0ff */
[----:B------:R-:W-:Y:S01]  /*1630*/  HFMA2 R2, -RZ, RZ, 0, 0 ;  /* 0x00000000ff027431 */ /* 0x000fe200000001ff */
        /* <DEDUP_REMOVED lines=37> */
[----:B------:R-:W-:Y:S01]  /*1890*/  LOP3.LUT R6, R89, R4, R75, 0x96, !PT ;  /* 0x0000000459067212 */ /* 0x000fe200078e964b */
[----:B------:R-:W-:Y:S02]  /*18a0*/  IMAD.MOV.U32 R4, RZ, RZ, R88 ;  /* 0x000000ffff047224 */ /* 0x000fe400078e0058 */
[----:B------:R-:W-:-:S07]  /*18b0*/  IMAD.MOV.U32 R88, RZ, RZ, R74 ;  /* 0x000000ffff587224 */ /* 0x000fce00078e004a */
.L_x_9503:
[----:B------:R-:W-:Y:S05]  /*18c0*/  BSYNC.RECONVERGENT B4 ;  /* 0x0000000000047941 */ /* 0x000fea0003800200 */
.L_x_9502:
        /* <DEDUP_REMOVED lines=11> */
.L_x_9501:
[----:B------:R-:W-:Y:S05]  /*1980*/  BSYNC.RECONVERGENT B3 ;  /* 0x0000000000037941 */ /* 0x000fea0003800200 */
.L_x_9500:
        /* <DEDUP_REMOVED lines=17> */
.L_x_9511:
        /* <DEDUP_REMOVED lines=13> */
.L_x_9513:
[----:B------:R-:W-:Y:S05]  /*1b70*/  BSYNC.RECONVERGENT B5 ;  /* 0x0000000000057941 */ /* 0x000fea0003800200 */
.L_x_9512:
        /* <DEDUP_REMOVED lines=41> */
[----:B------:R-:W-:Y:S02]  /*1e10*/  HFMA2 R4, -RZ, RZ, 0, 0 ;  /* 0x00000000ff047431 */ /* 0x000fe400000001ff */
[----:B------:R-:W-:Y:S02]  /*1e20*/  IMAD.MOV.U32 R75, RZ, RZ, R88 ;  /* 0x000000ffff4b7224 */ /* 0x000fe400078e0058 */
[----:B------:R-:W-:-:S07]  /*1e30*/  IMAD.MOV.U32 R88, RZ, RZ, R74 ;  /* 0x000000ffff587224 */ /* 0x000fce00078e004a */
.L_x_9510:
[----:B------:R-:W-:Y:S05]  /*1e40*/  BSYNC.RECONVERGENT B4 ;  /* 0x0000000000047941 */ /* 0x000fea0003800200 */
.L_x_9509:
        /* <DEDUP_REMOVED lines=10> */
.L_x_9508:
[----:B------:R-:W-:Y:S05]  /*1ef0*/  BSYNC.RECONVERGENT B3 ;  /* 0x0000000000037941 */ /* 0x000fea0003800200 */
.L_x_9507:
        /* <DEDUP_REMOVED lines=17> */
.L_x_9518:
        /* <DEDUP_REMOVED lines=13> */
.L_x_9520:
[----:B------:R-:W-:Y:S05]  /*20e0*/  BSYNC.RECONVERGENT B5 ;  /* 0x0000000000057941 */ /* 0x000fea0003800200 */
.L_x_9519:
[----:B------:R-:W-:Y:S01]  /*20f0*/  IMAD.WIDE.U32 R4, R11, -0x326172a9, RZ ;  /* 0xcd9e8d570b047825 */ /* 0x000fe200078e00ff */
[----:B------:R-:W-:Y:S01]  /*2100*/  LOP3.LUT R76, R3, UR5, R91, 0x96, !PT ;  /* 0x00000005034c7c12 */ /* 0x000fe2000f8e965b */
[----:B------:R-:W-:Y:S02]  /*2110*/  UIADD3 UR28, UPT, UPT, UR5, -0x4498517b, URZ ;  /* 0xbb67ae85051c7890 */ /* 0x000fe4000fffe0ff */
[----:B------:R-:W-:Y:S02]  /*2120*/  HFMA2 R2, -RZ, RZ, 0, 0 ;  /* 0x00000000ff027431 */ /* 0x000fe400000001ff */
[----:B------:R-:W-:Y:S01]  /*2130*/  IMAD.MOV.U32 R75, RZ, RZ, R88 ;  /* 0x000000ffff4b7224 */ /* 0x000fe200078e0058 */
        /* <DEDUP_REMOVED lines=38> */
[----:B------:R-:W-:-:S07]  /*23a0*/  LOP3.LUT R6, R89, R4, R77, 0x96, !PT ;  /* 0x0000000459067212 */ /* 0x000fce00078e964d */
.L_x_9517:
[----:B------:R-:W-:Y:S05]  /*23b0*/  BSYNC.RECONVERGENT B4 ;  /* 0x0000000000047941 */ /* 0x000fea0003800200 */
.L_x_9516:
        /* <DEDUP_REMOVED lines=11> */
.L_x_9515:
[----:B------:R-:W-:Y:S05]  /*2470*/  BSYNC.RECONVERGENT B3 ;  /* 0x0000000000037941 */ /* 0x000fea0003800200 */
.L_x_9514:
        /* <DEDUP_REMOVED lines=17> */
.L_x_9525:
        /* <DEDUP_REMOVED lines=13> */
.L_x_9527:
[----:B------:R-:W-:Y:S05]  /*2660*/  BSYNC.RECONVERGENT B5 ;  /* 0x0000000000057941 */ /* 0x000fea0003800200 */
.L_x_9526:
        /* <DEDUP_REMOVED lines=44> */
.L_x_9524:
[----:B------:R-:W-:Y:S05]  /*2930*/  BSYNC.RECONVERGENT B4 ;  /* 0x0000000000047941 */ /* 0x000fea0003800200 */
.L_x_9523:
        /* <DEDUP_REMOVED lines=10> */
.L_x_9522:
[----:B------:R-:W-:Y:S05]  /*29e0*/  BSYNC.RECONVERGENT B3 ;  /* 0x0000000000037941 */ /* 0x000fea0003800200 */
.L_x_9521:
        /* <DEDUP_REMOVED lines=17> */
.L_x_9532:
        /* <DEDUP_REMOVED lines=13> */
.L_x_9534:
[----:B------:R-:W-:Y:S05]  /*2bd0*/  BSYNC.RECONVERGENT B5 ;  /* 0x0000000000057941 */ /* 0x000fea0003800200 */
.L_x_9533:
        /* <DEDUP_REMOVED lines=44> */
.L_x_9531:
[----:B------:R-:W-:Y:S05]  /*2ea0*/  BSYNC.RECONVERGENT B4 ;  /* 0x0000000000047941 */ /* 0x000fea0003800200 */
.L_x_9530:
        /* <DEDUP_REMOVED lines=11> */
.L_x_9529:
[----:B------:R-:W-:Y:S05]  /*2f60*/  BSYNC.RECONVERGENT B3 ;  /* 0x0000000000037941 */ /* 0x000fea0003800200 */
.L_x_9528:
        /* <DEDUP_REMOVED lines=17> */
.L_x_9539:
        /* <DEDUP_REMOVED lines=13> */
.L_x_9541:
[----:B------:R-:W-:Y:S05]  /*3150*/  BSYNC.RECONVERGENT B5 ;  /* 0x0000000000057941 */ /* 0x000fea0003800200 */
.L_x_9540:
        /* <DEDUP_REMOVED lines=41> */
[----:B------:R-:W-:Y:S01]  /*33f0*/  LOP3.LUT R6, R89, R4, R79, 0x96, !PT ;  /* 0x0000000459067212 */ /* 0x000fe200078e964f */
[----:B------:R-:W-:Y:S02]  /*3400*/  IMAD.MOV.U32 R4, RZ, RZ, R88 ;  /* 0x000000ffff047224 */ /* 0x000fe400078e0058 */
[----:B------:R-:W-:-:S07]  /*3410*/  IMAD.MOV.U32 R88, RZ, RZ, R78 ;  /* 0x000000ffff587224 */ /* 0x000fce00078e004e */
.L_x_9538:
[----:B------:R-:W-:Y:S05]  /*3420*/  BSYNC.RECONVERGENT B4 ;  /* 0x0000000000047941 */ /* 0x000fea0003800200 */
.L_x_9537:
        /* <DEDUP_REMOVED lines=10> */
.L_x_9536:
[----:B------:R-:W-:Y:S05]  /*34d0*/  BSYNC.RECONVERGENT B3 ;  /* 0x0000000000037941 */ /* 0x000fea0003800200 */
.L_x_9535:
        /* <DEDUP_REMOVED lines=16> */
.L_x_9545:
        /* <DEDUP_REMOVED lines=13> */
.L_x_9547:
[----:B------:R-:W-:Y:S05]  /*36b0*/  BSYNC.RECONVERGENT B4 ;  /* 0x0000000000047941 */ /* 0x000fea0003800200 */
.L_x_9546:
[----:B------:R-:W-:Y:S01]  /*36c0*/  IMAD.WIDE.U32 R90, R11, -0x326172a9, RZ ;  /* 0xcd9e8d570b5a7825 */ /* 0x000fe200078e00ff */
[----:B------:R-:W-:Y:S01]  /*36d0*/  LOP3.LUT R102, R3, UR5, R5, 0x96, !PT ;  /* 0x0000000503667c12 */ /* 0x000fe2000f8e9605 */
[----:B------:R-:W-:Y:S02]  /*36e0*/  UIADD3 UR28, UPT, UPT, UR5, -0x4498517b, URZ ;  /* 0xbb67ae85051c7890 */ /* 0x000fe4000fffe0ff */
        /* <DEDUP_REMOVED lines=39> */
[----:B------:R-:W-:Y:S01]  /*3960*/  LOP3.LUT R6, R89, R4, R91, 0x96, !PT ;  /* 0x0000000459067212 */ /* 0x000fe200078e965b */
[----:B------:R-:W-:-:S07]  /*3970*/  HFMA2 R4, -RZ, RZ, 0, 0 ;  /* 0x00000000ff047431 */ /* 0x000fce00000001ff */
.L_x_9544:
[----:B------:R-:W-:Y:S05]  /*3980*/  BSYNC.RECONVERGENT B3 ;  /* 0x0000000000037941 */ /* 0x000fea0003800200 */
.L_x_9543:
        /* <DEDUP_REMOVED lines=10> */
[----:B------:R-:W-:Y:S01]  /*3a30*/  FFMA.FTZ R79, R2, R35, R71 ;  /* 0x00000023024f7223 */ /* 0x000fe20000010047 */
[----:B------:R-:W-:Y:S06]  /*3a40*/  BRA `(.L_x_9542) ;  /* 0x0000002800f87947 */ /* 0x000fec0003800000 */
.L_x_9492:
        /* <DEDUP_REMOVED lines=21> */
.L_x_9552:
        /* <DEDUP_REMOVED lines=13> */
.L_x_9554:
[----:B------:R-:W-:Y:S05]  /*3c70*/  BSYNC.RECONVERGENT B5 ;  /* 0x0000000000057941 */ /* 0x000fea0003800200 */
.L_x_9553:
        /* <DEDUP_REMOVED lines=40> */
[----:B------:R-:W-:Y:S01]  /*3f00*/  LOP3.LUT R6, R89, R4, R73, 0x96, !PT ;  /* 0x0000000459067212 */ /* 0x000fe200078e9649 */
[----:B------:R-:W-:Y:S01]  /*3f10*/  IMAD.MOV.U32 R88, RZ, RZ, R72 ;  /* 0x000000ffff587224 */ /* 0x000fe200078e0048 */
[----:B------:R-:W-:Y:S01]  /*3f20*/  MOV R72, R2 ;  /* 0x0000000200487202 */ /* 0x000fe20000000f00 */
[----:B------:R-:W-:-:S07]  /*3f30*/  IMAD.MOV.U32 R74, RZ, RZ, RZ ;  /* 0x000000ffff4a7224 */ /* 0x000fce00078e00ff */
.L_x_9551:
[----:B------:R-:W-:Y:S05]  /*3f40*/  BSYNC.RECONVERGENT B4 ;  /* 0x0000000000047941 */ /* 0x000fea0003800200 */
.L_x_9550:
        /* <DEDUP_REMOVED lines=10> */
.L_x_9549:
[----:B------:R-:W-:Y:S05]  /*3ff0*/  BSYNC.RECONVERGENT B3 ;  /* 0x0000000000037941 */ /* 0x000fea0003800200 */
.L_x_9548:
        /* <DEDUP_REMOVED lines=17> */
.L_x_9559:
        /* <DEDUP_REMOVED lines=13> */
.L_x_9561:
[----:B------:R-:W-:Y:S05]  /*41e0*/  BSYNC.RECONVERGENT B5 ;  /* 0x0000000000057941 */ /* 0x000fea0003800200 */
.L_x_9560:
[----:B------:R-:W-:Y:S01]  /*41f0*/  IMAD.WIDE.U32 R4, R11, -0x326172a9, RZ ;  /* 0xcd9e8d570b047825 */ /* 0x000fe200078e00ff */
[----:B------:R-:W-:Y:S01]  /*4200*/  LOP3.LUT R74, R3, UR5, R79, 0x96, !PT ;  /* 0x00000005034a7c12 */ /* 0x000fe2000f8e964f */
[----:B------:R-:W-:Y:S02]  /*4210*/  UIADD3 UR28, UPT, UPT, UR5, -0x4498517b, URZ ;  /* 0xbb67ae85051c7890 */ /* 0x000fe4000fffe0ff */
[----:B------:R-:W-:Y:S01]  /*4220*/  IMAD.MOV.U32 R2, RZ, RZ, RZ ;  /* 0x000000ffff027224 */ /* 0x000fe200078e00ff */
        /* <DEDUP_REMOVED lines=39> */
[----:B------:R-:W-:-:S07]  /*44a0*/  MOV R88, R74 ;  /* 0x0000004a00587202 */ /* 0x000fce0000000f00 */
.L_x_9558:
[----:B------:R-:W-:Y:S05]  /*44b0*/  BSYNC.RECONVERGENT B4 ;  /* 0x0000000000047941 */ /* 0x000fea0003800200 */
.L_x_9557:
        /* <DEDUP_REMOVED lines=11> */
.L_x_9556:
[----:B------:R-:W-:Y:S05]  /*4570*/  BSYNC.RECONVERGENT B3 ;  /* 0x0000000000037941 */ /* 0x000fea0003800200 */
.L_x_9555:
        /* <DEDUP_REMOVED lines=17> */
.L_x_9566:
        /* <DEDUP_REMOVED lines=13> */
.L_x_9568:
[----:B------:R-:W-:Y:S05]  /*4760*/  BSYNC.RECONVERGENT B5 ;  /* 0x0000000000057941 */ /* 0x000fea0003800200 */
.L_x_9567:
        /* <DEDUP_REMOVED lines=44> */
.L_x_9565:
[----:B------:R-:W-:Y:S05]  /*4a30*/  BSYNC.RECONVERGENT B4 ;  /* 0x0000000000047941 */ /* 0x000fea0003800200 */
.L_x_9564:
        /* <DEDUP_REMOVED lines=10> */
.L_x_9563:
[----:B------:R-:W-:Y:S05]  /*4ae0*/  BSYNC.RECONVERGENT B3 ;  /* 0x0000000000037941 */ /* 0x000fea0003800200 */
.L_x_9562:
        /* <DEDUP_REMOVED lines=17> */
.L_x_9573:
        /* <DEDUP_REMOVED lines=13> */
.L_x_9575:
[----:B------:R-:W-:Y:S05]  /*4cd0*/  BSYNC.RECONVERGENT B5 ;  /* 0x0000000000057941 */ /* 0x000fea0003800200 */
.L_x_9574:
[----:B------:R-:W-:Y:S01]  /*4ce0*/  IMAD.WIDE.U32 R4, R11, -0x326172a9, RZ ;  /* 0xcd9e8d570b047825 */ /* 0x000fe200078e00ff */
[----:B------:R-:W-:Y:S01]  /*4cf0*/  LOP3.LUT R76, R3, UR5, R91, 0x96, !PT ;  /* 0x00000005034c7c12 */ /* 0x000fe2000f8e965b */
[----:B------:R-:W-:Y:S02]  /*4d00*/  UIADD3 UR28, UPT, UPT, UR5, -0x4498517b, URZ ;  /* 0xbb67ae85051c7890 */ /* 0x000fe4000fffe0ff */
[----:B------:R-:W-:Y:S01]  /*4d10*/  HFMA2 R2, -RZ, RZ, 0, 0 ;  /* 0x00000000ff027431 */ /* 0x000fe200000001ff */
[----:B------:R-:W-:Y:S02]  /*4d20*/  MOV R75, R88 ;  /* 0x00000058004b7202 */ /* 0x000fe40000000f00 */
        /* <DEDUP_REMOVED lines=38> */
[----:B------:R-:W-:-:S07]  /*4f90*/  IMAD.MOV.U32 R88, RZ, RZ, R76 ;  /* 0x000000ffff587224 */ /* 0x000fce00078e004c */
.L_x_9572:
[----:B------:R-:W-:Y:S05]  /*4fa0*/  BSYNC.RECONVERGENT B4 ;  /* 0x0000000000047941 */ /* 0x000fea0003800200 */
.L_x_9571:
        /* <DEDUP_REMOVED lines=11> */
.L_x_9570:
[----:B------:R-:W-:Y:S05]  /*5060*/  BSYNC.RECONVERGENT B3 ;  /* 0x0000000000037941 */ /* 0x000fea0003800200 */
.L_x_9569:
        /* <DEDUP_REMOVED lines=17> */
.L_x_9580:
        /* <DEDUP_REMOVED lines=13> */
.L_x_9582:
[----:B------:R-:W-:Y:S05]  /*5250*/  BSYNC.RECONVERGENT B5 ;  /* 0x0000000000057941 */ /* 0x000fea0003800200 */
.L_x_9581:
        /* <DEDUP_REMOVED lines=41> */
[----:B------:R-:W-:Y:S01]  /*54f0*/  IMAD.MOV.U32 R77, RZ, RZ, R88 ;  /* 0x000000ffff4d7224 */ /* 0x000fe200078e0058 */
[----:B------:R-:W-:Y:S01]  /*5500*/  MOV R88, R76 ;  /* 0x0000004c00587202 */ /* 0x000fe20000000f00 */
[----:B------:R-:W-:-:S07]  /*5510*/  IMAD.MOV.U32 R4, RZ, RZ, RZ ;  /* 0x000000ffff047224 */ /* 0x000fce00078e00ff */
.L_x_9579:
[----:B------:R-:W-:Y:S05]  /*5520*/  BSYNC.RECONVERGENT B4 ;  /* 0x0000000000047941 */ /* 0x000fea0003800200 */
.L_x_9578:
        /* <DEDUP_REMOVED lines=10> */
.L_x_9577:
[----:B------:R-:W-:Y:S05]  /*55d0*/  BSYNC.RECONVERGENT B3 ;  /* 0x0000000000037941 */ /* 0x000fea0003800200 */
.L_x_9576:
        /* <DEDUP_REMOVED lines=17> */
.L_x_9587:
        /* <DEDUP_REMOVED lines=13> */
.L_x_9589:
[----:B------:R-:W-:Y:S05]  /*57c0*/  BSYNC.RECONVERGENT B5 ;  /* 0x0000000000057941 */ /* 0x000fea0003800200 */
.L_x_9588:
        /* <DEDUP_REMOVED lines=44> */
.L_x_9586:
[----:B------:R-:W-:Y:S05]  /*5a90*/  BSYNC.RECONVERGENT B4 ;  /* 0x0000000000047941 */ /* 0x000fea0003800200 */
.L_x_9585:
        /* <DEDUP_REMOVED lines=11> */
.L_x_9584:
[----:B------:R-:W-:Y:S05]  /*5b50*/  BSYNC.RECONVERGENT B3 ;  /* 0x0000000000037941 */ /* 0x000fea0003800200 */
.L_x_9583:
        /* <DEDUP_REMOVED lines=17> */
.L_x_9594:
        /* <DEDUP_REMOVED lines=13> */
.L_x_9596:
[----:B------:R-:W-:Y:S05]  /*5d40*/  BSYNC.RECONVERGENT B5 ;  /* 0x0000000000057941 */ /* 0x000fea0003800200 */
.L_x_9595:
        /* <DEDUP_REMOVED lines=41> */
[----:B------:R-:W-:Y:S01]  /*5fe0*/  LOP3.LUT R6, R89, R4, R79, 0x96, !PT ;  /* 0x0000000459067212 */ /* 0x000fe200078e964f */
[----:B------:R-:W-:Y:S01]  /*5ff0*/  IMAD.MOV.U32 R4, RZ, RZ, R88 ;  /* 0x000000ffff047224 */ /* 0x000fe200078e0058 */
[----:B------:R-:W-:-:S07]  /*6000*/  MOV R88, R78 ;  /* 0x0000004e00587202 */ /* 0x000fce0000000f00 */
.L_x_9593:
[----:B------:R-:W-:Y:S05]  /*6010*/  BSYNC.RECONVERGENT B4 ;  /* 0x0000000000047941 */ /* 0x000fea0003800200 */
.L_x_9592:
        /* <DEDUP_REMOVED lines=10> */
.L_x_9591:
[----:B------:R-:W-:Y:S05]  /*60c0*/  BSYNC.RECONVERGENT B3 ;  /* 0x0000000000037941 */ /* 0x000fea0003800200 */
.L_x_9590:
        /* <DEDUP_REMOVED lines=16> */
.L_x_9599:
        /* <DEDUP_REMOVED lines=13> */
.L_x_9601:
[----:B------:R-:W-:Y:S05]  /*62a0*/  BSYNC.RECONVERGENT B4 ;  /* 0x0000000000047941 */ /* 0x000fea0003800200 */
.L_x_9600:
[----:B------:R-:W-:Y:S01]  /*62b0*/  IMAD.WIDE.U32 R104, R11, -0x326172a9, RZ ;  /* 0xcd9e8d570b687825 */ /* 0x000fe200078e00ff */
[----:B------:R-:W-:Y:S01]  /*62c0*/  LOP3.LUT R4, R3, UR5, R103, 0x96, !PT ;  /* 0x0000000503047c12 */ /* 0x000fe2000f8e9667 */
[----:B------:R-:W-:Y:S01]  /*62d0*/  UIADD3 UR28, UPT, UPT, UR5, -0x4498517b, URZ ;  /* 0xbb67ae85051c7890 */ /* 0x000fe2000fffe0ff */
        /* <DEDUP_REMOVED lines=39> */
[----:B------:R-:W-:Y:S02]  /*6550*/  HFMA2 R4, -RZ, RZ, 0, 0 ;  /* 0x00000000ff047431 */ /* 0x000fe400000001ff */
[----:B------:R-:W-:-:S07]  /*6560*/  IMAD.MOV.U32 R88, RZ, RZ, R90 ;  /* 0x000000ffff587224 */ /* 0x000fce00078e005a */
.L_x_9598:
[----:B------:R-:W-:Y:S05]  /*6570*/  BSYNC.RECONVERGENT B3 ;  /* 0x0000000000037941 */ /* 0x000fea0003800200 */
.L_x_9597:
        /* <DEDUP_REMOVED lines=11> */
.L_x_9542:
[----:B------:R-:W-:Y:S05]  /*6630*/  BSYNC.RECONVERGENT B1 ;  /* 0x0000000000017941 */ /* 0x000fea0003800200 */
.L_x_9491:
[----:B------:R-:W0:Y:S01]  /*6640*/  LDC.64 R90, c[0x0][0x3a8] ;  /* 0x0000ea00ff5a7b82 */ /* 0x000e220000000a00 */
[----:B------:R-:W-:Y:S01]  /*6650*/  BSSY.RECONVERGENT B1, `(.L_x_9602) ;  /* 0x000001a000017945 */ /* 0x000fe20003800200 */
[----:B------:R-:W-:Y:S02]  /*6660*/  IMAD.MOV.U32 R2, RZ, RZ, R88 ;  /* 0x000000ffff027224 */ /* 0x000fe400078e0058 */
[----:B0-----:R-:W-:-:S05]  /*6670*/  IMAD.WIDE.U32 R90, R109, 0x20, R90 ;  /* 0x000000206d5a7825 */ /* 0x001fca00078e005a */
[----:B------:R0:W-:Y:S04]  /*6680*/  STG.E.128 desc[UR6][R90.64], R72 ;  /* 0x000000485a007986 */ /* 0x0001e8000c101d06 */
        /* <DEDUP_REMOVED lines=22> */
.L_x_9603:
[----:B------:R-:W-:Y:S05]  /*67f0*/  BSYNC.RECONVERGENT B1 ;  /* 0x0000000000017941 */ /* 0x000fea0003800200 */
.L_x_9602:
[----:B------:R-:W-:Y:S01]  /*6800*/  VIADD R109, R109, 0x20 ;  /* 0x000000206d6d7836 */ /* 0x000fe20000000000 */
[----:B------:R-:W-:-:S07]  /*6810*/  IADD3 R107, PT, PT, R107, 0x20, RZ ;  /* 0x000000206b6b7810 */ /* 0x000fce0007ffe0ff */
.L_x_9490:
[----:B------:R-:W-:Y:S05]  /*6820*/  BSYNC.RECONVERGENT B2 ;  /* 0x0000000000027941 */ /* 0x000fea0003800200 */
.L_x_9489:
        /* <DEDUP_REMOVED lines=13> */
[----:B-1----:R-:W-:Y:S01]  /*6900*/  MOV R88, UR5 ;  /* 0x0000000500587c02 */ /* 0x002fe20008000f00 */
[----:B------:R-:W-:Y:S01]  /*6910*/  IMAD.U32 R89, RZ, RZ, UR4 ;  /* 0x00000004ff597e24 */ /* 0x000fe2000f8e00ff */
[----:B------:R-:W-:Y:S01]  /*6920*/  MOV R111, UR5 ;  /* 0x00000005006f7c02 */ /* 0x000fe20008000f00 */
[----:B------:R-:W-:Y:S01]  /*6930*/  BSSY.RECONVERGENT B1, `(.L_x_9606) ;  /* 0x000058c000017945 */ /* 0x000fe20003800200 */
[----:B------:R-:W-:Y:S01]  /*6940*/  VIADD R113, R113, 0x9e3779b9 ;  /* 0x9e3779b971717836 */ /* 0x000fe20000000000 */
[----:B------:R-:W-:Y:S01]  /*6950*/  IADD3 R88, PT, PT, R88, -0x695add53, RZ ;  /* 0x96a522ad58587810 */ /* 0x000fe20007ffe0ff */
[----:B------:R-:W-:Y:S01]  /*6960*/  VIADD R89, R89, 0xb54cda56 ;  /* 0xb54cda5659597836 */ /* 0x000fe20000000000 */
[----:B------:R-:W-:Y:S01]  /*6970*/  IADD3 R111, PT, PT, R111, 0x76cf5d0a, RZ ;  /* 0x76cf5d0a6f6f7810 */ /* 0x000fe20007ffe0ff */
[----:B--2---:R-:W-:Y:S06]  /*6980*/  @!P0 BRA `(.L_x_9607) ;  /* 0x0000002c00108947 */ /* 0x004fec0003800000 */
[----:B------:R-:W-:Y:S01]  /*6990*/  ISETP.GT.AND P0, PT, R108, RZ, PT ;  /* 0x000000ff6c00720c */ /* 0x000fe20003f04270 */
[----:B------:R-:W-:Y:S01]  /*69a0*/  BSSY.RECONVERGENT B3, `(.L_x_9608) ;  /* 0x000005a000037945 */ /* 0x000fe20003800200 */
[----:B------:R-:W-:Y:S01]  /*69b0*/  IMAD.MOV.U32 R108, RZ, RZ, R2 ;  /* 0x000000ffff6c7224 */ /* 0x000fe200078e0002 */
[----:B------:R-:W-:Y:S01]  /*69c0*/  MOV R82, R4 ;  /* 0x0000000400527202 */ /* 0x000fe20000000f00 */
        /* <DEDUP_REMOVED lines=18> */
.L_x_9612:
        /* <DEDUP_REMOVED lines=13> */
.L_x_9614:
[----:B------:R-:W-:Y:S05]  /*6bc0*/  BSYNC.RECONVERGENT B5 ;  /* 0x0000000000057941 */ /* 0x000fea0003800200 */
.L_x_9613:
        /* <DEDUP_REMOVED lines=42> */
[----:B------:R-:W-:Y:S01]  /*6e70*/  IMAD.MOV.U32 R82, RZ, RZ, RZ ;  /* 0x000000ffff527224 */ /* 0x000fe200078e00ff */
[----:B------:R-:W-:-:S07]  /*6e80*/  MOV R80, R2 ;  /* 0x0000000200507202 */ /* 0x000fce0000000f00 */
.L_x_9611:
[----:B------:R-:W-:Y:S05]  /*6e90*/  BSYNC.RECONVERGENT B4 ;  /* 0x0000000000047941 */ /* 0x000fea0003800200 */
.L_x_9610:
        /* <DEDUP_REMOVED lines=9> */
[----:B------:R-:W-:-:S07]  /*6f30*/  FFMA.FTZ R80, R81, R52, R64 ;  /* 0x0000003451507223 */ /* 0x000fce0000010040 */
.L_x_9609:
[----:B------:R-:W-:Y:S05]  /*6f40*/  BSYNC.RECONVERGENT B3 ;  /* 0x0000000000037941 */ /* 0x000fea0003800200 */
.L_x_9608:
        /* <DEDUP_REMOVED lines=17> */
.L_x_9619:
        /* <DEDUP_REMOVED lines=13> */
.L_x_9621:
[----:B------:R-:W-:Y:S05]  /*7130*/  BSYNC.RECONVERGENT B5 ;  /* 0x0000000000057941 */ /* 0x000fea0003800200 */
.L_x_9620:
        /* <DEDUP_REMOVED lines=41> */
[----:B------:R-:W-:Y:S02]  /*73d0*/  LOP3.LUT R6, R88, R4, R83, 0x96, !PT ;  /* 0x0000000458067212 */ /* 0x000fe400078e9653 */
[----:B------:R-:W-:Y:S01]  /*73e0*/  MOV R4, R108 ;  /* 0x0000006c00047202 */ /* 0x000fe20000000f00 */
[----:B------:R-:W-:-:S07]  /*73f0*/  IMAD.MOV.U32 R108, RZ, RZ, R82 ;  /* 0x000000ffff6c7224 */ /* 0x000fce00078e0052 */
.L_x_9618:
[----:B------:R-:W-:Y:S05]  /*7400*/  BSYNC.RECONVERGENT B4 ;  /* 0x0000000000047941 */ /* 0x000fea0003800200 */
.L_x_9617:
        /* <DEDUP_REMOVED lines=10> */
[----:B------:R-:W-:-:S07]  /*74b0*/  FFMA.FTZ R81, R4, R53, R65 ;  /* 0x0000003504517223 */ /* 0x000fce0000010041 */
.L_x_9616:
[----:B------:R-:W-:Y:S05]  /*74c0*/  BSYNC.RECONVERGENT B3 ;  /* 0x0000000000037941 */ /* 0x000fea0003800200 */
.L_x_9615:
        /* <DEDUP_REMOVED lines=17> */
.L_x_9626:
        /* <DEDUP_REMOVED lines=13> */
.L_x_9628:
[----:B------:R-:W-:Y:S05]  /*76b0*/  BSYNC.RECONVERGENT B5 ;  /* 0x0000000000057941 */ /* 0x000fea0003800200 */
.L_x_9627:
        /* <DEDUP_REMOVED lines=44> */
.L_x_9625:
[----:B------:R-:W-:Y:S05]  /*7980*/  BSYNC.RECONVERGENT B4 ;  /* 0x0000000000047941 */ /* 0x000fea0003800200 */
.L_x_9624:
        /* <DEDUP_REMOVED lines=10> */
.L_x_9623:
[----:B------:R-:W-:Y:S05]  /*7a30*/  BSYNC.RECONVERGENT B3 ;  /* 0x0000000000037941 */ /* 0x000fea0003800200 */
.L_x_9622:
        /* <DEDUP_REMOVED lines=17> */
.L_x_9633:
        /* <DEDUP_REMOVED lines=13> */
.L_x_9635:
[----:B------:R-:W-:Y:S05]  /*7c20*/  BSYNC.RECONVERGENT B5 ;  /* 0x0000000000057941 */ /* 0x000fea0003800200 */
.L_x_9634:
        /* <DEDUP_REMOVED lines=44> */
.L_x_9632:
[----:B------:R-:W-:Y:S05]  /*7ef0*/  BSYNC.RECONVERGENT B4 ;  /* 0x0000000000047941 */ /* 0x000fea0003800200 */
.L_x_9631:
        /* <DEDUP_REMOVED lines=11> */
.L_x_9630:
[----:B------:R-:W-:Y:S05]  /*7fb0*/  BSYNC.RECONVERGENT B3 ;  /* 0x0000000000037941 */ /* 0x000fea0003800200 */
.L_x_9629:
        /* <DEDUP_REMOVED lines=17> */
.L_x_9640:
        /* <DEDUP_REMOVED lines=13> */
.L_x_9642:
[----:B------:R-:W-:Y:S05]  /*81a0*/  BSYNC.RECONVERGENT B5 ;  /* 0x0000000000057941 */ /* 0x000fea0003800200 */
.L_x_9641:
        /* <DEDUP_REMOVED lines=44> */
.L_x_9639:
[----:B------:R-:W-:Y:S05]  /*8470*/  BSYNC.RECONVERGENT B4 ;  /* 0x0000000000047941 */ /* 0x000fea0003800200 */
.L_x_9638:
        /* <DEDUP_REMOVED lines=10> */
.L_x_9637:
[----:B------:R-:W-:Y:S05]  /*8520*/  BSYNC.RECONVERGENT B3 ;  /* 0x0000000000037941 */ /* 0x000fea0003800200 */
.L_x_9636:
        /* <DEDUP_REMOVED lines=17> */
.L_x_9647:
        /* <DEDUP_REMOVED lines=13> */
.L_x_9649:
[----:B------:R-:W-:Y:S05]  /*8710*/  BSYNC.RECONVERGENT B5 ;  /* 0x0000000000057941 */ /* 0x000fea0003800200 */
.L_x_9648:
[----:B------:R-:W-:Y:S01]  /*8720*/  IMAD.WIDE.U32 R4, R11, -0x326172a9, RZ ;  /* 0xcd9e8d570b047825 */ /* 0x000fe200078e00ff */
[----:B------:R-:W-:Y:S01]  /*8730*/  LOP3.LUT R86, R3, UR5, R103, 0x96, !PT ;  /* 0x0000000503567c12 */ /* 0x000fe2000f8e9667 */
[----:B------:R-:W-:Y:S02]  /*8740*/  UIADD3 UR28, UPT, UPT, UR5, -0x4498517b, URZ ;  /* 0xbb67ae85051c7890 */ /* 0x000fe4000fffe0ff */
[----:B------:R-:W-:Y:S01]  /*8750*/  HFMA2 R2, -RZ, RZ, 0, 0 ;  /* 0x00000000ff027431 */ /* 0x000fe200000001ff */
[----:B------:R-:W-:Y:S02]  /*8760*/  MOV R85, R108 ;  /* 0x0000006c00557202 */ /* 0x000fe40000000f00 */
[----:B0-----:R-:W-:Y:S01]  /*8770*/  LOP3.LUT R90, R7, UR4, R5, 0x96, !PT ;  /* 0x00000004075a7c12 */ /* 0x001fe2000f8e9605 */
        /* <DEDUP_REMOVED lines=38> */
.L_x_9646:
[----:B------:R-:W-:Y:S05]  /*89e0*/  BSYNC.RECONVERGENT B4 ;  /* 0x0000000000047941 */ /* 0x000fea0003800200 */
.L_x_9645:
        /* <DEDUP_REMOVED lines=11> */
.L_x_9644:
[----:B------:R-:W-:Y:S05]  /*8aa0*/  BSYNC.RECONVERGENT B3 ;  /* 0x0000000000037941 */ /* 0x000fea0003800200 */
.L_x_9643:
[----:B------:R-:W-:Y:S01]  /*8ab0*/  BSSY.RECONVERGENT B3, `(.L_x_9650) ;  /* 0x0000056000037945 */ /* 0x000fe20003800200 */
[----:B0-----:R-:W-:Y:S01]  /*8ac0*/  IMAD.MOV.U32 R90, RZ, RZ, R2 ;  /* 0x000000ffff5a7224 */ /* 0x001fe200078e0002 */
        /* <DEDUP_REMOVED lines=15> */
.L_x_9654:
        /* <DEDUP_REMOVED lines=13> */
.L_x_9656:
[----:B------:R-:W-:Y:S05]  /*8c90*/  BSYNC.RECONVERGENT B5 ;  /* 0x0000000000057941 */ /* 0x000fea0003800200 */
.L_x_9655:
        /* <DEDUP_REMOVED lines=44> */
.L_x_9653:
[----:B------:R-:W-:Y:S05]  /*8f60*/  BSYNC.RECONVERGENT B4 ;  /* 0x0000000000047941 */ /* 0x000fea0003800200 */
.L_x_9652:
        /* <DEDUP_REMOVED lines=10> */
.L_x_9651:
[----:B------:R-:W-:Y:S05]  /*9010*/  BSYNC.RECONVERGENT B3 ;  /* 0x0000000000037941 */ /* 0x000fea0003800200 */
.L_x_9650:
[----:B------:R-:W-:Y:S01]  /*9020*/  MOV R2, R108 ;  /* 0x0000006c00027202 */ /* 0x000fe20000000f00 */
        /* <DEDUP_REMOVED lines=19> */
.L_x_9660:
        /* <DEDUP_REMOVED lines=13> */
.L_x_9662:
[----:B------:R-:W-:Y:S05]  /*9230*/  BSYNC.RECONVERGENT B4 ;  /* 0x0000000000047941 */ /* 0x000fea0003800200 */
.L_x_9661:
        /* <DEDUP_REMOVED lines=42> */
[----:B------:R-:W-:Y:S01]  /*94e0*/  HFMA2 R4, -RZ, RZ, 0, 0 ;  /* 0x00000000ff047431 */ /* 0x000fe200000001ff */
[----:B------:R-:W-:-:S07]  /*94f0*/  MOV R2, R90 ;  /* 0x0000005a00027202 */ /* 0x000fce0000000f00 */
.L_x_9659:
[----:B------:R-:W-:Y:S05]  /*9500*/  BSYNC.RECONVERGENT B3 ;  /* 0x0000000000037941 */ /* 0x000fea0003800200 */
.L_x_9658:
        /* <DEDUP_REMOVED lines=12> */
.L_x_9607:
        /* <DEDUP_REMOVED lines=21> */
.L_x_9667:
        /* <DEDUP_REMOVED lines=13> */
.L_x_9669:
[----:B------:R-:W-:Y:S05]  /*97f0*/  BSYNC.RECONVERGENT B5 ;  /* 0x0000000000057941 */ /* 0x000fea0003800200 */
.L_x_9668:
        /* <DEDUP_REMOVED lines=41> */
[----:B------:R-:W-:Y:S01]  /*9a90*/  LOP3.LUT R6, R88, R4, R81, 0x96, !PT ;  /* 0x0000000458067212 */ /* 0x000fe200078e9651 */
[----:B------:R-:W-:Y:S01]  /*9aa0*/  IMAD.MOV.U32 R82, RZ, RZ, RZ ;  /* 0x000000ffff527224 */ /* 0x000fe200078e00ff */
[----:B------:R-:W-:-:S07]  /*9ab0*/  MOV R80, R2 ;  /* 0x0000000200507202 */ /* 0x000fce0000000f00 */
.L_x_9666:
[----:B------:R-:W-:Y:S05]  /*9ac0*/  BSYNC.RECONVERGENT B4 ;  /* 0x0000000000047941 */ /* 0x000fea0003800200 */
.L_x_9665:
        /* <DEDUP_REMOVED lines=10> */
.L_x_9664:
[----:B------:R-:W-:Y:S05]  /*9b70*/  BSYNC.RECONVERGENT B3 ;  /* 0x0000000000037941 */ /* 0x000fea0003800200 */
.L_x_9663:
        /* <DEDUP_REMOVED lines=17> */
.L_x_9674:
        /* <DEDUP_REMOVED lines=13> */
.L_x_9676:
[----:B------:R-:W-:Y:S05]  /*9d60*/  BSYNC.RECONVERGENT B5 ;  /* 0x0000000000057941 */ /* 0x000fea0003800200 */
.L_x_9675:
        /* <DEDUP_REMOVED lines=44> */
.L_x_9673:
[----:B------:R-:W-:Y:S05]  /*a030*/  BSYNC.RECONVERGENT B4 ;  /* 0x0000000000047941 */ /* 0x000fea0003800200 */
.L_x_9672:
        /* <DEDUP_REMOVED lines=11> */
.L_x_9671:
[----:B------:R-:W-:Y:S05]  /*a0f0*/  BSYNC.RECONVERGENT B3 ;  /* 0x0000000000037941 */ /* 0x000fea0003800200 */
.L_x_9670:
        /* <DEDUP_REMOVED lines=17> */
.L_x_9681:
        /* <DEDUP_REMOVED lines=13> */
.L_x_9683:
[----:B------:R-:W-:Y:S05]  /*a2e0*/  BSYNC.RECONVERGENT B5 ;  /* 0x0000000000057941 */ /* 0x000fea0003800200 */
.L_x_9682:
        /* <DEDUP_REMOVED lines=44> */
.L_x_9680:
[----:B------:R-:W-:Y:S05]  /*a5b0*/  BSYNC.RECONVERGENT B4 ;  /* 0x0000000000047941 */ /* 0x000fea0003800200 */
.L_x_9679:
        /* <DEDUP_REMOVED lines=10> */
.L_x_9678:
[----:B------:R-:W-:Y:S05]  /*a660*/  BSYNC.RECONVERGENT B3 ;  /* 0x0000000000037941 */ /* 0x000fea0003800200 */
.L_x_9677:
        /* <DEDUP_REMOVED lines=17> */
.L_x_9688:
        /* <DEDUP_REMOVED lines=13> */
.L_x_9690:
[----:B------:R-:W-:Y:S05]  /*a850*/  BSYNC.RECONVERGENT B5 ;  /* 0x0000000000057941 */ /* 0x000fea0003800200 */
.L_x_9689:
        /* <DEDUP_REMOVED lines=44> */
.L_x_9687:
[----:B------:R-:W-:Y:S05]  /*ab20*/  BSYNC.RECONVERGENT B4 ;  /* 0x0000000000047941 */ /* 0x000fea0003800200 */
.L_x_9686:
        /* <DEDUP_REMOVED lines=11> */
.L_x_9685:
[----:B------:R-:W-:Y:S05]  /*abe0*/  BSYNC.RECONVERGENT B3 ;  /* 0x0000000000037941 */ /* 0x000fea0003800200 */
.L_x_9684:
        /* <DEDUP_REMOVED lines=17> */
.L_x_9695:
        /* <DEDUP_REMOVED lines=13> */
.L_x_9697:
[----:B------:R-:W-:Y:S05]  /*add0*/  BSYNC.RECONVERGENT B5 ;  /* 0x0000000000057941 */ /* 0x000fea0003800200 */
.L_x_9696:
        /* <DEDUP_REMOVED lines=44> */
.L_x_9694:
[----:B------:R-:W-:Y:S05]  /*b0a0*/  BSYNC.RECONVERGENT B4 ;  /* 0x0000000000047941 */ /* 0x000fea0003800200 */
.L_x_9693:
        /* <DEDUP_REMOVED lines=10> */
.L_x_9692:
[----:B------:R-:W-:Y:S05]  /*b150*/  BSYNC.RECONVERGENT B3 ;  /* 0x0000000000037941 */ /* 0x000fea0003800200 */
.L_x_9691:
        /* <DEDUP_REMOVED lines=17> */
.L_x_9702:
        /* <DEDUP_REMOVED lines=13> */
.L_x_9704:
[----:B------:R-:W-:Y:S05]  /*b340*/  BSYNC.RECONVERGENT B5 ;  /* 0x0000000000057941 */ /* 0x000fea0003800200 */
.L_x_9703:
        /* <DEDUP_REMOVED lines=44> */
.L_x_9701:
[----:B------:R-:W-:Y:S05]  /*b610*/  BSYNC.RECONVERGENT B4 ;  /* 0x0000000000047941 */ /* 0x000fea0003800200 */
.L_x_9700:
        /* <DEDUP_REMOVED lines=11> */
.L_x_9699:
[----:B------:R-:W-:Y:S05]  /*b6d0*/  BSYNC.RECONVERGENT B3 ;  /* 0x0000000000037941 */ /* 0x000fea0003800200 */
.L_x_9698:
[----:B------:R-:W-:Y:S01]  /*b6e0*/  BSSY.RECONVERGENT B3, `(.L_x_9705) ;  /* 0x0000056000037945 */ /* 0x000fe20003800200 */
[----:B0-----:R-:W-:Y:S01]  /*b6f0*/  IMAD.MOV.U32 R90, RZ, RZ, R2 ;  /* 0x000000ffff5a7224 */ /* 0x001fe200078e0002 */
        /* <DEDUP_REMOVED lines=15> */
.L_x_9709:
        /* <DEDUP_REMOVED lines=13> */
.L_x_9711:
[----:B------:R-:W-:Y:S05]  /*b8c0*/  BSYNC.RECONVERGENT B5 ;  /* 0x0000000000057941 */ /* 0x000fea0003800200 */
.L_x_9710:
        /* <DEDUP_REMOVED lines=44> */
.L_x_9708:
[----:B------:R-:W-:Y:S05]  /*bb90*/  BSYNC.RECONVERGENT B4 ;  /* 0x0000000000047941 */ /* 0x000fea0003800200 */
.L_x_9707:
        /* <DEDUP_REMOVED lines=10> */
.L_x_9706:
[----:B------:R-:W-:Y:S05]  /*bc40*/  BSYNC.RECONVERGENT B3 ;  /* 0x0000000000037941 */ /* 0x000fea0003800200 */
.L_x_9705:
        /* <DEDUP_REMOVED lines=20> */
.L_x_9714:
        /* <DEDUP_REMOVED lines=13> */
.L_x_9716:
[----:B------:R-:W-:Y:S05]  /*be60*/  BSYNC.RECONVERGENT B4 ;  /* 0x0000000000047941 */ /* 0x000fea0003800200 */
.L_x_9715:
        /* <DEDUP_REMOVED lines=44> */
.L_x_9713:
[----:B------:R-:W-:Y:S05]  /*c130*/  BSYNC.RECONVERGENT B3 ;  /* 0x0000000000037941 */ /* 0x000fea0003800200 */
.L_x_9712:
        /* <DEDUP_REMOVED lines=11> */
.L_x_9657:
[----:B------:R-:W-:Y:S05]  /*c1f0*/  BSYNC.RECONVERGENT B1 ;  /* 0x0000000000017941 */ /* 0x000fea0003800200 */
.L_x_9606:
        /* <DEDUP_REMOVED lines=25> */
.L_x_9605:
[----:B------:R-:W-:Y:S05]  /*c390*/  BSYNC.RECONVERGENT B2 ;  /* 0x0000000000027941 */ /* 0x000fea0003800200 */
.L_x_9604:
[----:B-123--:R-:W-:Y:S01]  /*c3a0*/  FADD.FTZ R88, RZ, R72 ;  /* 0x00000048ff587221 */ /* 0x00efe20000010000 */
[----:B------:R-:W1:Y:S01]  /*c3b0*/  S2R R102, SR_TID.X ;  /* 0x0000000000667919 */ /* 0x000e620000002100 */
        /* <DEDUP_REMOVED lines=10> */
[----:B-1----:R-:W-:-:S03]  /*c460*/  LOP3.LUT P2, RZ, R102, 0x1f, RZ, 0xc0, !PT ;  /* 0x0000001f66ff7812 */ /* 0x002fc6000784c0ff */
[----:B------:R-:W-:-:S04]  /*c470*/  FADD.FTZ R88, R80, R89 ;  /* 0x0000005950587221 */ /* 0x000fc80000010000 */
[----:B0-----:R-:W-:-:S04]  /*c480*/  FADD.FTZ R91, R81, R88 ;  /* 0x00000058515b7221 */ /* 0x001fc80000010000 */
        /* <DEDUP_REMOVED lines=61> */
.L_x_9734:
        /* <DEDUP_REMOVED lines=18> */
[----:B------:R-:W-:-:S03]  /*c980*/  LOP3.LUT R92, R102, 0x1f, RZ, 0xc0, !PT ;  /* 0x0000001f665c7812 */ /* 0x000fc600078ec0ff */
[----:B------:R-:W-:-:S05]  /*c990*/  IMAD R101, R101, R106, RZ ;  /* 0x0000006a65657224 */ /* 0x000fca00078e02ff */
[----:B------:R-:W-:-:S04]  /*c9a0*/  SHF.R.S32.HI R88, RZ, 0x1f, R101 ;  /* 0x0000001fff587819 */ /* 0x000fc80000011465 */
[----:B------:R-:W-:Y:S02]  /*c9b0*/  LEA.HI R107, R88, R101, RZ, 0x3 ;  /* 0x00000065586b7211 */ /* 0x000fe400078f18ff */
[----:B------:R-:W-:Y:S02]  /*c9c0*/  FSEL R101, R103, RZ, !P0 ;  /* 0x000000ff67657208 */ /* 0x000fe40004000000 */
[----:B------:R-:W-:Y:S01]  /*c9d0*/  LEA.HI.SX32 R107, R107, R92, 0x1d ;  /* 0x0000005c6b6b7211 */ /* 0x000fe200078feaff */
[----:B------:R-:W-:Y:S06]  /*c9e0*/  @!P1 BRA `(.L_x_9721) ;  /* 0x0000000000809947 */ /* 0x000fec0003800000 */
[----:B------:R-:W1:Y:S01]  /*c9f0*/  LDC.64 R102, c[0x0][0x428] ;  /* 0x00010a00ff667b82 */ /* 0x000e620000000a00 */
[--C-:B------:R-:W-:Y:S01]  /*ca00*/  FADD.FTZ R88, R72, -R101.reuse ;  /* 0x8000006548587221 */ /* 0x100fe20000010000 */
[--C-:B------:R-:W-:Y:S01]  /*ca10*/  FADD.FTZ R90, R73, -R101.reuse ;  /* 0x80000065495a7221 */ /* 0x100fe20000010000 */
[--C-:B------:R-:W-:Y:S01]  /*ca20*/  FADD.FTZ R104, R74, -R101.reuse ;  /* 0x800000654a687221 */ /* 0x100fe20000010000 */
[--C-:B------:R-:W-:Y:S01]  /*ca30*/  FADD.FTZ R106, R75, -R101.reuse ;  /* 0x800000654b6a7221 */ /* 0x100fe20000010000 */
[--C-:B0-----:R-:W-:Y:S01]  /*ca40*/  FADD.FTZ R108, R76, -R101.reuse ;  /* 0x800000654c6c7221 */ /* 0x101fe20000010000 */
        /* <DEDUP_REMOVED lines=20> */
[----:B-1----:R-:W-:Y:S01]  /*cb90*/  IMAD.WIDE.U32 R102, R107, 0x10, R102 ;  /* 0x000000106b667825 */ /* 0x002fe200078e0066 */
[----:B------:R-:W-:-:S02]  /*cba0*/  F2FP.BF16.F32.PACK_AB R89, R106, R91 ;  /* 0x0000005b6a59723e */ /* 0x000fc400000010ff */
[----:B------:R-:W-:Y:S01]  /*cbb0*/  F2FP.BF16.F32.PACK_AB R90, R109, R90 ;  /* 0x0000005a6d5a723e */ /* 0x000fe200000010ff */
[----:B------:R-:W-:Y:S01]  /*cbc0*/  VIADD R107, R107, 0x20 ;  /* 0x000000206b6b7836 */ /* 0x000fe20000000000 */
[----:B------:R-:W-:-:S05]  /*cbd0*/  F2FP.BF16.F32.PACK_AB R91, R114, R111 ;  /* 0x0000006f725b723e */ /* 0x000fca00000010ff */
[----:B------:R1:W-:Y:S02]  /*cbe0*/  STG.E.128 desc[UR6][R102.64], R88 ;  /* 0x0000005866007986 */ /* 0x0003e4000c101d06 */
.L_x_9721:
[----:B------:R-:W-:Y:S05]  /*cbf0*/  BSYNC.RECONVERGENT B2 ;  /* 0x0000000000027941 */ /* 0x000fea0003800200 */
.L_x_9720:
[----:B------:R-:W-:Y:S05]  /*cc00*/  @!P3 BRA `(.L_x_9719) ;  /* 0x00000000007cb947 */ /* 0x000fea0003800000 */
[----:B-1----:R-:W1:Y:S01]  /*cc10*/  LDC.64 R88, c[0x0][0x428] ;  /* 0x00010a00ff587b82 */ /* 0x002e620000000a00 */
[--C-:B------:R-:W-:Y:S01]  /*cc20*/  FADD.FTZ R90, R80, -R101.reuse ;  /* 0x80000065505a7221 */ /* 0x100fe20000010000 */
[--C-:B0-----:R-:W-:Y:S01]  /*cc30*/  FADD.FTZ R108, R84, -R101.reuse ;  /* 0x80000065546c7221 */ /* 0x101fe20000010000 */
        /* <DEDUP_REMOVED lines=28> */
.L_x_9719:
[----:B------:R-:W-:Y:S05]  /*ce00*/  BSYNC.RECONVERGENT B1 ;  /* 0x0000000000017941 */ /* 0x000fea0003800200 */
.L_x_9718:
[----:B-12---:R-:W1:Y:S02]  /*ce10*/  LDC.64 R88, c[0x0][0x380] ;  /* 0x0000e000ff587b82 */ /* 0x006e640000000a00 */
[----:B-1----:R-:W-:-:S04]  /*ce20*/  LEA R9, R88, R9, 0x2 ;  /* 0x0000000958097211 */ /* 0x002fc800078e10ff */
[----:B------:R-:W-:-:S13]  /*ce30*/  ISETP.GE.AND P0, PT, R9, R89, PT ;  /* 0x000000590900720c */ /* 0x000fda0003f06270 */
[----:B------:R-:W-:Y:S05]  /*ce40*/  @!P0 BRA `(.L_x_9722) ;  /* 0xffffff3c00588947 */ /* 0x000fea000383ffff */
[----:B------:R-:W-:Y:S05]  /*ce50*/  BSYNC B0 ;  /* 0x0000000000007941 */ /* 0x000fea0003800000 */
.L_x_9488:
[----:B------:R-:W-:Y:S05]  /*ce60*/  EXIT ;  /* 0x000000000000794d */ /* 0x000fea0003800000 */
.L_x_9717:
        /* <DEDUP_REMOVED lines=8> */
.L_x_9724:
[----:B------:R-:W-:Y:S05]  /*cef0*/  BSYNC B1 ;  /* 0x0000000000017941 */ /* 0x000fea0003800000 */
.L_x_9723:
        /* <DEDUP_REMOVED lines=10> */
.L_x_9725:
[----:B------:R-:W-:Y:S01]  /*cfa0*/  HFMA2 R111, -RZ, RZ, 0, 2.384185791015625e-07 ;  /* 0x00000004ff6f7431 */ /* 0x000fe200000001ff */
[----:B------:R-:W-:-:S05]  /*cfb0*/  MOV R91, R110 ;  /* 0x0000006e005b7202 */ /* 0x000fca0000000f00 */
[----:B------:R-:W-:-:S04]  /*cfc0*/  FADD.FTZ R91, R90, R91 ;  /* 0x0000005b5a5b7221 */ /* 0x000fc80000010000 */
[----:B------:R-:W-:-:S07]  /*cfd0*/  IMAD.MOV.U32 R112, RZ, RZ, R91 ;  /* 0x000000ffff707224 */ /* 0x000fce00078e005b */
[----:B------:R-:W-:Y:S05]  /*cfe0*/  WARPSYNC.COLLECTIVE R109, `(.L_x_9726) ;  /* 0x000000006d087348 */ /* 0x000fea0003c00000 */
[----:B------:R0:W1:Y:S02]  /*cff0*/  SHFL.BFLY P4, R110, R112, R111, R114 ;  /* 0x0c00006f706e7389 */ /* 0x0000640000080072 */
[----:B01----:R-:W-:Y:S05]  /*d000*/  ENDCOLLECTIVE ;  /* 0x000000000000791b */ /* 0x003fea0003800000 */
.L_x_9726:
[----:B------:R-:W-:Y:S02]  /*d010*/  IMAD.MOV.U32 R111, RZ, RZ, 0x8 ;  /* 0x00000008ff6f7424 */ /* 0x000fe400078e00ff */
[----:B------:R-:W-:-:S04]  /*d020*/  IMAD.MOV.U32 R88, RZ, RZ, R110 ;  /* 0x000000ffff587224 */ /* 0x000fc800078e006e */
[----:B------:R-:W-:-:S05]  /*d030*/  FADD.FTZ R105, R91, R88 ;  /* 0x000000585b697221 */ /* 0x000fca0000010000 */
[----:B------:R-:W-:-:S07]  /*d040*/  MOV R112, R105 ;  /* 0x0000006900707202 */ /* 0x000fce0000000f00 */
[----:B------:R-:W-:Y:S05]  /*d050*/  WARPSYNC.COLLECTIVE R109, `(.L_x_9727) ;  /* 0x000000006d087348 */ /* 0x000fea0003c00000 */
[----:B------:R0:W1:Y:S02]  /*d060*/  SHFL.BFLY P4, R110, R112, R111, R114 ;  /* 0x0c00006f706e7389 */ /* 0x0000640000080072 */
[----:B01----:R-:W-:Y:S05]  /*d070*/  ENDCOLLECTIVE ;  /* 0x000000000000791b */ /* 0x003fea0003800000 */
.L_x_9727:
[----:B------:R-:W-:Y:S01]  /*d080*/  HFMA2 R111, -RZ, RZ, 0, 9.5367431640625e-07 ;  /* 0x00000010ff6f7431 */ /* 0x000fe200000001ff */
[----:B------:R-:W-:-:S05]  /*d090*/  MOV R88, R110 ;  /* 0x0000006e00587202 */ /* 0x000fca0000000f00 */
[----:B------:R-:W-:-:S04]  /*d0a0*/  FADD.FTZ R107, R105, R88 ;  /* 0x00000058696b7221 */ /* 0x000fc80000010000 */
[----:B------:R-:W-:-:S07]  /*d0b0*/  IMAD.MOV.U32 R112, RZ, RZ, R107 ;  /* 0x000000ffff707224 */ /* 0x000fce00078e006b */
[----:B------:R-:W-:Y:S05]  /*d0c0*/  WARPSYNC.COLLECTIVE R109, `(.L_x_9728) ;  /* 0x000000006d087348 */ /* 0x000fea0003c00000 */
[----:B------:R0:W1:Y:S02]  /*d0d0*/  SHFL.BFLY P4, R110, R112, R111, R114 ;  /* 0x0c00006f706e7389 */ /* 0x0000640000080072 */
[----:B01----:R-:W-:Y:S05]  /*d0e0*/  ENDCOLLECTIVE ;  /* 0x000000000000791b */ /* 0x003fea0003800000 */
.L_x_9728:
        /* <DEDUP_REMOVED lines=41> */
.L_x_9729:
[----:B------:R-:W-:Y:S01]  /*d380*/  HFMA2 R111, -RZ, RZ, 0, 1.1920928955078125e-07 ;  /* 0x00000002ff6f7431 */ /* 0x000fe200000001ff */
[----:B------:R-:W-:-:S05]  /*d390*/  MOV R89, R110 ;  /* 0x0000006e00597202 */ /* 0x000fca0000000f00 */
[----:B------:R-:W-:-:S04]  /*d3a0*/  FADD.FTZ R89, R88, R89 ;  /* 0x0000005958597221 */ /* 0x000fc80000010000 */
[----:B------:R-:W-:-:S07]  /*d3b0*/  IMAD.MOV.U32 R112, RZ, RZ, R89 ;  /* 0x000000ffff707224 */ /* 0x000fce00078e0059 */
[----:B------:R-:W-:Y:S05]  /*d3c0*/  WARPSYNC.COLLECTIVE R109, `(.L_x_9730) ;  /* 0x000000006d087348 */ /* 0x000fea0003c00000 */
[----:B------:R0:W1:Y:S02]  /*d3d0*/  SHFL.BFLY P4, R110, R112, R111, R114 ;  /* 0x0c00006f706e7389 */ /* 0x0000640000080072 */
[----:B01----:R-:W-:Y:S05]  /*d3e0*/  ENDCOLLECTIVE ;  /* 0x000000000000791b */ /* 0x003fea0003800000 */
.L_x_9730:
[----:B------:R-:W-:Y:S02]  /*d3f0*/  IMAD.MOV.U32 R111, RZ, RZ, 0x4 ;  /* 0x00000004ff6f7424 */ /* 0x000fe400078e00ff */
[----:B------:R-:W-:-:S04]  /*d400*/  IMAD.MOV.U32 R90, RZ, RZ, R110 ;  /* 0x000000ffff5a7224 */ /* 0x000fc800078e006e */
[----:B------:R-:W-:-:S05]  /*d410*/  FADD.FTZ R90, R89, R90 ;  /* 0x0000005a595a7221 */ /* 0x000fca0000010000 */
[----:B------:R-:W-:-:S07]  /*d420*/  MOV R112, R90 ;  /* 0x0000005a00707202 */ /* 0x000fce0000000f00 */
[----:B------:R-:W-:Y:S05]  /*d430*/  WARPSYNC.COLLECTIVE R109, `(.L_x_9731) ;  /* 0x000000006d087348 */ /* 0x000fea0003c00000 */
[----:B------:R0:W1:Y:S02]  /*d440*/  SHFL.BFLY P4, R110, R112, R111, R114 ;  /* 0x0c00006f706e7389 */ /* 0x0000640000080072 */
[----:B01----:R-:W-:Y:S05]  /*d450*/  ENDCOLLECTIVE ;  /* 0x000000000000791b */ /* 0x003fea0003800000 */
.L_x_9731:
[----:B------:R-:W-:Y:S01]  /*d460*/  HFMA2 R111, -RZ, RZ, 0, 4.76837158203125e-07 ;  /* 0x00000008ff6f7431 */ /* 0x000fe200000001ff */
[----:B------:R-:W-:-:S05]  /*d470*/  MOV R91, R110 ;  /* 0x0000006e005b7202 */ /* 0x000fca0000000f00 */
[----:B------:R-:W-:-:S04]  /*d480*/  FADD.FTZ R91, R90, R91 ;  /* 0x0000005b5a5b7221 */ /* 0x000fc80000010000 */
[----:B------:R-:W-:-:S07]  /*d490*/  IMAD.MOV.U32 R112, RZ, RZ, R91 ;  /* 0x000000ffff707224 */ /* 0x000fce00078e005b */
[----:B------:R-:W-:Y:S05]  /*d4a0*/  WARPSYNC.COLLECTIVE R109, `(.L_x_9732) ;  /* 0x000000006d087348 */ /* 0x000fea0003c00000 */
[----:B------:R0:W1:Y:S02]  /*d4b0*/  SHFL.BFLY P4, R110, R112, R111, R114 ;  /* 0x0c00006f706e7389 */ /* 0x0000640000080072 */
[----:B01----:R-:W-:Y:S05]  /*d4c0*/  ENDCOLLECTIVE ;  /* 0x000000000000791b */ /* 0x003fea0003800000 */
.L_x_9732:
[----:B------:R-:W-:Y:S02]  /*d4d0*/  IMAD.MOV.U32 R111, RZ, RZ, 0x10 ;  /* 0x00000010ff6f7424 */ /* 0x000fe400078e00ff */
[----:B------:R-:W-:-:S04]  /*d4e0*/  IMAD.MOV.U32 R108, RZ, RZ, R110 ;  /* 0x000000ffff6c7224 */ /* 0x000fc800078e006e */
[----:B------:R-:W-:-:S05]  /*d4f0*/  FADD.FTZ R108, R91, R108 ;  /* 0x0000006c5b6c7221 */ /* 0x000fca0000010000 */
[----:B------:R-:W-:-:S07]  /*d500*/  MOV R112, R108 ;  /* 0x0000006c00707202 */ /* 0x000fce0000000f00 */
[----:B------:R-:W-:Y:S05]  /*d510*/  WARPSYNC.COLLECTIVE R109, `(.L_x_9733) ;  /* 0x000000006d087348 */ /* 0x000fea0003c00000 */
[----:B------:R0:W1:Y:S02]  /*d520*/  SHFL.BFLY P4, R110, R112, R111, R114 ;  /* 0x0c00006f706e7389 */ /* 0x0000640000080072 */
[----:B01----:R-:W-:Y:S05]  /*d530*/  ENDCOLLECTIVE ;  /* 0x000000000000791b */ /* 0x003fea0003800000 */
.L_x_9733:
[----:B------:R-:W-:Y:S01]  /*d540*/  MOV R105, R110 ;  /* 0x0000006e00697202 */ /* 0x000fe20000000f00 */
[----:B------:R-:W-:Y:S06]  /*d550*/  BRA `(.L_x_9734) ;  /* 0xfffffff000c07947 */ /* 0x000fec000383ffff */
.L_x_9735:
        /* <DEDUP_REMOVED lines=10> */
.L_x_20299:


//--------------------- .text._ZN10layer_norm13ln_fwd_kernelINS_13Kernel_traitsIf13__nv_bfloat16fS2_fjLj512ELj1ELj4ELj1ELj16ENS_18Kernel_traits_baseILj512EfS2_fS2_fjLj128EEEEELb1ELb1ELb1ELb1EEEvNS_9FwdParamsE --------------------------
	.section	.text._ZN10layer_norm13ln_fwd_kernelINS_13Kernel_traitsIf13__nv_bfloat16fS2_fjLj512ELj1ELj4ELj1ELj16ENS_18Kernel_traits_baseILj512EfS2_fS2_fjLj128EEEEELb1ELb1ELb1ELb1EEEvNS_9FwdParamsE,"ax",@progbits
	.align	128
        .global         _ZN10layer_norm13ln_fwd_kernelINS_13Kernel_traitsIf13__nv_bfloat16fS2_fjLj512ELj1ELj4ELj1ELj16ENS_18Kernel_traits_baseILj512EfS2_fS2_fjLj128EEEEELb1ELb1ELb1ELb1EEEvNS_9FwdParamsE
        .type           _ZN10layer_norm13ln_fwd_kernelINS_13Kernel_traitsIf13__nv_bfloat16fS2_fjLj512ELj1ELj4ELj1ELj16ENS_18Kernel_traits_baseILj512EfS2_fS2_fjLj128EEEEELb1ELb1ELb1ELb1EEEvNS_9FwdParamsE,@function
        .size           _ZN10layer_norm13ln_fwd_kernelINS_13Kernel_traitsIf13__nv_bfloat16fS2_fjLj512ELj1ELj4ELj1ELj16ENS_18Kernel_traits_baseILj512EfS2_fS2_fjLj128EEEEELb1ELb1ELb1ELb1EEEvNS_9FwdParamsE,(.L_x_20300 - _ZN10layer_norm13ln_fwd_kernelINS_13Kernel_traitsIf13__nv_bfloat16fS2_fjLj512ELj1ELj4ELj1ELj16ENS_18Kernel_traits_baseILj512EfS2_fS2_fjLj128EEEEELb1ELb1ELb1ELb1EEEvNS_9FwdParamsE)
        .other          _ZN10layer_norm13ln_fwd_kernelINS_13Kernel_traitsIf13__nv_bfloat16fS2_fjLj512ELj1ELj4ELj1ELj16ENS_18Kernel_traits_baseILj512EfS2_fS2_fjLj128EEEEELb1ELb1ELb1ELb1EEEvNS_9FwdParamsE,@"STO_CUDA_ENTRY STV_DEFAULT"
_ZN10layer_norm13ln_fwd_kernelINS_13Kernel_traitsIf13__nv_bfloat16fS2_fjLj512ELj1ELj4ELj1ELj16ENS_18Kernel_traits_baseILj512EfS2_fS2_fjLj128EEEEELb1ELb1ELb1ELb1EEEvNS_9FwdParamsE:
.text._ZN10layer_norm13ln_fwd_kernelINS_13Kernel_traitsIf13__nv_bfloat16fS2_fjLj512ELj1ELj4ELj1ELj16ENS_18Kernel_traits_baseILj512EfS2_fS2_fjLj128EEEEELb1ELb1ELb1ELb1EEEvNS_9FwdParamsE:
        /* <DEDUP_REMOVED lines=14> */
[----:B------:R-:W0:Y:S01]  /*00e0*/  @P0 LDC.64 R54, c[0x0][0x438] ;  /* 0x00010e00ff360b82 */ /* 0x000e220000000a00 */
[----:B--2---:R-:W-:-:S04]  /*00f0*/  @P0 IMAD.WIDE.U32 R2, R85, 0x20, R56 ;  /* 0x0000002055020825 */ /* 0x004fc800078e0038 */
[----:B----4-:R-:W-:Y:S01]  /*0100*/  @P0 IMAD.WIDE.U32 R36, R85, 0x20, R58 ;  /* 0x0000002055240825 */ /* 0x010fe200078e003a */
[----:B---3--:R-:W5:Y:S04]  /*0110*/  @P0 LDG.E.128 R4, desc[UR8][R2.64] ;  /* 0x0000000802040981 */ /* 0x008f68000c1e1d00 */
[----:B------:R-:W5:Y:S04]  /*0120*/  @P0 LDG.E.128 R8, desc[UR8][R2.64+0x10] ;  /* 0x0000100802080981 */ /* 0x000f68000c1e1d00 */
[----:B------:R-:W5:Y:S04]  /*0130*/  @P0 LDG.E.128 R12, desc[UR8][R2.64+0x400] ;  /* 0x00040008020c0981 */ /* 0x000f68000c1e1d00 */
[----:B------:R-:W5:Y:S04]  /*0140*/  @P0 LDG.E.128 R16, desc[UR8][R2.64+0x410] ;  /* 0x0004100802100981 */ /* 0x000f68000c1e1d00 */
[----:B------:R-:W5:Y:S04]  /*0150*/  @P0 LDG.E.128 R20, desc[UR8][R36.64] ;  /* 0x0000000824140981 */ /* 0x000f68000c1e1d00 */
[----:B------:R-:W5:Y:S04]  /*0160*/  @P0 LDG.E.128 R24, desc[UR8][R36.64+0x10] ;  /* 0x0000100824180981 */ /* 0x000f68000c1e1d00 */
[----:B------:R-:W5:Y:S04]  /*0170*/  @P0 LDG.E.128 R28, desc[UR8][R36.64+0x400] ;  /* 0x00040008241c0981 */ /* 0x000f68000c1e1d00 */
[----:B------:R-:W5:Y:S01]  /*0180*/  @P0 LDG.E.128 R32, desc[UR8][R36.64+0x410] ;  /* 0x0004100824200981 */ /* 0x000f62000c1e1d00 */
[----:B-1----:R-:W-:Y:S01]  /*0190*/  ISETP.NE.AND P1, PT, RZ, UR4, PT ;  /* 0x00000004ff007c0c */ /* 0x002fe2000bf25270 */
[----:B------:R-:W-:-:S02]  /*01a0*/  IMAD.U32 R60, RZ, RZ, UR6 ;  /* 0x00000006ff3c7e24 */ /* 0x000fc4000f8e00ff */
[----:B------:R-:W-:-:S10]  /*01b0*/  IMAD.U32 R61, RZ, RZ, UR7 ;  /* 0x00000007ff3d7e24 */ /* 0x000fd4000f8e00ff */
[----:B------:R-:W-:Y:S01]  /*01c0*/  @P1 MOV R52, R0 ;  /* 0x0000000000341202 */ /* 0x000fe20000000f00 */
[----:B------:R-:W-:Y:S01]  /*01d0*/  @P1 IMAD.MOV.U32 R53, RZ, RZ, R63 ;  /* 0x000000ffff351224 */ /* 0x000fe200078e003f */
[----:B------:R-:W2:Y:S01]  /*01e0*/  @P1 LDG.E.64 R2, desc[UR8][R60.64] ;  /* 0x000000083c021981 */ /* 0x000ea2000c1e1b00 */
[----:B------:R-:W-:-:S04]  /*01f0*/  @!P0 IMAD.WIDE.U32 R56, R85, 0x20, R56 ;  /* 0x0000002055388825 */ /* 0x000fc800078e0038 */
[----:B------:R-:W3:Y:S01]  /*0200*/  @P1 LDG.E.64 R52, desc[UR8][R52.64] ;  /* 0x0000000834341981 */ /* 0x000ee2000c1e1b00 */
[C---:B------:R-:W-:Y:S01]  /*0210*/  @!P0 IMAD.WIDE.U32 R58, R85.reuse, 0x20, R58 ;  /* 0x00000020553a8825 */ /* 0x040fe200078e003a */
[----:B------:R-:W1:Y:S02]  /*0220*/  S2UR UR5, SR_CTAID.X ;  /* 0x00000000000579c3 */ /* 0x000e640000002500 */
[----:B------:R-:W5:Y:S04]  /*0230*/  @!P0 LDG.E.128 R4, desc[UR8][R56.64] ;  /* 0x0000000838048981 */ /* 0x000f68000c1e1d00 */
[----:B------:R-:W5:Y:S04]  /*0240*/  @!P0 LDG.E.128 R8, desc[UR8][R56.64+0x10] ;  /* 0x0000100838088981 */ /* 0x000f68000c1e1d00 */
[----:B------:R-:W5:Y:S04]  /*0250*/  @!P0 LDG.E.128 R12, desc[UR8][R56.64+0x400] ;  /* 0x00040008380c8981 */ /* 0x000f68000c1e1d00 */
[----:B------:R-:W5:Y:S04]  /*0260*/  @!P0 LDG.E.128 R16, desc[UR8][R56.64+0x410] ;  /* 0x0004100838108981 */ /* 0x000f68000c1e1d00 */
[----:B------:R-:W5:Y:S04]  /*0270*/  @!P0 LDG.E.128 R20, desc[UR8][R58.64] ;  /* 0x000000083a148981 */ /* 0x000f68000c1e1d00 */
[----:B------:R-:W5:Y:S04]  /*0280*/  @!P0 LDG.E.128 R24, desc[UR8][R58.64+0x10] ;  /* 0x000010083a188981 */ /* 0x000f68000c1e1d00 */
[----:B------:R-:W5:Y:S04]  /*0290*/  @!P0 LDG.E.128 R28, desc[UR8][R58.64+0x400] ;  /* 0x000400083a1c8981 */ /* 0x000f68000c1e1d00 */
[----:B------:R-:W5:Y:S01]  /*02a0*/  @!P0 LDG.E.128 R32, desc[UR8][R58.64+0x410] ;  /* 0x000410083a208981 */ /* 0x000f62000c1e1d00 */
[----:B0-----:R-:W-:-:S05]  /*02b0*/  @P0 IMAD.WIDE.U32 R54, R85, 0x20, R54 ;  /* 0x0000002055360825 */ /* 0x001fca00078e0036 */
[----:B------:R-:W5:Y:S04]  /*02c0*/  @P0 LDG.E.128 R36, desc[UR8][R54.64] ;  /* 0x0000000836240981 */ /* 0x000f68000c1e1d00 */
[----:B------:R-:W5:Y:S04]  /*02d0*/  @P0 LDG.E.128 R40, desc[UR8][R54.64+0x10] ;  /* 0x0000100836280981 */ /* 0x000f68000c1e1d00 */
[----:B------:R-:W5:Y:S04]  /*02e0*/  @P0 LDG.E.128 R44, desc[UR8][R54.64+0x400] ;  /* 0x00040008362c0981 */ /* 0x000f68000c1e1d00 */
[----:B------:R0:W5:Y:S01]  /*02f0*/  @P0 LDG.E.128 R48, desc[UR8][R54.64+0x410] ;  /* 0x0004100836300981 */ /* 0x000162000c1e1d00 */
[----:B-1----:R-:W-:Y:S01]  /*0300*/  USHF.L.U32 UR4, UR5, 0x2, URZ ;  /* 0x0000000205047899 */ /* 0x002fe200080006ff */
[----:B------:R-:W-:Y:S01]  /*0310*/  SHF.R.U32.HI R84, RZ, 0x5, R83 ;  /* 0x00000005ff547819 */ /* 0x000fe20000011653 */
[----:B0-----:R-:W3:Y:S08]  /*0320*/  @P1 LDC R55, c[0x0][0x460] ;  /* 0x00011800ff371b82 */ /* 0x001ef00000000800 */
[----:B------:R-:W0:Y:S01]  /*0330*/  LDC R54, c[0x0][0x360] ;  /* 0x0000d800ff367b82 */ /* 0x000e220000000800 */
[----:B------:R-:W-:-:S04]  /*0340*/  LOP3.LUT R84, R84, UR4, RZ, 0xfc, !PT ;  /* 0x0000000454547c12 */ /* 0x000fc8000f8efcff */
[----:B------:R-:W-:Y:S02]  /*0350*/  ISETP.GE.AND P2, PT, R84, UR10, PT ;  /* 0x0000000a54007c0c */ /* 0x000fe4000bf46270 */
[----:B--2---:R-:W-:Y:S02]  /*0360*/  @P1 R2UR UR6, R2 ;  /* 0x00000000020612ca */ /* 0x004fe400000e0000 */
[----:B------:R-:W-:Y:S02]  /*0370*/  @P1 R2UR UR7, R3 ;  /* 0x00000000030712ca */ /* 0x000fe400000e0000 */
[----:B---3--:R-:W-:-:S05]  /*0380*/  @P1 IADD3 R0, P3, PT, R52, R55, RZ ;  /* 0x0000003734001210 */ /* 0x008fca0007f7e0ff */
[----:B------:R-:W-:Y:S02]  /*0390*/  @P1 IMAD.X R63, RZ, RZ, R53, P3 ;  /* 0x000000ffff3f1224 */ /* 0x000fe400018e0635 */
[----:B0-----:R-:W-:Y:S01]  /*03a0*/  IMAD R83, R54, UR5, R83 ;  /* 0x0000000536537c24 */ /* 0x001fe2000f8e0253 */
[----:B------:R-:W-:Y:S06]  /*03b0*/  @P2 EXIT ;  /* 0x000000000000294d */ /* 0x000fec0003800000 */
        /* <DEDUP_REMOVED lines=8> */
[----:B-----5:R-:W-:Y:S01]  /*0440*/  @!P0 CS2R R38, SRZ ;  /* 0x0000000000268805 */ /* 0x020fe2000001ff00 */
        /* <DEDUP_REMOVED lines=51> */
[----:B------:R-:W0:Y:S01]  /*0780*/  LDCU UR10, c[0x0][0x404] ;  /* 0x00008080ff0a77ac */ /* 0x000e220008000800 */
[C---:B------:R-:W-:Y:S01]  /*0790*/  IMAD.HI.U32 R53, R3.reuse, -0x2daee0ad, RZ ;  /* 0xd2511f5303357827 */ /* 0x040fe200078e00ff */
[----:B------:R-:W1:Y:S03]  /*07a0*/  LDCU.U8 UR11, c[0x0][0x410] ;  /* 0x00008200ff0b77ac */ /* 0x000e660008000000 */
[----:B------:R-:W-:Y:S01]  /*07b0*/  IMAD.HI.U32 R52, R2, -0x326172a9, RZ ;  /* 0xcd9e8d5702347827 */ /* 0x000fe200078e00ff */
[----:B------:R-:W-:Y:S01]  /*07c0*/  LOP3.LUT R53, R54, UR23, R53, 0x96, !PT ;  /* 0x0000001736357c12 */ /* 0x000fe2000f8e9635 */
[----:B------:R-:W2:Y:S02]  /*07d0*/  LDCU UR14, c[0x0][0x448] ;  /* 0x00008900ff0e77ac */ /* 0x000ea40008000800 */
[----:B------:R-:W-:Y:S01]  /*07e0*/  IMAD R54, R3, -0x2daee0ad, RZ ;  /* 0xd2511f5303367824 */ /* 0x000fe200078e02ff */
[----:B------:R-:W-:Y:S01]  /*07f0*/  LOP3.LUT R52, R55, UR22, R52, 0x96, !PT ;  /* 0x0000001637347c12 */ /* 0x000fe2000f8e9634 */
[----:B------:R-:W-:Y:S01]  /*0800*/  IMAD R55, R2, -0x326172a9, RZ ;  /* 0xcd9e8d5702377824 */ /* 0x000fe200078e02ff */
[----:B------:R-:W3:Y:S01]  /*0810*/  LDCU.64 UR12, c[0x0][0x408] ;  /* 0x00008100ff0c77ac */ /* 0x000ee20008000a00 */
[----:B------:R-:W-:Y:S01]  /*0820*/  IMAD.HI.U32 R2, R53, -0x326172a9, RZ ;  /* 0xcd9e8d5735027827 */ /* 0x000fe200078e00ff */
[----:B------:R-:W4:Y:S03]  /*0830*/  LDCU.64 UR4, c[0x0][0x3a0] ;  /* 0x00007400ff0477ac */ /* 0x000f260008000a00 */
        /* <DEDUP_REMOVED lines=22> */
[----:B------:R-:W-:Y:S02]  /*09a0*/  HFMA2 R3, -RZ, RZ, 0, 0 ;  /* 0x00000000ff037431 */ /* 0x000fe400000001ff */
[----:B01234-:R-:W-:-:S07]  /*09b0*/  IMAD R2, R2, -0x326172a9, RZ ;  /* 0xcd9e8d5702027824 */ /* 0x01ffce00078e02ff */
.L_x_9966:
[----:B------:R-:W0:Y:S08]  /*09c0*/  LDC.64 R64, c[0x0][0x3f0] ;  /* 0x0000fc00ff407b82 */ /* 0x000e300000000a00 */
[----:B------:R-:W1:Y:S08]  /*09d0*/  LDC R103, c[0x0][0x388] ;  /* 0x0000e200ff677b82 */ /* 0x000e700000000800 */
[----:B------:R-:W2:Y:S01]  /*09e0*/  LDC.64 R104, c[0x0][0x3f8] ;  /* 0x0000fe00ff687b82 */ /* 0x000ea20000000a00 */
[----:B0-----:R-:W-:-:S05]  /*09f0*/  IMAD.WIDE R64, R84, 0x4, R64 ;  /* 0x0000000454407825 */ /* 0x001fca00078e0240 */
[----:B------:R-:W3:Y:S01]  /*0a00*/  LDG.E R108, desc[UR8][R64.64] ;  /* 0x00000008406c7981 */ /* 0x000ee2000c1e1900 */
[----:B------:R-:W-:Y:S02]  /*0a10*/  IMAD.MOV.U32 R109, RZ, RZ, RZ ;  /* 0x000000ffff6d7224 */ /* 0x000fe400078e00ff */
[----:B--2---:R-:W-:-:S06]  /*0a20*/  IMAD.WIDE R104, R84, 0x4, R104 ;  /* 0x0000000454687825 */ /* 0x004fcc00078e0268 */
        /* <DEDUP_REMOVED lines=46> */
.L_x_9743:
        /* <DEDUP_REMOVED lines=13> */
.L_x_9745:
[----:B------:R-:W-:Y:S05]  /*0de0*/  BSYNC.RECONVERGENT B4 ;  /* 0x0000000000047941 */ /* 0x000fea0003800200 */
.L_x_9744:
        /* <DEDUP_REMOVED lines=40> */
[----:B------:R-:W-:Y:S01]  /*1070*/  LOP3.LUT R81, R64, UR31, R101, 0x96, !PT ;  /* 0x0000001f40517c12 */ /* 0x000fe2000f8e9665 */
[----:B------:R-:W-:-:S07]  /*1080*/  IMAD.MOV.U32 R64, RZ, RZ, R106 ;  /* 0x000000ffff407224 */ /* 0x000fce00078e006a */
.L_x_9742:
[----:B------:R-:W-:Y:S05]  /*1090*/  BSYNC.RECONVERGENT B3 ;  /* 0x0000000000037941 */ /* 0x000fea0003800200 */
.L_x_9741:
        /* <DEDUP_REMOVED lines=9> */
[----:B------:R-:W-:-:S07]  /*1130*/  FFMA.FTZ R64, R65, R20, R56 ;  /* 0x0000001441407223 */ /* 0x000fce0000010038 */
.L_x_9740:
[----:B------:R-:W-:Y:S05]  /*1140*/  BSYNC.RECONVERGENT B2 ;  /* 0x0000000000027941 */ /* 0x000fea0003800200 */
.L_x_9739:
        /* <DEDUP_REMOVED lines=17> */
.L_x_9750:
        /* <DEDUP_REMOVED lines=13> */
.L_x_9752:
[----:B------:R-:W-:Y:S05]  /*1330*/  BSYNC.RECONVERGENT B4 ;  /* 0x0000000000047941 */ /* 0x000fea0003800200 */
.L_x_9751:
        /* <DEDUP_REMOVED lines=43> */
.L_x_9749:
[----:B------:R-:W-:Y:S05]  /*15f0*/  BSYNC.RECONVERGENT B3 ;  /* 0x0000000000037941 */ /* 0x000fea0003800200 */
.L_x_9748:
        /* <DEDUP_REMOVED lines=11> */
.L_x_9747:
[----:B------:R-:W-:Y:S05]  /*16b0*/  BSYNC.RECONVERGENT B2 ;  /* 0x0000000000027941 */ /* 0x000fea0003800200 */
.L_x_9746:
        /* <DEDUP_REMOVED lines=17> */
.L_x_9757:
        /* <DEDUP_REMOVED lines=13> */
.L_x_9759:
[----:B------:R-:W-:Y:S05]  /*18a0*/  BSYNC.RECONVERGENT B4 ;  /* 0x0000000000047941 */ /* 0x000fea0003800200 */
.L_x_9758:
        /* <DEDUP_REMOVED lines=43> */
.L_x_9756:
[----:B------:R-:W-:Y:S05]  /*1b60*/  BSYNC.RECONVERGENT B3 ;  /* 0x0000000000037941 */ /* 0x000fea0003800200 */
.L_x_9755:
        /* <DEDUP_REMOVED lines=10> */
.L_x_9754:
[----:B------:R-:W-:Y:S05]  /*1c10*/  BSYNC.RECONVERGENT B2 ;  /* 0x0000000000027941 */ /* 0x000fea0003800200 */
.L_x_9753:
        /* <DEDUP_REMOVED lines=17> */
.L_x_9764:
        /* <DEDUP_REMOVED lines=13> */
.L_x_9766:
[----:B------:R-:W-:Y:S05]  /*1e00*/  BSYNC.RECONVERGENT B4 ;  /* 0x0000000000047941 */ /* 0x000fea0003800200 */
.L_x_9765:
        /* <DEDUP_REMOVED lines=43> */
.L_x_9763:
[----:B------:R-:W-:Y:S05]  /*20c0*/  BSYNC.RECONVERGENT B3 ;  /* 0x0000000000037941 */ /* 0x000fea0003800200 */
.L_x_9762:
        /* <DEDUP_REMOVED lines=11> */
.L_x_9761:
[----:B------:R-:W-:Y:S05]  /*2180*/  BSYNC.RECONVERGENT B2 ;  /* 0x0000000000027941 */ /* 0x000fea0003800200 */
.L_x_9760:
[----:B------:R-:W-:Y:S01]  /*2190*/  BSSY.RECONVERGENT B2, `(.L_x_9767) ;  /* 0x0000055000027945 */ /* 0x000fe20003800200 */
[----:B------:R-:W-:Y:S01]  /*21a0*/  IMAD.MOV.U32 R70, RZ, RZ, R69 ;  /* 0x000000ffff467224 */ /* 0x000fe200078e0045 */
[----:B-----5:R-:W-:Y:S02]  /*21b0*/  MOV R68, R60 ;  /* 0x0000003c00447202 */ /* 0x020fe40000000f00 */
        /* <DEDUP_REMOVED lines=14> */
.L_x_9771:
        /* <DEDUP_REMOVED lines=13> */
.L_x_9773:
[----:B------:R-:W-:Y:S05]  /*2370*/  BSYNC.RECONVERGENT B4 ;  /* 0x0000000000047941 */ /* 0x000fea0003800200 */
.L_x_9772:
        /* <DEDUP_REMOVED lines=43> */
.L_x_9770:
[----:B------:R-:W-:Y:S05]  /*2630*/  BSYNC.RECONVERGENT B3 ;  /* 0x0000000000037941 */ /* 0x000fea0003800200 */
.L_x_9769:
        /* <DEDUP_REMOVED lines=10> */
.L_x_9768:
[----:B------:R-:W-:Y:S05]  /*26e0*/  BSYNC.RECONVERGENT B2 ;  /* 0x0000000000027941 */ /* 0x000fea0003800200 */
.L_x_9767:
        /* <DEDUP_REMOVED lines=17> */
.L_x_9778:
        /* <DEDUP_REMOVED lines=13> */
.L_x_9780:
[----:B------:R-:W-:Y:S05]  /*28d0*/  BSYNC.RECONVERGENT B4 ;  /* 0x0000000000047941 */ /* 0x000fea0003800200 */
.L_x_9779:
        /* <DEDUP_REMOVED lines=43> */
.L_x_9777:
[----:B------:R-:W-:Y:S05]  /*2b90*/  BSYNC.RECONVERGENT B3 ;  /* 0x0000000000037941 */ /* 0x000fea0003800200 */
.L_x_9776:
        /* <DEDUP_REMOVED lines=11> */
.L_x_9775:
[----:B------:R-:W-:Y:S05]  /*2c50*/  BSYNC.RECONVERGENT B2 ;  /* 0x0000000000027941 */ /* 0x000fea0003800200 */
.L_x_9774:
        /* <DEDUP_REMOVED lines=17> */
.L_x_9785:
        /* <DEDUP_REMOVED lines=13> */
.L_x_9787:
[----:B------:R-:W-:Y:S05]  /*2e40*/  BSYNC.RECONVERGENT B4 ;  /* 0x0000000000047941 */ /* 0x000fea0003800200 */
.L_x_9786:
        /* <DEDUP_REMOVED lines=43> */
.L_x_9784:
[----:B------:R-:W-:Y:S05]  /*3100*/  BSYNC.RECONVERGENT B3 ;  /* 0x0000000000037941 */ /* 0x000fea0003800200 */
.L_x_9783:
        /* <DEDUP_REMOVED lines=10> */
.L_x_9782:
[----:B------:R-:W-:Y:S05]  /*31b0*/  BSYNC.RECONVERGENT B2 ;  /* 0x0000000000027941 */ /* 0x000fea0003800200 */
.L_x_9781:
[----:B------:R-:W-:Y:S01]  /*31c0*/  IMAD.MOV.U32 R107, RZ, RZ, R72 ;  /* 0x000000ffff6b7224 */ /* 0x000fe200078e0048 */
        /* <DEDUP_REMOVED lines=15> */
.L_x_9791:
        /* <DEDUP_REMOVED lines=13> */
.L_x_9793:
[----:B------:R-:W-:Y:S05]  /*3390*/  BSYNC.RECONVERGENT B3 ;  /* 0x0000000000037941 */ /* 0x000fea0003800200 */
.L_x_9792:
        /* <DEDUP_REMOVED lines=43> */
.L_x_9790:
[----:B------:R-:W-:Y:S05]  /*3650*/  BSYNC.RECONVERGENT B2 ;  /* 0x0000000000027941 */ /* 0x000fea0003800200 */
.L_x_9789:
        /* <DEDUP_REMOVED lines=12> */
.L_x_9738:
        /* <DEDUP_REMOVED lines=21> */
.L_x_9798:
        /* <DEDUP_REMOVED lines=13> */
.L_x_9800:
[----:B------:R-:W-:Y:S05]  /*3940*/  BSYNC.RECONVERGENT B4 ;  /* 0x0000000000047941 */ /* 0x000fea0003800200 */
.L_x_9799:
        /* <DEDUP_REMOVED lines=41> */
[----:B------:R-:W-:-:S07]  /*3be0*/  IMAD.MOV.U32 R64, RZ, RZ, R106 ;  /* 0x000000ffff407224 */ /* 0x000fce00078e006a */
.L_x_9797:
[----:B------:R-:W-:Y:S05]  /*3bf0*/  BSYNC.RECONVERGENT B3 ;  /* 0x0000000000037941 */ /* 0x000fea0003800200 */
.L_x_9796:
        /* <DEDUP_REMOVED lines=10> */
.L_x_9795:
[----:B------:R-:W-:Y:S05]  /*3ca0*/  BSYNC.RECONVERGENT B2 ;  /* 0x0000000000027941 */ /* 0x000fea0003800200 */
.L_x_9794:
        /* <DEDUP_REMOVED lines=17> */
.L_x_9805:
        /* <DEDUP_REMOVED lines=13> */
.L_x_9807:
[----:B------:R-:W-:Y:S05]  /*3e90*/  BSYNC.RECONVERGENT B4 ;  /* 0x0000000000047941 */ /* 0x000fea0003800200 */
.L_x_9806:
        /* <DEDUP_REMOVED lines=43> */
.L_x_9804:
[----:B------:R-:W-:Y:S05]  /*4150*/  BSYNC.RECONVERGENT B3 ;  /* 0x0000000000037941 */ /* 0x000fea0003800200 */
.L_x_9803:
        /* <DEDUP_REMOVED lines=11> */
.L_x_9802:
[----:B------:R-:W-:Y:S05]  /*4210*/  BSYNC.RECONVERGENT B2 ;  /* 0x0000000000027941 */ /* 0x000fea0003800200 */
.L_x_9801:
        /* <DEDUP_REMOVED lines=17> */
.L_x_9812:
        /* <DEDUP_REMOVED lines=13> */
.L_x_9814:
[----:B------:R-:W-:Y:S05]  /*4400*/  BSYNC.RECONVERGENT B4 ;  /* 0x0000000000047941 */ /* 0x000fea0003800200 */
.L_x_9813:
        /* <DEDUP_REMOVED lines=43> */
.L_x_9811:
[----:B------:R-:W-:Y:S05]  /*46c0*/  BSYNC.RECONVERGENT B3 ;  /* 0x0000000000037941 */ /* 0x000fea0003800200 */
.L_x_9810:
        /* <DEDUP_REMOVED lines=10> */
.L_x_9809:
[----:B------:R-:W-:Y:S05]  /*4770*/  BSYNC.RECONVERGENT B2 ;  /* 0x0000000000027941 */ /* 0x000fea0003800200 */
.L_x_9808:
        /* <DEDUP_REMOVED lines=17> */
.L_x_9819:
        /* <DEDUP_REMOVED lines=13> */
.L_x_9821:
[----:B------:R-:W-:Y:S05]  /*4960*/  BSYNC.RECONVERGENT B4 ;  /* 0x0000000000047941 */ /* 0x000fea0003800200 */
.L_x_9820:
        /* <DEDUP_REMOVED lines=43> */
.L_x_9818:
[----:B------:R-:W-:Y:S05]  /*4c20*/  BSYNC.RECONVERGENT B3 ;  /* 0x0000000000037941 */ /* 0x000fea0003800200 */
.L_x_9817:
        /* <DEDUP_REMOVED lines=11> */
.L_x_9816:
[----:B------:R-:W-:Y:S05]  /*4ce0*/  BSYNC.RECONVERGENT B2 ;  /* 0x0000000000027941 */ /* 0x000fea0003800200 */
.L_x_9815:
        /* <DEDUP_REMOVED lines=17> */
.L_x_9826:
        /* <DEDUP_REMOVED lines=13> */
.L_x_9828:
[----:B------:R-:W-:Y:S05]  /*4ed0*/  BSYNC.RECONVERGENT B4 ;  /* 0x0000000000047941 */ /* 0x000fea0003800200 */
.L_x_9827:
        /* <DEDUP_REMOVED lines=43> */
.L_x_9825:
[----:B------:R-:W-:Y:S05]  /*5190*/  BSYNC.RECONVERGENT B3 ;  /* 0x0000000000037941 */ /* 0x000fea0003800200 */
.L_x_9824:
        /* <DEDUP_REMOVED lines=10> */
.L_x_9823:
[----:B------:R-:W-:Y:S05]  /*5240*/  BSYNC.RECONVERGENT B2 ;  /* 0x0000000000027941 */ /* 0x000fea0003800200 */
.L_x_9822:
        /* <DEDUP_REMOVED lines=17> */
.L_x_9833:
        /* <DEDUP_REMOVED lines=13> */
.L_x_9835:
[----:B------:R-:W-:Y:S05]  /*5430*/  BSYNC.RECONVERGENT B4 ;  /* 0x0000000000047941 */ /* 0x000fea0003800200 */
.L_x_9834:
        /* <DEDUP_REMOVED lines=43> */
.L_x_9832:
[----:B------:R-:W-:Y:S05]  /*56f0*/  BSYNC.RECONVERGENT B3 ;  /* 0x0000000000037941 */ /* 0x000fea0003800200 */
.L_x_9831:
        /* <DEDUP_REMOVED lines=11> */
.L_x_9830:
[----:B------:R-:W-:Y:S05]  /*57b0*/  BSYNC.RECONVERGENT B2 ;  /* 0x0000000000027941 */ /* 0x000fea0003800200 */
.L_x_9829:
        /* <DEDUP_REMOVED lines=17> */
.L_x_9840:
        /* <DEDUP_REMOVED lines=13> */
.L_x_9842:
[----:B------:R-:W-:Y:S05]  /*59a0*/  BSYNC.RECONVERGENT B4 ;  /* 0x0000000000047941 */ /* 0x000fea0003800200 */
.L_x_9841:
        /* <DEDUP_REMOVED lines=43> */
.L_x_9839:
[----:B------:R-:W-:Y:S05]  /*5c60*/  BSYNC.RECONVERGENT B3 ;  /* 0x0000000000037941 */ /* 0x000fea0003800200 */
.L_x_9838:
        /* <DEDUP_REMOVED lines=10> */
.L_x_9837:
[----:B------:R-:W-:Y:S05]  /*5d10*/  BSYNC.RECONVERGENT B2 ;  /* 0x0000000000027941 */ /* 0x000fea0003800200 */
.L_x_9836:
        /* <DEDUP_REMOVED lines=16> */
.L_x_9845:
        /* <DEDUP_REMOVED lines=13> */
.L_x_9847:
[----:B------:R-:W-:Y:S05]  /*5ef0*/  BSYNC.RECONVERGENT B3 ;  /* 0x0000000000037941 */ /* 0x000fea0003800200 */
.L_x_9846:
        /* <DEDUP_REMOVED lines=43> */
.L_x_9844:
[----:B------:R-:W-:Y:S05]  /*61b0*/  BSYNC.RECONVERGENT B2 ;  /* 0x0000000000027941 */ /* 0x000fea0003800200 */
.L_x_9843:
        /* <DEDUP_REMOVED lines=11> */
.L_x_9788:
[----:B------:R-:W-:Y:S05]  /*6270*/  BSYNC.RECONVERGENT B1 ;  /* 0x0000000000017941 */ /* 0x000fea0003800200 */
.L_x_9737:
        /* <DEDUP_REMOVED lines=17> */
[----:B------:R-:W-:Y:S02]  /*6390*/  PRMT R79, R91, 0x7104, RZ ;  /* 0x000071045b4f7816 */ /* 0x000fe400000000ff */
[----:B------:R-:W-:Y:S01]  /*63a0*/  PRMT R106, R97, 0x4210, R78 ;  /* 0x00004210616a7816 */ /* 0x000fe2000000004e */
[----:B------:R-:W-:Y:S01]  /*63b0*/  IMAD.WIDE.U32 R96, R96, 0x10000, RZ ;  /* 0x0001000060607825 */ /* 0x000fe200078e00ff */
[----:B------:R-:W-:-:S02]  /*63c0*/  LOP3.LUT R78, R89, 0xff, RZ, 0xc0, !PT ;  /* 0x000000ff594e7812 */ /* 0x000fc400078ec0ff */
        /* <DEDUP_REMOVED lines=11> */
.L_x_9849:
[----:B------:R-:W-:Y:S05]  /*6480*/  BSYNC.RECONVERGENT B1 ;  /* 0x0000000000017941 */ /* 0x000fea0003800200 */
.L_x_9848:
        /* <DEDUP_REMOVED lines=27> */
.L_x_9856:
        /* <DEDUP_REMOVED lines=13> */
.L_x_9858:
[----:B------:R-:W-:Y:S05]  /*6710*/  BSYNC.RECONVERGENT B4 ;  /* 0x0000000000047941 */ /* 0x000fea0003800200 */
.L_x_9857:
[----:B01----:R-:W-:Y:S01]  /*6720*/  IMAD.WIDE.U32 R76, R83, -0x326172a9, RZ ;  /* 0xcd9e8d57534c7825 */ /* 0x003fe200078e00ff */
        /* <DEDUP_REMOVED lines=41> */
.L_x_9855:
[----:B------:R-:W-:Y:S05]  /*69c0*/  BSYNC.RECONVERGENT B3 ;  /* 0x0000000000037941 */ /* 0x000fea0003800200 */
.L_x_9854:
        /* <DEDUP_REMOVED lines=10> */
.L_x_9853:
[----:B------:R-:W-:Y:S05]  /*6a70*/  BSYNC.RECONVERGENT B2 ;  /* 0x0000000000027941 */ /* 0x000fea0003800200 */
.L_x_9852:
        /* <DEDUP_REMOVED lines=17> */
.L_x_9863:
        /* <DEDUP_REMOVED lines=13> */
.L_x_9865:
[----:B------:R-:W-:Y:S05]  /*6c60*/  BSYNC.RECONVERGENT B4 ;  /* 0x0000000000047941 */ /* 0x000fea0003800200 */
.L_x_9864:
[----:B------:R-:W-:Y:S01]  /*6c70*/  IMAD.WIDE.U32 R80, R83, -0x326172a9, RZ ;  /* 0xcd9e8d5753507825 */ /* 0x000fe200078e00ff */
[----:B01----:R-:W-:Y:S02]  /*6c80*/  LOP3.LUT R76, R3, UR7, R75, 0x96, !PT ;  /* 0x00000007034c7c12 */ /* 0x003fe4000f8e964b */
        /* <DEDUP_REMOVED lines=41> */
.L_x_9862:
[----:B------:R-:W-:Y:S05]  /*6f20*/  BSYNC.RECONVERGENT B3 ;  /* 0x0000000000037941 */ /* 0x000fea0003800200 */
.L_x_9861:
[----:B------:R-:W-:Y:S01]  /*6f30*/  PRMT R74, R52, 0x7632, R74 ;  /* 0x00007632344a7816 */ /* 0x000fe2000000004a */
[----:B01----:R-:W-:Y:S01]  /*6f40*/  IMAD.MOV.U32 R76, RZ, RZ, 0x2f800000 ;  /* 0x2f800000ff4c7424 */ /* 0x003fe200078e00ff */
        /* <DEDUP_REMOVED lines=9> */
.L_x_9860:
[----:B------:R-:W-:Y:S05]  /*6fe0*/  BSYNC.RECONVERGENT B2 ;  /* 0x0000000000027941 */ /* 0x000fea0003800200 */
.L_x_9859:
        /* <DEDUP_REMOVED lines=17> */
.L_x_9870:
        /* <DEDUP_REMOVED lines=13> */
.L_x_9872:
[----:B------:R-:W-:Y:S05]  /*71d0*/  BSYNC.RECONVERGENT B4 ;  /* 0x0000000000047941 */ /* 0x000fea0003800200 */
.L_x_9871:
        /* <DEDUP_REMOVED lines=43> */
.L_x_9869:
[----:B------:R-:W-:Y:S05]  /*7490*/  BSYNC.RECONVERGENT B3 ;  /* 0x0000000000037941 */ /* 0x000fea0003800200 */
.L_x_9868:
        /* <DEDUP_REMOVED lines=10> */
.L_x_9867:
[----:B------:R-:W-:Y:S05]  /*7540*/  BSYNC.RECONVERGENT B2 ;  /* 0x0000000000027941 */ /* 0x000fea0003800200 */
.L_x_9866:
        /* <DEDUP_REMOVED lines=17> */
.L_x_9877:
        /* <DEDUP_REMOVED lines=13> */
.L_x_9879:
[----:B------:R-:W-:Y:S05]  /*7730*/  BSYNC.RECONVERGENT B4 ;  /* 0x0000000000047941 */ /* 0x000fea0003800200 */
.L_x_9878:
        /* <DEDUP_REMOVED lines=43> */
.L_x_9876:
[----:B------:R-:W-:Y:S05]  /*79f0*/  BSYNC.RECONVERGENT B3 ;  /* 0x0000000000037941 */ /* 0x000fea0003800200 */
.L_x_9875:
        /* <DEDUP_REMOVED lines=11> */
.L_x_9874:
[----:B------:R-:W-:Y:S05]  /*7ab0*/  BSYNC.RECONVERGENT B2 ;  /* 0x0000000000027941 */ /* 0x000fea0003800200 */
.L_x_9873:
        /* <DEDUP_REMOVED lines=17> */
.L_x_9884:
        /* <DEDUP_REMOVED lines=13> */
.L_x_9886:
[----:B------:R-:W-:Y:S05]  /*7ca0*/  BSYNC.RECONVERGENT B4 ;  /* 0x0000000000047941 */ /* 0x000fea0003800200 */
.L_x_9885:
        /* <DEDUP_REMOVED lines=43> */
.L_x_9883:
[----:B------:R-:W-:Y:S05]  /*7f60*/  BSYNC.RECONVERGENT B3 ;  /* 0x0000000000037941 */ /* 0x000fea0003800200 */
.L_x_9882:
        /* <DEDUP_REMOVED lines=10> */
.L_x_9881:
[----:B------:R-:W-:Y:S05]  /*8010*/  BSYNC.RECONVERGENT B2 ;  /* 0x0000000000027941 */ /* 0x000fea0003800200 */
.L_x_9880:
        /* <DEDUP_REMOVED lines=17> */
.L_x_9891:
        /* <DEDUP_REMOVED lines=13> */
.L_x_9893:
[----:B------:R-:W-:Y:S05]  /*8200*/  BSYNC.RECONVERGENT B4 ;  /* 0x0000000000047941 */ /* 0x000fea0003800200 */
.L_x_9892:
        /* <DEDUP_REMOVED lines=43> */
.L_x_9890:
[----:B------:R-:W-:Y:S05]  /*84c0*/  BSYNC.RECONVERGENT B3 ;  /* 0x0000000000037941 */ /* 0x000fea0003800200 */
.L_x_9889:
        /* <DEDUP_REMOVED lines=11> */
.L_x_9888:
[----:B------:R-:W-:Y:S05]  /*8580*/  BSYNC.RECONVERGENT B2 ;  /* 0x0000000000027941 */ /* 0x000fea0003800200 */
.L_x_9887:
        /* <DEDUP_REMOVED lines=17> */
.L_x_9898:
        /* <DEDUP_REMOVED lines=13> */
.L_x_9900:
[----:B------:R-:W-:Y:S05]  /*8770*/  BSYNC.RECONVERGENT B4 ;  /* 0x0000000000047941 */ /* 0x000fea0003800200 */
.L_x_9899:
        /* <DEDUP_REMOVED lines=43> */
.L_x_9897:
[----:B------:R-:W-:Y:S05]  /*8a30*/  BSYNC.RECONVERGENT B3 ;  /* 0x0000000000037941 */ /* 0x000fea0003800200 */
.L_x_9896:
        /* <DEDUP_REMOVED lines=10> */
.L_x_9895:
[----:B------:R-:W-:Y:S05]  /*8ae0*/  BSYNC.RECONVERGENT B2 ;  /* 0x0000000000027941 */ /* 0x000fea0003800200 */
.L_x_9894:
        /* <DEDUP_REMOVED lines=16> */
.L_x_9904:
        /* <DEDUP_REMOVED lines=13> */
.L_x_9906:
[----:B------:R-:W-:Y:S05]  /*8cc0*/  BSYNC.RECONVERGENT B3 ;  /* 0x0000000000037941 */ /* 0x000fea0003800200 */
.L_x_9905:
        /* <DEDUP_REMOVED lines=43> */
.L_x_9903:
[----:B------:R-:W-:Y:S05]  /*8f80*/  BSYNC.RECONVERGENT B2 ;  /* 0x0000000000027941 */ /* 0x000fea0003800200 */
.L_x_9902:
        /* <DEDUP_REMOVED lines=12> */
.L_x_9851:
        /* <DEDUP_REMOVED lines=21> */
.L_x_9911:
        /* <DEDUP_REMOVED lines=13> */
.L_x_9913:
[----:B------:R-:W-:Y:S05]  /*9270*/  BSYNC.RECONVERGENT B4 ;  /* 0x0000000000047941 */ /* 0x000fea0003800200 */
.L_x_9912:
        /* <DEDUP_REMOVED lines=42> */
.L_x_9910:
[----:B------:R-:W-:Y:S05]  /*9520*/  BSYNC.RECONVERGENT B3 ;  /* 0x0000000000037941 */ /* 0x000fea0003800200 */
.L_x_9909:
        /* <DEDUP_REMOVED lines=10> */
.L_x_9908:
[----:B------:R-:W-:Y:S05]  /*95d0*/  BSYNC.RECONVERGENT B2 ;  /* 0x0000000000027941 */ /* 0x000fea0003800200 */
.L_x_9907:
        /* <DEDUP_REMOVED lines=17> */
.L_x_9918:
        /* <DEDUP_REMOVED lines=13> */
.L_x_9920:
[----:B------:R-:W-:Y:S05]  /*97c0*/  BSYNC.RECONVERGENT B4 ;  /* 0x0000000000047941 */ /* 0x000fea0003800200 */
.L_x_9919:
[----:B------:R-:W-:Y:S01]  /*97d0*/  IMAD.WIDE.U32 R80, R83, -0x326172a9, RZ ;  /* 0xcd9e8d5753507825 */ /* 0x000fe200078e00ff */
[----:B------:R-:W-:-:S03]  /*97e0*/  LOP3.LUT R74, R3, UR7, R79, 0x96, !PT ;  /* 0x00000007034a7c12 */ /* 0x000fc6000f8e964f */
        /* <DEDUP_REMOVED lines=41> */
.L_x_9917:
[----:B------:R-:W-:Y:S05]  /*9a80*/  BSYNC.RECONVERGENT B3 ;  /* 0x0000000000037941 */ /* 0x000fea0003800200 */
.L_x_9916:
[----:B-----5:R-:W-:Y:S01]  /*9a90*/  PRMT R74, R52, 0x7632, R74 ;  /* 0x00007632344a7816 */ /* 0x020fe2000000004a */
[----:B01----:R-:W-:Y:S01]  /*9aa0*/  HFMA2 R76, -RZ, RZ, 0.1171875, 0 ;  /* 0x2f800000ff4c7431 */ /* 0x003fe200000001ff */
        /* <DEDUP_REMOVED lines=9> */
.L_x_9915:
[----:B------:R-:W-:Y:S05]  /*9b40*/  BSYNC.RECONVERGENT B2 ;  /* 0x0000000000027941 */ /* 0x000fea0003800200 */
.L_x_9914:
        /* <DEDUP_REMOVED lines=17> */
.L_x_9925:
        /* <DEDUP_REMOVED lines=13> */
.L_x_9927:
[----:B------:R-:W-:Y:S05]  /*9d30*/  BSYNC.RECONVERGENT B4 ;  /* 0x0000000000047941 */ /* 0x000fea0003800200 */
.L_x_9926:
        /* <DEDUP_REMOVED lines=43> */
.L_x_9924:
[----:B------:R-:W-:Y:S05]  /*9ff0*/  BSYNC.RECONVERGENT B3 ;  /* 0x0000000000037941 */ /* 0x000fea0003800200 */
.L_x_9923:
        /* <DEDUP_REMOVED lines=10> */
.L_x_9922:
[----:B------:R-:W-:Y:S05]  /*a0a0*/  BSYNC.RECONVERGENT B2 ;  /* 0x0000000000027941 */ /* 0x000fea0003800200 */
.L_x_9921:
        /* <DEDUP_REMOVED lines=17> */
.L_x_9932:
        /* <DEDUP_REMOVED lines=13> */
.L_x_9934:
[----:B------:R-:W-:Y:S05]  /*a290*/  BSYNC.RECONVERGENT B4 ;  /* 0x0000000000047941 */ /* 0x000fea0003800200 */
.L_x_9933:
        /* <DEDUP_REMOVED lines=43> */
.L_x_9931:
[----:B------:R-:W-:Y:S05]  /*a550*/  BSYNC.RECONVERGENT B3 ;  /* 0x0000000000037941 */ /* 0x000fea0003800200 */
.L_x_9930:
        /* <DEDUP_REMOVED lines=11> */
.L_x_9929:
[----:B------:R-:W-:Y:S05]  /*a610*/  BSYNC.RECONVERGENT B2 ;  /* 0x0000000000027941 */ /* 0x000fea0003800200 */
.L_x_9928:
        /* <DEDUP_REMOVED lines=17> */
.L_x_9939:
        /* <DEDUP_REMOVED lines=13> */
.L_x_9941:
[----:B------:R-:W-:Y:S05]  /*a800*/  BSYNC.RECONVERGENT B4 ;  /* 0x0000000000047941 */ /* 0x000fea0003800200 */
.L_x_9940:
        /* <DEDUP_REMOVED lines=43> */
.L_x_9938:
[----:B------:R-:W-:Y:S05]  /*aac0*/  BSYNC.RECONVERGENT B3 ;  /* 0x0000000000037941 */ /* 0x000fea0003800200 */
.L_x_9937:
        /* <DEDUP_REMOVED lines=10> */
.L_x_9936:
[----:B------:R-:W-:Y:S05]  /*ab70*/  BSYNC.RECONVERGENT B2 ;  /* 0x0000000000027941 */ /* 0x000fea0003800200 */
.L_x_9935:
        /* <DEDUP_REMOVED lines=17> */
.L_x_9946:
        /* <DEDUP_REMOVED lines=13> */
.L_x_9948:
[----:B------:R-:W-:Y:S05]  /*ad60*/  BSYNC.RECONVERGENT B4 ;  /* 0x0000000000047941 */ /* 0x000fea0003800200 */
.L_x_9947:
        /* <DEDUP_REMOVED lines=43> */
.L_x_9945:
[----:B------:R-:W-:Y:S05]  /*b020*/  BSYNC.RECONVERGENT B3 ;  /* 0x0000000000037941 */ /* 0x000fea0003800200 */
.L_x_9944:
        /* <DEDUP_REMOVED lines=11> */
.L_x_9943:
[----:B------:R-:W-:Y:S05]  /*b0e0*/  BSYNC.RECONVERGENT B2 ;  /* 0x0000000000027941 */ /* 0x000fea0003800200 */
.L_x_9942:
        /* <DEDUP_REMOVED lines=17> */
.L_x_9953:
        /* <DEDUP_REMOVED lines=13> */
.L_x_9955:
[----:B------:R-:W-:Y:S05]  /*b2d0*/  BSYNC.RECONVERGENT B4 ;  /* 0x0000000000047941 */ /* 0x000fea0003800200 */
.L_x_9954:
        /* <DEDUP_REMOVED lines=43> */
.L_x_9952:
[----:B------:R-:W-:Y:S05]  /*b590*/  BSYNC.RECONVERGENT B3 ;  /* 0x0000000000037941 */ /* 0x000fea0003800200 */
.L_x_9951:
        /* <DEDUP_REMOVED lines=10> */
.L_x_9950:
[----:B------:R-:W-:Y:S05]  /*b640*/  BSYNC.RECONVERGENT B2 ;  /* 0x0000000000027941 */ /* 0x000fea0003800200 */
.L_x_9949:
        /* <DEDUP_REMOVED lines=16> */
.L_x_9958:
        /* <DEDUP_REMOVED lines=13> */
.L_x_9960:
[----:B------:R-:W-:Y:S05]  /*b820*/  BSYNC.RECONVERGENT B3 ;  /* 0x0000000000037941 */ /* 0x000fea0003800200 */
.L_x_9959:
        /* <DEDUP_REMOVED lines=43> */
.L_x_9957:
[----:B------:R-:W-:Y:S05]  /*bae0*/  BSYNC.RECONVERGENT B2 ;  /* 0x0000000000027941 */ /* 0x000fea0003800200 */
.L_x_9956:
[----:B-----5:R-:W-:Y:S02]  /*baf0*/  PRMT R93, R55, 0x7632, R93 ;  /* 0x00007632375d7816 */ /* 0x020fe4000000005d */
[----:B------:R-:W-:Y:S01]  /*bb00*/  I2FP.F32.U32 R0, R79 ;  /* 0x0000004f00007245 */ /* 0x000fe20000201000 */
[----:B------:R-:W-:Y:S02]  /*bb10*/  HFMA2 R79, -RZ, RZ, 0.1171875, 0 ;  /* 0x2f800000ff4f7431 */ /* 0x000fe400000001ff */
[----:B------:R-:W-:-:S03]  /*bb20*/  IMAD.U32 R93, R93, 0x10000, RZ ;  /* 0x000100005d5d7824 */ /* 0x000fc600078e00ff */
[----:B------:R-:W-:Y:S01]  /*bb30*/  FFMA.FTZ R0, R0, R79, 1.1641532182693481445e-10 ;  /* 0x2f00000000007423 */ /* 0x000fe2000001004f */
[----:B------:R-:W-:-:S04]  /*bb40*/  FMUL.FTZ R93, R93, UR13 ;  /* 0x0000000d5d5d7c20 */ /* 0x000fc80008410000 */
[----:B------:R-:W-:Y:S01]  /*bb50*/  FSETP.GTU.FTZ.AND P0, PT, R0, UR10, PT ;  /* 0x0000000a00007c0b */ /* 0x000fe2000bf1c000 */
[----:B------:R-:W-:-:S03]  /*bb60*/  FMUL.FTZ R0, R93, UR12 ;  /* 0x0000000c5d007c20 */ /* 0x000fc60008410000 */
[----:B------:R-:W-:Y:S02]  /*bb70*/  SEL R93, RZ, 0x1, P0 ;  /* 0x00000001ff5d7807 */ /* 0x000fe40000000000 */
[----:B------:R-:W-:-:S05]  /*bb80*/  FSEL R0, R0, RZ, !P0 ;  /* 0x000000ff00007208 */ /* 0x000fca0004000000 */
[----:B------:R-:W-:-:S07]  /*bb90*/  FMUL.FTZ R79, R0, R35 ;  /* 0x00000023004f7220 */ /* 0x000fce0000410000 */
.L_x_9901:
[----:B------:R-:W-:Y:S05]  /*bba0*/  BSYNC.RECONVERGENT B1 ;  /* 0x0000000000017941 */ /* 0x000fea0003800200 */
.L_x_9850:
        /* <DEDUP_REMOVED lines=42> */
.L_x_9962:
[----:B------:R-:W-:Y:S05]  /*be50*/  BSYNC.RECONVERGENT B1 ;  /* 0x0000000000017941 */ /* 0x000fea0003800200 */
.L_x_9961:
        /* <DEDUP_REMOVED lines=56> */
.L_x_9978:
[----:B------:R-:W-:Y:S01]  /*c1e0*/  FMUL.FTZ R0, R99, R99 ;  /* 0x0000006363007220 */ /* 0x000fe20000410000 */
[----:B------:R-:W-:Y:S01]  /*c1f0*/  ISETP.NE.AND P1, PT, RZ, UR11, PT ;  /* 0x0000000bff007c0c */ /* 0x000fe2000bf25270 */
[----:B-1----:R-:W-:Y:S01]  /*c200*/  FADD.FTZ R105, R96, R101 ;  /* 0x0000006560697221 */ /* 0x002fe20000010000 */
[----:B------:R-:W1:Y:S01]  /*c210*/  @!P0 LDC.64 R94, c[0x0][0x3c8] ;  /* 0x0000f200ff5e8b82 */ /* 0x000e620000000a00 */
[----:B------:R-:W-:Y:S01]  /*c220*/  BSSY.RECONVERGENT B1, `(.L_x_9964) ;  /* 0x0000051000017945 */ /* 0x000fe20003800200 */
[----:B------:R-:W-:Y:S01]  /*c230*/  FSEL R101, R0, RZ, P1 ;  /* 0x000000ff00657208 */ /* 0x000fe20000800000 */
[----:B------:R-:W-:-:S04]  /*c240*/  FFMA.FTZ R98, R105, R98, UR14 ;  /* 0x0000000e69627e23 */ /* 0x000fc80008010062 */
[----:B------:R-:W-:Y:S01]  /*c250*/  FADD.FTZ R101, R98, R101 ;  /* 0x0000006562657221 */ /* 0x000fe20000010000 */
[----:B0-----:R-:W0:Y:S05]  /*c260*/  @!P0 LDC.64 R96, c[0x0][0x3c0] ;  /* 0x0000f000ff608b82 */ /* 0x001e2a0000000a00 */
[----:B------:R-:W2:Y:S01]  /*c270*/  MUFU.RSQ R101, R101 ;  /* 0x0000006500657308 */ /* 0x000ea20000001400 */
[----:B-1----:R-:W-:-:S04]  /*c280*/  @!P0 IMAD.WIDE R94, R84, 0x4, R94 ;  /* 0x00000004545e8825 */ /* 0x002fc800078e025e */
[----:B0-----:R-:W-:-:S05]  /*c290*/  @!P0 IMAD.WIDE R96, R84, 0x4, R96 ;  /* 0x0000000454608825 */ /* 0x001fca00078e0260 */
[----:B------:R0:W-:Y:S04]  /*c2a0*/  @!P0 STG.E desc[UR8][R96.64], R99 ;  /* 0x0000006360008986 */ /* 0x0001e8000c101908 */
[----:B--2---:R0:W-:Y:S01]  /*c2b0*/  @!P0 STG.E desc[UR8][R94.64], R101 ;  /* 0x000000655e008986 */ /* 0x0041e2000c101908 */
[----:B------:R-:W-:-:S13]  /*c2c0*/  ISETP.GE.AND P0, PT, R104, 0x1, PT ;  /* 0x000000016800780c */ /* 0x000fda0003f06270 */
[----:B0-----:R-:W-:Y:S05]  /*c2d0*/  @!P0 BRA `(.L_x_9965) ;  /* 0x0000000400148947 */ /* 0x001fea0003800000 */
[----:B------:R-:W-:Y:S01]  /*c2e0*/  VIADD R104, R104, 0xffffffff ;  /* 0xffffffff68687836 */ /* 0x000fe20000000000 */
[----:B------:R-:W-:Y:S02]  /*c2f0*/  FSEL R99, R99, RZ, !P1 ;  /* 0x000000ff63637208 */ /* 0x000fe40004800000 */
[----:B------:R-:W-:Y:S01]  /*c300*/  LOP3.LUT R85, R108, 0x1f, RZ, 0xc0, !PT ;  /* 0x0000001f6c557812 */ /* 0x000fe200078ec0ff */
        /* <DEDUP_REMOVED lines=9> */
[----:B------:R-:W-:Y:S01]  /*c3a0*/  FADD.FTZ R110, -R99, R73 ;  /* 0x00000049636e7221 */ /* 0x000fe20000010100 */
[----:B------:R-:W0:Y:S01]  /*c3b0*/  LDC.64 R64, c[0x0][0x428] ;  /* 0x00010a00ff407b82 */ /* 0x000e220000000a00 */
[----:B------:R-:W-:Y:S01]  /*c3c0*/  FMUL.FTZ R75, R101, R68 ;  /* 0x00000044654b7220 */ /* 0x000fe20000410000 */
[----:B------:R-:W-:Y:S01]  /*c3d0*/  LEA.HI.SX32 R73, R104, R85, 0x1d ;  /* 0x0000005568497211 */ /* 0x000fe200078feaff */
[----:B------:R-:W-:Y:S01]  /*c3e0*/  FADD.FTZ R70, -R99, R70 ;  /* 0x0000004663467221 */ /* 0x000fe20000010100 */
[C---:B------:R-:W-:Y:S01]  /*c3f0*/  FMUL.FTZ R67, R101.reuse, R66 ;  /* 0x0000004265437220 */ /* 0x040fe20000410000 */
[----:B------:R-:W-:Y:S01]  /*c400*/  FMUL.FTZ R96, R101, R96 ;  /* 0x0000006065607220 */ /* 0x000fe20000410000 */
[C---:B------:R-:W-:Y:S01]  /*c410*/  FADD.FTZ R98, -R99.reuse, R69 ;  /* 0x0000004563627221 */ /* 0x040fe20000010100 */
[----:B------:R-:W-:Y:S01]  /*c420*/  FADD.FTZ R100, -R99, R71 ;  /* 0x0000004763647221 */ /* 0x000fe20000010100 */
[----:B------:R-:W-:Y:S01]  /*c430*/  FFMA.FTZ R66, R75, R8, R40 ;  /* 0x000000084b427223 */ /* 0x000fe20000010028 */
[C---:B------:R-:W-:Y:S01]  /*c440*/  FADD.FTZ R72, -R99.reuse, R72 ;  /* 0x0000004863487221 */ /* 0x040fe20000010100 */
[C---:B------:R-:W-:Y:S01]  /*c450*/  FADD.FTZ R74, -R99.reuse, R74 ;  /* 0x0000004a634a7221 */ /* 0x040fe20000010100 */
[C---:B------:R-:W-:Y:S01]  /*c460*/  FADD.FTZ R76, -R99.reuse, R76 ;  /* 0x0000004c634c7221 */ /* 0x040fe20000010100 */
[C---:B------:R-:W-:Y:S01]  /*c470*/  FADD.FTZ R114, -R99.reuse, R77 ;  /* 0x0000004d63727221 */ /* 0x040fe20000010100 */
[C---:B------:R-:W-:Y:S01]  /*c480*/  FADD.FTZ R78, -R99.reuse, R78 ;  /* 0x0000004e634e7221 */ /* 0x040fe20000010100 */
[----:B------:R-:W-:Y:S01]  /*c490*/  FADD.FTZ R116, -R99, R79 ;  /* 0x0000004f63747221 */ /* 0x000fe20000010100 */
[----:B------:R-:W-:Y:S01]  /*c4a0*/  IADD3 R75, PT, PT, R73, 0x20, RZ ;  /* 0x00000020494b7810 */ /* 0x000fe20007ffe0ff */
[C---:B------:R-:W-:Y:S01]  /*c4b0*/  FMUL.FTZ R69, R101.reuse, R0 ;  /* 0x0000000065457220 */ /* 0x040fe20000410000 */
[----:B------:R-:W-:Y:S01]  /*c4c0*/  FMUL.FTZ R77, R101, R70 ;  /* 0x00000046654d7220 */ /* 0x000fe20000410000 */
        /* <DEDUP_REMOVED lines=13> */
[----:B0-----:R-:W-:-:S04]  /*c5a0*/  IMAD.WIDE.U32 R72, R73, 0x10, R64 ;  /* 0x0000001049487825 */ /* 0x001fc800078e0040 */
[----:B------:R-:W-:Y:S01]  /*c5b0*/  FFMA.FTZ R67, R77, R10, R42 ;  /* 0x0000000a4d437223 */ /* 0x000fe2000001002a */
[----:B------:R-:W-:Y:S01]  /*c5c0*/  FFMA.FTZ R100, R100, R11, R43 ;  /* 0x0000000b64647223 */ /* 0x000fe2000001002b */
[----:B------:R-:W-:Y:S01]  /*c5d0*/  FFMA.FTZ R77, R98, R9, R41 ;  /* 0x00000009624d7223 */ /* 0x000fe20000010029 */
[----:B------:R-:W-:-:S04]  /*c5e0*/  IMAD.WIDE.U32 R74, R75, 0x10, R64 ;  /* 0x000000104b4a7825 */ /* 0x000fc800078e0040 */
        /* <DEDUP_REMOVED lines=11> */
[----:B------:R-:W-:-:S02]  /*c6a0*/  F2FP.BF16.F32.PACK_AB R67, R100, R67 ;  /* 0x000000436443723e */ /* 0x000fc400000010ff */
[----:B------:R-:W-:Y:S02]  /*c6b0*/  F2FP.BF16.F32.PACK_AB R66, R77, R66 ;  /* 0x000000424d42723e */ /* 0x000fe400000010ff */
[----:B------:R-:W-:Y:S02]  /*c6c0*/  F2FP.BF16.F32.PACK_AB R64, R69, R64 ;  /* 0x000000404540723e */ /* 0x000fe400000010ff */
[----:B------:R-:W-:Y:S02]  /*c6d0*/  F2FP.BF16.F32.PACK_AB R71, R116, R71 ;  /* 0x000000477447723e */ /* 0x000fe400000010ff */
[----:B------:R-:W-:Y:S01]  /*c6e0*/  F2FP.BF16.F32.PACK_AB R70, R114, R97 ;  /* 0x000000617246723e */ /* 0x000fe200000010ff */
[----:B------:R0:W-:Y:S01]  /*c6f0*/  STG.E.128 desc[UR8][R72.64], R64 ;  /* 0x0000004048007986 */ /* 0x0001e2000c101d08 */
[----:B------:R-:W-:Y:S02]  /*c700*/  F2FP.BF16.F32.PACK_AB R69, R0, R95 ;  /* 0x0000005f0045723e */ /* 0x000fe400000010ff */
[----:B------:R-:W-:-:S05]  /*c710*/  F2FP.BF16.F32.PACK_AB R68, R68, R79 ;  /* 0x0000004f4444723e */ /* 0x000fca00000010ff */
[----:B------:R0:W-:Y:S02]  /*c720*/  STG.E.128 desc[UR8][R74.64], R68 ;  /* 0x000000444a007986 */ /* 0x0001e4000c101d08 */
.L_x_9965:
[----:B------:R-:W-:Y:S05]  /*c730*/  BSYNC.RECONVERGENT B1 ;  /* 0x0000000000017941 */ /* 0x000fea0003800200 */
.L_x_9964:
[----:B0-----:R-:W0:Y:S02]  /*c740*/  LDC.64 R64, c[0x0][0x380] ;  /* 0x0000e000ff407b82 */ /* 0x001e240000000a00 */
[----:B0-----:R-:W-:-:S05]  /*c750*/  IMAD R84, R64, 0x4, R84 ;  /* 0x0000000440547824 */ /* 0x001fca00078e0254 */
[----:B------:R-:W-:-:S13]  /*c760*/  ISETP.GE.AND P0, PT, R84, R65, PT ;  /* 0x000000415400720c */ /* 0x000fda0003f06270 */
[----:B------:R-:W-:Y:S05]  /*c770*/  @!P0 BRA `(.L_x_9966) ;  /* 0xffffff4000908947 */ /* 0x000fea000383ffff */
[----:B------:R-:W-:Y:S05]  /*c780*/  BSYNC B0 ;  /* 0x0000000000007941 */ /* 0x000fea0003800000 */
.L_x_9736:
[----:B------:R-:W-:Y:S05]  /*c790*/  EXIT ;  /* 0x000000000000794d */ /* 0x000fea0003800000 */
.L_x_9963:
[----:B------:R-:W-:Y:S01]  /*c7a0*/  HFMA2 R110, -RZ, RZ, 0, 1.847743988037109375e-06 ;  /* 0x0000001fff6e7431 */ /* 0x000fe200000001ff */
[----:B------:R-:W-:Y:S01]  /*c7b0*/  BSSY B1, `(.L_x_9967) ;  /* 0x0000007000017945 */ /* 0x000fe20003800000 */
[----:B------:R-:W-:Y:S01]  /*c7c0*/  MOV R105, R0 ;  /* 0x0000000000697202 */ /* 0x000fe20000000f00 */
[----:B------:R-:W-:Y:S02]  /*c7d0*/  IMAD.MOV.U32 R109, RZ, RZ, 0x1 ;  /* 0x00000001ff6d7424 */ /* 0x000fe400078e00ff */
[----:B------:R-:W-:-:S07]  /*c7e0*/  IMAD.MOV.U32 R100, RZ, RZ, -0x1 ;  /* 0xffffffffff647424 */ /* 0x000fce00078e00ff */
[----:B0----5:R-:W-:Y:S05]  /*c7f0*/  WARPSYNC.COLLECTIVE R100, `(.L_x_9968) ;  /* 0x0000000064087348 */ /* 0x021fea0003c00000 */
[----:B------:R1:W2:Y:S02]  /*c800*/  SHFL.BFLY P1, R101, R105, R109, R110 ;  /* 0x0c00006d69657389 */ /* 0x0002a4000002006e */
[----:B012--5:R-:W-:Y:S05]  /*c810*/  ENDCOLLECTIVE ;  /* 0x000000000000791b */ /* 0x027fea0003800000 */
.L_x_9968:
[----:B------:R-:W-:Y:S05]  /*c820*/  BSYNC B1 ;  /* 0x0000000000017941 */ /* 0x000fea0003800000 */
.L_x_9967:
        /* <DEDUP_REMOVED lines=10> */
.L_x_9969:
[----:B------:R-:W-:Y:S02]  /*c8d0*/  IMAD.MOV.U32 R109, RZ, RZ, 0x4 ;  /* 0x00000004ff6d7424 */ /* 0x000fe400078e00ff */
[----:B------:R-:W-:-:S04]  /*c8e0*/  IMAD.MOV.U32 R94, RZ, RZ, R101 ;  /* 0x000000ffff5e7224 */ /* 0x000fc800078e0065 */
[----:B------:R-:W-:-:S05]  /*c8f0*/  FADD.FTZ R94, R95, R94 ;  /* 0x0000005e5f5e7221 */ /* 0x000fca0000010000 */
[----:B------:R-:W-:-:S07]  /*c900*/  MOV R105, R94 ;  /* 0x0000005e00697202 */ /* 0x000fce0000000f00 */
[----:B------:R-:W-:Y:S05]  /*c910*/  WARPSYNC.COLLECTIVE R100, `(.L_x_9970) ;  /* 0x0000000064087348 */ /* 0x000fea0003c00000 */
[----:B------:R0:W1:Y:S02]  /*c920*/  SHFL.BFLY P1, R101, R105, R109, R110 ;  /* 0x0c00006d69657389 */ /* 0x000064000002006e */
[----:B01----:R-:W-:Y:S05]  /*c930*/  ENDCOLLECTIVE ;  /* 0x000000000000791b */ /* 0x003fea0003800000 */
.L_x_9970:
[----:B------:R-:W-:Y:S01]  /*c940*/  HFMA2 R109, -RZ, RZ, 0, 4.76837158203125e-07 ;  /* 0x00000008ff6d7431 */ /* 0x000fe200000001ff */
[----:B------:R-:W-:-:S05]  /*c950*/  MOV R97, R101 ;  /* 0x0000006500617202 */ /* 0x000fca0000000f00 */
[----:B------:R-:W-:-:S04]  /*c960*/  FADD.FTZ R97, R94, R97 ;  /* 0x000000615e617221 */ /* 0x000fc80000010000 */
[----:B------:R-:W-:-:S07]  /*c970*/  IMAD.MOV.U32 R105, RZ, RZ, R97 ;  /* 0x000000ffff697224 */ /* 0x000fce00078e0061 */
[----:B------:R-:W-:Y:S05]  /*c980*/  WARPSYNC.COLLECTIVE R100, `(.L_x_9971) ;  /* 0x0000000064087348 */ /* 0x000fea0003c00000 */
[----:B------:R0:W1:Y:S02]  /*c990*/  SHFL.BFLY P1, R101, R105, R109, R110 ;  /* 0x0c00006d69657389 */ /* 0x000064000002006e */
[----:B01----:R-:W-:Y:S05]  /*c9a0*/  ENDCOLLECTIVE ;  /* 0x000000000000791b */ /* 0x003fea0003800000 */
.L_x_9971:
[----:B------:R-:W-:Y:S02]  /*c9b0*/  IMAD.MOV.U32 R109, RZ, RZ, 0x10 ;  /* 0x00000010ff6d7424 */ /* 0x000fe400078e00ff */
[----:B------:R-:W-:-:S04]  /*c9c0*/  IMAD.MOV.U32 R96, RZ, RZ, R101 ;  /* 0x000000ffff607224 */ /* 0x000fc800078e0065 */
[----:B------:R-:W-:-:S05]  /*c9d0*/  FADD.FTZ R96, R97, R96 ;  /* 0x0000006061607221 */ /* 0x000fca0000010000 */
[----:B------:R-:W-:-:S07]  /*c9e0*/  MOV R105, R96 ;  /* 0x0000006000697202 */ /* 0x000fce0000000f00 */
[----:B------:R-:W-:Y:S05]  /*c9f0*/  WARPSYNC.COLLECTIVE R100, `(.L_x_9972) ;  /* 0x0000000064087348 */ /* 0x000fea0003c00000 */
[----:B------:R0:W1:Y:S02]  /*ca00*/  SHFL.BFLY P1, R101, R105, R109, R110 ;  /* 0x0c00006d69657389 */ /* 0x000064000002006e */
[----:B01----:R-:W-:Y:S05]  /*ca10*/  ENDCOLLECTIVE ;  /* 0x000000000000791b */ /* 0x003fea0003800000 */
.L_x_9972:
        /* <DEDUP_REMOVED lines=40> */
.L_x_9973:
[----:B------:R-:W-:Y:S02]  /*cca0*/  IMAD.MOV.U32 R109, RZ, RZ, 0x2 ;  /* 0x00000002ff6d7424 */ /* 0x000fe400078e00ff */
[----:B------:R-:W-:-:S04]  /*ccb0*/  IMAD.MOV.U32 R95, RZ, RZ, R101 ;  /* 0x000000ffff5f7224 */ /* 0x000fc800078e0065 */
[----:B------:R-:W-:-:S05]  /*ccc0*/  FADD.FTZ R95, R0, R95 ;  /* 0x0000005f005f7221 */ /* 0x000fca0000010000 */
[----:B------:R-:W-:-:S07]  /*ccd0*/  MOV R105, R95 ;  /* 0x0000005f00697202 */ /* 0x000fce0000000f00 */
[----:B------:R-:W-:Y:S05]  /*cce0*/  WARPSYNC.COLLECTIVE R100, `(.L_x_9974) ;  /* 0x0000000064087348 */ /* 0x000fea0003c00000 */
[----:B------:R0:W1:Y:S02]  /*ccf0*/  SHFL.BFLY P1, R101, R105, R109, R110 ;  /* 0x0c00006d69657389 */ /* 0x000064000002006e */
[----:B01----:R-:W-:Y:S05]  /*cd00*/  ENDCOLLECTIVE ;  /* 0x000000000000791b */ /* 0x003fea0003800000 */
.L_x_9974:
[----:B------:R-:W-:Y:S01]  /*cd10*/  HFMA2 R109, -RZ, RZ, 0, 2.384185791015625e-07 ;  /* 0x00000004ff6d7431 */ /* 0x000fe200000001ff */
[----:B------:R-:W-:-:S05]  /*cd20*/  MOV R94, R101 ;  /* 0x00000065005e7202 */ /* 0x000fca0000000f00 */
[----:B------:R-:W-:-:S04]  /*cd30*/  FADD.FTZ R94, R95, R94 ;  /* 0x0000005e5f5e7221 */ /* 0x000fc80000010000 */
[----:B------:R-:W-:-:S07]  /*cd40*/  IMAD.MOV.U32 R105, RZ, RZ, R94 ;  /* 0x000000ffff697224 */ /* 0x000fce00078e005e */
[----:B------:R-:W-:Y:S05]  /*cd50*/  WARPSYNC.COLLECTIVE R100, `(.L_x_9975) ;  /* 0x0000000064087348 */ /* 0x000fea0003c00000 */
[----:B------:R0:W1:Y:S02]  /*cd60*/  SHFL.BFLY P1, R101, R105, R109, R110 ;  /* 0x0c00006d69657389 */ /* 0x000064000002006e */
[----:B01----:R-:W-:Y:S05]  /*cd70*/  ENDCOLLECTIVE ;  /* 0x000000000000791b */ /* 0x003fea0003800000 */
.L_x_9975:
[----:B------:R-:W-:Y:S02]  /*cd80*/  IMAD.MOV.U32 R109, RZ, RZ, 0x8 ;  /* 0x00000008ff6d7424 */ /* 0x000fe400078e00ff */
[----:B------:R-:W-:-:S04]  /*cd90*/  IMAD.MOV.U32 R97, RZ, RZ, R101 ;  /* 0x000000ffff617224 */ /* 0x000fc800078e0065 */
[----:B------:R-:W-:-:S05]  /*cda0*/  FADD.FTZ R97, R94, R97 ;  /* 0x000000615e617221 */ /* 0x000fca0000010000 */
[----:B------:R-:W-:-:S07]  /*cdb0*/  MOV R105, R97 ;  /* 0x0000006100697202 */ /* 0x000fce0000000f00 */
[----:B------:R-:W-:Y:S05]  /*cdc0*/  WARPSYNC.COLLECTIVE R100, `(.L_x_9976) ;  /* 0x0000000064087348 */ /* 0x000fea0003c00000 */
[----:B------:R0:W1:Y:S02]  /*cdd0*/  SHFL.BFLY P1, R101, R105, R109, R110 ;  /* 0x0c00006d69657389 */ /* 0x000064000002006e */
[----:B01----:R-:W-:Y:S05]  /*cde0*/  ENDCOLLECTIVE ;  /* 0x000000000000791b */ /* 0x003fea0003800000 */
.L_x_9976:
[----:B------:R-:W-:Y:S01]  /*cdf0*/  HFMA2 R109, -RZ, RZ, 0, 9.5367431640625e-07 ;  /* 0x00000010ff6d7431 */ /* 0x000fe200000001ff */
[----:B------:R-:W-:-:S05]  /*ce00*/  MOV R96, R101 ;  /* 0x0000006500607202 */ /* 0x000fca0000000f00 */
[----:B------:R-:W-:-:S04]  /*ce10*/  FADD.FTZ R96, R97, R96 ;  /* 0x0000006061607221 */ /* 0x000fc80000010000 */
[----:B------:R-:W-:-:S07]  /*ce20*/  IMAD.MOV.U32 R105, RZ, RZ, R96 ;  /* 0x000000ffff697224 */ /* 0x000fce00078e0060 */
[----:B------:R-:W-:Y:S05]  /*ce30*/  WARPSYNC.COLLECTIVE R100, `(.L_x_9977) ;  /* 0x0000000064087348 */ /* 0x000fea0003c00000 */
[----:B------:R0:W1:Y:S02]  /*ce40*/  SHFL.BFLY P1, R101, R105, R109, R110 ;  /* 0x0c00006d69657389 */ /* 0x000064000002006e */
[----:B01----:R-:W-:Y:S05]  /*ce50*/  ENDCOLLECTIVE ;  /* 0x000000000000791b */ /* 0x003fea0003800000 */
.L_x_9977:
[----:B------:R-:W-:Y:S05]  /*ce60*/  BRA `(.L_x_9978) ;  /* 0xfffffff000dc7947 */ /* 0x000fea000383ffff */
.L_x_9979:
        /* <DEDUP_REMOVED lines=9> */
.L_x_20300:


//--------------------- .text._ZN10layer_norm13ln_fwd_kernelINS_13Kernel_traitsIf6__halfS2_S2_fjLj512ELj1ELj4ELj1ELj16ENS_18Kernel_traits_baseILj512EfS2_S2_S2_fjLj128EEEEELb0ELb0ELb0ELb0EEEvNS_9FwdParamsE --------------------------
	.section	.text._ZN10layer_norm13ln_fwd_kernelINS_13Kernel_traitsIf6__halfS2_S2_fjLj512ELj1ELj4ELj1ELj16ENS_18Kernel_traits_baseILj512EfS2_S2_S2_fjLj128EEEEELb0ELb0ELb0ELb0EEEvNS_9FwdParamsE,"ax",@progbits
	.align	128
        .global         _ZN10layer_norm13ln_fwd_kernelINS_13Kernel_traitsIf6__halfS2_S2_fjLj512ELj1ELj4ELj1ELj16ENS_18Kernel_traits_baseILj512EfS2_S2_S2_fjLj128EEEEELb0ELb0ELb0ELb0EEEvNS_9FwdParamsE
        .type           _ZN10layer_norm13ln_fwd_kernelINS_13Kernel_traitsIf6__halfS2_S2_fjLj512ELj1ELj4ELj1ELj16ENS_18Kernel_traits_baseILj512EfS2_S2_S2_fjLj128EEEEELb0ELb0ELb0ELb0EEEvNS_9FwdParamsE,@function
        .size           _ZN10layer_norm13ln_fwd_kernelINS_13Kernel_traitsIf6__halfS2_S2_fjLj512ELj1ELj4ELj1ELj16ENS_18Kernel_traits_baseILj512EfS2_S2_S2_fjLj128EEEEELb0ELb0ELb0ELb0EEEvNS_9FwdParamsE,(.L_x_20301 - _ZN10layer_norm13ln_fwd_kernelINS_13Kernel_traitsIf6__halfS2_S2_fjLj512ELj1ELj4ELj1ELj16ENS_18Kernel_traits_baseILj512EfS2_S2_S2_fjLj128EEEEELb0ELb0ELb0ELb0EEEvNS_9FwdParamsE)
        .other          _ZN10layer_norm13ln_fwd_kernelINS_13Kernel_traitsIf6__halfS2_S2_fjLj512ELj1ELj4ELj1ELj16ENS_18Kernel_traits_baseILj512EfS2_S2_S2_fjLj128EEEEELb0ELb0ELb0ELb0EEEvNS_9FwdParamsE,@"STO_CUDA_ENTRY STV_DEFAULT"
_ZN10layer_norm13ln_fwd_kernelINS_13Kernel_traitsIf6__halfS2_S2_fjLj512ELj1ELj4ELj1ELj16ENS_18Kernel_traits_baseILj512EfS2_S2_S2_fjLj128EEEEELb0ELb0ELb0ELb0EEEvNS_9FwdParamsE:
.text._ZN10layer_norm13ln_fwd_kernelINS_13Kernel_traitsIf6__halfS2_S2_fjLj512ELj1ELj4ELj1ELj16ENS_18Kernel_traits_baseILj512EfS2_S2_S2_fjLj128EEEEELb0ELb0ELb0ELb0EEEvNS_9FwdParamsE:
        /* <DEDUP_REMOVED lines=36> */
.L_x_9983:
[----:B------:R-:W-:Y:S05]  /*0240*/  BSYNC.RECONVERGENT B1 ;  /* 0x0000000000017941 */ /* 0x000fea0003800200 */
.L_x_9982:
        /* <DEDUP_REMOVED lines=10> */
.L_x_9981:
        /* <DEDUP_REMOVED lines=20> */
.L_x_9984:
[----:B------:R-:W-:Y:S05]  /*0430*/  BSYNC.RECONVERGENT B0 ;  /* 0x0000000000007941 */ /* 0x000fea0003800200 */
.L_x_9980:
        /* <DEDUP_REMOVED lines=12> */
.L_x_10000:
        /* <DEDUP_REMOVED lines=12> */
[----:B0-----:R-:W-:Y:S06]  /*05c0*/  @!P2 BRA `(.L_x_9986) ;  /* 0x00000004004ca947 */ /* 0x001fec0003800000 */
[----:B------:R-:W1:Y:S02]  /*05d0*/  LDC.64 R44, c[0x0][0x390] ;  /* 0x0000e400ff2c7b82 */ /* 0x000e640000000a00 */
[----:B-1----:R-:W-:-:S06]  /*05e0*/  IMAD.WIDE.U32 R44, R0, 0x10, R44 ;  /* 0x00000010002c7825 */ /* 0x002fcc00078e002c */
[----:B------:R-:W5:Y:S01]  /*05f0*/  LDG.E.128 R44, desc[UR6][R44.64] ;  /* 0x000000062c2c7981 */ /* 0x000f62000c1e1d00 */
[----:B0-----:R-:W-:-:S04]  /*0600*/  UISETP.NE.U32.AND UP0, UPT, UR10, URZ, UPT ;  /* 0x000000ff0a00728c */ /* 0x001fc8000bf05070 */
[----:B------:R-:W-:-:S09]  /*0610*/  UISETP.NE.AND.EX UP0, UPT, UR11, URZ, UPT, UP0 ;  /* 0x000000ff0b00728c */ /* 0x000fd2000bf05300 */
[----:B------:R-:W-:Y:S05]  /*0620*/  BRA.U !UP0, `(.L_x_9987) ;  /* 0x0000000108807547 */ /* 0x000fea000b800000 */
[----:B--2---:R-:W0:Y:S02]  /*0630*/  LDC.64 R40, c[0x0][0x3a0] ;  /* 0x0000e800ff287b82 */ /* 0x004e240000000a00 */
        /* <DEDUP_REMOVED lines=12> */
[----:B------:R-:W-:Y:S02]  /*0700*/  HADD2.F32 R40, -RZ, R40.H1_H1 ;  /* 0x30000028ff287230 */ /* 0x000fe40000004100 */
[----:B------:R-:W-:Y:S01]  /*0710*/  FFMA.FTZ R6, R65, R62, R6 ;  /* 0x0000003e41067223 */ /* 0x000fe20000010006 */
[----:B------:R-:W-:-:S02]  /*0720*/  HADD2.F32 R44, -RZ, R41.H0_H0 ;  /* 0x20000029ff2c7230 */ /* 0x000fc40000004100 */
[-C--:B------:R-:W-:Y:S01]  /*0730*/  FFMA.FTZ R50, R63, R62.reuse, R50 ;  /* 0x0000003e3f327223 */ /* 0x080fe20000010032 */
[----:B------:R-:W-:Y:S02]  /*0740*/  HADD2.F32 R54, -RZ, R41.H1_H1 ;  /* 0x30000029ff367230 */ /* 0x000fe40000004100 */
[-C--:B------:R-:W-:Y:S01]  /*0750*/  FFMA.FTZ R55, R55, R62.reuse, R40 ;  /* 0x0000003e37377223 */ /* 0x080fe20000010028 */
[--C-:B------:R-:W-:Y:S02]  /*0760*/  HADD2.F32 R46, -RZ, R43.reuse.H0_H0 ;  /* 0x2000002bff2e7230 */ /* 0x100fe40000004100 */
[-C--:B------:R-:W-:Y:S01]  /*0770*/  FFMA.FTZ R49, R49, R62.reuse, R44 ;  /* 0x0000003e31317223 */ /* 0x080fe2000001002c */
[----:B------:R-:W-:Y:S02]  /*0780*/  HADD2.F32 R52, -RZ, R43.H1_H1 ;  /* 0x3000002bff347230 */ /* 0x000fe40000004100 */
[----:B------:R-:W-:Y:S01]  /*0790*/  FFMA.FTZ R54, R45, R62, R54 ;  /* 0x0000003e2d367223 */ /* 0x000fe20000010036 */
[----:B------:R-:W-:-:S02]  /*07a0*/  HADD2.F32 R42, -RZ, R42.H1_H1 ;  /* 0x3000002aff2a7230 */ /* 0x000fc40000004100 */
[----:B------:R-:W-:Y:S01]  /*07b0*/  FFMA.FTZ R51, R51, R62, R46 ;  /* 0x0000003e33337223 */ /* 0x000fe2000001002e */
[----:B------:R-:W-:Y:S01]  /*07c0*/  F2FP.F16.F32.PACK_AB R40, R55, R6 ;  /* 0x000000063728723e */ /* 0x000fe200000000ff */
[-C--:B------:R-:W-:Y:S01]  /*07d0*/  FFMA.FTZ R52, R47, R62.reuse, R52 ;  /* 0x0000003e2f347223 */ /* 0x080fe20000010034 */
[----:B------:R-:W-:Y:S01]  /*07e0*/  F2FP.F16.F32.PACK_AB R41, R54, R49 ;  /* 0x000000313629723e */ /* 0x000fe200000000ff */
[----:B------:R-:W-:-:S03]  /*07f0*/  FFMA.FTZ R53, R53, R62, R42 ;  /* 0x0000003e35357223 */ /* 0x000fc6000001002a */
[----:B------:R-:W-:Y:S02]  /*0800*/  F2FP.F16.F32.PACK_AB R43, R52, R51 ;  /* 0x00000033342b723e */ /* 0x000fe400000000ff */
[----:B------:R-:W-:Y:S01]  /*0810*/  F2FP.F16.F32.PACK_AB R42, R53, R50 ;  /* 0x00000032352a723e */ /* 0x000fe200000000ff */
[----:B------:R-:W-:Y:S06]  /*0820*/  BRA `(.L_x_9988) ;  /* 0x0000000000a47947 */ /* 0x000fec0003800000 */
.L_x_9987:
[----:B------:R-:W-:-:S04]  /*0830*/  UISETP.NE.U32.AND UP0, UPT, UR12, URZ, UPT ;  /* 0x000000ff0c00728c */ /* 0x000fc8000bf05070 */
[----:B------:R-:W-:-:S06]  /*0840*/  UISETP.NE.AND.EX UP0, UPT, UR13, URZ, UPT, UP0 ;  /* 0x000000ff0d00728c */ /* 0x000fcc000bf05300 */
[----:B------:R-:W-:-:S13]  /*0850*/  PLOP3.LUT P0, PT, PT, PT, UP0, 0x80, 0x8 ;  /* 0x000000000008781c */ /* 0x000fda0003f0f008 */
[----:B------:R-:W-:Y:S05]  /*0860*/  @!P0 BRA `(.L_x_9989) ;  /* 0x0000000000548947 */ /* 0x000fea0003800000 */
[----:B-----5:R-:W-:Y:S02]  /*0870*/  HADD2.F32 R49, -RZ, R45.H0_H0 ;  /* 0x2000002dff317230 */ /* 0x020fe40000004100 */
[----:B------:R-:W-:Y:S02]  /*0880*/  HADD2.F32 R51, -RZ, R47.H0_H0 ;  /* 0x2000002fff337230 */ /* 0x000fe40000004100 */
[--C-:B--2---:R-:W-:Y:S02]  /*0890*/  HADD2.F32 R41, -RZ, R44.reuse.H0_H0 ;  /* 0x2000002cff297230 */ /* 0x104fe40000004100 */
        /* <DEDUP_REMOVED lines=16> */
[----:B------:R-:W-:Y:S01]  /*09a0*/  F2FP.F16.F32.PACK_AB R43, R52, R51 ;  /* 0x00000033342b723e */ /* 0x000fe200000000ff */
[----:B------:R-:W-:Y:S06]  /*09b0*/  BRA `(.L_x_9988) ;  /* 0x0000000000407947 */ /* 0x000fec0003800000 */
.L_x_9989:
[----:B-----5:R-:W-:Y:S02]  /*09c0*/  HADD2.F32 R49, -RZ, R44.H0_H0 ;  /* 0x2000002cff317230 */ /* 0x020fe40000004100 */
[----:B------:R-:W-:Y:S02]  /*09d0*/  HADD2.F32 R51, -RZ, R45.H0_H0 ;  /* 0x2000002dff337230 */ /* 0x000fe40000004100 */
[----:B------:R-:W-:Y:S02]  /*09e0*/  HADD2.F32 R53, -RZ, R46.H0_H0 ;  /* 0x2000002eff357230 */ /* 0x000fe40000004100 */
[-C--:B--2---:R-:W-:Y:S01]  /*09f0*/  FMUL.FTZ R6, R49, R62.reuse ;  /* 0x0000003e31067220 */ /* 0x084fe20000410000 */
        /* <DEDUP_REMOVED lines=12> */
.L_x_9988:
[----:B------:R-:W0:Y:S01]  /*0ac0*/  @P1 LDC.64 R44, c[0x0][0x3a8] ;  /* 0x0000ea00ff2c1b82 */ /* 0x000e220000000a00 */
[C---:B------:R-:W-:Y:S01]  /*0ad0*/  IADD3 R63, PT, PT, R0.reuse, 0x20, RZ ;  /* 0x00000020003f7810 */ /* 0x040fe20007ffe0ff */
[----:B0-----:R-:W-:-:S05]  /*0ae0*/  @P1 IMAD.WIDE.U32 R44, R0, 0x10, R44 ;  /* 0x00000010002c1825 */ /* 0x001fca00078e002c */
[----:B------:R1:W-:Y:S02]  /*0af0*/  @P1 STG.E.128 desc[UR6][R44.64], R40 ;  /* 0x000000282c001986 */ /* 0x0003e4000c101d06 */
.L_x_9986:
[----:B0---4-:R-:W-:Y:S05]  /*0b00*/  BSYNC.RECONVERGENT B0 ;  /* 0x0000000000007941 */ /* 0x011fea0003800200 */
.L_x_9985:
        /* <DEDUP_REMOVED lines=21> */
[--C-:B------:R-:W-:Y:S02]  /*0c60*/  HADD2.F32 R58, -RZ, R42.reuse.H0_H0 ;  /* 0x2000002aff3a7230 */ /* 0x100fe40000004100 */
[----:B------:R-:W-:Y:S02]  /*0c70*/  HADD2.F32 R60, -RZ, R43.H0_H0 ;  /* 0x2000002bff3c7230 */ /* 0x000fe40000004100 */
[----:B------:R-:W-:Y:S01]  /*0c80*/  FFMA.FTZ R7, R7, R62, R44 ;  /* 0x0000003e07077223 */ /* 0x000fe2000001002c */
[----:B------:R-:W-:-:S02]  /*0c90*/  HADD2.F32 R44, -RZ, R42.H1_H1 ;  /* 0x3000002aff2c7230 */ /* 0x000fc40000004100 */
[-C--:B------:R-:W-:Y:S01]  /*0ca0*/  FFMA.FTZ R58, R61, R62.reuse, R58 ;  /* 0x0000003e3d3a7223 */ /* 0x080fe2000001003a */
[----:B------:R-:W-:Y:S02]  /*0cb0*/  HADD2.F32 R48, -RZ, R41.H0_H0 ;  /* 0x20000029ff307230 */ /* 0x000fe40000004100 */
[-C--:B------:R-:W-:Y:S01]  /*0cc0*/  FFMA.FTZ R60, R57, R62.reuse, R60 ;  /* 0x0000003e393c7223 */ /* 0x080fe2000001003c */
[----:B------:R-:W-:Y:S02]  /*0cd0*/  HADD2.F32 R40, -RZ, R40.H1_H1 ;  /* 0x30000028ff287230 */ /* 0x000fe40000004100 */
[-C--:B------:R-:W-:Y:S01]  /*0ce0*/  FFMA.FTZ R59, R59, R62.reuse, R44 ;  /* 0x0000003e3b3b7223 */ /* 0x080fe2000001002c */
[----:B------:R-:W-:Y:S02]  /*0cf0*/  HADD2.F32 R46, -RZ, R43.H1_H1 ;  /* 0x3000002bff2e7230 */ /* 0x000fe40000004100 */
[----:B------:R-:W-:Y:S01]  /*0d00*/  FFMA.FTZ R48, R67, R62, R48 ;  /* 0x0000003e43307223 */ /* 0x000fe20000010030 */
[----:B------:R-:W-:-:S02]  /*0d10*/  HADD2.F32 R42, -RZ, R41.H1_H1 ;  /* 0x30000029ff2a7230 */ /* 0x000fc40000004100 */
[-C--:B------:R-:W-:Y:S01]  /*0d20*/  FFMA.FTZ R56, R65, R62.reuse, R40 ;  /* 0x0000003e41387223 */ /* 0x080fe20000010028 */
[-C--:B------:R-:W-:Y:S02]  /*0d30*/  FFMA.FTZ R61, R47, R62.reuse, R46 ;  /* 0x0000003e2f3d7223 */ /* 0x080fe4000001002e */
[----:B------:R-:W-:Y:S01]  /*0d40*/  FFMA.FTZ R57, R45, R62, R42 ;  /* 0x0000003e2d397223 */ /* 0x000fe2000001002a */
[----:B------:R-:W-:Y:S02]  /*0d50*/  F2FP.F16.F32.PACK_AB R42, R59, R58 ;  /* 0x0000003a3b2a723e */ /* 0x000fe400000000ff */
[----:B------:R-:W-:Y:S02]  /*0d60*/  F2FP.F16.F32.PACK_AB R43, R61, R60 ;  /* 0x0000003c3d2b723e */ /* 0x000fe400000000ff */
[----:B------:R-:W-:Y:S02]  /*0d70*/  F2FP.F16.F32.PACK_AB R41, R57, R48 ;  /* 0x000000303929723e */ /* 0x000fe400000000ff */
[----:B------:R-:W-:Y:S01]  /*0d80*/  F2FP.F16.F32.PACK_AB R40, R56, R7 ;  /* 0x000000073828723e */ /* 0x000fe200000000ff */
[----:B------:R-:W-:Y:S06]  /*0d90*/  BRA `(.L_x_9993) ;  /* 0x0000000000a07947 */ /* 0x000fec0003800000 */
.L_x_9992:
[----:B------:R-:W-:-:S04]  /*0da0*/  UISETP.NE.U32.AND UP0, UPT, UR12, URZ, UPT ;  /* 0x000000ff0c00728c */ /* 0x000fc8000bf05070 */
[----:B------:R-:W-:-:S09]  /*0db0*/  UISETP.NE.AND.EX UP0, UPT, UR13, URZ, UPT, UP0 ;  /* 0x000000ff0d00728c */ /* 0x000fd2000bf05300 */
[----:B------:R-:W-:Y:S05]  /*0dc0*/  BRA.U UP0, `(.L_x_9994) ;  /* 0x0000000100447547 */ /* 0x000fea000b800000 */
[----:B-----5:R-:W-:Y:S02]  /*0dd0*/  HADD2.F32 R57, -RZ, R44.H1_H1 ;  /* 0x3000002cff397230 */ /* 0x020fe40000004100 */
[----:B------:R-:W-:Y:S02]  /*0de0*/  HADD2.F32 R59, -RZ, R45.H0_H0 ;  /* 0x2000002dff3b7230 */ /* 0x000fe40000004100 */
[----:B------:R-:W-:Y:S02]  /*0df0*/  HADD2.F32 R61, -RZ, R46.H0_H0 ;  /* 0x2000002eff3d7230 */ /* 0x000fe40000004100 */
[-C--:B------:R-:W-:Y:S01]  /*0e00*/  FMUL.FTZ R56, R57, R62.reuse ;  /* 0x0000003e39387220 */ /* 0x080fe20000410000 */
[----:B------:R-:W-:Y:S02]  /*0e10*/  HADD2.F32 R67, -RZ, R47.H0_H0 ;  /* 0x2000002fff437230 */ /* 0x000fe40000004100 */
[----:B------:R-:W-:Y:S01]  /*0e20*/  FMUL.FTZ R48, R59, R62 ;  /* 0x0000003e3b307220 */ /* 0x000fe20000410000 */
[----:B--2---:R-:W-:-:S02]  /*0e30*/  HADD2.F32 R7, -RZ, R44.H0_H0 ;  /* 0x2000002cff077230 */ /* 0x004fc40000004100 */
        /* <DEDUP_REMOVED lines=10> */
.L_x_9994:
[----:B-----5:R-:W-:Y:S02]  /*0ee0*/  HADD2.F32 R43, -RZ, R45.H0_H0 ;  /* 0x2000002dff2b7230 */ /* 0x020fe40000004100 */
[----:B------:R-:W-:Y:S02]  /*0ef0*/  HADD2.F32 R57, -RZ, R46.H0_H0 ;  /* 0x2000002eff397230 */ /* 0x000fe40000004100 */
[----:B------:R-:W-:Y:S02]  /*0f00*/  HADD2.F32 R61, -RZ, R47.H0_H0 ;  /* 0x2000002fff3d7230 */ /* 0x000fe40000004100 */
[-C--:B------:R-:W-:Y:S01]  /*0f10*/  FMUL.FTZ R48, R43, R62.reuse ;  /* 0x0000003e2b307220 */ /* 0x080fe20000410000 */
[--C-:B--2---:R-:W-:Y:S02]  /*0f20*/  HADD2.F32 R7, -RZ, R44.reuse.H0_H0 ;  /* 0x2000002cff077230 */ /* 0x104fe40000004100 */
        /* <DEDUP_REMOVED lines=14> */
[----:B------:R-:W-:-:S07]  /*1010*/  F2FP.F16.F32.PACK_AB R43, R61, R60 ;  /* 0x0000003c3d2b723e */ /* 0x000fce00000000ff */
.L_x_9993:
[----:B------:R-:W0:Y:S02]  /*1020*/  @P1 LDC.64 R44, c[0x0][0x3a8] ;  /* 0x0000ea00ff2c1b82 */ /* 0x000e240000000a00 */
[----:B0-----:R-:W-:-:S05]  /*1030*/  @P1 IMAD.WIDE.U32 R44, R63, 0x10, R44 ;  /* 0x000000103f2c1825 */ /* 0x001fca00078e002c */
[----:B------:R0:W-:Y:S02]  /*1040*/  @P1 STG.E.128 desc[UR6][R44.64], R40 ;  /* 0x000000282c001986 */ /* 0x0001e4000c101d06 */
.L_x_9991:
[----:B------:R-:W-:Y:S05]  /*1050*/  BSYNC.RECONVERGENT B0 ;  /* 0x0000000000007941 */ /* 0x000fea0003800200 */
.L_x_9990:
        /* <DEDUP_REMOVED lines=75> */
.L_x_10012:
        /* <DEDUP_REMOVED lines=29> */
[----:B------:R-:W-:Y:S01]  /*16e0*/  F2FP.F16.F32.PACK_AB R44, R45, R44 ;  /* 0x0000002c2d2c723e */ /* 0x000fe200000000ff */
[----:B------:R-:W-:Y:S01]  /*16f0*/  FADD.FTZ R45, R54, -R65 ;  /* 0x80000041362d7221 */ /* 0x000fe20000010000 */
[----:B------:R-:W-:-:S03]  /*1700*/  FFMA.FTZ R66, R62, R33, R25 ;  /* 0x000000213e427223 */ /* 0x000fc60000010019 */
[----:B------:R-:W-:Y:S01]  /*1710*/  FMUL.FTZ R46, R64, R45 ;  /* 0x0000002d402e7220 */ /* 0x000fe20000410000 */
[----:B------:R-:W-:Y:S01]  /*1720*/  FFMA.FTZ R45, R47, R38, R30 ;  /* 0x000000262f2d7223 */ /* 0x000fe2000001001e */
[----:B------:R-:W-:Y:S02]  /*1730*/  FFMA.FTZ R47, R63, R32, R24 ;  /* 0x000000203f2f7223 */ /* 0x000fe40000010018 */
[----:B------:R-:W1:Y:S01]  /*1740*/  LDC.64 R62, c[0x0][0x428] ;  /* 0x00010a00ff3e7b82 */ /* 0x000e620000000a00 */
[----:B------:R-:W-:-:S05]  /*1750*/  FFMA.FTZ R46, R46, R39, R31 ;  /* 0x000000272e2e7223 */ /* 0x000fca000001001f */
[----:B------:R-:W-:Y:S02]  /*1760*/  F2FP.F16.F32.PACK_AB R45, R46, R45 ;  /* 0x0000002d2e2d723e */ /* 0x000fe400000000ff */
[----:B------:R-:W-:Y:S01]  /*1770*/  F2FP.F16.F32.PACK_AB R46, R66, R47 ;  /* 0x0000002f422e723e */ /* 0x000fe200000000ff */
[----:B------:R-:W-:Y:S01]  /*1780*/  FADD.FTZ R47, R51, -R65 ;  /* 0x80000041332f7221 */ /* 0x000fe20000010000 */
[----:B------:R-:W-:-:S03]  /*1790*/  FMUL.FTZ R66, R64, R67 ;  /* 0x0000004340427220 */ /* 0x000fc60000410000 */
[----:B------:R-:W-:Y:S01]  /*17a0*/  FMUL.FTZ R47, R64, R47 ;  /* 0x0000002f402f7220 */ /* 0x000fe20000410000 */
[----:B------:R-:W-:-:S03]  /*17b0*/  FFMA.FTZ R66, R66, R35, R27 ;  /* 0x0000002342427223 */ /* 0x000fc6000001001b */
[----:B------:R-:W-:-:S05]  /*17c0*/  FFMA.FTZ R47, R47, R34, R26 ;  /* 0x000000222f2f7223 */ /* 0x000fca000001001a */
[----:B------:R-:W-:Y:S01]  /*17d0*/  F2FP.F16.F32.PACK_AB R47, R66, R47 ;  /* 0x0000002f422f723e */ /* 0x000fe200000000ff */
[C---:B-1----:R-:W-:Y:S01]  /*17e0*/  IMAD.WIDE.U32 R62, R0.reuse, 0x10, R62 ;  /* 0x00000010003e7825 */ /* 0x042fe200078e003e */
[----:B------:R-:W-:-:S04]  /*17f0*/  IADD3 R0, PT, PT, R0, 0x20, RZ ;  /* 0x0000002000007810 */ /* 0x000fc80007ffe0ff */
[----:B------:R3:W-:Y:S03]  /*1800*/  STG.E.128 desc[UR6][R62.64], R44 ;  /* 0x0000002c3e007986 */ /* 0x0007e6000c101d06 */
.L_x_9997:
[----:B------:R-:W-:Y:S05]  /*1810*/  BSYNC.RECONVERGENT B0 ;  /* 0x0000000000007941 */ /* 0x000fea0003800200 */
.L_x_9996:
        /* <DEDUP_REMOVED lines=20> */
[----:B------:R-:W-:Y:S01]  /*1960*/  F2FP.F16.F32.PACK_AB R47, R62, R47 ;  /* 0x0000002f3e2f723e */ /* 0x000fe200000000ff */
[----:B------:R-:W-:Y:S01]  /*1970*/  FFMA.FTZ R66, R45, R20, R12 ;  /* 0x000000142d427223 */ /* 0x000fe2000001000c */
[----:B------:R-:W1:Y:S01]  /*1980*/  LDC.64 R62, c[0x0][0x428] ;  /* 0x00010a00ff3e7b82 */ /* 0x000e620000000a00 */
[----:B------:R-:W-:Y:S01]  /*1990*/  FFMA.FTZ R45, R65, R22, R14 ;  /* 0x00000016412d7223 */ /* 0x000fe2000001000e */
[----:B0-----:R-:W-:Y:S01]  /*19a0*/  FFMA.FTZ R68, R64, R17, R9 ;  /* 0x0000001140447223 */ /* 0x001fe20000010009 */
[----:B------:R-:W-:Y:S01]  /*19b0*/  FFMA.FTZ R67, R67, R16, R8 ;  /* 0x0000001043437223 */ /* 0x000fe20000010008 */
[----:B------:R-:W-:Y:S01]  /*19c0*/  FFMA.FTZ R64, R46, R23, R15 ;  /* 0x000000172e407223 */ /* 0x000fe2000001000f */
[----:B------:R-:W-:-:S03]  /*19d0*/  FFMA.FTZ R65, R44, R21, R13 ;  /* 0x000000152c417223 */ /* 0x000fc6000001000d */
[----:B------:R-:W-:Y:S02]  /*19e0*/  F2FP.F16.F32.PACK_AB R46, R68, R67 ;  /* 0x00000043442e723e */ /* 0x000fe400000000ff */
[----:B------:R-:W-:Y:S02]  /*19f0*/  F2FP.F16.F32.PACK_AB R45, R64, R45 ;  /* 0x0000002d402d723e */ /* 0x000fe400000000ff */
[----:B------:R-:W-:Y:S01]  /*1a00*/  F2FP.F16.F32.PACK_AB R44, R65, R66 ;  /* 0x00000042412c723e */ /* 0x000fe200000000ff */
[----:B-1----:R-:W-:-:S05]  /*1a10*/  IMAD.WIDE.U32 R62, R0, 0x10, R62 ;  /* 0x00000010003e7825 */ /* 0x002fca00078e003e */
[----:B------:R4:W-:Y:S02]  /*1a20*/  STG.E.128 desc[UR6][R62.64], R44 ;  /* 0x0000002c3e007986 */ /* 0x0009e4000c101d06 */
.L_x_9999:
[----:B------:R-:W-:Y:S05]  /*1a30*/  BSYNC.RECONVERGENT B0 ;  /* 0x0000000000007941 */ /* 0x000fea0003800200 */
.L_x_9998:
[----:B-1-34-:R-:W1:Y:S02]  /*1a40*/  LDC.64 R44, c[0x0][0x380] ;  /* 0x0000e000ff2c7b82 */ /* 0x01ae640000000a00 */
[----:B-1----:R-:W-:-:S04]  /*1a50*/  LEA R2, R44, R2, 0x2 ;  /* 0x000000022c027211 */ /* 0x002fc800078e10ff */
[----:B------:R-:W-:-:S13]  /*1a60*/  ISETP.GE.AND P2, PT, R2, R45, PT ;  /* 0x0000002d0200720c */ /* 0x000fda0003f46270 */
[----:B------:R-:W-:Y:S05]  /*1a70*/  @!P2 BRA `(.L_x_10000) ;  /* 0xffffffe800a0a947 */ /* 0x000fea000383ffff */
[----:B------:R-:W-:Y:S05]  /*1a80*/  EXIT ;  /* 0x000000000000794d */ /* 0x000fea0003800000 */
.L_x_9995:
        /* <DEDUP_REMOVED lines=8> */
.L_x_10002:
[----:B------:R-:W-:Y:S05]  /*1b10*/  BSYNC B0 ;  /* 0x0000000000007941 */ /* 0x000fea0003800000 */
.L_x_10001:
        /* <DEDUP_REMOVED lines=9> */
.L_x_10003:
[----:B------:R-:W-:Y:S02]  /*1bb0*/  HFMA2 R62, -RZ, RZ, 0, 2.384185791015625e-07 ;  /* 0x00000004ff3e7431 */ /* 0x000fe400000001ff */
[----:B------:R-:W-:-:S05]  /*1bc0*/  FADD.FTZ R66, R65, R64 ;  /* 0x0000004041427221 */ /* 0x000fca0000010000 */
[----:B------:R-:W-:-:S07]  /*1bd0*/  MOV R69, R66 ;  /* 0x0000004200457202 */ /* 0x000fce0000000f00 */
[----:B------:R-:W-:Y:S05]  /*1be0*/  WARPSYNC.COLLECTIVE R46, `(.L_x_10004) ;  /* 0x000000002e087348 */ /* 0x000fea0003c00000 */
[----:B------:R0:W1:Y:S02]  /*1bf0*/  SHFL.BFLY P6, R64, R69, R62, R47 ;  /* 0x0c00003e45407389 */ /* 0x00006400000c002f */
[----:B01----:R-:W-:Y:S05]  /*1c00*/  ENDCOLLECTIVE ;  /* 0x000000000000791b */ /* 0x003fea0003800000 */
.L_x_10004:
[----:B------:R-:W-:Y:S02]  /*1c10*/  HFMA2 R62, -RZ, RZ, 0, 4.76837158203125e-07 ;  /* 0x00000008ff3e7431 */ /* 0x000fe400000001ff */
[----:B------:R-:W-:-:S05]  /*1c20*/  FADD.FTZ R67, R66, R64 ;  /* 0x0000004042437221 */ /* 0x000fca0000010000 */
[----:B------:R-:W-:-:S07]  /*1c30*/  MOV R69, R67 ;  /* 0x0000004300457202 */ /* 0x000fce0000000f00 */
[----:B------:R-:W-:Y:S05]  /*1c40*/  WARPSYNC.COLLECTIVE R46, `(.L_x_10005) ;  /* 0x000000002e087348 */ /* 0x000fea0003c00000 */
[----:B------:R0:W1:Y:S02]  /*1c50*/  SHFL.BFLY P6, R64, R69, R62, R47 ;  /* 0x0c00003e45407389 */ /* 0x00006400000c002f */
[----:B01----:R-:W-:Y:S05]  /*1c60*/  ENDCOLLECTIVE ;  /* 0x000000000000791b */ /* 0x003fea0003800000 */
.L_x_10005:
[----:B------:R-:W-:Y:S02]  /*1c70*/  HFMA2 R62, -RZ, RZ, 0, 9.5367431640625e-07 ;  /* 0x00000010ff3e7431 */ /* 0x000fe400000001ff */
[----:B------:R-:W-:-:S05]  /*1c80*/  FADD.FTZ R68, R67, R64 ;  /* 0x0000004043447221 */ /* 0x000fca0000010000 */
[----:B------:R-:W-:-:S07]  /*1c90*/  MOV R69, R68 ;  /* 0x0000004400457202 */ /* 0x000fce0000000f00 */
[----:B------:R-:W-:Y:S05]  /*1ca0*/  WARPSYNC.COLLECTIVE R46, `(.L_x_10006) ;  /* 0x000000002e087348 */ /* 0x000fea0003c00000 */
[----:B------:R0:W1:Y:S02]  /*1cb0*/  SHFL.BFLY P6, R64, R69, R62, R47 ;  /* 0x0c00003e45407389 */ /* 0x00006400000c002f */
[----:B01----:R-:W-:Y:S05]  /*1cc0*/  ENDCOLLECTIVE ;  /* 0x000000000000791b */ /* 0x003fea0003800000 */
.L_x_10006:
        /* <DEDUP_REMOVED lines=42> */
.L_x_10007:
[----:B------:R-:W-:Y:S02]  /*1f70*/  HFMA2 R62, -RZ, RZ, 0, 1.1920928955078125e-07 ;  /* 0x00000002ff3e7431 */ /* 0x000fe400000001ff */
[----:B------:R-:W-:-:S05]  /*1f80*/  FADD.FTZ R65, R44, R64 ;  /* 0x000000402c417221 */ /* 0x000fca0000010000 */
[----:B------:R-:W-:-:S07]  /*1f90*/  MOV R69, R65 ;  /* 0x0000004100457202 */ /* 0x000fce0000000f00 */
[----:B------:R-:W-:Y:S05]  /*1fa0*/  WARPSYNC.COLLECTIVE R46, `(.L_x_10008) ;  /* 0x000000002e087348 */ /* 0x000fea0003c00000 */
[----:B------:R0:W1:Y:S02]  /*1fb0*/  SHFL.BFLY P6, R64, R69, R62, R47 ;  /* 0x0c00003e45407389 */ /* 0x00006400000c002f */
[----:B01----:R-:W-:Y:S05]  /*1fc0*/  ENDCOLLECTIVE ;  /* 0x000000000000791b */ /* 0x003fea0003800000 */
.L_x_10008:
[----:B------:R-:W-:Y:S02]  /*1fd0*/  HFMA2 R62, -RZ, RZ, 0, 2.384185791015625e-07 ;  /* 0x00000004ff3e7431 */ /* 0x000fe400000001ff */
[----:B------:R-:W-:-:S05]  /*1fe0*/  FADD.FTZ R66, R65, R64 ;  /* 0x0000004041427221 */ /* 0x000fca0000010000 */
[----:B------:R-:W-:-:S07]  /*1ff0*/  MOV R69, R66 ;  /* 0x0000004200457202 */ /* 0x000fce0000000f00 */
[----:B------:R-:W-:Y:S05]  /*2000*/  WARPSYNC.COLLECTIVE R46, `(.L_x_10009) ;  /* 0x000000002e087348 */ /* 0x000fea0003c00000 */
[----:B------:R0:W1:Y:S02]  /*2010*/  SHFL.BFLY P6, R64, R69, R62, R47 ;  /* 0x0c00003e45407389 */ /* 0x00006400000c002f */
[----:B01----:R-:W-:Y:S05]  /*2020*/  ENDCOLLECTIVE ;  /* 0x000000000000791b */ /* 0x003fea0003800000 */
.L_x_10009:
[----:B------:R-:W-:Y:S02]  /*2030*/  HFMA2 R62, -RZ, RZ, 0, 4.76837158203125e-07 ;  /* 0x00000008ff3e7431 */ /* 0x000fe400000001ff */
[----:B------:R-:W-:-:S05]  /*2040*/  FADD.FTZ R67, R66, R64 ;  /* 0x0000004042437221 */ /* 0x000fca0000010000 */
[----:B------:R-:W-:-:S07]  /*2050*/  MOV R69, R67 ;  /* 0x0000004300457202 */ /* 0x000fce0000000f00 */
[----:B------:R-:W-:Y:S05]  /*2060*/  WARPSYNC.COLLECTIVE R46, `(.L_x_10010) ;  /* 0x000000002e087348 */ /* 0x000fea0003c00000 */
[----:B------:R0:W1:Y:S02]  /*2070*/  SHFL.BFLY P6, R64, R69, R62, R47 ;  /* 0x0c00003e45407389 */ /* 0x00006400000c002f */
[----:B01----:R-:W-:Y:S05]  /*2080*/  ENDCOLLECTIVE ;  /* 0x000000000000791b */ /* 0x003fea0003800000 */
.L_x_10010:
[----:B------:R-:W-:Y:S02]  /*2090*/  HFMA2 R62, -RZ, RZ, 0, 9.5367431640625e-07 ;  /* 0x00000010ff3e7431 */ /* 0x000fe400000001ff */
[----:B------:R-:W-:-:S05]  /*20a0*/  FADD.FTZ R68, R67, R64 ;  /* 0x0000004043447221 */ /* 0x000fca0000010000 */
[----:B------:R-:W-:-:S07]  /*20b0*/  MOV R69, R68 ;  /* 0x0000004400457202 */ /* 0x000fce0000000f00 */
[----:B------:R-:W-:Y:S05]  /*20c0*/  WARPSYNC.COLLECTIVE R46, `(.L_x_10011) ;  /* 0x000000002e087348 */ /* 0x000fea0003c00000 */
[----:B------:R0:W1:Y:S02]  /*20d0*/  SHFL.BFLY P6, R64, R69, R62, R47 ;  /* 0x0c00003e45407389 */ /* 0x00006400000c002f */
[----:B01----:R-:W-:Y:S05]  /*20e0*/  ENDCOLLECTIVE ;  /* 0x000000000000791b */ /* 0x003fea0003800000 */
.L_x_10011:
[----:B------:R-:W-:Y:S05]  /*20f0*/  BRA `(.L_x_10012) ;  /* 0xfffffff400047947 */ /* 0x000fea000383ffff */
.L_x_10013:
        /* <DEDUP_REMOVED lines=16> */
.L_x_20301:


//--------------------- .text._ZN10layer_norm13ln_fwd_kernelINS_13Kernel_traitsIf6__halfS2_S2_fjLj512ELj1ELj4ELj1ELj16ENS_18Kernel_traits_baseILj512EfS2_S2_S2_fjLj128EEEEELb0ELb0ELb0ELb1EEEvNS_9FwdParamsE --------------------------
	.section	.text._ZN10layer_norm13ln_fwd_kernelINS_13Kernel_traitsIf6__halfS2_S2_fjLj512ELj1ELj4ELj1ELj16ENS_18Kernel_traits_baseILj512EfS2_S2_S2_fjLj128EEEEELb0ELb0ELb0ELb1EEEvNS_9FwdParamsE,"ax",@progbits
	.align	128
        .global         _ZN10layer_norm13ln_fwd_kernelINS_13Kernel_traitsIf6__halfS2_S2_fjLj512ELj1ELj4ELj1ELj16ENS_18Kernel_traits_baseILj512EfS2_S2_S2_fjLj128EEEEELb0ELb0ELb0ELb1EEEvNS_9FwdParamsE
        .type           _ZN10layer_norm13ln_fwd_kernelINS_13Kernel_traitsIf6__halfS2_S2_fjLj512ELj1ELj4ELj1ELj16ENS_18Kernel_traits_baseILj512EfS2_S2_S2_fjLj128EEEEELb0ELb0ELb0ELb1EEEvNS_9FwdParamsE,@function
        .size           _ZN10layer_norm13ln_fwd_kernelINS_13Kernel_traitsIf6__halfS2_S2_fjLj512ELj1ELj4ELj1ELj16ENS_18Kernel_traits_baseILj512EfS2_S2_S2_fjLj128EEEEELb0ELb0ELb0ELb1EEEvNS_9FwdParamsE,(.L_x_20302 - _ZN10layer_norm13ln_fwd_kernelINS_13Kernel_traitsIf6__halfS2_S2_fjLj512ELj1ELj4ELj1ELj16ENS_18Kernel_traits_baseILj512EfS2_S2_S2_fjLj128EEEEELb0ELb0ELb0ELb1EEEvNS_9FwdParamsE)
        .other          _ZN10layer_norm13ln_fwd_kernelINS_13Kernel_traitsIf6__halfS2_S2_fjLj512ELj1ELj4ELj1ELj16ENS_18Kernel_traits_baseILj512EfS2_S2_S2_fjLj128EEEEELb0ELb0ELb0ELb1EEEvNS_9FwdParamsE,@"STO_CUDA_ENTRY STV_DEFAULT"
_ZN10layer_norm13ln_fwd_kernelINS_13Kernel_traitsIf6__halfS2_S2_fjLj512ELj1ELj4ELj1ELj16ENS_18Kernel_traits_baseILj512EfS2_S2_S2_fjLj128EEEEELb0ELb0ELb0ELb1EEEvNS_9FwdParamsE:
.text._ZN10layer_norm13ln_fwd_kernelINS_13Kernel_traitsIf6__halfS2_S2_fjLj512ELj1ELj4ELj1ELj16ENS_18Kernel_traits_baseILj512EfS2_S2_S2_fjLj128EEEEELb0ELb0ELb0ELb1EEEvNS_9FwdParamsE:
        /* <DEDUP_REMOVED lines=49> */
[----:B------:R-:W-:Y:S02]  /*0310*/  @P0 MOV R36, R24 ;  /* 0x0000001800240202 */ /* 0x000fe40000000f00 */
        /* <DEDUP_REMOVED lines=31> */
.L_x_10021:
        /* <DEDUP_REMOVED lines=14> */
[----:B------:R-:W-:Y:S02]  /*05f0*/  HFMA2 R33, -RZ, RZ, 1.875, 0 ;  /* 0x3f800000ff217431 */ /* 0x000fe400000001ff */
[----:B--2---:R-:W-:-:S06]  /*0600*/  @P2 HADD2.F32 R33, -RZ, R34.H0_H0 ;  /* 0x20000022ff212230 */ /* 0x004fcc0000004100 */
        /* <DEDUP_REMOVED lines=33> */
.L_x_10014:
[----:B------:R-:W-:-:S04]  /*0820*/  UISETP.NE.U32.AND UP1, UPT, UR12, URZ, UPT ;  /* 0x000000ff0c00728c */ /* 0x000fc8000bf25070 */
[----:B------:R-:W-:-:S06]  /*0830*/  UISETP.NE.AND.EX UP1, UPT, UR13, URZ, UPT, UP1 ;  /* 0x000000ff0d00728c */ /* 0x000fcc000bf25310 */
[----:B------:R-:W-:-:S13]  /*0840*/  PLOP3.LUT P2, PT, PT, PT, UP1, 0x80, 0x8 ;  /* 0x000000000008781c */ /* 0x000fda0003f4f018 */
[----:B------:R-:W-:Y:S05]  /*0850*/  @!P2 BRA `(.L_x_10016) ;  /* 0x000000000054a947 */ /* 0x000fea0003800000 */
[----:B-----5:R-:W-:Y:S02]  /*0860*/  HADD2.F32 R24, -RZ, R28.H0_H0 ;  /* 0x2000001cff187230 */ /* 0x020fe40000004100 */
[----:B------:R-:W-:Y:S02]  /*0870*/  HADD2.F32 R26, -RZ, R30.H0_H0 ;  /* 0x2000001eff1a7230 */ /* 0x000fe40000004100 */
[----:B------:R-:W-:Y:S02]  /*0880*/  HADD2.F32 R28, -RZ, R28.H1_H1 ;  /* 0x3000001cff1c7230 */ /* 0x000fe40000004100 */
[-C--:B------:R-:W-:Y:S01]  /*0890*/  FMUL.FTZ R45, R24, R33.reuse ;  /* 0x00000021182d7220 */ /* 0x080fe20000410000 */
[--C-:B------:R-:W-:Y:S02]  /*08a0*/  HADD2.F32 R40, -RZ, R29.reuse.H0_H0 ;  /* 0x2000001dff287230 */ /* 0x100fe40000004100 */
[----:B------:R-:W-:Y:S01]  /*08b0*/  FMUL.FTZ R43, R26, R33 ;  /* 0x000000211a2b7220 */ /* 0x000fe20000410000 */
[----:B------:R-:W-:-:S02]  /*08c0*/  HADD2.F32 R34, -RZ, R29.H1_H1 ;  /* 0x3000001dff227230 */ /* 0x000fc40000004100 */
        /* <DEDUP_REMOVED lines=8> */
[-C--:B------:R-:W-:Y:S01]  /*0950*/  FMUL.FTZ R42, R42, R33.reuse ;  /* 0x000000212a2a7220 */ /* 0x080fe20000410000 */
[----:B------:R-:W-:Y:S01]  /*0960*/  F2FP.F16.F32.PACK_AB R25, R34, R40 ;  /* 0x000000282219723e */ /* 0x000fe200000000ff */
[----:B------:R-:W-:Y:S01]  /*0970*/  FMUL.FTZ R39, R44, R33 ;  /* 0x000000212c277220 */ /* 0x000fe20000410000 */
[----:B------:R-:W-:-:S04]  /*0980*/  F2FP.F16.F32.PACK_AB R26, R41, R43 ;  /* 0x0000002b291a723e */ /* 0x000fc800000000ff */
[----:B------:R-:W-:Y:S01]  /*0990*/  F2FP.F16.F32.PACK_AB R27, R39, R42 ;  /* 0x0000002a271b723e */ /* 0x000fe200000000ff */
[----:B------:R-:W-:Y:S06]  /*09a0*/  BRA `(.L_x_10015) ;  /* 0x0000000000407947 */ /* 0x000fec0003800000 */
.L_x_10016:
[----:B-----5:R-:W-:Y:S02]  /*09b0*/  HADD2.F32 R34, -RZ, R28.H0_H0 ;  /* 0x2000001cff227230 */ /* 0x020fe40000004100 */
[--C-:B------:R-:W-:Y:S02]  /*09c0*/  HADD2.F32 R42, -RZ, R29.reuse.H1_H1 ;  /* 0x3000001dff2a7230 */ /* 0x100fe40000004100 */
[----:B------:R-:W-:Y:S02]  /*09d0*/  HADD2.F32 R44, -RZ, R30.H0_H0 ;  /* 0x2000001eff2c7230 */ /* 0x000fe40000004100 */
        /* <DEDUP_REMOVED lines=12> */
[----:B------:R-:W-:-:S07]  /*0aa0*/  FMUL.FTZ R39, R50, R33 ;  /* 0x0000002132277220 */ /* 0x000fce0000410000 */
.L_x_10015:
        /* <DEDUP_REMOVED lines=10> */
[----:B-----5:R-:W-:Y:S02]  /*0b50*/  HADD2.F32 R56, -RZ, R28.H0_H0 ;  /* 0x2000001cff387230 */ /* 0x020fe40000004100 */
[--C-:B------:R-:W-:Y:S02]  /*0b60*/  HADD2.F32 R46, -RZ, R30.reuse.H0_H0 ;  /* 0x2000001eff2e7230 */ /* 0x100fe40000004100 */
[----:B------:R-:W-:Y:S02]  /*0b70*/  HADD2.F32 R50, -RZ, R30.H1_H1 ;  /* 0x3000001eff327230 */ /* 0x000fe40000004100 */
        /* <DEDUP_REMOVED lines=9> */
[----:B------:R-:W-:-:S02]  /*0c10*/  HADD2.F32 R47, -RZ, R27.H0_H0 ;  /* 0x2000001bff2f7230 */ /* 0x000fc40000004100 */
[-C--:B------:R-:W-:Y:S01]  /*0c20*/  FFMA.FTZ R54, R54, R33.reuse, R31 ;  /* 0x0000002136367223 */ /* 0x080fe2000001001f */
[----:B------:R-:W-:Y:S02]  /*0c30*/  HADD2.F32 R24, -RZ, R24.H1_H1 ;  /* 0x30000018ff187230 */ /* 0x000fe40000004100 */
[-C--:B------:R-:W-:Y:S01]  /*0c40*/  FFMA.FTZ R31, R46, R33.reuse, R51 ;  /* 0x000000212e1f7223 */ /* 0x080fe20000010033 */
[----:B------:R-:W-:Y:S02]  /*0c50*/  HADD2.F32 R25, -RZ, R25.H1_H1 ;  /* 0x30000019ff197230 */ /* 0x000fe40000004100 */
[-C--:B------:R-:W-:Y:S01]  /*0c60*/  FFMA.FTZ R48, R48, R33.reuse, R47 ;  /* 0x0000002130307223 */ /* 0x080fe2000001002f */
[----:B------:R-:W-:Y:S02]  /*0c70*/  HADD2.F32 R27, -RZ, R27.H1_H1 ;  /* 0x3000001bff1b7230 */ /* 0x000fe40000004100 */
[----:B------:R-:W-:Y:S01]  /*0c80*/  FFMA.FTZ R51, R28, R33, R24 ;  /* 0x000000211c337223 */ /* 0x000fe20000010018 */
[----:B------:R-:W-:-:S02]  /*0c90*/  HADD2.F32 R26, -RZ, R26.H1_H1 ;  /* 0x3000001aff1a7230 */ /* 0x000fc40000004100 */
[-C--:B------:R-:W-:Y:S01]  /*0ca0*/  FFMA.FTZ R55, R29, R33.reuse, R25 ;  /* 0x000000211d377223 */ /* 0x080fe20000010019 */
[-C--:B------:R-:W-:Y:S01]  /*0cb0*/  FFMA.FTZ R49, R49, R33.reuse, R27 ;  /* 0x0000002131317223 */ /* 0x080fe2000001001b */
[----:B------:R-:W-:Y:S01]  /*0cc0*/  F2FP.F16.F32.PACK_AB R24, R51, R30 ;  /* 0x0000001e3318723e */ /* 0x000fe200000000ff */
[----:B------:R-:W-:Y:S02]  /*0cd0*/  FFMA.FTZ R50, R50, R33, R26 ;  /* 0x0000002132327223 */ /* 0x000fe4000001001a */
[----:B------:R-:W-:Y:S02]  /*0ce0*/  F2FP.F16.F32.PACK_AB R25, R55, R54 ;  /* 0x000000363719723e */ /* 0x000fe400000000ff */
[----:B------:R-:W-:Y:S02]  /*0cf0*/  F2FP.F16.F32.PACK_AB R27, R49, R48 ;  /* 0x00000030311b723e */ /* 0x000fe400000000ff */
[----:B------:R-:W-:Y:S01]  /*0d00*/  F2FP.F16.F32.PACK_AB R26, R50, R31 ;  /* 0x0000001f321a723e */ /* 0x000fe200000000ff */
[----:B------:R-:W-:Y:S06]  /*0d10*/  BRA `(.L_x_10018) ;  /* 0x0000000000a07947 */ /* 0x000fec0003800000 */
.L_x_10017:
[----:B------:R-:W-:-:S04]  /*0d20*/  UISETP.NE.U32.AND UP0, UPT, UR12, URZ, UPT ;  /* 0x000000ff0c00728c */ /* 0x000fc8000bf05070 */
[----:B------:R-:W-:-:S09]  /*0d30*/  UISETP.NE.AND.EX UP0, UPT, UR13, URZ, UPT, UP0 ;  /* 0x000000ff0d00728c */ /* 0x000fd2000bf05300 */
[----:B------:R-:W-:Y:S05]  /*0d40*/  BRA.U UP0, `(.L_x_10019) ;  /* 0x0000000100447547 */ /* 0x000fea000b800000 */
[--C-:B-----5:R-:W-:Y:S02]  /*0d50*/  HADD2.F32 R58, -RZ, R28.reuse.H0_H0 ;  /* 0x2000001cff3a7230 */ /* 0x120fe40000004100 */
[----:B------:R-:W-:Y:S02]  /*0d60*/  HADD2.F32 R51, -RZ, R28.H1_H1 ;  /* 0x3000001cff337230 */ /* 0x000fe40000004100 */
[--C-:B------:R-:W-:Y:S02]  /*0d70*/  HADD2.F32 R54, -RZ, R29.reuse.H0_H0 ;  /* 0x2000001dff367230 */ /* 0x100fe40000004100 */
[----:B------:R-:W-:Y:S02]  /*0d80*/  HADD2.F32 R56, -RZ, R29.H1_H1 ;  /* 0x3000001dff387230 */ /* 0x000fe40000004100 */
[-C--:B------:R-:W-:Y:S01]  /*0d90*/  FMUL.FTZ R51, R51, R33.reuse ;  /* 0x0000002133337220 */ /* 0x080fe20000410000 */
[--C-:B------:R-:W-:Y:S02]  /*0da0*/  HADD2.F32 R46, -RZ, R30.reuse.H0_H0 ;  /* 0x2000001eff2e7230 */ /* 0x100fe40000004100 */
[----:B------:R-:W-:Y:S01]  /*0db0*/  FMUL.FTZ R54, R54, R33 ;  /* 0x0000002136367220 */ /* 0x000fe20000410000 */
[----:B------:R-:W-:-:S02]  /*0dc0*/  HADD2.F32 R50, -RZ, R30.H1_H1 ;  /* 0x3000001eff327230 */ /* 0x000fc40000004100 */
[-C--:B------:R-:W-:Y:S01]  /*0dd0*/  FMUL.FTZ R30, R58, R33.reuse ;  /* 0x000000213a1e7220 */ /* 0x080fe20000410000 */
[--C-:B------:R-:W-:Y:S02]  /*0de0*/  HADD2.F32 R48, -RZ, R31.reuse.H0_H0 ;  /* 0x2000001fff307230 */ /* 0x100fe40000004100 */
[-C--:B------:R-:W-:Y:S01]  /*0df0*/  FMUL.FTZ R55, R56, R33.reuse ;  /* 0x0000002138377220 */ /* 0x080fe20000410000 */
[----:B------:R-:W-:Y:S02]  /*0e00*/  HADD2.F32 R28, -RZ, R31.H1_H1 ;  /* 0x3000001fff1c7230 */ /* 0x000fe40000004100 */
[-C--:B------:R-:W-:Y:S01]  /*0e10*/  FMUL.FTZ R31, R46, R33.reuse ;  /* 0x000000212e1f7220 */ /* 0x080fe20000410000 */
[-C--:B------:R-:W-:Y:S01]  /*0e20*/  FMUL.FTZ R50, R50, R33.reuse ;  /* 0x0000002132327220 */ /* 0x080fe20000410000 */
[-C--:B------:R-:W-:Y:S01]  /*0e30*/  FMUL.FTZ R48, R48, R33.reuse ;  /* 0x0000002130307220 */ /* 0x080fe20000410000 */
[----:B------:R-:W-:Y:S01]  /*0e40*/  FMUL.FTZ R49, R28, R33 ;  /* 0x000000211c317220 */ /* 0x000fe20000410000 */
[----:B------:R-:W-:Y:S06]  /*0e50*/  BRA `(.L_x_10018) ;  /* 0x0000000000507947 */ /* 0x000fec0003800000 */
.L_x_10019:
        /* <DEDUP_REMOVED lines=15> */
[----:B------:R-:W-:Y:S01]  /*0f50*/  F2FP.F16.F32.PACK_AB R25, R55, R54 ;  /* 0x000000363719723e */ /* 0x000fe200000000ff */
[----:B------:R-:W-:Y:S01]  /*0f60*/  FMUL.FTZ R49, R56, R33 ;  /* 0x0000002138317220 */ /* 0x000fe20000410000 */
[----:B------:R-:W-:-:S02]  /*0f70*/  F2FP.F16.F32.PACK_AB R24, R51, R30 ;  /* 0x0000001e3318723e */ /* 0x000fc400000000ff */
[----:B------:R-:W-:Y:S02]  /*0f80*/  F2FP.F16.F32.PACK_AB R26, R50, R31 ;  /* 0x0000001f321a723e */ /* 0x000fe400000000ff */
[----:B------:R-:W-:-:S07]  /*0f90*/  F2FP.F16.F32.PACK_AB R27, R49, R48 ;  /* 0x00000030311b723e */ /* 0x000fce00000000ff */
.L_x_10018:
        /* <DEDUP_REMOVED lines=75> */
.L_x_10033:
        /* <DEDUP_REMOVED lines=43> */
[----:B------:R-:W-:Y:S01]  /*1700*/  F2FP.F16.F32.PACK_AB R30, R48, R30 ;  /* 0x0000001e301e723e */ /* 0x000fe200000000ff */
[C---:B------:R-:W-:Y:S01]  /*1710*/  FMUL.FTZ R42, R46.reuse, R42 ;  /* 0x0000002a2e2a7220 */ /* 0x040fe20000410000 */
[----:B------:R-:W-:Y:S01]  /*1720*/  F2FP.F16.F32.PACK_AB R31, R49, R31 ;  /* 0x0000001f311f723e */ /* 0x000fe200000000ff */
        /* <DEDUP_REMOVED lines=8> */
[----:B------:R-:W-:Y:S01]  /*17b0*/  F2FP.F16.F32.PACK_AB R29, R43, R29 ;  /* 0x0000001d2b1d723e */ /* 0x000fe200000000ff */
[----:B------:R-:W-:Y:S02]  /*17c0*/  FFMA.FTZ R32, R32, R7, R9 ;  /* 0x0000000720207223 */ /* 0x000fe40000010009 */
[----:B------:R-:W-:Y:S01]  /*17d0*/  FFMA.FTZ R34, R34, R36, R8 ;  /* 0x0000002422227223 */ /* 0x000fe20000010008 */
[----:B------:R-:W-:-:S04]  /*17e0*/  FMUL.FTZ R39, R46, R39 ;  /* 0x000000272e277220 */ /* 0x000fc80000410000 */
        /* <DEDUP_REMOVED lines=9> */
[----:B------:R-:W-:-:S02]  /*1880*/  F2FP.F16.F32.PACK_AB R32, R39, R32 ;  /* 0x000000202720723e */ /* 0x000fc400000000ff */
[----:B------:R-:W-:Y:S01]  /*1890*/  F2FP.F16.F32.PACK_AB R33, R54, R33 ;  /* 0x000000213621723e */ /* 0x000fe200000000ff */
[----:B-1----:R-:W-:Y:S01]  /*18a0*/  @!P0 IMAD.WIDE R50, R2, 0x4, R50 ;  /* 0x0000000402328825 */ /* 0x002fe200078e0232 */
[----:B------:R4:W-:Y:S04]  /*18b0*/  @!P0 STG.E desc[UR6][R48.64], R47 ;  /* 0x0000002f30008986 */ /* 0x0009e8000c101906 */
[----:B------:R4:W-:Y:S01]  /*18c0*/  @!P0 STG.E desc[UR6][R50.64], R46 ;  /* 0x0000002e32008986 */ /* 0x0009e2000c101906 */
[----:B--2---:R-:W-:Y:S01]  /*18d0*/  FFMA.FTZ R35, R35, R57, R21 ;  /* 0x0000003923237223 */ /* 0x004fe20000010015 */
[----:B---3--:R-:W-:-:S05]  /*18e0*/  FFMA.FTZ R28, R28, R58, R20 ;  /* 0x0000003a1c1c7223 */ /* 0x008fca0000010014 */
[----:B------:R-:W-:Y:S02]  /*18f0*/  F2FP.F16.F32.PACK_AB R28, R35, R28 ;  /* 0x0000001c231c723e */ /* 0x000fe400000000ff */
[----:B------:R-:W-:Y:S02]  /*1900*/  F2FP.F16.F32.PACK_AB R35, R56, R42 ;  /* 0x0000002a3823723e */ /* 0x000fe400000000ff */
[----:B------:R-:W0:Y:S01]  /*1910*/  LDC.64 R42, c[0x0][0x380] ;  /* 0x0000e000ff2a7b82 */ /* 0x000e220000000a00 */
[----:B------:R4:W-:Y:S04]  /*1920*/  STG.E.128 desc[UR6][R40.64], R28 ;  /* 0x0000001c28007986 */ /* 0x0009e8000c101d06 */
[----:B------:R4:W-:Y:S01]  /*1930*/  STG.E.128 desc[UR6][R44.64], R32 ;  /* 0x000000202c007986 */ /* 0x0009e2000c101d06 */
[----:B0-----:R-:W-:-:S04]  /*1940*/  LEA R2, R42, R2, 0x2 ;  /* 0x000000022a027211 */ /* 0x001fc800078e10ff */
[----:B------:R-:W-:-:S13]  /*1950*/  ISETP.GE.AND P0, PT, R2, R43, PT ;  /* 0x0000002b0200720c */ /* 0x000fda0003f06270 */
[----:B----4-:R-:W-:Y:S05]  /*1960*/  @!P0 BRA `(.L_x_10021) ;  /* 0xffffffe800e88947 */ /* 0x010fea000383ffff */
[----:B------:R-:W-:Y:S05]  /*1970*/  EXIT ;  /* 0x000000000000794d */ /* 0x000fea0003800000 */
.L_x_10020:
[----:B------:R-:W-:Y:S01]  /*1980*/  HFMA2 R33, -RZ, RZ, 0, 5.9604644775390625e-08 ;  /* 0x00000001ff217431 */ /* 0x000fe200000001ff */
[----:B------:R-:W-:Y:S01]  /*1990*/  BSSY B0, `(.L_x_10022) ;  /* 0x0000006000007945 */ /* 0x000fe20003800000 */
[----:B------:R-:W-:Y:S02]  /*19a0*/  MOV R29, 0x1f ;  /* 0x0000001f001d7802 */ /* 0x000fe40000000f00 */
[----:B------:R-:W-:-:S07]  /*19b0*/  MOV R28, 0xffffffff ;  /* 0xffffffff001c7802 */ /* 0x000fce0000000f00 */
[----:B------:R-:W-:Y:S05]  /*19c0*/  WARPSYNC.COLLECTIVE R28, `(.L_x_10023) ;  /* 0x000000001c087348 */ /* 0x000fea0003c00000 */
[----:B------:R0:W1:Y:S02]  /*19d0*/  SHFL.BFLY P4, R28, R58, R33, R29 ;  /* 0x0c0000213a1c7389 */ /* 0x000064000008001d */
[----:B01----:R-:W-:Y:S05]  /*19e0*/  ENDCOLLECTIVE ;  /* 0x000000000000791b */ /* 0x003fea0003800000 */
.L_x_10023:
[----:B------:R-:W-:Y:S05]  /*19f0*/  BSYNC B0 ;  /* 0x0000000000007941 */ /* 0x000fea0003800000 */
.L_x_10022:
        /* <DEDUP_REMOVED lines=8> */
.L_x_10024:
        /* <DEDUP_REMOVED lines=8> */
.L_x_10025:
        /* <DEDUP_REMOVED lines=8> */
.L_x_10026:
        /* <DEDUP_REMOVED lines=8> */
.L_x_10027:
        /* <DEDUP_REMOVED lines=42> */
.L_x_10028:
        /* <DEDUP_REMOVED lines=8> */
.L_x_10029:
        /* <DEDUP_REMOVED lines=8> */
.L_x_10030:
        /* <DEDUP_REMOVED lines=8> */
.L_x_10031:
        /* <DEDUP_REMOVED lines=8> */
.L_x_10032:
[----:B------:R-:W-:Y:S01]  /*20a0*/  MOV R57, R28 ;  /* 0x0000001c00397202 */ /* 0x000fe20000000f00 */
[----:B------:R-:W-:Y:S06]  /*20b0*/  BRA `(.L_x_10033) ;  /* 0xfffffff000e47947 */ /* 0x000fec000383ffff */
.L_x_10034:
        /* <DEDUP_REMOVED lines=12> */
.L_x_20302:


//--------------------- .text._ZN10layer_norm13ln_fwd_kernelINS_13Kernel_traitsIf6__halfS2_S2_fjLj512ELj1ELj4ELj1ELj16ENS_18Kernel_traits_baseILj512EfS2_S2_S2_fjLj128EEEEELb0ELb0ELb1ELb0EEEvNS_9FwdParamsE --------------------------
	.section	.text._ZN10layer_norm13ln_fwd_kernelINS_13Kernel_traitsIf6__halfS2_S2_fjLj512ELj1ELj4ELj1ELj16ENS_18Kernel_traits_baseILj512EfS2_S2_S2_fjLj128EEEEELb0ELb0ELb1ELb0EEEvNS_9FwdParamsE,"ax",@progbits
	.align	128
        .global         _ZN10layer_norm13ln_fwd_kernelINS_13Kernel_traitsIf6__halfS2_S2_fjLj512ELj1ELj4ELj1ELj16ENS_18Kernel_traits_baseILj512EfS2_S2_S2_fjLj128EEEEELb0ELb0ELb1ELb0EEEvNS_9FwdParamsE
        .type           _ZN10layer_norm13ln_fwd_kernelINS_13Kernel_traitsIf6__halfS2_S2_fjLj512ELj1ELj4ELj1ELj16ENS_18Kernel_traits_baseILj512EfS2_S2_S2_fjLj128EEEEELb0ELb0ELb1ELb0EEEvNS_9FwdParamsE,@function
        .size           _ZN10layer_norm13ln_fwd_kernelINS_13Kernel_traitsIf6__halfS2_S2_fjLj512ELj1ELj4ELj1ELj16ENS_18Kernel_traits_baseILj512EfS2_S2_S2_fjLj128EEEEELb0ELb0ELb1ELb0EEEvNS_9FwdParamsE,(.L_x_20303 - _ZN10layer_norm13ln_fwd_kernelINS_13Kernel_traitsIf6__halfS2_S2_fjLj512ELj1ELj4ELj1ELj16ENS_18Kernel_traits_baseILj512EfS2_S2_S2_fjLj128EEEEELb0ELb0ELb1ELb0EEEvNS_9FwdParamsE)
        .other          _ZN10layer_norm13ln_fwd_kernelINS_13Kernel_traitsIf6__halfS2_S2_fjLj512ELj1ELj4ELj1ELj16ENS_18Kernel_traits_baseILj512EfS2_S2_S2_fjLj128EEEEELb0ELb0ELb1ELb0EEEvNS_9FwdParamsE,@"STO_CUDA_ENTRY STV_DEFAULT"
_ZN10layer_norm13ln_fwd_kernelINS_13Kernel_traitsIf6__halfS2_S2_fjLj512ELj1ELj4ELj1ELj16ENS_18Kernel_traits_baseILj512EfS2_S2_S2_fjLj128EEEEELb0ELb0ELb1ELb0EEEvNS_9FwdParamsE:
.text._ZN10layer_norm13ln_fwd_kernelINS_13Kernel_traitsIf6__halfS2_S2_fjLj512ELj1ELj4ELj1ELj16ENS_18Kernel_traits_baseILj512EfS2_S2_S2_fjLj128EEEEELb0ELb0ELb1ELb0EEEvNS_9FwdParamsE:
        /* <DEDUP_REMOVED lines=32> */
.L_x_10038:
[----:B------:R-:W-:Y:S05]  /*0200*/  BSYNC.RECONVERGENT B1 ;  /* 0x0000000000017941 */ /* 0x000fea0003800200 */
.L_x_10037:
        /* <DEDUP_REMOVED lines=10> */
.L_x_10036:
        /* <DEDUP_REMOVED lines=20> */
.L_x_10039:
[----:B------:R-:W-:Y:S05]  /*03f0*/  BSYNC.RECONVERGENT B0 ;  /* 0x0000000000007941 */ /* 0x000fea0003800200 */
.L_x_10035:
[----:B------:R-:W1:Y:S02]  /*0400*/  LDCU UR4, c[0x0][0x384] ;  /* 0x00007080ff0477ac */ /* 0x000e640008000800 */
[----:B-1----:R-:W-:-:S13]  /*0410*/  ISETP.GE.AND P0, PT, R4, UR4, PT ;  /* 0x0000000404007c0c */ /* 0x002fda000bf06270 */
[----:B------:R-:W-:Y:S05]  /*0420*/  @P0 EXIT ;  /* 0x000000000000094d */ /* 0x000fea0003800000 */
[----:B------:R-:W1:Y:S01]  /*0430*/  LDCU.U8 UR4, c[0x0][0x410] ;  /* 0x00008200ff0477ac */ /* 0x000e620008000000 */
[----:B------:R-:W3:Y:S01]  /*0440*/  LDCU UR5, c[0x0][0x448] ;  /* 0x00008900ff0577ac */ /* 0x000ee20008000800 */
[----:B------:R-:W4:Y:S01]  /*0450*/  LDCU.64 UR8, c[0x0][0x3a0] ;  /* 0x00007400ff0877ac */ /* 0x000f220008000a00 */
[----:B-1----:R-:W-:-:S13]  /*0460*/  ISETP.NE.AND P0, PT, RZ, UR4, PT ;  /* 0x00000004ff007c0c */ /* 0x002fda000bf05270 */
.L_x_10057:
        /* <DEDUP_REMOVED lines=26> */
.L_x_10043:
[----:B---34-:R-:W-:Y:S05]  /*0610*/  BSYNC.RECONVERGENT B1 ;  /* 0x0000000000017941 */ /* 0x018fea0003800200 */
.L_x_10042:
        /* <DEDUP_REMOVED lines=8> */
[----:B-----5:R-:W-:Y:S02]  /*06a0*/  @P2 HADD2.F32 R2, -RZ, R8.H1_H1 ;  /* 0x30000008ff022230 */ /* 0x020fe40000004100 */
[----:B------:R-:W-:-:S05]  /*06b0*/  @P2 HADD2.F32 R52, -RZ, R10.H0_H0 ;  /* 0x2000000aff342230 */ /* 0x000fca0000004100 */
[----:B------:R-:W1:Y:S08]  /*06c0*/  @P2 LDC R48, c[0x0][0x40c] ;  /* 0x00010300ff302b82 */ /* 0x000e700000000800 */
[----:B------:R-:W3:Y:S08]  /*06d0*/  @P2 LDC R51, c[0x0][0x40c] ;  /* 0x00010300ff332b82 */ /* 0x000ef00000000800 */
[----:B------:R-:W4:Y:S08]  /*06e0*/  @P2 LDC R56, c[0x0][0x40c] ;  /* 0x00010300ff382b82 */ /* 0x000f300000000800 */
[----:B------:R-:W4:Y:S01]  /*06f0*/  @P2 LDC R65, c[0x0][0x40c] ;  /* 0x00010300ff412b82 */ /* 0x000f220000000800 */
[----:B--2---:R-:W-:-:S02]  /*0700*/  HADD2.F32 R3, -RZ, R44.H1_H1 ;  /* 0x3000002cff037230 */ /* 0x004fc40000004100 */
[----:B------:R-:W-:-:S03]  /*0710*/  HADD2.F32 R58, -RZ, R47.H1_H1 ;  /* 0x3000002fff3a7230 */ /* 0x000fc60000004100 */
[----:B0-----:R-:W-:Y:S01]  /*0720*/  @P2 FFMA.FTZ R3, R2, R7, R3 ;  /* 0x0000000702032223 */ /* 0x001fe20000010003 */
[----:B------:R-:W-:Y:S02]  /*0730*/  HADD2.F32 R2, -RZ, R45.H0_H0 ;  /* 0x2000002dff027230 */ /* 0x000fe40000004100 */
[----:B------:R-:W-:-:S05]  /*0740*/  @P2 HADD2.F32 R7, -RZ, R9.H0_H0 ;  /* 0x20000009ff072230 */ /* 0x000fca0000004100 */
[----:B-1----:R-:W-:Y:S01]  /*0750*/  @P2 FFMA.FTZ R2, R7, R48, R2 ;  /* 0x0000003007022223 */ /* 0x002fe20000010002 */
[----:B------:R-:W-:Y:S02]  /*0760*/  HADD2.F32 R48, -RZ, R45.H1_H1 ;  /* 0x3000002dff307230 */ /* 0x000fe40000004100 */
[----:B------:R-:W0:Y:S01]  /*0770*/  @P2 LDC R45, c[0x0][0x40c] ;  /* 0x00010300ff2d2b82 */ /* 0x000e220000000800 */
[----:B------:R-:W-:-:S05]  /*0780*/  @P2 HADD2.F32 R7, -RZ, R9.H1_H1 ;  /* 0x30000009ff072230 */ /* 0x000fca0000004100 */
[----:B---3--:R-:W-:Y:S01]  /*0790*/  @P2 FFMA.FTZ R48, R7, R51, R48 ;  /* 0x0000003307302223 */ /* 0x008fe20000010030 */
[--C-:B------:R-:W-:Y:S02]  /*07a0*/  HADD2.F32 R7, -RZ, R46.reuse.H0_H0 ;  /* 0x2000002eff077230 */ /* 0x100fe40000004100 */
[----:B------:R-:W-:Y:S02]  /*07b0*/  HADD2.F32 R51, -RZ, R46.H1_H1 ;  /* 0x3000002eff337230 */ /* 0x000fe40000004100 */
[----:B------:R-:W-:Y:S02]  /*07c0*/  @P2 HADD2.F32 R46, -RZ, R10.H1_H1 ;  /* 0x3000000aff2e2230 */ /* 0x000fe40000004100 */
[----:B----4-:R-:W-:Y:S01]  /*07d0*/  @P2 FFMA.FTZ R7, R52, R56, R7 ;  /* 0x0000003834072223 */ /* 0x010fe20000010007 */
[----:B------:R-:W-:Y:S01]  /*07e0*/  HADD2.F32 R52, -RZ, R47.H0_H0 ;  /* 0x2000002fff347230 */ /* 0x000fe20000004100 */
[----:B------:R-:W1:Y:S03]  /*07f0*/  @P2 LDC R56, c[0x0][0x40c] ;  /* 0x00010300ff382b82 */ /* 0x000e660000000800 */
[----:B------:R-:W-:Y:S01]  /*0800*/  F2FP.F16.F32.PACK_AB R67, RZ, R7 ;  /* 0x00000007ff43723e */ /* 0x000fe200000000ff */
[----:B0-----:R-:W-:Y:S01]  /*0810*/  @P2 FFMA.FTZ R51, R46, R45, R51 ;  /* 0x0000002d2e332223 */ /* 0x001fe20000010033 */
[----:B------:R-:W-:-:S03]  /*0820*/  @P2 HADD2.F32 R45, -RZ, R11.H0_H0 ;  /* 0x2000000bff2d2230 */ /* 0x000fc60000004100 */
[----:B------:R-:W0:Y:S01]  /*0830*/  @P2 LDC R46, c[0x0][0x40c] ;  /* 0x00010300ff2e2b82 */ /* 0x000e220000000800 */
[----:B------:R-:W-:Y:S01]  /*0840*/  F2FP.F16.F32.PACK_AB R68, RZ, R51 ;  /* 0x00000033ff44723e */ /* 0x000fe200000000ff */
[----:B-1----:R-:W-:Y:S01]  /*0850*/  @P2 FFMA.FTZ R52, R45, R56, R52 ;  /* 0x000000382d342223 */ /* 0x002fe20000010034 */
[----:B------:R-:W-:Y:S02]  /*0860*/  HADD2.F32 R56, -RZ, R44.H0_H0 ;  /* 0x2000002cff387230 */ /* 0x000fe40000004100 */
[----:B------:R-:W-:Y:S02]  /*0870*/  @P2 HADD2.F32 R44, -RZ, R8.H0_H0 ;  /* 0x20000008ff2c2230 */ /* 0x000fe40000004100 */
[----:B------:R-:W-:Y:S01]  /*0880*/  @P2 HADD2.F32 R45, -RZ, R11.H1_H1 ;  /* 0x3000000bff2d2230 */ /* 0x000fe20000004100 */
[----:B------:R-:W-:Y:S02]  /*0890*/  F2FP.F16.F32.PACK_AB R47, RZ, R52 ;  /* 0x00000034ff2f723e */ /* 0x000fe400000000ff */
[----:B------:R-:W-:Y:S01]  /*08a0*/  @P2 FFMA.FTZ R56, R44, R65, R56 ;  /* 0x000000412c382223 */ /* 0x000fe20000010038 */
[----:B------:R-:W-:Y:S01]  /*08b0*/  F2FP.F16.F32.PACK_AB R44, RZ, R3 ;  /* 0x00000003ff2c723e */ /* 0x000fe200000000ff */
[----:B0-----:R-:W-:Y:S01]  /*08c0*/  @P2 FFMA.FTZ R58, R45, R46, R58 ;  /* 0x0000002e2d3a2223 */ /* 0x001fe2000001003a */
[----:B------:R-:W-:-:S02]  /*08d0*/  F2FP.F16.F32.PACK_AB R45, RZ, R2 ;  /* 0x00000002ff2d723e */ /* 0x000fc400000000ff */
        /* <DEDUP_REMOVED lines=8> */
.L_x_10044:
[----:B------:R-:W0:Y:S01]  /*0960*/  @P3 LDC R7, c[0x0][0x40c] ;  /* 0x00010300ff073b82 */ /* 0x000e220000000800 */
[--C-:B-----5:R-:W-:Y:S01]  /*0970*/  @P3 HADD2.F32 R2, -RZ, R8.reuse.H0_H0 ;  /* 0x20000008ff023230 */ /* 0x120fe20000004100 */
[----:B------:R-:W-:Y:S01]  /*0980*/  MOV R56, RZ ;  /* 0x000000ff00387202 */ /* 0x000fe20000000f00 */
[----:B------:R-:W-:Y:S02]  /*0990*/  @P3 HADD2.F32 R45, -RZ, R8.H1_H1 ;  /* 0x30000008ff2d3230 */ /* 0x000fe40000004100 */
[----:B------:R-:W-:Y:S02]  /*09a0*/  HFMA2 R51, -RZ, RZ, 0, 0 ;  /* 0x00000000ff337431 */ /* 0x000fe400000001ff */
[----:B------:R-:W-:Y:S01]  /*09b0*/  HFMA2 R58, -RZ, RZ, 0, 0 ;  /* 0x00000000ff3a7431 */ /* 0x000fe200000001ff */
[----:B------:R-:W1:Y:S08]  /*09c0*/  @P3 LDC R48, c[0x0][0x40c] ;  /* 0x00010300ff303b82 */ /* 0x000e700000000800 */
[----:B------:R-:W2:Y:S08]  /*09d0*/  @P3 LDC R46, c[0x0][0x40c] ;  /* 0x00010300ff2e3b82 */ /* 0x000eb00000000800 */
[----:B------:R-:W3:Y:S01]  /*09e0*/  @P3 LDC R52, c[0x0][0x40c] ;  /* 0x00010300ff343b82 */ /* 0x000ee20000000800 */
[----:B0-----:R-:W-:Y:S01]  /*09f0*/  @P3 FMUL.FTZ R56, R2, R7 ;  /* 0x0000000702383220 */ /* 0x001fe20000410000 */
[----:B------:R-:W-:Y:S01]  /*0a00*/  @P3 HADD2.F32 R7, -RZ, R9.H0_H0 ;  /* 0x20000009ff073230 */ /* 0x000fe20000004100 */
[----:B------:R-:W-:-:S05]  /*0a10*/  CS2R R2, SRZ ;  /* 0x0000000000027805 */ /* 0x000fca000001ff00 */
[----:B------:R-:W0:Y:S01]  /*0a20*/  @P3 LDC R44, c[0x0][0x40c] ;  /* 0x00010300ff2c3b82 */ /* 0x000e220000000800 */
[----:B-1----:R-:W-:Y:S01]  /*0a30*/  @P3 FMUL.FTZ R2, R7, R48 ;  /* 0x0000003007023220 */ /* 0x002fe20000410000 */
[----:B------:R-:W-:Y:S02]  /*0a40*/  @P3 HADD2.F32 R7, -RZ, R9.H1_H1 ;  /* 0x30000009ff073230 */ /* 0x000fe40000004100 */
[----:B------:R-:W-:-:S04]  /*0a50*/  HFMA2 R48, -RZ, RZ, 0, 0 ;  /* 0x00000000ff307431 */ /* 0x000fc800000001ff */
[----:B------:R-:W1:Y:S01]  /*0a60*/  @P3 LDC R47, c[0x0][0x40c] ;  /* 0x00010300ff2f3b82 */ /* 0x000e620000000800 */
[----:B--2---:R-:W-:Y:S01]  /*0a70*/  @P3 FMUL.FTZ R3, R45, R46 ;  /* 0x0000002e2d033220 */ /* 0x004fe20000410000 */
[----:B------:R-:W-:-:S06]  /*0a80*/  @P3 HADD2.F32 R45, -RZ, R10.H0_H0 ;  /* 0x2000000aff2d3230 */ /* 0x000fcc0000004100 */
[----:B------:R-:W2:Y:S01]  /*0a90*/  @P3 LDC R65, c[0x0][0x40c] ;  /* 0x00010300ff413b82 */ /* 0x000ea20000000800 */
[----:B---3--:R-:W-:Y:S01]  /*0aa0*/  @P3 FMUL.FTZ R48, R7, R52 ;  /* 0x0000003407303220 */ /* 0x008fe20000410000 */
[----:B------:R-:W-:Y:S02]  /*0ab0*/  MOV R7, RZ ;  /* 0x000000ff00077202 */ /* 0x000fe40000000f00 */
[----:B------:R-:W-:Y:S02]  /*0ac0*/  MOV R52, RZ ;  /* 0x000000ff00347202 */ /* 0x000fe40000000f00 */
[----:B------:R-:W-:Y:S02]  /*0ad0*/  F2FP.F16.F32.PACK_AB R68, RZ, R48 ;  /* 0x00000030ff44723e */ /* 0x000fe400000000ff */
[----:B------:R-:W3:Y:S01]  /*0ae0*/  @P3 LDC R67, c[0x0][0x40c] ;  /* 0x00010300ff433b82 */ /* 0x000ee20000000800 */
[----:B0-----:R-:W-:Y:S01]  /*0af0*/  @P3 FMUL.FTZ R7, R45, R44 ;  /* 0x0000002c2d073220 */ /* 0x001fe20000410000 */
[----:B------:R-:W-:Y:S01]  /*0b00*/  @P3 HADD2.F32 R44, -RZ, R10.H1_H1 ;  /* 0x3000000aff2c3230 */ /* 0x000fe20000004100 */
[----:B------:R-:W-:-:S03]  /*0b10*/  F2FP.F16.F32.PACK_AB R45, RZ, R3 ;  /* 0x00000003ff2d723e */ /* 0x000fc600000000ff */
[----:B------:R-:W-:Y:S01]  /*0b20*/  F2FP.F16.F32.PACK_AB R46, RZ, R7 ;  /* 0x00000007ff2e723e */ /* 0x000fe200000000ff */
[----:B-1----:R-:W-:Y:S01]  /*0b30*/  @P3 FMUL.FTZ R51, R44, R47 ;  /* 0x0000002f2c333220 */ /* 0x002fe20000410000 */
[----:B------:R-:W-:-:S04]  /*0b40*/  @P3 HADD2.F32 R44, -RZ, R11.H0_H0 ;  /* 0x2000000bff2c3230 */ /* 0x000fc80000004100 */
[----:B------:R-:W-:Y:S01]  /*0b50*/  F2FP.F16.F32.PACK_AB R66, RZ, R51 ;  /* 0x00000033ff42723e */ /* 0x000fe200000000ff */
[----:B--2---:R-:W-:Y:S01]  /*0b60*/  @P3 FMUL.FTZ R52, R44, R65 ;  /* 0x000000412c343220 */ /* 0x004fe20000410000 */
[----:B------:R-:W-:Y:S02]  /*0b70*/  @P3 HADD2.F32 R44, -RZ, R11.H1_H1 ;  /* 0x3000000bff2c3230 */ /* 0x000fe40000004100 */
[----:B------:R-:W-:Y:S02]  /*0b80*/  PRMT R46, R46, 0x5410, R66 ;  /* 0x000054102e2e7816 */ /* 0x000fe40000000042 */
[----:B------:R-:W-:Y:S01]  /*0b90*/  F2FP.F16.F32.PACK_AB R47, RZ, R52 ;  /* 0x00000034ff2f723e */ /* 0x000fe200000000ff */
[----:B---3--:R-:W-:Y:S01]  /*0ba0*/  @P3 FMUL.FTZ R58, R44, R67 ;  /* 0x000000432c3a3220 */ /* 0x008fe20000410000 */
[----:B------:R-:W-:Y:S02]  /*0bb0*/  F2FP.F16.F32.PACK_AB R44, RZ, R56 ;  /* 0x00000038ff2c723e */ /* 0x000fe400000000ff */
[----:B------:R-:W-:-:S02]  /*0bc0*/  F2FP.F16.F32.PACK_AB R67, RZ, R2 ;  /* 0x00000002ff43723e */ /* 0x000fc400000000ff */
[----:B------:R-:W-:Y:S02]  /*0bd0*/  F2FP.F16.F32.PACK_AB R65, RZ, R58 ;  /* 0x0000003aff41723e */ /* 0x000fe400000000ff */
[----:B------:R-:W-:Y:S02]  /*0be0*/  PRMT R44, R44, 0x5410, R45 ;  /* 0x000054102c2c7816 */ /* 0x000fe4000000002d */
[----:B------:R-:W-:Y:S02]  /*0bf0*/  PRMT R45, R67, 0x5410, R68 ;  /* 0x00005410432d7816 */ /* 0x000fe40000000044 */
[----:B------:R-:W-:-:S07]  /*0c00*/  PRMT R47, R47, 0x5410, R65 ;  /* 0x000054102f2f7816 */ /* 0x000fce0000000041 */
.L_x_10045:
[----:B------:R-:W0:Y:S01]  /*0c10*/  LDC.64 R66, c[0x0][0x3a8] ;  /* 0x0000ea00ff427b82 */ /* 0x000e220000000a00 */
[----:B------:R-:W-:Y:S01]  /*0c20*/  IADD3 R64, PT, PT, R64, 0x20, RZ ;  /* 0x0000002040407810 */ /* 0x000fe20007ffe0ff */
[C---:B0-----:R-:W-:Y:S01]  /*0c30*/  IMAD.WIDE.U32 R66, R62.reuse, 0x10, R66 ;  /* 0x000000103e427825 */ /* 0x041fe200078e0042 */
[----:B------:R-:W-:-:S04]  /*0c40*/  IADD3 R62, PT, PT, R62, 0x20, RZ ;  /* 0x000000203e3e7810 */ /* 0x000fc80007ffe0ff */
[----:B------:R0:W-:Y:S03]  /*0c50*/  STG.E.128 desc[UR6][R66.64], R44 ;  /* 0x0000002c42007986 */ /* 0x0001e6000c101d06 */
.L_x_10041:
[----:B---34-:R-:W-:Y:S05]  /*0c60*/  BSYNC.RECONVERGENT B0 ;  /* 0x0000000000007941 */ /* 0x018fea0003800200 */
.L_x_10040:
        /* <DEDUP_REMOVED lines=8> */
.L_x_10049:
[----:B------:R-:W-:Y:S05]  /*0cf0*/  BSYNC.RECONVERGENT B1 ;  /* 0x0000000000017941 */ /* 0x000fea0003800200 */
.L_x_10048:
        /* <DEDUP_REMOVED lines=9> */
[----:B------:R-:W-:-:S05]  /*0d90*/  @P3 HADD2.F32 R54, -RZ, R9.H1_H1 ;  /* 0x30000009ff363230 */ /* 0x000fca0000004100 */
[----:B------:R-:W1:Y:S08]  /*0da0*/  @P3 LDC R57, c[0x0][0x40c] ;  /* 0x00010300ff393b82 */ /* 0x000e700000000800 */
[----:B------:R-:W3:Y:S08]  /*0db0*/  @P3 LDC R55, c[0x0][0x40c] ;  /* 0x00010300ff373b82 */ /* 0x000ef00000000800 */
[----:B------:R-:W4:Y:S01]  /*0dc0*/  @P3 LDC R59, c[0x0][0x40c] ;  /* 0x00010300ff3b3b82 */ /* 0x000f220000000800 */
[----:B--2---:R-:W-:-:S02]  /*0dd0*/  HADD2.F32 R0, -RZ, R45.H0_H0 ;  /* 0x2000002dff007230 */ /* 0x004fc40000004100 */
[----:B------:R-:W-:-:S05]  /*0de0*/  HADD2.F32 R49, -RZ, R45.H1_H1 ;  /* 0x3000002dff317230 */ /* 0x000fca0000004100 */
[----:B------:R-:W2:Y:S01]  /*0df0*/  @P3 LDC R45, c[0x0][0x40c] ;  /* 0x00010300ff2d3b82 */ /* 0x000ea20000000800 */
[----:B0-----:R-:W-:Y:S01]  /*0e00*/  @P3 FFMA.FTZ R0, R53, R50, R0 ;  /* 0x0000003235003223 */ /* 0x001fe20000010000 */
[----:B------:R-:W-:Y:S02]  /*0e10*/  HADD2.F32 R50, -RZ, R46.H0_H0 ;  /* 0x2000002eff327230 */ /* 0x000fe40000004100 */
[----:B---3--:R-:W-:Y:S01]  /*0e20*/  @P3 FFMA.FTZ R49, R54, R55, R49 ;  /* 0x0000003736313223 */ /* 0x008fe20000010031 */
[----:B------:R-:W-:Y:S02]  /*0e30*/  @P3 HADD2.F32 R53, -RZ, R10.H0_H0 ;  /* 0x2000000aff353230 */ /* 0x000fe40000004100 */
[----:B------:R-:W-:Y:S02]  /*0e40*/  HADD2.F32 R54, -RZ, R46.H1_H1 ;  /* 0x3000002eff367230 */ /* 0x000fe40000004100 */
[----:B------:R-:W-:Y:S02]  /*0e50*/  HADD2.F32 R55, -RZ, R47.H0_H0 ;  /* 0x2000002fff377230 */ /* 0x000fe40000004100 */
[----:B-1----:R-:W-:Y:S01]  /*0e60*/  @P3 FFMA.FTZ R50, R53, R57, R50 ;  /* 0x0000003935323223 */ /* 0x002fe20000010032 */
[----:B------:R-:W-:Y:S01]  /*0e70*/  @P3 HADD2.F32 R53, -RZ, R10.H1_H1 ;  /* 0x3000000aff353230 */ /* 0x000fe20000004100 */
[----:B------:R-:W0:Y:S01]  /*0e80*/  @P3 LDC R57, c[0x0][0x40c] ;  /* 0x00010300ff393b82 */ /* 0x000e220000000800 */
[----:B------:R-:W-:-:S02]  /*0e90*/  @P3 HADD2.F32 R46, -RZ, R11.H0_H0 ;  /* 0x2000000bff2e3230 */ /* 0x000fc40000004100 */
[----:B------:R-:W-:-:S03]  /*0ea0*/  F2FP.F16.F32.PACK_AB R64, RZ, R50 ;  /* 0x00000032ff40723e */ /* 0x000fc600000000ff */
[----:B----4-:R-:W-:Y:S01]  /*0eb0*/  @P3 FFMA.FTZ R55, R46, R59, R55 ;  /* 0x0000003b2e373223 */ /* 0x010fe20000010037 */
[----:B------:R-:W-:Y:S02]  /*0ec0*/  @P3 HADD2.F32 R46, -RZ, R8.H1_H1 ;  /* 0x30000008ff2e3230 */ /* 0x000fe40000004100 */
[----:B------:R-:W-:Y:S02]  /*0ed0*/  HADD2.F32 R59, -RZ, R47.H1_H1 ;  /* 0x3000002fff3b7230 */ /* 0x000fe40000004100 */
[----:B------:R-:W-:Y:S01]  /*0ee0*/  F2FP.F16.F32.PACK_AB R66, RZ, R55 ;  /* 0x00000037ff42723e */ /* 0x000fe200000000ff */
[----:B--2---:R-:W-:Y:S01]  /*0ef0*/  @P3 FFMA.FTZ R54, R53, R45, R54 ;  /* 0x0000002d35363223 */ /* 0x004fe20000010036 */
[--C-:B------:R-:W-:Y:S01]  /*0f00*/  HADD2.F32 R53, -RZ, R44.reuse.H1_H1 ;  /* 0x3000002cff357230 */ /* 0x100fe20000004100 */
[----:B------:R-:W1:Y:S03]  /*0f10*/  @P3 LDC R45, c[0x0][0x40c] ;  /* 0x00010300ff2d3b82 */ /* 0x000e660000000800 */
[----:B------:R-:W-:Y:S01]  /*0f20*/  F2FP.F16.F32.PACK_AB R65, RZ, R54 ;  /* 0x00000036ff41723e */ /* 0x000fe200000000ff */
[----:B0-----:R-:W-:Y:S01]  /*0f30*/  @P3 FFMA.FTZ R53, R46, R57, R53 ;  /* 0x000000392e353223 */ /* 0x001fe20000010035 */
[----:B------:R-:W-:-:S03]  /*0f40*/  HADD2.F32 R57, -RZ, R44.H0_H0 ;  /* 0x2000002cff397230 */ /* 0x000fc60000004100 */
[----:B------:R-:W0:Y:S01]  /*0f50*/  @P3 LDC R46, c[0x0][0x40c] ;  /* 0x00010300ff2e3b82 */ /* 0x000e220000000800 */
[----:B------:R-:W-:Y:S01]  /*0f60*/  @P3 HADD2.F32 R44, -RZ, R8.H0_H0 ;  /* 0x20000008ff2c3230 */ /* 0x000fe20000004100 */
[----:B------:R-:W-:-:S04]  /*0f70*/  F2FP.F16.F32.PACK_AB R63, RZ, R53 ;  /* 0x00000035ff3f723e */ /* 0x000fc800000000ff */
[----:B-1----:R-:W-:Y:S01]  /*0f80*/  @P3 FFMA.FTZ R57, R44, R45, R57 ;  /* 0x0000002d2c393223 */ /* 0x002fe20000010039 */
[----:B------:R-:W-:Y:S01]  /*0f90*/  @P3 HADD2.F32 R44, -RZ, R11.H1_H1 ;  /* 0x3000000bff2c3230 */ /* 0x000fe20000004100 */
[----:B------:R-:W-:-:S04]  /*0fa0*/  F2FP.F16.F32.PACK_AB R45, RZ, R0 ;  /* 0x00000000ff2d723e */ /* 0x000fc800000000ff */
        /* <DEDUP_REMOVED lines=9> */
.L_x_10050:
[----:B0-----:R-:W0:Y:S01]  /*1040*/  @P3 LDC R47, c[0x0][0x40c] ;  /* 0x00010300ff2f3b82 */ /* 0x001e220000000800 */
[--C-:B-----5:R-:W-:Y:S01]  /*1050*/  @P3 HADD2.F32 R0, -RZ, R8.reuse.H0_H0 ;  /* 0x20000008ff003230 */ /* 0x120fe20000004100 */
[----:B------:R-:W-:Y:S01]  /*1060*/  MOV R57, RZ ;  /* 0x000000ff00397202 */ /* 0x000fe20000000f00 */
[----:B------:R-:W-:Y:S02]  /*1070*/  @P3 HADD2.F32 R46, -RZ, R8.H1_H1 ;  /* 0x30000008ff2e3230 */ /* 0x000fe40000004100 */
[----:B------:R-:W-:Y:S02]  /*1080*/  HFMA2 R53, -RZ, RZ, 0, 0 ;  /* 0x00000000ff357431 */ /* 0x000fe400000001ff */
[--C-:B------:R-:W-:Y:S02]  /*1090*/  @P3 HADD2.F32 R50, -RZ, R9.reuse.H0_H0 ;  /* 0x20000009ff323230 */ /* 0x100fe40000004100 */
[----:B------:R-:W-:Y:S01]  /*10a0*/  @P3 HADD2.F32 R54, -RZ, R9.H1_H1 ;  /* 0x30000009ff363230 */ /* 0x000fe20000004100 */
[----:B------:R-:W1:Y:S01]  /*10b0*/  @P3 LDC R49, c[0x0][0x40c] ;  /* 0x00010300ff313b82 */ /* 0x000e620000000800 */
[----:B------:R-:W-:-:S07]  /*10c0*/  @P3 HADD2.F32 R64, -RZ, R10.H0_H0 ;  /* 0x2000000aff403230 */ /* 0x000fce0000004100 */
[----:B------:R-:W2:Y:S08]  /*10d0*/  @P3 LDC R55, c[0x0][0x40c] ;  /* 0x00010300ff373b82 */ /* 0x000eb00000000800 */
[----:B------:R-:W3:Y:S01]  /*10e0*/  @P3 LDC R59, c[0x0][0x40c] ;  /* 0x00010300ff3b3b82 */ /* 0x000ee20000000800 */
[----:B0-----:R-:W-:Y:S01]  /*10f0*/  @P3 FMUL.FTZ R57, R0, R47 ;  /* 0x0000002f00393220 */ /* 0x001fe20000410000 */
[----:B------:R-:W-:-:S06]  /*1100*/  MOV R0, RZ ;  /* 0x000000ff00007202 */ /* 0x000fcc0000000f00 */
[----:B------:R-:W0:Y:S01]  /*1110*/  @P3 LDC R45, c[0x0][0x40c] ;  /* 0x00010300ff2d3b82 */ /* 0x000e220000000800 */
[----:B-1----:R-:W-:Y:S01]  /*1120*/  @P3 FMUL.FTZ R53, R46, R49 ;  /* 0x000000312e353220 */ /* 0x002fe20000410000 */
[----:B------:R-:W-:-:S06]  /*1130*/  HFMA2 R49, -RZ, RZ, 0, 0 ;  /* 0x00000000ff317431 */ /* 0x000fcc00000001ff */
[----:B------:R-:W1:Y:S01]  /*1140*/  @P3 LDC R44, c[0x0][0x40c] ;  /* 0x00010300ff2c3b82 */ /* 0x000e620000000800 */
[----:B--2---:R-:W-:Y:S01]  /*1150*/  @P3 FMUL.FTZ R0, R50, R55 ;  /* 0x0000003732003220 */ /* 0x004fe20000410000 */
[----:B------:R-:W-:Y:S01]  /*1160*/  @P3 HADD2.F32 R55, -RZ, R10.H1_H1 ;  /* 0x3000000aff373230 */ /* 0x000fe20000004100 */
[----:B------:R-:W-:-:S05]  /*1170*/  MOV R50, RZ ;  /* 0x000000ff00327202 */ /* 0x000fca0000000f00 */
[----:B------:R-:W2:Y:S01]  /*1180*/  @P3 LDC R47, c[0x0][0x40c] ;  /* 0x00010300ff2f3b82 */ /* 0x000ea20000000800 */
[----:B---3--:R-:W-:Y:S01]  /*1190*/  @P3 FMUL.FTZ R49, R54, R59 ;  /* 0x0000003b36313220 */ /* 0x008fe20000410000 */
[----:B------:R-:W-:Y:S02]  /*11a0*/  HFMA2 R54, -RZ, RZ, 0, 0 ;  /* 0x00000000ff367431 */ /* 0x000fe400000001ff */
[----:B------:R-:W-:-:S04]  /*11b0*/  HFMA2 R59, -RZ, RZ, 0, 0 ;  /* 0x00000000ff3b7431 */ /* 0x000fc800000001ff */
[----:B------:R-:W3:Y:S01]  /*11c0*/  @P3 LDC R46, c[0x0][0x40c] ;  /* 0x00010300ff2e3b82 */ /* 0x000ee20000000800 */
[----:B0-----:R-:W-:Y:S01]  /*11d0*/  @P3 FMUL.FTZ R50, R64, R45 ;  /* 0x0000002d40323220 */ /* 0x001fe20000410000 */
[----:B------:R-:W-:-:S04]  /*11e0*/  @P3 HADD2.F32 R45, -RZ, R11.H1_H1 ;  /* 0x3000000bff2d3230 */ /* 0x000fc80000004100 */
[----:B------:R-:W-:Y:S01]  /*11f0*/  F2FP.F16.F32.PACK_AB R63, RZ, R50 ;  /* 0x00000032ff3f723e */ /* 0x000fe200000000ff */
[----:B-1----:R-:W-:Y:S01]  /*1200*/  @P3 FMUL.FTZ R54, R55, R44 ;  /* 0x0000002c37363220 */ /* 0x002fe20000410000 */
[----:B------:R-:W-:Y:S01]  /*1210*/  @P3 HADD2.F32 R44, -RZ, R11.H0_H0 ;  /* 0x2000000bff2c3230 */ /* 0x000fe20000004100 */
[----:B------:R-:W-:-:S03]  /*1220*/  MOV R55, RZ ;  /* 0x000000ff00377202 */ /* 0x000fc60000000f00 */
[----:B------:R-:W-:Y:S01]  /*1230*/  F2FP.F16.F32.PACK_AB R64, RZ, R54 ;  /* 0x00000036ff40723e */ /* 0x000fe200000000ff */
[----:B--2---:R-:W-:Y:S01]  /*1240*/  @P3 FMUL.FTZ R55, R44, R47 ;  /* 0x0000002f2c373220 */ /* 0x004fe20000410000 */
[----:B------:R-:W-:Y:S02]  /*1250*/  F2FP.F16.F32.PACK_AB R44, RZ, R57 ;  /* 0x00000039ff2c723e */ /* 0x000fe400000000ff */
[----:B------:R-:W-:Y:S02]  /*1260*/  F2FP.F16.F32.PACK_AB R47, RZ, R49 ;  /* 0x00000031ff2f723e */ /* 0x000fe400000000ff */
[----:B------:R-:W-:Y:S01]  /*1270*/  F2FP.F16.F32.PACK_AB R65, RZ, R55 ;  /* 0x00000037ff41723e */ /* 0x000fe200000000ff */
[----:B---3--:R-:W-:Y:S01]  /*1280*/  @P3 FMUL.FTZ R59, R45, R46 ;  /* 0x0000002e2d3b3220 */ /* 0x008fe20000410000 */
[----:B------:R-:W-:Y:S02]  /*1290*/  F2FP.F16.F32.PACK_AB R45, RZ, R53 ;  /* 0x00000035ff2d723e */ /* 0x000fe400000000ff */
[----:B------:R-:W-:-:S02]  /*12a0*/  F2FP.F16.F32.PACK_AB R46, RZ, R0 ;  /* 0x00000000ff2e723e */ /* 0x000fc400000000ff */
[----:B------:R-:W-:Y:S02]  /*12b0*/  F2FP.F16.F32.PACK_AB R66, RZ, R59 ;  /* 0x0000003bff42723e */ /* 0x000fe400000000ff */
[----:B------:R-:W-:Y:S02]  /*12c0*/  PRMT R44, R44, 0x5410, R45 ;  /* 0x000054102c2c7816 */ /* 0x000fe4000000002d */
[----:B------:R-:W-:Y:S02]  /*12d0*/  PRMT R45, R46, 0x5410, R47 ;  /* 0x000054102e2d7816 */ /* 0x000fe4000000002f */
[----:B------:R-:W-:Y:S02]  /*12e0*/  PRMT R46, R63, 0x5410, R64 ;  /* 0x000054103f2e7816 */ /* 0x000fe40000000040 */
[----:B------:R-:W-:-:S07]  /*12f0*/  PRMT R47, R65, 0x5410, R66 ;  /* 0x00005410412f7816 */ /* 0x000fce0000000042 */
.L_x_10051:
[----:B------:R-:W0:Y:S02]  /*1300*/  LDC.64 R64, c[0x0][0x3a8] ;  /* 0x0000ea00ff407b82 */ /* 0x000e240000000a00 */
[----:B0-----:R-:W-:-:S05]  /*1310*/  IMAD.WIDE.U32 R64, R62, 0x10, R64 ;  /* 0x000000103e407825 */ /* 0x001fca00078e0040 */
[----:B------:R1:W-:Y:S02]  /*1320*/  STG.E.128 desc[UR6][R64.64], R44 ;  /* 0x0000002c40007986 */ /* 0x0003e4000c101d06 */
.L_x_10047:
[----:B------:R-:W-:Y:S05]  /*1330*/  BSYNC.RECONVERGENT B0 ;  /* 0x0000000000007941 */ /* 0x000fea0003800200 */
.L_x_10046:
        /* <DEDUP_REMOVED lines=75> */
.L_x_10069:
        /* <DEDUP_REMOVED lines=55> */
.L_x_10056:
[----:B------:R-:W-:Y:S05]  /*1b60*/  BSYNC.RECONVERGENT B1 ;  /* 0x0000000000017941 */ /* 0x000fea0003800200 */
.L_x_10055:
        /* <DEDUP_REMOVED lines=16> */
[----:B------:R-:W-:Y:S01]  /*1c70*/  F2FP.F16.F32.PACK_AB R47, R69, R60 ;  /* 0x0000003c452f723e */ /* 0x000fe200000000ff */
        /* <DEDUP_REMOVED lines=15> */
.L_x_10054:
[----:B------:R-:W-:Y:S05]  /*1d70*/  BSYNC.RECONVERGENT B0 ;  /* 0x0000000000007941 */ /* 0x000fea0003800200 */
.L_x_10053:
[----:B-12---:R-:W1:Y:S02]  /*1d80*/  LDC.64 R44, c[0x0][0x380] ;  /* 0x0000e000ff2c7b82 */ /* 0x006e640000000a00 */
[----:B-1----:R-:W-:-:S04]  /*1d90*/  LEA R4, R44, R4, 0x2 ;  /* 0x000000042c047211 */ /* 0x002fc800078e10ff */
[----:B------:R-:W-:-:S13]  /*1da0*/  ISETP.GE.AND P1, PT, R4, R45, PT ;  /* 0x0000002d0400720c */ /* 0x000fda0003f26270 */
[----:B------:R-:W-:Y:S05]  /*1db0*/  @!P1 BRA `(.L_x_10057) ;  /* 0xffffffe400ac9947 */ /* 0x000fea000383ffff */
[----:B------:R-:W-:Y:S05]  /*1dc0*/  EXIT ;  /* 0x000000000000794d */ /* 0x000fea0003800000 */
.L_x_10052:
        /* <DEDUP_REMOVED lines=8> */
.L_x_10059:
[----:B------:R-:W-:Y:S05]  /*1e50*/  BSYNC B0 ;  /* 0x0000000000007941 */ /* 0x000fea0003800000 */
.L_x_10058:
        /* <DEDUP_REMOVED lines=9> */
.L_x_10060:
[----:B------:R-:W-:Y:S02]  /*1ef0*/  HFMA2 R62, -RZ, RZ, 0, 2.384185791015625e-07 ;  /* 0x00000004ff3e7431 */ /* 0x000fe400000001ff */
[----:B------:R-:W-:-:S05]  /*1f00*/  FADD.FTZ R66, R65, R64 ;  /* 0x0000004041427221 */ /* 0x000fca0000010000 */
[----:B------:R-:W-:-:S07]  /*1f10*/  MOV R69, R66 ;  /* 0x0000004200457202 */ /* 0x000fce0000000f00 */
[----:B------:R-:W-:Y:S05]  /*1f20*/  WARPSYNC.COLLECTIVE R46, `(.L_x_10061) ;  /* 0x000000002e087348 */ /* 0x000fea0003c00000 */
[----:B------:R0:W1:Y:S02]  /*1f30*/  SHFL.BFLY P5, R64, R69, R62, R47 ;  /* 0x0c00003e45407389 */ /* 0x00006400000a002f */
[----:B01----:R-:W-:Y:S05]  /*1f40*/  ENDCOLLECTIVE ;  /* 0x000000000000791b */ /* 0x003fea0003800000 */
.L_x_10061:
[----:B------:R-:W-:Y:S02]  /*1f50*/  HFMA2 R62, -RZ, RZ, 0, 4.76837158203125e-07 ;  /* 0x00000008ff3e7431 */ /* 0x000fe400000001ff */
[----:B------:R-:W-:-:S05]  /*1f60*/  FADD.FTZ R67, R66, R64 ;  /* 0x0000004042437221 */ /* 0x000fca0000010000 */
[----:B------:R-:W-:-:S07]  /*1f70*/  MOV R69, R67 ;  /* 0x0000004300457202 */ /* 0x000fce0000000f00 */
[----:B------:R-:W-:Y:S05]  /*1f80*/  WARPSYNC.COLLECTIVE R46, `(.L_x_10062) ;  /* 0x000000002e087348 */ /* 0x000fea0003c00000 */
[----:B------:R0:W1:Y:S02]  /*1f90*/  SHFL.BFLY P5, R64, R69, R62, R47 ;  /* 0x0c00003e45407389 */ /* 0x00006400000a002f */
[----:B01----:R-:W-:Y:S05]  /*1fa0*/  ENDCOLLECTIVE ;  /* 0x000000000000791b */ /* 0x003fea0003800000 */
.L_x_10062:
[----:B------:R-:W-:Y:S02]  /*1fb0*/  HFMA2 R62, -RZ, RZ, 0, 9.5367431640625e-07 ;  /* 0x00000010ff3e7431 */ /* 0x000fe400000001ff */
[----:B------:R-:W-:-:S05]  /*1fc0*/  FADD.FTZ R68, R67, R64 ;  /* 0x0000004043447221 */ /* 0x000fca0000010000 */
[----:B------:R-:W-:-:S07]  /*1fd0*/  MOV R69, R68 ;  /* 0x0000004400457202 */ /* 0x000fce0000000f00 */
[----:B------:R-:W-:Y:S05]  /*1fe0*/  WARPSYNC.COLLECTIVE R46, `(.L_x_10063) ;  /* 0x000000002e087348 */ /* 0x000fea0003c00000 */
[----:B------:R0:W1:Y:S02]  /*1ff0*/  SHFL.BFLY P5, R64, R69, R62, R47 ;  /* 0x0c00003e45407389 */ /* 0x00006400000a002f */
[----:B01----:R-:W-:Y:S05]  /*2000*/  ENDCOLLECTIVE ;  /* 0x000000000000791b */ /* 0x003fea0003800000 */
.L_x_10063:
        /* <DEDUP_REMOVED lines=42> */
.L_x_10064:
[----:B------:R-:W-:Y:S02]  /*22b0*/  HFMA2 R62, -RZ, RZ, 0, 1.1920928955078125e-07 ;  /* 0x00000002ff3e7431 */ /* 0x000fe400000001ff */
[----:B------:R-:W-:-:S05]  /*22c0*/  FADD.FTZ R65, R44, R64 ;  /* 0x000000402c417221 */ /* 0x000fca0000010000 */
[----:B------:R-:W-:-:S07]  /*22d0*/  MOV R69, R65 ;  /* 0x0000004100457202 */ /* 0x000fce0000000f00 */
[----:B------:R-:W-:Y:S05]  /*22e0*/  WARPSYNC.COLLECTIVE R46, `(.L_x_10065) ;  /* 0x000000002e087348 */ /* 0x000fea0003c00000 */
[----:B------:R0:W1:Y:S02]  /*22f0*/  SHFL.BFLY P5, R64, R69, R62, R47 ;  /* 0x0c00003e45407389 */ /* 0x00006400000a002f */
[----:B01----:R-:W-:Y:S05]  /*2300*/  ENDCOLLECTIVE ;  /* 0x000000000000791b */ /* 0x003fea0003800000 */
.L_x_10065:
[----:B------:R-:W-:Y:S02]  /*2310*/  HFMA2 R62, -RZ, RZ, 0, 2.384185791015625e-07 ;  /* 0x00000004ff3e7431 */ /* 0x000fe400000001ff */
[----:B------:R-:W-:-:S05]  /*2320*/  FADD.FTZ R66, R65, R64 ;  /* 0x0000004041427221 */ /* 0x000fca0000010000 */
[----:B------:R-:W-:-:S07]  /*2330*/  MOV R69, R66 ;  /* 0x0000004200457202 */ /* 0x000fce0000000f00 */
[----:B------:R-:W-:Y:S05]  /*2340*/  WARPSYNC.COLLECTIVE R46, `(.L_x_10066) ;  /* 0x000000002e087348 */ /* 0x000fea0003c00000 */
[----:B------:R0:W1:Y:S02]  /*2350*/  SHFL.BFLY P5, R64, R69, R62, R47 ;  /* 0x0c00003e45407389 */ /* 0x00006400000a002f */
[----:B01----:R-:W-:Y:S05]  /*2360*/  ENDCOLLECTIVE ;  /* 0x000000000000791b */ /* 0x003fea0003800000 */
.L_x_10066:
[----:B------:R-:W-:Y:S02]  /*2370*/  HFMA2 R62, -RZ, RZ, 0, 4.76837158203125e-07 ;  /* 0x00000008ff3e7431 */ /* 0x000fe400000001ff */
[----:B------:R-:W-:-:S05]  /*2380*/  FADD.FTZ R67, R66, R64 ;  /* 0x0000004042437221 */ /* 0x000fca0000010000 */
[----:B------:R-:W-:-:S07]  /*2390*/  MOV R69, R67 ;  /* 0x0000004300457202 */ /* 0x000fce0000000f00 */
[----:B------:R-:W-:Y:S05]  /*23a0*/  WARPSYNC.COLLECTIVE R46, `(.L_x_10067) ;  /* 0x000000002e087348 */ /* 0x000fea0003c00000 */
[----:B------:R0:W1:Y:S02]  /*23b0*/  SHFL.BFLY P5, R64, R69, R62, R47 ;  /* 0x0c00003e45407389 */ /* 0x00006400000a002f */
[----:B01----:R-:W-:Y:S05]  /*23c0*/  ENDCOLLECTIVE ;  /* 0x000000000000791b */ /* 0x003fea0003800000 */
.L_x_10067:
[----:B------:R-:W-:Y:S02]  /*23d0*/  HFMA2 R62, -RZ, RZ, 0, 9.5367431640625e-07 ;  /* 0x00000010ff3e7431 */ /* 0x000fe400000001ff */
[----:B------:R-:W-:-:S05]  /*23e0*/  FADD.FTZ R68, R67, R64 ;  /* 0x0000004043447221 */ /* 0x000fca0000010000 */
[----:B------:R-:W-:-:S07]  /*23f0*/  MOV R69, R68 ;  /* 0x0000004400457202 */ /* 0x000fce0000000f00 */
[----:B------:R-:W-:Y:S05]  /*2400*/  WARPSYNC.COLLECTIVE R46, `(.L_x_10068) ;  /* 0x000000002e087348 */ /* 0x000fea0003c00000 */
[----:B------:R0:W1:Y:S02]  /*2410*/  SHFL.BFLY P5, R64, R69, R62, R47 ;  /* 0x0c00003e45407389 */ /* 0x00006400000a002f */
[----:B01----:R-:W-:Y:S05]  /*2420*/  ENDCOLLECTIVE ;  /* 0x000000000000791b */ /* 0x003fea0003800000 */
.L_x_10068:
[----:B------:R-:W-:Y:S05]  /*2430*/  BRA `(.L_x_10069) ;  /* 0xfffffff000ec7947 */ /* 0x000fea000383ffff */
.L_x_10070:
        /* <DEDUP_REMOVED lines=12> */
.L_x_20303:


//--------------------- .text._ZN10layer_norm13ln_fwd_kernelINS_13Kernel_traitsIf6__halfS2_S2_fjLj512ELj1ELj4ELj1ELj16ENS_18Kernel_traits_baseILj512EfS2_S2_S2_fjLj128EEEEELb0ELb0ELb1ELb1EEEvNS_9FwdParamsE --------------------------
	.section	.text._ZN10layer_norm13ln_fwd_kernelINS_13Kernel_traitsIf6__halfS2_S2_fjLj512ELj1ELj4ELj1ELj16ENS_18Kernel_traits_baseILj512EfS2_S2_S2_fjLj128EEEEELb0ELb0ELb1ELb1EEEvNS_9FwdParamsE,"ax",@progbits
	.align	128
        .global         _ZN10layer_norm13ln_fwd_kernelINS_13Kernel_traitsIf6__halfS2_S2_fjLj512ELj1ELj4ELj1ELj16ENS_18Kernel_traits_baseILj512EfS2_S2_S2_fjLj128EEEEELb0ELb0ELb1ELb1EEEvNS_9FwdParamsE
        .type           _ZN10layer_norm13ln_fwd_kernelINS_13Kernel_traitsIf6__halfS2_S2_fjLj512ELj1ELj4ELj1ELj16ENS_18Kernel_traits_baseILj512EfS2_S2_S2_fjLj128EEEEELb0ELb0ELb1ELb1EEEvNS_9FwdParamsE,@function
        .size           _ZN10layer_norm13ln_fwd_kernelINS_13Kernel_traitsIf6__halfS2_S2_fjLj512ELj1ELj4ELj1ELj16ENS_18Kernel_traits_baseILj512EfS2_S2_S2_fjLj128EEEEELb0ELb0ELb1ELb1EEEvNS_9FwdParamsE,(.L_x_20304 - _ZN10layer_norm13ln_fwd_kernelINS_13Kernel_traitsIf6__halfS2_S2_fjLj512ELj1ELj4ELj1ELj16ENS_18Kernel_traits_baseILj512EfS2_S2_S2_fjLj128EEEEELb0ELb0ELb1ELb1EEEvNS_9FwdParamsE)
        .other          _ZN10layer_norm13ln_fwd_kernelINS_13Kernel_traitsIf6__halfS2_S2_fjLj512ELj1ELj4ELj1ELj16ENS_18Kernel_traits_baseILj512EfS2_S2_S2_fjLj128EEEEELb0ELb0ELb1ELb1EEEvNS_9FwdParamsE,@"STO_CUDA_ENTRY STV_DEFAULT"
_ZN10layer_norm13ln_fwd_kernelINS_13Kernel_traitsIf6__halfS2_S2_fjLj512ELj1ELj4ELj1ELj16ENS_18Kernel_traits_baseILj512EfS2_S2_S2_fjLj128EEEEELb0ELb0ELb1ELb1EEEvNS_9FwdParamsE:
.text._ZN10layer_norm13ln_fwd_kernelINS_13Kernel_traitsIf6__halfS2_S2_fjLj512ELj1ELj4ELj1ELj16ENS_18Kernel_traits_baseILj512EfS2_S2_S2_fjLj128EEEEELb0ELb0ELb1ELb1EEEvNS_9FwdParamsE:
        /* <DEDUP_REMOVED lines=14> */
[----:B------:R1:W4:Y:S03]  /*00e0*/  LDG.E.128 R28, desc[UR6][R6.64+0x410] ;  /* 0x00041006061c7981 */ /* 0x000326000c1e1d00 */
        /* <DEDUP_REMOVED lines=10> */
[----:B--2---:R-:W-:-:S02]  /*0190*/  @P0 MOV R5, R8 ;  /* 0x0000000800050202 */ /* 0x004fc40000000f00 */
[----:B------:R-:W-:Y:S02]  /*01a0*/  @P0 MOV R2, R9 ;  /* 0x0000000900020202 */ /* 0x000fe40000000f00 */
[----:B------:R-:W-:Y:S02]  /*01b0*/  @P0 MOV R3, R10 ;  /* 0x0000000a00030202 */ /* 0x000fe40000000f00 */
[----:B------:R-:W-:Y:S02]  /*01c0*/  @P0 MOV R0, R11 ;  /* 0x0000000b00000202 */ /* 0x000fe40000000f00 */
[----:B------:R-:W-:Y:S02]  /*01d0*/  @!P0 MOV R5, R8 ;  /* 0x0000000800058202 */ /* 0x000fe40000000f00 */
[----:B------:R-:W-:Y:S02]  /*01e0*/  @!P0 MOV R2, R9 ;  /* 0x0000000900028202 */ /* 0x000fe40000000f00 */
[----:B------:R-:W-:-:S02]  /*01f0*/  @!P0 MOV R3, R10 ;  /* 0x0000000a00038202 */ /* 0x000fc40000000f00 */
[----:B------:R-:W-:Y:S02]  /*0200*/  @!P0 MOV R0, R11 ;  /* 0x0000000b00008202 */ /* 0x000fe40000000f00 */
        /* <DEDUP_REMOVED lines=20> */
[----:B------:R-:W0:Y:S01]  /*0350*/  LDCU.U8 UR4, c[0x0][0x410] ;  /* 0x00008200ff0477ac */ /* 0x000e220008000000 */
[----:B------:R-:W-:Y:S02]  /*0360*/  @P0 MOV R44, R31 ;  /* 0x0000001f002c0202 */ /* 0x000fe40000000f00 */
[----:B-----5:R-:W-:Y:S02]  /*0370*/  @!P0 CS2R R26, SRZ ;  /* 0x00000000001a8805 */ /* 0x020fe4000001ff00 */
[----:B------:R-:W-:Y:S02]  /*0380*/  @!P0 MOV R45, R28 ;  /* 0x0000001c002d8202 */ /* 0x000fe40000000f00 */
[----:B------:R-:W-:Y:S02]  /*0390*/  @!P0 CS2R R24, SRZ ;  /* 0x0000000000188805 */ /* 0x000fe4000001ff00 */
[----:B------:R-:W-:Y:S02]  /*03a0*/  @!P0 MOV R46, R29 ;  /* 0x0000001d002e8202 */ /* 0x000fe40000000f00 */
[----:B------:R-:W-:-:S02]  /*03b0*/  @!P0 CS2R R22, SRZ ;  /* 0x0000000000168805 */ /* 0x000fc4000001ff00 */
[----:B------:R-:W-:Y:S02]  /*03c0*/  @!P0 MOV R43, R30 ;  /* 0x0000001e002b8202 */ /* 0x000fe40000000f00 */
[----:B------:R-:W-:Y:S02]  /*03d0*/  @!P0 CS2R R20, SRZ ;  /* 0x0000000000148805 */ /* 0x000fe4000001ff00 */
[----:B------:R-:W-:Y:S02]  /*03e0*/  @!P0 MOV R44, R31 ;  /* 0x0000001f002c8202 */ /* 0x000fe40000000f00 */
[----:B------:R-:W-:Y:S02]  /*03f0*/  @!P0 CS2R R18, SRZ ;  /* 0x0000000000128805 */ /* 0x000fe4000001ff00 */
[----:B------:R-:W-:Y:S02]  /*0400*/  @!P0 CS2R R16, SRZ ;  /* 0x0000000000108805 */ /* 0x000fe4000001ff00 */
[----:B------:R-:W-:-:S02]  /*0410*/  @!P0 CS2R R14, SRZ ;  /* 0x00000000000e8805 */ /* 0x000fc4000001ff00 */
[----:B------:R-:W-:Y:S01]  /*0420*/  @!P0 CS2R R12, SRZ ;  /* 0x00000000000c8805 */ /* 0x000fe2000001ff00 */
[----:B------:R-:W1:Y:S01]  /*0430*/  LDCU UR5, c[0x0][0x448] ;  /* 0x00008900ff0577ac */ /* 0x000e620008000800 */
[----:B0-----:R-:W-:Y:S01]  /*0440*/  ISETP.NE.AND P1, PT, RZ, UR4, PT ;  /* 0x00000004ff007c0c */ /* 0x001fe2000bf25270 */
[----:B------:R-:W0:-:S12]  /*0450*/  LDCU.64 UR8, c[0x0][0x3a0] ;  /* 0x00007400ff0877ac */ /* 0x000e180008000a00 */
.L_x_10078:
[----:B------:R-:W2:Y:S08]  /*0460*/  LDC.64 R36, c[0x0][0x3f0] ;  /* 0x0000fc00ff247b82 */ /* 0x000eb00000000a00 */
[----:B------:R-:W3:Y:S08]  /*0470*/  LDC R47, c[0x0][0x388] ;  /* 0x0000e200ff2f7b82 */ /* 0x000ef00000000800 */
[----:B------:R-:W4:Y:S01]  /*0480*/  LDC.64 R34, c[0x0][0x3f8] ;  /* 0x0000fe00ff227b82 */ /* 0x000f220000000a00 */
[----:B--2---:R-:W-:-:S05]  /*0490*/  IMAD.WIDE R36, R6, 0x4, R36 ;  /* 0x0000000406247825 */ /* 0x004fca00078e0224 */
[----:B------:R-:W2:Y:S01]  /*04a0*/  LDG.E R55, desc[UR6][R36.64] ;  /* 0x0000000624377981 */ /* 0x000ea2000c1e1900 */
[----:B------:R-:W-:Y:S02]  /*04b0*/  HFMA2 R58, -RZ, RZ, 0, 0 ;  /* 0x00000000ff3a7431 */ /* 0x000fe400000001ff */
[----:B----4-:R-:W-:Y:S01]  /*04c0*/  IMAD.WIDE R34, R6, 0x4, R34 ;  /* 0x0000000406227825 */ /* 0x010fe200078e0222 */
[----:B--2---:R-:W-:-:S13]  /*04d0*/  ISETP.GE.AND P0, PT, R55, 0x1, PT ;  /* 0x000000013700780c */ /* 0x004fda0003f06270 */
[----:B------:R-:W2:Y:S01]  /*04e0*/  @P0 LDC.64 R32, c[0x0][0x390] ;  /* 0x0000e400ff200b82 */ /* 0x000ea20000000a00 */
[----:B------:R-:W-:-:S05]  /*04f0*/  @P0 IADD3 R38, PT, PT, R55, -0x1, RZ ;  /* 0xffffffff37260810 */ /* 0x000fca0007ffe0ff */
[----:B---3--:R-:W-:-:S05]  /*0500*/  @P0 IMAD R38, R38, R47, RZ ;  /* 0x0000002f26260224 */ /* 0x008fca00078e02ff */
[----:B------:R-:W-:-:S04]  /*0510*/  @P0 SHF.R.S32.HI R39, RZ, 0x1f, R38 ;  /* 0x0000001fff270819 */ /* 0x000fc80000011426 */
[----:B------:R-:W-:-:S04]  /*0520*/  @P0 LEA.HI R39, R39, R38, RZ, 0x3 ;  /* 0x0000002627270211 */ /* 0x000fc800078f18ff */
[----:B------:R-:W-:Y:S02]  /*0530*/  @P0 LEA.HI.SX32 R58, R39, R4, 0x1d ;  /* 0x00000004273a0211 */ /* 0x000fe400078feaff */
[----:B------:R3:W5:Y:S03]  /*0540*/  LDG.E R39, desc[UR6][R34.64] ;  /* 0x0000000622277981 */ /* 0x000766000c1e1900 */
[----:B--2---:R-:W-:-:S05]  /*0550*/  @P0 IMAD.WIDE.U32 R32, R58, 0x10, R32 ;  /* 0x000000103a200825 */ /* 0x004fca00078e0020 */
[----:B------:R3:W5:Y:S01]  /*0560*/  @P0 LDG.E.128 R28, desc[UR6][R32.64] ;  /* 0x00000006201c0981 */ /* 0x000762000c1e1d00 */
[----:B0-----:R-:W-:Y:S01]  /*0570*/  UISETP.NE.U32.AND UP0, UPT, UR8, URZ, UPT ;  /* 0x000000ff0800728c */ /* 0x001fe2000bf05070 */
[----:B------:R-:W-:-:S03]  /*0580*/  IMAD R36, R6, R47, RZ ;  /* 0x0000002f06247224 */ /* 0x000fc600078e02ff */
[----:B------:R-:W-:Y:S02]  /*0590*/  UISETP.NE.AND.EX UP0, UPT, UR9, URZ, UPT, UP0 ;  /* 0x000000ff0900728c */ /* 0x000fe4000bf05300 */
[----:B------:R-:W-:-:S04]  /*05a0*/  SHF.R.S32.HI R37, RZ, 0x1f, R36 ;  /* 0x0000001fff257819 */ /* 0x000fc80000011424 */
[----:B------:R-:W-:-:S04]  /*05b0*/  LEA.HI R37, R37, R36, RZ, 0x3 ;  /* 0x0000002425257211 */ /* 0x000fc800078f18ff */
[----:B------:R-:W-:Y:S01]  /*05c0*/  LEA.HI.SX32 R63, R37, R4, 0x1d ;  /* 0x00000004253f7211 */ /* 0x000fe200078feaff */
[----:B---3--:R-:W-:Y:S06]  /*05d0*/  BRA.U !UP0, `(.L_x_10071) ;  /* 0x0000000108d47547 */ /* 0x008fec000b800000 */
[----:B------:R-:W0:Y:S02]  /*05e0*/  LDC.64 R32, c[0x0][0x3a0] ;  /* 0x0000e800ff207b82 */ /* 0x000e240000000a00 */
[----:B0-----:R-:W-:-:S06]  /*05f0*/  IMAD.WIDE.U32 R32, R63, 0x10, R32 ;  /* 0x000000103f207825 */ /* 0x001fcc00078e0020 */
[----:B------:R-:W2:Y:S01]  /*0600*/  LDG.E.128 R32, desc[UR6][R32.64] ;  /* 0x0000000620207981 */ /* 0x000ea2000c1e1d00 */
[----:B------:R-:W-:-:S13]  /*0610*/  ISETP.GT.AND P2, PT, R55, RZ, PT ;  /* 0x000000ff3700720c */ /* 0x000fda0003f44270 */
[----:B------:R-:W0:Y:S01]  /*0620*/  @P2 LDC R36, c[0x0][0x40c] ;  /* 0x00010300ff242b82 */ /* 0x000e220000000800 */
[----:B-----5:R-:W-:Y:S02]  /*0630*/  @P2 HADD2.F32 R37, -RZ, R28.H1_H1 ;  /* 0x3000001cff252230 */ /* 0x020fe40000004100 */
[--C-:B------:R-:W-:Y:S02]  /*0640*/  @P2 HADD2.F32 R50, -RZ, R29.reuse.H0_H0 ;  /* 0x2000001dff322230 */ /* 0x100fe40000004100 */
[----:B------:R-:W-:Y:S02]  /*0650*/  @P2 HADD2.F32 R51, -RZ, R29.H1_H1 ;  /* 0x3000001dff332230 */ /* 0x000fe40000004100 */
[--C-:B------:R-:W-:Y:S01]  /*0660*/  @P2 HADD2.F32 R59, -RZ, R30.reuse.H0_H0 ;  /* 0x2000001eff3b2230 */ /* 0x100fe20000004100 */
[----:B------:R-:W3:Y:S01]  /*0670*/  @P2 LDC R54, c[0x0][0x40c] ;  /* 0x00010300ff362b82 */ /* 0x000ee20000000800 */
[----:B------:R-:W-:-:S07]  /*0680*/  @P2 HADD2.F32 R61, -RZ, R30.H1_H1 ;  /* 0x3000001eff3d2230 */ /* 0x000fce0000004100 */
[----:B------:R-:W4:Y:S08]  /*0690*/  @P2 LDC R56, c[0x0][0x40c] ;  /* 0x00010300ff382b82 */ /* 0x000f300000000800 */
[----:B------:R-:W1:Y:S08]  /*06a0*/  @P2 LDC R53, c[0x0][0x40c] ;  /* 0x00010300ff352b82 */ /* 0x000e700000000800 */
[----:B------:R-:W1:Y:S01]  /*06b0*/  @P2 LDC R52, c[0x0][0x40c] ;  /* 0x00010300ff342b82 */ /* 0x000e620000000800 */
[----:B--2---:R-:W-:-:S02]  /*06c0*/  HADD2.F32 R38, -RZ, R32.H1_H1 ;  /* 0x30000020ff267230 */ /* 0x004fc40000004100 */
[--C-:B------:R-:W-:Y:S02]  /*06d0*/  HADD2.F32 R49, -RZ, R33.reuse.H0_H0 ;  /* 0x20000021ff317230 */ /* 0x100fe40000004100 */
[----:B------:R-:W-:Y:S02]  /*06e0*/  HADD2.F32 R48, -RZ, R33.H1_H1 ;  /* 0x30000021ff307230 */ /* 0x000fe40000004100 */
[----:B0-----:R-:W-:Y:S01]  /*06f0*/  @P2 FFMA.FTZ R38, R37, R36, R38 ;  /* 0x0000002425262223 */ /* 0x001fe20000010026 */
[----:B------:R-:W0:Y:S01]  /*0700*/  @P2 LDC R33, c[0x0][0x40c] ;  /* 0x00010300ff212b82 */ /* 0x000e220000000800 */
[----:B---3--:R-:W-:Y:S01]  /*0710*/  @P2 FFMA.FTZ R49, R50, R54, R49 ;  /* 0x0000003632312223 */ /* 0x008fe20000010031 */
[--C-:B------:R-:W-:Y:S02]  /*0720*/  HADD2.F32 R54, -RZ, R34.reuse.H0_H0 ;  /* 0x20000022ff367230 */ /* 0x100fe40000004100 */
[----:B----4-:R-:W-:Y:S01]  /*0730*/  @P2 FFMA.FTZ R48, R51, R56, R48 ;  /* 0x0000003833302223 */ /* 0x010fe20000010030 */
[----:B------:R-:W-:-:S02]  /*0740*/  HADD2.F32 R50, -RZ, R34.H1_H1 ;  /* 0x30000022ff327230 */ /* 0x000fc40000004100 */
[----:B------:R-:W-:Y:S01]  /*0750*/  HADD2.F32 R57, -RZ, R32.H0_H0 ;  /* 0x20000020ff397230 */ /* 0x000fe20000004100 */
[----:B------:R-:W-:Y:S01]  /*0760*/  @!P2 MOV R51, R54 ;  /* 0x000000360033a202 */ /* 0x000fe20000000f00 */
[----:B------:R-:W2:Y:S01]  /*0770*/  @P2 LDC R36, c[0x0][0x40c] ;  /* 0x00010300ff242b82 */ /* 0x000ea20000000800 */
[--C-:B------:R-:W-:Y:S02]  /*0780*/  HADD2.F32 R65, -RZ, R35.reuse.H0_H0 ;  /* 0x20000023ff417230 */ /* 0x100fe40000004100 */
[----:B-1----:R-:W-:Y:S01]  /*0790*/  @P2 FFMA.FTZ R51, R59, R53, R54 ;  /* 0x000000353b332223 */ /* 0x002fe20000010036 */
[----:B------:R-:W-:Y:S02]  /*07a0*/  HADD2.F32 R56, -RZ, R35.H1_H1 ;  /* 0x30000023ff387230 */ /* 0x000fe40000004100 */
[----:B------:R-:W-:Y:S01]  /*07b0*/  @P2 FFMA.FTZ R50, R61, R52, R50 ;  /* 0x000000343d322223 */ /* 0x000fe20000010032 */
[--C-:B------:R-:W-:Y:S01]  /*07c0*/  @P2 HADD2.F32 R34, -RZ, R31.reuse.H0_H0 ;  /* 0x2000001fff222230 */ /* 0x100fe20000004100 */
[----:B------:R-:W-:Y:S01]  /*07d0*/  @!P2 MOV R54, R65 ;  /* 0x000000410036a202 */ /* 0x000fe20000000f00 */
[----:B------:R-:W-:Y:S01]  /*07e0*/  @P2 HADD2.F32 R32, -RZ, R28.H0_H0 ;  /* 0x2000001cff202230 */ /* 0x000fe20000004100 */
[----:B------:R-:W1:Y:S01]  /*07f0*/  @P2 LDC R37, c[0x0][0x40c] ;  /* 0x00010300ff252b82 */ /* 0x000e620000000800 */
[----:B------:R-:W-:Y:S01]  /*0800*/  @P2 HADD2.F32 R35, -RZ, R31.H1_H1 ;  /* 0x3000001fff232230 */ /* 0x000fe20000004100 */
[----:B------:R-:W-:-:S02]  /*0810*/  @!P2 MOV R53, R57 ;  /* 0x000000390035a202 */ /* 0x000fc40000000f00 */
[----:B------:R-:W-:Y:S01]  /*0820*/  @!P2 MOV R52, R56 ;  /* 0x000000380034a202 */ /* 0x000fe20000000f00 */
[----:B0-----:R-:W-:Y:S01]  /*0830*/  @P2 FFMA.FTZ R53, R32, R33, R57 ;  /* 0x0000002120352223 */ /* 0x001fe20000010039 */
[----:B------:R-:W-:-:S04]  /*0840*/  F2FP.F16.F32.PACK_AB R33, RZ, R49 ;  /* 0x00000031ff21723e */ /* 0x000fc800000000ff */
[----:B------:R-:W-:Y:S01]  /*0850*/  F2FP.F16.F32.PACK_AB R32, RZ, R53 ;  /* 0x00000035ff20723e */ /* 0x000fe200000000ff */
[----:B--2---:R-:W-:Y:S01]  /*0860*/  @P2 FFMA.FTZ R54, R34, R36, R65 ;  /* 0x0000002422362223 */ /* 0x004fe20000010041 */
[----:B------:R-:W-:Y:S02]  /*0870*/  F2FP.F16.F32.PACK_AB R34, RZ, R48 ;  /* 0x00000030ff22723e */ /* 0x000fe400000000ff */
[----:B------:R-:W-:Y:S02]  /*0880*/  F2FP.F16.F32.PACK_AB R36, RZ, R38 ;  /* 0x00000026ff24723e */ /* 0x000fe400000000ff */
[----:B------:R-:W-:Y:S02]  /*0890*/  F2FP.F16.F32.PACK_AB R57, RZ, R54 ;  /* 0x00000036ff39723e */ /* 0x000fe400000000ff */
[----:B------:R-:W-:Y:S01]  /*08a0*/  PRMT R33, R33, 0x5410, R34 ;  /* 0x0000541021217816 */ /* 0x000fe20000000022 */
[----:B-1----:R-:W-:Y:S01]  /*08b0*/  @P2 FFMA.FTZ R52, R35, R37, R56 ;  /* 0x0000002523342223 */ /* 0x002fe20000010038 */
[----:B------:R-:W-:-:S02]  /*08c0*/  F2FP.F16.F32.PACK_AB R37, RZ, R51 ;  /* 0x00000033ff25723e */ /* 0x000fc400000000ff */
[----:B------:R-:W-:Y:S02]  /*08d0*/  F2FP.F16.F32.PACK_AB R56, RZ, R50 ;  /* 0x00000032ff38723e */ /* 0x000fe400000000ff */
[----:B------:R-:W-:Y:S02]  /*08e0*/  F2FP.F16.F32.PACK_AB R35, RZ, R52 ;  /* 0x00000034ff23723e */ /* 0x000fe400000000ff */
[----:B------:R-:W-:Y:S02]  /*08f0*/  PRMT R34, R37, 0x5410, R56 ;  /* 0x0000541025227816 */ /* 0x000fe40000000038 */
[----:B------:R-:W-:Y:S02]  /*0900*/  PRMT R32, R32, 0x5410, R36 ;  /* 0x0000541020207816 */ /* 0x000fe40000000024 */
[----:B------:R-:W-:Y:S01]  /*0910*/  PRMT R35, R57, 0x5410, R35 ;  /* 0x0000541039237816 */ /* 0x000fe20000000023 */
[----:B------:R-:W-:Y:S06]  /*0920*/  BRA `(.L_x_10072) ;  /* 0x0000000000a47947 */ /* 0x000fec0003800000 */
.L_x_10071:
[----:B------:R-:W0:Y:S01]  /*0930*/  @P0 LDC R33, c[0x0][0x40c] ;  /* 0x00010300ff210b82 */ /* 0x000e220000000800 */
[--C-:B-----5:R-:W-:Y:S01]  /*0940*/  @P0 HADD2.F32 R32, -RZ, R28.reuse.H0_H0 ;  /* 0x2000001cff200230 */ /* 0x120fe20000004100 */
[----:B------:R-:W-:Y:S01]  /*0950*/  CS2R R52, SRZ ;  /* 0x0000000000347805 */ /* 0x000fe2000001ff00 */
[----:B------:R-:W-:Y:S01]  /*0960*/  @P0 HADD2.F32 R34, -RZ, R28.H1_H1 ;  /* 0x3000001cff220230 */ /* 0x000fe20000004100 */
[----:B------:R-:W-:Y:S01]  /*0970*/  CS2R R48, SRZ ;  /* 0x0000000000307805 */ /* 0x000fe2000001ff00 */
[----:B------:R-:W-:Y:S01]  /*0980*/  @P0 HADD2.F32 R36, -RZ, R29.H0_H0 ;  /* 0x2000001dff240230 */ /* 0x000fe20000004100 */
[----:B------:R-:W-:Y:S02]  /*0990*/  MOV R38, RZ ;  /* 0x000000ff00267202 */ /* 0x000fe40000000f00 */
[----:B------:R-:W-:Y:S01]  /*09a0*/  CS2R R50, SRZ ;  /* 0x0000000000327805 */ /* 0x000fe2000001ff00 */
[----:B------:R-:W2:Y:S01]  /*09b0*/  @P0 LDC R35, c[0x0][0x40c] ;  /* 0x00010300ff230b82 */ /* 0x000ea20000000800 */
[----:B------:R-:W-:-:S07]  /*09c0*/  MOV R54, RZ ;  /* 0x000000ff00367202 */ /* 0x000fce0000000f00 */
        /* <DEDUP_REMOVED lines=11> */
[----:B------:R-:W-:-:S06]  /*0a80*/  @P0 HADD2.F32 R36, -RZ, R31.H1_H1 ;  /* 0x3000001fff240230 */ /* 0x000fcc0000004100 */
        /* <DEDUP_REMOVED lines=19> */
.L_x_10072:
        /* <DEDUP_REMOVED lines=17> */
[----:B------:R-:W1:Y:S01]  /*0cd0*/  @P0 LDC R61, c[0x0][0x40c] ;  /* 0x00010300ff3d0b82 */ /* 0x000e620000000800 */
[----:B--2---:R-:W-:-:S02]  /*0ce0*/  HADD2.F32 R55, -RZ, R33.H0_H0 ;  /* 0x20000021ff377230 */ /* 0x004fc40000004100 */
[----:B------:R-:W-:Y:S02]  /*0cf0*/  HADD2.F32 R57, -RZ, R33.H1_H1 ;  /* 0x30000021ff397230 */ /* 0x000fe40000004100 */
[----:B------:R-:W-:Y:S02]  /*0d00*/  @P0 HADD2.F32 R33, -RZ, R30.H0_H0 ;  /* 0x2000001eff210230 */ /* 0x000fe40000004100 */
[----:B0-----:R-:W-:Y:S01]  /*0d10*/  @P0 FFMA.FTZ R55, R56, R58, R55 ;  /* 0x0000003a38370223 */ /* 0x001fe20000010037 */
[----:B------:R-:W-:Y:S01]  /*0d20*/  @P0 HADD2.F32 R56, -RZ, R29.H1_H1 ;  /* 0x3000001dff380230 */ /* 0x000fe20000004100 */
[----:B------:R-:W0:Y:S01]  /*0d30*/  @P0 LDC R58, c[0x0][0x40c] ;  /* 0x00010300ff3a0b82 */ /* 0x000e220000000800 */
[----:B------:R-:W-:-:S03]  /*0d40*/  HADD2.F32 R62, -RZ, R35.H1_H1 ;  /* 0x30000023ff3e7230 */ /* 0x000fc60000004100 */
[----:B---3--:R-:W-:Y:S01]  /*0d50*/  @P0 FFMA.FTZ R57, R56, R59, R57 ;  /* 0x0000003b38390223 */ /* 0x008fe20000010039 */
[----:B------:R-:W-:Y:S02]  /*0d60*/  HADD2.F32 R56, -RZ, R34.H0_H0 ;  /* 0x20000022ff387230 */ /* 0x000fe40000004100 */
[----:B------:R-:W-:-:S03]  /*0d70*/  HADD2.F32 R59, -RZ, R35.H0_H0 ;  /* 0x20000023ff3b7230 */ /* 0x000fc60000004100 */
[----:B----4-:R-:W-:Y:S01]  /*0d80*/  @P0 FFMA.FTZ R56, R33, R60, R56 ;  /* 0x0000003c21380223 */ /* 0x010fe20000010038 */
[----:B------:R-:W-:Y:S02]  /*0d90*/  HADD2.F32 R60, -RZ, R34.H1_H1 ;  /* 0x30000022ff3c7230 */ /* 0x000fe40000004100 */
[----:B------:R-:W2:Y:S01]  /*0da0*/  @P0 LDC R34, c[0x0][0x40c] ;  /* 0x00010300ff220b82 */ /* 0x000ea20000000800 */
[----:B------:R-:W-:Y:S01]  /*0db0*/  @P0 HADD2.F32 R33, -RZ, R30.H1_H1 ;  /* 0x3000001eff210230 */ /* 0x000fe20000004100 */
[----:B------:R-:W-:-:S04]  /*0dc0*/  F2FP.F16.F32.PACK_AB R66, RZ, R56 ;  /* 0x00000038ff42723e */ /* 0x000fc800000000ff */
[----:B0-----:R-:W-:Y:S01]  /*0dd0*/  @P0 FFMA.FTZ R60, R33, R58, R60 ;  /* 0x0000003a213c0223 */ /* 0x001fe2000001003c */
[----:B------:R-:W-:Y:S01]  /*0de0*/  @P0 HADD2.F32 R58, -RZ, R31.H0_H0 ;  /* 0x2000001fff3a0230 */ /* 0x000fe20000004100 */
[----:B------:R-:W0:Y:S03]  /*0df0*/  @P0 LDC R33, c[0x0][0x40c] ;  /* 0x00010300ff210b82 */ /* 0x000e260000000800 */
[----:B------:R-:W-:Y:S01]  /*0e00*/  F2FP.F16.F32.PACK_AB R67, RZ, R60 ;  /* 0x0000003cff43723e */ /* 0x000fe200000000ff */
[----:B-1----:R-:W-:Y:S01]  /*0e10*/  @P0 FFMA.FTZ R59, R58, R61, R59 ;  /* 0x0000003d3a3b0223 */ /* 0x002fe2000001003b */
[----:B------:R-:W-:Y:S02]  /*0e20*/  HADD2.F32 R58, -RZ, R32.H1_H1 ;  /* 0x30000020ff3a7230 */ /* 0x000fe40000004100 */
[----:B------:R-:W-:Y:S02]  /*0e30*/  @P0 HADD2.F32 R61, -RZ, R28.H1_H1 ;  /* 0x3000001cff3d0230 */ /* 0x000fe40000004100 */
[----:B------:R-:W-:-:S03]  /*0e40*/  F2FP.F16.F32.PACK_AB R35, RZ, R59 ;  /* 0x0000003bff23723e */ /* 0x000fc600000000ff */
[----:B--2---:R-:W-:Y:S01]  /*0e50*/  @P0 FFMA.FTZ R58, R61, R34, R58 ;  /* 0x000000223d3a0223 */ /* 0x004fe2000001003a */
[----:B------:R-:W-:Y:S01]  /*0e60*/  HADD2.F32 R61, -RZ, R32.H0_H0 ;  /* 0x20000020ff3d7230 */ /* 0x000fe20000004100 */
[----:B------:R-:W1:Y:S01]  /*0e70*/  @P0 LDC R34, c[0x0][0x40c] ;  /* 0x00010300ff220b82 */ /* 0x000e620000000800 */
[----:B------:R-:W-:Y:S02]  /*0e80*/  @P0 HADD2.F32 R32, -RZ, R28.H0_H0 ;  /* 0x2000001cff200230 */ /* 0x000fe40000004100 */
[----:B------:R-:W-:-:S03]  /*0e90*/  F2FP.F16.F32.PACK_AB R65, RZ, R58 ;  /* 0x0000003aff41723e */ /* 0x000fc600000000ff */
[----:B0-----:R-:W-:Y:S01]  /*0ea0*/  @P0 FFMA.FTZ R61, R32, R33, R61 ;  /* 0x00000021203d0223 */ /* 0x001fe2000001003d */
[----:B------:R-:W-:-:S04]  /*0eb0*/  @P0 HADD2.F32 R33, -RZ, R31.H1_H1 ;  /* 0x3000001fff210230 */ /* 0x000fc80000004100 */
[----:B------:R-:W-:-:S04]  /*0ec0*/  F2FP.F16.F32.PACK_AB R32, RZ, R61 ;  /* 0x0000003dff20723e */ /* 0x000fc800000000ff */
[----:B------:R-:W-:Y:S01]  /*0ed0*/  PRMT R32, R32, 0x5410, R65 ;  /* 0x0000541020207816 */ /* 0x000fe20000000041 */
[----:B-1----:R-:W-:Y:S01]  /*0ee0*/  @P0 FFMA.FTZ R62, R33, R34, R62 ;  /* 0x00000022213e0223 */ /* 0x002fe2000001003e */
[----:B------:R-:W-:Y:S02]  /*0ef0*/  F2FP.F16.F32.PACK_AB R33, RZ, R55 ;  /* 0x00000037ff21723e */ /* 0x000fe400000000ff */
[----:B------:R-:W-:Y:S02]  /*0f00*/  F2FP.F16.F32.PACK_AB R34, RZ, R57 ;  /* 0x00000039ff22723e */ /* 0x000fe400000000ff */
[----:B------:R-:W-:Y:S02]  /*0f10*/  F2FP.F16.F32.PACK_AB R64, RZ, R62 ;  /* 0x0000003eff40723e */ /* 0x000fe400000000ff */
[----:B------:R-:W-:Y:S02]  /*0f20*/  PRMT R33, R33, 0x5410, R34 ;  /* 0x0000541021217816 */ /* 0x000fe40000000022 */
[----:B------:R-:W-:-:S02]  /*0f30*/  PRMT R34, R66, 0x5410, R67 ;  /* 0x0000541042227816 */ /* 0x000fc40000000043 */
[----:B------:R-:W-:Y:S01]  /*0f40*/  PRMT R35, R35, 0x5410, R64 ;  /* 0x0000541023237816 */ /* 0x000fe20000000040 */
[----:B------:R-:W-:Y:S06]  /*0f50*/  BRA `(.L_x_10074) ;  /* 0x0000000000a87947 */ /* 0x000fec0003800000 */
.L_x_10073:
[----:B0-----:R-:W0:Y:S01]  /*0f60*/  @P0 LDC R33, c[0x0][0x40c] ;  /* 0x00010300ff210b82 */ /* 0x001e220000000800 */
[----:B-----5:R-:W-:Y:S01]  /*0f70*/  @P0 HADD2.F32 R32, -RZ, R28.H0_H0 ;  /* 0x2000001cff200230 */ /* 0x020fe20000004100 */
[----:B------:R-:W-:Y:S01]  /*0f80*/  CS2R R60, SRZ ;  /* 0x00000000003c7805 */ /* 0x000fe2000001ff00 */
[----:B------:R-:W-:Y:S01]  /*0f90*/  HFMA2 R55, -RZ, RZ, 0, 0 ;  /* 0x00000000ff377431 */ /* 0x000fe200000001ff */
[----:B------:R-:W-:Y:S02]  /*0fa0*/  MOV R58, RZ ;  /* 0x000000ff003a7202 */ /* 0x000fe40000000f00 */
[----:B------:R-:W-:Y:S01]  /*0fb0*/  CS2R R56, SRZ ;  /* 0x0000000000387805 */ /* 0x000fe2000001ff00 */
[----:B------:R-:W-:Y:S01]  /*0fc0*/  HFMA2 R62, -RZ, RZ, 0, 0 ;  /* 0x00000000ff3e7431 */ /* 0x000fe200000001ff */
[----:B------:R-:W2:Y:S08]  /*0fd0*/  @P0 LDC R34, c[0x0][0x40c] ;  /* 0x00010300ff220b82 */ /* 0x000eb00000000800 */
[----:B------:R-:W3:Y:S08]  /*0fe0*/  @P0 LDC R35, c[0x0][0x40c] ;  /* 0x00010300ff230b82 */ /* 0x000ef00000000800 */
[----:B------:R-:W4:Y:S01]  /*0ff0*/  @P0 LDC R59, c[0x0][0x40c] ;  /* 0x00010300ff3b0b82 */ /* 0x000f220000000800 */
[----:B0-----:R-:W-:Y:S01]  /*1000*/  @P0 FMUL.FTZ R61, R32, R33 ;  /* 0x00000021203d0220 */ /* 0x001fe20000410000 */
[----:B------:R-:W-:-:S02]  /*1010*/  @P0 HADD2.F32 R33, -RZ, R29.H0_H0 ;  /* 0x2000001dff210230 */ /* 0x000fc40000004100 */
[----:B------:R-:W-:-:S04]  /*1020*/  @P0 HADD2.F32 R32, -RZ, R28.H1_H1 ;  /* 0x3000001cff200230 */ /* 0x000fc80000004100 */
[----:B------:R-:W0:Y:S01]  /*1030*/  @P0 LDC R65, c[0x0][0x40c] ;  /* 0x00010300ff410b82 */ /* 0x000e220000000800 */
[----:B--2---:R-:W-:-:S05]  /*1040*/  @P0 FMUL.FTZ R55, R33, R34 ;  /* 0x0000002221370220 */ /* 0x004fca0000410000 */
[----:B------:R-:W-:Y:S02]  /*1050*/  F2FP.F16.F32.PACK_AB R34, RZ, R55 ;  /* 0x00000037ff22723e */ /* 0x000fe400000000ff */
[----:B------:R-:W2:Y:S01]  /*1060*/  @P0 LDC R67, c[0x0][0x40c] ;  /* 0x00010300ff430b82 */ /* 0x000ea20000000800 */
[----:B---3--:R-:W-:Y:S01]  /*1070*/  @P0 FMUL.FTZ R58, R32, R35 ;  /* 0x00000023203a0220 */ /* 0x008fe20000410000 */
[----:B------:R-:W-:-:S06]  /*1080*/  @P0 HADD2.F32 R32, -RZ, R29.H1_H1 ;  /* 0x3000001dff200230 */ /* 0x000fcc0000004100 */
[----:B------:R-:W3:Y:S01]  /*1090*/  @P0 LDC R33, c[0x0][0x40c] ;  /* 0x00010300ff210b82 */ /* 0x000ee20000000800 */
[----:B----4-:R-:W-:Y:S01]  /*10a0*/  @P0 FMUL.FTZ R57, R32, R59 ;  /* 0x0000003b20390220 */ /* 0x010fe20000410000 */
[----:B------:R-:W-:Y:S01]  /*10b0*/  @P0 HADD2.F32 R32, -RZ, R30.H0_H0 ;  /* 0x2000001eff200230 */ /* 0x000fe20000004100 */
[----:B------:R-:W-:-:S05]  /*10c0*/  MOV R59, RZ ;  /* 0x000000ff003b7202 */ /* 0x000fca0000000f00 */
[----:B------:R-:W4:Y:S01]  /*10d0*/  @P0 LDC R35, c[0x0][0x40c] ;  /* 0x00010300ff230b82 */ /* 0x000f220000000800 */
[----:B0-----:R-:W-:Y:S01]  /*10e0*/  @P0 FMUL.FTZ R56, R32, R65 ;  /* 0x0000004120380220 */ /* 0x001fe20000410000 */
[----:B------:R-:W-:Y:S01]  /*10f0*/  @P0 HADD2.F32 R32, -RZ, R30.H1_H1 ;  /* 0x3000001eff200230 */ /* 0x000fe20000004100 */
[----:B------:R-:W-:-:S03]  /*1100*/  F2FP.F16.F32.PACK_AB R65, RZ, R57 ;  /* 0x00000039ff41723e */ /* 0x000fc600000000ff */
[----:B------:R-:W-:Y:S01]  /*1110*/  F2FP.F16.F32.PACK_AB R66, RZ, R56 ;  /* 0x00000038ff42723e */ /* 0x000fe200000000ff */
[----:B--2---:R-:W-:Y:S01]  /*1120*/  @P0 FMUL.FTZ R60, R32, R67 ;  /* 0x00000043203c0220 */ /* 0x004fe20000410000 */
[----:B------:R-:W-:-:S04]  /*1130*/  @P0 HADD2.F32 R32, -RZ, R31.H0_H0 ;  /* 0x2000001fff200230 */ /* 0x000fc80000004100 */
[----:B------:R-:W-:Y:S01]  /*1140*/  F2FP.F16.F32.PACK_AB R67, RZ, R60 ;  /* 0x0000003cff43723e */ /* 0x000fe200000000ff */
[----:B---3--:R-:W-:Y:S01]  /*1150*/  @P0 FMUL.FTZ R59, R32, R33 ;  /* 0x00000021203b0220 */ /* 0x008fe20000410000 */
[----:B------:R-:W-:Y:S01]  /*1160*/  @P0 HADD2.F32 R32, -RZ, R31.H1_H1 ;  /* 0x3000001fff200230 */ /* 0x000fe20000004100 */
[----:B------:R-:W-:-:S04]  /*1170*/  F2FP.F16.F32.PACK_AB R33, RZ, R58 ;  /* 0x0000003aff21723e */ /* 0x000fc800000000ff */
[----:B----4-:R-:W-:Y:S01]  /*1180*/  @P0 FMUL.FTZ R62, R32, R35 ;  /* 0x00000023203e0220 */ /* 0x010fe20000410000 */
[----:B------:R-:W-:Y:S02]  /*1190*/  F2FP.F16.F32.PACK_AB R32, RZ, R61 ;  /* 0x0000003dff20723e */ /* 0x000fe400000000ff */
[----:B------:R-:W-:Y:S02]  /*11a0*/  F2FP.F16.F32.PACK_AB R35, RZ, R59 ;  /* 0x0000003bff23723e */ /* 0x000fe400000000ff */
[----:B------:R-:W-:Y:S02]  /*11b0*/  F2FP.F16.F32.PACK_AB R64, RZ, R62 ;  /* 0x0000003eff40723e */ /* 0x000fe400000000ff */
[----:B------:R-:W-:Y:S02]  /*11c0*/  PRMT R32, R32, 0x5410, R33 ;  /* 0x0000541020207816 */ /* 0x000fe40000000021 */
[----:B------:R-:W-:Y:S02]  /*11d0*/  PRMT R33, R34, 0x5410, R65 ;  /* 0x0000541022217816 */ /* 0x000fe40000000041 */
[----:B------:R-:W-:-:S02]  /*11e0*/  PRMT R34, R66, 0x5410, R67 ;  /* 0x0000541042227816 */ /* 0x000fc40000000043 */
[----:B------:R-:W-:-:S07]  /*11f0*/  PRMT R35, R35, 0x5410, R64 ;  /* 0x0000541023237816 */ /* 0x000fce0000000040 */
.L_x_10074:
[----:B------:R-:W-:-:S04]  /*1200*/  IMAD.WIDE.U32 R36, R63, 0x10, R36 ;  /* 0x000000103f247825 */ /* 0x000fc800078e0024 */
[----:B------:R-:W-:Y:S01]  /*1210*/  FADD.FTZ R63, RZ, R53 ;  /* 0x00000035ff3f7221 */ /* 0x000fe20000010000 */
        /* <DEDUP_REMOVED lines=72> */
.L_x_10090:
        /* <DEDUP_REMOVED lines=35> */
[----:B------:R-:W-:Y:S01]  /*18d0*/  LEA.HI R47, R32, R47, RZ, 0x3 ;  /* 0x0000002f202f7211 */ /* 0x000fe200078f18ff */
[C---:B------:R-:W-:Y:S01]  /*18e0*/  FMUL.FTZ R35, R37.reuse, R36 ;  /* 0x0000002425237220 */ /* 0x040fe20000410000 */
[----:B------:R-:W0:Y:S01]  /*18f0*/  LDC.64 R32, c[0x0][0x428] ;  /* 0x00010a00ff207b82 */ /* 0x000e220000000a00 */
        /* <DEDUP_REMOVED lines=18> */
[----:B------:R-:W-:Y:S01]  /*1a20*/  IADD3 R51, PT, PT, R47, 0x20, RZ ;  /* 0x000000202f337810 */ /* 0x000fe20007ffe0ff */
[----:B------:R-:W-:Y:S01]  /*1a30*/  FFMA.FTZ R54, R52, R8, R23 ;  /* 0x0000000834367223 */ /* 0x000fe20000010017 */
[----:B------:R-:W-:Y:S01]  /*1a40*/  FFMA.FTZ R52, R48, R0, R27 ;  /* 0x0000000030347223 */ /* 0x000fe2000001001b */
[----:B------:R-:W-:Y:S01]  /*1a50*/  FFMA.FTZ R34, R49, R7, R20 ;  /* 0x0000000731227223 */ /* 0x000fe20000010014 */
[----:B------:R-:W-:Y:S01]  /*1a60*/  FFMA.FTZ R61, R50, R10, R21 ;  /* 0x0000000a323d7223 */ /* 0x000fe20000010015 */
[----:B0-----:R-:W-:-:S04]  /*1a70*/  IMAD.WIDE.U32 R48, R47, 0x10, R32 ;  /* 0x000000102f307825 */ /* 0x001fc800078e0020 */
[----:B------:R-:W-:Y:S01]  /*1a80*/  FFMA.FTZ R53, R53, R41, R16 ;  /* 0x0000002935357223 */ /* 0x000fe20000010010 */
[----:B------:R-:W-:Y:S01]  /*1a90*/  FFMA.FTZ R55, R55, R11, R18 ;  /* 0x0000000b37377223 */ /* 0x000fe20000010012 */
[----:B------:R-:W-:Y:S01]  /*1aa0*/  FFMA.FTZ R62, R62, R44, R15 ;  /* 0x0000002c3e3e7223 */ /* 0x000fe2000001000f */
[----:B------:R-:W-:Y:S01]  /*1ab0*/  IMAD.WIDE.U32 R50, R51, 0x10, R32 ;  /* 0x0000001033327825 */ /* 0x000fe200078e0020 */
[----:B------:R-:W-:-:S03]  /*1ac0*/  F2FP.F16.F32.PACK_AB R33, R52, R37 ;  /* 0x000000253421723e */ /* 0x000fc600000000ff */
[----:B------:R-:W-:Y:S01]  /*1ad0*/  FFMA.FTZ R32, R39, R5, R24 ;  /* 0x0000000527207223 */ /* 0x000fe20000010018 */
[----:B------:R-:W-:Y:S01]  /*1ae0*/  FFMA.FTZ R37, R38, R2, R25 ;  /* 0x0000000226257223 */ /* 0x000fe20000010019 */
[----:B------:R-:W-:Y:S01]  /*1af0*/  FFMA.FTZ R52, R36, R40, R19 ;  /* 0x0000002824347223 */ /* 0x000fe20000010013 */
[----:B------:R-:W-:Y:S01]  /*1b00*/  FFMA.FTZ R38, R57, R45, R12 ;  /* 0x0000002d39267223 */ /* 0x000fe2000001000c */
[----:B------:R-:W-:Y:S01]  /*1b10*/  FFMA.FTZ R39, R59, R43, R14 ;  /* 0x0000002b3b277223 */ /* 0x000fe2000001000e */
[----:B------:R-:W-:Y:S01]  /*1b20*/  FFMA.FTZ R47, R60, R46, R13 ;  /* 0x0000002e3c2f7223 */ /* 0x000fe2000001000d */
[----:B------:R-:W-:Y:S01]  /*1b30*/  FFMA.FTZ R36, R58, R42, R17 ;  /* 0x0000002a3a247223 */ /* 0x000fe20000010011 */
[----:B------:R-:W-:Y:S02]  /*1b40*/  F2FP.F16.F32.PACK_AB R35, R54, R35 ;  /* 0x000000233623723e */ /* 0x000fe400000000ff */
[----:B------:R-:W-:Y:S02]  /*1b50*/  F2FP.F16.F32.PACK_AB R34, R61, R34 ;  /* 0x000000223d22723e */ /* 0x000fe400000000ff */
[----:B------:R-:W-:-:S02]  /*1b60*/  F2FP.F16.F32.PACK_AB R32, R37, R32 ;  /* 0x000000202520723e */ /* 0x000fc400000000ff */
[----:B------:R-:W-:Y:S02]  /*1b70*/  F2FP.F16.F32.PACK_AB R39, R62, R39 ;  /* 0x000000273e27723e */ /* 0x000fe400000000ff */
[----:B------:R-:W-:Y:S01]  /*1b80*/  F2FP.F16.F32.PACK_AB R38, R47, R38 ;  /* 0x000000262f26723e */ /* 0x000fe200000000ff */
[----:B------:R1:W-:Y:S01]  /*1b90*/  STG.E.128 desc[UR6][R48.64], R32 ;  /* 0x0000002030007986 */ /* 0x0003e2000c101d06 */
[----:B------:R-:W-:Y:S02]  /*1ba0*/  F2FP.F16.F32.PACK_AB R37, R52, R55 ;  /* 0x000000373425723e */ /* 0x000fe400000000ff */
[----:B------:R-:W-:-:S05]  /*1bb0*/  F2FP.F16.F32.PACK_AB R36, R36, R53 ;  /* 0x000000352424723e */ /* 0x000fca00000000ff */
[----:B------:R1:W-:Y:S02]  /*1bc0*/  STG.E.128 desc[UR6][R50.64], R36 ;  /* 0x0000002432007986 */ /* 0x0003e4000c101d06 */
.L_x_10077:
[----:B------:R-:W-:Y:S05]  /*1bd0*/  BSYNC.RECONVERGENT B0 ;  /* 0x0000000000007941 */ /* 0x000fea0003800200 */
.L_x_10076:
[----:B-1----:R-:W1:Y:S02]  /*1be0*/  LDC.64 R32, c[0x0][0x380] ;  /* 0x0000e000ff207b82 */ /* 0x002e640000000a00 */
[----:B-1----:R-:W-:-:S04]  /*1bf0*/  LEA R6, R32, R6, 0x2 ;  /* 0x0000000620067211 */ /* 0x002fc800078e10ff */
[----:B------:R-:W-:-:S13]  /*1c00*/  ISETP.GE.AND P0, PT, R6, R33, PT ;  /* 0x000000210600720c */ /* 0x000fda0003f06270 */
[----:B------:R-:W-:Y:S05]  /*1c10*/  @!P0 BRA `(.L_x_10078) ;  /* 0xffffffe800108947 */ /* 0x000fea000383ffff */
[----:B------:R-:W-:Y:S05]  /*1c20*/  EXIT ;  /* 0x000000000000794d */ /* 0x000fea0003800000 */
.L_x_10075:
        /* <DEDUP_REMOVED lines=8> */
.L_x_10080:
[----:B------:R-:W-:Y:S05]  /*1cb0*/  BSYNC B0 ;  /* 0x0000000000007941 */ /* 0x000fea0003800000 */
.L_x_10079:
        /* <DEDUP_REMOVED lines=9> */
.L_x_10081:
[----:B------:R-:W-:Y:S01]  /*1d50*/  HFMA2 R36, -RZ, RZ, 0, 2.384185791015625e-07 ;  /* 0x00000004ff247431 */ /* 0x000fe200000001ff */
[----:B------:R-:W-:-:S05]  /*1d60*/  MOV R64, R67 ;  /* 0x0000004300407202 */ /* 0x000fca0000000f00 */
[----:B------:R-:W-:-:S05]  /*1d70*/  FADD.FTZ R64, R37, R64 ;  /* 0x0000004025407221 */ /* 0x000fca0000010000 */
[----:B------:R-:W-:-:S07]  /*1d80*/  MOV R69, R64 ;  /* 0x0000004000457202 */ /* 0x000fce0000000f00 */
[----:B------:R-:W-:Y:S05]  /*1d90*/  WARPSYNC.COLLECTIVE R34, `(.L_x_10082) ;  /* 0x0000000022087348 */ /* 0x000fea0003c00000 */
[----:B------:R0:W1:Y:S02]  /*1da0*/  SHFL.BFLY P2, R67, R69, R36, R35 ;  /* 0x0c00002445437389 */ /* 0x0000640000040023 */
[----:B01----:R-:W-:Y:S05]  /*1db0*/  ENDCOLLECTIVE ;  /* 0x000000000000791b */ /* 0x003fea0003800000 */
.L_x_10082:
        /* <DEDUP_REMOVED lines=8> */
.L_x_10083:
[----:B------:R-:W-:Y:S01]  /*1e40*/  HFMA2 R36, -RZ, RZ, 0, 9.5367431640625e-07 ;  /* 0x00000010ff247431 */ /* 0x000fe200000001ff */
[----:B------:R-:W-:-:S05]  /*1e50*/  MOV R66, R67 ;  /* 0x0000004300427202 */ /* 0x000fca0000000f00 */
[----:B------:R-:W-:-:S05]  /*1e60*/  FADD.FTZ R66, R65, R66 ;  /* 0x0000004241427221 */ /* 0x000fca0000010000 */
[----:B------:R-:W-:-:S07]  /*1e70*/  MOV R69, R66 ;  /* 0x0000004200457202 */ /* 0x000fce0000000f00 */
[----:B------:R-:W-:Y:S05]  /*1e80*/  WARPSYNC.COLLECTIVE R34, `(.L_x_10084) ;  /* 0x0000000022087348 */ /* 0x000fea0003c00000 */
[----:B------:R0:W1:Y:S02]  /*1e90*/  SHFL.BFLY P2, R67, R69, R36, R35 ;  /* 0x0c00002445437389 */ /* 0x0000640000040023 */
[----:B01----:R-:W-:Y:S05]  /*1ea0*/  ENDCOLLECTIVE ;  /* 0x000000000000791b */ /* 0x003fea0003800000 */
.L_x_10084:
        /* <DEDUP_REMOVED lines=41> */
.L_x_10085:
[----:B------:R-:W-:Y:S01]  /*2140*/  HFMA2 R36, -RZ, RZ, 0, 1.1920928955078125e-07 ;  /* 0x00000002ff247431 */ /* 0x000fe200000001ff */
[----:B------:R-:W-:-:S05]  /*2150*/  MOV R37, R67 ;  /* 0x0000004300257202 */ /* 0x000fca0000000f00 */
[----:B------:R-:W-:-:S05]  /*2160*/  FADD.FTZ R37, R32, R37 ;  /* 0x0000002520257221 */ /* 0x000fca0000010000 */
[----:B------:R-:W-:-:S07]  /*2170*/  MOV R69, R37 ;  /* 0x0000002500457202 */ /* 0x000fce0000000f00 */
[----:B------:R-:W-:Y:S05]  /*2180*/  WARPSYNC.COLLECTIVE R34, `(.L_x_10086) ;  /* 0x0000000022087348 */ /* 0x000fea0003c00000 */
[----:B------:R0:W1:Y:S02]  /*2190*/  SHFL.BFLY P2, R67, R69, R36, R35 ;  /* 0x0c00002445437389 */ /* 0x0000640000040023 */
[----:B01----:R-:W-:Y:S05]  /*21a0*/  ENDCOLLECTIVE ;  /* 0x000000000000791b */ /* 0x003fea0003800000 */
.L_x_10086:
[----:B------:R-:W-:Y:S01]  /*21b0*/  HFMA2 R36, -RZ, RZ, 0, 2.384185791015625e-07 ;  /* 0x00000004ff247431 */ /* 0x000fe200000001ff */
[----:B------:R-:W-:-:S05]  /*21c0*/  MOV R64, R67 ;  /* 0x0000004300407202 */ /* 0x000fca0000000f00 */
[----:B------:R-:W-:-:S05]  /*21d0*/  FADD.FTZ R64, R37, R64 ;  /* 0x0000004025407221 */ /* 0x000fca0000010000 */
[----:B------:R-:W-:-:S07]  /*21e0*/  MOV R69, R64 ;  /* 0x0000004000457202 */ /* 0x000fce0000000f00 */
[----:B------:R-:W-:Y:S05]  /*21f0*/  WARPSYNC.COLLECTIVE R34, `(.L_x_10087) ;  /* 0x0000000022087348 */ /* 0x000fea0003c00000 */
[----:B------:R0:W1:Y:S02]  /*2200*/  SHFL.BFLY P2, R67, R69, R36, R35 ;  /* 0x0c00002445437389 */ /* 0x0000640000040023 */
[----:B01----:R-:W-:Y:S05]  /*2210*/  ENDCOLLECTIVE ;  /* 0x000000000000791b */ /* 0x003fea0003800000 */
.L_x_10087:
[----:B------:R-:W-:Y:S01]  /*2220*/  HFMA2 R36, -RZ, RZ, 0, 4.76837158203125e-07 ;  /* 0x00000008ff247431 */ /* 0x000fe200000001ff */
[----:B------:R-:W-:-:S05]  /*2230*/  MOV R65, R67 ;  /* 0x0000004300417202 */ /* 0x000fca0000000f00 */
[----:B------:R-:W-:-:S05]  /*2240*/  FADD.FTZ R65, R64, R65 ;  /* 0x0000004140417221 */ /* 0x000fca0000010000 */
[----:B------:R-:W-:-:S07]  /*2250*/  MOV R69, R65 ;  /* 0x0000004100457202 */ /* 0x000fce0000000f00 */
[----:B------:R-:W-:Y:S05]  /*2260*/  WARPSYNC.COLLECTIVE R34, `(.L_x_10088) ;  /* 0x0000000022087348 */ /* 0x000fea0003c00000 */
[----:B------:R0:W1:Y:S02]  /*2270*/  SHFL.BFLY P2, R67, R69, R36, R35 ;  /* 0x0c00002445437389 */ /* 0x0000640000040023 */
[----:B01----:R-:W-:Y:S05]  /*2280*/  ENDCOLLECTIVE ;  /* 0x000000000000791b */ /* 0x003fea0003800000 */
.L_x_10088:
[----:B------:R-:W-:Y:S01]  /*2290*/  HFMA2 R36, -RZ, RZ, 0, 9.5367431640625e-07 ;  /* 0x00000010ff247431 */ /* 0x000fe200000001ff */
[----:B------:R-:W-:-:S05]  /*22a0*/  MOV R66, R67 ;  /* 0x0000004300427202 */ /* 0x000fca0000000f00 */
[----:B------:R-:W-:-:S05]  /*22b0*/  FADD.FTZ R66, R65, R66 ;  /* 0x0000004241427221 */ /* 0x000fca0000010000 */
[----:B------:R-:W-:-:S07]  /*22c0*/  MOV R69, R66 ;  /* 0x0000004200457202 */ /* 0x000fce0000000f00 */
[----:B------:R-:W-:Y:S05]  /*22d0*/  WARPSYNC.COLLECTIVE R34, `(.L_x_10089) ;  /* 0x0000000022087348 */ /* 0x000fea0003c00000 */
[----:B------:R0:W1:Y:S02]  /*22e0*/  SHFL.BFLY P2, R67, R69, R36, R35 ;  /* 0x0c00002445437389 */ /* 0x0000640000040023 */
[----:B01----:R-:W-:Y:S05]  /*22f0*/  ENDCOLLECTIVE ;  /* 0x000000000000791b */ /* 0x003fea0003800000 */
.L_x_10089:
[----:B------:R-:W-:Y:S05]  /*2300*/  BRA `(.L_x_10090) ;  /* 0xfffffff000e47947 */ /* 0x000fea000383ffff */
.L_x_10091:
        /* <DEDUP_REMOVED lines=15> */
.L_x_20304:


//--------------------- .text._ZN10layer_norm13ln_fwd_kernelINS_13Kernel_traitsIf6__halfS2_S2_fjLj512ELj1ELj4ELj1ELj16ENS_18Kernel_traits_baseILj512EfS2_S2_S2_fjLj128EEEEELb0ELb1ELb0ELb0EEEvNS_9FwdParamsE --------------------------
	.section	.text._ZN10layer_norm13ln_fwd_kernelINS_13Kernel_traitsIf6__halfS2_S2_fjLj512ELj1ELj4ELj1ELj16ENS_18Kernel_traits_baseILj512EfS2_S2_S2_fjLj128EEEEELb0ELb1ELb0ELb0EEEvNS_9FwdParamsE,"ax",@progbits
	.align	128
        .global         _ZN10layer_norm13ln_fwd_kernelINS_13Kernel_traitsIf6__halfS2_S2_fjLj512ELj1ELj4ELj1ELj16ENS_18Kernel_traits_baseILj512EfS2_S2_S2_fjLj128EEEEELb0ELb1ELb0ELb0EEEvNS_9FwdParamsE
        .type           _ZN10layer_norm13ln_fwd_kernelINS_13Kernel_traitsIf6__halfS2_S2_fjLj512ELj1ELj4ELj1ELj16ENS_18Kernel_traits_baseILj512EfS2_S2_S2_fjLj128EEEEELb0ELb1ELb0ELb0EEEvNS_9FwdParamsE,@function
        .size           _ZN10layer_norm13ln_fwd_kernelINS_13Kernel_traitsIf6__halfS2_S2_fjLj512ELj1ELj4ELj1ELj16ENS_18Kernel_traits_baseILj512EfS2_S2_S2_fjLj128EEEEELb0ELb1ELb0ELb0EEEvNS_9FwdParamsE,(.L_x_20305 - _ZN10layer_norm13ln_fwd_kernelINS_13Kernel_traitsIf6__halfS2_S2_fjLj512ELj1ELj4ELj1ELj16ENS_18Kernel_traits_baseILj512EfS2_S2_S2_fjLj128EEEEELb0ELb1ELb0ELb0EEEvNS_9FwdParamsE)
        .other          _ZN10layer_norm13ln_fwd_kernelINS_13Kernel_traitsIf6__halfS2_S2_fjLj512ELj1ELj4ELj1ELj16ENS_18Kernel_traits_baseILj512EfS2_S2_S2_fjLj128EEEEELb0ELb1ELb0ELb0EEEvNS_9FwdParamsE,@"STO_CUDA_ENTRY STV_DEFAULT"
_ZN10layer_norm13ln_fwd_kernelINS_13Kernel_traitsIf6__halfS2_S2_fjLj512ELj1ELj4ELj1ELj16ENS_18Kernel_traits_baseILj512EfS2_S2_S2_fjLj128EEEEELb0ELb1ELb0ELb0EEEvNS_9FwdParamsE:
.text._ZN10layer_norm13ln_fwd_kernelINS_13Kernel_traitsIf6__halfS2_S2_fjLj512ELj1ELj4ELj1ELj16ENS_18Kernel_traits_baseILj512EfS2_S2_S2_fjLj128EEEEELb0ELb1ELb0ELb0EEEvNS_9FwdParamsE:
        /* <DEDUP_REMOVED lines=36> */
.L_x_10095:
[----:B------:R-:W-:Y:S05]  /*0240*/  BSYNC.RECONVERGENT B1 ;  /* 0x0000000000017941 */ /* 0x000fea0003800200 */
.L_x_10094:
        /* <DEDUP_REMOVED lines=14> */
.L_x_10093:
        /* <DEDUP_REMOVED lines=28> */
.L_x_10096:
[----:B------:R-:W-:Y:S05]  /*04f0*/  BSYNC.RECONVERGENT B0 ;  /* 0x0000000000007941 */ /* 0x000fea0003800200 */
.L_x_10092:
        /* <DEDUP_REMOVED lines=11> */
.L_x_10110:
        /* <DEDUP_REMOVED lines=25> */
[----:B------:R-:W-:Y:S02]  /*0740*/  HADD2.F32 R66, -RZ, R6.H0_H0 ;  /* 0x20000006ff427230 */ /* 0x000fe40000004100 */
[--C-:B------:R-:W-:Y:S02]  /*0750*/  HADD2.F32 R80, -RZ, R7.reuse.H0_H0 ;  /* 0x20000007ff507230 */ /* 0x100fe40000004100 */
[----:B------:R-:W-:-:S02]  /*0760*/  HADD2.F32 R82, -RZ, R7.H1_H1 ;  /* 0x30000007ff527230 */ /* 0x000fc40000004100 */
[-C--:B------:R-:W-:Y:S01]  /*0770*/  FMUL.FTZ R7, R4, R77.reuse ;  /* 0x0000004d04077220 */ /* 0x080fe20000410000 */
[----:B------:R-:W-:Y:S02]  /*0780*/  HADD2.F32 R64, -RZ, R5.H1_H1 ;  /* 0x30000005ff407230 */ /* 0x000fe40000004100 */
[-C--:B------:R-:W-:Y:S01]  /*0790*/  FMUL.FTZ R5, R10, R77.reuse ;  /* 0x0000004d0a057220 */ /* 0x080fe20000410000 */
[----:B------:R-:W-:Y:S02]  /*07a0*/  HADD2.F32 R78, -RZ, R6.H1_H1 ;  /* 0x30000006ff4e7230 */ /* 0x000fe40000004100 */
[-C--:B------:R-:W-:Y:S01]  /*07b0*/  FMUL.FTZ R9, R66, R77.reuse ;  /* 0x0000004d42097220 */ /* 0x080fe20000410000 */
[-C--:B------:R-:W-:Y:S01]  /*07c0*/  FMUL.FTZ R11, R80, R77.reuse ;  /* 0x0000004d500b7220 */ /* 0x080fe20000410000 */
[-C--:B------:R-:W-:Y:S01]  /*07d0*/  FMUL.FTZ R82, R82, R77.reuse ;  /* 0x0000004d52527220 */ /* 0x080fe20000410000 */
[----:B------:R-:W-:Y:S01]  /*07e0*/  FMUL.FTZ R78, R78, R77 ;  /* 0x0000004d4e4e7220 */ /* 0x000fe20000410000 */
[----:B--2---:R-:W-:-:S02]  /*07f0*/  HADD2.F32 R4, -RZ, R12.H0_H0 ;  /* 0x2000000cff047230 */ /* 0x004fc40000004100 */
[----:B------:R-:W-:Y:S02]  /*0800*/  HADD2.F32 R6, -RZ, R13.H0_H0 ;  /* 0x2000000dff067230 */ /* 0x000fe40000004100 */
[--C-:B------:R-:W-:Y:S02]  /*0810*/  HADD2.F32 R10, -RZ, R14.reuse.H0_H0 ;  /* 0x2000000eff0a7230 */ /* 0x100fe40000004100 */
[----:B------:R-:W-:Y:S01]  /*0820*/  FFMA.FTZ R4, R5, R44, R4 ;  /* 0x0000002c05047223 */ /* 0x000fe20000010004 */
[--C-:B------:R-:W-:Y:S02]  /*0830*/  HADD2.F32 R66, -RZ, R15.reuse.H0_H0 ;  /* 0x2000000fff427230 */ /* 0x100fe40000004100 */
[----:B------:R-:W-:Y:S01]  /*0840*/  FFMA.FTZ R5, R7, R46, R6 ;  /* 0x0000002e07057223 */ /* 0x000fe20000010006 */
[----:B------:R-:W-:Y:S02]  /*0850*/  HADD2.F32 R67, -RZ, R15.H1_H1 ;  /* 0x3000000fff437230 */ /* 0x000fe40000004100 */
[----:B------:R-:W-:Y:S01]  /*0860*/  FFMA.FTZ R6, R9, R40, R10 ;  /* 0x0000002809067223 */ /* 0x000fe2000001000a */
[----:B------:R-:W-:Y:S01]  /*0870*/  FMUL.FTZ R10, R64, R77 ;  /* 0x0000004d400a7220 */ /* 0x000fe20000410000 */
[----:B------:R-:W-:Y:S01]  /*0880*/  FFMA.FTZ R7, R11, R42, R66 ;  /* 0x0000002a0b077223 */ /* 0x000fe20000010042 */
[----:B------:R-:W-:-:S02]  /*0890*/  HADD2.F32 R9, -RZ, R14.H1_H1 ;  /* 0x3000000eff097230 */ /* 0x000fc40000004100 */
[----:B------:R-:W-:Y:S01]  /*08a0*/  FMUL.FTZ R64, R8, R77 ;  /* 0x0000004d08407220 */ /* 0x000fe20000410000 */
[----:B------:R-:W-:Y:S02]  /*08b0*/  HADD2.F32 R65, -RZ, R13.H1_H1 ;  /* 0x3000000dff417230 */ /* 0x000fe40000004100 */
[----:B------:R-:W-:Y:S01]  /*08c0*/  FFMA.FTZ R8, R82, R43, R67 ;  /* 0x0000002b52087223 */ /* 0x000fe20000010043 */
[----:B------:R-:W-:Y:S02]  /*08d0*/  HADD2.F32 R11, -RZ, R12.H1_H1 ;  /* 0x3000000cff0b7230 */ /* 0x000fe40000004100 */
[----:B------:R-:W-:Y:S01]  /*08e0*/  FFMA.FTZ R9, R78, R41, R9 ;  /* 0x000000294e097223 */ /* 0x000fe20000010009 */
[----:B------:R-:W-:Y:S01]  /*08f0*/  FFMA.FTZ R10, R10, R47, R65 ;  /* 0x0000002f0a0a7223 */ /* 0x000fe20000010041 */
[----:B------:R-:W-:Y:S01]  /*0900*/  F2FP.F16.F32.PACK_AB R67, R8, R7 ;  /* 0x000000070843723e */ /* 0x000fe200000000ff */
[----:B------:R-:W-:Y:S02]  /*0910*/  FFMA.FTZ R11, R64, R45, R11 ;  /* 0x0000002d400b7223 */ /* 0x000fe4000001000b */
[----:B------:R-:W-:-:S02]  /*0920*/  F2FP.F16.F32.PACK_AB R66, R9, R6 ;  /* 0x000000060942723e */ /* 0x000fc400000000ff */
[----:B------:R-:W-:Y:S02]  /*0930*/  F2FP.F16.F32.PACK_AB R65, R10, R5 ;  /* 0x000000050a41723e */ /* 0x000fe400000000ff */
[----:B------:R-:W-:Y:S01]  /*0940*/  F2FP.F16.F32.PACK_AB R64, R11, R4 ;  /* 0x000000040b40723e */ /* 0x000fe200000000ff */
[----:B------:R-:W-:Y:S06]  /*0950*/  BRA `(.L_x_10100) ;  /* 0x0000000000707947 */ /* 0x000fec0003800000 */
.L_x_10099:
[----:B-----5:R-:W-:Y:S02]  /*0960*/  HADD2.F32 R8, -RZ, R4.H0_H0 ;  /* 0x20000004ff087230 */ /* 0x020fe40000004100 */
[----:B------:R-:W-:Y:S02]  /*0970*/  HADD2.F32 R10, -RZ, R5.H0_H0 ;  /* 0x20000005ff0a7230 */ /* 0x000fe40000004100 */
[--C-:B------:R-:W-:Y:S02]  /*0980*/  HADD2.F32 R78, -RZ, R6.reuse.H0_H0 ;  /* 0x20000006ff4e7230 */ /* 0x100fe40000004100 */
[----:B------:R-:W-:Y:S02]  /*0990*/  HADD2.F32 R6, -RZ, R6.H1_H1 ;  /* 0x30000006ff067230 */ /* 0x000fe40000004100 */
[----:B------:R-:W-:Y:S02]  /*09a0*/  HADD2.F32 R80, -RZ, R7.H0_H0 ;  /* 0x20000007ff507230 */ /* 0x000fe40000004100 */
[----:B------:R-:W-:Y:S01]  /*09b0*/  FMUL.FTZ R9, R78, R77 ;  /* 0x0000004d4e097220 */ /* 0x000fe20000410000 */
[----:B------:R-:W-:-:S02]  /*09c0*/  HADD2.F32 R4, -RZ, R4.H1_H1 ;  /* 0x30000004ff047230 */ /* 0x000fc40000004100 */
[----:B------:R-:W-:Y:S02]  /*09d0*/  HADD2.F32 R66, -RZ, R5.H1_H1 ;  /* 0x30000005ff427230 */ /* 0x000fe40000004100 */
[-C--:B------:R-:W-:Y:S01]  /*09e0*/  FMUL.FTZ R5, R8, R77.reuse ;  /* 0x0000004d08057220 */ /* 0x080fe20000410000 */
[----:B------:R-:W-:Y:S02]  /*09f0*/  HADD2.F32 R82, -RZ, R7.H1_H1 ;  /* 0x30000007ff527230 */ /* 0x000fe40000004100 */
[-C--:B------:R-:W-:Y:S01]  /*0a00*/  FMUL.FTZ R7, R10, R77.reuse ;  /* 0x0000004d0a077220 */ /* 0x080fe20000410000 */
[-C--:B------:R-:W-:Y:S01]  /*0a10*/  FMUL.FTZ R10, R6, R77.reuse ;  /* 0x0000004d060a7220 */ /* 0x080fe20000410000 */
        /* <DEDUP_REMOVED lines=12> */
[----:B------:R-:W-:Y:S02]  /*0ae0*/  F2FP.F16.F32.PACK_AB R66, R9, R6 ;  /* 0x000000060942723e */ /* 0x000fe400000000ff */
[----:B------:R-:W-:Y:S02]  /*0af0*/  F2FP.F16.F32.PACK_AB R67, R8, R7 ;  /* 0x000000070843723e */ /* 0x000fe400000000ff */
[----:B------:R-:W-:Y:S02]  /*0b00*/  F2FP.F16.F32.PACK_AB R65, R10, R5 ;  /* 0x000000050a41723e */ /* 0x000fe400000000ff */
[----:B------:R-:W-:-:S07]  /*0b10*/  F2FP.F16.F32.PACK_AB R64, R11, R4 ;  /* 0x000000040b40723e */ /* 0x000fce00000000ff */
.L_x_10100:
[----:B------:R-:W0:Y:S01]  /*0b20*/  LDC.64 R78, c[0x0][0x3a8] ;  /* 0x0000ea00ff4e7b82 */ /* 0x000e220000000a00 */
[C---:B------:R-:W-:Y:S01]  /*0b30*/  IADD3 R81, PT, PT, R68.reuse, 0x20, RZ ;  /* 0x0000002044517810 */ /* 0x040fe20007ffe0ff */
[----:B0-----:R-:W-:-:S05]  /*0b40*/  IMAD.WIDE.U32 R78, R68, 0x10, R78 ;  /* 0x00000010444e7825 */ /* 0x001fca00078e004e */
[----:B------:R0:W-:Y:S02]  /*0b50*/  STG.E.128 desc[UR6][R78.64], R64 ;  /* 0x000000404e007986 */ /* 0x0001e4000c101d06 */
.L_x_10098:
[----:B------:R-:W-:Y:S05]  /*0b60*/  BSYNC.RECONVERGENT B0 ;  /* 0x0000000000007941 */ /* 0x000fea0003800200 */
.L_x_10097:
        /* <DEDUP_REMOVED lines=12> */
[--C-:B-----5:R-:W-:Y:S02]  /*0c30*/  HADD2.F32 R72, -RZ, R65.reuse.H0_H0 ;  /* 0x20000041ff487230 */ /* 0x120fe40000004100 */
[----:B0-----:R-:W-:Y:S02]  /*0c40*/  HADD2.F32 R70, -RZ, R64.H0_H0 ;  /* 0x20000040ff467230 */ /* 0x001fe40000004100 */
[--C-:B------:R-:W-:Y:S02]  /*0c50*/  HADD2.F32 R80, -RZ, R66.reuse.H0_H0 ;  /* 0x20000042ff507230 */ /* 0x100fe40000004100 */
[----:B------:R-:W-:Y:S02]  /*0c60*/  HADD2.F32 R84, -RZ, R66.H1_H1 ;  /* 0x30000042ff547230 */ /* 0x000fe40000004100 */
        /* <DEDUP_REMOVED lines=14> */
[----:B------:R-:W-:Y:S01]  /*0d50*/  FFMA.FTZ R70, R65, R22, R66 ;  /* 0x0000001641467223 */ /* 0x000fe20000010042 */
[----:B------:R-:W-:Y:S02]  /*0d60*/  HADD2.F32 R64, -RZ, R12.H0_H0 ;  /* 0x2000000cff407230 */ /* 0x000fe40000004100 */
[--C-:B------:R-:W-:Y:S02]  /*0d70*/  HADD2.F32 R82, -RZ, R14.reuse.H0_H0 ;  /* 0x2000000eff527230 */ /* 0x100fe40000004100 */
[----:B------:R-:W-:Y:S01]  /*0d80*/  FFMA.FTZ R72, R73, R18, R72 ;  /* 0x0000001249487223 */ /* 0x000fe20000010048 */
[----:B------:R-:W-:Y:S02]  /*0d90*/  HADD2.F32 R77, -RZ, R15.H1_H1 ;  /* 0x3000000fff4d7230 */ /* 0x000fe40000004100 */
[----:B------:R-:W-:Y:S01]  /*0da0*/  FFMA.FTZ R69, R69, R20, R64 ;  /* 0x0000001445457223 */ /* 0x000fe20000010040 */
[----:B------:R-:W-:Y:S02]  /*0db0*/  HADD2.F32 R67, -RZ, R14.H1_H1 ;  /* 0x3000000eff437230 */ /* 0x000fe40000004100 */
[----:B------:R-:W-:Y:S01]  /*0dc0*/  FFMA.FTZ R71, R71, R16, R82 ;  /* 0x0000001047477223 */ /* 0x000fe20000010052 */
[----:B------:R-:W-:-:S02]  /*0dd0*/  HADD2.F32 R75, -RZ, R13.H1_H1 ;  /* 0x3000000dff4b7230 */ /* 0x000fc40000004100 */
[----:B------:R-:W-:Y:S01]  /*0de0*/  FFMA.FTZ R73, R88, R19, R77 ;  /* 0x0000001358497223 */ /* 0x000fe2000001004d */
[----:B------:R-:W-:Y:S02]  /*0df0*/  HADD2.F32 R65, -RZ, R12.H1_H1 ;  /* 0x3000000cff417230 */ /* 0x000fe40000004100 */
[----:B------:R-:W-:Y:S01]  /*0e00*/  FFMA.FTZ R74, R84, R17, R67 ;  /* 0x00000011544a7223 */ /* 0x000fe20000010043 */
[----:B------:R-:W-:Y:S01]  /*0e10*/  FFMA.FTZ R75, R78, R23, R75 ;  /* 0x000000174e4b7223 */ /* 0x000fe2000001004b */
[----:B------:R-:W-:Y:S01]  /*0e20*/  F2FP.F16.F32.PACK_AB R67, R73, R72 ;  /* 0x000000484943723e */ /* 0x000fe200000000ff */
[----:B------:R-:W-:Y:S02]  /*0e30*/  FFMA.FTZ R76, R76, R21, R65 ;  /* 0x000000154c4c7223 */ /* 0x000fe40000010041 */
[----:B------:R-:W-:Y:S02]  /*0e40*/  F2FP.F16.F32.PACK_AB R66, R74, R71 ;  /* 0x000000474a42723e */ /* 0x000fe400000000ff */
[----:B------:R-:W-:-:S02]  /*0e50*/  F2FP.F16.F32.PACK_AB R65, R75, R70 ;  /* 0x000000464b41723e */ /* 0x000fc400000000ff */
[----:B------:R-:W-:Y:S01]  /*0e60*/  F2FP.F16.F32.PACK_AB R64, R76, R69 ;  /* 0x000000454c40723e */ /* 0x000fe200000000ff */
[----:B------:R-:W-:Y:S06]  /*0e70*/  BRA `(.L_x_10104) ;  /* 0x0000000000707947 */ /* 0x000fec0003800000 */
.L_x_10103:
[--C-:B0----5:R-:W-:Y:S02]  /*0e80*/  HADD2.F32 R70, -RZ, R64.reuse.H0_H0 ;  /* 0x20000040ff467230 */ /* 0x121fe40000004100 */
[----:B------:R-:W-:Y:S02]  /*0e90*/  HADD2.F32 R64, -RZ, R64.H1_H1 ;  /* 0x30000040ff407230 */ /* 0x000fe40000004100 */
[--C-:B------:R-:W-:Y:S02]  /*0ea0*/  HADD2.F32 R72, -RZ, R65.reuse.H0_H0 ;  /* 0x20000041ff487230 */ /* 0x100fe40000004100 */
        /* <DEDUP_REMOVED lines=25> */
.L_x_10104:
[----:B------:R-:W0:Y:S02]  /*1040*/  LDC.64 R78, c[0x0][0x3a8] ;  /* 0x0000ea00ff4e7b82 */ /* 0x000e240000000a00 */
[----:B0-----:R-:W-:-:S05]  /*1050*/  IMAD.WIDE.U32 R78, R81, 0x10, R78 ;  /* 0x00000010514e7825 */ /* 0x001fca00078e004e */
[----:B------:R1:W-:Y:S02]  /*1060*/  STG.E.128 desc[UR6][R78.64], R64 ;  /* 0x000000404e007986 */ /* 0x0003e4000c101d06 */
.L_x_10102:
[----:B------:R-:W-:Y:S05]  /*1070*/  BSYNC.RECONVERGENT B0 ;  /* 0x0000000000007941 */ /* 0x000fea0003800200 */
.L_x_10101:
        /* <DEDUP_REMOVED lines=75> */
.L_x_10122:
        /* <DEDUP_REMOVED lines=40> */
[----:B------:R-:W-:Y:S01]  /*17b0*/  F2FP.F16.F32.PACK_AB R64, R65, R64 ;  /* 0x000000404140723e */ /* 0x000fe200000000ff */
[----:B0-----:R-:W-:Y:S01]  /*17c0*/  IMAD.WIDE.U32 R78, R68, 0x10, R78 ;  /* 0x00000010444e7825 */ /* 0x001fe200078e004e */
[----:B------:R-:W-:-:S02]  /*17d0*/  F2FP.F16.F32.PACK_AB R65, R84, R67 ;  /* 0x000000435441723e */ /* 0x000fc400000000ff */
[----:B------:R-:W-:Y:S02]  /*17e0*/  F2FP.F16.F32.PACK_AB R66, R81, R66 ;  /* 0x000000425142723e */ /* 0x000fe400000000ff */
[----:B------:R-:W-:Y:S02]  /*17f0*/  F2FP.F16.F32.PACK_AB R67, R82, R83 ;  /* 0x000000535243723e */ /* 0x000fe400000000ff */
[----:B------:R-:W-:-:S03]  /*1800*/  IADD3 R68, PT, PT, R68, 0x20, RZ ;  /* 0x0000002044447810 */ /* 0x000fc60007ffe0ff */
[----:B------:R1:W-:Y:S04]  /*1810*/  STG.E.128 desc[UR6][R78.64], R64 ;  /* 0x000000404e007986 */ /* 0x0003e8000c101d06 */
.L_x_10107:
[----:B------:R-:W-:Y:S05]  /*1820*/  BSYNC.RECONVERGENT B0 ;  /* 0x0000000000007941 */ /* 0x000fea0003800200 */
.L_x_10106:
        /* <DEDUP_REMOVED lines=28> */
[----:B------:R-:W-:-:S02]  /*19f0*/  F2FP.F16.F32.PACK_AB R67, R80, R67 ;  /* 0x000000435043723e */ /* 0x000fc400000000ff */
[----:B------:R-:W-:Y:S02]  /*1a00*/  F2FP.F16.F32.PACK_AB R66, R81, R66 ;  /* 0x000000425142723e */ /* 0x000fe400000000ff */
[----:B------:R-:W-:Y:S02]  /*1a10*/  F2FP.F16.F32.PACK_AB R65, R84, R65 ;  /* 0x000000415441723e */ /* 0x000fe400000000ff */
[----:B------:R-:W-:-:S05]  /*1a20*/  F2FP.F16.F32.PACK_AB R64, R64, R77 ;  /* 0x0000004d4040723e */ /* 0x000fca00000000ff */
[----:B------:R2:W-:Y:S02]  /*1a30*/  STG.E.128 desc[UR6][R78.64], R64 ;  /* 0x000000404e007986 */ /* 0x0005e4000c101d06 */
.L_x_10109:
[----:B------:R-:W-:Y:S05]  /*1a40*/  BSYNC.RECONVERGENT B0 ;  /* 0x0000000000007941 */ /* 0x000fea0003800200 */
.L_x_10108:
[----:B012---:R-:W0:Y:S02]  /*1a50*/  LDC.64 R64, c[0x0][0x380] ;  /* 0x0000e000ff407b82 */ /* 0x007e240000000a00 */
[----:B0-----:R-:W-:-:S04]  /*1a60*/  LEA R0, R64, R0, 0x2 ;  /* 0x0000000040007211 */ /* 0x001fc800078e10ff */
[----:B------:R-:W-:-:S13]  /*1a70*/  ISETP.GE.AND P1, PT, R0, R65, PT ;  /* 0x000000410000720c */ /* 0x000fda0003f26270 */
[----:B------:R-:W-:Y:S05]  /*1a80*/  @!P1 BRA `(.L_x_10110) ;  /* 0xffffffe800c89947 */ /* 0x000fea000383ffff */
[----:B------:R-:W-:Y:S05]  /*1a90*/  EXIT ;  /* 0x000000000000794d */ /* 0x000fea0003800000 */
.L_x_10105:
        /* <DEDUP_REMOVED lines=8> */
.L_x_10112:
[----:B------:R-:W-:Y:S05]  /*1b20*/  BSYNC B0 ;  /* 0x0000000000007941 */ /* 0x000fea0003800000 */
.L_x_10111:
        /* <DEDUP_REMOVED lines=10> */
.L_x_10113:
[----:B------:R-:W-:Y:S01]  /*1bd0*/  HFMA2 R82, -RZ, RZ, 0, 2.384185791015625e-07 ;  /* 0x00000004ff527431 */ /* 0x000fe200000001ff */
[----:B------:R-:W-:-:S05]  /*1be0*/  MOV R66, R81 ;  /* 0x0000005100427202 */ /* 0x000fca0000000f00 */
[----:B------:R-:W-:-:S05]  /*1bf0*/  FADD.FTZ R66, R65, R66 ;  /* 0x0000004241427221 */ /* 0x000fca0000010000 */
[----:B------:R-:W-:-:S07]  /*1c00*/  MOV R83, R66 ;  /* 0x0000004200537202 */ /* 0x000fce0000000f00 */
[----:B------:R-:W-:Y:S05]  /*1c10*/  WARPSYNC.COLLECTIVE R80, `(.L_x_10114) ;  /* 0x0000000050087348 */ /* 0x000fea0003c00000 */
[----:B------:R0:W1:Y:S02]  /*1c20*/  SHFL.BFLY P6, R81, R83, R82, R85 ;  /* 0x0c00005253517389 */ /* 0x00006400000c0055 */
[----:B01----:R-:W-:Y:S05]  /*1c30*/  ENDCOLLECTIVE ;  /* 0x000000000000791b */ /* 0x003fea0003800000 */
.L_x_10114:
[----:B------:R-:W-:Y:S01]  /*1c40*/  HFMA2 R82, -RZ, RZ, 0, 4.76837158203125e-07 ;  /* 0x00000008ff527431 */ /* 0x000fe200000001ff */
[----:B------:R-:W-:-:S05]  /*1c50*/  MOV R67, R81 ;  /* 0x0000005100437202 */ /* 0x000fca0000000f00 */
[----:B------:R-:W-:-:S05]  /*1c60*/  FADD.FTZ R67, R66, R67 ;  /* 0x0000004342437221 */ /* 0x000fca0000010000 */
[----:B------:R-:W-:-:S07]  /*1c70*/  MOV R83, R67 ;  /* 0x0000004300537202 */ /* 0x000fce0000000f00 */
[----:B------:R-:W-:Y:S05]  /*1c80*/  WARPSYNC.COLLECTIVE R80, `(.L_x_10115) ;  /* 0x0000000050087348 */ /* 0x000fea0003c00000 */
[----:B------:R0:W1:Y:S02]  /*1c90*/  SHFL.BFLY P6, R81, R83, R82, R85 ;  /* 0x0c00005253517389 */ /* 0x00006400000c0055 */
[----:B01----:R-:W-:Y:S05]  /*1ca0*/  ENDCOLLECTIVE ;  /* 0x000000000000791b */ /* 0x003fea0003800000 */
.L_x_10115:
[----:B------:R-:W-:Y:S01]  /*1cb0*/  HFMA2 R82, -RZ, RZ, 0, 9.5367431640625e-07 ;  /* 0x00000010ff527431 */ /* 0x000fe200000001ff */
[----:B------:R-:W-:-:S05]  /*1cc0*/  MOV R78, R81 ;  /* 0x00000051004e7202 */ /* 0x000fca0000000f00 */
[----:B------:R-:W-:-:S05]  /*1cd0*/  FADD.FTZ R78, R67, R78 ;  /* 0x0000004e434e7221 */ /* 0x000fca0000010000 */
[----:B------:R-:W-:-:S07]  /*1ce0*/  MOV R83, R78 ;  /* 0x0000004e00537202 */ /* 0x000fce0000000f00 */
[----:B------:R-:W-:Y:S05]  /*1cf0*/  WARPSYNC.COLLECTIVE R80, `(.L_x_10116) ;  /* 0x0000000050087348 */ /* 0x000fea0003c00000 */
[----:B------:R0:W1:Y:S02]  /*1d00*/  SHFL.BFLY P6, R81, R83, R82, R85 ;  /* 0x0c00005253517389 */ /* 0x00006400000c0055 */
[----:B01----:R-:W-:Y:S05]  /*1d10*/  ENDCOLLECTIVE ;  /* 0x000000000000791b */ /* 0x003fea0003800000 */
.L_x_10116:
        /* <DEDUP_REMOVED lines=41> */
.L_x_10117:
[----:B------:R-:W-:Y:S01]  /*1fb0*/  HFMA2 R82, -RZ, RZ, 0, 1.1920928955078125e-07 ;  /* 0x00000002ff527431 */ /* 0x000fe200000001ff */
[----:B------:R-:W-:-:S05]  /*1fc0*/  MOV R65, R81 ;  /* 0x0000005100417202 */ /* 0x000fca0000000f00 */
[----:B------:R-:W-:-:S05]  /*1fd0*/  FADD.FTZ R65, R64, R65 ;  /* 0x0000004140417221 */ /* 0x000fca0000010000 */
[----:B------:R-:W-:-:S07]  /*1fe0*/  MOV R83, R65 ;  /* 0x0000004100537202 */ /* 0x000fce0000000f00 */
[----:B------:R-:W-:Y:S05]  /*1ff0*/  WARPSYNC.COLLECTIVE R80, `(.L_x_10118) ;  /* 0x0000000050087348 */ /* 0x000fea0003c00000 */
[----:B------:R0:W1:Y:S02]  /*2000*/  SHFL.BFLY P6, R81, R83, R82, R85 ;  /* 0x0c00005253517389 */ /* 0x00006400000c0055 */
[----:B01----:R-:W-:Y:S05]  /*2010*/  ENDCOLLECTIVE ;  /* 0x000000000000791b */ /* 0x003fea0003800000 */
.L_x_10118:
[----:B------:R-:W-:Y:S01]  /*2020*/  HFMA2 R82, -RZ, RZ, 0, 2.384185791015625e-07 ;  /* 0x00000004ff527431 */ /* 0x000fe200000001ff */
[----:B------:R-:W-:-:S05]  /*2030*/  MOV R66, R81 ;  /* 0x0000005100427202 */ /* 0x000fca0000000f00 */
[----:B------:R-:W-:-:S05]  /*2040*/  FADD.FTZ R66, R65, R66 ;  /* 0x0000004241427221 */ /* 0x000fca0000010000 */
[----:B------:R-:W-:-:S07]  /*2050*/  MOV R83, R66 ;  /* 0x0000004200537202 */ /* 0x000fce0000000f00 */
[----:B------:R-:W-:Y:S05]  /*2060*/  WARPSYNC.COLLECTIVE R80, `(.L_x_10119) ;  /* 0x0000000050087348 */ /* 0x000fea0003c00000 */
[----:B------:R0:W1:Y:S02]  /*2070*/  SHFL.BFLY P6, R81, R83, R82, R85 ;  /* 0x0c00005253517389 */ /* 0x00006400000c0055 */
[----:B01----:R-:W-:Y:S05]  /*2080*/  ENDCOLLECTIVE ;  /* 0x000000000000791b */ /* 0x003fea0003800000 */
.L_x_10119:
[----:B------:R-:W-:Y:S01]  /*2090*/  HFMA2 R82, -RZ, RZ, 0, 4.76837158203125e-07 ;  /* 0x00000008ff527431 */ /* 0x000fe200000001ff */
[----:B------:R-:W-:-:S05]  /*20a0*/  MOV R67, R81 ;  /* 0x0000005100437202 */ /* 0x000fca0000000f00 */
[----:B------:R-:W-:-:S05]  /*20b0*/  FADD.FTZ R67, R66, R67 ;  /* 0x0000004342437221 */ /* 0x000fca0000010000 */
[----:B------:R-:W-:-:S07]  /*20c0*/  MOV R83, R67 ;  /* 0x0000004300537202 */ /* 0x000fce0000000f00 */
[----:B------:R-:W-:Y:S05]  /*20d0*/  WARPSYNC.COLLECTIVE R80, `(.L_x_10120) ;  /* 0x0000000050087348 */ /* 0x000fea0003c00000 */
[----:B------:R0:W1:Y:S02]  /*20e0*/  SHFL.BFLY P6, R81, R83, R82, R85 ;  /* 0x0c00005253517389 */ /* 0x00006400000c0055 */
[----:B01----:R-:W-:Y:S05]  /*20f0*/  ENDCOLLECTIVE ;  /* 0x000000000000791b */ /* 0x003fea0003800000 */
.L_x_10120:
[----:B------:R-:W-:Y:S01]  /*2100*/  HFMA2 R82, -RZ, RZ, 0, 9.5367431640625e-07 ;  /* 0x00000010ff527431 */ /* 0x000fe200000001ff */
[----:B------:R-:W-:-:S05]  /*2110*/  MOV R78, R81 ;  /* 0x00000051004e7202 */ /* 0x000fca0000000f00 */
[----:B------:R-:W-:-:S05]  /*2120*/  FADD.FTZ R78, R67, R78 ;  /* 0x0000004e434e7221 */ /* 0x000fca0000010000 */
[----:B------:R-:W-:-:S07]  /*2130*/  MOV R83, R78 ;  /* 0x0000004e00537202 */ /* 0x000fce0000000f00 */
[----:B------:R-:W-:Y:S05]  /*2140*/  WARPSYNC.COLLECTIVE R80, `(.L_x_10121) ;  /* 0x0000000050087348 */ /* 0x000fea0003c00000 */
[----:B------:R0:W1:Y:S02]  /*2150*/  SHFL.BFLY P6, R81, R83, R82, R85 ;  /* 0x0c00005253517389 */ /* 0x00006400000c0055 */
[----:B01----:R-:W-:Y:S05]  /*2160*/  ENDCOLLECTIVE ;  /* 0x000000000000791b */ /* 0x003fea0003800000 */
.L_x_10121:
[----:B------:R-:W-:Y:S05]  /*2170*/  BRA `(.L_x_10122) ;  /* 0xfffffff000ec7947 */ /* 0x000fea000383ffff */
.L_x_10123:
        /* <DEDUP_REMOVED lines=16> */
.L_x_20305:


//--------------------- .text._ZN10layer_norm13ln_fwd_kernelINS_13Kernel_traitsIf6__halfS2_S2_fjLj512ELj1ELj4ELj1ELj16ENS_18Kernel_traits_baseILj512EfS2_S2_S2_fjLj128EEEEELb0ELb1ELb0ELb1EEEvNS_9FwdParamsE --------------------------
	.section	.text._ZN10layer_norm13ln_fwd_kernelINS_13Kernel_traitsIf6__halfS2_S2_fjLj512ELj1ELj4ELj1ELj16ENS_18Kernel_traits_baseILj512EfS2_S2_S2_fjLj128EEEEELb0ELb1ELb0ELb1EEEvNS_9FwdParamsE,"ax",@progbits
	.align	128
        .global         _ZN10layer_norm13ln_fwd_kernelINS_13Kernel_traitsIf6__halfS2_S2_fjLj512ELj1ELj4ELj1ELj16ENS_18Kernel_traits_baseILj512EfS2_S2_S2_fjLj128EEEEELb0ELb1ELb0ELb1EEEvNS_9FwdParamsE
        .type           _ZN10layer_norm13ln_fwd_kernelINS_13Kernel_traitsIf6__halfS2_S2_fjLj512ELj1ELj4ELj1ELj16ENS_18Kernel_traits_baseILj512EfS2_S2_S2_fjLj128EEEEELb0ELb1ELb0ELb1EEEvNS_9FwdParamsE,@function
        .size           _ZN10layer_norm13ln_fwd_kernelINS_13Kernel_traitsIf6__halfS2_S2_fjLj512ELj1ELj4ELj1ELj16ENS_18Kernel_traits_baseILj512EfS2_S2_S2_fjLj128EEEEELb0ELb1ELb0ELb1EEEvNS_9FwdParamsE,(.L_x_20306 - _ZN10layer_norm13ln_fwd_kernelINS_13Kernel_traitsIf6__halfS2_S2_fjLj512ELj1ELj4ELj1ELj16ENS_18Kernel_traits_baseILj512EfS2_S2_S2_fjLj128EEEEELb0ELb1ELb0ELb1EEEvNS_9FwdParamsE)
        .other          _ZN10layer_norm13ln_fwd_kernelINS_13Kernel_traitsIf6__halfS2_S2_fjLj512ELj1ELj4ELj1ELj16ENS_18Kernel_traits_baseILj512EfS2_S2_S2_fjLj128EEEEELb0ELb1ELb0ELb1EEEvNS_9FwdParamsE,@"STO_CUDA_ENTRY STV_DEFAULT"
_ZN10layer_norm13ln_fwd_kernelINS_13Kernel_traitsIf6__halfS2_S2_fjLj512ELj1ELj4ELj1ELj16ENS_18Kernel_traits_baseILj512EfS2_S2_S2_fjLj128EEEEELb0ELb1ELb0ELb1EEEvNS_9FwdParamsE:
.text._ZN10layer_norm13ln_fwd_kernelINS_13Kernel_traitsIf6__halfS2_S2_fjLj512ELj1ELj4ELj1ELj16ENS_18Kernel_traits_baseILj512EfS2_S2_S2_fjLj128EEEEELb0ELb1ELb0ELb1EEEvNS_9FwdParamsE:
        /* <DEDUP_REMOVED lines=96> */
.L_x_10130:
[----:B-1----:R-:W1:Y:S01]  /*0600*/  LDC.64 R46, c[0x0][0x3e0] ;  /* 0x0000f800ff2e7b82 */ /* 0x002e620000000a00 */
        /* <DEDUP_REMOVED lines=9> */
[----:B---3--:R-:W-:Y:S01]  /*06a0*/  HADD2.F32 R78, -RZ, R46.H0_H0 ;  /* 0x2000002eff4e7230 */ /* 0x008fe20000004100 */
[----:B------:R-:W-:Y:S06]  /*06b0*/  @!P0 BRA `(.L_x_10125) ;  /* 0x0000000000a08947 */ /* 0x000fec0003800000 */
[----:B------:R-:W1:Y:S02]  /*06c0*/  LDC.64 R32, c[0x0][0x3a0] ;  /* 0x0000e800ff207b82 */ /* 0x000e640000000a00 */
[----:B-1----:R-:W-:-:S06]  /*06d0*/  IMAD.WIDE.U32 R32, R65, 0x10, R32 ;  /* 0x0000001041207825 */ /* 0x002fcc00078e0020 */
[----:B------:R-:W2:Y:S01]  /*06e0*/  LDG.E.128 R32, desc[UR6][R32.64] ;  /* 0x0000000620207981 */ /* 0x000ea2000c1e1d00 */
[--C-:B-----5:R-:W-:Y:S02]  /*06f0*/  HADD2.F32 R67, -RZ, R37.reuse.H0_H0 ;  /* 0x20000025ff437230 */ /* 0x120fe40000004100 */
[----:B------:R-:W-:Y:S02]  /*0700*/  HADD2.F32 R69, -RZ, R37.H1_H1 ;  /* 0x30000025ff457230 */ /* 0x000fe40000004100 */
[----:B------:R-:W-:Y:S02]  /*0710*/  HADD2.F32 R37, -RZ, R38.H0_H0 ;  /* 0x20000026ff257230 */ /* 0x000fe40000004100 */
[----:B------:R-:W-:Y:S01]  /*0720*/  FMUL.FTZ R67, R78, R67 ;  /* 0x000000434e437220 */ /* 0x000fe20000410000 */
[----:B------:R-:W-:Y:S02]  /*0730*/  HADD2.F32 R47, -RZ, R36.H0_H0 ;  /* 0x20000024ff2f7230 */ /* 0x000fe40000004100 */
[----:B------:R-:W-:-:S02]  /*0740*/  HADD2.F32 R75, -RZ, R39.H0_H0 ;  /* 0x20000027ff4b7230 */ /* 0x000fc40000004100 */
[C---:B------:R-:W-:Y:S01]  /*0750*/  FMUL.FTZ R73, R78.reuse, R37 ;  /* 0x000000254e497220 */ /* 0x040fe20000410000 */
[----:B------:R-:W-:Y:S02]  /*0760*/  HADD2.F32 R61, -RZ, R36.H1_H1 ;  /* 0x30000024ff3d7230 */ /* 0x000fe40000004100 */
[C---:B------:R-:W-:Y:S01]  /*0770*/  FMUL.FTZ R70, R78.reuse, R47 ;  /* 0x0000002f4e467220 */ /* 0x040fe20000410000 */
[----:B------:R-:W-:Y:S02]  /*0780*/  HADD2.F32 R71, -RZ, R38.H1_H1 ;  /* 0x30000026ff477230 */ /* 0x000fe40000004100 */
[C---:B------:R-:W-:Y:S01]  /*0790*/  FMUL.FTZ R75, R78.reuse, R75 ;  /* 0x0000004b4e4b7220 */ /* 0x040fe20000410000 */
[----:B------:R-:W-:Y:S02]  /*07a0*/  HADD2.F32 R39, -RZ, R39.H1_H1 ;  /* 0x30000027ff277230 */ /* 0x000fe40000004100 */
[C---:B------:R-:W-:Y:S01]  /*07b0*/  FMUL.FTZ R38, R78.reuse, R69 ;  /* 0x000000454e267220 */ /* 0x040fe20000410000 */
[C---:B------:R-:W-:Y:S01]  /*07c0*/  FMUL.FTZ R61, R78.reuse, R61 ;  /* 0x0000003d4e3d7220 */ /* 0x040fe20000410000 */
[C---:B------:R-:W-:Y:S01]  /*07d0*/  FMUL.FTZ R76, R78.reuse, R71 ;  /* 0x000000474e4c7220 */ /* 0x040fe20000410000 */
[----:B------:R-:W-:Y:S01]  /*07e0*/  FMUL.FTZ R46, R78, R39 ;  /* 0x000000274e2e7220 */ /* 0x000fe20000410000 */
[----:B--2---:R-:W-:-:S02]  /*07f0*/  HADD2.F32 R37, -RZ, R32.H0_H0 ;  /* 0x20000020ff257230 */ /* 0x004fc40000004100 */
[--C-:B------:R-:W-:Y:S02]  /*0800*/  HADD2.F32 R36, -RZ, R34.reuse.H0_H0 ;  /* 0x20000022ff247230 */ /* 0x100fe40000004100 */
[----:B------:R-:W-:Y:S02]  /*0810*/  HADD2.F32 R74, -RZ, R35.H0_H0 ;  /* 0x20000023ff4a7230 */ /* 0x000fe40000004100 */
[----:B------:R-:W-:Y:S01]  /*0820*/  FFMA.FTZ R70, R70, R11, R37 ;  /* 0x0000000b46467223 */ /* 0x000fe20000010025 */
[----:B------:R-:W-:Y:S02]  /*0830*/  HADD2.F32 R72, -RZ, R33.H0_H0 ;  /* 0x20000021ff487230 */ /* 0x000fe40000004100 */
[----:B------:R-:W-:Y:S01]  /*0840*/  FFMA.FTZ R73, R73, R40, R36 ;  /* 0x0000002849497223 */ /* 0x000fe20000010024 */
[----:B------:R-:W-:Y:S02]  /*0850*/  HADD2.F32 R37, -RZ, R34.H1_H1 ;  /* 0x30000022ff257230 */ /* 0x000fe40000004100 */
[----:B------:R-:W-:Y:S01]  /*0860*/  FFMA.FTZ R74, R75, R42, R74 ;  /* 0x0000002a4b4a7223 */ /* 0x000fe2000001004a */
[----:B------:R-:W-:-:S02]  /*0870*/  HADD2.F32 R75, -RZ, R35.H1_H1 ;  /* 0x30000023ff4b7230 */ /* 0x000fc40000004100 */
[----:B------:R-:W-:Y:S01]  /*0880*/  FFMA.FTZ R72, R67, R12, R72 ;  /* 0x0000000c43487223 */ /* 0x000fe20000010048 */
        /* <DEDUP_REMOVED lines=11> */
.L_x_10125:
[--C-:B-----5:R-:W-:Y:S02]  /*0940*/  HADD2.F32 R67, -RZ, R37.reuse.H0_H0 ;  /* 0x20000025ff437230 */ /* 0x120fe40000004100 */
[----:B------:R-:W-:Y:S02]  /*0950*/  HADD2.F32 R37, -RZ, R37.H1_H1 ;  /* 0x30000025ff257230 */ /* 0x000fe40000004100 */
[----:B------:R-:W-:Y:S02]  /*0960*/  HADD2.F32 R73, -RZ, R39.H0_H0 ;  /* 0x20000027ff497230 */ /* 0x000fe40000004100 */
[C---:B------:R-:W-:Y:S01]  /*0970*/  FMUL.FTZ R67, R78.reuse, R67 ;  /* 0x000000434e437220 */ /* 0x040fe20000410000 */
[--C-:B------:R-:W-:Y:S02]  /*0980*/  HADD2.F32 R47, -RZ, R36.reuse.H0_H0 ;  /* 0x20000024ff2f7230 */ /* 0x100fe40000004100 */
[----:B------:R-:W-:Y:S02]  /*0990*/  HADD2.F32 R61, -RZ, R36.H1_H1 ;  /* 0x30000024ff3d7230 */ /* 0x000fe40000004100 */
[----:B------:R-:W-:Y:S01]  /*09a0*/  FMUL.FTZ R36, R78, R37 ;  /* 0x000000254e247220 */ /* 0x000fe20000410000 */
[----:B------:R-:W-:-:S02]  /*09b0*/  HADD2.F32 R69, -RZ, R38.H0_H0 ;  /* 0x20000026ff457230 */ /* 0x000fc40000004100 */
[C---:B------:R-:W-:Y:S01]  /*09c0*/  FMUL.FTZ R70, R78.reuse, R47 ;  /* 0x0000002f4e467220 */ /* 0x040fe20000410000 */
[----:B------:R-:W-:Y:S02]  /*09d0*/  HADD2.F32 R71, -RZ, R38.H1_H1 ;  /* 0x30000026ff477230 */ /* 0x000fe40000004100 */
[C---:B------:R-:W-:Y:S01]  /*09e0*/  FMUL.FTZ R61, R78.reuse, R61 ;  /* 0x0000003d4e3d7220 */ /* 0x040fe20000410000 */
[----:B------:R-:W-:Y:S02]  /*09f0*/  HADD2.F32 R39, -RZ, R39.H1_H1 ;  /* 0x30000027ff277230 */ /* 0x000fe40000004100 */
[C---:B------:R-:W-:Y:S01]  /*0a00*/  FMUL.FTZ R69, R78.reuse, R69 ;  /* 0x000000454e457220 */ /* 0x040fe20000410000 */
        /* <DEDUP_REMOVED lines=15> */
.L_x_10126:
        /* <DEDUP_REMOVED lines=10> */
[--C-:B-1---5:R-:W-:Y:S02]  /*0ba0*/  HADD2.F32 R37, -RZ, R44.reuse.H0_H0 ;  /* 0x2000002cff257230 */ /* 0x122fe40000004100 */
[----:B------:R-:W-:Y:S02]  /*0bb0*/  HADD2.F32 R67, -RZ, R45.H0_H0 ;  /* 0x2000002dff437230 */ /* 0x000fe40000004100 */
[----:B------:R-:W-:Y:S02]  /*0bc0*/  HADD2.F32 R83, -RZ, R47.H0_H0 ;  /* 0x2000002fff537230 */ /* 0x000fe40000004100 */
[C---:B------:R-:W-:Y:S01]  /*0bd0*/  FMUL.FTZ R37, R78.reuse, R37 ;  /* 0x000000254e257220 */ /* 0x040fe20000410000 */
        /* <DEDUP_REMOVED lines=8> */
[----:B------:R-:W-:Y:S02]  /*0c60*/  HADD2.F32 R47, -RZ, R47.H1_H1 ;  /* 0x3000002fff2f7230 */ /* 0x000fe40000004100 */
[----:B------:R-:W-:Y:S01]  /*0c70*/  FMUL.FTZ R69, R78, R69 ;  /* 0x000000454e457220 */ /* 0x000fe20000410000 */
[----:B------:R-:W-:-:S02]  /*0c80*/  HADD2.F32 R82, -RZ, R32.H0_H0 ;  /* 0x20000020ff527230 */ /* 0x000fc40000004100 */
[C---:B------:R-:W-:Y:S01]  /*0c90*/  FMUL.FTZ R81, R78.reuse, R81 ;  /* 0x000000514e517220 */ /* 0x040fe20000410000 */
[----:B------:R-:W-:Y:S02]  /*0ca0*/  HADD2.F32 R36, -RZ, R33.H0_H0 ;  /* 0x20000021ff247230 */ /* 0x000fe40000004100 */
[----:B------:R-:W-:Y:S01]  /*0cb0*/  FMUL.FTZ R83, R78, R47 ;  /* 0x0000002f4e537220 */ /* 0x000fe20000410000 */
[----:B------:R-:W-:Y:S02]  /*0cc0*/  HADD2.F32 R38, -RZ, R34.H0_H0 ;  /* 0x20000022ff267230 */ /* 0x000fe40000004100 */
[----:B------:R-:W-:Y:S01]  /*0cd0*/  FFMA.FTZ R82, R37, R54, R82 ;  /* 0x0000003625527223 */ /* 0x000fe20000010052 */
[--C-:B------:R-:W-:Y:S02]  /*0ce0*/  HADD2.F32 R47, -RZ, R35.reuse.H0_H0 ;  /* 0x20000023ff2f7230 */ /* 0x100fe40000004100 */
[----:B------:R-:W-:Y:S01]  /*0cf0*/  FFMA.FTZ R45, R67, R58, R36 ;  /* 0x0000003a432d7223 */ /* 0x000fe20000010024 */
[----:B------:R-:W-:-:S02]  /*0d00*/  HADD2.F32 R68, -RZ, R35.H1_H1 ;  /* 0x30000023ff447230 */ /* 0x000fc40000004100 */
[----:B------:R-:W-:Y:S01]  /*0d10*/  FFMA.FTZ R69, R69, R56, R38 ;  /* 0x0000003845457223 */ /* 0x000fe20000010026 */
[----:B------:R-:W-:Y:S02]  /*0d20*/  HADD2.F32 R78, -RZ, R34.H1_H1 ;  /* 0x30000022ff4e7230 */ /* 0x000fe40000004100 */
[----:B------:R-:W-:Y:S01]  /*0d30*/  FFMA.FTZ R47, R44, R63, R47 ;  /* 0x0000003f2c2f7223 */ /* 0x000fe2000001002f */
        /* <DEDUP_REMOVED lines=11> */
.L_x_10127:
[--C-:B-1---5:R-:W-:Y:S02]  /*0df0*/  HADD2.F32 R39, -RZ, R44.reuse.H1_H1 ;  /* 0x3000002cff277230 */ /* 0x122fe40000004100 */
[----:B------:R-:W-:Y:S02]  /*0e00*/  HADD2.F32 R67, -RZ, R45.H0_H0 ;  /* 0x2000002dff437230 */ /* 0x000fe40000004100 */
[----:B------:R-:W-:Y:S02]  /*0e10*/  HADD2.F32 R83, -RZ, R47.H0_H0 ;  /* 0x2000002fff537230 */ /* 0x000fe40000004100 */
[C---:B------:R-:W-:Y:S01]  /*0e20*/  FMUL.FTZ R80, R78.reuse, R39 ;  /* 0x000000274e507220 */ /* 0x040fe20000410000 */
[----:B------:R-:W-:Y:S02]  /*0e30*/  HADD2.F32 R37, -RZ, R44.H0_H0 ;  /* 0x2000002cff257230 */ /* 0x000fe40000004100 */
        /* <DEDUP_REMOVED lines=23> */
.L_x_10128:
        /* <DEDUP_REMOVED lines=74> */
.L_x_10148:
        /* <DEDUP_REMOVED lines=43> */
[----:B------:R-:W-:Y:S01]  /*1700*/  F2FP.F16.F32.PACK_AB R37, R60, R37 ;  /* 0x000000253c25723e */ /* 0x000fe200000000ff */
[----:B------:R-:W-:Y:S01]  /*1710*/  FFMA.FTZ R38, R47, R5, R24 ;  /* 0x000000052f267223 */ /* 0x000fe20000010018 */
[----:B------:R-:W2:Y:S01]  /*1720*/  LDC.64 R60, c[0x0][0x380] ;  /* 0x0000e000ff3c7b82 */ /* 0x000ea20000000a00 */
[----:B------:R-:W-:Y:S01]  /*1730*/  FFMA.FTZ R47, R86, R2, R25 ;  /* 0x00000002562f7223 */ /* 0x000fe20000010019 */
[----:B------:R-:W-:Y:S01]  /*1740*/  FFMA.FTZ R65, R65, R50, R18 ;  /* 0x0000003241417223 */ /* 0x000fe20000010012 */
[----:B------:R-:W-:Y:S01]  /*1750*/  FFMA.FTZ R44, R44, R51, R19 ;  /* 0x000000332c2c7223 */ /* 0x000fe20000010013 */
[----:B------:R-:W-:Y:S01]  /*1760*/  F2FP.F16.F32.PACK_AB R36, R45, R36 ;  /* 0x000000242d24723e */ /* 0x000fe200000000ff */
[----:B------:R-:W-:Y:S01]  /*1770*/  FMUL.FTZ R45, R79, R82 ;  /* 0x000000524f2d7220 */ /* 0x000fe20000410000 */
[----:B------:R-:W-:Y:S01]  /*1780*/  F2FP.F16.F32.PACK_AB R38, R47, R38 ;  /* 0x000000262f26723e */ /* 0x000fe200000000ff */
[C---:B------:R-:W-:Y:S01]  /*1790*/  FMUL.FTZ R90, R79.reuse, R90 ;  /* 0x0000005a4f5a7220 */ /* 0x040fe20000410000 */
[----:B------:R-:W-:Y:S01]  /*17a0*/  F2FP.F16.F32.PACK_AB R47, R44, R65 ;  /* 0x000000412c2f723e */ /* 0x000fe200000000ff */
        /* <DEDUP_REMOVED lines=15> */
[----:B-1----:R-:W-:Y:S01]  /*18a0*/  @!P2 IMAD.WIDE R70, R13, 0x4, R70 ;  /* 0x000000040d46a825 */ /* 0x002fe200078e0246 */
[----:B------:R-:W-:Y:S01]  /*18b0*/  F2FP.F16.F32.PACK_AB R45, R74, R45 ;  /* 0x0000002d4a2d723e */ /* 0x000fe200000000ff */
[----:B------:R1:W-:Y:S01]  /*18c0*/  @!P2 STG.E desc[UR6][R72.64], R81 ;  /* 0x000000514800a986 */ /* 0x0003e2000c101906 */
[----:B------:R-:W-:Y:S02]  /*18d0*/  F2FP.F16.F32.PACK_AB R44, R65, R44 ;  /* 0x0000002c412c723e */ /* 0x000fe400000000ff */
[----:B--2---:R-:W-:Y:S01]  /*18e0*/  LEA R13, R60, R13, 0x2 ;  /* 0x0000000d3c0d7211 */ /* 0x004fe200078e10ff */
[----:B------:R1:W-:Y:S03]  /*18f0*/  @!P2 STG.E desc[UR6][R70.64], R79 ;  /* 0x0000004f4600a986 */ /* 0x0003e6000c101906 */
[----:B------:R-:W-:Y:S01]  /*1900*/  ISETP.GE.AND P1, PT, R13, R61, PT ;  /* 0x0000003d0d00720c */ /* 0x000fe20003f26270 */
[----:B------:R1:W-:Y:S04]  /*1910*/  STG.E.128 desc[UR6][R68.64], R36 ;  /* 0x0000002444007986 */ /* 0x0003e8000c101d06 */
[----:B------:R1:W-:Y:S08]  /*1920*/  STG.E.128 desc[UR6][R66.64], R44 ;  /* 0x0000002c42007986 */ /* 0x0003f0000c101d06 */
[----:B------:R-:W-:Y:S05]  /*1930*/  @!P1 BRA `(.L_x_10130) ;  /* 0xffffffec00309947 */ /* 0x000fea000383ffff */
[----:B------:R-:W-:Y:S05]  /*1940*/  EXIT ;  /* 0x000000000000794d */ /* 0x000fea0003800000 */
.L_x_10124:
[----:B------:R-:W1:Y:S01]  /*1950*/  LDCU.64 UR8, c[0x0][0x3a0] ;  /* 0x00007400ff0877ac */ /* 0x000e620008000a00 */
[----:B------:R-:W2:Y:S01]  /*1960*/  LDCU UR5, c[0x0][0x388] ;  /* 0x00007100ff0577ac */ /* 0x000ea20008000800 */
[----:B------:R-:W3:Y:S01]  /*1970*/  LDCU UR10, c[0x0][0x448] ;  /* 0x00008900ff0a77ac */ /* 0x000ee20008000800 */
[----:B-1----:R-:W-:-:S04]  /*1980*/  ISETP.NE.U32.AND P0, PT, RZ, UR8, PT ;  /* 0x00000008ff007c0c */ /* 0x002fc8000bf05070 */
[----:B--23--:R-:W-:-:S13]  /*1990*/  ISETP.NE.AND.EX P0, PT, RZ, UR9, PT, P0 ;  /* 0x00000009ff007c0c */ /* 0x00cfda000bf05300 */
.L_x_10136:
        /* <DEDUP_REMOVED lines=11> */
[--C-:B-----5:R-:W-:Y:S02]  /*1a50*/  HADD2.F32 R70, -RZ, R36.reuse.H0_H0 ;  /* 0x20000024ff467230 */ /* 0x120fe40000004100 */
[----:B------:R-:W-:Y:S02]  /*1a60*/  HADD2.F32 R79, -RZ, R36.H1_H1 ;  /* 0x30000024ff4f7230 */ /* 0x000fe40000004100 */
[--C-:B------:R-:W-:Y:S02]  /*1a70*/  HADD2.F32 R47, -RZ, R37.reuse.H0_H0 ;  /* 0x20000025ff2f7230 */ /* 0x100fe40000004100 */
[----:B------:R-:W-:Y:S02]  /*1a80*/  HADD2.F32 R46, -RZ, R37.H1_H1 ;  /* 0x30000025ff2e7230 */ /* 0x000fe40000004100 */
[--C-:B------:R-:W-:Y:S02]  /*1a90*/  HADD2.F32 R73, -RZ, R38.reuse.H0_H0 ;  /* 0x20000026ff497230 */ /* 0x100fe40000004100 */
[----:B------:R-:W-:-:S02]  /*1aa0*/  HADD2.F32 R38, -RZ, R38.H1_H1 ;  /* 0x30000026ff267230 */ /* 0x000fc40000004100 */
[--C-:B------:R-:W-:Y:S02]  /*1ab0*/  HADD2.F32 R61, -RZ, R39.reuse.H0_H0 ;  /* 0x20000027ff3d7230 */ /* 0x100fe40000004100 */
[----:B------:R-:W-:Y:S02]  /*1ac0*/  HADD2.F32 R60, -RZ, R39.H1_H1 ;  /* 0x30000027ff3c7230 */ /* 0x000fe40000004100 */
        /* <DEDUP_REMOVED lines=11> */
[----:B------:R-:W-:Y:S01]  /*1b80*/  FFMA.FTZ R75, R60, R43, R75 ;  /* 0x0000002b3c4b7223 */ /* 0x000fe2000001004b */
[----:B------:R-:W-:-:S02]  /*1b90*/  HADD2.F32 R36, -RZ, R32.H1_H1 ;  /* 0x30000020ff247230 */ /* 0x000fc40000004100 */
[----:B------:R-:W-:Y:S01]  /*1ba0*/  FFMA.FTZ R76, R38, R41, R37 ;  /* 0x00000029264c7223 */ /* 0x000fe20000010025 */
[----:B------:R-:W-:Y:S01]  /*1bb0*/  FFMA.FTZ R77, R46, R15, R77 ;  /* 0x0000000f2e4d7223 */ /* 0x000fe2000001004d */
[----:B------:R-:W-:Y:S01]  /*1bc0*/  F2FP.F16.F32.PACK_AB R39, R75, R74 ;  /* 0x0000004a4b27723e */ /* 0x000fe200000000ff */
[----:B------:R-:W-:Y:S02]  /*1bd0*/  FFMA.FTZ R79, R79, R10, R36 ;  /* 0x0000000a4f4f7223 */ /* 0x000fe40000010024 */
[----:B------:R-:W-:Y:S02]  /*1be0*/  F2FP.F16.F32.PACK_AB R38, R76, R73 ;  /* 0x000000494c26723e */ /* 0x000fe400000000ff */
[----:B------:R-:W-:Y:S02]  /*1bf0*/  F2FP.F16.F32.PACK_AB R37, R77, R72 ;  /* 0x000000484d25723e */ /* 0x000fe400000000ff */
[----:B------:R-:W-:Y:S01]  /*1c00*/  F2FP.F16.F32.PACK_AB R36, R79, R70 ;  /* 0x000000464f24723e */ /* 0x000fe200000000ff */
[----:B------:R-:W-:Y:S06]  /*1c10*/  BRA `(.L_x_10132) ;  /* 0x0000000000507947 */ /* 0x000fec0003800000 */
.L_x_10131:
[--C-:B-----5:R-:W-:Y:S02]  /*1c20*/  HADD2.F32 R70, -RZ, R36.reuse.H0_H0 ;  /* 0x20000024ff467230 */ /* 0x120fe40000004100 */
[----:B------:R-:W-:Y:S02]  /*1c30*/  HADD2.F32 R79, -RZ, R36.H1_H1 ;  /* 0x30000024ff4f7230 */ /* 0x000fe40000004100 */
[--C-:B------:R-:W-:Y:S02]  /*1c40*/  HADD2.F32 R47, -RZ, R37.reuse.H0_H0 ;  /* 0x20000025ff2f7230 */ /* 0x100fe40000004100 */
[----:B------:R-:W-:Y:S01]  /*1c50*/  FMUL.FTZ R70, R70, R11 ;  /* 0x0000000b46467220 */ /* 0x000fe20000410000 */
[----:B------:R-:W-:Y:S02]  /*1c60*/  HADD2.F32 R36, -RZ, R37.H1_H1 ;  /* 0x30000025ff247230 */ /* 0x000fe40000004100 */
[----:B------:R-:W-:Y:S01]  /*1c70*/  FMUL.FTZ R79, R79, R10 ;  /* 0x0000000a4f4f7220 */ /* 0x000fe20000410000 */
[----:B------:R-:W-:-:S02]  /*1c80*/  HADD2.F32 R73, -RZ, R38.H0_H0 ;  /* 0x20000026ff497230 */ /* 0x000fc40000004100 */
[----:B------:R-:W-:Y:S01]  /*1c90*/  FMUL.FTZ R72, R47, R12 ;  /* 0x0000000c2f487220 */ /* 0x000fe20000410000 */
[----:B------:R-:W-:Y:S02]  /*1ca0*/  HADD2.F32 R38, -RZ, R38.H1_H1 ;  /* 0x30000026ff267230 */ /* 0x000fe40000004100 */
[----:B------:R-:W-:Y:S01]  /*1cb0*/  FMUL.FTZ R77, R36, R15 ;  /* 0x0000000f244d7220 */ /* 0x000fe20000410000 */
[--C-:B------:R-:W-:Y:S02]  /*1cc0*/  HADD2.F32 R37, -RZ, R39.reuse.H0_H0 ;  /* 0x20000027ff257230 */ /* 0x100fe40000004100 */
[----:B------:R-:W-:Y:S01]  /*1cd0*/  FMUL.FTZ R73, R73, R40 ;  /* 0x0000002849497220 */ /* 0x000fe20000410000 */
        /* <DEDUP_REMOVED lines=8> */
.L_x_10132:
        /* <DEDUP_REMOVED lines=10> */
[----:B-1---5:R-:W-:Y:S02]  /*1e00*/  HADD2.F32 R37, -RZ, R44.H0_H0 ;  /* 0x2000002cff257230 */ /* 0x022fe40000004100 */
[----:B------:R-:W-:Y:S02]  /*1e10*/  HADD2.F32 R39, -RZ, R45.H0_H0 ;  /* 0x2000002dff277230 */ /* 0x000fe40000004100 */
[----:B------:R-:W-:Y:S02]  /*1e20*/  HADD2.F32 R82, -RZ, R32.H0_H0 ;  /* 0x20000020ff527230 */ /* 0x000fe40000004100 */
[----:B------:R-:W-:Y:S02]  /*1e30*/  HADD2.F32 R36, -RZ, R33.H0_H0 ;  /* 0x20000021ff247230 */ /* 0x000fe40000004100 */
[----:B------:R-:W-:Y:S02]  /*1e40*/  HADD2.F32 R38, -RZ, R45.H1_H1 ;  /* 0x3000002dff267230 */ /* 0x000fe40000004100 */
[----:B------:R-:W-:Y:S01]  /*1e50*/  FFMA.FTZ R82, R37, R54, R82 ;  /* 0x0000003625527223 */ /* 0x000fe20000010052 */
[----:B------:R-:W-:-:S02]  /*1e60*/  HADD2.F32 R69, -RZ, R46.H0_H0 ;  /* 0x2000002eff457230 */ /* 0x000fc40000004100 */
[----:B------:R-:W-:Y:S01]  /*1e70*/  FFMA.FTZ R45, R39, R58, R36 ;  /* 0x0000003a272d7223 */ /* 0x000fe20000010024 */
[----:B------:R-:W-:Y:S02]  /*1e80*/  HADD2.F32 R67, -RZ, R46.H1_H1 ;  /* 0x3000002eff437230 */ /* 0x000fe40000004100 */
[----:B------:R-:W-:Y:S02]  /*1e90*/  HADD2.F32 R46, -RZ, R34.H0_H0 ;  /* 0x20000022ff2e7230 */ /* 0x000fe40000004100 */
[--C-:B------:R-:W-:Y:S02]  /*1ea0*/  HADD2.F32 R66, -RZ, R47.reuse.H0_H0 ;  /* 0x2000002fff427230 */ /* 0x100fe40000004100 */
[----:B------:R-:W-:Y:S02]  /*1eb0*/  HADD2.F32 R81, -RZ, R47.H1_H1 ;  /* 0x3000002fff517230 */ /* 0x000fe40000004100 */
[----:B------:R-:W-:Y:S01]  /*1ec0*/  FFMA.FTZ R69, R69, R56, R46 ;  /* 0x0000003845457223 */ /* 0x000fe2000001002e */
[----:B------:R-:W-:-:S02]  /*1ed0*/  HADD2.F32 R44, -RZ, R44.H1_H1 ;  /* 0x3000002cff2c7230 */ /* 0x000fc40000004100 */
[--C-:B------:R-:W-:Y:S02]  /*1ee0*/  HADD2.F32 R47, -RZ, R35.reuse.H0_H0 ;  /* 0x20000023ff2f7230 */ /* 0x100fe40000004100 */
[----:B------:R-:W-:Y:S02]  /*1ef0*/  HADD2.F32 R68, -RZ, R35.H1_H1 ;  /* 0x30000023ff447230 */ /* 0x000fe40000004100 */
        /* <DEDUP_REMOVED lines=13> */
.L_x_10133:
[--C-:B-1---5:R-:W-:Y:S02]  /*1fd0*/  HADD2.F32 R37, -RZ, R44.reuse.H0_H0 ;  /* 0x2000002cff257230 */ /* 0x122fe40000004100 */
        /* <DEDUP_REMOVED lines=19> */
.L_x_10134:
        /* <DEDUP_REMOVED lines=74> */
.L_x_10160:
        /* <DEDUP_REMOVED lines=81> */
.L_x_10129:
        /* <DEDUP_REMOVED lines=8> */
.L_x_10138:
[----:B------:R-:W-:Y:S05]  /*2b40*/  BSYNC B0 ;  /* 0x0000000000007941 */ /* 0x000fea0003800000 */
.L_x_10137:
        /* <DEDUP_REMOVED lines=8> */
.L_x_10139:
[----:B------:R-:W-:Y:S02]  /*2bd0*/  HFMA2 R38, -RZ, RZ, 0, 2.384185791015625e-07 ;  /* 0x00000004ff267431 */ /* 0x000fe400000001ff */
[----:B------:R-:W-:-:S05]  /*2be0*/  FADD.FTZ R61, R37, R36 ;  /* 0x00000024253d7221 */ /* 0x000fca0000010000 */
[----:B------:R-:W-:-:S07]  /*2bf0*/  MOV R37, R61 ;  /* 0x0000003d00257202 */ /* 0x000fce0000000f00 */
[----:B------:R-:W-:Y:S05]  /*2c00*/  WARPSYNC.COLLECTIVE R44, `(.L_x_10140) ;  /* 0x000000002c087348 */ /* 0x000fea0003c00000 */
[----:B------:R0:W1:Y:S02]  /*2c10*/  SHFL.BFLY P1, R36, R37, R38, R39 ;  /* 0x0c00002625247389 */ /* 0x0000640000020027 */
[----:B01----:R-:W-:Y:S05]  /*2c20*/  ENDCOLLECTIVE ;  /* 0x000000000000791b */ /* 0x003fea0003800000 */
.L_x_10140:
[----:B------:R-:W-:Y:S02]  /*2c30*/  HFMA2 R38, -RZ, RZ, 0, 4.76837158203125e-07 ;  /* 0x00000008ff267431 */ /* 0x000fe400000001ff */
[----:B------:R-:W-:-:S05]  /*2c40*/  FADD.FTZ R66, R61, R36 ;  /* 0x000000243d427221 */ /* 0x000fca0000010000 */
[----:B------:R-:W-:-:S07]  /*2c50*/  MOV R37, R66 ;  /* 0x0000004200257202 */ /* 0x000fce0000000f00 */
[----:B------:R-:W-:Y:S05]  /*2c60*/  WARPSYNC.COLLECTIVE R44, `(.L_x_10141) ;  /* 0x000000002c087348 */ /* 0x000fea0003c00000 */
[----:B------:R0:W1:Y:S02]  /*2c70*/  SHFL.BFLY P1, R36, R37, R38, R39 ;  /* 0x0c00002625247389 */ /* 0x0000640000020027 */
[----:B01----:R-:W-:Y:S05]  /*2c80*/  ENDCOLLECTIVE ;  /* 0x000000000000791b */ /* 0x003fea0003800000 */
.L_x_10141:
[----:B------:R-:W-:Y:S02]  /*2c90*/  HFMA2 R38, -RZ, RZ, 0, 9.5367431640625e-07 ;  /* 0x00000010ff267431 */ /* 0x000fe400000001ff */
[----:B------:R-:W-:-:S05]  /*2ca0*/  FADD.FTZ R83, R66, R36 ;  /* 0x0000002442537221 */ /* 0x000fca0000010000 */
[----:B------:R-:W-:-:S07]  /*2cb0*/  MOV R37, R83 ;  /* 0x0000005300257202 */ /* 0x000fce0000000f00 */
[----:B------:R-:W-:Y:S05]  /*2cc0*/  WARPSYNC.COLLECTIVE R44, `(.L_x_10142) ;  /* 0x000000002c087348 */ /* 0x000fea0003c00000 */
[----:B------:R0:W1:Y:S02]  /*2cd0*/  SHFL.BFLY P1, R36, R37, R38, R39 ;  /* 0x0c00002625247389 */ /* 0x0000640000020027 */
[----:B01----:R-:W-:Y:S05]  /*2ce0*/  ENDCOLLECTIVE ;  /* 0x000000000000791b */ /* 0x003fea0003800000 */
.L_x_10142:
        /* <DEDUP_REMOVED lines=38> */
.L_x_10143:
[----:B------:R-:W-:Y:S02]  /*2f50*/  HFMA2 R38, -RZ, RZ, 0, 1.1920928955078125e-07 ;  /* 0x00000002ff267431 */ /* 0x000fe400000001ff */
[----:B------:R-:W-:-:S05]  /*2f60*/  FADD.FTZ R61, R37, R36 ;  /* 0x00000024253d7221 */ /* 0x000fca0000010000 */
[----:B------:R-:W-:-:S07]  /*2f70*/  MOV R37, R61 ;  /* 0x0000003d00257202 */ /* 0x000fce0000000f00 */
[----:B------:R-:W-:Y:S05]  /*2f80*/  WARPSYNC.COLLECTIVE R44, `(.L_x_10144) ;  /* 0x000000002c087348 */ /* 0x000fea0003c00000 */
[----:B------:R0:W1:Y:S02]  /*2f90*/  SHFL.BFLY P1, R36, R37, R38, R39 ;  /* 0x0c00002625247389 */ /* 0x0000640000020027 */
[----:B01----:R-:W-:Y:S05]  /*2fa0*/  ENDCOLLECTIVE ;  /* 0x000000000000791b */ /* 0x003fea0003800000 */
.L_x_10144:
[----:B------:R-:W-:Y:S02]  /*2fb0*/  HFMA2 R38, -RZ, RZ, 0, 2.384185791015625e-07 ;  /* 0x00000004ff267431 */ /* 0x000fe400000001ff */
[----:B------:R-:W-:-:S05]  /*2fc0*/  FADD.FTZ R66, R61, R36 ;  /* 0x000000243d427221 */ /* 0x000fca0000010000 */
[----:B------:R-:W-:-:S07]  /*2fd0*/  MOV R37, R66 ;  /* 0x0000004200257202 */ /* 0x000fce0000000f00 */
[----:B------:R-:W-:Y:S05]  /*2fe0*/  WARPSYNC.COLLECTIVE R44, `(.L_x_10145) ;  /* 0x000000002c087348 */ /* 0x000fea0003c00000 */
[----:B------:R0:W1:Y:S02]  /*2ff0*/  SHFL.BFLY P1, R36, R37, R38, R39 ;  /* 0x0c00002625247389 */ /* 0x0000640000020027 */
[----:B01----:R-:W-:Y:S05]  /*3000*/  ENDCOLLECTIVE ;  /* 0x000000000000791b */ /* 0x003fea0003800000 */
.L_x_10145:
[----:B------:R-:W-:Y:S02]  /*3010*/  HFMA2 R38, -RZ, RZ, 0, 4.76837158203125e-07 ;  /* 0x00000008ff267431 */ /* 0x000fe400000001ff */
[----:B------:R-:W-:-:S05]  /*3020*/  FADD.FTZ R67, R66, R36 ;  /* 0x0000002442437221 */ /* 0x000fca0000010000 */
[----:B------:R-:W-:-:S07]  /*3030*/  MOV R37, R67 ;  /* 0x0000004300257202 */ /* 0x000fce0000000f00 */
[----:B------:R-:W-:Y:S05]  /*3040*/  WARPSYNC.COLLECTIVE R44, `(.L_x_10146) ;  /* 0x000000002c087348 */ /* 0x000fea0003c00000 */
[----:B------:R0:W1:Y:S02]  /*3050*/  SHFL.BFLY P1, R36, R37, R38, R39 ;  /* 0x0c00002625247389 */ /* 0x0000640000020027 */
[----:B01----:R-:W-:Y:S05]  /*3060*/  ENDCOLLECTIVE ;  /* 0x000000000000791b */ /* 0x003fea0003800000 */
.L_x_10146:
[----:B------:R-:W-:Y:S02]  /*3070*/  HFMA2 R38, -RZ, RZ, 0, 9.5367431640625e-07 ;  /* 0x00000010ff267431 */ /* 0x000fe400000001ff */
[----:B------:R-:W-:-:S05]  /*3080*/  FADD.FTZ R83, R67, R36 ;  /* 0x0000002443537221 */ /* 0x000fca0000010000 */
[----:B------:R-:W-:-:S07]  /*3090*/  MOV R37, R83 ;  /* 0x0000005300257202 */ /* 0x000fce0000000f00 */
[----:B------:R-:W-:Y:S05]  /*30a0*/  WARPSYNC.COLLECTIVE R44, `(.L_x_10147) ;  /* 0x000000002c087348 */ /* 0x000fea0003c00000 */
[----:B------:R0:W1:Y:S02]  /*30b0*/  SHFL.BFLY P1, R36, R37, R38, R39 ;  /* 0x0c00002625247389 */ /* 0x0000640000020027 */
[----:B01----:R-:W-:Y:S05]  /*30c0*/  ENDCOLLECTIVE ;  /* 0x000000000000791b */ /* 0x003fea0003800000 */
.L_x_10147:
[----:B------:R-:W-:Y:S05]  /*30d0*/  BRA `(.L_x_10148) ;  /* 0xffffffe000dc7947 */ /* 0x000fea000383ffff */
.L_x_10135:
        /* <DEDUP_REMOVED lines=8> */
.L_x_10150:
[----:B------:R-:W-:Y:S05]  /*3160*/  BSYNC B0 ;  /* 0x0000000000007941 */ /* 0x000fea0003800000 */
.L_x_10149:
        /* <DEDUP_REMOVED lines=8> */
.L_x_10151:
[----:B------:R-:W-:Y:S02]  /*31f0*/  HFMA2 R38, -RZ, RZ, 0, 2.384185791015625e-07 ;  /* 0x00000004ff267431 */ /* 0x000fe400000001ff */
[----:B------:R-:W-:-:S05]  /*3200*/  FADD.FTZ R61, R37, R36 ;  /* 0x00000024253d7221 */ /* 0x000fca0000010000 */
[----:B------:R-:W-:-:S07]  /*3210*/  MOV R37, R61 ;  /* 0x0000003d00257202 */ /* 0x000fce0000000f00 */
[----:B------:R-:W-:Y:S05]  /*3220*/  WARPSYNC.COLLECTIVE R44, `(.L_x_10152) ;  /* 0x000000002c087348 */ /* 0x000fea0003c00000 */
[----:B------:R0:W1:Y:S02]  /*3230*/  SHFL.BFLY P1, R36, R37, R38, R39 ;  /* 0x0c00002625247389 */ /* 0x0000640000020027 */
[----:B01----:R-:W-:Y:S05]  /*3240*/  ENDCOLLECTIVE ;  /* 0x000000000000791b */ /* 0x003fea0003800000 */
.L_x_10152:
[----:B------:R-:W-:Y:S02]  /*3250*/  HFMA2 R38, -RZ, RZ, 0, 4.76837158203125e-07 ;  /* 0x00000008ff267431 */ /* 0x000fe400000001ff */
[----:B------:R-:W-:-:S05]  /*3260*/  FADD.FTZ R66, R61, R36 ;  /* 0x000000243d427221 */ /* 0x000fca0000010000 */
[----:B------:R-:W-:-:S07]  /*3270*/  MOV R37, R66 ;  /* 0x0000004200257202 */ /* 0x000fce0000000f00 */
[----:B------:R-:W-:Y:S05]  /*3280*/  WARPSYNC.COLLECTIVE R44, `(.L_x_10153) ;  /* 0x000000002c087348 */ /* 0x000fea0003c00000 */
[----:B------:R0:W1:Y:S02]  /*3290*/  SHFL.BFLY P1, R36, R37, R38, R39 ;  /* 0x0c00002625247389 */ /* 0x0000640000020027 */
[----:B01----:R-:W-:Y:S05]  /*32a0*/  ENDCOLLECTIVE ;  /* 0x000000000000791b */ /* 0x003fea0003800000 */
.L_x_10153:
[----:B------:R-:W-:Y:S02]  /*32b0*/  HFMA2 R38, -RZ, RZ, 0, 9.5367431640625e-07 ;  /* 0x00000010ff267431 */ /* 0x000fe400000001ff */
[----:B------:R-:W-:-:S05]  /*32c0*/  FADD.FTZ R83, R66, R36 ;  /* 0x0000002442537221 */ /* 0x000fca0000010000 */
[----:B------:R-:W-:-:S07]  /*32d0*/  MOV R37, R83 ;  /* 0x0000005300257202 */ /* 0x000fce0000000f00 */
[----:B------:R-:W-:Y:S05]  /*32e0*/  WARPSYNC.COLLECTIVE R44, `(.L_x_10154) ;  /* 0x000000002c087348 */ /* 0x000fea0003c00000 */
[----:B------:R0:W1:Y:S02]  /*32f0*/  SHFL.BFLY P1, R36, R37, R38, R39 ;  /* 0x0c00002625247389 */ /* 0x0000640000020027 */
[----:B01----:R-:W-:Y:S05]  /*3300*/  ENDCOLLECTIVE ;  /* 0x000000000000791b */ /* 0x003fea0003800000 */
.L_x_10154:
        /* <DEDUP_REMOVED lines=38> */
.L_x_10155:
[----:B------:R-:W-:Y:S02]  /*3570*/  HFMA2 R38, -RZ, RZ, 0, 1.1920928955078125e-07 ;  /* 0x00000002ff267431 */ /* 0x000fe400000001ff */
[----:B------:R-:W-:-:S05]  /*3580*/  FADD.FTZ R61, R37, R36 ;  /* 0x00000024253d7221 */ /* 0x000fca0000010000 */
[----:B------:R-:W-:-:S07]  /*3590*/  MOV R37, R61 ;  /* 0x0000003d00257202 */ /* 0x000fce0000000f00 */
[----:B------:R-:W-:Y:S05]  /*35a0*/  WARPSYNC.COLLECTIVE R44, `(.L_x_10156) ;  /* 0x000000002c087348 */ /* 0x000fea0003c00000 */
[----:B------:R0:W1:Y:S02]  /*35b0*/  SHFL.BFLY P1, R36, R37, R38, R39 ;  /* 0x0c00002625247389 */ /* 0x0000640000020027 */
[----:B01----:R-:W-:Y:S05]  /*35c0*/  ENDCOLLECTIVE ;  /* 0x000000000000791b */ /* 0x003fea0003800000 */
.L_x_10156:
[----:B------:R-:W-:Y:S02]  /*35d0*/  HFMA2 R38, -RZ, RZ, 0, 2.384185791015625e-07 ;  /* 0x00000004ff267431 */ /* 0x000fe400000001ff */
[----:B------:R-:W-:-:S05]  /*35e0*/  FADD.FTZ R66, R61, R36 ;  /* 0x000000243d427221 */ /* 0x000fca0000010000 */
[----:B------:R-:W-:-:S07]  /*35f0*/  MOV R37, R66 ;  /* 0x0000004200257202 */ /* 0x000fce0000000f00 */
[----:B------:R-:W-:Y:S05]  /*3600*/  WARPSYNC.COLLECTIVE R44, `(.L_x_10157) ;  /* 0x000000002c087348 */ /* 0x000fea0003c00000 */
[----:B------:R0:W1:Y:S02]  /*3610*/  SHFL.BFLY P1, R36, R37, R38, R39 ;  /* 0x0c00002625247389 */ /* 0x0000640000020027 */
[----:B01----:R-:W-:Y:S05]  /*3620*/  ENDCOLLECTIVE ;  /* 0x000000000000791b */ /* 0x003fea0003800000 */
.L_x_10157:
[----:B------:R-:W-:Y:S02]  /*3630*/  HFMA2 R38, -RZ, RZ, 0, 4.76837158203125e-07 ;  /* 0x00000008ff267431 */ /* 0x000fe400000001ff */
[----:B------:R-:W-:-:S05]  /*3640*/  FADD.FTZ R67, R66, R36 ;  /* 0x0000002442437221 */ /* 0x000fca0000010000 */
[----:B------:R-:W-:-:S07]  /*3650*/  MOV R37, R67 ;  /* 0x0000004300257202 */ /* 0x000fce0000000f00 */
[----:B------:R-:W-:Y:S05]  /*3660*/  WARPSYNC.COLLECTIVE R44, `(.L_x_10158) ;  /* 0x000000002c087348 */ /* 0x000fea0003c00000 */
[----:B------:R0:W1:Y:S02]  /*3670*/  SHFL.BFLY P1, R36, R37, R38, R39 ;  /* 0x0c00002625247389 */ /* 0x0000640000020027 */
[----:B01----:R-:W-:Y:S05]  /*3680*/  ENDCOLLECTIVE ;  /* 0x000000000000791b */ /* 0x003fea0003800000 */
.L_x_10158:
[----:B------:R-:W-:Y:S02]  /*3690*/  HFMA2 R38, -RZ, RZ, 0, 9.5367431640625e-07 ;  /* 0x00000010ff267431 */ /* 0x000fe400000001ff */
[----:B------:R-:W-:-:S05]  /*36a0*/  FADD.FTZ R83, R67, R36 ;  /* 0x0000002443537221 */ /* 0x000fca0000010000 */
[----:B------:R-:W-:-:S07]  /*36b0*/  MOV R37, R83 ;  /* 0x0000005300257202 */ /* 0x000fce0000000f00 */
[----:B------:R-:W-:Y:S05]  /*36c0*/  WARPSYNC.COLLECTIVE R44, `(.L_x_10159) ;  /* 0x000000002c087348 */ /* 0x000fea0003c00000 */
[----:B------:R0:W1:Y:S02]  /*36d0*/  SHFL.BFLY P1, R36, R37, R38, R39 ;  /* 0x0c00002625247389 */ /* 0x0000640000020027 */
[----:B01----:R-:W-:Y:S05]  /*36e0*/  ENDCOLLECTIVE ;  /* 0x000000000000791b */ /* 0x003fea0003800000 */
.L_x_10159:
[----:B------:R-:W-:Y:S01]  /*36f0*/  MOV R84, R36 ;  /* 0x0000002400547202 */ /* 0x000fe20000000f00 */
[----:B------:R-:W-:Y:S06]  /*3700*/  BRA `(.L_x_10160) ;  /* 0xffffffec00a87947 */ /* 0x000fec000383ffff */
.L_x_10161:
        /* <DEDUP_REMOVED lines=15> */
.L_x_20306:


//--------------------- .text._ZN10layer_norm13ln_fwd_kernelINS_13Kernel_traitsIf6__halfS2_S2_fjLj512ELj1ELj4ELj1ELj16ENS_18Kernel_traits_baseILj512EfS2_S2_S2_fjLj128EEEEELb0ELb1ELb1ELb0EEEvNS_9FwdParamsE --------------------------
	.section	.text._ZN10layer_norm13ln_fwd_kernelINS_13Kernel_traitsIf6__halfS2_S2_fjLj512ELj1ELj4ELj1ELj16ENS_18Kernel_traits_baseILj512EfS2_S2_S2_fjLj128EEEEELb0ELb1ELb1ELb0EEEvNS_9FwdParamsE,"ax",@progbits
	.align	128
        .global         _ZN10layer_norm13ln_fwd_kernelINS_13Kernel_traitsIf6__halfS2_S2_fjLj512ELj1ELj4ELj1ELj16ENS_18Kernel_traits_baseILj512EfS2_S2_S2_fjLj128EEEEELb0ELb1ELb1ELb0EEEvNS_9FwdParamsE
        .type           _ZN10layer_norm13ln_fwd_kernelINS_13Kernel_traitsIf6__halfS2_S2_fjLj512ELj1ELj4ELj1ELj16ENS_18Kernel_traits_baseILj512EfS2_S2_S2_fjLj128EEEEELb0ELb1ELb1ELb0EEEvNS_9FwdParamsE,@function
        .size           _ZN10layer_norm13ln_fwd_kernelINS_13Kernel_traitsIf6__halfS2_S2_fjLj512ELj1ELj4ELj1ELj16ENS_18Kernel_traits_baseILj512EfS2_S2_S2_fjLj128EEEEELb0ELb1ELb1ELb0EEEvNS_9FwdParamsE,(.L_x_20307 - _ZN10layer_norm13ln_fwd_kernelINS_13Kernel_traitsIf6__halfS2_S2_fjLj512ELj1ELj4ELj1ELj16ENS_18Kernel_traits_baseILj512EfS2_S2_S2_fjLj128EEEEELb0ELb1ELb1ELb0EEEvNS_9FwdParamsE)
        .other          _ZN10layer_norm13ln_fwd_kernelINS_13Kernel_traitsIf6__halfS2_S2_fjLj512ELj1ELj4ELj1ELj16ENS_18Kernel_traits_baseILj512EfS2_S2_S2_fjLj128EEEEELb0ELb1ELb1ELb0EEEvNS_9FwdParamsE,@"STO_CUDA_ENTRY STV_DEFAULT"
_ZN10layer_norm13ln_fwd_kernelINS_13Kernel_traitsIf6__halfS2_S2_fjLj512ELj1ELj4ELj1ELj16ENS_18Kernel_traits_baseILj512EfS2_S2_S2_fjLj128EEEEELb0ELb1ELb1ELb0EEEvNS_9FwdParamsE:
.text._ZN10layer_norm13ln_fwd_kernelINS_13Kernel_traitsIf6__halfS2_S2_fjLj512ELj1ELj4ELj1ELj16ENS_18Kernel_traits_baseILj512EfS2_S2_S2_fjLj128EEEEELb0ELb1ELb1ELb0EEEvNS_9FwdParamsE:
        /* <DEDUP_REMOVED lines=36> */
.L_x_10165:
[----:B------:R-:W-:Y:S05]  /*0240*/  BSYNC.RECONVERGENT B1 ;  /* 0x0000000000017941 */ /* 0x000fea0003800200 */
.L_x_10164:
        /* <DEDUP_REMOVED lines=14> */
.L_x_10163:
        /* <DEDUP_REMOVED lines=28> */
.L_x_10166:
[----:B------:R-:W-:Y:S05]  /*04f0*/  BSYNC.RECONVERGENT B0 ;  /* 0x0000000000007941 */ /* 0x000fea0003800200 */
.L_x_10162:
[----:B------:R-:W1:Y:S01]  /*0500*/  LDCU UR4, c[0x0][0x384] ;  /* 0x00007080ff0477ac */ /* 0x000e620008000800 */
[----:B------:R-:W2:Y:S01]  /*0510*/  LDCU.U8 UR5, c[0x0][0x410] ;  /* 0x00008200ff0577ac */ /* 0x000ea20008000000 */
[----:B------:R-:W4:Y:S01]  /*0520*/  LDCU UR10, c[0x0][0x448] ;  /* 0x00008900ff0a77ac */ /* 0x000f220008000800 */
[----:B------:R-:W0:Y:S01]  /*0530*/  LDCU.64 UR8, c[0x0][0x3a0] ;  /* 0x00007400ff0877ac */ /* 0x000e220008000a00 */
[----:B-1----:R-:W-:-:S13]  /*0540*/  ISETP.GE.AND P0, PT, R3, UR4, PT ;  /* 0x0000000403007c0c */ /* 0x002fda000bf06270 */
[----:B0-2-4-:R-:W-:Y:S05]  /*0550*/  @P0 EXIT ;  /* 0x000000000000094d */ /* 0x015fea0003800000 */
.L_x_10182:
        /* <DEDUP_REMOVED lines=26> */
.L_x_10170:
[----:B------:R-:W-:Y:S05]  /*0700*/  BSYNC.RECONVERGENT B1 ;  /* 0x0000000000017941 */ /* 0x000fea0003800200 */
.L_x_10169:
        /* <DEDUP_REMOVED lines=8> */
[--C-:B-----5:R-:W-:Y:S02]  /*0790*/  @P0 HADD2.F32 R4, -RZ, R12.reuse.H0_H0 ;  /* 0x2000000cff040230 */ /* 0x120fe40000004100 */
[----:B------:R-:W-:Y:S02]  /*07a0*/  @P0 HADD2.F32 R6, -RZ, R12.H1_H1 ;  /* 0x3000000cff060230 */ /* 0x000fe40000004100 */
[----:B------:R-:W-:-:S03]  /*07b0*/  @P0 HADD2.F32 R7, -RZ, R13.H0_H0 ;  /* 0x2000000dff070230 */ /* 0x000fc60000004100 */
[----:B------:R-:W1:Y:S08]  /*07c0*/  @P0 LDC R65, c[0x0][0x40c] ;  /* 0x00010300ff410b82 */ /* 0x000e700000000800 */
[----:B------:R-:W3:Y:S08]  /*07d0*/  @P0 LDC R70, c[0x0][0x40c] ;  /* 0x00010300ff460b82 */ /* 0x000ef00000000800 */
[----:B------:R-:W4:Y:S01]  /*07e0*/  @P0 LDC R68, c[0x0][0x40c] ;  /* 0x00010300ff440b82 */ /* 0x000f220000000800 */
[----:B0-----:R-:W-:-:S07]  /*07f0*/  @P0 FMUL.FTZ R5, R4, R5 ;  /* 0x0000000504050220 */ /* 0x001fce0000410000 */
[----:B------:R-:W0:Y:S08]  /*0800*/  @P0 LDC R64, c[0x0][0x40c] ;  /* 0x00010300ff400b82 */ /* 0x000e300000000800 */
[----:B------:R-:W0:Y:S08]  /*0810*/  @P0 LDC R69, c[0x0][0x40c] ;  /* 0x00010300ff450b82 */ /* 0x000e300000000800 */
[----:B------:R-:W0:Y:S01]  /*0820*/  @P0 LDC R71, c[0x0][0x40c] ;  /* 0x00010300ff470b82 */ /* 0x000e220000000800 */
[----:B----4-:R-:W-:Y:S01]  /*0830*/  @P0 FMUL.FTZ R7, R7, R68 ;  /* 0x0000004407070220 */ /* 0x010fe20000410000 */
[----:B--2---:R-:W-:-:S02]  /*0840*/  @P0 HADD2.F32 R66, -RZ, R8.H0_H0 ;  /* 0x20000008ff420230 */ /* 0x004fc40000004100 */
[--C-:B------:R-:W-:Y:S02]  /*0850*/  @!P0 HADD2.F32 R4, -RZ, R8.reuse.H0_H0 ;  /* 0x20000008ff048230 */ /* 0x100fe40000004100 */
[--C-:B------:R-:W-:Y:S02]  /*0860*/  @P0 HADD2.F32 R67, -RZ, R8.reuse.H1_H1 ;  /* 0x30000008ff430230 */ /* 0x100fe40000004100 */
[----:B------:R-:W-:Y:S01]  /*0870*/  @P0 FFMA.FTZ R4, R5, R44, R66 ;  /* 0x0000002c05040223 */ /* 0x000fe20000010042 */
[----:B-1----:R-:W-:Y:S01]  /*0880*/  @P0 FMUL.FTZ R66, R6, R65 ;  /* 0x0000004106420220 */ /* 0x002fe20000410000 */
[----:B------:R-:W-:Y:S02]  /*0890*/  @P0 HADD2.F32 R65, -RZ, R13.H1_H1 ;  /* 0x3000000dff410230 */ /* 0x000fe40000004100 */
[----:B------:R-:W-:Y:S02]  /*08a0*/  @!P0 HADD2.F32 R5, -RZ, R8.H1_H1 ;  /* 0x30000008ff058230 */ /* 0x000fe40000004100 */
[----:B------:R-:W-:Y:S01]  /*08b0*/  @P0 FFMA.FTZ R5, R66, R45, R67 ;  /* 0x0000002d42050223 */ /* 0x000fe20000010043 */
[----:B------:R-:W-:-:S02]  /*08c0*/  @P0 HADD2.F32 R68, -RZ, R9.H0_H0 ;  /* 0x20000009ff440230 */ /* 0x000fc40000004100 */
[----:B---3--:R-:W-:Y:S01]  /*08d0*/  @P0 FMUL.FTZ R66, R65, R70 ;  /* 0x0000004641420220 */ /* 0x008fe20000410000 */
[--C-:B------:R-:W-:Y:S01]  /*08e0*/  @P0 HADD2.F32 R67, -RZ, R9.reuse.H1_H1 ;  /* 0x30000009ff430230 */ /* 0x100fe20000004100 */
[----:B------:R-:W1:Y:S01]  /*08f0*/  @P0 LDC R70, c[0x0][0x40c] ;  /* 0x00010300ff460b82 */ /* 0x000e620000000800 */
[----:B------:R-:W-:Y:S02]  /*0900*/  @P0 HADD2.F32 R65, -RZ, R14.H0_H0 ;  /* 0x2000000eff410230 */ /* 0x000fe40000004100 */
[--C-:B------:R-:W-:Y:S02]  /*0910*/  @!P0 HADD2.F32 R6, -RZ, R9.reuse.H0_H0 ;  /* 0x20000009ff068230 */ /* 0x100fe40000004100 */
[----:B------:R-:W-:Y:S01]  /*0920*/  @P0 FFMA.FTZ R6, R7, R46, R68 ;  /* 0x0000002e07060223 */ /* 0x000fe20000010044 */
[----:B------:R-:W-:Y:S02]  /*0930*/  @!P0 HADD2.F32 R7, -RZ, R9.H1_H1 ;  /* 0x30000009ff078230 */ /* 0x000fe40000004100 */
[----:B------:R-:W-:Y:S01]  /*0940*/  @P0 FFMA.FTZ R7, R66, R47, R67 ;  /* 0x0000002f42070223 */ /* 0x000fe20000010043 */
[----:B0-----:R-:W-:Y:S01]  /*0950*/  @P0 FMUL.FTZ R65, R65, R64 ;  /* 0x0000004041410220 */ /* 0x001fe20000410000 */
[----:B------:R-:W-:-:S02]  /*0960*/  @P0 HADD2.F32 R66, -RZ, R10.H0_H0 ;  /* 0x2000000aff420230 */ /* 0x000fc40000004100 */
[----:B------:R-:W-:Y:S01]  /*0970*/  @P0 HADD2.F32 R64, -RZ, R14.H1_H1 ;  /* 0x3000000eff400230 */ /* 0x000fe20000004100 */
[----:B------:R-:W-:Y:S01]  /*0980*/  F2FP.F16.F32.PACK_AB R80, RZ, R7 ;  /* 0x00000007ff50723e */ /* 0x000fe200000000ff */
[--C-:B------:R-:W-:Y:S02]  /*0990*/  @!P0 HADD2.F32 R68, -RZ, R10.reuse.H0_H0 ;  /* 0x2000000aff448230 */ /* 0x100fe40000004100 */
[----:B------:R-:W-:Y:S01]  /*09a0*/  @P0 FFMA.FTZ R68, R65, R40, R66 ;  /* 0x0000002841440223 */ /* 0x000fe20000010042 */
[--C-:B------:R-:W-:Y:S02]  /*09b0*/  @P0 HADD2.F32 R67, -RZ, R10.reuse.H1_H1 ;  /* 0x3000000aff430230 */ /* 0x100fe40000004100 */
[----:B------:R-:W-:Y:S01]  /*09c0*/  @P0 FMUL.FTZ R64, R64, R69 ;  /* 0x0000004540400220 */ /* 0x000fe20000410000 */
[--C-:B------:R-:W-:Y:S02]  /*09d0*/  @P0 HADD2.F32 R65, -RZ, R15.reuse.H0_H0 ;  /* 0x2000000fff410230 */ /* 0x100fe40000004100 */
[----:B------:R-:W-:Y:S01]  /*09e0*/  @P0 HADD2.F32 R66, -RZ, R15.H1_H1 ;  /* 0x3000000fff420230 */ /* 0x000fe20000004100 */
[----:B------:R-:W-:Y:S01]  /*09f0*/  F2FP.F16.F32.PACK_AB R81, RZ, R68 ;  /* 0x00000044ff51723e */ /* 0x000fe200000000ff */
[----:B------:R-:W-:-:S02]  /*0a00*/  @!P0 HADD2.F32 R69, -RZ, R10.H1_H1 ;  /* 0x3000000aff458230 */ /* 0x000fc40000004100 */
[----:B------:R-:W-:Y:S01]  /*0a10*/  @P0 FFMA.FTZ R69, R64, R41, R67 ;  /* 0x0000002940450223 */ /* 0x000fe20000010043 */
[--C-:B------:R-:W-:Y:S02]  /*0a20*/  @P0 HADD2.F32 R64, -RZ, R11.reuse.H0_H0 ;  /* 0x2000000bff400230 */ /* 0x100fe40000004100 */
[----:B------:R-:W-:Y:S01]  /*0a30*/  @P0 FMUL.FTZ R66, R66, R71 ;  /* 0x0000004742420220 */ /* 0x000fe20000410000 */
[--C-:B------:R-:W-:Y:S02]  /*0a40*/  @P0 HADD2.F32 R67, -RZ, R11.reuse.H1_H1 ;  /* 0x3000000bff430230 */ /* 0x100fe40000004100 */
[----:B-1----:R-:W-:Y:S01]  /*0a50*/  @P0 FMUL.FTZ R65, R65, R70 ;  /* 0x0000004641410220 */ /* 0x002fe20000410000 */
[--C-:B------:R-:W-:Y:S01]  /*0a60*/  @!P0 HADD2.F32 R70, -RZ, R11.reuse.H0_H0 ;  /* 0x2000000bff468230 */ /* 0x100fe20000004100 */
[----:B------:R-:W-:Y:S01]  /*0a70*/  F2FP.F16.F32.PACK_AB R87, RZ, R69 ;  /* 0x00000045ff57723e */ /* 0x000fe200000000ff */
[----:B------:R-:W-:Y:S02]  /*0a80*/  @!P0 HADD2.F32 R71, -RZ, R11.H1_H1 ;  /* 0x3000000bff478230 */ /* 0x000fe40000004100 */
[----:B------:R-:W-:Y:S01]  /*0a90*/  @P0 FFMA.FTZ R70, R65, R42, R64 ;  /* 0x0000002a41460223 */ /* 0x000fe20000010040 */
[----:B------:R-:W-:Y:S01]  /*0aa0*/  @P0 FFMA.FTZ R71, R66, R43, R67 ;  /* 0x0000002b42470223 */ /* 0x000fe20000010043 */
[----:B------:R-:W-:-:S02]  /*0ab0*/  F2FP.F16.F32.PACK_AB R64, RZ, R4 ;  /* 0x00000004ff40723e */ /* 0x000fc400000000ff */
[----:B------:R-:W-:Y:S02]  /*0ac0*/  F2FP.F16.F32.PACK_AB R65, RZ, R5 ;  /* 0x00000005ff41723e */ /* 0x000fe400000000ff */
[----:B------:R-:W-:Y:S02]  /*0ad0*/  F2FP.F16.F32.PACK_AB R66, RZ, R6 ;  /* 0x00000006ff42723e */ /* 0x000fe400000000ff */
[----:B------:R-:W-:Y:S02]  /*0ae0*/  F2FP.F16.F32.PACK_AB R88, RZ, R70 ;  /* 0x00000046ff58723e */ /* 0x000fe400000000ff */
[----:B------:R-:W-:Y:S02]  /*0af0*/  F2FP.F16.F32.PACK_AB R67, RZ, R71 ;  /* 0x00000047ff43723e */ /* 0x000fe400000000ff */
[----:B------:R-:W-:Y:S02]  /*0b00*/  PRMT R64, R64, 0x5410, R65 ;  /* 0x0000541040407816 */ /* 0x000fe40000000041 */
[----:B------:R-:W-:-:S02]  /*0b10*/  PRMT R65, R66, 0x5410, R80 ;  /* 0x0000541042417816 */ /* 0x000fc40000000050 */
[----:B------:R-:W-:Y:S02]  /*0b20*/  PRMT R66, R81, 0x5410, R87 ;  /* 0x0000541051427816 */ /* 0x000fe40000000057 */
[----:B------:R-:W-:Y:S01]  /*0b30*/  PRMT R67, R88, 0x5410, R67 ;  /* 0x0000541058437816 */ /* 0x000fe20000000043 */
[----:B------:R-:W-:Y:S06]  /*0b40*/  BRA `(.L_x_10172) ;  /* 0x0000000000c87947 */ /* 0x000fec0003800000 */
.L_x_10171:
[----:B---3--:R-:W0:Y:S01]  /*0b50*/  @P3 LDC R6, c[0x0][0x40c] ;  /* 0x00010300ff063b82 */ /* 0x008e220000000800 */
[----:B-----5:R-:W-:Y:S02]  /*0b60*/  @P3 HADD2.F32 R5, -RZ, R12.H1_H1 ;  /* 0x3000000cff053230 */ /* 0x020fe40000004100 */
[--C-:B------:R-:W-:Y:S02]  /*0b70*/  @P3 HADD2.F32 R7, -RZ, R13.reuse.H0_H0 ;  /* 0x2000000dff073230 */ /* 0x100fe40000004100 */
[----:B------:R-:W-:Y:S02]  /*0b80*/  @P3 HADD2.F32 R71, -RZ, R14.H0_H0 ;  /* 0x2000000eff473230 */ /* 0x000fe40000004100 */
[----:B------:R-:W-:Y:S01]  /*0b90*/  @P3 HADD2.F32 R69, -RZ, R13.H1_H1 ;  /* 0x3000000dff453230 */ /* 0x000fe20000004100 */
[----:B------:R-:W1:Y:S08]  /*0ba0*/  @P3 LDC R68, c[0x0][0x40c] ;  /* 0x00010300ff443b82 */ /* 0x000e700000000800 */
[----:B------:R-:W2:Y:S08]  /*0bb0*/  @P3 LDC R88, c[0x0][0x40c] ;  /* 0x00010300ff583b82 */ /* 0x000eb00000000800 */
[----:B------:R-:W3:Y:S01]  /*0bc0*/  @P3 LDC R80, c[0x0][0x40c] ;  /* 0x00010300ff503b82 */ /* 0x000ee20000000800 */
[----:B0-----:R-:W-:Y:S01]  /*0bd0*/  @P3 FMUL.FTZ R70, R5, R6 ;  /* 0x0000000605463220 */ /* 0x001fe20000410000 */
[----:B------:R-:W-:-:S03]  /*0be0*/  MOV R5, RZ ;  /* 0x000000ff00057202 */ /* 0x000fc60000000f00 */
[----:B------:R-:W-:Y:S01]  /*0bf0*/  @P3 FMUL.FTZ R5, R70, R45 ;  /* 0x0000002d46053220 */ /* 0x000fe20000410000 */
[----:B------:R-:W-:Y:S02]  /*0c00*/  @P3 HADD2.F32 R70, -RZ, R15.H1_H1 ;  /* 0x3000000fff463230 */ /* 0x000fe40000004100 */
[----:B------:R-:W0:Y:S01]  /*0c10*/  @P3 LDC R66, c[0x0][0x40c] ;  /* 0x00010300ff423b82 */ /* 0x000e220000000800 */
[----:B-1----:R-:W-:Y:S01]  /*0c20*/  @P3 FMUL.FTZ R67, R7, R68 ;  /* 0x0000004407433220 */ /* 0x002fe20000410000 */
[----:B------:R-:W-:Y:S01]  /*0c30*/  CS2R R6, SRZ ;  /* 0x0000000000067805 */ /* 0x000fe2000001ff00 */
[----:B------:R-:W-:Y:S02]  /*0c40*/  HFMA2 R68, -RZ, RZ, 0, 0 ;  /* 0x00000000ff447431 */ /* 0x000fe400000001ff */
[----:B------:R-:W-:Y:S01]  /*0c50*/  @P3 FMUL.FTZ R6, R67, R46 ;  /* 0x0000002e43063220 */ /* 0x000fe20000410000 */
[----:B------:R-:W-:Y:S02]  /*0c60*/  @P3 HADD2.F32 R67, -RZ, R12.H0_H0 ;  /* 0x2000000cff433230 */ /* 0x000fe40000004100 */
[----:B------:R-:W1:Y:S01]  /*0c70*/  @P3 LDC R4, c[0x0][0x40c] ;  /* 0x00010300ff043b82 */ /* 0x000e620000000800 */
[----:B--2---:R-:W-:-:S04]  /*0c80*/  @P3 FMUL.FTZ R71, R71, R88 ;  /* 0x0000005847473220 */ /* 0x004fc80000410000 */
[----:B------:R-:W-:Y:S01]  /*0c90*/  @P3 FMUL.FTZ R68, R71, R40 ;  /* 0x0000002847443220 */ /* 0x000fe20000410000 */
[----:B------:R-:W-:Y:S02]  /*0ca0*/  @P3 HADD2.F32 R71, -RZ, R15.H0_H0 ;  /* 0x2000000fff473230 */ /* 0x000fe40000004100 */
[----:B------:R-:W2:Y:S01]  /*0cb0*/  @P3 LDC R65, c[0x0][0x40c] ;  /* 0x00010300ff413b82 */ /* 0x000ea20000000800 */
[----:B---3--:R-:W-:Y:S01]  /*0cc0*/  @P3 FMUL.FTZ R80, R69, R80 ;  /* 0x0000005045503220 */ /* 0x008fe20000410000 */
[----:B------:R-:W-:-:S03]  /*0cd0*/  @P3 HADD2.F32 R69, -RZ, R14.H1_H1 ;  /* 0x3000000eff453230 */ /* 0x000fc60000004100 */
[----:B------:R-:W-:-:S03]  /*0ce0*/  @P3 FMUL.FTZ R7, R80, R47 ;  /* 0x0000002f50073220 */ /* 0x000fc60000410000 */
[----:B------:R-:W3:Y:S01]  /*0cf0*/  @P3 LDC R64, c[0x0][0x40c] ;  /* 0x00010300ff403b82 */ /* 0x000ee20000000800 */
[----:B0-----:R-:W-:Y:S01]  /*0d00*/  @P3 FMUL.FTZ R66, R69, R66 ;  /* 0x0000004245423220 */ /* 0x001fe20000410000 */
[----:B------:R-:W-:-:S03]  /*0d10*/  MOV R69, RZ ;  /* 0x000000ff00457202 */ /* 0x000fc60000000f00 */
[----:B------:R-:W-:Y:S01]  /*0d20*/  @P3 FMUL.FTZ R69, R66, R41 ;  /* 0x0000002942453220 */ /* 0x000fe20000410000 */
[----:B------:R-:W-:Y:S01]  /*0d30*/  F2FP.F16.F32.PACK_AB R66, RZ, R7 ;  /* 0x00000007ff42723e */ /* 0x000fe200000000ff */
[----:B-1----:R-:W-:Y:S01]  /*0d40*/  @P3 FMUL.FTZ R81, R71, R4 ;  /* 0x0000000447513220 */ /* 0x002fe20000410000 */
[----:B------:R-:W-:Y:S02]  /*0d50*/  HFMA2 R4, -RZ, RZ, 0, 0 ;  /* 0x00000000ff047431 */ /* 0x000fe400000001ff */
[----:B--2---:R-:W-:Y:S01]  /*0d60*/  @P3 FMUL.FTZ R80, R70, R65 ;  /* 0x0000004146503220 */ /* 0x004fe20000410000 */
[----:B------:R-:W-:Y:S02]  /*0d70*/  CS2R R70, SRZ ;  /* 0x0000000000467805 */ /* 0x000fe4000001ff00 */
[----:B------:R-:W-:Y:S01]  /*0d80*/  F2FP.F16.F32.PACK_AB R65, RZ, R6 ;  /* 0x00000006ff41723e */ /* 0x000fe200000000ff */
[----:B------:R-:W-:Y:S01]  /*0d90*/  @P3 FMUL.FTZ R70, R81, R42 ;  /* 0x0000002a51463220 */ /* 0x000fe20000410000 */
        /* <DEDUP_REMOVED lines=8> */
[----:B------:R-:W-:Y:S02]  /*0e20*/  PRMT R65, R65, 0x5410, R66 ;  /* 0x0000541041417816 */ /* 0x000fe40000000042 */
[----:B------:R-:W-:-:S02]  /*0e30*/  F2FP.F16.F32.PACK_AB R64, RZ, R4 ;  /* 0x00000004ff40723e */ /* 0x000fc400000000ff */
[----:B------:R-:W-:Y:S02]  /*0e40*/  PRMT R66, R67, 0x5410, R81 ;  /* 0x0000541043427816 */ /* 0x000fe40000000051 */
[----:B------:R-:W-:Y:S02]  /*0e50*/  PRMT R67, R87, 0x5410, R88 ;  /* 0x0000541057437816 */ /* 0x000fe40000000058 */
[----:B------:R-:W-:-:S07]  /*0e60*/  PRMT R64, R64, 0x5410, R80 ;  /* 0x0000541040407816 */ /* 0x000fce0000000050 */
.L_x_10172:
[----:B------:R-:W0:Y:S01]  /*0e70*/  LDC.64 R80, c[0x0][0x3a8] ;  /* 0x0000ea00ff507b82 */ /* 0x000e220000000a00 */
[----:B------:R-:W-:Y:S01]  /*0e80*/  IADD3 R86, PT, PT, R86, 0x20, RZ ;  /* 0x0000002056567810 */ /* 0x000fe20007ffe0ff */
[C---:B0-----:R-:W-:Y:S01]  /*0e90*/  IMAD.WIDE.U32 R80, R83.reuse, 0x10, R80 ;  /* 0x0000001053507825 */ /* 0x041fe200078e0050 */
[----:B------:R-:W-:-:S04]  /*0ea0*/  IADD3 R83, PT, PT, R83, 0x20, RZ ;  /* 0x0000002053537810 */ /* 0x000fc80007ffe0ff */
[----:B------:R0:W-:Y:S03]  /*0eb0*/  STG.E.128 desc[UR6][R80.64], R64 ;  /* 0x0000004050007986 */ /* 0x0001e6000c101d06 */
.L_x_10168:
[----:B------:R-:W-:Y:S05]  /*0ec0*/  BSYNC.RECONVERGENT B0 ;  /* 0x0000000000007941 */ /* 0x000fea0003800200 */
.L_x_10167:
        /* <DEDUP_REMOVED lines=12> */
[----:B------:R-:W-:Y:S01]  /*0f90*/  ISETP.GT.AND P0, PT, R85, RZ, PT ;  /* 0x000000ff5500720c */ /* 0x000fe20003f04270 */
[----:B-----5:R-:W-:Y:S02]  /*0fa0*/  HADD2.F32 R72, -RZ, R8.H1_H1 ;  /* 0x30000008ff487230 */ /* 0x020fe40000004100 */
[--C-:B------:R-:W-:Y:S02]  /*0fb0*/  HADD2.F32 R78, -RZ, R9.reuse.H1_H1 ;  /* 0x30000009ff4e7230 */ /* 0x100fe40000004100 */
[----:B------:R-:W-:-:S08]  /*0fc0*/  HADD2.F32 R73, -RZ, R9.H0_H0 ;  /* 0x20000009ff497230 */ /* 0x000fd00000004100 */
[----:B------:R-:W1:Y:S01]  /*0fd0*/  @P0 LDC R74, c[0x0][0x40c] ;  /* 0x00010300ff4a0b82 */ /* 0x000e620000000800 */
[----:B0-----:R-:W-:Y:S02]  /*0fe0*/  @P0 HADD2.F32 R65, -RZ, R12.H1_H1 ;  /* 0x3000000cff410230 */ /* 0x001fe40000004100 */
[--C-:B------:R-:W-:Y:S02]  /*0ff0*/  @P0 HADD2.F32 R77, -RZ, R13.reuse.H1_H1 ;  /* 0x3000000dff4d0230 */ /* 0x100fe40000004100 */
[--C-:B------:R-:W-:Y:S02]  /*1000*/  @P0 HADD2.F32 R81, -RZ, R14.reuse.H1_H1 ;  /* 0x3000000eff510230 */ /* 0x100fe40000004100 */
[----:B------:R-:W-:Y:S01]  /*1010*/  @P0 HADD2.F32 R79, -RZ, R14.H0_H0 ;  /* 0x2000000eff4f0230 */ /* 0x000fe20000004100 */
[----:B------:R-:W0:Y:S08]  /*1020*/  @P0 LDC R75, c[0x0][0x40c] ;  /* 0x00010300ff4b0b82 */ /* 0x000e300000000800 */
[----:B------:R-:W2:Y:S08]  /*1030*/  @P0 LDC R80, c[0x0][0x40c] ;  /* 0x00010300ff500b82 */ /* 0x000eb00000000800 */
[----:B------:R-:W3:Y:S01]  /*1040*/  @P0 LDC R64, c[0x0][0x40c] ;  /* 0x00010300ff400b82 */ /* 0x000ee20000000800 */
[----:B-1----:R-:W-:Y:S01]  /*1050*/  @P0 FMUL.FTZ R67, R65, R74 ;  /* 0x0000004a41430220 */ /* 0x002fe20000410000 */
[----:B------:R-:W-:-:S03]  /*1060*/  @P0 HADD2.F32 R74, -RZ, R13.H0_H0 ;  /* 0x2000000dff4a0230 */ /* 0x000fc60000004100 */
[----:B------:R-:W-:-:S03]  /*1070*/  @P0 FFMA.FTZ R72, R67, R21, R72 ;  /* 0x0000001543480223 */ /* 0x000fc60000010048 */
[----:B------:R-:W1:Y:S01]  /*1080*/  @P0 LDC R66, c[0x0][0x40c] ;  /* 0x00010300ff420b82 */ /* 0x000e620000000800 */
[----:B0-----:R-:W-:Y:S01]  /*1090*/  @P0 FMUL.FTZ R76, R74, R75 ;  /* 0x0000004b4a4c0220 */ /* 0x001fe20000410000 */
[----:B------:R-:W-:-:S03]  /*10a0*/  @!P0 MOV R74, R78 ;  /* 0x0000004e004a8202 */ /* 0x000fc60000000f00 */
[----:B------:R-:W-:Y:S01]  /*10b0*/  @P0 FFMA.FTZ R73, R76, R22, R73 ;  /* 0x000000164c490223 */ /* 0x000fe20000010049 */
[----:B------:R-:W-:Y:S02]  /*10c0*/  HADD2.F32 R76, -RZ, R10.H1_H1 ;  /* 0x3000000aff4c7230 */ /* 0x000fe40000004100 */
[----:B------:R-:W0:Y:S01]  /*10d0*/  @P0 LDC R65, c[0x0][0x40c] ;  /* 0x00010300ff410b82 */ /* 0x000e220000000800 */
[----:B--2---:R-:W-:Y:S01]  /*10e0*/  @P0 FMUL.FTZ R75, R77, R80 ;  /* 0x000000504d4b0220 */ /* 0x004fe20000410000 */
[----:B------:R-:W-:-:S03]  /*10f0*/  @P0 HADD2.F32 R80, -RZ, R15.H1_H1 ;  /* 0x3000000fff500230 */ /* 0x000fc60000004100 */
[----:B------:R-:W-:Y:S01]  /*1100*/  @P0 FFMA.FTZ R74, R75, R23, R78 ;  /* 0x000000174b4a0223 */ /* 0x000fe2000001004e */
[----:B------:R-:W-:Y:S02]  /*1110*/  HADD2.F32 R75, -RZ, R10.H0_H0 ;  /* 0x2000000aff4b7230 */ /* 0x000fe40000004100 */
[----:B------:R-:W2:Y:S01]  /*1120*/  @P0 LDC R77, c[0x0][0x40c] ;  /* 0x00010300ff4d0b82 */ /* 0x000ea20000000800 */
[----:B---3--:R-:W-:Y:S01]  /*1130*/  @P0 FMUL.FTZ R81, R81, R64 ;  /* 0x0000004051510220 */ /* 0x008fe20000410000 */
[----:B------:R-:W-:Y:S02]  /*1140*/  @P0 HADD2.F32 R64, -RZ, R15.H0_H0 ;  /* 0x2000000fff400230 */ /* 0x000fe40000004100 */
[----:B------:R-:W-:Y:S02]  /*1150*/  HADD2.F32 R78, -RZ, R8.H0_H0 ;  /* 0x20000008ff4e7230 */ /* 0x000fe40000004100 */
[----:B------:R-:W-:Y:S01]  /*1160*/  @P0 FFMA.FTZ R76, R81, R17, R76 ;  /* 0x00000011514c0223 */ /* 0x000fe2000001004c */
[--C-:B------:R-:W-:Y:S01]  /*1170*/  HADD2.F32 R81, -RZ, R11.reuse.H0_H0 ;  /* 0x2000000bff517230 */ /* 0x100fe20000004100 */
[----:B------:R-:W3:Y:S01]  /*1180*/  @P0 LDC R67, c[0x0][0x40c] ;  /* 0x00010300ff430b82 */ /* 0x000ee20000000800 */
[----:B-1----:R-:W-:Y:S01]  /*1190*/  @P0 FMUL.FTZ R66, R79, R66 ;  /* 0x000000424f420220 */ /* 0x002fe20000410000 */
[----:B------:R-:W-:Y:S01]  /*11a0*/  HADD2.F32 R79, -RZ, R11.H1_H1 ;  /* 0x3000000bff4f7230 */ /* 0x000fe20000004100 */
[----:B------:R-:W-:-:S02]  /*11b0*/  F2FP.F16.F32.PACK_AB R85, RZ, R76 ;  /* 0x0000004cff55723e */ /* 0x000fc400000000ff */
[----:B------:R-:W-:Y:S01]  /*11c0*/  @P0 FFMA.FTZ R75, R66, R16, R75 ;  /* 0x00000010424b0223 */ /* 0x000fe2000001004b */
[----:B0-----:R-:W-:Y:S01]  /*11d0*/  @P0 FMUL.FTZ R66, R64, R65 ;  /* 0x0000004140420220 */ /* 0x001fe20000410000 */
[----:B------:R-:W-:-:S05]  /*11e0*/  @P0 HADD2.F32 R64, -RZ, R12.H0_H0 ;  /* 0x2000000cff400230 */ /* 0x000fca0000004100 */
[----:B--2---:R-:W-:Y:S01]  /*11f0*/  @P0 FMUL.FTZ R65, R64, R77 ;  /* 0x0000004d40410220 */ /* 0x004fe20000410000 */
[----:B------:R-:W-:Y:S01]  /*1200*/  @!P0 MOV R77, R81 ;  /* 0x00000051004d8202 */ /* 0x000fe20000000f00 */
[----:B------:R-:W-:Y:S01]  /*1210*/  @P0 FFMA.FTZ R77, R66, R18, R81 ;  /* 0x00000012424d0223 */ /* 0x000fe20000010051 */
[----:B------:R-:W-:Y:S01]  /*1220*/  F2FP.F16.F32.PACK_AB R66, RZ, R74 ;  /* 0x0000004aff42723e */ /* 0x000fe200000000ff */
[----:B------:R-:W-:Y:S01]  /*1230*/  @P0 FFMA.FTZ R78, R65, R20, R78 ;  /* 0x00000014414e0223 */ /* 0x000fe2000001004e */
[----:B------:R-:W-:Y:S02]  /*1240*/  F2FP.F16.F32.PACK_AB R65, RZ, R73 ;  /* 0x00000049ff41723e */ /* 0x000fe400000000ff */
[----:B------:R-:W-:Y:S01]  /*1250*/  F2FP.F16.F32.PACK_AB R81, RZ, R75 ;  /* 0x0000004bff51723e */ /* 0x000fe200000000ff */
[----:B---3--:R-:W-:Y:S01]  /*1260*/  @P0 FMUL.FTZ R80, R80, R67 ;  /* 0x0000004350500220 */ /* 0x008fe20000410000 */
[----:B------:R-:W-:Y:S02]  /*1270*/  F2FP.F16.F32.PACK_AB R86, RZ, R77 ;  /* 0x0000004dff56723e */ /* 0x000fe400000000ff */
[----:B------:R-:W-:Y:S01]  /*1280*/  F2FP.F16.F32.PACK_AB R64, RZ, R78 ;  /* 0x0000004eff40723e */ /* 0x000fe200000000ff */
[----:B------:R-:W-:Y:S01]  /*1290*/  @P0 FFMA.FTZ R79, R80, R19, R79 ;  /* 0x00000013504f0223 */ /* 0x000fe2000001004f */
[----:B------:R-:W-:-:S02]  /*12a0*/  F2FP.F16.F32.PACK_AB R80, RZ, R72 ;  /* 0x00000048ff50723e */ /* 0x000fc400000000ff */
[----:B------:R-:W-:Y:S02]  /*12b0*/  PRMT R65, R65, 0x5410, R66 ;  /* 0x0000541041417816 */ /* 0x000fe40000000042 */
[----:B------:R-:W-:Y:S02]  /*12c0*/  F2FP.F16.F32.PACK_AB R67, RZ, R79 ;  /* 0x0000004fff43723e */ /* 0x000fe400000000ff */
[----:B------:R-:W-:Y:S02]  /*12d0*/  PRMT R66, R81, 0x5410, R85 ;  /* 0x0000541051427816 */ /* 0x000fe40000000055 */
[----:B------:R-:W-:Y:S02]  /*12e0*/  PRMT R64, R64, 0x5410, R80 ;  /* 0x0000541040407816 */ /* 0x000fe40000000050 */
[----:B------:R-:W-:Y:S01]  /*12f0*/  PRMT R67, R86, 0x5410, R67 ;  /* 0x0000541056437816 */ /* 0x000fe20000000043 */
[----:B------:R-:W-:Y:S06]  /*1300*/  BRA `(.L_x_10176) ;  /* 0x0000000000c07947 */ /* 0x000fec0003800000 */
.L_x_10175:
[----:B------:R-:W1:Y:S01]  /*1310*/  @P3 LDC R67, c[0x0][0x40c] ;  /* 0x00010300ff433b82 */ /* 0x000e620000000800 */
[----:B0----5:R-:W-:Y:S02]  /*1320*/  @P3 HADD2.F32 R64, -RZ, R12.H1_H1 ;  /* 0x3000000cff403230 */ /* 0x021fe40000004100 */
[----:B------:R-:W-:Y:S02]  /*1330*/  @P3 HADD2.F32 R72, -RZ, R13.H0_H0 ;  /* 0x2000000dff483230 */ /* 0x000fe40000004100 */
[----:B------:R-:W-:Y:S02]  /*1340*/  @P3 HADD2.F32 R77, -RZ, R14.H0_H0 ;  /* 0x2000000eff4d3230 */ /* 0x000fe40000004100 */
[----:B------:R-:W-:Y:S01]  /*1350*/  @P3 HADD2.F32 R79, -RZ, R15.H0_H0 ;  /* 0x2000000fff4f3230 */ /* 0x000fe20000004100 */
[----:B------:R-:W0:Y:S01]  /*1360*/  @P3 LDC R73, c[0x0][0x40c] ;  /* 0x00010300ff493b82 */ /* 0x000e220000000800 */
[----:B------:R-:W-:-:S07]  /*1370*/  @P3 HADD2.F32 R75, -RZ, R13.H1_H1 ;  /* 0x3000000dff4b3230 */ /* 0x000fce0000004100 */
[----:B------:R-:W2:Y:S08]  /*1380*/  @P3 LDC R78, c[0x0][0x40c] ;  /* 0x00010300ff4e3b82 */ /* 0x000eb00000000800 */
[----:B------:R-:W3:Y:S01]  /*1390*/  @P3 LDC R80, c[0x0][0x40c] ;  /* 0x00010300ff503b82 */ /* 0x000ee20000000800 */
[----:B-1----:R-:W-:-:S07]  /*13a0*/  @P3 FMUL.FTZ R74, R64, R67 ;  /* 0x00000043404a3220 */ /* 0x002fce0000410000 */
[----:B------:R-:W1:Y:S01]  /*13b0*/  @P3 LDC R66, c[0x0][0x40c] ;  /* 0x00010300ff423b82 */ /* 0x000e620000000800 */
[----:B0-----:R-:W-:Y:S01]  /*13c0*/  @P3 FMUL.FTZ R67, R72, R73 ;  /* 0x0000004948433220 */ /* 0x001fe20000410000 */
[----:B------:R-:W-:Y:S02]  /*13d0*/  CS2R R72, SRZ ;  /* 0x0000000000487805 */ /* 0x000fe4000001ff00 */
[----:B------:R-:W-:Y:S01]  /*13e0*/  @P3 FMUL.FTZ R72, R74, R21 ;  /* 0x000000154a483220 */ /* 0x000fe20000410000 */
[----:B------:R-:W-:Y:S01]  /*13f0*/  @P3 FMUL.FTZ R73, R67, R22 ;  /* 0x0000001643493220 */ /* 0x000fe20000410000 */
[----:B------:R-:W-:Y:S02]  /*1400*/  @P3 HADD2.F32 R67, -RZ, R14.H1_H1 ;  /* 0x3000000eff433230 */ /* 0x000fe40000004100 */
[----:B------:R-:W0:Y:S01]  /*1410*/  @P3 LDC R65, c[0x0][0x40c] ;  /* 0x00010300ff413b82 */ /* 0x000e220000000800 */
[----:B--2---:R-:W-:Y:S01]  /*1420*/  @P3 FMUL.FTZ R77, R77, R78 ;  /* 0x0000004e4d4d3220 */ /* 0x004fe20000410000 */
[----:B------:R-:W-:-:S06]  /*1430*/  @P3 HADD2.F32 R78, -RZ, R15.H1_H1 ;  /* 0x3000000fff4e3230 */ /* 0x000fcc0000004100 */
[----:B------:R-:W2:Y:S01]  /*1440*/  @P3 LDC R76, c[0x0][0x40c] ;  /* 0x00010300ff4c3b82 */ /* 0x000ea20000000800 */
[----:B---3--:R-:W-:-:S07]  /*1450*/  @P3 FMUL.FTZ R80, R67, R80 ;  /* 0x0000005043503220 */ /* 0x008fce0000410000 */
[----:B------:R-:W3:Y:S01]  /*1460*/  @P3 LDC R64, c[0x0][0x40c] ;  /* 0x00010300ff403b82 */ /* 0x000ee20000000800 */
[----:B-1----:R-:W-:Y:S01]  /*1470*/  @P3 FMUL.FTZ R67, R79, R66 ;  /* 0x000000424f433220 */ /* 0x002fe20000410000 */
[----:B0-----:R-:W-:Y:S01]  /*1480*/  @P3 FMUL.FTZ R66, R78, R65 ;  /* 0x000000414e423220 */ /* 0x001fe20000410000 */
[----:B------:R-:W-:Y:S01]  /*1490*/  @P3 HADD2.F32 R65, -RZ, R12.H0_H0 ;  /* 0x2000000cff413230 */ /* 0x000fe20000004100 */
[----:B------:R-:W-:Y:S02]  /*14a0*/  CS2R R78, SRZ ;  /* 0x00000000004e7805 */ /* 0x000fe4000001ff00 */
[----:B------:R-:W-:Y:S01]  /*14b0*/  @P3 FMUL.FTZ R79, R66, R19 ;  /* 0x00000013424f3220 */ /* 0x000fe20000410000 */
[----:B--2---:R-:W-:Y:S01]  /*14c0*/  @P3 FMUL.FTZ R76, R75, R76 ;  /* 0x0000004c4b4c3220 */ /* 0x004fe20000410000 */
[----:B------:R-:W-:-:S03]  /*14d0*/  CS2R R74, SRZ ;  /* 0x00000000004a7805 */ /* 0x000fc6000001ff00 */
[----:B------:R-:W-:Y:S01]  /*14e0*/  F2FP.F16.F32.PACK_AB R86, RZ, R79 ;  /* 0x0000004fff56723e */ /* 0x000fe200000000ff */
[----:B------:R-:W-:Y:S01]  /*14f0*/  @P3 FMUL.FTZ R75, R77, R16 ;  /* 0x000000104d4b3220 */ /* 0x000fe20000410000 */
[----:B------:R-:W-:Y:S01]  /*1500*/  @P3 FMUL.FTZ R74, R76, R23 ;  /* 0x000000174c4a3220 */ /* 0x000fe20000410000 */
[----:B------:R-:W-:Y:S02]  /*1510*/  CS2R R76, SRZ ;  /* 0x00000000004c7805 */ /* 0x000fe4000001ff00 */
[----:B------:R-:W-:Y:S01]  /*1520*/  @P3 FMUL.FTZ R76, R80, R17 ;  /* 0x00000011504c3220 */ /* 0x000fe20000410000 */
[----:B---3--:R-:W-:Y:S01]  /*1530*/  @P3 FMUL.FTZ R65, R65, R64 ;  /* 0x0000004041413220 */ /* 0x008fe20000410000 */
[----:B------:R-:W-:Y:S01]  /*1540*/  @P3 FMUL.FTZ R77, R67, R18 ;  /* 0x00000012434d3220 */ /* 0x000fe20000410000 */
[----:B------:R-:W-:Y:S02]  /*1550*/  F2FP.F16.F32.PACK_AB R66, RZ, R74 ;  /* 0x0000004aff42723e */ /* 0x000fe400000000ff */
[----:B------:R-:W-:Y:S01]  /*1560*/  @P3 FMUL.FTZ R78, R65, R20 ;  /* 0x00000014414e3220 */ /* 0x000fe20000410000 */
[----:B------:R-:W-:-:S02]  /*1570*/  F2FP.F16.F32.PACK_AB R65, RZ, R73 ;  /* 0x00000049ff41723e */ /* 0x000fc400000000ff */
[----:B------:R-:W-:Y:S02]  /*1580*/  F2FP.F16.F32.PACK_AB R67, RZ, R75 ;  /* 0x0000004bff43723e */ /* 0x000fe400000000ff */
[----:B------:R-:W-:Y:S02]  /*1590*/  F2FP.F16.F32.PACK_AB R81, RZ, R76 ;  /* 0x0000004cff51723e */ /* 0x000fe400000000ff */
[----:B------:R-:W-:Y:S02]  /*15a0*/  F2FP.F16.F32.PACK_AB R80, RZ, R72 ;  /* 0x00000048ff50723e */ /* 0x000fe400000000ff */
[----:B------:R-:W-:Y:S02]  /*15b0*/  F2FP.F16.F32.PACK_AB R85, RZ, R77 ;  /* 0x0000004dff55723e */ /* 0x000fe400000000ff */
[----:B------:R-:W-:Y:S02]  /*15c0*/  F2FP.F16.F32.PACK_AB R64, RZ, R78 ;  /* 0x0000004eff40723e */ /* 0x000fe400000000ff */
[----:B------:R-:W-:-:S02]  /*15d0*/  PRMT R65, R65, 0x5410, R66 ;  /* 0x0000541041417816 */ /* 0x000fc40000000042 */
[----:B------:R-:W-:Y:S02]  /*15e0*/  PRMT R66, R67, 0x5410, R81 ;  /* 0x0000541043427816 */ /* 0x000fe40000000051 */
[----:B------:R-:W-:Y:S02]  /*15f0*/  PRMT R67, R85, 0x5410, R86 ;  /* 0x0000541055437816 */ /* 0x000fe40000000056 */
[----:B------:R-:W-:-:S07]  /*1600*/  PRMT R64, R64, 0x5410, R80 ;  /* 0x0000541040407816 */ /* 0x000fce0000000050 */
.L_x_10176:
[----:B------:R-:W0:Y:S02]  /*1610*/  LDC.64 R80, c[0x0][0x3a8] ;  /* 0x0000ea00ff507b82 */ /* 0x000e240000000a00 */
[----:B0-----:R-:W-:-:S05]  /*1620*/  IMAD.WIDE.U32 R80, R83, 0x10, R80 ;  /* 0x0000001053507825 */ /* 0x001fca00078e0050 */
[----:B------:R1:W-:Y:S02]  /*1630*/  STG.E.128 desc[UR6][R80.64], R64 ;  /* 0x0000004050007986 */ /* 0x0003e4000c101d06 */
.L_x_10174:
[----:B------:R-:W-:Y:S05]  /*1640*/  BSYNC.RECONVERGENT B0 ;  /* 0x0000000000007941 */ /* 0x000fea0003800200 */
.L_x_10173:
        /* <DEDUP_REMOVED lines=75> */
.L_x_10194:
        /* <DEDUP_REMOVED lines=38> */
[----:B------:R-:W-:Y:S01]  /*1d60*/  F2FP.F16.F32.PACK_AB R64, R65, R64 ;  /* 0x000000404140723e */ /* 0x000fe200000000ff */
        /* <DEDUP_REMOVED lines=15> */
[----:B------:R-:W-:-:S03]  /*1e60*/  IADD3 R85, PT, PT, R85, 0x20, RZ ;  /* 0x0000002055557810 */ /* 0x000fc60007ffe0ff */
[----:B------:R0:W-:Y:S04]  /*1e70*/  STG.E.128 desc[UR6][R80.64], R64 ;  /* 0x0000004050007986 */ /* 0x0001e8000c101d06 */
.L_x_10181:
[----:B------:R-:W-:Y:S05]  /*1e80*/  BSYNC.RECONVERGENT B1 ;  /* 0x0000000000017941 */ /* 0x000fea0003800200 */
.L_x_10180:
        /* <DEDUP_REMOVED lines=22> */
[----:B------:R-:W-:Y:S01]  /*1ff0*/  F2FP.F16.F32.PACK_AB R67, R86, R67 ;  /* 0x000000435643723e */ /* 0x000fe200000000ff */
[----:B------:R-:W-:Y:S01]  /*2000*/  FFMA.FTZ R87, R87, R38, R30 ;  /* 0x0000002657577223 */ /* 0x000fe2000001001e */
[----:B------:R-:W-:Y:S01]  /*2010*/  F2FP.F16.F32.PACK_AB R66, R89, R82 ;  /* 0x000000525942723e */ /* 0x000fe200000000ff */
[----:B------:R-:W-:Y:S01]  /*2020*/  FFMA.FTZ R82, R81, R36, R28 ;  /* 0x0000002451527223 */ /* 0x000fe2000001001c */
[----:B------:R-:W-:Y:S01]  /*2030*/  FFMA.FTZ R86, R80, R39, R31 ;  /* 0x0000002750567223 */ /* 0x000fe2000001001f */
[----:B------:R-:W-:Y:S01]  /*2040*/  FFMA.FTZ R83, R84, R37, R29 ;  /* 0x0000002554537223 */ /* 0x000fe2000001001d */
[----:B0-----:R-:W-:-:S03]  /*2050*/  IMAD.WIDE.U32 R80, R85, 0x10, R64 ;  /* 0x0000001055507825 */ /* 0x001fc600078e0040 */
[----:B------:R-:W-:Y:S02]  /*2060*/  F2FP.F16.F32.PACK_AB R65, R86, R87 ;  /* 0x000000575641723e */ /* 0x000fe400000000ff */
[----:B------:R-:W-:-:S05]  /*2070*/  F2FP.F16.F32.PACK_AB R64, R83, R82 ;  /* 0x000000525340723e */ /* 0x000fca00000000ff */
[----:B------:R1:W-:Y:S02]  /*2080*/  STG.E.128 desc[UR6][R80.64], R64 ;  /* 0x0000004050007986 */ /* 0x0003e4000c101d06 */
.L_x_10179:
[----:B------:R-:W-:Y:S05]  /*2090*/  BSYNC.RECONVERGENT B0 ;  /* 0x0000000000007941 */ /* 0x000fea0003800200 */
.L_x_10178:
[----:B01----:R-:W0:Y:S02]  /*20a0*/  LDC.64 R64, c[0x0][0x380] ;  /* 0x0000e000ff407b82 */ /* 0x003e240000000a00 */
[----:B0-----:R-:W-:-:S04]  /*20b0*/  LEA R3, R64, R3, 0x2 ;  /* 0x0000000340037211 */ /* 0x001fc800078e10ff */
[----:B------:R-:W-:-:S13]  /*20c0*/  ISETP.GE.AND P0, PT, R3, R65, PT ;  /* 0x000000410300720c */ /* 0x000fda0003f06270 */
[----:B------:R-:W-:Y:S05]  /*20d0*/  @!P0 BRA `(.L_x_10182) ;  /* 0xffffffe400208947 */ /* 0x000fea000383ffff */
[----:B------:R-:W-:Y:S05]  /*20e0*/  EXIT ;  /* 0x000000000000794d */ /* 0x000fea0003800000 */
.L_x_10177:
        /* <DEDUP_REMOVED lines=8> */
.L_x_10184:
[----:B------:R-:W-:Y:S05]  /*2170*/  BSYNC B0 ;  /* 0x0000000000007941 */ /* 0x000fea0003800000 */
.L_x_10183:
        /* <DEDUP_REMOVED lines=9> */
.L_x_10185:
[----:B------:R-:W-:Y:S01]  /*2210*/  HFMA2 R88, -RZ, RZ, 0, 2.384185791015625e-07 ;  /* 0x00000004ff587431 */ /* 0x000fe200000001ff */
[----:B------:R-:W-:-:S05]  /*2220*/  MOV R65, R87 ;  /* 0x0000005700417202 */ /* 0x000fca0000000f00 */
[----:B------:R-:W-:-:S05]  /*2230*/  FADD.FTZ R80, R66, R65 ;  /* 0x0000004142507221 */ /* 0x000fca0000010000 */
[----:B------:R-:W-:-:S07]  /*2240*/  MOV R89, R80 ;  /* 0x0000005000597202 */ /* 0x000fce0000000f00 */
[----:B------:R-:W-:Y:S05]  /*2250*/  WARPSYNC.COLLECTIVE R86, `(.L_x_10186) ;  /* 0x0000000056087348 */ /* 0x000fea0003c00000 */
[----:B------:R0:W1:Y:S02]  /*2260*/  SHFL.BFLY P4, R87, R89, R88, R91 ;  /* 0x0c00005859577389 */ /* 0x000064000008005b */
[----:B01----:R-:W-:Y:S05]  /*2270*/  ENDCOLLECTIVE ;  /* 0x000000000000791b */ /* 0x003fea0003800000 */
.L_x_10186:
        /* <DEDUP_REMOVED lines=8> */
.L_x_10187:
[----:B------:R-:W-:Y:S01]  /*2300*/  HFMA2 R88, -RZ, RZ, 0, 9.5367431640625e-07 ;  /* 0x00000010ff587431 */ /* 0x000fe200000001ff */
[----:B------:R-:W-:-:S05]  /*2310*/  MOV R64, R87 ;  /* 0x0000005700407202 */ /* 0x000fca0000000f00 */
[----:B------:R-:W-:-:S05]  /*2320*/  FADD.FTZ R85, R83, R64 ;  /* 0x0000004053557221 */ /* 0x000fca0000010000 */
[----:B------:R-:W-:-:S07]  /*2330*/  MOV R89, R85 ;  /* 0x0000005500597202 */ /* 0x000fce0000000f00 */
[----:B------:R-:W-:Y:S05]  /*2340*/  WARPSYNC.COLLECTIVE R86, `(.L_x_10188) ;  /* 0x0000000056087348 */ /* 0x000fea0003c00000 */
[----:B------:R0:W1:Y:S02]  /*2350*/  SHFL.BFLY P4, R87, R89, R88, R91 ;  /* 0x0c00005859577389 */ /* 0x000064000008005b */
[----:B01----:R-:W-:Y:S05]  /*2360*/  ENDCOLLECTIVE ;  /* 0x000000000000791b */ /* 0x003fea0003800000 */
.L_x_10188:
        /* <DEDUP_REMOVED lines=41> */
.L_x_10189:
[----:B------:R-:W-:Y:S01]  /*2600*/  HFMA2 R88, -RZ, RZ, 0, 1.1920928955078125e-07 ;  /* 0x00000002ff587431 */ /* 0x000fe200000001ff */
[----:B------:R-:W-:-:S05]  /*2610*/  MOV R67, R87 ;  /* 0x0000005700437202 */ /* 0x000fca0000000f00 */
[----:B------:R-:W-:-:S05]  /*2620*/  FADD.FTZ R67, R64, R67 ;  /* 0x0000004340437221 */ /* 0x000fca0000010000 */
[----:B------:R-:W-:-:S07]  /*2630*/  MOV R89, R67 ;  /* 0x0000004300597202 */ /* 0x000fce0000000f00 */
[----:B------:R-:W-:Y:S05]  /*2640*/  WARPSYNC.COLLECTIVE R86, `(.L_x_10190) ;  /* 0x0000000056087348 */ /* 0x000fea0003c00000 */
[----:B------:R0:W1:Y:S02]  /*2650*/  SHFL.BFLY P4, R87, R89, R88, R91 ;  /* 0x0c00005859577389 */ /* 0x000064000008005b */
[----:B01----:R-:W-:Y:S05]  /*2660*/  ENDCOLLECTIVE ;  /* 0x000000000000791b */ /* 0x003fea0003800000 */
.L_x_10190:
[----:B------:R-:W-:Y:S01]  /*2670*/  HFMA2 R88, -RZ, RZ, 0, 2.384185791015625e-07 ;  /* 0x00000004ff587431 */ /* 0x000fe200000001ff */
[----:B------:R-:W-:-:S05]  /*2680*/  MOV R66, R87 ;  /* 0x0000005700427202 */ /* 0x000fca0000000f00 */
[----:B------:R-:W-:-:S05]  /*2690*/  FADD.FTZ R66, R67, R66 ;  /* 0x0000004243427221 */ /* 0x000fca0000010000 */
[----:B------:R-:W-:-:S07]  /*26a0*/  MOV R89, R66 ;  /* 0x0000004200597202 */ /* 0x000fce0000000f00 */
[----:B------:R-:W-:Y:S05]  /*26b0*/  WARPSYNC.COLLECTIVE R86, `(.L_x_10191) ;  /* 0x0000000056087348 */ /* 0x000fea0003c00000 */
[----:B------:R0:W1:Y:S02]  /*26c0*/  SHFL.BFLY P4, R87, R89, R88, R91 ;  /* 0x0c00005859577389 */ /* 0x000064000008005b */
[----:B01----:R-:W-:Y:S05]  /*26d0*/  ENDCOLLECTIVE ;  /* 0x000000000000791b */ /* 0x003fea0003800000 */
.L_x_10191:
[----:B------:R-:W-:Y:S01]  /*26e0*/  HFMA2 R88, -RZ, RZ, 0, 4.76837158203125e-07 ;  /* 0x00000008ff587431 */ /* 0x000fe200000001ff */
[----:B------:R-:W-:-:S05]  /*26f0*/  MOV R83, R87 ;  /* 0x0000005700537202 */ /* 0x000fca0000000f00 */
[----:B------:R-:W-:-:S05]  /*2700*/  FADD.FTZ R83, R66, R83 ;  /* 0x0000005342537221 */ /* 0x000fca0000010000 */
[----:B------:R-:W-:-:S07]  /*2710*/  MOV R89, R83 ;  /* 0x0000005300597202 */ /* 0x000fce0000000f00 */
[----:B------:R-:W-:Y:S05]  /*2720*/  WARPSYNC.COLLECTIVE R86, `(.L_x_10192) ;  /* 0x0000000056087348 */ /* 0x000fea0003c00000 */
[----:B------:R0:W1:Y:S02]  /*2730*/  SHFL.BFLY P4, R87, R89, R88, R91 ;  /* 0x0c00005859577389 */ /* 0x000064000008005b */
[----:B01----:R-:W-:Y:S05]  /*2740*/  ENDCOLLECTIVE ;  /* 0x000000000000791b */ /* 0x003fea0003800000 */
.L_x_10192:
[----:B------:R-:W-:Y:S01]  /*2750*/  HFMA2 R88, -RZ, RZ, 0, 9.5367431640625e-07 ;  /* 0x00000010ff587431 */ /* 0x000fe200000001ff */
[----:B------:R-:W-:-:S05]  /*2760*/  MOV R80, R87 ;  /* 0x0000005700507202 */ /* 0x000fca0000000f00 */
[----:B------:R-:W-:-:S05]  /*2770*/  FADD.FTZ R80, R83, R80 ;  /* 0x0000005053507221 */ /* 0x000fca0000010000 */
[----:B------:R-:W-:-:S07]  /*2780*/  MOV R89, R80 ;  /* 0x0000005000597202 */ /* 0x000fce0000000f00 */
[----:B------:R-:W-:Y:S05]  /*2790*/  WARPSYNC.COLLECTIVE R86, `(.L_x_10193) ;  /* 0x0000000056087348 */ /* 0x000fea0003c00000 */
[----:B------:R0:W1:Y:S02]  /*27a0*/  SHFL.BFLY P4, R87, R89, R88, R91 ;  /* 0x0c00005859577389 */ /* 0x000064000008005b */
[----:B01----:R-:W-:Y:S05]  /*27b0*/  ENDCOLLECTIVE ;  /* 0x000000000000791b */ /* 0x003fea0003800000 */
.L_x_10193:
[----:B------:R-:W-:Y:S01]  /*27c0*/  MOV R85, R87 ;  /* 0x0000005700557202 */ /* 0x000fe20000000f00 */
[----:B------:R-:W-:Y:S06]  /*27d0*/  BRA `(.L_x_10194) ;  /* 0xfffffff000c87947 */ /* 0x000fec000383ffff */
.L_x_10195:
        /* <DEDUP_REMOVED lines=10> */
.L_x_20307:


//--------------------- .text._ZN10layer_norm13ln_fwd_kernelINS_13Kernel_traitsIf6__halfS2_S2_fjLj512ELj1ELj4ELj1ELj16ENS_18Kernel_traits_baseILj512EfS2_S2_S2_fjLj128EEEEELb0ELb1ELb1ELb1EEEvNS_9FwdParamsE --------------------------
	.section	.text._ZN10layer_norm13ln_fwd_kernelINS_13Kernel_traitsIf6__halfS2_S2_fjLj512ELj1ELj4ELj1ELj16ENS_18Kernel_traits_baseILj512EfS2_S2_S2_fjLj128EEEEELb0ELb1ELb1ELb1EEEvNS_9FwdParamsE,"ax",@progbits
	.align	128
        .global         _ZN10layer_norm13ln_fwd_kernelINS_13Kernel_traitsIf6__halfS2_S2_fjLj512ELj1ELj4ELj1ELj16ENS_18Kernel_traits_baseILj512EfS2_S2_S2_fjLj128EEEEELb0ELb1ELb1ELb1EEEvNS_9FwdParamsE
        .type           _ZN10layer_norm13ln_fwd_kernelINS_13Kernel_traitsIf6__halfS2_S2_fjLj512ELj1ELj4ELj1ELj16ENS_18Kernel_traits_baseILj512EfS2_S2_S2_fjLj128EEEEELb0ELb1ELb1ELb1EEEvNS_9FwdParamsE,@function
        .size           _ZN10layer_norm13ln_fwd_kernelINS_13Kernel_traitsIf6__halfS2_S2_fjLj512ELj1ELj4ELj1ELj16ENS_18Kernel_traits_baseILj512EfS2_S2_S2_fjLj128EEEEELb0ELb1ELb1ELb1EEEvNS_9FwdParamsE,(.L_x_20308 - _ZN10layer_norm13ln_fwd_kernelINS_13Kernel_traitsIf6__halfS2_S2_fjLj512ELj1ELj4ELj1ELj16ENS_18Kernel_traits_baseILj512EfS2_S2_S2_fjLj128EEEEELb0ELb1ELb1ELb1EEEvNS_9FwdParamsE)
        .other          _ZN10layer_norm13ln_fwd_kernelINS_13Kernel_traitsIf6__halfS2_S2_fjLj512ELj1ELj4ELj1ELj16ENS_18Kernel_traits_baseILj512EfS2_S2_S2_fjLj128EEEEELb0ELb1ELb1ELb1EEEvNS_9FwdParamsE,@"STO_CUDA_ENTRY STV_DEFAULT"
_ZN10layer_norm13ln_fwd_kernelINS_13Kernel_traitsIf6__halfS2_S2_fjLj512ELj1ELj4ELj1ELj16ENS_18Kernel_traits_baseILj512EfS2_S2_S2_fjLj128EEEEELb0ELb1ELb1ELb1EEEvNS_9FwdParamsE:
.text._ZN10layer_norm13ln_fwd_kernelINS_13Kernel_traitsIf6__halfS2_S2_fjLj512ELj1ELj4ELj1ELj16ENS_18Kernel_traits_baseILj512EfS2_S2_S2_fjLj128EEEEELb0ELb1ELb1ELb1EEEvNS_9FwdParamsE:
        /* <DEDUP_REMOVED lines=21> */
[----:B------:R4:W4:Y:S04]  /*0150*/  LDG.E.128 R44, desc[UR6][R2.64+0x410] ;  /* 0x00041006022c7981 */ /* 0x000928000c1e1d00 */
        /* <DEDUP_REMOVED lines=12> */
[-C--:B---3--:R-:W-:Y:S02]  /*0220*/  @P0 MOV R5, R12.reuse ;  /* 0x0000000c00050202 */ /* 0x088fe40000000f00 */
[----:B------:R-:W-:Y:S02]  /*0230*/  @!P0 MOV R5, R12 ;  /* 0x0000000c00058202 */ /* 0x000fe40000000f00 */
[----:B----4-:R-:W-:Y:S02]  /*0240*/  @P0 MOV R9, R56 ;  /* 0x0000003800090202 */ /* 0x010fe40000000f00 */
        /* <DEDUP_REMOVED lines=37> */
[----:B0-----:R-:W-:-:S02]  /*04a0*/  @P0 MOV R60, R50 ;  /* 0x00000032003c0202 */ /* 0x001fc40000000f00 */
[----:B------:R-:W-:Y:S02]  /*04b0*/  @P0 MOV R61, R51 ;  /* 0x00000033003d0202 */ /* 0x000fe40000000f00 */
[----:B--2---:R-:W-:Y:S02]  /*04c0*/  @P0 MOV R66, R52 ;  /* 0x0000003400420202 */ /* 0x004fe40000000f00 */
        /* <DEDUP_REMOVED lines=20> */
.L_x_10203:
        /* <DEDUP_REMOVED lines=29> */
[----:B-----5:R-:W-:Y:S02]  /*07e0*/  @P2 HADD2.F32 R48, -RZ, R40.H0_H0 ;  /* 0x20000028ff302230 */ /* 0x020fe40000004100 */
[----:B------:R-:W-:-:S05]  /*07f0*/  @P2 HADD2.F32 R50, -RZ, R41.H0_H0 ;  /* 0x20000029ff322230 */ /* 0x000fca0000004100 */
[----:B------:R-:W1:Y:S08]  /*0800*/  @P2 LDC R51, c[0x0][0x40c] ;  /* 0x00010300ff332b82 */ /* 0x000e700000000800 */
[----:B------:R-:W3:Y:S08]  /*0810*/  @P2 LDC R55, c[0x0][0x40c] ;  /* 0x00010300ff372b82 */ /* 0x000ef00000000800 */
[----:B------:R-:W4:Y:S01]  /*0820*/  @P2 LDC R54, c[0x0][0x40c] ;  /* 0x00010300ff362b82 */ /* 0x000f220000000800 */
[----:B0-----:R-:W-:Y:S01]  /*0830*/  @P2 FMUL.FTZ R49, R48, R49 ;  /* 0x0000003130312220 */ /* 0x001fe20000410000 */
[----:B------:R-:W-:-:S05]  /*0840*/  @P2 HADD2.F32 R48, -RZ, R40.H1_H1 ;  /* 0x30000028ff302230 */ /* 0x000fca0000004100 */
[----:B-1----:R-:W-:Y:S01]  /*0850*/  @P2 FMUL.FTZ R48, R48, R51 ;  /* 0x0000003330302220 */ /* 0x002fe20000410000 */
[----:B------:R-:W0:Y:S01]  /*0860*/  @P2 LDC R65, c[0x0][0x40c] ;  /* 0x00010300ff412b82 */ /* 0x000e220000000800 */
[----:B------:R-:W-:-:S07]  /*0870*/  @P2 HADD2.F32 R51, -RZ, R41.H1_H1 ;  /* 0x30000029ff332230 */ /* 0x000fce0000004100 */
[----:B------:R-:W1:Y:S08]  /*0880*/  @P2 LDC R62, c[0x0][0x40c] ;  /* 0x00010300ff3e2b82 */ /* 0x000e700000000800 */
[----:B------:R-:W1:Y:S01]  /*0890*/  @P2 LDC R64, c[0x0][0x40c] ;  /* 0x00010300ff402b82 */ /* 0x000e620000000800 */
[--C-:B--2---:R-:W-:Y:S02]  /*08a0*/  @P2 HADD2.F32 R53, -RZ, R44.reuse.H1_H1 ;  /* 0x3000002cff352230 */ /* 0x104fe40000004100 */
[----:B------:R-:W-:-:S02]  /*08b0*/  @!P2 HADD2.F32 R74, -RZ, R44.H1_H1 ;  /* 0x3000002cff4aa230 */ /* 0x000fc40000004100 */
[--C-:B------:R-:W-:Y:S02]  /*08c0*/  @P2 HADD2.F32 R52, -RZ, R44.reuse.H0_H0 ;  /* 0x2000002cff342230 */ /* 0x100fe40000004100 */
[----:B------:R-:W-:Y:S01]  /*08d0*/  @P2 FFMA.FTZ R74, R48, R11, R53 ;  /* 0x0000000b304a2223 */ /* 0x000fe20000010035 */
[----:B------:R-:W-:Y:S01]  /*08e0*/  @!P2 HADD2.F32 R73, -RZ, R44.H0_H0 ;  /* 0x2000002cff49a230 */ /* 0x000fe20000004100 */
[----:B------:R-:W2:Y:S01]  /*08f0*/  @P2 LDC R48, c[0x0][0x40c] ;  /* 0x00010300ff302b82 */ /* 0x000ea20000000800 */
[--C-:B------:R-:W-:Y:S02]  /*0900*/  @!P2 HADD2.F32 R75, -RZ, R45.reuse.H0_H0 ;  /* 0x2000002dff4ba230 */ /* 0x100fe40000004100 */
[----:B------:R-:W-:Y:S01]  /*0910*/  @P2 FFMA.FTZ R73, R49, R10, R52 ;  /* 0x0000000a31492223 */ /* 0x000fe20000010034 */
[----:B---3--:R-:W-:Y:S01]  /*0920*/  @P2 FMUL.FTZ R49, R50, R55 ;  /* 0x0000003732312220 */ /* 0x008fe20000410000 */
[----:B----4-:R-:W-:Y:S01]  /*0930*/  @P2 FMUL.FTZ R50, R51, R54 ;  /* 0x0000003633322220 */ /* 0x010fe20000410000 */
[----:B------:R-:W-:-:S02]  /*0940*/  @P2 HADD2.F32 R54, -RZ, R45.H0_H0 ;  /* 0x2000002dff362230 */ /* 0x000fc40000004100 */
[----:B------:R-:W-:Y:S02]  /*0950*/  @P2 HADD2.F32 R55, -RZ, R45.H1_H1 ;  /* 0x3000002dff372230 */ /* 0x000fe40000004100 */
[--C-:B------:R-:W-:Y:S02]  /*0960*/  @P2 HADD2.F32 R52, -RZ, R42.reuse.H1_H1 ;  /* 0x3000002aff342230 */ /* 0x100fe40000004100 */
[----:B------:R-:W-:Y:S01]  /*0970*/  @P2 FFMA.FTZ R75, R49, R12, R54 ;  /* 0x0000000c314b2223 */ /* 0x000fe20000010036 */
[----:B------:R-:W-:Y:S02]  /*0980*/  @P2 HADD2.F32 R51, -RZ, R42.H0_H0 ;  /* 0x2000002aff332230 */ /* 0x000fe40000004100 */
[--C-:B------:R-:W-:Y:S02]  /*0990*/  @P2 HADD2.F32 R53, -RZ, R43.reuse.H0_H0 ;  /* 0x2000002bff352230 */ /* 0x100fe40000004100 */
[----:B0-----:R-:W-:Y:S01]  /*09a0*/  @P2 FMUL.FTZ R52, R52, R65 ;  /* 0x0000004134342220 */ /* 0x001fe20000410000 */
[----:B------:R-:W-:-:S02]  /*09b0*/  @P2 HADD2.F32 R49, -RZ, R43.H1_H1 ;  /* 0x3000002bff312230 */ /* 0x000fc40000004100 */
[----:B-1----:R-:W-:Y:S01]  /*09c0*/  @P2 FMUL.FTZ R51, R51, R62 ;  /* 0x0000003e33332220 */ /* 0x002fe20000410000 */
[----:B------:R-:W-:Y:S02]  /*09d0*/  @!P2 HADD2.F32 R76, -RZ, R45.H1_H1 ;  /* 0x3000002dff4ca230 */ /* 0x000fe40000004100 */
[----:B------:R-:W-:Y:S01]  /*09e0*/  @P2 FFMA.FTZ R76, R50, R35, R55 ;  /* 0x00000023324c2223 */ /* 0x000fe20000010037 */
[--C-:B------:R-:W-:Y:S02]  /*09f0*/  @P2 HADD2.F32 R50, -RZ, R46.reuse.H0_H0 ;  /* 0x2000002eff322230 */ /* 0x100fe40000004100 */
[----:B------:R-:W-:Y:S01]  /*0a00*/  @P2 FMUL.FTZ R53, R53, R64 ;  /* 0x0000004035352220 */ /* 0x000fe20000410000 */
[--C-:B------:R-:W-:Y:S02]  /*0a10*/  @P2 HADD2.F32 R55, -RZ, R46.reuse.H1_H1 ;  /* 0x3000002eff372230 */ /* 0x100fe40000004100 */
[--C-:B------:R-:W-:Y:S02]  /*0a20*/  @P2 HADD2.F32 R54, -RZ, R47.reuse.H0_H0 ;  /* 0x2000002fff362230 */ /* 0x100fe40000004100 */
[----:B--2---:R-:W-:Y:S01]  /*0a30*/  @P2 FMUL.FTZ R48, R49, R48 ;  /* 0x0000003031302220 */ /* 0x004fe20000410000 */
[----:B------:R-:W-:Y:S01]  /*0a40*/  @P2 HADD2.F32 R65, -RZ, R47.H1_H1 ;  /* 0x3000002fff412230 */ /* 0x000fe20000004100 */
[----:B------:R-:W-:Y:S01]  /*0a50*/  F2FP.F16.F32.PACK_AB R49, RZ, R74 ;  /* 0x0000004aff31723e */ /* 0x000fe200000000ff */
[----:B------:R-:W-:-:S02]  /*0a60*/  @!P2 HADD2.F32 R77, -RZ, R46.H0_H0 ;  /* 0x2000002eff4da230 */ /* 0x000fc40000004100 */
[----:B------:R-:W-:Y:S01]  /*0a70*/  @P2 FFMA.FTZ R77, R51, R36, R50 ;  /* 0x00000024334d2223 */ /* 0x000fe20000010032 */
[----:B------:R-:W-:Y:S02]  /*0a80*/  @!P2 HADD2.F32 R78, -RZ, R46.H1_H1 ;  /* 0x3000002eff4ea230 */ /* 0x000fe40000004100 */
[----:B------:R-:W-:Y:S01]  /*0a90*/  @P2 FFMA.FTZ R78, R52, R37, R55 ;  /* 0x00000025344e2223 */ /* 0x000fe20000010037 */
[--C-:B------:R-:W-:Y:S02]  /*0aa0*/  @!P2 HADD2.F32 R79, -RZ, R47.reuse.H0_H0 ;  /* 0x2000002fff4fa230 */ /* 0x100fe40000004100 */
[----:B------:R-:W-:Y:S01]  /*0ab0*/  @P2 FFMA.FTZ R79, R53, R38, R54 ;  /* 0x00000026354f2223 */ /* 0x000fe20000010036 */
[----:B------:R-:W-:Y:S02]  /*0ac0*/  @!P2 HADD2.F32 R80, -RZ, R47.H1_H1 ;  /* 0x3000002fff50a230 */ /* 0x000fe40000004100 */
[----:B------:R-:W-:Y:S01]  /*0ad0*/  @P2 FFMA.FTZ R80, R48, R39, R65 ;  /* 0x0000002730502223 */ /* 0x000fe20000010041 */
[----:B------:R-:W-:-:S02]  /*0ae0*/  F2FP.F16.F32.PACK_AB R48, RZ, R73 ;  /* 0x00000049ff30723e */ /* 0x000fc400000000ff */
[----:B------:R-:W-:Y:S02]  /*0af0*/  F2FP.F16.F32.PACK_AB R50, RZ, R75 ;  /* 0x0000004bff32723e */ /* 0x000fe400000000ff */
[----:B------:R-:W-:Y:S02]  /*0b00*/  F2FP.F16.F32.PACK_AB R52, RZ, R76 ;  /* 0x0000004cff34723e */ /* 0x000fe400000000ff */
[----:B------:R-:W-:Y:S02]  /*0b10*/  F2FP.F16.F32.PACK_AB R53, RZ, R77 ;  /* 0x0000004dff35723e */ /* 0x000fe400000000ff */
[----:B------:R-:W-:Y:S02]  /*0b20*/  F2FP.F16.F32.PACK_AB R54, RZ, R78 ;  /* 0x0000004eff36723e */ /* 0x000fe400000000ff */
[----:B------:R-:W-:Y:S02]  /*0b30*/  F2FP.F16.F32.PACK_AB R55, RZ, R79 ;  /* 0x0000004fff37723e */ /* 0x000fe400000000ff */
[----:B------:R-:W-:-:S02]  /*0b40*/  F2FP.F16.F32.PACK_AB R51, RZ, R80 ;  /* 0x00000050ff33723e */ /* 0x000fc400000000ff */
[----:B------:R-:W-:Y:S02]  /*0b50*/  PRMT R48, R48, 0x5410, R49 ;  /* 0x0000541030307816 */ /* 0x000fe40000000031 */
[----:B------:R-:W-:Y:S02]  /*0b60*/  PRMT R49, R50, 0x5410, R52 ;  /* 0x0000541032317816 */ /* 0x000fe40000000034 */
[----:B------:R-:W-:Y:S02]  /*0b70*/  PRMT R50, R53, 0x5410, R54 ;  /* 0x0000541035327816 */ /* 0x000fe40000000036 */
[----:B------:R-:W-:Y:S01]  /*0b80*/  PRMT R51, R55, 0x5410, R51 ;  /* 0x0000541037337816 */ /* 0x000fe20000000033 */
[----:B------:R-:W-:Y:S06]  /*0b90*/  BRA `(.L_x_10197) ;  /* 0x0000000000c47947 */ /* 0x000fec0003800000 */
.L_x_10196:
[----:B------:R-:W0:Y:S01]  /*0ba0*/  @P1 LDC R49, c[0x0][0x40c] ;  /* 0x00010300ff311b82 */ /* 0x000e220000000800 */
[----:B-----5:R-:W-:Y:S01]  /*0bb0*/  @P1 HADD2.F32 R48, -RZ, R40.H1_H1 ;  /* 0x30000028ff301230 */ /* 0x020fe20000004100 */
[----:B------:R-:W-:Y:S01]  /*0bc0*/  CS2R R74, SRZ ;  /* 0x00000000004a7805 */ /* 0x000fe2000001ff00 */
[----:B------:R-:W-:Y:S01]  /*0bd0*/  @P1 HADD2.F32 R50, -RZ, R41.H0_H0 ;  /* 0x20000029ff321230 */ /* 0x000fe20000004100 */
[----:B------:R-:W-:Y:S01]  /*0be0*/  CS2R R76, SRZ ;  /* 0x00000000004c7805 */ /* 0x000fe2000001ff00 */
[----:B------:R-:W-:Y:S01]  /*0bf0*/  @P1 HADD2.F32 R52, -RZ, R42.H0_H0 ;  /* 0x2000002aff341230 */ /* 0x000fe20000004100 */
[----:B------:R-:W-:Y:S02]  /*0c00*/  CS2R R78, SRZ ;  /* 0x00000000004e7805 */ /* 0x000fe4000001ff00 */
[----:B------:R-:W-:Y:S01]  /*0c10*/  MOV R80, RZ ;  /* 0x000000ff00507202 */ /* 0x000fe20000000f00 */
[----:B------:R-:W1:Y:S08]  /*0c20*/  @P1 LDC R51, c[0x0][0x40c] ;  /* 0x00010300ff331b82 */ /* 0x000e700000000800 */
[----:B------:R-:W2:Y:S08]  /*0c30*/  @P1 LDC R53, c[0x0][0x40c] ;  /* 0x00010300ff351b82 */ /* 0x000eb00000000800 */
[----:B------:R-:W3:Y:S01]  /*0c40*/  @P1 LDC R55, c[0x0][0x40c] ;  /* 0x00010300ff371b82 */ /* 0x000ee20000000800 */
[----:B0-----:R-:W-:-:S04]  /*0c50*/  @P1 FMUL.FTZ R48, R48, R49 ;  /* 0x0000003130301220 */ /* 0x001fc80000410000 */
[----:B------:R-:W-:Y:S01]  /*0c60*/  @P1 FMUL.FTZ R74, R48, R11 ;  /* 0x0000000b304a1220 */ /* 0x000fe20000410000 */
[----:B------:R-:W-:Y:S02]  /*0c70*/  @P1 HADD2.F32 R48, -RZ, R42.H1_H1 ;  /* 0x3000002aff301230 */ /* 0x000fe40000004100 */
[----:B------:R-:W0:Y:S01]  /*0c80*/  @P1 LDC R65, c[0x0][0x40c] ;  /* 0x00010300ff411b82 */ /* 0x000e220000000800 */
[----:B-1----:R-:W-:Y:S01]  /*0c90*/  @P1 FMUL.FTZ R51, R50, R51 ;  /* 0x0000003332331220 */ /* 0x002fe20000410000 */
[----:B------:R-:W-:-:S03]  /*0ca0*/  @P1 HADD2.F32 R50, -RZ, R41.H1_H1 ;  /* 0x30000029ff321230 */ /* 0x000fc60000004100 */
[----:B------:R-:W-:Y:S01]  /*0cb0*/  @P1 FMUL.FTZ R75, R51, R12 ;  /* 0x0000000c334b1220 */ /* 0x000fe20000410000 */
[----:B------:R-:W-:Y:S02]  /*0cc0*/  @P1 HADD2.F32 R51, -RZ, R43.H0_H0 ;  /* 0x2000002bff331230 */ /* 0x000fe40000004100 */
[----:B------:R-:W1:Y:S01]  /*0cd0*/  @P1 LDC R54, c[0x0][0x40c] ;  /* 0x00010300ff361b82 */ /* 0x000e620000000800 */
[----:B--2---:R-:W-:-:S04]  /*0ce0*/  @P1 FMUL.FTZ R50, R50, R53 ;  /* 0x0000003532321220 */ /* 0x004fc80000410000 */
[----:B------:R-:W-:-:S03]  /*0cf0*/  @P1 FMUL.FTZ R76, R50, R35 ;  /* 0x00000023324c1220 */ /* 0x000fc60000410000 */
[----:B------:R-:W2:Y:S01]  /*0d00*/  @P1 LDC R73, c[0x0][0x40c] ;  /* 0x00010300ff491b82 */ /* 0x000ea20000000800 */
[----:B---3--:R-:W-:Y:S01]  /*0d10*/  @P1 FMUL.FTZ R55, R52, R55 ;  /* 0x0000003734371220 */ /* 0x008fe20000410000 */
[----:B------:R-:W-:-:S03]  /*0d20*/  @P1 HADD2.F32 R52, -RZ, R43.H1_H1 ;  /* 0x3000002bff341230 */ /* 0x000fc60000004100 */
[----:B------:R-:W-:-:S03]  /*0d30*/  @P1 FMUL.FTZ R77, R55, R36 ;  /* 0x00000024374d1220 */ /* 0x000fc60000410000 */
[----:B------:R-:W3:Y:S01]  /*0d40*/  @P1 LDC R49, c[0x0][0x40c] ;  /* 0x00010300ff311b82 */ /* 0x000ee20000000800 */
[----:B0-----:R-:W-:Y:S01]  /*0d50*/  @P1 FMUL.FTZ R50, R48, R65 ;  /* 0x0000004130321220 */ /* 0x001fe20000410000 */
[----:B------:R-:W-:-:S03]  /*0d60*/  @P1 HADD2.F32 R48, -RZ, R40.H0_H0 ;  /* 0x20000028ff301230 */ /* 0x000fc60000004100 */
[----:B------:R-:W-:Y:S01]  /*0d70*/  @P1 FMUL.FTZ R78, R50, R37 ;  /* 0x00000025324e1220 */ /* 0x000fe20000410000 */
[----:B------:R-:W-:Y:S01]  /*0d80*/  F2FP.F16.F32.PACK_AB R50, RZ, R76 ;  /* 0x0000004cff32723e */ /* 0x000fe200000000ff */
[----:B-1----:R-:W-:-:S03]  /*0d90*/  @P1 FMUL.FTZ R51, R51, R54 ;  /* 0x0000003633331220 */ /* 0x002fc60000410000 */
[----:B------:R-:W-:Y:S01]  /*0da0*/  F2FP.F16.F32.PACK_AB R53, RZ, R78 ;  /* 0x0000004eff35723e */ /* 0x000fe200000000ff */
[----:B------:R-:W-:Y:S01]  /*0db0*/  @P1 FMUL.FTZ R79, R51, R38 ;  /* 0x00000026334f1220 */ /* 0x000fe20000410000 */
[----:B------:R-:W-:Y:S01]  /*0dc0*/  F2FP.F16.F32.PACK_AB R51, RZ, R77 ;  /* 0x0000004dff33723e */ /* 0x000fe200000000ff */
[----:B--2---:R-:W-:Y:S01]  /*0dd0*/  @P1 FMUL.FTZ R52, R52, R73 ;  /* 0x0000004934341220 */ /* 0x004fe20000410000 */
[----:B------:R-:W-:Y:S02]  /*0de0*/  MOV R73, RZ ;  /* 0x000000ff00497202 */ /* 0x000fe40000000f00 */
[----:B------:R-:W-:Y:S01]  /*0df0*/  F2FP.F16.F32.PACK_AB R54, RZ, R79 ;  /* 0x0000004fff36723e */ /* 0x000fe200000000ff */
[----:B------:R-:W-:Y:S01]  /*0e00*/  @P1 FMUL.FTZ R80, R52, R39 ;  /* 0x0000002734501220 */ /* 0x000fe20000410000 */
[----:B------:R-:W-:Y:S01]  /*0e10*/  F2FP.F16.F32.PACK_AB R52, RZ, R74 ;  /* 0x0000004aff34723e */ /* 0x000fe200000000ff */
[----:B---3--:R-:W-:-:S03]  /*0e20*/  @P1 FMUL.FTZ R49, R48, R49 ;  /* 0x0000003130311220 */ /* 0x008fc60000410000 */
[----:B------:R-:W-:Y:S01]  /*0e30*/  F2FP.F16.F32.PACK_AB R55, RZ, R80 ;  /* 0x00000050ff37723e */ /* 0x000fe200000000ff */
[----:B------:R-:W-:Y:S01]  /*0e40*/  @P1 FMUL.FTZ R73, R49, R10 ;  /* 0x0000000a31491220 */ /* 0x000fe20000410000 */
[----:B------:R-:W-:-:S04]  /*0e50*/  F2FP.F16.F32.PACK_AB R49, RZ, R75 ;  /* 0x0000004bff31723e */ /* 0x000fc800000000ff */
[----:B------:R-:W-:Y:S02]  /*0e60*/  F2FP.F16.F32.PACK_AB R48, RZ, R73 ;  /* 0x00000049ff30723e */ /* 0x000fe400000000ff */
[----:B------:R-:W-:Y:S02]  /*0e70*/  PRMT R49, R49, 0x5410, R50 ;  /* 0x0000541031317816 */ /* 0x000fe40000000032 */
[----:B------:R-:W-:Y:S02]  /*0e80*/  PRMT R50, R51, 0x5410, R53 ;  /* 0x0000541033327816 */ /* 0x000fe40000000035 */
[----:B------:R-:W-:Y:S02]  /*0e90*/  PRMT R51, R54, 0x5410, R55 ;  /* 0x0000541036337816 */ /* 0x000fe40000000037 */
[----:B------:R-:W-:-:S07]  /*0ea0*/  PRMT R48, R48, 0x5410, R52 ;  /* 0x0000541030307816 */ /* 0x000fce0000000034 */
.L_x_10197:
[----:B------:R-:W0:Y:S01]  /*0eb0*/  LDC.64 R52, c[0x0][0x3a8] ;  /* 0x0000ea00ff347b82 */ /* 0x000e220000000a00 */
[----:B------:R-:W-:Y:S02]  /*0ec0*/  @P1 IADD3 R87, PT, PT, R63, 0x20, RZ ;  /* 0x000000203f571810 */ /* 0x000fe40007ffe0ff */
[----:B------:R-:W-:-:S05]  /*0ed0*/  IADD3 R83, PT, PT, R85, 0x20, RZ ;  /* 0x0000002055537810 */ /* 0x000fca0007ffe0ff */
        /* <DEDUP_REMOVED lines=10> */
[----:B0----5:R-:W-:Y:S02]  /*0f80*/  HADD2.F32 R54, -RZ, R44.H1_H1 ;  /* 0x3000002cff367230 */ /* 0x021fe40000004100 */
[--C-:B------:R-:W-:Y:S02]  /*0f90*/  HADD2.F32 R55, -RZ, R45.reuse.H0_H0 ;  /* 0x2000002dff377230 */ /* 0x100fe40000004100 */
[----:B------:R-:W-:Y:S02]  /*0fa0*/  HADD2.F32 R62, -RZ, R45.H1_H1 ;  /* 0x3000002dff3e7230 */ /* 0x000fe40000004100 */
[----:B------:R-:W-:Y:S02]  /*0fb0*/  HADD2.F32 R63, -RZ, R46.H0_H0 ;  /* 0x2000002eff3f7230 */ /* 0x000fe40000004100 */
[----:B------:R-:W-:-:S04]  /*0fc0*/  HADD2.F32 R85, -RZ, R47.H0_H0 ;  /* 0x2000002fff557230 */ /* 0x000fc80000004100 */
[----:B------:R-:W0:Y:S01]  /*0fd0*/  @P0 LDC R49, c[0x0][0x40c] ;  /* 0x00010300ff310b82 */ /* 0x000e220000000800 */
[----:B------:R-:W-:Y:S02]  /*0fe0*/  @P0 HADD2.F32 R48, -RZ, R40.H1_H1 ;  /* 0x30000028ff300230 */ /* 0x000fe40000004100 */
[----:B------:R-:W-:Y:S02]  /*0ff0*/  @P0 HADD2.F32 R50, -RZ, R41.H0_H0 ;  /* 0x20000029ff320230 */ /* 0x000fe40000004100 */
[----:B------:R-:W-:-:S03]  /*1000*/  @P0 HADD2.F32 R82, -RZ, R43.H0_H0 ;  /* 0x2000002bff520230 */ /* 0x000fc60000004100 */
[----:B------:R-:W1:Y:S08]  /*1010*/  @P0 LDC R51, c[0x0][0x40c] ;  /* 0x00010300ff330b82 */ /* 0x000e700000000800 */
[----:B------:R-:W2:Y:S08]  /*1020*/  @P0 LDC R64, c[0x0][0x40c] ;  /* 0x00010300ff400b82 */ /* 0x000eb00000000800 */
[----:B------:R-:W3:Y:S01]  /*1030*/  @P0 LDC R81, c[0x0][0x40c] ;  /* 0x00010300ff510b82 */ /* 0x000ee20000000800 */
[----:B0-----:R-:W-:-:S04]  /*1040*/  @P0 FMUL.FTZ R49, R48, R49 ;  /* 0x0000003130310220 */ /* 0x001fc80000410000 */
[----:B------:R-:W-:Y:S01]  /*1050*/  @P0 FFMA.FTZ R54, R49, R58, R54 ;  /* 0x0000003a31360223 */ /* 0x000fe20000010036 */
[----:B-1----:R-:W-:Y:S01]  /*1060*/  @P0 FMUL.FTZ R50, R50, R51 ;  /* 0x0000003332320220 */ /* 0x002fe20000410000 */
[----:B------:R-:W-:Y:S01]  /*1070*/  @P0 HADD2.F32 R51, -RZ, R41.H1_H1 ;  /* 0x30000029ff330230 */ /* 0x000fe20000004100 */
[----:B------:R-:W0:Y:S02]  /*1080*/  @P0 LDC R48, c[0x0][0x40c] ;  /* 0x00010300ff300b82 */ /* 0x000e240000000800 */
[----:B------:R-:W-:Y:S01]  /*1090*/  F2FP.F16.F32.PACK_AB R84, RZ, R54 ;  /* 0x00000036ff54723e */ /* 0x000fe200000000ff */
[----:B------:R-:W-:Y:S01]  /*10a0*/  @P0 FFMA.FTZ R55, R50, R60, R55 ;  /* 0x0000003c32370223 */ /* 0x000fe20000010037 */
[--C-:B------:R-:W-:Y:S02]  /*10b0*/  @P0 HADD2.F32 R50, -RZ, R42.reuse.H0_H0 ;  /* 0x2000002aff320230 */ /* 0x100fe40000004100 */
[----:B--2---:R-:W-:Y:S02]  /*10c0*/  @P0 FMUL.FTZ R65, R51, R64 ;  /* 0x0000004033410220 */ /* 0x004fe40000410000 */
[----:B------:R-:W1:Y:S02]  /*10d0*/  @P0 LDC R49, c[0x0][0x40c] ;  /* 0x00010300ff310b82 */ /* 0x000e640000000800 */
[----:B------:R-:W-:Y:S01]  /*10e0*/  @P0 FFMA.FTZ R62, R65, R61, R62 ;  /* 0x0000003d413e0223 */ /* 0x000fe2000001003e */
[----:B------:R-:W-:-:S02]  /*10f0*/  @P0 HADD2.F32 R65, -RZ, R42.H1_H1 ;  /* 0x3000002aff410230 */ /* 0x000fc40000004100 */
[----:B---3--:R-:W-:-:S03]  /*1100*/  @P0 FMUL.FTZ R64, R50, R81 ;  /* 0x0000005132400220 */ /* 0x008fc60000410000 */
[----:B------:R-:W2:Y:S01]  /*1110*/  @P0 LDC R51, c[0x0][0x40c] ;  /* 0x00010300ff330b82 */ /* 0x000ea20000000800 */
[----:B------:R-:W-:Y:S01]  /*1120*/  @P0 FFMA.FTZ R63, R64, R66, R63 ;  /* 0x00000042403f0223 */ /* 0x000fe2000001003f */
[----:B------:R-:W-:-:S06]  /*1130*/  HADD2.F32 R64, -RZ, R46.H1_H1 ;  /* 0x3000002eff407230 */ /* 0x000fcc0000004100 */
[----:B------:R-:W3:Y:S01]  /*1140*/  @P0 LDC R50, c[0x0][0x40c] ;  /* 0x00010300ff320b82 */ /* 0x000ee20000000800 */
[----:B0-----:R-:W-:Y:S01]  /*1150*/  @P0 FMUL.FTZ R81, R65, R48 ;  /* 0x0000003041510220 */ /* 0x001fe20000410000 */
[----:B------:R-:W-:Y:S01]  /*1160*/  @P0 HADD2.F32 R48, -RZ, R40.H0_H0 ;  /* 0x20000028ff300230 */ /* 0x000fe20000004100 */
[----:B------:R-:W-:Y:S02]  /*1170*/  @!P0 MOV R65, R85 ;  /* 0x0000005500418202 */ /* 0x000fe40000000f00 */
[----:B------:R-:W-:Y:S01]  /*1180*/  @P0 FFMA.FTZ R64, R81, R67, R64 ;  /* 0x0000004351400223 */ /* 0x000fe20000010040 */
[----:B------:R-:W-:Y:S02]  /*1190*/  HADD2.F32 R81, -RZ, R44.H0_H0 ;  /* 0x2000002cff517230 */ /* 0x000fe40000004100 */
[----:B-1----:R-:W-:Y:S01]  /*11a0*/  @P0 FMUL.FTZ R82, R82, R49 ;  /* 0x0000003152520220 */ /* 0x002fe20000410000 */
[----:B------:R-:W-:Y:S01]  /*11b0*/  @P0 HADD2.F32 R49, -RZ, R43.H1_H1 ;  /* 0x3000002bff310230 */ /* 0x000fe20000004100 */
[----:B------:R-:W-:-:S02]  /*11c0*/  F2FP.F16.F32.PACK_AB R86, RZ, R64 ;  /* 0x00000040ff56723e */ /* 0x000fc400000000ff */
[----:B------:R-:W-:Y:S01]  /*11d0*/  @P0 FFMA.FTZ R65, R82, R70, R85 ;  /* 0x0000004652410223 */ /* 0x000fe20000010055 */
[----:B------:R-:W-:Y:S01]  /*11e0*/  HADD2.F32 R82, -RZ, R47.H1_H1 ;  /* 0x3000002fff527230 */ /* 0x000fe20000004100 */
[----:B------:R-:W-:Y:S01]  /*11f0*/  F2FP.F16.F32.PACK_AB R85, RZ, R63 ;  /* 0x0000003fff55723e */ /* 0x000fe200000000ff */
[----:B--2---:R-:W-:Y:S02]  /*1200*/  @P0 FMUL.FTZ R48, R48, R51 ;  /* 0x0000003330300220 */ /* 0x004fe40000410000 */
[----:B------:R-:W-:Y:S02]  /*1210*/  F2FP.F16.F32.PACK_AB R87, RZ, R65 ;  /* 0x00000041ff57723e */ /* 0x000fe400000000ff */
[----:B------:R-:W-:Y:S01]  /*1220*/  @P0 FFMA.FTZ R81, R48, R59, R81 ;  /* 0x0000003b30510223 */ /* 0x000fe20000010051 */
[----:B---3--:R-:W-:Y:S01]  /*1230*/  @P0 FMUL.FTZ R49, R49, R50 ;  /* 0x0000003231310220 */ /* 0x008fe20000410000 */
[----:B------:R-:W-:-:S03]  /*1240*/  F2FP.F16.F32.PACK_AB R50, RZ, R62 ;  /* 0x0000003eff32723e */ /* 0x000fc600000000ff */
        /* <DEDUP_REMOVED lines=9> */
.L_x_10198:
[----:B0-----:R-:W0:Y:S01]  /*12e0*/  @P1 LDC R55, c[0x0][0x40c] ;  /* 0x00010300ff371b82 */ /* 0x001e220000000800 */
[----:B-----5:R-:W-:Y:S02]  /*12f0*/  @P1 HADD2.F32 R50, -RZ, R40.H1_H1 ;  /* 0x30000028ff321230 */ /* 0x020fe40000004100 */
[--C-:B------:R-:W-:Y:S02]  /*1300*/  @P1 HADD2.F32 R62, -RZ, R41.reuse.H1_H1 ;  /* 0x30000029ff3e1230 */ /* 0x100fe40000004100 */
[----:B------:R-:W-:-:S03]  /*1310*/  @P1 HADD2.F32 R54, -RZ, R41.H0_H0 ;  /* 0x20000029ff361230 */ /* 0x000fc60000004100 */
[----:B------:R-:W1:Y:S08]  /*1320*/  @P1 LDC R81, c[0x0][0x40c] ;  /* 0x00010300ff511b82 */ /* 0x000e700000000800 */
[----:B------:R-:W2:Y:S08]  /*1330*/  @P1 LDC R65, c[0x0][0x40c] ;  /* 0x00010300ff411b82 */ /* 0x000eb00000000800 */
[----:B------:R-:W3:Y:S01]  /*1340*/  @P1 LDC R82, c[0x0][0x40c] ;  /* 0x00010300ff521b82 */ /* 0x000ee20000000800 */
[----:B0-----:R-:W-:-:S07]  /*1350*/  @P1 FMUL.FTZ R63, R50, R55 ;  /* 0x00000037323f1220 */ /* 0x001fce0000410000 */
[----:B------:R-:W0:Y:S01]  /*1360*/  @P1 LDC R51, c[0x0][0x40c] ;  /* 0x00010300ff331b82 */ /* 0x000e220000000800 */
[----:B-1----:R-:W-:Y:S01]  /*1370*/  @P1 FMUL.FTZ R64, R62, R81 ;  /* 0x000000513e401220 */ /* 0x002fe20000410000 */
[--C-:B------:R-:W-:Y:S02]  /*1380*/  @P1 HADD2.F32 R81, -RZ, R42.reuse.H0_H0 ;  /* 0x2000002aff511230 */ /* 0x100fe40000004100 */
[----:B------:R-:W-:Y:S02]  /*1390*/  HFMA2 R62, -RZ, RZ, 0, 0 ;  /* 0x00000000ff3e7431 */ /* 0x000fe400000001ff */
[----:B------:R-:W-:Y:S01]  /*13a0*/  @P1 FMUL.FTZ R62, R64, R61 ;  /* 0x0000003d403e1220 */ /* 0x000fe20000410000 */
[----:B------:R-:W-:Y:S01]  /*13b0*/  @P1 HADD2.F32 R64, -RZ, R42.H1_H1 ;  /* 0x3000002aff401230 */ /* 0x000fe20000004100 */
[----:B------:R-:W1:Y:S01]  /*13c0*/  @P1 LDC R48, c[0x0][0x40c] ;  /* 0x00010300ff301b82 */ /* 0x000e620000000800 */
[----:B--2---:R-:W-:Y:S01]  /*13d0*/  @P1 FMUL.FTZ R65, R54, R65 ;  /* 0x0000004136411220 */ /* 0x004fe20000410000 */
[----:B------:R-:W-:-:S02]  /*13e0*/  CS2R R54, SRZ ;  /* 0x0000000000367805 */ /* 0x000fc4000001ff00 */
[----:B------:R-:W-:Y:S01]  /*13f0*/  @P1 FMUL.FTZ R54, R63, R58 ;  /* 0x0000003a3f361220 */ /* 0x000fe20000410000 */
[----:B------:R-:W-:Y:S01]  /*1400*/  @P1 FMUL.FTZ R55, R65, R60 ;  /* 0x0000003c41371220 */ /* 0x000fe20000410000 */
[--C-:B------:R-:W-:Y:S01]  /*1410*/  @P1 HADD2.F32 R65, -RZ, R43.reuse.H0_H0 ;  /* 0x2000002bff411230 */ /* 0x100fe20000004100 */
[----:B------:R-:W-:Y:S01]  /*1420*/  MOV R63, RZ ;  /* 0x000000ff003f7202 */ /* 0x000fe20000000f00 */
[----:B------:R-:W2:Y:S01]  /*1430*/  @P1 LDC R49, c[0x0][0x40c] ;  /* 0x00010300ff311b82 */ /* 0x000ea20000000800 */
[----:B---3--:R-:W-:Y:S01]  /*1440*/  @P1 FMUL.FTZ R81, R81, R82 ;  /* 0x0000005251511220 */ /* 0x008fe20000410000 */
[----:B------:R-:W-:-:S03]  /*1450*/  @P1 HADD2.F32 R82, -RZ, R43.H1_H1 ;  /* 0x3000002bff521230 */ /* 0x000fc60000004100 */
[----:B------:R-:W-:Y:S01]  /*1460*/  @P1 FMUL.FTZ R63, R81, R66 ;  /* 0x00000042513f1220 */ /* 0x000fe20000410000 */
[----:B------:R-:W-:Y:S02]  /*1470*/  MOV R81, RZ ;  /* 0x000000ff00517202 */ /* 0x000fe40000000f00 */
[----:B------:R-:W3:Y:S01]  /*1480*/  @P1 LDC R50, c[0x0][0x40c] ;  /* 0x00010300ff321b82 */ /* 0x000ee20000000800 */
[----:B0-----:R-:W-:Y:S01]  /*1490*/  @P1 FMUL.FTZ R84, R64, R51 ;  /* 0x0000003340541220 */ /* 0x001fe20000410000 */
[----:B-1----:R-:W-:Y:S01]  /*14a0*/  @P1 FMUL.FTZ R51, R65, R48 ;  /* 0x0000003041331220 */ /* 0x002fe20000410000 */
[----:B------:R-:W-:Y:S02]  /*14b0*/  CS2R R64, SRZ ;  /* 0x0000000000407805 */ /* 0x000fe4000001ff00 */
[----:B------:R-:W-:Y:S01]  /*14c0*/  @P1 FMUL.FTZ R64, R84, R67 ;  /* 0x0000004354401220 */ /* 0x000fe20000410000 */
[----:B------:R-:W-:Y:S01]  /*14d0*/  @P1 FMUL.FTZ R65, R51, R70 ;  /* 0x0000004633411220 */ /* 0x000fe20000410000 */
[----:B------:R-:W-:-:S02]  /*14e0*/  F2FP.F16.F32.PACK_AB R51, RZ, R63 ;  /* 0x0000003fff33723e */ /* 0x000fc400000000ff */
[----:B------:R-:W-:Y:S01]  /*14f0*/  F2FP.F16.F32.PACK_AB R84, RZ, R54 ;  /* 0x00000036ff54723e */ /* 0x000fe200000000ff */
[----:B--2---:R-:W-:Y:S01]  /*1500*/  @P1 FMUL.FTZ R48, R82, R49 ;  /* 0x0000003152301220 */ /* 0x004fe20000410000 */
[----:B------:R-:W-:Y:S02]  /*1510*/  @P1 HADD2.F32 R49, -RZ, R40.H0_H0 ;  /* 0x20000028ff311230 */ /* 0x000fe40000004100 */
[----:B------:R-:W-:Y:S01]  /*1520*/  HFMA2 R82, -RZ, RZ, 0, 0 ;  /* 0x00000000ff527431 */ /* 0x000fe200000001ff */
[----:B------:R-:W-:Y:S01]  /*1530*/  F2FP.F16.F32.PACK_AB R85, RZ, R64 ;  /* 0x00000040ff55723e */ /* 0x000fe200000000ff */
[----:B------:R-:W-:Y:S01]  /*1540*/  @P1 FMUL.FTZ R82, R48, R69 ;  /* 0x0000004530521220 */ /* 0x000fe20000410000 */
[----:B------:R-:W-:Y:S01]  /*1550*/  F2FP.F16.F32.PACK_AB R86, RZ, R65 ;  /* 0x00000041ff56723e */ /* 0x000fe200000000ff */
[----:B---3--:R-:W-:Y:S01]  /*1560*/  @P1 FMUL.FTZ R50, R49, R50 ;  /* 0x0000003231321220 */ /* 0x008fe20000410000 */
[----:B------:R-:W-:Y:S02]  /*1570*/  F2FP.F16.F32.PACK_AB R49, RZ, R55 ;  /* 0x00000037ff31723e */ /* 0x000fe400000000ff */
        /* <DEDUP_REMOVED lines=8> */
.L_x_10199:
        /* <DEDUP_REMOVED lines=74> */
.L_x_10215:
        /* <DEDUP_REMOVED lines=58> */
[C---:B------:R-:W-:Y:S01]  /*1e40*/  IADD3 R81, PT, PT, R49.reuse, 0x20, RZ ;  /* 0x0000002031517810 */ /* 0x040fe20007ffe0ff */
[----:B0-----:R-:W-:-:S04]  /*1e50*/  IMAD.WIDE.U32 R64, R49, 0x10, R62 ;  /* 0x0000001031407825 */ /* 0x001fc800078e003e */
[----:B------:R-:W-:Y:S01]  /*1e60*/  FFMA.FTZ R51, R79, R3, R26 ;  /* 0x000000034f337223 */ /* 0x000fe2000001001a */
[----:B------:R-:W-:Y:S01]  /*1e70*/  F2FP.F16.F32.PACK_AB R49, R53, R48 ;  /* 0x000000303531723e */ /* 0x000fe200000000ff */
        /* <DEDUP_REMOVED lines=13> */
[----:B------:R-:W-:Y:S01]  /*1f50*/  IMAD.WIDE.U32 R62, R81, 0x10, R62 ;  /* 0x00000010513e7825 */ /* 0x000fe200078e003e */
[----:B------:R-:W-:-:S02]  /*1f60*/  F2FP.F16.F32.PACK_AB R50, R79, R50 ;  /* 0x000000324f32723e */ /* 0x000fc400000000ff */
[----:B------:R-:W-:Y:S02]  /*1f70*/  F2FP.F16.F32.PACK_AB R48, R53, R48 ;  /* 0x000000303530723e */ /* 0x000fe400000000ff */
[----:B------:R-:W-:Y:S02]  /*1f80*/  F2FP.F16.F32.PACK_AB R55, R82, R55 ;  /* 0x000000375237723e */ /* 0x000fe400000000ff */
[----:B------:R-:W-:Y:S01]  /*1f90*/  F2FP.F16.F32.PACK_AB R54, R90, R75 ;  /* 0x0000004b5a36723e */ /* 0x000fe200000000ff */
[----:B------:R0:W-:Y:S01]  /*1fa0*/  STG.E.128 desc[UR6][R64.64], R48 ;  /* 0x0000003040007986 */ /* 0x0001e2000c101d06 */
[----:B------:R-:W-:Y:S02]  /*1fb0*/  F2FP.F16.F32.PACK_AB R53, R88, R73 ;  /* 0x000000495835723e */ /* 0x000fe400000000ff */
[----:B------:R-:W-:-:S05]  /*1fc0*/  F2FP.F16.F32.PACK_AB R52, R71, R52 ;  /* 0x000000344734723e */ /* 0x000fca00000000ff */
[----:B------:R0:W-:Y:S02]  /*1fd0*/  STG.E.128 desc[UR6][R62.64], R52 ;  /* 0x000000343e007986 */ /* 0x0001e4000c101d06 */
.L_x_10202:
[----:B------:R-:W-:Y:S05]  /*1fe0*/  BSYNC.RECONVERGENT B0 ;  /* 0x0000000000007941 */ /* 0x000fea0003800200 */
.L_x_10201:
[----:B0-----:R-:W0:Y:S02]  /*1ff0*/  LDC.64 R48, c[0x0][0x380] ;  /* 0x0000e000ff307b82 */ /* 0x001e240000000a00 */
[----:B0-----:R-:W-:-:S04]  /*2000*/  LEA R68, R48, R68, 0x2 ;  /* 0x0000004430447211 */ /* 0x001fc800078e10ff */
[----:B------:R-:W-:-:S13]  /*2010*/  ISETP.GE.AND P0, PT, R68, R49, PT ;  /* 0x000000314400720c */ /* 0x000fda0003f06270 */
[----:B------:R-:W-:Y:S05]  /*2020*/  @!P0 BRA `(.L_x_10203) ;  /* 0xffffffe400788947 */ /* 0x000fea000383ffff */
[----:B------:R-:W-:Y:S05]  /*2030*/  EXIT ;  /* 0x000000000000794d */ /* 0x000fea0003800000 */
.L_x_10200:
        /* <DEDUP_REMOVED lines=8> */
.L_x_10205:
[----:B------:R-:W-:Y:S05]  /*20c0*/  BSYNC B0 ;  /* 0x0000000000007941 */ /* 0x000fea0003800000 */
.L_x_10204:
        /* <DEDUP_REMOVED lines=9> */
.L_x_10206:
[----:B------:R-:W-:Y:S01]  /*2160*/  HFMA2 R86, -RZ, RZ, 0, 2.384185791015625e-07 ;  /* 0x00000004ff567431 */ /* 0x000fe200000001ff */
[----:B------:R-:W-:-:S05]  /*2170*/  MOV R49, R85 ;  /* 0x0000005500317202 */ /* 0x000fca0000000f00 */
[----:B------:R-:W-:-:S05]  /*2180*/  FADD.FTZ R51, R50, R49 ;  /* 0x0000003132337221 */ /* 0x000fca0000010000 */
[----:B------:R-:W-:-:S07]  /*2190*/  MOV R87, R51 ;  /* 0x0000003300577202 */ /* 0x000fce0000000f00 */
[----:B------:R-:W-:Y:S05]  /*21a0*/  WARPSYNC.COLLECTIVE R84, `(.L_x_10207) ;  /* 0x0000000054087348 */ /* 0x000fea0003c00000 */
[----:B------:R0:W1:Y:S02]  /*21b0*/  SHFL.BFLY P0, R85, R87, R86, R89 ;  /* 0x0c00005657557389 */ /* 0x0000640000000059 */
[----:B01----:R-:W-:Y:S05]  /*21c0*/  ENDCOLLECTIVE ;  /* 0x000000000000791b */ /* 0x003fea0003800000 */
.L_x_10207:
[----:B------:R-:W-:Y:S01]  /*21d0*/  HFMA2 R86, -RZ, RZ, 0, 4.76837158203125e-07 ;  /* 0x00000008ff567431 */ /* 0x000fe200000001ff */
[----:B------:R-:W-:-:S05]  /*21e0*/  MOV R48, R85 ;  /* 0x0000005500307202 */ /* 0x000fca0000000f00 */
[----:B------:R-:W-:-:S05]  /*21f0*/  FADD.FTZ R52, R51, R48 ;  /* 0x0000003033347221 */ /* 0x000fca0000010000 */
[----:B------:R-:W-:-:S07]  /*2200*/  MOV R87, R52 ;  /* 0x0000003400577202 */ /* 0x000fce0000000f00 */
[----:B------:R-:W-:Y:S05]  /*2210*/  WARPSYNC.COLLECTIVE R84, `(.L_x_10208) ;  /* 0x0000000054087348 */ /* 0x000fea0003c00000 */
[----:B------:R0:W1:Y:S02]  /*2220*/  SHFL.BFLY P0, R85, R87, R86, R89 ;  /* 0x0c00005657557389 */ /* 0x0000640000000059 */
[----:B01----:R-:W-:Y:S05]  /*2230*/  ENDCOLLECTIVE ;  /* 0x000000000000791b */ /* 0x003fea0003800000 */
.L_x_10208:
        /* <DEDUP_REMOVED lines=8> */
.L_x_10209:
        /* <DEDUP_REMOVED lines=40> */
.L_x_10210:
[----:B------:R-:W-:Y:S01]  /*2540*/  HFMA2 R86, -RZ, RZ, 0, 1.1920928955078125e-07 ;  /* 0x00000002ff567431 */ /* 0x000fe200000001ff */
[----:B------:R-:W-:-:S05]  /*2550*/  MOV R51, R85 ;  /* 0x0000005500337202 */ /* 0x000fca0000000f00 */
[----:B------:R-:W-:-:S05]  /*2560*/  FADD.FTZ R51, R48, R51 ;  /* 0x0000003330337221 */ /* 0x000fca0000010000 */
[----:B------:R-:W-:-:S07]  /*2570*/  MOV R87, R51 ;  /* 0x0000003300577202 */ /* 0x000fce0000000f00 */
[----:B------:R-:W-:Y:S05]  /*2580*/  WARPSYNC.COLLECTIVE R84, `(.L_x_10211) ;  /* 0x0000000054087348 */ /* 0x000fea0003c00000 */
[----:B------:R0:W1:Y:S02]  /*2590*/  SHFL.BFLY P0, R85, R87, R86, R89 ;  /* 0x0c00005657557389 */ /* 0x0000640000000059 */
[----:B01----:R-:W-:Y:S05]  /*25a0*/  ENDCOLLECTIVE ;  /* 0x000000000000791b */ /* 0x003fea0003800000 */
.L_x_10211:
[----:B------:R-:W-:Y:S01]  /*25b0*/  HFMA2 R86, -RZ, RZ, 0, 2.384185791015625e-07 ;  /* 0x00000004ff567431 */ /* 0x000fe200000001ff */
[----:B------:R-:W-:-:S05]  /*25c0*/  MOV R50, R85 ;  /* 0x0000005500327202 */ /* 0x000fca0000000f00 */
[----:B------:R-:W-:-:S05]  /*25d0*/  FADD.FTZ R50, R51, R50 ;  /* 0x0000003233327221 */ /* 0x000fca0000010000 */
[----:B------:R-:W-:-:S07]  /*25e0*/  MOV R87, R50 ;  /* 0x0000003200577202 */ /* 0x000fce0000000f00 */
[----:B------:R-:W-:Y:S05]  /*25f0*/  WARPSYNC.COLLECTIVE R84, `(.L_x_10212) ;  /* 0x0000000054087348 */ /* 0x000fea0003c00000 */
[----:B------:R0:W1:Y:S02]  /*2600*/  SHFL.BFLY P0, R85, R87, R86, R89 ;  /* 0x0c00005657557389 */ /* 0x0000640000000059 */
[----:B01----:R-:W-:Y:S05]  /*2610*/  ENDCOLLECTIVE ;  /* 0x000000000000791b */ /* 0x003fea0003800000 */
.L_x_10212:
[----:B------:R-:W-:Y:S01]  /*2620*/  HFMA2 R86, -RZ, RZ, 0, 4.76837158203125e-07 ;  /* 0x00000008ff567431 */ /* 0x000fe200000001ff */
[----:B------:R-:W-:-:S05]  /*2630*/  MOV R53, R85 ;  /* 0x0000005500357202 */ /* 0x000fca0000000f00 */
[----:B------:R-:W-:-:S05]  /*2640*/  FADD.FTZ R53, R50, R53 ;  /* 0x0000003532357221 */ /* 0x000fca0000010000 */
[----:B------:R-:W-:-:S07]  /*2650*/  MOV R87, R53 ;  /* 0x0000003500577202 */ /* 0x000fce0000000f00 */
[----:B------:R-:W-:Y:S05]  /*2660*/  WARPSYNC.COLLECTIVE R84, `(.L_x_10213) ;  /* 0x0000000054087348 */ /* 0x000fea0003c00000 */
[----:B------:R0:W1:Y:S02]  /*2670*/  SHFL.BFLY P0, R85, R87, R86, R89 ;  /* 0x0c00005657557389 */ /* 0x0000640000000059 */
[----:B01----:R-:W-:Y:S05]  /*2680*/  ENDCOLLECTIVE ;  /* 0x000000000000791b */ /* 0x003fea0003800000 */
.L_x_10213:
[----:B------:R-:W-:Y:S01]  /*2690*/  HFMA2 R86, -RZ, RZ, 0, 9.5367431640625e-07 ;  /* 0x00000010ff567431 */ /* 0x000fe200000001ff */
[----:B------:R-:W-:-:S05]  /*26a0*/  MOV R52, R85 ;  /* 0x0000005500347202 */ /* 0x000fca0000000f00 */
[----:B------:R-:W-:-:S05]  /*26b0*/  FADD.FTZ R52, R53, R52 ;  /* 0x0000003435347221 */ /* 0x000fca0000010000 */
[----:B------:R-:W-:-:S07]  /*26c0*/  MOV R87, R52 ;  /* 0x0000003400577202 */ /* 0x000fce0000000f00 */
[----:B------:R-:W-:Y:S05]  /*26d0*/  WARPSYNC.COLLECTIVE R84, `(.L_x_10214) ;  /* 0x0000000054087348 */ /* 0x000fea0003c00000 */
[----:B------:R0:W1:Y:S02]  /*26e0*/  SHFL.BFLY P0, R85, R87, R86, R89 ;  /* 0x0c00005657557389 */ /* 0x0000640000000059 */
[----:B01----:R-:W-:Y:S05]  /*26f0*/  ENDCOLLECTIVE ;  /* 0x000000000000791b */ /* 0x003fea0003800000 */
.L_x_10214:
[----:B------:R-:W-:Y:S05]  /*2700*/  BRA `(.L_x_10215) ;  /* 0xfffffff000e47947 */ /* 0x000fea000383ffff */
.L_x_10216:
        /* <DEDUP_REMOVED lines=15> */
.L_x_20308:


//--------------------- .text._ZN10layer_norm13ln_fwd_kernelINS_13Kernel_traitsIf6__halfS2_S2_fjLj512ELj1ELj4ELj1ELj16ENS_18Kernel_traits_baseILj512EfS2_S2_S2_fjLj128EEEEELb1ELb0ELb0ELb0EEEvNS_9FwdParamsE --------------------------
	.section	.text._ZN10layer_norm13ln_fwd_kernelINS_13Kernel_traitsIf6__halfS2_S2_fjLj512ELj1ELj4ELj1ELj16ENS_18Kernel_traits_baseILj512EfS2_S2_S2_fjLj128EEEEELb1ELb0ELb0ELb0EEEvNS_9FwdParamsE,"ax",@progbits
	.align	128
        .global         _ZN10layer_norm13ln_fwd_kernelINS_13Kernel_traitsIf6__halfS2_S2_fjLj512ELj1ELj4ELj1ELj16ENS_18Kernel_traits_baseILj512EfS2_S2_S2_fjLj128EEEEELb1ELb0ELb0ELb0EEEvNS_9FwdParamsE
        .type           _ZN10layer_norm13ln_fwd_kernelINS_13Kernel_traitsIf6__halfS2_S2_fjLj512ELj1ELj4ELj1ELj16ENS_18Kernel_traits_baseILj512EfS2_S2_S2_fjLj128EEEEELb1ELb0ELb0ELb0EEEvNS_9FwdParamsE,@function
        .size           _ZN10layer_norm13ln_fwd_kernelINS_13Kernel_traitsIf6__halfS2_S2_fjLj512ELj1ELj4ELj1ELj16ENS_18Kernel_traits_baseILj512EfS2_S2_S2_fjLj128EEEEELb1ELb0ELb0ELb0EEEvNS_9FwdParamsE,(.L_x_20309 - _ZN10layer_norm13ln_fwd_kernelINS_13Kernel_traitsIf6__halfS2_S2_fjLj512ELj1ELj4ELj1ELj16ENS_18Kernel_traits_baseILj512EfS2_S2_S2_fjLj128EEEEELb1ELb0ELb0ELb0EEEvNS_9FwdParamsE)
        .other          _ZN10layer_norm13ln_fwd_kernelINS_13Kernel_traitsIf6__halfS2_S2_fjLj512ELj1ELj4ELj1ELj16ENS_18Kernel_traits_baseILj512EfS2_S2_S2_fjLj128EEEEELb1ELb0ELb0ELb0EEEvNS_9FwdParamsE,@"STO_CUDA_ENTRY STV_DEFAULT"
_ZN10layer_norm13ln_fwd_kernelINS_13Kernel_traitsIf6__halfS2_S2_fjLj512ELj1ELj4ELj1ELj16ENS_18Kernel_traits_baseILj512EfS2_S2_S2_fjLj128EEEEELb1ELb0ELb0ELb0EEEvNS_9FwdParamsE:
.text._ZN10layer_norm13ln_fwd_kernelINS_13Kernel_traitsIf6__halfS2_S2_fjLj512ELj1ELj4ELj1ELj16ENS_18Kernel_traits_baseILj512EfS2_S2_S2_fjLj128EEEEELb1ELb0ELb0ELb0EEEvNS_9FwdParamsE:
        /* <DEDUP_REMOVED lines=23> */
[----:B--2---:R-:W-:Y:S02]  /*0170*/  @P0 R2UR UR6, R2 ;  /* 0x00000000020602ca */ /* 0x004fe400000e0000 */
[----:B------:R-:W-:Y:S02]  /*0180*/  @P0 R2UR UR7, R3 ;  /* 0x00000000030702ca */ /* 0x000fe400000e0000 */
[----:B0-----:R-:W-:Y:S02]  /*0190*/  @P0 IADD3 R10, P1, PT, R4, R9, RZ ;  /* 0x00000009040a0210 */ /* 0x001fe40007f3e0ff */
[----:B------:R-:W-:-:S02]  /*01a0*/  LOP3.LUT R3, R6, 0x1f, RZ, 0xc, !PT ;  /* 0x0000001f06037812 */ /* 0x000fc400078e0cff */
[----:B------:R-:W-:Y:S02]  /*01b0*/  @P0 IADD3.X R11, PT, PT, RZ, R5, RZ, P1, !PT ;  /* 0x00000005ff0b0210 */ /* 0x000fe40000ffe4ff */
[--C-:B------:R-:W-:Y:S02]  /*01c0*/  SHF.R.U32.HI R5, RZ, 0x5, R6.reuse ;  /* 0x00000005ff057819 */ /* 0x100fe40000011606 */
[----:B------:R-:W-:Y:S01]  /*01d0*/  LEA.HI.SX32 R2, R0, R3, 0x1d ;  /* 0x0000000300027211 */ /* 0x000fe200078feaff */
[----:B---3--:R-:W-:Y:S01]  /*01e0*/  IMAD R3, R7, UR5, R6 ;  /* 0x0000000507037c24 */ /* 0x008fe2000f8e0206 */
[----:B------:R-:W-:Y:S01]  /*01f0*/  LOP3.LUT R4, R6, 0x1f, RZ, 0xc0, !PT ;  /* 0x0000001f06047812 */ /* 0x000fe200078ec0ff */
[----:B------:R-:W-:Y:S01]  /*0200*/  UIADD3 UR14, UPT, UPT, UR6, -0x61c88647, URZ ;  /* 0x9e3779b9060e7890 */ /* 0x000fe2000fffe0ff */
[----:B------:R-:W-:Y:S01]  /*0210*/  LOP3.LUT R5, R5, UR4, RZ, 0xfc, !PT ;  /* 0x0000000405057c12 */ /* 0x000fe2000f8efcff */
[----:B------:R-:W-:Y:S01]  /*0220*/  UIADD3 UR15, UPT, UPT, UR7, -0x4498517b, URZ ;  /* 0xbb67ae85070f7890 */ /* 0x000fe2000fffe0ff */
[--C-:B------:R-:W-:Y:S01]  /*0230*/  SHF.R.U64 R6, R10, 0x2, R11.reuse ;  /* 0x000000020a067819 */ /* 0x100fe2000000120b */
[----:B------:R-:W-:Y:S01]  /*0240*/  UIADD3 UR16, UPT, UPT, UR6, 0x3c6ef372, URZ ;  /* 0x3c6ef37206107890 */ /* 0x000fe2000fffe0ff */
[----:B------:R-:W-:Y:S01]  /*0250*/  SHF.R.U32.HI R7, RZ, 0x2, R11 ;  /* 0x00000002ff077819 */ /* 0x000fe2000001160b */
        /* <DEDUP_REMOVED lines=30> */
.L_x_10220:
[----:B------:R-:W-:Y:S05]  /*0440*/  BSYNC.RECONVERGENT B1 ;  /* 0x0000000000017941 */ /* 0x000fea0003800200 */
.L_x_10219:
        /* <DEDUP_REMOVED lines=10> */
.L_x_10218:
        /* <DEDUP_REMOVED lines=20> */
.L_x_10221:
[----:B------:R-:W-:Y:S05]  /*0630*/  BSYNC.RECONVERGENT B0 ;  /* 0x0000000000007941 */ /* 0x000fea0003800200 */
.L_x_10217:
[----:B------:R-:W1:Y:S02]  /*0640*/  LDCU UR4, c[0x0][0x384] ;  /* 0x00007080ff0477ac */ /* 0x000e640008000800 */
[----:B-1----:R-:W-:-:S13]  /*0650*/  ISETP.GE.AND P0, PT, R5, UR4, PT ;  /* 0x0000000405007c0c */ /* 0x002fda000bf06270 */
[----:B------:R-:W-:Y:S05]  /*0660*/  @P0 EXIT ;  /* 0x000000000000094d */ /* 0x000fea0003800000 */
[----:B------:R-:W-:Y:S01]  /*0670*/  IMAD.HI.U32 R0, R3, -0x326172a9, RZ ;  /* 0xcd9e8d5703007827 */ /* 0x000fe200078e00ff */
[----:B------:R-:W1:Y:S01]  /*0680*/  LDCU.64 UR4, c[0x0][0x3e0] ;  /* 0x00007c00ff0477ac */ /* 0x000e620008000a00 */
[----:B------:R-:W-:Y:S02]  /*0690*/  BSSY B0, `(.L_x_10222) ;  /* 0x0000b57000007945 */ /* 0x000fe40003800000 */
[C---:B0-2---:R-:W-:Y:S01]  /*06a0*/  IMAD.HI.U32 R8, R6.reuse, -0x2daee0ad, RZ ;  /* 0xd2511f5306087827 */ /* 0x045fe200078e00ff */
[----:B------:R-:W-:Y:S01]  /*06b0*/  LOP3.LUT R0, R7, UR6, R0, 0x96, !PT ;  /* 0x0000000607007c12 */ /* 0x000fe2000f8e9600 */
[----:B------:R-:W0:Y:S02]  /*06c0*/  LDCU UR32, c[0x0][0x388] ;  /* 0x00007100ff2077ac */ /* 0x000e240008000800 */
[----:B------:R-:W-:Y:S01]  /*06d0*/  IMAD R14, R6, -0x2daee0ad, RZ ;  /* 0xd2511f53060e7824 */ /* 0x000fe200078e02ff */
[----:B------:R-:W-:Y:S01]  /*06e0*/  LOP3.LUT R8, R8, UR7, RZ, 0x3c, !PT ;  /* 0x0000000708087c12 */ /* 0x000fe2000f8e3cff */
[----:B------:R-:W-:Y:S01]  /*06f0*/  IMAD.HI.U32 R11, R0, -0x2daee0ad, RZ ;  /* 0xd2511f53000b7827 */ /* 0x000fe200078e00ff */
[----:B------:R-:W2:Y:S03]  /*0700*/  LDCU.U8 UR12, c[0x0][0x410] ;  /* 0x00008200ff0c77ac */ /* 0x000ea60008000000 */
[----:B------:R-:W-:Y:S01]  /*0710*/  IMAD R12, R3, -0x326172a9, RZ ;  /* 0xcd9e8d57030c7824 */ /* 0x000fe200078e02ff */
[----:B------:R-:W-:Y:S01]  /*0720*/  LOP3.LUT R11, R14, UR15, R11, 0x96, !PT ;  /* 0x0000000f0e0b7c12 */ /* 0x000fe2000f8e960b */
[----:B------:R-:W-:Y:S01]  /*0730*/  IMAD.HI.U32 R9, R8, -0x326172a9, RZ ;  /* 0xcd9e8d5708097827 */ /* 0x000fe200078e00ff */
[----:B------:R-:W3:Y:S03]  /*0740*/  LDCU UR13, c[0x0][0x448] ;  /* 0x00008900ff0d77ac */ /* 0x000ee60008000800 */
        /* <DEDUP_REMOVED lines=56> */
.L_x_10395:
        /* <DEDUP_REMOVED lines=38> */
.L_x_20141:
[----:B------:R-:W-:Y:S05]  /*0d30*/  BRX R74 -0xd40                                     (*"BRANCH_TARGETS .L_x_20142,.L_x_20143,.L_x_20144"*) ;  /* 0xfffffff04ab07949 */ /* 0x000fea000383ffff */
.L_x_20144:
[----:B------:R-:W-:Y:S01]  /*0d40*/  IADD3 R15, PT, PT, R13, 0x1, RZ ;  /* 0x000000010d0f7810 */ /* 0x000fe20007ffe0ff */
[----:B------:R-:W-:Y:S02]  /*0d50*/  IMAD.MOV.U32 R70, RZ, RZ, R71 ;  /* 0x000000ffff467224 */ /* 0x000fe400078e0047 */
[----:B------:R-:W-:Y:S01]  /*0d60*/  IMAD.MOV.U32 R10, RZ, RZ, R0 ;  /* 0x000000ffff0a7224 */ /* 0x000fe200078e0000 */
[----:B------:R-:W-:Y:S06]  /*0d70*/  BRA `(.L_x_10227) ;  /* 0x0000000000f07947 */ /* 0x000fec0003800000 */
.L_x_20142:
[----:B------:R-:W-:Y:S01]  /*0d80*/  MOV R70, R71 ;  /* 0x0000004700467202 */ /* 0x000fe20000000f00 */
[----:B------:R-:W-:Y:S02]  /*0d90*/  IMAD.MOV.U32 R15, RZ, RZ, 0x3 ;  /* 0x00000003ff0f7424 */ /* 0x000fe400078e00ff */
[----:B------:R-:W-:Y:S01]  /*0da0*/  IMAD.MOV.U32 R10, RZ, RZ, R8 ;  /* 0x000000ffff0a7224 */ /* 0x000fe200078e0008 */
[----:B------:R-:W-:Y:S06]  /*0db0*/  BRA `(.L_x_10227) ;  /* 0x0000000000e07947 */ /* 0x000fec0003800000 */
.L_x_20143:
        /* <DEDUP_REMOVED lines=13> */
.L_x_10229:
[----:B------:R-:W-:Y:S05]  /*0e90*/  BSYNC.RECONVERGENT B3 ;  /* 0x0000000000037941 */ /* 0x000fea0003800200 */
.L_x_10228:
        /* <DEDUP_REMOVED lines=42> */
.L_x_10227:
[----:B------:R-:W-:Y:S05]  /*1140*/  BSYNC.RECONVERGENT B2 ;  /* 0x0000000000027941 */ /* 0x000fea0003800200 */
.L_x_10226:
[----:B------:R-:W0:Y:S01]  /*1150*/  LDC R72, c[0x0][0x408] ;  /* 0x00010200ff487b82 */ /* 0x000e220000000800 */
[----:B------:R-:W-:Y:S01]  /*1160*/  I2FP.F32.U32 R10, R10 ;  /* 0x0000000a000a7245 */ /* 0x000fe20000201000 */
[----:B-----5:R-:W-:Y:S01]  /*1170*/  HADD2.F32 R13, -RZ, R48.H0_H0 ;  /* 0x20000030ff0d7230 */ /* 0x020fe20000004100 */
[----:B------:R-:W-:Y:S01]  /*1180*/  ISETP.NE.AND P1, PT, R15, 0x1, PT ;  /* 0x000000010f00780c */ /* 0x000fe20003f25270 */
[----:B------:R-:W-:Y:S01]  /*1190*/  IMAD.MOV.U32 R67, RZ, RZ, 0x2f800000 ;  /* 0x2f800000ff437424 */ /* 0x000fe200078e00ff */
[----:B------:R-:W-:Y:S01]  /*11a0*/  BSSY.RECONVERGENT B2, `(.L_x_10230) ;  /* 0x000004e000027945 */ /* 0x000fe20003800200 */
[----:B------:R-:W-:Y:S02]  /*11b0*/  HADD2.F32 R59, -RZ, R52.H0_H0 ;  /* 0x20000034ff3b7230 */ /* 0x000fe40000004100 */
[----:B------:R-:W-:Y:S01]  /*11c0*/  FMUL.FTZ R13, R13, R68 ;  /* 0x000000440d0d7220 */ /* 0x000fe20000410000 */
[----:B------:R-:W1:Y:S01]  /*11d0*/  LDC R71, c[0x0][0x404] ;  /* 0x00010100ff477b82 */ /* 0x000e620000000800 */
[----:B------:R-:W-:-:S02]  /*11e0*/  FFMA.FTZ R10, R10, R67, 1.1641532182693481445e-10 ;  /* 0x2f0000000a0a7423 */ /* 0x000fc40000010043 */
[----:B0-----:R-:W-:-:S03]  /*11f0*/  FMUL.FTZ R13, R13, R72 ;  /* 0x000000480d0d7220 */ /* 0x001fc60000410000 */
[----:B-1----:R-:W-:-:S04]  /*1200*/  FSETP.GTU.FTZ.AND P0, PT, R10, R71, PT ;  /* 0x000000470a00720b */ /* 0x002fc80003f1c000 */
[----:B------:R-:W-:Y:S02]  /*1210*/  FSEL R10, R13, RZ, !P0 ;  /* 0x000000ff0d0a7208 */ /* 0x000fe40004000000 */
[----:B------:R-:W-:Y:S02]  /*1220*/  PLOP3.LUT P0, PT, P0, PT, PT, 0x8, 0x80 ;  /* 0x000000000080781c */ /* 0x000fe4000070e170 */
[----:B------:R-:W-:Y:S01]  /*1230*/  MOV R13, R12 ;  /* 0x0000000c000d7202 */ /* 0x000fe20000000f00 */
[----:B------:R-:W-:Y:S01]  /*1240*/  FADD.FTZ R10, R10, R59 ;  /* 0x0000003b0a0a7221 */ /* 0x000fe20000010000 */
        /* <DEDUP_REMOVED lines=11> */
.L_x_10232:
        /* <DEDUP_REMOVED lines=13> */
.L_x_10234:
[----:B------:R-:W-:Y:S05]  /*13d0*/  BSYNC.RECONVERGENT B3 ;  /* 0x0000000000037941 */ /* 0x000fea0003800200 */
.L_x_10233:
        /* <DEDUP_REMOVED lines=41> */
[----:B------:R-:W-:-:S07]  /*1670*/  LOP3.LUT R8, R76, UR31, R75, 0x96, !PT ;  /* 0x0000001f4c087c12 */ /* 0x000fce000f8e964b */
.L_x_10231:
[----:B------:R-:W-:Y:S05]  /*1680*/  BSYNC.RECONVERGENT B2 ;  /* 0x0000000000027941 */ /* 0x000fea0003800200 */
.L_x_10230:
        /* <DEDUP_REMOVED lines=23> */
.L_x_10237:
        /* <DEDUP_REMOVED lines=13> */
.L_x_10239:
[----:B------:R-:W-:Y:S05]  /*18d0*/  BSYNC.RECONVERGENT B3 ;  /* 0x0000000000037941 */ /* 0x000fea0003800200 */
.L_x_10238:
        /* <DEDUP_REMOVED lines=41> */
[----:B------:R-:W-:-:S07]  /*1b70*/  IMAD.MOV.U32 R70, RZ, RZ, R74 ;  /* 0x000000ffff467224 */ /* 0x000fce00078e004a */
.L_x_10236:
[----:B------:R-:W-:Y:S05]  /*1b80*/  BSYNC.RECONVERGENT B2 ;  /* 0x0000000000027941 */ /* 0x000fea0003800200 */
.L_x_10235:
        /* <DEDUP_REMOVED lines=23> */
.L_x_10242:
        /* <DEDUP_REMOVED lines=13> */
.L_x_10244:
[----:B------:R-:W-:Y:S05]  /*1dd0*/  BSYNC.RECONVERGENT B3 ;  /* 0x0000000000037941 */ /* 0x000fea0003800200 */
.L_x_10243:
        /* <DEDUP_REMOVED lines=41> */
[----:B------:R-:W-:-:S07]  /*2070*/  MOV R70, R74 ;  /* 0x0000004a00467202 */ /* 0x000fce0000000f00 */
.L_x_10241:
[----:B------:R-:W-:Y:S05]  /*2080*/  BSYNC.RECONVERGENT B2 ;  /* 0x0000000000027941 */ /* 0x000fea0003800200 */
.L_x_10240:
        /* <DEDUP_REMOVED lines=23> */
.L_x_10247:
        /* <DEDUP_REMOVED lines=13> */
.L_x_10249:
[----:B------:R-:W-:Y:S05]  /*22d0*/  BSYNC.RECONVERGENT B3 ;  /* 0x0000000000037941 */ /* 0x000fea0003800200 */
.L_x_10248:
        /* <DEDUP_REMOVED lines=41> */
[----:B------:R-:W-:-:S07]  /*2570*/  IMAD.MOV.U32 R52, RZ, RZ, RZ ;  /* 0x000000ffff347224 */ /* 0x000fce00078e00ff */
.L_x_10246:
[----:B------:R-:W-:Y:S05]  /*2580*/  BSYNC.RECONVERGENT B2 ;  /* 0x0000000000027941 */ /* 0x000fea0003800200 */
.L_x_10245:
[----:B------:R-:W-:Y:S01]  /*2590*/  I2FP.F32.U32 R48, R13 ;  /* 0x0000000d00307245 */ /* 0x000fe20000201000 */
[----:B------:R-:W-:Y:S01]  /*25a0*/  HADD2.F32 R13, -RZ, R50.H0_H0 ;  /* 0x20000032ff0d7230 */ /* 0x000fe20000004100 */
[----:B------:R-:W-:Y:S01]  /*25b0*/  ISETP.NE.AND P4, PT, R52, 0x1, PT ;  /* 0x000000013400780c */ /* 0x000fe20003f85270 */
[----:B------:R-:W-:Y:S01]  /*25c0*/  HADD2.F32 R60, -RZ, R54.H0_H0 ;  /* 0x20000036ff3c7230 */ /* 0x000fe20000004100 */
        /* <DEDUP_REMOVED lines=19> */
.L_x_10252:
        /* <DEDUP_REMOVED lines=13> */
.L_x_10254:
[----:B------:R-:W-:Y:S05]  /*27d0*/  BSYNC.RECONVERGENT B3 ;  /* 0x0000000000037941 */ /* 0x000fea0003800200 */
.L_x_10253:
        /* <DEDUP_REMOVED lines=34> */
[----:B------:R-:W-:Y:S01]  /*2a00*/  HFMA2 R53, -RZ, RZ, 0, 0 ;  /* 0x00000000ff357431 */ /* 0x000fe200000001ff */
[----:B------:R-:W-:Y:S01]  /*2a10*/  LOP3.LUT R12, R12, UR28, R49, 0x96, !PT ;  /* 0x0000001c0c0c7c12 */ /* 0x000fe2000f8e9631 */
[----:B------:R-:W-:-:S04]  /*2a20*/  IMAD.MOV.U32 R49, RZ, RZ, R70 ;  /* 0x000000ffff317224 */ /* 0x000fc800078e0046 */
[----:B------:R-:W-:-:S04]  /*2a30*/  IMAD.WIDE.U32 R12, R12, -0x2daee0ad, RZ ;  /* 0xd2511f530c0c7825 */ /* 0x000fc800078e00ff */
[----:B------:R-:W-:Y:S01]  /*2a40*/  IMAD.MOV.U32 R70, RZ, RZ, R12 ;  /* 0x000000ffff467224 */ /* 0x000fe200078e000c */
[----:B------:R-:W-:Y:S01]  /*2a50*/  LOP3.LUT R8, R52, UR31, R13, 0x96, !PT ;  /* 0x0000001f34087c12 */ /* 0x000fe2000f8e960d */
[----:B------:R-:W-:-:S05]  /*2a60*/  IMAD.WIDE.U32 R12, R0, -0x326172a9, RZ ;  /* 0xcd9e8d57000c7825 */ /* 0x000fca00078e00ff */
[----:B------:R-:W-:-:S07]  /*2a70*/  LOP3.LUT R0, R48, UR30, R13, 0x96, !PT ;  /* 0x0000001e30007c12 */ /* 0x000fce000f8e960d */
.L_x_10251:
[----:B------:R-:W-:Y:S05]  /*2a80*/  BSYNC.RECONVERGENT B2 ;  /* 0x0000000000027941 */ /* 0x000fea0003800200 */
.L_x_10250:
[----:B------:R-:W-:Y:S01]  /*2a90*/  I2FP.F32.U32 R48, R49 ;  /* 0x0000003100307245 */ /* 0x000fe20000201000 */
[----:B------:R-:W-:Y:S01]  /*2aa0*/  HADD2.F32 R13, -RZ, R50.H1_H1 ;  /* 0x30000032ff0d7230 */ /* 0x000fe20000004100 */
[----:B------:R-:W-:Y:S01]  /*2ab0*/  ISETP.NE.AND P5, PT, R53, 0x1, PT ;  /* 0x000000013500780c */ /* 0x000fe20003fa5270 */
[----:B------:R-:W-:Y:S01]  /*2ac0*/  HADD2.F32 R54, -RZ, R54.H1_H1 ;  /* 0x30000036ff367230 */ /* 0x000fe20000004100 */
[----:B------:R-:W-:Y:S01]  /*2ad0*/  BSSY.RECONVERGENT B2, `(.L_x_10255) ;  /* 0x000004b000027945 */ /* 0x000fe20003800200 */
[----:B------:R-:W-:Y:S01]  /*2ae0*/  FFMA.FTZ R48, R48, R67, 1.1641532182693481445e-10 ;  /* 0x2f00000030307423 */ /* 0x000fe20000010043 */
[----:B------:R-:W-:Y:S01]  /*2af0*/  FMUL.FTZ R13, R13, R68 ;  /* 0x000000440d0d7220 */ /* 0x000fe20000410000 */
[----:B------:R-:W-:Y:S02]  /*2b00*/  IMAD.MOV.U32 R50, RZ, RZ, 0x2 ;  /* 0x00000002ff327424 */ /* 0x000fe400078e00ff */
        /* <DEDUP_REMOVED lines=15> */
.L_x_10257:
        /* <DEDUP_REMOVED lines=13> */
.L_x_10259:
[----:B------:R-:W-:Y:S05]  /*2cd0*/  BSYNC.RECONVERGENT B3 ;  /* 0x0000000000037941 */ /* 0x000fea0003800200 */
.L_x_10258:
        /* <DEDUP_REMOVED lines=40> */
[----:B------:R-:W-:-:S05]  /*2f60*/  IMAD.WIDE.U32 R12, R0, -0x326172a9, RZ ;  /* 0xcd9e8d57000c7825 */ /* 0x000fca00078e00ff */
[----:B------:R-:W-:-:S07]  /*2f70*/  LOP3.LUT R0, R48, UR30, R13, 0x96, !PT ;  /* 0x0000001e30007c12 */ /* 0x000fce000f8e960d */
.L_x_10256:
[----:B------:R-:W-:Y:S05]  /*2f80*/  BSYNC.RECONVERGENT B2 ;  /* 0x0000000000027941 */ /* 0x000fea0003800200 */
.L_x_10255:
        /* <DEDUP_REMOVED lines=23> */
.L_x_10262:
        /* <DEDUP_REMOVED lines=15> */
.L_x_10264:
[----:B------:R-:W-:Y:S05]  /*31f0*/  BSYNC.RECONVERGENT B3 ;  /* 0x0000000000037941 */ /* 0x000fea0003800200 */
.L_x_10263:
        /* <DEDUP_REMOVED lines=40> */
[----:B------:R-:W-:Y:S01]  /*3480*/  LOP3.LUT R0, R48, UR30, R13, 0x96, !PT ;  /* 0x0000001e30007c12 */ /* 0x000fe2000f8e960d */
[----:B------:R-:W-:-:S07]  /*3490*/  IMAD.MOV.U32 R13, RZ, RZ, RZ ;  /* 0x000000ffff0d7224 */ /* 0x000fce00078e00ff */
.L_x_10261:
[----:B------:R-:W-:Y:S05]  /*34a0*/  BSYNC.RECONVERGENT B2 ;  /* 0x0000000000027941 */ /* 0x000fea0003800200 */
.L_x_10260:
        /* <DEDUP_REMOVED lines=15> */
.L_x_10225:
        /* <DEDUP_REMOVED lines=16> */
.L_x_10268:
        /* <DEDUP_REMOVED lines=13> */
.L_x_10270:
[----:B------:R-:W-:Y:S05]  /*3770*/  BSYNC.RECONVERGENT B3 ;  /* 0x0000000000037941 */ /* 0x000fea0003800200 */
.L_x_10269:
        /* <DEDUP_REMOVED lines=43> */
.L_x_10267:
[----:B------:R-:W-:Y:S05]  /*3a30*/  BSYNC.RECONVERGENT B2 ;  /* 0x0000000000027941 */ /* 0x000fea0003800200 */
.L_x_10266:
        /* <DEDUP_REMOVED lines=25> */
.L_x_10273:
        /* <DEDUP_REMOVED lines=13> */
.L_x_10275:
[----:B------:R-:W-:Y:S05]  /*3ca0*/  BSYNC.RECONVERGENT B3 ;  /* 0x0000000000037941 */ /* 0x000fea0003800200 */
.L_x_10274:
        /* <DEDUP_REMOVED lines=42> */
.L_x_10272:
[----:B------:R-:W-:Y:S05]  /*3f50*/  BSYNC.RECONVERGENT B2 ;  /* 0x0000000000027941 */ /* 0x000fea0003800200 */
.L_x_10271:
[----:B------:R-:W-:Y:S01]  /*3f60*/  ISETP.NE.AND P2, PT, R56, 0x1, PT ;  /* 0x000000013800780c */ /* 0x000fe20003f45270 */
[----:B------:R-:W-:Y:S01]  /*3f70*/  HADD2.F32 R15, -RZ, R48.H1_H1 ;  /* 0x30000030ff0f7230 */ /* 0x000fe20000004100 */
[----:B------:R-:W-:Y:S01]  /*3f80*/  I2FP.F32.U32 R13, R13 ;  /* 0x0000000d000d7245 */ /* 0x000fe20000201000 */
[----:B------:R-:W-:Y:S01]  /*3f90*/  BSSY.RECONVERGENT B2, `(.L_x_10276) ;  /* 0x000004a000027945 */ /* 0x000fe20003800200 */
[----:B------:R-:W-:Y:S02]  /*3fa0*/  IMAD.MOV.U32 R59, RZ, RZ, 0x2 ;  /* 0x00000002ff3b7424 */ /* 0x000fe400078e00ff */
        /* <DEDUP_REMOVED lines=16> */
.L_x_10278:
        /* <DEDUP_REMOVED lines=13> */
.L_x_10280:
[----:B------:R-:W-:Y:S05]  /*4180*/  BSYNC.RECONVERGENT B3 ;  /* 0x0000000000037941 */ /* 0x000fea0003800200 */
.L_x_10279:
        /* <DEDUP_REMOVED lines=42> */
.L_x_10277:
[----:B------:R-:W-:Y:S05]  /*4430*/  BSYNC.RECONVERGENT B2 ;  /* 0x0000000000027941 */ /* 0x000fea0003800200 */
.L_x_10276:
[----:B------:R-:W-:Y:S01]  /*4440*/  ISETP.NE.AND P3, PT, R59, 0x1, PT ;  /* 0x000000013b00780c */ /* 0x000fe20003f65270 */
[----:B------:R-:W-:Y:S01]  /*4450*/  HADD2.F32 R53, -RZ, R49.H0_H0 ;  /* 0x20000031ff357230 */ /* 0x000fe20000004100 */
[----:B------:R-:W-:Y:S01]  /*4460*/  I2FP.F32.U32 R13, R13 ;  /* 0x0000000d000d7245 */ /* 0x000fe20000201000 */
[----:B------:R-:W-:Y:S03]  /*4470*/  BSSY.RECONVERGENT B2, `(.L_x_10281) ;  /* 0x000004a000027945 */ /* 0x000fe60003800200 */
[----:B------:R-:W-:Y:S01]  /*4480*/  FMUL.FTZ R52, R53, R68 ;  /* 0x0000004435347220 */ /* 0x000fe20000410000 */
[----:B------:R-:W-:Y:S01]  /*4490*/  FFMA.FTZ R48, R13, R54, 1.1641532182693481445e-10 ;  /* 0x2f0000000d307423 */ /* 0x000fe20000010036 */
[----:B------:R-:W-:Y:S01]  /*44a0*/  IMAD.MOV.U32 R53, RZ, RZ, 0x2 ;  /* 0x00000002ff357424 */ /* 0x000fe200078e00ff */
[----:B------:R-:W-:Y:S01]  /*44b0*/  MOV R13, R12 ;  /* 0x0000000c000d7202 */ /* 0x000fe20000000f00 */
        /* <DEDUP_REMOVED lines=13> */
.L_x_10283:
        /* <DEDUP_REMOVED lines=13> */
.L_x_10285:
[----:B------:R-:W-:Y:S05]  /*4660*/  BSYNC.RECONVERGENT B3 ;  /* 0x0000000000037941 */ /* 0x000fea0003800200 */
.L_x_10284:
        /* <DEDUP_REMOVED lines=42> */
.L_x_10282:
[----:B------:R-:W-:Y:S05]  /*4910*/  BSYNC.RECONVERGENT B2 ;  /* 0x0000000000027941 */ /* 0x000fea0003800200 */
.L_x_10281:
[----:B------:R-:W-:Y:S01]  /*4920*/  ISETP.NE.AND P4, PT, R53, 0x1, PT ;  /* 0x000000013500780c */ /* 0x000fe20003f85270 */
[----:B------:R-:W-:Y:S01]  /*4930*/  HADD2.F32 R49, -RZ, R49.H1_H1 ;  /* 0x30000031ff317230 */ /* 0x000fe20000004100 */
        /* <DEDUP_REMOVED lines=19> */
.L_x_10288:
        /* <DEDUP_REMOVED lines=13> */
.L_x_10290:
[----:B------:R-:W-:Y:S05]  /*4b40*/  BSYNC.RECONVERGENT B3 ;  /* 0x0000000000037941 */ /* 0x000fea0003800200 */
.L_x_10289:
        /* <DEDUP_REMOVED lines=42> */
.L_x_10287:
[----:B------:R-:W-:Y:S05]  /*4df0*/  BSYNC.RECONVERGENT B2 ;  /* 0x0000000000027941 */ /* 0x000fea0003800200 */
.L_x_10286:
        /* <DEDUP_REMOVED lines=21> */
.L_x_10293:
        /* <DEDUP_REMOVED lines=13> */
.L_x_10295:
[----:B------:R-:W-:Y:S05]  /*5020*/  BSYNC.RECONVERGENT B3 ;  /* 0x0000000000037941 */ /* 0x000fea0003800200 */
.L_x_10294:
        /* <DEDUP_REMOVED lines=40> */
[----:B------:R-:W-:Y:S01]  /*52b0*/  IMAD.MOV.U32 R52, RZ, RZ, RZ ;  /* 0x000000ffff347224 */ /* 0x000fe200078e00ff */
[----:B------:R-:W-:-:S07]  /*52c0*/  MOV R70, R48 ;  /* 0x0000003000467202 */ /* 0x000fce0000000f00 */
.L_x_10292:
[----:B------:R-:W-:Y:S05]  /*52d0*/  BSYNC.RECONVERGENT B2 ;  /* 0x0000000000027941 */ /* 0x000fea0003800200 */
.L_x_10291:
        /* <DEDUP_REMOVED lines=21> */
.L_x_10298:
        /* <DEDUP_REMOVED lines=13> */
.L_x_10300:
[----:B------:R-:W-:Y:S05]  /*5500*/  BSYNC.RECONVERGENT B3 ;  /* 0x0000000000037941 */ /* 0x000fea0003800200 */
.L_x_10299:
        /* <DEDUP_REMOVED lines=35> */
[----:B------:R-:W-:-:S04]  /*5740*/  IMAD.MOV.U32 R53, RZ, RZ, RZ ;  /* 0x000000ffff357224 */ /* 0x000fc800078e00ff */
[----:B------:R-:W-:-:S05]  /*5750*/  IMAD.WIDE.U32 R48, R48, -0x2daee0ad, RZ ;  /* 0xd2511f5330307825 */ /* 0x000fca00078e00ff */
[----:B------:R-:W-:Y:S01]  /*5760*/  LOP3.LUT R8, R12, UR31, R49, 0x96, !PT ;  /* 0x0000001f0c087c12 */ /* 0x000fe2000f8e9631 */
[----:B------:R-:W-:-:S05]  /*5770*/  IMAD.WIDE.U32 R12, R13, -0x326172a9, RZ ;  /* 0xcd9e8d570d0c7825 */ /* 0x000fca00078e00ff */
[----:B------:R-:W-:Y:S01]  /*5780*/  LOP3.LUT R0, R52, UR30, R13, 0x96, !PT ;  /* 0x0000001e34007c12 */ /* 0x000fe2000f8e960d */
[----:B------:R-:W-:Y:S01]  /*5790*/  IMAD.MOV.U32 R13, RZ, RZ, R70 ;  /* 0x000000ffff0d7224 */ /* 0x000fe200078e0046 */
[----:B------:R-:W-:-:S07]  /*57a0*/  MOV R70, R48 ;  /* 0x0000003000467202 */ /* 0x000fce0000000f00 */
.L_x_10297:
[----:B------:R-:W-:Y:S05]  /*57b0*/  BSYNC.RECONVERGENT B2 ;  /* 0x0000000000027941 */ /* 0x000fea0003800200 */
.L_x_10296:
[----:B------:R-:W-:Y:S01]  /*57c0*/  I2FP.F32.U32 R13, R13 ;  /* 0x0000000d000d7245 */ /* 0x000fe20000201000 */
[----:B------:R-:W-:Y:S01]  /*57d0*/  HADD2.F32 R49, -RZ, R51.H0_H0 ;  /* 0x20000033ff317230 */ /* 0x000fe20000004100 */
        /* <DEDUP_REMOVED lines=19> */
.L_x_10303:
        /* <DEDUP_REMOVED lines=15> */
.L_x_10305:
[----:B------:R-:W-:Y:S05]  /*5a00*/  BSYNC.RECONVERGENT B3 ;  /* 0x0000000000037941 */ /* 0x000fea0003800200 */
.L_x_10304:
        /* <DEDUP_REMOVED lines=40> */
[----:B------:R-:W-:Y:S01]  /*5c90*/  LOP3.LUT R0, R48, UR30, R13, 0x96, !PT ;  /* 0x0000001e30007c12 */ /* 0x000fe2000f8e960d */
[----:B------:R-:W-:-:S07]  /*5ca0*/  IMAD.MOV.U32 R13, RZ, RZ, RZ ;  /* 0x000000ffff0d7224 */ /* 0x000fce00078e00ff */
.L_x_10302:
[----:B------:R-:W-:Y:S05]  /*5cb0*/  BSYNC.RECONVERGENT B2 ;  /* 0x0000000000027941 */ /* 0x000fea0003800200 */
.L_x_10301:
        /* <DEDUP_REMOVED lines=12> */
.L_x_10265:
        /* <DEDUP_REMOVED lines=16> */
[----:B------:R-:W-:Y:S01]  /*5e80*/  MOV R71, R70 ;  /* 0x0000004600477202 */ /* 0x000fe20000000f00 */
[C---:B------:R-:W-:Y:S01]  /*5e90*/  VIADD R69, R14.reuse, 0x20 ;  /* 0x000000200e457836 */ /* 0x040fe20000000000 */
[----:B------:R0:W-:Y:S01]  /*5ea0*/  STG.E.128 desc[UR8][R54.64], R48 ;  /* 0x0000003036007986 */ /* 0x0001e2000c101d08 */
[----:B-1----:R-:W-:-:S05]  /*5eb0*/  IMAD.WIDE.U32 R52, R14, 0x8, R52 ;  /* 0x000000080e347825 */ /* 0x002fca00078e0034 */
[----:B------:R0:W-:Y:S02]  /*5ec0*/  STG.E.64 desc[UR8][R52.64], R74 ;  /* 0x0000004a34007986 */ /* 0x0001e4000c101b08 */
.L_x_10224:
[----:B------:R-:W-:Y:S05]  /*5ed0*/  BSYNC.RECONVERGENT B1 ;  /* 0x0000000000017941 */ /* 0x000fea0003800200 */
.L_x_10223:
        /* <DEDUP_REMOVED lines=28> */
.L_x_10311:
        /* <DEDUP_REMOVED lines=13> */
.L_x_10313:
[----:B------:R-:W-:Y:S05]  /*6170*/  BSYNC.RECONVERGENT B3 ;  /* 0x0000000000037941 */ /* 0x000fea0003800200 */
.L_x_10312:
        /* <DEDUP_REMOVED lines=42> */
.L_x_10310:
[----:B------:R-:W-:Y:S05]  /*6420*/  BSYNC.RECONVERGENT B2 ;  /* 0x0000000000027941 */ /* 0x000fea0003800200 */
.L_x_10309:
[----:B------:R-:W0:Y:S01]  /*6430*/  LDC R75, c[0x0][0x408] ;  /* 0x00010200ff4b7b82 */ /* 0x000e220000000800 */
[----:B------:R-:W-:Y:S01]  /*6440*/  I2FP.F32.U32 R58, R11 ;  /* 0x0000000b003a7245 */ /* 0x000fe20000201000 */
[----:B------:R-:W-:Y:S01]  /*6450*/  IMAD.MOV.U32 R73, RZ, RZ, 0x2f800000 ;  /* 0x2f800000ff497424 */ /* 0x000fe200078e00ff */
[----:B------:R-:W-:Y:S01]  /*6460*/  ISETP.NE.AND P2, PT, R57, 0x1, PT ;  /* 0x000000013900780c */ /* 0x000fe20003f45270 */
[----:B-----5:R-:W-:Y:S01]  /*6470*/  HADD2.F32 R13, -RZ, R48.H0_H0 ;  /* 0x20000030ff0d7230 */ /* 0x020fe20000004100 */
[----:B------:R-:W-:Y:S01]  /*6480*/  BSSY.RECONVERGENT B2, `(.L_x_10314) ;  /* 0x000004e000027945 */ /* 0x000fe20003800200 */
[----:B------:R-:W-:Y:S01]  /*6490*/  FFMA.FTZ R11, R58, R73, 1.1641532182693481445e-10 ;  /* 0x2f0000003a0b7423 */ /* 0x000fe20000010049 */
[----:B------:R-:W-:Y:S01]  /*64a0*/  HADD2.F32 R62, -RZ, R52.H0_H0 ;  /* 0x20000034ff3e7230 */ /* 0x000fe20000004100 */
[----:B------:R-:W1:Y:S01]  /*64b0*/  LDC R74, c[0x0][0x404] ;  /* 0x00010100ff4a7b82 */ /* 0x000e620000000800 */
[----:B------:R-:W-:Y:S01]  /*64c0*/  FMUL.FTZ R58, R13, R68 ;  /* 0x000000440d3a7220 */ /* 0x000fe20000410000 */
[----:B------:R-:W-:-:S02]  /*64d0*/  HFMA2 R61, -RZ, RZ, 0, 1.1920928955078125e-07 ;  /* 0x00000002ff3d7431 */ /* 0x000fc400000001ff */
[----:B------:R-:W-:Y:S02]  /*64e0*/  IMAD.MOV.U32 R13, RZ, RZ, R12 ;  /* 0x000000ffff0d7224 */ /* 0x000fe400078e000c */
[----:B0-----:R-:W-:Y:S01]  /*64f0*/  FMUL.FTZ R58, R58, R75 ;  /* 0x0000004b3a3a7220 */ /* 0x001fe20000410000 */
[----:B-1----:R-:W-:-:S04]  /*6500*/  FSETP.GTU.FTZ.AND P1, PT, R11, R74, PT ;  /* 0x0000004a0b00720b */ /* 0x002fc80003f3c000 */
        /* <DEDUP_REMOVED lines=13> */
.L_x_10316:
        /* <DEDUP_REMOVED lines=13> */
.L_x_10318:
[----:B------:R-:W-:Y:S05]  /*66b0*/  BSYNC.RECONVERGENT B3 ;  /* 0x0000000000037941 */ /* 0x000fea0003800200 */
.L_x_10317:
        /* <DEDUP_REMOVED lines=42> */
.L_x_10315:
[----:B------:R-:W-:Y:S05]  /*6960*/  BSYNC.RECONVERGENT B2 ;  /* 0x0000000000027941 */ /* 0x000fea0003800200 */
.L_x_10314:
[----:B------:R-:W-:Y:S01]  /*6970*/  I2FP.F32.U32 R58, R13 ;  /* 0x0000000d003a7245 */ /* 0x000fe20000201000 */
[----:B------:R-:W-:Y:S01]  /*6980*/  HADD2.F32 R57, -RZ, R48.H1_H1 ;  /* 0x30000030ff397230 */ /* 0x000fe20000004100 */
[----:B------:R-:W-:Y:S01]  /*6990*/  ISETP.NE.AND P2, PT, R61, 0x1, PT ;  /* 0x000000013d00780c */ /* 0x000fe20003f45270 */
[----:B------:R-:W-:Y:S02]  /*69a0*/  BSSY.RECONVERGENT B2, `(.L_x_10319) ;  /* 0x000004d000027945 */ /* 0x000fe40003800200 */
[----:B------:R-:W-:Y:S01]  /*69b0*/  FFMA.FTZ R13, R58, R73, 1.1641532182693481445e-10 ;  /* 0x2f0000003a0d7423 */ /* 0x000fe20000010049 */
[----:B------:R-:W-:Y:S01]  /*69c0*/  FMUL.FTZ R48, R57, R68 ;  /* 0x0000004439307220 */ /* 0x000fe20000410000 */
[----:B------:R-:W-:Y:S02]  /*69d0*/  HADD2.F32 R57, -RZ, R52.H1_H1 ;  /* 0x30000034ff397230 */ /* 0x000fe40000004100 */
[----:B------:R-:W-:Y:S02]  /*69e0*/  HFMA2 R52, -RZ, RZ, 0, 1.1920928955078125e-07 ;  /* 0x00000002ff347431 */ /* 0x000fe400000001ff */
[----:B------:R-:W-:Y:S01]  /*69f0*/  FMUL.FTZ R48, R48, R75 ;  /* 0x0000004b30307220 */ /* 0x000fe20000410000 */
[----:B------:R-:W-:Y:S01]  /*6a00*/  FSETP.GTU.FTZ.AND P1, PT, R13, R74, PT ;  /* 0x0000004a0d00720b */ /* 0x000fe20003f3c000 */
[----:B------:R-:W-:-:S03]  /*6a10*/  IMAD.MOV.U32 R13, RZ, RZ, R12 ;  /* 0x000000ffff0d7224 */ /* 0x000fc600078e000c */
        /* <DEDUP_REMOVED lines=13> */
.L_x_10321:
        /* <DEDUP_REMOVED lines=13> */
.L_x_10323:
[----:B------:R-:W-:Y:S05]  /*6bc0*/  BSYNC.RECONVERGENT B3 ;  /* 0x0000000000037941 */ /* 0x000fea0003800200 */
.L_x_10322:
        /* <DEDUP_REMOVED lines=42> */
.L_x_10320:
[----:B------:R-:W-:Y:S05]  /*6e70*/  BSYNC.RECONVERGENT B2 ;  /* 0x0000000000027941 */ /* 0x000fea0003800200 */
.L_x_10319:
        /* <DEDUP_REMOVED lines=23> */
.L_x_10326:
        /* <DEDUP_REMOVED lines=13> */
.L_x_10328:
[----:B------:R-:W-:Y:S05]  /*70c0*/  BSYNC.RECONVERGENT B3 ;  /* 0x0000000000037941 */ /* 0x000fea0003800200 */
.L_x_10327:
        /* <DEDUP_REMOVED lines=40> */
[----:B------:R-:W-:Y:S01]  /*7350*/  IMAD.MOV.U32 R13, RZ, RZ, R70 ;  /* 0x000000ffff0d7224 */ /* 0x000fe200078e0046 */
[----:B------:R-:W-:-:S07]  /*7360*/  MOV R70, R76 ;  /* 0x0000004c00467202 */ /* 0x000fce0000000f00 */
.L_x_10325:
[----:B------:R-:W-:Y:S05]  /*7370*/  BSYNC.RECONVERGENT B2 ;  /* 0x0000000000027941 */ /* 0x000fea0003800200 */
.L_x_10324:
        /* <DEDUP_REMOVED lines=23> */
.L_x_10331:
        /* <DEDUP_REMOVED lines=13> */
.L_x_10333:
[----:B------:R-:W-:Y:S05]  /*75c0*/  BSYNC.RECONVERGENT B3 ;  /* 0x0000000000037941 */ /* 0x000fea0003800200 */
.L_x_10332:
        /* <DEDUP_REMOVED lines=40> */
[----:B------:R-:W-:Y:S01]  /*7850*/  MOV R70, R48 ;  /* 0x0000003000467202 */ /* 0x000fe20000000f00 */
[----:B------:R-:W-:-:S07]  /*7860*/  IMAD.MOV.U32 R52, RZ, RZ, RZ ;  /* 0x000000ffff347224 */ /* 0x000fce00078e00ff */
.L_x_10330:
[----:B------:R-:W-:Y:S05]  /*7870*/  BSYNC.RECONVERGENT B2 ;  /* 0x0000000000027941 */ /* 0x000fea0003800200 */
.L_x_10329:
        /* <DEDUP_REMOVED lines=23> */
.L_x_10336:
        /* <DEDUP_REMOVED lines=13> */
.L_x_10338:
[----:B------:R-:W-:Y:S05]  /*7ac0*/  BSYNC.RECONVERGENT B3 ;  /* 0x0000000000037941 */ /* 0x000fea0003800200 */
.L_x_10337:
        /* <DEDUP_REMOVED lines=34> */
[----:B------:R-:W-:Y:S01]  /*7cf0*/  IMAD.MOV.U32 R53, RZ, RZ, RZ ;  /* 0x000000ffff357224 */ /* 0x000fe200078e00ff */
[----:B------:R-:W-:Y:S01]  /*7d00*/  LOP3.LUT R12, R12, UR28, R49, 0x96, !PT ;  /* 0x0000001c0c0c7c12 */ /* 0x000fe2000f8e9631 */
[----:B------:R-:W-:-:S04]  /*7d10*/  IMAD.MOV.U32 R49, RZ, RZ, R70 ;  /* 0x000000ffff317224 */ /* 0x000fc800078e0046 */
[----:B------:R-:W-:-:S05]  /*7d20*/  IMAD.WIDE.U32 R12, R12, -0x2daee0ad, RZ ;  /* 0xd2511f530c0c7825 */ /* 0x000fca00078e00ff */
[----:B------:R-:W-:Y:S02]  /*7d30*/  LOP3.LUT R8, R52, UR31, R13, 0x96, !PT ;  /* 0x0000001f34087c12 */ /* 0x000fe4000f8e960d */
[----:B------:R-:W-:Y:S01]  /*7d40*/  MOV R70, R12 ;  /* 0x0000000c00467202 */ /* 0x000fe20000000f00 */
[----:B------:R-:W-:-:S05]  /*7d50*/  IMAD.WIDE.U32 R12, R0, -0x326172a9, RZ ;  /* 0xcd9e8d57000c7825 */ /* 0x000fca00078e00ff */
[----:B------:R-:W-:-:S07]  /*7d60*/  LOP3.LUT R0, R48, UR30, R13, 0x96, !PT ;  /* 0x0000001e30007c12 */ /* 0x000fce000f8e960d */
.L_x_10335:
[----:B------:R-:W-:Y:S05]  /*7d70*/  BSYNC.RECONVERGENT B2 ;  /* 0x0000000000027941 */ /* 0x000fea0003800200 */
.L_x_10334:
        /* <DEDUP_REMOVED lines=23> */
.L_x_10341:
        /* <DEDUP_REMOVED lines=13> */
.L_x_10343:
[----:B------:R-:W-:Y:S05]  /*7fc0*/  BSYNC.RECONVERGENT B3 ;  /* 0x0000000000037941 */ /* 0x000fea0003800200 */
.L_x_10342:
        /* <DEDUP_REMOVED lines=42> */
.L_x_10340:
[----:B------:R-:W-:Y:S05]  /*8270*/  BSYNC.RECONVERGENT B2 ;  /* 0x0000000000027941 */ /* 0x000fea0003800200 */
.L_x_10339:
[----:B------:R-:W-:Y:S01]  /*8280*/  I2FP.F32.U32 R48, R49 ;  /* 0x0000003100307245 */ /* 0x000fe20000201000 */
[----:B------:R-:W-:Y:S01]  /*8290*/  BSSY.RECONVERGENT B2, `(.L_x_10344) ;  /* 0x0000050000027945 */ /* 0x000fe20003800200 */
[----:B------:R-:W-:Y:S01]  /*82a0*/  ISETP.NE.AND P6, PT, R50, 0x1, PT ;  /* 0x000000013200780c */ /* 0x000fe20003fc5270 */
[----:B------:R-:W-:Y:S02]  /*82b0*/  IMAD.MOV.U32 R49, RZ, RZ, R12 ;  /* 0x000000ffff317224 */ /* 0x000fe400078e000c */
[----:B------:R-:W-:-:S05]  /*82c0*/  FFMA.FTZ R13, R48, R73, 1.1641532182693481445e-10 ;  /* 0x2f000000300d7423 */ /* 0x000fca0000010049 */
[----:B------:R-:W-:Y:S01]  /*82d0*/  FSETP.GTU.FTZ.AND P5, PT, R13, R74, PT ;  /* 0x0000004a0d00720b */ /* 0x000fe20003fbc000 */
[----:B------:R-:W-:-:S05]  /*82e0*/  HADD2.F32 R13, -RZ, R51.H0_H0 ;  /* 0x20000033ff0d7230 */ /* 0x000fca0000004100 */
[----:B------:R-:W-:Y:S01]  /*82f0*/  FMUL.FTZ R48, R13, R68 ;  /* 0x000000440d307220 */ /* 0x000fe20000410000 */
[----:B------:R-:W-:-:S03]  /*8300*/  HADD2.F32 R13, -RZ, R55.H0_H0 ;  /* 0x20000037ff0d7230 */ /* 0x000fc60000004100 */
        /* <DEDUP_REMOVED lines=14> */
.L_x_10346:
        /* <DEDUP_REMOVED lines=15> */
.L_x_10348:
[----:B------:R-:W-:Y:S05]  /*84e0*/  BSYNC.RECONVERGENT B3 ;  /* 0x0000000000037941 */ /* 0x000fea0003800200 */
.L_x_10347:
        /* <DEDUP_REMOVED lines=42> */
.L_x_10345:
[----:B------:R-:W-:Y:S05]  /*8790*/  BSYNC.RECONVERGENT B2 ;  /* 0x0000000000027941 */ /* 0x000fea0003800200 */
.L_x_10344:
[----:B------:R-:W-:Y:S01]  /*87a0*/  I2FP.F32.U32 R48, R49 ;  /* 0x0000003100307245 */ /* 0x000fe20000201000 */
[----:B------:R-:W-:Y:S01]  /*87b0*/  HADD2.F32 R51, -RZ, R51.H1_H1 ;  /* 0x30000033ff337230 */ /* 0x000fe20000004100 */
[----:B------:R-:W-:Y:S01]  /*87c0*/  F2FP.F16.F32.PACK_AB R50, R65, R62 ;  /* 0x0000003e4132723e */ /* 0x000fe200000000ff */
[----:B------:R-:W-:Y:S01]  /*87d0*/  HADD2.F32 R55, -RZ, R55.H1_H1 ;  /* 0x30000037ff377230 */ /* 0x000fe20000004100 */
[----:B------:R-:W-:Y:S01]  /*87e0*/  F2FP.F16.F32.PACK_AB R49, R61, R58 ;  /* 0x0000003a3d31723e */ /* 0x000fe200000000ff */
[----:B------:R-:W-:Y:S01]  /*87f0*/  FFMA.FTZ R73, R48, R73, 1.1641532182693481445e-10 ;  /* 0x2f00000030497423 */ /* 0x000fe20000010049 */
[----:B------:R-:W-:Y:S01]  /*8800*/  FMUL.FTZ R68, R51, R68 ;  /* 0x0000004433447220 */ /* 0x000fe20000410000 */
[----:B------:R-:W-:-:S03]  /*8810*/  F2FP.F16.F32.PACK_AB R48, R57, R11 ;  /* 0x0000000b3930723e */ /* 0x000fc600000000ff */
[----:B------:R-:W-:Y:S01]  /*8820*/  FMUL.FTZ R68, R68, R75 ;  /* 0x0000004b44447220 */ /* 0x000fe20000410000 */
[----:B------:R-:W-:-:S04]  /*8830*/  FSETP.GTU.FTZ.AND P6, PT, R73, R74, PT ;  /* 0x0000004a4900720b */ /* 0x000fc80003fdc000 */
[----:B------:R-:W-:Y:S02]  /*8840*/  FSEL R68, R68, RZ, !P6 ;  /* 0x000000ff44447208 */ /* 0x000fe40007000000 */
[----:B------:R-:W-:-:S03]  /*8850*/  PLOP3.LUT P6, PT, P6, PT, PT, 0x8, 0x80 ;  /* 0x000000000080781c */ /* 0x000fc600037ce170 */
[----:B------:R-:W-:-:S05]  /*8860*/  FADD.FTZ R73, R68, R55 ;  /* 0x0000003744497221 */ /* 0x000fca0000010000 */
[----:B------:R-:W-:Y:S01]  /*8870*/  F2FP.F16.F32.PACK_AB R51, R73, R66 ;  /* 0x000000424933723e */ /* 0x000fe200000000ff */
[----:B------:R-:W-:Y:S06]  /*8880*/  BRA `(.L_x_10349) ;  /* 0x0000002400f87947 */ /* 0x000fec0003800000 */
.L_x_10308:
        /* <DEDUP_REMOVED lines=16> */
.L_x_10352:
        /* <DEDUP_REMOVED lines=13> */
.L_x_10354:
[----:B------:R-:W-:Y:S05]  /*8a60*/  BSYNC.RECONVERGENT B3 ;  /* 0x0000000000037941 */ /* 0x000fea0003800200 */
.L_x_10353:
        /* <DEDUP_REMOVED lines=41> */
[----:B------:R-:W-:-:S07]  /*8d00*/  MOV R70, R72 ;  /* 0x0000004800467202 */ /* 0x000fce0000000f00 */
.L_x_10351:
[----:B------:R-:W-:Y:S05]  /*8d10*/  BSYNC.RECONVERGENT B2 ;  /* 0x0000000000027941 */ /* 0x000fea0003800200 */
.L_x_10350:
        /* <DEDUP_REMOVED lines=8> */
[----:B------:R-:W-:Y:S01]  /*8da0*/  FMUL.FTZ R58, R13, R68 ;  /* 0x000000440d3a7220 */ /* 0x000fe20000410000 */
[----:B------:R-:W-:Y:S01]  /*8db0*/  IMAD.MOV.U32 R13, RZ, RZ, R12 ;  /* 0x000000ffff0d7224 */ /* 0x000fe200078e000c */
[----:B0-----:R-:W-:-:S04]  /*8dc0*/  FSETP.GTU.FTZ.AND P1, PT, R52, R73, PT ;  /* 0x000000493400720b */ /* 0x001fc80003f3c000 */
[----:B------:R-:W-:Y:S01]  /*8dd0*/  PLOP3.LUT P3, PT, P1, PT, PT, 0x8, 0x80 ;  /* 0x000000000080781c */ /* 0x000fe20000f6e170 */
[----:B-1----:R-:W-:Y:S01]  /*8de0*/  FMUL.FTZ R11, R58, R55 ;  /* 0x000000373a0b7220 */ /* 0x002fe20000410000 */
[----:B------:R-:W-:Y:S02]  /*8df0*/  HFMA2 R58, -RZ, RZ, 0, 1.1920928955078125e-07 ;  /* 0x00000002ff3a7431 */ /* 0x000fe400000001ff */
        /* <DEDUP_REMOVED lines=11> */
.L_x_10357:
        /* <DEDUP_REMOVED lines=13> */
.L_x_10359:
[----:B------:R-:W-:Y:S05]  /*8f80*/  BSYNC.RECONVERGENT B3 ;  /* 0x0000000000037941 */ /* 0x000fea0003800200 */
.L_x_10358:
        /* <DEDUP_REMOVED lines=42> */
.L_x_10356:
[----:B------:R-:W-:Y:S05]  /*9230*/  BSYNC.RECONVERGENT B2 ;  /* 0x0000000000027941 */ /* 0x000fea0003800200 */
.L_x_10355:
        /* <DEDUP_REMOVED lines=22> */
.L_x_10362:
        /* <DEDUP_REMOVED lines=13> */
.L_x_10364:
[----:B------:R-:W-:Y:S05]  /*9470*/  BSYNC.RECONVERGENT B3 ;  /* 0x0000000000037941 */ /* 0x000fea0003800200 */
.L_x_10363:
        /* <DEDUP_REMOVED lines=42> */
.L_x_10361:
[----:B------:R-:W-:Y:S05]  /*9720*/  BSYNC.RECONVERGENT B2 ;  /* 0x0000000000027941 */ /* 0x000fea0003800200 */
.L_x_10360:
        /* <DEDUP_REMOVED lines=21> */
.L_x_10367:
        /* <DEDUP_REMOVED lines=13> */
.L_x_10369:
[----:B------:R-:W-:Y:S05]  /*9950*/  BSYNC.RECONVERGENT B3 ;  /* 0x0000000000037941 */ /* 0x000fea0003800200 */
.L_x_10368:
        /* <DEDUP_REMOVED lines=42> */
.L_x_10366:
[----:B------:R-:W-:Y:S05]  /*9c00*/  BSYNC.RECONVERGENT B2 ;  /* 0x0000000000027941 */ /* 0x000fea0003800200 */
.L_x_10365:
        /* <DEDUP_REMOVED lines=21> */
.L_x_10372:
        /* <DEDUP_REMOVED lines=13> */
.L_x_10374:
[----:B------:R-:W-:Y:S05]  /*9e30*/  BSYNC.RECONVERGENT B3 ;  /* 0x0000000000037941 */ /* 0x000fea0003800200 */
.L_x_10373:
        /* <DEDUP_REMOVED lines=42> */
.L_x_10371:
[----:B------:R-:W-:Y:S05]  /*a0e0*/  BSYNC.RECONVERGENT B2 ;  /* 0x0000000000027941 */ /* 0x000fea0003800200 */
.L_x_10370:
        /* <DEDUP_REMOVED lines=21> */
.L_x_10377:
        /* <DEDUP_REMOVED lines=13> */
.L_x_10379:
[----:B------:R-:W-:Y:S05]  /*a310*/  BSYNC.RECONVERGENT B3 ;  /* 0x0000000000037941 */ /* 0x000fea0003800200 */
.L_x_10378:
        /* <DEDUP_REMOVED lines=42> */
.L_x_10376:
[----:B------:R-:W-:Y:S05]  /*a5c0*/  BSYNC.RECONVERGENT B2 ;  /* 0x0000000000027941 */ /* 0x000fea0003800200 */
.L_x_10375:
        /* <DEDUP_REMOVED lines=21> */
.L_x_10382:
        /* <DEDUP_REMOVED lines=13> */
.L_x_10384:
[----:B------:R-:W-:Y:S05]  /*a7f0*/  BSYNC.RECONVERGENT B3 ;  /* 0x0000000000037941 */ /* 0x000fea0003800200 */
.L_x_10383:
        /* <DEDUP_REMOVED lines=42> */
.L_x_10381:
[----:B------:R-:W-:Y:S05]  /*aaa0*/  BSYNC.RECONVERGENT B2 ;  /* 0x0000000000027941 */ /* 0x000fea0003800200 */
.L_x_10380:
        /* <DEDUP_REMOVED lines=21> */
.L_x_10387:
        /* <DEDUP_REMOVED lines=15> */
.L_x_10389:
[----:B------:R-:W-:Y:S05]  /*acf0*/  BSYNC.RECONVERGENT B3 ;  /* 0x0000000000037941 */ /* 0x000fea0003800200 */
.L_x_10388:
        /* <DEDUP_REMOVED lines=42> */
.L_x_10386:
[----:B------:R-:W-:Y:S05]  /*afa0*/  BSYNC.RECONVERGENT B2 ;  /* 0x0000000000027941 */ /* 0x000fea0003800200 */
.L_x_10385:
        /* <DEDUP_REMOVED lines=12> */
.L_x_10349:
        /* <DEDUP_REMOVED lines=21> */
.L_x_10307:
[----:B------:R-:W-:Y:S05]  /*b1c0*/  BSYNC.RECONVERGENT B1 ;  /* 0x0000000000017941 */ /* 0x000fea0003800200 */
.L_x_10306:
        /* <DEDUP_REMOVED lines=76> */
.L_x_10407:
        /* <DEDUP_REMOVED lines=44> */
[----:B------:R-:W-:Y:S01]  /*b950*/  F2FP.F16.F32.PACK_AB R50, R51, R50 ;  /* 0x000000323332723e */ /* 0x000fe200000000ff */
[----:B------:R-:W-:Y:S01]  /*b960*/  VIADD R14, R14, 0x20 ;  /* 0x000000200e0e7836 */ /* 0x000fe20000000000 */
[----:B------:R-:W-:-:S05]  /*b970*/  F2FP.F16.F32.PACK_AB R51, R74, R69 ;  /* 0x000000454a33723e */ /* 0x000fca00000000ff */
[----:B------:R1:W-:Y:S02]  /*b980*/  STG.E.128 desc[UR8][R52.64], R48 ;  /* 0x0000003034007986 */ /* 0x0003e4000c101d08 */
.L_x_10392:
[----:B------:R-:W-:Y:S05]  /*b990*/  BSYNC.RECONVERGENT B1 ;  /* 0x0000000000017941 */ /* 0x000fea0003800200 */
.L_x_10391:
        /* <DEDUP_REMOVED lines=23> */
[----:B------:R-:W-:Y:S01]  /*bb10*/  F2FP.F16.F32.PACK_AB R51, R54, R51 ;  /* 0x000000333633723e */ /* 0x000fe200000000ff */
[----:B------:R-:W-:Y:S01]  /*bb20*/  FFMA.FTZ R54, R53, R28, R20 ;  /* 0x0000001c35367223 */ /* 0x000fe20000010014 */
[----:B------:R-:W-:Y:S01]  /*bb30*/  FFMA.FTZ R69, R69, R30, R22 ;  /* 0x0000001e45457223 */ /* 0x000fe20000010016 */
[----:B------:R-:W-:Y:S01]  /*bb40*/  FFMA.FTZ R70, R70, R31, R23 ;  /* 0x0000001f46467223 */ /* 0x000fe20000010017 */
[----:B------:R-:W-:Y:S01]  /*bb50*/  FFMA.FTZ R55, R52, R29, R21 ;  /* 0x0000001d34377223 */ /* 0x000fe20000010015 */
[----:B0-----:R-:W-:Y:S01]  /*bb60*/  IMAD.WIDE.U32 R52, R14, 0x10, R48 ;  /* 0x000000100e347825 */ /* 0x001fe200078e0030 */
[----:B------:R-:W-:-:S02]  /*bb70*/  F2FP.F16.F32.PACK_AB R50, R75, R50 ;  /* 0x000000324b32723e */ /* 0x000fc400000000ff */
[----:B------:R-:W-:Y:S02]  /*bb80*/  F2FP.F16.F32.PACK_AB R49, R70, R69 ;  /* 0x000000454631723e */ /* 0x000fe400000000ff */
[----:B------:R-:W-:-:S05]  /*bb90*/  F2FP.F16.F32.PACK_AB R48, R55, R54 ;  /* 0x000000363730723e */ /* 0x000fca00000000ff */
[----:B------:R2:W-:Y:S02]  /*bba0*/  STG.E.128 desc[UR8][R52.64], R48 ;  /* 0x0000003034007986 */ /* 0x0005e4000c101d08 */
.L_x_10394:
[----:B------:R-:W-:Y:S05]  /*bbb0*/  BSYNC.RECONVERGENT B1 ;  /* 0x0000000000017941 */ /* 0x000fea0003800200 */
.L_x_10393:
[----:B012---:R-:W0:Y:S02]  /*bbc0*/  LDC.64 R48, c[0x0][0x380] ;  /* 0x0000e000ff307b82 */ /* 0x007e240000000a00 */
[----:B0-----:R-:W-:-:S04]  /*bbd0*/  LEA R5, R48, R5, 0x2 ;  /* 0x0000000530057211 */ /* 0x001fc800078e10ff */
[----:B------:R-:W-:-:S13]  /*bbe0*/  ISETP.GE.AND P0, PT, R5, R49, PT ;  /* 0x000000310500720c */ /* 0x000fda0003f06270 */
[----:B------:R-:W-:Y:S05]  /*bbf0*/  @!P0 BRA `(.L_x_10395) ;  /* 0xffffff4c00b48947 */ /* 0x000fea000383ffff */
[----:B------:R-:W-:Y:S05]  /*bc00*/  BSYNC B0 ;  /* 0x0000000000007941 */ /* 0x000fea0003800000 */
.L_x_10222:
[----:B------:R-:W-:Y:S05]  /*bc10*/  EXIT ;  /* 0x000000000000794d */ /* 0x000fea0003800000 */
.L_x_10390:
        /* <DEDUP_REMOVED lines=8> */
.L_x_10397:
[----:B------:R-:W-:Y:S05]  /*bca0*/  BSYNC B1 ;  /* 0x0000000000017941 */ /* 0x000fea0003800000 */
.L_x_10396:
        /* <DEDUP_REMOVED lines=9> */
.L_x_10398:
        /* <DEDUP_REMOVED lines=8> */
.L_x_10399:
[----:B------:R-:W-:Y:S02]  /*bdc0*/  IMAD.MOV.U32 R70, RZ, RZ, 0x8 ;  /* 0x00000008ff467424 */ /* 0x000fe400078e00ff */
[----:B------:R-:W-:-:S04]  /*bdd0*/  IMAD.MOV.U32 R52, RZ, RZ, R55 ;  /* 0x000000ffff347224 */ /* 0x000fc800078e0037 */
[----:B------:R-:W-:-:S05]  /*bde0*/  FADD.FTZ R53, R51, R52 ;  /* 0x0000003433357221 */ /* 0x000fca0000010000 */
[----:B------:R-:W-:-:S07]  /*bdf0*/  MOV R69, R53 ;  /* 0x0000003500457202 */ /* 0x000fce0000000f00 */
[----:B------:R-:W-:Y:S05]  /*be00*/  WARPSYNC.COLLECTIVE R68, `(.L_x_10400) ;  /* 0x0000000044087348 */ /* 0x000fea0003c00000 */
[----:B------:R0:W1:Y:S02]  /*be10*/  SHFL.BFLY P3, R55, R69, R70, R75 ;  /* 0x0c00004645377389 */ /* 0x000064000006004b */
[----:B01----:R-:W-:Y:S05]  /*be20*/  ENDCOLLECTIVE ;  /* 0x000000000000791b */ /* 0x003fea0003800000 */
.L_x_10400:
[----:B------:R-:W-:Y:S01]  /*be30*/  HFMA2 R70, -RZ, RZ, 0, 9.5367431640625e-07 ;  /* 0x00000010ff467431 */ /* 0x000fe200000001ff */
[----:B------:R-:W-:-:S05]  /*be40*/  MOV R52, R55 ;  /* 0x0000003700347202 */ /* 0x000fca0000000f00 */
[----:B------:R-:W-:-:S04]  /*be50*/  FADD.FTZ R54, R53, R52 ;  /* 0x0000003435367221 */ /* 0x000fc80000010000 */
[----:B------:R-:W-:-:S07]  /*be60*/  IMAD.MOV.U32 R69, RZ, RZ, R54 ;  /* 0x000000ffff457224 */ /* 0x000fce00078e0036 */
[----:B------:R-:W-:Y:S05]  /*be70*/  WARPSYNC.COLLECTIVE R68, `(.L_x_10401) ;  /* 0x0000000044087348 */ /* 0x000fea0003c00000 */
[----:B------:R0:W1:Y:S02]  /*be80*/  SHFL.BFLY P3, R55, R69, R70, R75 ;  /* 0x0c00004645377389 */ /* 0x000064000006004b */
[----:B01----:R-:W-:Y:S05]  /*be90*/  ENDCOLLECTIVE ;  /* 0x000000000000791b */ /* 0x003fea0003800000 */
.L_x_10401:
[----:B------:R-:W-:Y:S01]  /*bea0*/  MOV R70, 0x1 ;  /* 0x0000000100467802 */ /* 0x000fe20000000f00 */
        /* <DEDUP_REMOVED lines=39> */
.L_x_10402:
[----:B------:R-:W-:Y:S02]  /*c120*/  IMAD.MOV.U32 R70, RZ, RZ, 0x2 ;  /* 0x00000002ff467424 */ /* 0x000fe400078e00ff */
[----:B------:R-:W-:-:S04]  /*c130*/  IMAD.MOV.U32 R51, RZ, RZ, R55 ;  /* 0x000000ffff337224 */ /* 0x000fc800078e0037 */
[----:B------:R-:W-:-:S05]  /*c140*/  FADD.FTZ R51, R48, R51 ;  /* 0x0000003330337221 */ /* 0x000fca0000010000 */
[----:B------:R-:W-:-:S07]  /*c150*/  MOV R69, R51 ;  /* 0x0000003300457202 */ /* 0x000fce0000000f00 */
[----:B------:R-:W-:Y:S05]  /*c160*/  WARPSYNC.COLLECTIVE R68, `(.L_x_10403) ;  /* 0x0000000044087348 */ /* 0x000fea0003c00000 */
[----:B------:R0:W1:Y:S02]  /*c170*/  SHFL.BFLY P3, R55, R69, R70, R75 ;  /* 0x0c00004645377389 */ /* 0x000064000006004b */
[----:B01----:R-:W-:Y:S05]  /*c180*/  ENDCOLLECTIVE ;  /* 0x000000000000791b */ /* 0x003fea0003800000 */
.L_x_10403:
[----:B------:R-:W-:Y:S01]  /*c190*/  HFMA2 R70, -RZ, RZ, 0, 2.384185791015625e-07 ;  /* 0x00000004ff467431 */ /* 0x000fe200000001ff */
[----:B------:R-:W-:-:S05]  /*c1a0*/  MOV R50, R55 ;  /* 0x0000003700327202 */ /* 0x000fca0000000f00 */
[----:B------:R-:W-:-:S04]  /*c1b0*/  FADD.FTZ R50, R51, R50 ;  /* 0x0000003233327221 */ /* 0x000fc80000010000 */
[----:B------:R-:W-:-:S07]  /*c1c0*/  IMAD.MOV.U32 R69, RZ, RZ, R50 ;  /* 0x000000ffff457224 */ /* 0x000fce00078e0032 */
[----:B------:R-:W-:Y:S05]  /*c1d0*/  WARPSYNC.COLLECTIVE R68, `(.L_x_10404) ;  /* 0x0000000044087348 */ /* 0x000fea0003c00000 */
[----:B------:R0:W1:Y:S02]  /*c1e0*/  SHFL.BFLY P3, R55, R69, R70, R75 ;  /* 0x0c00004645377389 */ /* 0x000064000006004b */
[----:B01----:R-:W-:Y:S05]  /*c1f0*/  ENDCOLLECTIVE ;  /* 0x000000000000791b */ /* 0x003fea0003800000 */
.L_x_10404:
[----:B------:R-:W-:Y:S02]  /*c200*/  IMAD.MOV.U32 R70, RZ, RZ, 0x8 ;  /* 0x00000008ff467424 */ /* 0x000fe400078e00ff */
[----:B------:R-:W-:-:S04]  /*c210*/  IMAD.MOV.U32 R53, RZ, RZ, R55 ;  /* 0x000000ffff357224 */ /* 0x000fc800078e0037 */
[----:B------:R-:W-:-:S05]  /*c220*/  FADD.FTZ R53, R50, R53 ;  /* 0x0000003532357221 */ /* 0x000fca0000010000 */
[----:B------:R-:W-:-:S07]  /*c230*/  MOV R69, R53 ;  /* 0x0000003500457202 */ /* 0x000fce0000000f00 */
[----:B------:R-:W-:Y:S05]  /*c240*/  WARPSYNC.COLLECTIVE R68, `(.L_x_10405) ;  /* 0x0000000044087348 */ /* 0x000fea0003c00000 */
[----:B------:R0:W1:Y:S02]  /*c250*/  SHFL.BFLY P3, R55, R69, R70, R75 ;  /* 0x0c00004645377389 */ /* 0x000064000006004b */
[----:B01----:R-:W-:Y:S05]  /*c260*/  ENDCOLLECTIVE ;  /* 0x000000000000791b */ /* 0x003fea0003800000 */
.L_x_10405:
[----:B------:R-:W-:Y:S01]  /*c270*/  HFMA2 R70, -RZ, RZ, 0, 9.5367431640625e-07 ;  /* 0x00000010ff467431 */ /* 0x000fe200000001ff */
[----:B------:R-:W-:-:S05]  /*c280*/  MOV R54, R55 ;  /* 0x0000003700367202 */ /* 0x000fca0000000f00 */
[----:B------:R-:W-:-:S04]  /*c290*/  FADD.FTZ R54, R53, R54 ;  /* 0x0000003635367221 */ /* 0x000fc80000010000 */
[----:B------:R-:W-:-:S07]  /*c2a0*/  IMAD.MOV.U32 R69, RZ, RZ, R54 ;  /* 0x000000ffff457224 */ /* 0x000fce00078e0036 */
[----:B------:R-:W-:Y:S05]  /*c2b0*/  WARPSYNC.COLLECTIVE R68, `(.L_x_10406) ;  /* 0x0000000044087348 */ /* 0x000fea0003c00000 */
[----:B------:R0:W1:Y:S02]  /*c2c0*/  SHFL.BFLY P3, R55, R69, R70, R75 ;  /* 0x0c00004645377389 */ /* 0x000064000006004b */
[----:B01----:R-:W-:Y:S05]  /*c2d0*/  ENDCOLLECTIVE ;  /* 0x000000000000791b */ /* 0x003fea0003800000 */
.L_x_10406:
[----:B------:R-:W-:Y:S05]  /*c2e0*/  BRA `(.L_x_10407) ;  /* 0xfffffff000e87947 */ /* 0x000fea000383ffff */
.L_x_10408:
        /* <DEDUP_REMOVED lines=9> */
.L_x_20309:


//--------------------- .text._ZN10layer_norm13ln_fwd_kernelINS_13Kernel_traitsIf6__halfS2_S2_fjLj512ELj1ELj4ELj1ELj16ENS_18Kernel_traits_baseILj512EfS2_S2_S2_fjLj128EEEEELb1ELb0ELb0ELb1EEEvNS_9FwdParamsE --------------------------
	.section	.text._ZN10layer_norm13ln_fwd_kernelINS_13Kernel_traitsIf6__halfS2_S2_fjLj512ELj1ELj4ELj1ELj16ENS_18Kernel_traits_baseILj512EfS2_S2_S2_fjLj128EEEEELb1ELb0ELb0ELb1EEEvNS_9FwdParamsE,"ax",@progbits
	.align	128
        .global         _ZN10layer_norm13ln_fwd_kernelINS_13Kernel_traitsIf6__halfS2_S2_fjLj512ELj1ELj4ELj1ELj16ENS_18Kernel_traits_baseILj512EfS2_S2_S2_fjLj128EEEEELb1ELb0ELb0ELb1EEEvNS_9FwdParamsE
        .type           _ZN10layer_norm13ln_fwd_kernelINS_13Kernel_traitsIf6__halfS2_S2_fjLj512ELj1ELj4ELj1ELj16ENS_18Kernel_traits_baseILj512EfS2_S2_S2_fjLj128EEEEELb1ELb0ELb0ELb1EEEvNS_9FwdParamsE,@function
        .size           _ZN10layer_norm13ln_fwd_kernelINS_13Kernel_traitsIf6__halfS2_S2_fjLj512ELj1ELj4ELj1ELj16ENS_18Kernel_traits_baseILj512EfS2_S2_S2_fjLj128EEEEELb1ELb0ELb0ELb1EEEvNS_9FwdParamsE,(.L_x_20310 - _ZN10layer_norm13ln_fwd_kernelINS_13Kernel_traitsIf6__halfS2_S2_fjLj512ELj1ELj4ELj1ELj16ENS_18Kernel_traits_baseILj512EfS2_S2_S2_fjLj128EEEEELb1ELb0ELb0ELb1EEEvNS_9FwdParamsE)
        .other          _ZN10layer_norm13ln_fwd_kernelINS_13Kernel_traitsIf6__halfS2_S2_fjLj512ELj1ELj4ELj1ELj16ENS_18Kernel_traits_baseILj512EfS2_S2_S2_fjLj128EEEEELb1ELb0ELb0ELb1EEEvNS_9FwdParamsE,@"STO_CUDA_ENTRY STV_DEFAULT"
_ZN10layer_norm13ln_fwd_kernelINS_13Kernel_traitsIf6__halfS2_S2_fjLj512ELj1ELj4ELj1ELj16ENS_18Kernel_traits_baseILj512EfS2_S2_S2_fjLj128EEEEELb1ELb0ELb0ELb1EEEvNS_9FwdParamsE:
.text._ZN10layer_norm13ln_fwd_kernelINS_13Kernel_traitsIf6__halfS2_S2_fjLj512ELj1ELj4ELj1ELj16ENS_18Kernel_traits_baseILj512EfS2_S2_S2_fjLj128EEEEELb1ELb0ELb0ELb1EEEvNS_9FwdParamsE:
        /* <DEDUP_REMOVED lines=49> */
[----:B-----5:R-:W-:Y:S01]  /*0310*/  @P0 MOV R74, R20 ;  /* 0x00000014004a0202 */ /* 0x020fe20000000f00 */
[----:B------:R-:W-:Y:S01]  /*0320*/  UIADD3 UR16, UPT, UPT, UR6, 0x3c6ef372, URZ ;  /* 0x3c6ef37206107890 */ /* 0x000fe2000fffe0ff */
[C---:B------:R-:W-:Y:S01]  /*0330*/  IMAD.HI.U32 R7, R3.reuse, -0x2daee0ad, RZ ;  /* 0xd2511f5303077827 */ /* 0x040fe200078e00ff */
[----:B------:R-:W-:Y:S01]  /*0340*/  LOP3.LUT R5, R4, UR6, R5, 0x96, !PT ;  /* 0x0000000604057c12 */ /* 0x000fe2000f8e9605 */
[----:B------:R-:W-:Y:S01]  /*0350*/  UIADD3 UR17, UPT, UPT, UR7, 0x76cf5d0a, URZ ;  /* 0x76cf5d0a07117890 */ /* 0x000fe2000fffe0ff */
[-C--:B------:R-:W-:Y:S01]  /*0360*/  @P0 MOV R70, R16.reuse ;  /* 0x0000001000460202 */ /* 0x080fe20000000f00 */
[----:B------:R-:W-:Y:S01]  /*0370*/  IMAD R27, R3, -0x2daee0ad, RZ ;  /* 0xd2511f53031b7824 */ /* 0x000fe200078e02ff */
[----:B------:R-:W-:Y:S01]  /*0380*/  LOP3.LUT R7, R7, UR7, RZ, 0x3c, !PT ;  /* 0x0000000707077c12 */ /* 0x000fe2000f8e3cff */
[----:B------:R-:W-:Y:S01]  /*0390*/  IMAD.HI.U32 R26, R5, -0x2daee0ad, RZ ;  /* 0xd2511f53051a7827 */ /* 0x000fe200078e00ff */
[----:B------:R-:W-:Y:S01]  /*03a0*/  UIADD3 UR19, UPT, UPT, UR7, 0x32370b8f, URZ ;  /* 0x32370b8f07137890 */ /* 0x000fe2000fffe0ff */
[----:B------:R-:W-:Y:S01]  /*03b0*/  @!P0 MOV R70, R16 ;  /* 0x0000001000468202 */ /* 0x000fe20000000f00 */
[----:B------:R-:W-:Y:S01]  /*03c0*/  UIADD3 UR18, UPT, UPT, UR6, -0x255992d5, URZ ;  /* 0xdaa66d2b06127890 */ /* 0x000fe2000fffe0ff */
        /* <DEDUP_REMOVED lines=8> */
[----:B------:R-:W-:Y:S01]  /*0450*/  IMAD.HI.U32 R7, R26, -0x326172a9, RZ ;  /* 0xcd9e8d571a077827 */ /* 0x000fe200078e00ff */
[----:B------:R-:W-:Y:S01]  /*0460*/  UIADD3 UR23, UPT, UPT, UR7, -0x56f99767, URZ ;  /* 0xa906689907177890 */ /* 0x000fe2000fffe0ff */
[----:B------:R-:W-:Y:S01]  /*0470*/  @!P0 MOV R64, R14 ;  /* 0x0000000e00408202 */ /* 0x000fe20000000f00 */
[----:B------:R-:W-:Y:S01]  /*0480*/  UIADD3 UR22, UPT, UPT, UR6, 0x1715609d, URZ ;  /* 0x1715609d06167890 */ /* 0x000fe2000fffe0ff */
[----:B------:R-:W-:Y:S01]  /*0490*/  IMAD R30, R5, -0x2daee0ad, RZ ;  /* 0xd2511f53051e7824 */ /* 0x000fe200078e02ff */
[----:B------:R-:W-:Y:S01]  /*04a0*/  LOP3.LUT R7, R28, UR16, R7, 0x96, !PT ;  /* 0x000000101c077c12 */ /* 0x000fe2000f8e9607 */
[----:B------:R-:W-:Y:S01]  /*04b0*/  IMAD.HI.U32 R5, R24, -0x2daee0ad, RZ ;  /* 0xd2511f5318057827 */ /* 0x000fe200078e00ff */
        /* <DEDUP_REMOVED lines=8> */
[----:B------:R-:W-:Y:S01]  /*0540*/  UIADD3 UR26, UPT, UPT, UR6, 0x5384540f, URZ ;  /* 0x5384540f061a7890 */ /* 0x000fe2000fffe0ff */
[----:B------:R-:W-:Y:S01]  /*0550*/  @P0 MOV R67, R19 ;  /* 0x0000001300430202 */ /* 0x000fe20000000f00 */
        /* <DEDUP_REMOVED lines=13> */
[----:B------:R-:W-:-:S02]  /*0630*/  @!P0 MOV R67, R19 ;  /* 0x0000001300438202 */ /* 0x000fc40000000f00 */
[----:B------:R-:W-:Y:S01]  /*0640*/  @!P0 CS2R R44, SRZ ;  /* 0x00000000002c8805 */ /* 0x000fe2000001ff00 */
[----:B------:R-:W-:Y:S01]  /*0650*/  IMAD.HI.U32 R7, R24, -0x2daee0ad, RZ ;  /* 0xd2511f5318077827 */ /* 0x000fe200078e00ff */
[----:B------:R-:W-:Y:S02]  /*0660*/  LOP3.LUT R5, R20, UR20, R5, 0x96, !PT ;  /* 0x0000001414057c12 */ /* 0x000fe4000f8e9605 */
[----:B------:R-:W-:Y:S01]  /*0670*/  @!P0 CS2R R50, SRZ ;  /* 0x0000000000328805 */ /* 0x000fe2000001ff00 */
[----:B0-----:R-:W-:Y:S01]  /*0680*/  UISETP.NE.U32.AND UP0, UPT, UR4, URZ, UPT ;  /* 0x000000ff0400728c */ /* 0x001fe2000bf05070 */
[----:B------:R-:W-:Y:S01]  /*0690*/  @P0 IMAD.MOV.U32 R71, RZ, RZ, R23 ;  /* 0x000000ffff470224 */ /* 0x000fe200078e0017 */
[----:B------:R-:W-:Y:S01]  /*06a0*/  LOP3.LUT R7, R28, UR21, R7, 0x96, !PT ;  /* 0x000000151c077c12 */ /* 0x000fe2000f8e9607 */
[----:B------:R-:W-:Y:S01]  /*06b0*/  @P0 IMAD.MOV.U32 R73, RZ, RZ, R21 ;  /* 0x000000ffff490224 */ /* 0x000fe200078e0015 */
[----:B------:R-:W-:Y:S01]  /*06c0*/  @!P0 MOV R73, R21 ;  /* 0x0000001500498202 */ /* 0x000fe20000000f00 */
[----:B------:R-:W-:Y:S01]  /*06d0*/  @!P0 IMAD.MOV.U32 R71, RZ, RZ, R23 ;  /* 0x000000ffff478224 */ /* 0x000fe200078e0017 */
[----:B------:R-:W-:Y:S01]  /*06e0*/  @!P0 CS2R R48, SRZ ;  /* 0x0000000000308805 */ /* 0x000fe2000001ff00 */
        /* <DEDUP_REMOVED lines=9> */
[----:B------:R-:W-:Y:S01]  /*0780*/  LOP3.LUT R33, R6, 0x3, RZ, 0xc0, !PT ;  /* 0x0000000306217812 */ /* 0x000fe200078ec0ff */
[----:B------:R-:W-:Y:S02]  /*0790*/  UISETP.NE.AND.EX UP0, UPT, UR5, URZ, UPT, UP0 ;  /* 0x000000ff0500728c */ /* 0x000fe4000bf05300 */
[----:B------:R-:W-:Y:S01]  /*07a0*/  @P0 IMAD.MOV.U32 R72, RZ, RZ, R22 ;  /* 0x000000ffff480224 */ /* 0x000fe200078e0016 */
[----:B------:R-:W-:Y:S01]  /*07b0*/  LOP3.LUT R16, R21, UR22, R16, 0x96, !PT ;  /* 0x0000001615107c12 */ /* 0x000fe2000f8e9610 */
[----:B------:R-:W-:Y:S01]  /*07c0*/  @!P0 IMAD.MOV.U32 R72, RZ, RZ, R22 ;  /* 0x000000ffff488224 */ /* 0x000fe200078e0016 */
[----:B------:R-:W0:Y:S01]  /*07d0*/  LDCU UR33, c[0x0][0x404] ;  /* 0x00008080ff2177ac */ /* 0x000e220008000800 */
[----:B------:R-:W-:-:S02]  /*07e0*/  @P0 IMAD.MOV.U32 R68, RZ, RZ, R18 ;  /* 0x000000ffff440224 */ /* 0x000fc400078e0012 */
[----:B------:R-:W-:Y:S01]  /*07f0*/  @!P0 IMAD.MOV.U32 R68, RZ, RZ, R18 ;  /* 0x000000ffff448224 */ /* 0x000fe200078e0012 */
[----:B------:R-:W1:Y:S01]  /*0800*/  LDCU UR34, c[0x0][0x408] ;  /* 0x00008100ff2277ac */ /* 0x000e620008000800 */
[----:B------:R-:W-:Y:S02]  /*0810*/  IMAD R22, R5, -0x2daee0ad, RZ ;  /* 0xd2511f5305167824 */ /* 0x000fe400078e02ff */
[----:B------:R-:W-:Y:S01]  /*0820*/  IMAD R18, R7, -0x326172a9, RZ ;  /* 0xcd9e8d5707127824 */ /* 0x000fe200078e02ff */
[----:B------:R-:W2:Y:S01]  /*0830*/  LDCU UR12, c[0x0][0x388] ;  /* 0x00007100ff0c77ac */ /* 0x000ea20008000800 */
[----:B------:R-:W-:Y:S01]  /*0840*/  IMAD.HI.U32 R5, R20, -0x326172a9, RZ ;  /* 0xcd9e8d5714057827 */ /* 0x000fe200078e00ff */
[----:B------:R-:W3:Y:S03]  /*0850*/  LDCU.U8 UR32, c[0x0][0x410] ;  /* 0x00008200ff2077ac */ /* 0x000ee60008000000 */
[----:B------:R-:W-:Y:S01]  /*0860*/  IMAD.HI.U32 R7, R16, -0x2daee0ad, RZ ;  /* 0xd2511f5310077827 */ /* 0x000fe200078e00ff */
[----:B------:R-:W-:Y:S01]  /*0870*/  LOP3.LUT R5, R18, UR24, R5, 0x96, !PT ;  /* 0x0000001812057c12 */ /* 0x000fe2000f8e9605 */
[----:B------:R-:W4:Y:S02]  /*0880*/  LDCU UR13, c[0x0][0x448] ;  /* 0x00008900ff0d77ac */ /* 0x000f240008000800 */
[----:B------:R-:W-:Y:S01]  /*0890*/  @P0 IMAD.MOV.U32 R69, RZ, RZ, R17 ;  /* 0x000000ffff450224 */ /* 0x000fe200078e0011 */
[----:B------:R-:W-:Y:S01]  /*08a0*/  LOP3.LUT R7, R22, UR25, R7, 0x96, !PT ;  /* 0x0000001916077c12 */ /* 0x000fe2000f8e9607 */
[----:B------:R-:W-:Y:S01]  /*08b0*/  @!P0 IMAD.MOV.U32 R69, RZ, RZ, R17 ;  /* 0x000000ffff458224 */ /* 0x000fe200078e0011 */
[----:B------:R-:W0:Y:S01]  /*08c0*/  LDCU.64 UR10, c[0x0][0x3a0] ;  /* 0x00007400ff0a77ac */ /* 0x000e220008000a00 */
[----:B------:R-:W-:-:S02]  /*08d0*/  @P0 IMAD.MOV.U32 R66, RZ, RZ, R12 ;  /* 0x000000ffff420224 */ /* 0x000fc400078e000c */
[--C-:B------:R-:W-:Y:S02]  /*08e0*/  @P0 IMAD.MOV.U32 R65, RZ, RZ, R13.reuse ;  /* 0x000000ffff410224 */ /* 0x100fe400078e000d */
        /* <DEDUP_REMOVED lines=17> */
[----:B------:R-:W-:Y:S01]  /*0a00*/  IMAD R5, R12, -0x2daee0ad, RZ ;  /* 0xd2511f530c057824 */ /* 0x000fe200078e02ff */
[----:B------:R-:W-:Y:S01]  /*0a10*/  @!P0 MOV R61, R9 ;  /* 0x00000009003d8202 */ /* 0x000fe20000000f00 */
[----:B------:R-:W-:-:S04]  /*0a20*/  IMAD.HI.U32 R34, R7, -0x2daee0ad, RZ ;  /* 0xd2511f5307227827 */ /* 0x000fc800078e00ff */
[----:B------:R-:W-:Y:S01]  /*0a30*/  IMAD R9, R14, -0x326172a9, RZ ;  /* 0xcd9e8d570e097824 */ /* 0x000fe200078e02ff */
[----:B------:R-:W-:Y:S01]  /*0a40*/  LOP3.LUT R34, R5, UR31, R34, 0x96, !PT ;  /* 0x0000001f05227c12 */ /* 0x000fe2000f8e9622 */
[----:B------:R-:W-:-:S04]  /*0a50*/  IMAD.HI.U32 R16, R36, -0x326172a9, RZ ;  /* 0xcd9e8d5724107827 */ /* 0x000fc800078e00ff */
[----:B------:R-:W-:Y:S01]  /*0a60*/  @P0 IMAD.MOV.U32 R60, RZ, RZ, R10 ;  /* 0x000000ffff3c0224 */ /* 0x000fe200078e000a */
[----:B------:R-:W-:Y:S01]  /*0a70*/  @!P0 MOV R60, R10 ;  /* 0x0000000a003c8202 */ /* 0x000fe20000000f00 */
[----:B------:R-:W-:Y:S01]  /*0a80*/  @P0 IMAD.MOV.U32 R63, RZ, RZ, R15 ;  /* 0x000000ffff3f0224 */ /* 0x000fe200078e000f */
[----:B------:R-:W-:Y:S01]  /*0a90*/  @!P0 MOV R63, R15 ;  /* 0x0000000f003f8202 */ /* 0x000fe20000000f00 */
[--C-:B------:R-:W-:Y:S01]  /*0aa0*/  @P0 IMAD.MOV.U32 R43, RZ, RZ, R11.reuse ;  /* 0x000000ffff2b0224 */ /* 0x100fe200078e000b */
[----:B------:R-:W-:Y:S01]  /*0ab0*/  LOP3.LUT R16, R9, UR30, R16, 0x96, !PT ;  /* 0x0000001e09107c12 */ /* 0x000fe2000f8e9610 */
[----:B------:R-:W-:Y:S02]  /*0ac0*/  @!P0 IMAD.MOV.U32 R43, RZ, RZ, R11 ;  /* 0x000000ffff2b8224 */ /* 0x000fe400078e000b */
[----:B------:R-:W-:Y:S02]  /*0ad0*/  IMAD.MOV.U32 R5, RZ, RZ, RZ ;  /* 0x000000ffff057224 */ /* 0x000fe400078e00ff */
[----:B------:R-:W-:-:S02]  /*0ae0*/  IMAD R10, R7, -0x2daee0ad, RZ ;  /* 0xd2511f53070a7824 */ /* 0x000fc400078e02ff */
[----:B01234-:R-:W-:-:S07]  /*0af0*/  IMAD R36, R36, -0x326172a9, RZ ;  /* 0xcd9e8d5724247824 */ /* 0x01ffce00078e02ff */
.L_x_10574:
        /* <DEDUP_REMOVED lines=15> */
[----:B------:R-:W-:Y:S01]  /*0bf0*/  HFMA2 R75, -RZ, RZ, 0.1171875, 0 ;  /* 0x2f800000ff4b7431 */ /* 0x000fe200000001ff */
[----:B------:R-:W-:Y:S01]  /*0c00*/  PLOP3.LUT P1, PT, PT, PT, UP0, 0x80, 0x8 ;  /* 0x000000000008781c */ /* 0x000fe20003f2f008 */
[----:B------:R-:W-:Y:S01]  /*0c10*/  IMAD.MOV.U32 R11, RZ, RZ, 0x3f800000 ;  /* 0x3f800000ff0b7424 */ /* 0x000fe200078e00ff */
[----:B------:R-:W-:-:S11]  /*0c20*/  ISETP.NE.AND.EX P0, PT, RZ, UR11, PT, P0 ;  /* 0x0000000bff007c0c */ /* 0x000fd6000bf05300 */
        /* <DEDUP_REMOVED lines=16> */
.L_x_20145:
[----:B------:R-:W-:Y:S05]  /*0d30*/  BRX R8 -0xd40                                      (*"BRANCH_TARGETS .L_x_20146,.L_x_20147,.L_x_20148"*) ;  /* 0xfffffff008b07949 */ /* 0x000fea000383ffff */
.L_x_20148:
[----:B------:R-:W-:Y:S01]  /*0d40*/  IADD3 R8, PT, PT, R33, 0x1, RZ ;  /* 0x0000000121087810 */ /* 0x000fe20007ffe0ff */
[----:B------:R-:W-:Y:S02]  /*0d50*/  IMAD.MOV.U32 R30, RZ, RZ, R10 ;  /* 0x000000ffff1e7224 */ /* 0x000fe400078e000a */
[----:B------:R-:W-:Y:S01]  /*0d60*/  IMAD.MOV.U32 R7, RZ, RZ, R16 ;  /* 0x000000ffff077224 */ /* 0x000fe200078e0010 */
[----:B------:R-:W-:Y:S06]  /*0d70*/  BRA `(.L_x_10412) ;  /* 0x0000000000ec7947 */ /* 0x000fec0003800000 */
.L_x_20146:
[----:B------:R-:W-:Y:S01]  /*0d80*/  MOV R30, R10 ;  /* 0x0000000a001e7202 */ /* 0x000fe20000000f00 */
[----:B------:R-:W-:Y:S02]  /*0d90*/  IMAD.MOV.U32 R8, RZ, RZ, 0x3 ;  /* 0x00000003ff087424 */ /* 0x000fe400078e00ff */
[----:B------:R-:W-:Y:S01]  /*0da0*/  IMAD.MOV.U32 R7, RZ, RZ, R34 ;  /* 0x000000ffff077224 */ /* 0x000fe200078e0022 */
[----:B------:R-:W-:Y:S06]  /*0db0*/  BRA `(.L_x_10412) ;  /* 0x0000000000dc7947 */ /* 0x000fec0003800000 */
.L_x_20147:
        /* <DEDUP_REMOVED lines=13> */
.L_x_10414:
[----:B------:R-:W-:Y:S05]  /*0e90*/  BSYNC.RECONVERGENT B2 ;  /* 0x0000000000027941 */ /* 0x000fea0003800200 */
.L_x_10413:
        /* <DEDUP_REMOVED lines=41> */
.L_x_10412:
[----:B------:R-:W-:Y:S05]  /*1130*/  BSYNC.RECONVERGENT B1 ;  /* 0x0000000000017941 */ /* 0x000fea0003800200 */
.L_x_10411:
        /* <DEDUP_REMOVED lines=8> */
[----:B------:R-:W-:Y:S01]  /*11c0*/  IMAD.MOV.U32 R14, RZ, RZ, 0x2 ;  /* 0x00000002ff0e7424 */ /* 0x000fe200078e00ff */
[----:B------:R-:W-:Y:S01]  /*11d0*/  MOV R9, R36 ;  /* 0x0000002400097202 */ /* 0x000fe20000000f00 */
        /* <DEDUP_REMOVED lines=16> */
.L_x_10417:
        /* <DEDUP_REMOVED lines=13> */
.L_x_10419:
[----:B------:R-:W-:Y:S05]  /*13b0*/  BSYNC.RECONVERGENT B2 ;  /* 0x0000000000027941 */ /* 0x000fea0003800200 */
.L_x_10418:
        /* <DEDUP_REMOVED lines=42> */
.L_x_10416:
[----:B------:R-:W-:Y:S05]  /*1660*/  BSYNC.RECONVERGENT B1 ;  /* 0x0000000000017941 */ /* 0x000fea0003800200 */
.L_x_10415:
        /* <DEDUP_REMOVED lines=24> */
.L_x_10422:
        /* <DEDUP_REMOVED lines=13> */
.L_x_10424:
[----:B------:R-:W-:Y:S05]  /*18c0*/  BSYNC.RECONVERGENT B2 ;  /* 0x0000000000027941 */ /* 0x000fea0003800200 */
.L_x_10423:
        /* <DEDUP_REMOVED lines=42> */
.L_x_10421:
[----:B------:R-:W-:Y:S05]  /*1b70*/  BSYNC.RECONVERGENT B1 ;  /* 0x0000000000017941 */ /* 0x000fea0003800200 */
.L_x_10420:
[----:B------:R-:W-:Y:S01]  /*1b80*/  I2FP.F32.U32 R14, R9 ;  /* 0x00000009000e7245 */ /* 0x000fe20000201000 */
[----:B------:R-:W-:Y:S01]  /*1b90*/  HADD2.F32 R18, -RZ, R25.H0_H0 ;  /* 0x20000019ff127230 */ /* 0x000fe20000004100 */
[----:B------:R-:W-:Y:S01]  /*1ba0*/  ISETP.NE.AND P2, PT, R17, 0x1, PT ;  /* 0x000000011100780c */ /* 0x000fe20003f45270 */
[----:B------:R-:W-:Y:S01]  /*1bb0*/  BSSY.RECONVERGENT B1, `(.L_x_10425) ;  /* 0x000004c000017945 */ /* 0x000fe20003800200 */
[----:B------:R-:W-:Y:S02]  /*1bc0*/  IMAD.MOV.U32 R19, RZ, RZ, 0x2 ;  /* 0x00000002ff137424 */ /* 0x000fe400078e00ff */
        /* <DEDUP_REMOVED lines=18> */
.L_x_10427:
        /* <DEDUP_REMOVED lines=13> */
.L_x_10429:
[----:B------:R-:W-:Y:S05]  /*1dc0*/  BSYNC.RECONVERGENT B2 ;  /* 0x0000000000027941 */ /* 0x000fea0003800200 */
.L_x_10428:
        /* <DEDUP_REMOVED lines=42> */
.L_x_10426:
[----:B------:R-:W-:Y:S05]  /*2070*/  BSYNC.RECONVERGENT B1 ;  /* 0x0000000000017941 */ /* 0x000fea0003800200 */
.L_x_10425:
        /* <DEDUP_REMOVED lines=23> */
.L_x_10432:
        /* <DEDUP_REMOVED lines=13> */
.L_x_10434:
[----:B------:R-:W-:Y:S05]  /*22c0*/  BSYNC.RECONVERGENT B2 ;  /* 0x0000000000027941 */ /* 0x000fea0003800200 */
.L_x_10433:
        /* <DEDUP_REMOVED lines=42> */
.L_x_10431:
[----:B------:R-:W-:Y:S05]  /*2570*/  BSYNC.RECONVERGENT B1 ;  /* 0x0000000000017941 */ /* 0x000fea0003800200 */
.L_x_10430:
        /* <DEDUP_REMOVED lines=23> */
.L_x_10437:
        /* <DEDUP_REMOVED lines=13> */
.L_x_10439:
[----:B------:R-:W-:Y:S05]  /*27c0*/  BSYNC.RECONVERGENT B2 ;  /* 0x0000000000027941 */ /* 0x000fea0003800200 */
.L_x_10438:
        /* <DEDUP_REMOVED lines=42> */
.L_x_10436:
[----:B------:R-:W-:Y:S05]  /*2a70*/  BSYNC.RECONVERGENT B1 ;  /* 0x0000000000017941 */ /* 0x000fea0003800200 */
.L_x_10435:
        /* <DEDUP_REMOVED lines=23> */
.L_x_10442:
        /* <DEDUP_REMOVED lines=13> */
.L_x_10444:
[----:B------:R-:W-:Y:S05]  /*2cc0*/  BSYNC.RECONVERGENT B2 ;  /* 0x0000000000027941 */ /* 0x000fea0003800200 */
.L_x_10443:
        /* <DEDUP_REMOVED lines=42> */
.L_x_10441:
[----:B------:R-:W-:Y:S05]  /*2f70*/  BSYNC.RECONVERGENT B1 ;  /* 0x0000000000017941 */ /* 0x000fea0003800200 */
.L_x_10440:
        /* <DEDUP_REMOVED lines=23> */
.L_x_10447:
        /* <DEDUP_REMOVED lines=15> */
.L_x_10449:
[----:B------:R-:W-:Y:S05]  /*31e0*/  BSYNC.RECONVERGENT B2 ;  /* 0x0000000000027941 */ /* 0x000fea0003800200 */
.L_x_10448:
        /* <DEDUP_REMOVED lines=43> */
.L_x_10446:
[----:B------:R-:W-:Y:S05]  /*34a0*/  BSYNC.RECONVERGENT B1 ;  /* 0x0000000000017941 */ /* 0x000fea0003800200 */
.L_x_10445:
[----:B------:R-:W-:Y:S01]  /*34b0*/  I2FP.F32.U32 R20, R19 ;  /* 0x0000001300147245 */ /* 0x000fe20000201000 */
[----:B------:R-:W-:Y:S01]  /*34c0*/  HADD2.F32 R22, -RZ, R27.H1_H1 ;  /* 0x3000001bff167230 */ /* 0x000fe20000004100 */
[----:B------:R-:W-:-:S03]  /*34d0*/  F2FP.F16.F32.PACK_AB R21, R14, R9 ;  /* 0x000000090e15723e */ /* 0x000fc600000000ff */
        /* <DEDUP_REMOVED lines=12> */
.L_x_10410:
        /* <DEDUP_REMOVED lines=16> */
.L_x_10453:
        /* <DEDUP_REMOVED lines=13> */
.L_x_10455:
[----:B------:R-:W-:Y:S05]  /*3770*/  BSYNC.RECONVERGENT B2 ;  /* 0x0000000000027941 */ /* 0x000fea0003800200 */
.L_x_10454:
        /* <DEDUP_REMOVED lines=40> */
[----:B------:R-:W-:-:S07]  /*3a00*/  LOP3.LUT R34, R34, UR31, R31, 0x96, !PT ;  /* 0x0000001f22227c12 */ /* 0x000fce000f8e961f */
.L_x_10452:
[----:B------:R-:W-:Y:S05]  /*3a10*/  BSYNC.RECONVERGENT B1 ;  /* 0x0000000000017941 */ /* 0x000fea0003800200 */
.L_x_10451:
[----:B------:R-:W-:Y:S01]  /*3a20*/  I2FP.F32.U32 R8, R7 ;  /* 0x0000000700087245 */ /* 0x000fe20000201000 */
[----:B-----5:R-:W-:Y:S01]  /*3a30*/  HADD2.F32 R10, -RZ, R24.H0_H0 ;  /* 0x20000018ff0a7230 */ /* 0x020fe20000004100 */
[----:B------:R-:W-:Y:S01]  /*3a40*/  ISETP.NE.AND P2, PT, R14, 0x1, PT ;  /* 0x000000010e00780c */ /* 0x000fe20003f45270 */
[----:B------:R-:W-:Y:S01]  /*3a50*/  IMAD.U32 R13, RZ, RZ, UR33 ;  /* 0x00000021ff0d7e24 */ /* 0x000fe2000f8e00ff */
[----:B------:R-:W-:Y:S01]  /*3a60*/  BSSY.RECONVERGENT B1, `(.L_x_10456) ;  /* 0x000004c000017945 */ /* 0x000fe20003800200 */
[----:B------:R-:W-:Y:S01]  /*3a70*/  FFMA.FTZ R8, R8, R75, 1.1641532182693481445e-10 ;  /* 0x2f00000008087423 */ /* 0x000fe2000001004b */
[----:B------:R-:W-:Y:S02]  /*3a80*/  IMAD.U32 R12, RZ, RZ, UR34 ;  /* 0x00000022ff0c7e24 */ /* 0x000fe4000f8e00ff */
[----:B------:R-:W-:Y:S01]  /*3a90*/  FMUL.FTZ R7, R10, R11 ;  /* 0x0000000b0a077220 */ /* 0x000fe20000410000 */
        /* <DEDUP_REMOVED lines=16> */
.L_x_10458:
        /* <DEDUP_REMOVED lines=13> */
.L_x_10460:
[----:B------:R-:W-:Y:S05]  /*3c70*/  BSYNC.RECONVERGENT B2 ;  /* 0x0000000000027941 */ /* 0x000fea0003800200 */
.L_x_10459:
        /* <DEDUP_REMOVED lines=42> */
.L_x_10457:
[----:B------:R-:W-:Y:S05]  /*3f20*/  BSYNC.RECONVERGENT B1 ;  /* 0x0000000000017941 */ /* 0x000fea0003800200 */
.L_x_10456:
        /* <DEDUP_REMOVED lines=22> */
.L_x_10463:
        /* <DEDUP_REMOVED lines=13> */
.L_x_10465:
[----:B------:R-:W-:Y:S05]  /*4160*/  BSYNC.RECONVERGENT B2 ;  /* 0x0000000000027941 */ /* 0x000fea0003800200 */
.L_x_10464:
        /* <DEDUP_REMOVED lines=42> */
.L_x_10462:
[----:B------:R-:W-:Y:S05]  /*4410*/  BSYNC.RECONVERGENT B1 ;  /* 0x0000000000017941 */ /* 0x000fea0003800200 */
.L_x_10461:
[----:B------:R-:W-:Y:S01]  /*4420*/  ISETP.NE.AND P3, PT, R17, 0x1, PT ;  /* 0x000000011100780c */ /* 0x000fe20003f65270 */
[----:B------:R-:W-:Y:S01]  /*4430*/  HADD2.F32 R18, -RZ, R25.H0_H0 ;  /* 0x20000019ff127230 */ /* 0x000fe20000004100 */
[----:B------:R-:W-:Y:S01]  /*4440*/  I2FP.F32.U32 R14, R9 ;  /* 0x00000009000e7245 */ /* 0x000fe20000201000 */
[----:B------:R-:W-:Y:S01]  /*4450*/  BSSY.RECONVERGENT B1, `(.L_x_10466) ;  /* 0x000004a000017945 */ /* 0x000fe20003800200 */
[----:B------:R-:W-:Y:S02]  /*4460*/  HFMA2 R19, -RZ, RZ, 0, 1.1920928955078125e-07 ;  /* 0x00000002ff137431 */ /* 0x000fe400000001ff */
[----:B------:R-:W-:Y:S02]  /*4470*/  IMAD.MOV.U32 R15, RZ, RZ, R36 ;  /* 0x000000ffff0f7224 */ /* 0x000fe400078e0024 */
[----:B------:R-:W-:Y:S01]  /*4480*/  FMUL.FTZ R9, R18, R11 ;  /* 0x0000000b12097220 */ /* 0x000fe20000410000 */
[----:B------:R-:W-:-:S03]  /*4490*/  FFMA.FTZ R14, R14, R75, 1.1641532182693481445e-10 ;  /* 0x2f0000000e0e7423 */ /* 0x000fc6000001004b */
[----:B------:R-:W-:Y:S02]  /*44a0*/  FMUL.FTZ R9, R9, R12 ;  /* 0x0000000c09097220 */ /* 0x000fe40000410000 */
        /* <DEDUP_REMOVED lines=12> */
.L_x_10468:
        /* <DEDUP_REMOVED lines=13> */
.L_x_10470:
[----:B------:R-:W-:Y:S05]  /*4640*/  BSYNC.RECONVERGENT B2 ;  /* 0x0000000000027941 */ /* 0x000fea0003800200 */
.L_x_10469:
        /* <DEDUP_REMOVED lines=42> */
.L_x_10467:
[----:B------:R-:W-:Y:S05]  /*48f0*/  BSYNC.RECONVERGENT B1 ;  /* 0x0000000000017941 */ /* 0x000fea0003800200 */
.L_x_10466:
        /* <DEDUP_REMOVED lines=21> */
.L_x_10473:
        /* <DEDUP_REMOVED lines=13> */
.L_x_10475:
[----:B------:R-:W-:Y:S05]  /*4b20*/  BSYNC.RECONVERGENT B2 ;  /* 0x0000000000027941 */ /* 0x000fea0003800200 */
.L_x_10474:
        /* <DEDUP_REMOVED lines=42> */
.L_x_10472:
[----:B------:R-:W-:Y:S05]  /*4dd0*/  BSYNC.RECONVERGENT B1 ;  /* 0x0000000000017941 */ /* 0x000fea0003800200 */
.L_x_10471:
        /* <DEDUP_REMOVED lines=21> */
.L_x_10478:
        /* <DEDUP_REMOVED lines=13> */
.L_x_10480:
[----:B------:R-:W-:Y:S05]  /*5000*/  BSYNC.RECONVERGENT B2 ;  /* 0x0000000000027941 */ /* 0x000fea0003800200 */
.L_x_10479:
        /* <DEDUP_REMOVED lines=42> */
.L_x_10477:
[----:B------:R-:W-:Y:S05]  /*52b0*/  BSYNC.RECONVERGENT B1 ;  /* 0x0000000000017941 */ /* 0x000fea0003800200 */
.L_x_10476:
        /* <DEDUP_REMOVED lines=21> */
.L_x_10483:
        /* <DEDUP_REMOVED lines=13> */
.L_x_10485:
[----:B------:R-:W-:Y:S05]  /*54e0*/  BSYNC.RECONVERGENT B2 ;  /* 0x0000000000027941 */ /* 0x000fea0003800200 */
.L_x_10484:
        /* <DEDUP_REMOVED lines=42> */
.L_x_10482:
[----:B------:R-:W-:Y:S05]  /*5790*/  BSYNC.RECONVERGENT B1 ;  /* 0x0000000000017941 */ /* 0x000fea0003800200 */
.L_x_10481:
        /* <DEDUP_REMOVED lines=21> */
.L_x_10488:
        /* <DEDUP_REMOVED lines=15> */
.L_x_10490:
[----:B------:R-:W-:Y:S05]  /*59e0*/  BSYNC.RECONVERGENT B2 ;  /* 0x0000000000027941 */ /* 0x000fea0003800200 */
.L_x_10489:
        /* <DEDUP_REMOVED lines=43> */
.L_x_10487:
[----:B------:R-:W-:Y:S05]  /*5ca0*/  BSYNC.RECONVERGENT B1 ;  /* 0x0000000000017941 */ /* 0x000fea0003800200 */
.L_x_10486:
[----:B------:R-:W-:Y:S01]  /*5cb0*/  I2FP.F32.U32 R20, R19 ;  /* 0x0000001300147245 */ /* 0x000fe20000201000 */
[----:B------:R-:W-:Y:S01]  /*5cc0*/  HADD2.F32 R22, -RZ, R27.H1_H1 ;  /* 0x3000001bff167230 */ /* 0x000fe20000004100 */
[----:B------:R-:W-:-:S03]  /*5cd0*/  F2FP.F16.F32.PACK_AB R21, R14, R9 ;  /* 0x000000090e15723e */ /* 0x000fc600000000ff */
[----:B------:R-:W-:Y:S01]  /*5ce0*/  FFMA.FTZ R20, R20, R75, 1.1641532182693481445e-10 ;  /* 0x2f00000014147423 */ /* 0x000fe2000001004b */
[----:B------:R-:W-:Y:S01]  /*5cf0*/  FMUL.FTZ R19, R22, R11 ;  /* 0x0000000b16137220 */ /* 0x000fe20000410000 */
[----:B------:R-:W-:-:S03]  /*5d00*/  F2FP.F16.F32.PACK_AB R22, R17, R15 ;  /* 0x0000000f1116723e */ /* 0x000fc600000000ff */
[----:B------:R-:W-:Y:S01]  /*5d10*/  FMUL.FTZ R19, R19, R12 ;  /* 0x0000000c13137220 */ /* 0x000fe20000410000 */
[----:B------:R-:W-:Y:S02]  /*5d20*/  FSETP.GTU.FTZ.AND P6, PT, R20, R13, PT ;  /* 0x0000000d1400720b */ /* 0x000fe40003fdc000 */
[----:B------:R-:W-:Y:S02]  /*5d30*/  F2FP.F16.F32.PACK_AB R20, R8, R7 ;  /* 0x000000070814723e */ /* 0x000fe400000000ff */
[----:B------:R-:W-:Y:S02]  /*5d40*/  FSEL R19, R19, RZ, !P6 ;  /* 0x000000ff13137208 */ /* 0x000fe40007000000 */
[----:B------:R-:W-:Y:S02]  /*5d50*/  PLOP3.LUT P6, PT, P6, PT, PT, 0x8, 0x80 ;  /* 0x000000000080781c */ /* 0x000fe400037ce170 */
[----:B------:R-:W-:-:S11]  /*5d60*/  F2FP.F16.F32.PACK_AB R23, R19, R18 ;  /* 0x000000121317723e */ /* 0x000fd600000000ff */
.L_x_10450:
        /* <DEDUP_REMOVED lines=10> */
[----:B------:R-:W-:Y:S01]  /*5e10*/  LOP3.LUT R27, R27, R28, R26, 0xfe, !PT ;  /* 0x0000001c1b1b7212 */ /* 0x000fe200078efe1a */
[----:B------:R-:W-:Y:S01]  /*5e20*/  VIADD R28, R6, 0x20 ;  /* 0x00000020061c7836 */ /* 0x000fe20000000000 */
[----:B------:R-:W-:Y:S02]  /*5e30*/  SEL R26, RZ, 0x1, !P3 ;  /* 0x00000001ff1a7807 */ /* 0x000fe40005800000 */
[----:B------:R-:W-:Y:S01]  /*5e40*/  LOP3.LUT R10, R10, R24, R25, 0xfe, !PT ;  /* 0x000000180a0a7212 */ /* 0x000fe200078efe19 */
[----:B------:R-:W-:Y:S01]  /*5e50*/  IMAD.WIDE.U32 R38, R28, 0x10, R38 ;  /* 0x000000101c267825 */ /* 0x000fe200078e0026 */
[----:B------:R-:W-:-:S02]  /*5e60*/  SEL R31, RZ, 0x1, !P6 ;  /* 0x00000001ff1f7807 */ /* 0x000fc40007000000 */
[----:B------:R-:W-:Y:S01]  /*5e70*/  LOP3.LUT R25, R27, R26, RZ, 0xfc, !PT ;  /* 0x0000001a1b197212 */ /* 0x000fe200078efcff */
[----:B0-----:R-:W-:Y:S01]  /*5e80*/  IMAD.WIDE.U32 R26, R6, 0x10, R40 ;  /* 0x00000010061a7825 */ /* 0x001fe200078e0028 */
[----:B------:R-:W-:-:S04]  /*5e90*/  LOP3.LUT R24, R10, R31, RZ, 0xfc, !PT ;  /* 0x0000001f0a187212 */ /* 0x000fc800078efcff */
[----:B------:R0:W-:Y:S01]  /*5ea0*/  STG.E.128 desc[UR8][R26.64], R20 ;  /* 0x000000141a007986 */ /* 0x0001e2000c101d08 */
        /* <DEDUP_REMOVED lines=23> */
.L_x_10494:
        /* <DEDUP_REMOVED lines=13> */
.L_x_10496:
[----:B------:R-:W-:Y:S05]  /*60f0*/  BSYNC.RECONVERGENT B2 ;  /* 0x0000000000027941 */ /* 0x000fea0003800200 */
.L_x_10495:
        /* <DEDUP_REMOVED lines=42> */
.L_x_10493:
[----:B------:R-:W-:Y:S05]  /*63a0*/  BSYNC.RECONVERGENT B1 ;  /* 0x0000000000017941 */ /* 0x000fea0003800200 */
.L_x_10492:
[----:B------:R-:W-:Y:S01]  /*63b0*/  I2FP.F32.U32 R30, R32 ;  /* 0x00000020001e7245 */ /* 0x000fe20000201000 */
[----:B-----5:R-:W-:Y:S01]  /*63c0*/  HADD2.F32 R32, -RZ, R20.H0_H0 ;  /* 0x20000014ff207230 */ /* 0x020fe20000004100 */
        /* <DEDUP_REMOVED lines=22> */
.L_x_10499:
        /* <DEDUP_REMOVED lines=13> */
.L_x_10501:
[----:B------:R-:W-:Y:S05]  /*6600*/  BSYNC.RECONVERGENT B2 ;  /* 0x0000000000027941 */ /* 0x000fea0003800200 */
.L_x_10500:
        /* <DEDUP_REMOVED lines=42> */
.L_x_10498:
[----:B------:R-:W-:Y:S05]  /*68b0*/  BSYNC.RECONVERGENT B1 ;  /* 0x0000000000017941 */ /* 0x000fea0003800200 */
.L_x_10497:
        /* <DEDUP_REMOVED lines=13> */
[----:B------:R-:W-:-:S04]  /*6990*/  FADD.FTZ R20, R20, R35 ;  /* 0x0000002314147221 */ /* 0x000fc80000010000 */
        /* <DEDUP_REMOVED lines=10> */
.L_x_10504:
        /* <DEDUP_REMOVED lines=13> */
.L_x_10506:
[----:B------:R-:W-:Y:S05]  /*6b10*/  BSYNC.RECONVERGENT B2 ;  /* 0x0000000000027941 */ /* 0x000fea0003800200 */
.L_x_10505:
        /* <DEDUP_REMOVED lines=43> */
.L_x_10503:
[----:B------:R-:W-:Y:S05]  /*6dd0*/  BSYNC.RECONVERGENT B1 ;  /* 0x0000000000017941 */ /* 0x000fea0003800200 */
.L_x_10502:
        /* <DEDUP_REMOVED lines=23> */
.L_x_10509:
        /* <DEDUP_REMOVED lines=13> */
.L_x_10511:
[----:B------:R-:W-:Y:S05]  /*7020*/  BSYNC.RECONVERGENT B2 ;  /* 0x0000000000027941 */ /* 0x000fea0003800200 */
.L_x_10510:
        /* <DEDUP_REMOVED lines=42> */
.L_x_10508:
[----:B------:R-:W-:Y:S05]  /*72d0*/  BSYNC.RECONVERGENT B1 ;  /* 0x0000000000017941 */ /* 0x000fea0003800200 */
.L_x_10507:
[----:B------:R-:W-:Y:S01]  /*72e0*/  I2FP.F32.U32 R32, R31 ;  /* 0x0000001f00207245 */ /* 0x000fe20000201000 */
[----:B------:R-:W-:Y:S01]  /*72f0*/  HADD2.F32 R38, -RZ, R21.H1_H1 ;  /* 0x30000015ff267230 */ /* 0x000fe20000004100 */
[----:B------:R-:W-:Y:S01]  /*7300*/  ISETP.NE.AND P3, PT, R33, 0x1, PT ;  /* 0x000000012100780c */ /* 0x000fe20003f65270 */
[----:B------:R-:W-:Y:S01]  /*7310*/  BSSY.RECONVERGENT B1, `(.L_x_10512) ;  /* 0x000004d000017945 */ /* 0x000fe20003800200 */
[----:B------:R-:W-:Y:S01]  /*7320*/  MOV R31, R36 ;  /* 0x00000024001f7202 */ /* 0x000fe20000000f00 */
        /* <DEDUP_REMOVED lines=19> */
.L_x_10514:
        /* <DEDUP_REMOVED lines=13> */
.L_x_10516:
[----:B------:R-:W-:Y:S05]  /*7530*/  BSYNC.RECONVERGENT B2 ;  /* 0x0000000000027941 */ /* 0x000fea0003800200 */
.L_x_10515:
        /* <DEDUP_REMOVED lines=42> */
.L_x_10513:
[----:B------:R-:W-:Y:S05]  /*77e0*/  BSYNC.RECONVERGENT B1 ;  /* 0x0000000000017941 */ /* 0x000fea0003800200 */
.L_x_10512:
        /* <DEDUP_REMOVED lines=23> */
.L_x_10519:
        /* <DEDUP_REMOVED lines=13> */
.L_x_10521:
[----:B------:R-:W-:Y:S05]  /*7a30*/  BSYNC.RECONVERGENT B2 ;  /* 0x0000000000027941 */ /* 0x000fea0003800200 */
.L_x_10520:
        /* <DEDUP_REMOVED lines=40> */
[----:B------:R-:W-:Y:S01]  /*7cc0*/  IMAD.MOV.U32 R33, RZ, RZ, RZ ;  /* 0x000000ffff217224 */ /* 0x000fe200078e00ff */
[----:B------:R-:W-:-:S07]  /*7cd0*/  MOV R10, R32 ;  /* 0x00000020000a7202 */ /* 0x000fce0000000f00 */
.L_x_10518:
[----:B------:R-:W-:Y:S05]  /*7ce0*/  BSYNC.RECONVERGENT B1 ;  /* 0x0000000000017941 */ /* 0x000fea0003800200 */
.L_x_10517:
        /* <DEDUP_REMOVED lines=24> */
.L_x_10524:
        /* <DEDUP_REMOVED lines=13> */
.L_x_10526:
[----:B------:R-:W-:Y:S05]  /*7f40*/  BSYNC.RECONVERGENT B2 ;  /* 0x0000000000027941 */ /* 0x000fea0003800200 */
.L_x_10525:
        /* <DEDUP_REMOVED lines=42> */
.L_x_10523:
[----:B------:R-:W-:Y:S05]  /*81f0*/  BSYNC.RECONVERGENT B1 ;  /* 0x0000000000017941 */ /* 0x000fea0003800200 */
.L_x_10522:
        /* <DEDUP_REMOVED lines=23> */
.L_x_10529:
        /* <DEDUP_REMOVED lines=15> */
.L_x_10531:
[----:B------:R-:W-:Y:S05]  /*8460*/  BSYNC.RECONVERGENT B2 ;  /* 0x0000000000027941 */ /* 0x000fea0003800200 */
.L_x_10530:
        /* <DEDUP_REMOVED lines=41> */
[----:B------:R-:W-:-:S07]  /*8700*/  LOP3.LUT R34, R34, UR31, R39, 0x96, !PT ;  /* 0x0000001f22227c12 */ /* 0x000fce000f8e9627 */
.L_x_10528:
[----:B------:R-:W-:Y:S05]  /*8710*/  BSYNC.RECONVERGENT B1 ;  /* 0x0000000000017941 */ /* 0x000fea0003800200 */
.L_x_10527:
        /* <DEDUP_REMOVED lines=15> */
.L_x_10491:
        /* <DEDUP_REMOVED lines=16> */
.L_x_10535:
        /* <DEDUP_REMOVED lines=13> */
.L_x_10537:
[----:B------:R-:W-:Y:S05]  /*89e0*/  BSYNC.RECONVERGENT B2 ;  /* 0x0000000000027941 */ /* 0x000fea0003800200 */
.L_x_10536:
        /* <DEDUP_REMOVED lines=42> */
.L_x_10534:
[----:B------:R-:W-:Y:S05]  /*8c90*/  BSYNC.RECONVERGENT B1 ;  /* 0x0000000000017941 */ /* 0x000fea0003800200 */
.L_x_10533:
        /* <DEDUP_REMOVED lines=23> */
.L_x_10540:
        /* <DEDUP_REMOVED lines=13> */
.L_x_10542:
[----:B------:R-:W-:Y:S05]  /*8ee0*/  BSYNC.RECONVERGENT B2 ;  /* 0x0000000000027941 */ /* 0x000fea0003800200 */
.L_x_10541:
        /* <DEDUP_REMOVED lines=42> */
.L_x_10539:
[----:B------:R-:W-:Y:S05]  /*9190*/  BSYNC.RECONVERGENT B1 ;  /* 0x0000000000017941 */ /* 0x000fea0003800200 */
.L_x_10538:
        /* <DEDUP_REMOVED lines=22> */
.L_x_10545:
        /* <DEDUP_REMOVED lines=13> */
.L_x_10547:
[----:B------:R-:W-:Y:S05]  /*93d0*/  BSYNC.RECONVERGENT B2 ;  /* 0x0000000000027941 */ /* 0x000fea0003800200 */
.L_x_10546:
        /* <DEDUP_REMOVED lines=42> */
.L_x_10544:
[----:B------:R-:W-:Y:S05]  /*9680*/  BSYNC.RECONVERGENT B1 ;  /* 0x0000000000017941 */ /* 0x000fea0003800200 */
.L_x_10543:
        /* <DEDUP_REMOVED lines=21> */
.L_x_10550:
        /* <DEDUP_REMOVED lines=13> */
.L_x_10552:
[----:B------:R-:W-:Y:S05]  /*98b0*/  BSYNC.RECONVERGENT B2 ;  /* 0x0000000000027941 */ /* 0x000fea0003800200 */
.L_x_10551:
        /* <DEDUP_REMOVED lines=42> */
.L_x_10549:
[----:B------:R-:W-:Y:S05]  /*9b60*/  BSYNC.RECONVERGENT B1 ;  /* 0x0000000000017941 */ /* 0x000fea0003800200 */
.L_x_10548:
[----:B------:R-:W-:Y:S01]  /*9b70*/  I2FP.F32.U32 R26, R25 ;  /* 0x00000019001a7245 */ /* 0x000fe20000201000 */
[----:B------:R-:W-:Y:S01]  /*9b80*/  HADD2.F32 R32, -RZ, R21.H1_H1 ;  /* 0x30000015ff207230 */ /* 0x000fe20000004100 */
        /* <DEDUP_REMOVED lines=20> */
.L_x_10555:
        /* <DEDUP_REMOVED lines=13> */
.L_x_10557:
[----:B------:R-:W-:Y:S05]  /*9da0*/  BSYNC.RECONVERGENT B2 ;  /* 0x0000000000027941 */ /* 0x000fea0003800200 */
.L_x_10556:
        /* <DEDUP_REMOVED lines=42> */
.L_x_10554:
[----:B------:R-:W-:Y:S05]  /*a050*/  BSYNC.RECONVERGENT B1 ;  /* 0x0000000000017941 */ /* 0x000fea0003800200 */
.L_x_10553:
[----:B------:R-:W-:Y:S01]  /*a060*/  ISETP.NE.AND P5, PT, R32, 0x1, PT ;  /* 0x000000012000780c */ /* 0x000fe20003fa5270 */
[----:B------:R-:W-:Y:S01]  /*a070*/  HADD2.F32 R38, -RZ, R22.H0_H0 ;  /* 0x20000016ff267230 */ /* 0x000fe20000004100 */
        /* <DEDUP_REMOVED lines=19> */
.L_x_10560:
        /* <DEDUP_REMOVED lines=13> */
.L_x_10562:
[----:B------:R-:W-:Y:S05]  /*a280*/  BSYNC.RECONVERGENT B2 ;  /* 0x0000000000027941 */ /* 0x000fea0003800200 */
.L_x_10561:
        /* <DEDUP_REMOVED lines=42> */
.L_x_10559:
[----:B------:R-:W-:Y:S05]  /*a530*/  BSYNC.RECONVERGENT B1 ;  /* 0x0000000000017941 */ /* 0x000fea0003800200 */
.L_x_10558:
        /* <DEDUP_REMOVED lines=22> */
.L_x_10565:
        /* <DEDUP_REMOVED lines=13> */
.L_x_10567:
[----:B------:R-:W-:Y:S05]  /*a770*/  BSYNC.RECONVERGENT B2 ;  /* 0x0000000000027941 */ /* 0x000fea0003800200 */
.L_x_10566:
        /* <DEDUP_REMOVED lines=42> */
.L_x_10564:
[----:B------:R-:W-:Y:S05]  /*aa20*/  BSYNC.RECONVERGENT B1 ;  /* 0x0000000000017941 */ /* 0x000fea0003800200 */
.L_x_10563:
        /* <DEDUP_REMOVED lines=21> */
.L_x_10570:
        /* <DEDUP_REMOVED lines=15> */
.L_x_10572:
[----:B------:R-:W-:Y:S05]  /*ac70*/  BSYNC.RECONVERGENT B2 ;  /* 0x0000000000027941 */ /* 0x000fea0003800200 */
.L_x_10571:
        /* <DEDUP_REMOVED lines=42> */
.L_x_10569:
[----:B------:R-:W-:Y:S05]  /*af20*/  BSYNC.RECONVERGENT B1 ;  /* 0x0000000000017941 */ /* 0x000fea0003800200 */
.L_x_10568:
        /* <DEDUP_REMOVED lines=12> */
.L_x_10532:
[----:B------:R-:W-:Y:S01]  /*aff0*/  FADD.FTZ R27, RZ, R7 ;  /* 0x00000007ff1b7221 */ /* 0x000fe20000010000 */
[----:B------:R-:W-:Y:S01]  /*b000*/  SEL R13, RZ, 0x1000000, !P6 ;  /* 0x01000000ff0d7807 */ /* 0x000fe20007000000 */
[----:B------:R-:W-:Y:S01]  /*b010*/  UMOV UR4, 0xffffffff ;  /* 0xffffffff00047882 */ /* 0x000fe20000000000 */
[----:B------:R-:W-:Y:S01]  /*b020*/  SEL R37, RZ, 0x10000, !P5 ;  /* 0x00010000ff257807 */ /* 0x000fe20006800000 */
[----:B------:R-:W-:Y:S01]  /*b030*/  FADD.FTZ R12, R27, R8 ;  /* 0x000000081b0c7221 */ /* 0x000fe20000010000 */
[----:B------:R-:W-:Y:S02]  /*b040*/  SEL R38, RZ, 0x100, !P4 ;  /* 0x00000100ff267807 */ /* 0x000fe40006000000 */
[----:B------:R-:W-:Y:S01]  /*b050*/  SEL R35, RZ, 0x100, !P0 ;  /* 0x00000100ff237807 */ /* 0x000fe20004000000 */
[----:B------:R-:W-:Y:S01]  /*b060*/  FADD.FTZ R27, R12, R9 ;  /* 0x000000090c1b7221 */ /* 0x000fe20000010000 */
[----:B------:R-:W-:Y:S02]  /*b070*/  LOP3.LUT R13, R38, R13, R37, 0xfe, !PT ;  /* 0x0000000d260d7212 */ /* 0x000fe400078efe25 */
[----:B------:R-:W-:Y:S01]  /*b080*/  SEL R38, RZ, 0x1, !P3 ;  /* 0x00000001ff267807 */ /* 0x000fe20005800000 */
[----:B------:R-:W-:Y:S01]  /*b090*/  FADD.FTZ R12, R27, R14 ;  /* 0x0000000e1b0c7221 */ /* 0x000fe20000010000 */
[----:B------:R-:W-:-:S02]  /*b0a0*/  ISETP.NE.AND P6, PT, R42, RZ, PT ;  /* 0x000000ff2a00720c */ /* 0x000fc40003fc5270 */
[----:B------:R-:W-:Y:S01]  /*b0b0*/  LOP3.LUT R13, R13, R38, RZ, 0xfc, !PT ;  /* 0x000000260d0d7212 */ /* 0x000fe200078efcff */
[----:B------:R-:W-:Y:S01]  /*b0c0*/  FADD.FTZ R12, R12, R15 ;  /* 0x0000000f0c0c7221 */ /* 0x000fe20000010000 */
[----:B------:R-:W0:Y:S01]  /*b0d0*/  LDC.64 R38, c[0x0][0x3a8] ;  /* 0x0000ea00ff267b82 */ /* 0x000e220000000a00 */
[----:B------:R-:W-:Y:S02]  /*b0e0*/  ISETP.NE.AND P0, PT, R76, RZ, PT ;  /* 0x000000ff4c00720c */ /* 0x000fe40003f05270 */
[----:B------:R-:W-:Y:S01]  /*b0f0*/  FADD.FTZ R27, R12, R17 ;  /* 0x000000110c1b7221 */ /* 0x000fe20000010000 */
[----:B------:R-:W-:-:S03]  /*b100*/  SEL R12, RZ, 0x1000000, !P2 ;  /* 0x01000000ff0c7807 */ /* 0x000fc60005000000 */
[----:B------:R-:W-:Y:S01]  /*b110*/  FADD.FTZ R40, R27, R18 ;  /* 0x000000121b287221 */ /* 0x000fe20000010000 */
[----:B------:R-:W-:-:S03]  /*b120*/  SEL R27, RZ, 0x10000, !P1 ;  /* 0x00010000ff1b7807 */ /* 0x000fc60004800000 */
[----:B------:R-:W-:Y:S01]  /*b130*/  FADD.FTZ R40, R40, R19 ;  /* 0x0000001328287221 */ /* 0x000fe20000010000 */
[----:B------:R-:W-:Y:S02]  /*b140*/  LOP3.LUT R12, R35, R12, R27, 0xfe, !PT ;  /* 0x0000000c230c7212 */ /* 0x000fe400078efe1b */
[----:B------:R-:W-:Y:S01]  /*b150*/  SEL R35, RZ, 0x1, !P6 ;  /* 0x00000001ff237807 */ /* 0x000fe20007000000 */
[----:B------:R-:W-:Y:S02]  /*b160*/  FADD.FTZ R27, R40, R29 ;  /* 0x0000001d281b7221 */ /* 0x000fe40000010000 */
[----:B------:R-:W1:Y:S01]  /*b170*/  LDC.64 R40, c[0x0][0x3b0] ;  /* 0x0000ec00ff287b82 */ /* 0x000e620000000a00 */
[----:B------:R-:W-:Y:S01]  /*b180*/  LOP3.LUT R12, R12, R35, RZ, 0xfc, !PT ;  /* 0x000000230c0c7212 */ /* 0x000fe200078efcff */
[----:B------:R-:W-:-:S04]  /*b190*/  FADD.FTZ R27, R27, R24 ;  /* 0x000000181b1b7221 */ /* 0x000fc80000010000 */
[----:B------:R-:W-:Y:S01]  /*b1a0*/  FADD.FTZ R42, R27, R30 ;  /* 0x0000001e1b2a7221 */ /* 0x000fe20000010000 */
[----:B0-----:R-:W-:-:S04]  /*b1b0*/  IMAD.WIDE.U32 R38, R28, 0x10, R38 ;  /* 0x000000101c267825 */ /* 0x001fc800078e0026 */
[----:B------:R-:W-:Y:S01]  /*b1c0*/  FADD.FTZ R42, R42, R25 ;  /* 0x000000192a2a7221 */ /* 0x000fe20000010000 */
[----:B------:R0:W-:Y:S03]  /*b1d0*/  STG.E.128 desc[UR8][R38.64], R20 ;  /* 0x0000001426007986 */ /* 0x0001e6000c101d08 */
[----:B------:R-:W-:-:S04]  /*b1e0*/  FADD.FTZ R27, R42, R31 ;  /* 0x0000001f2a1b7221 */ /* 0x000fc80000010000 */
[----:B------:R-:W-:-:S04]  /*b1f0*/  FADD.FTZ R27, R27, R32 ;  /* 0x000000201b1b7221 */ /* 0x000fc80000010000 */
[----:B------:R-:W-:Y:S01]  /*b200*/  FADD.FTZ R42, R27, R26 ;  /* 0x0000001a1b2a7221 */ /* 0x000fe20000010000 */
[----:B-1----:R-:W-:-:S04]  /*b210*/  IMAD.WIDE.U32 R40, R28, 0x8, R40 ;  /* 0x000000081c287825 */ /* 0x002fc800078e0028 */
[----:B------:R-:W-:Y:S01]  /*b220*/  FADD.FTZ R42, R42, R11 ;  /* 0x0000000b2a2a7221 */ /* 0x000fe20000010000 */
[----:B------:R0:W-:Y:S01]  /*b230*/  STG.E.64 desc[UR8][R40.64], R12 ;  /* 0x0000000c28007986 */ /* 0x0001e2000c101b08 */
[----:B------:R-:W-:Y:S05]  /*b240*/  BRA.DIV UR4, `(.L_x_10573) ;  /* 0x0000000a04187947 */ /* 0x000fea000b800000 */
[----:B0-----:R-:W0:Y:S02]  /*b250*/  SHFL.BFLY PT, R13, R42, 0x1, 0x1f ;  /* 0x0c201f002a0d7f89 */ /* 0x001e2400000e0000 */
        /* <DEDUP_REMOVED lines=52> */
.L_x_10586:
        /* <DEDUP_REMOVED lines=19> */
[C---:B0-----:R-:W-:Y:S01]  /*b6d0*/  FADD.FTZ R22, -R38.reuse, R25 ;  /* 0x0000001926167221 */ /* 0x041fe20000010100 */
[----:B------:R-:W0:Y:S01]  /*b6e0*/  @!P0 LDC.64 R18, c[0x0][0x3c0] ;  /* 0x0000f000ff128b82 */ /* 0x000e220000000a00 */
[C---:B------:R-:W-:Y:S01]  /*b6f0*/  FADD.FTZ R15, -R38.reuse, R15 ;  /* 0x0000000f260f7221 */ /* 0x040fe20000010100 */
[C---:B------:R-:W-:Y:S01]  /*b700*/  FADD.FTZ R30, -R38.reuse, R30 ;  /* 0x0000001e261e7221 */ /* 0x040fe20000010100 */
[C---:B------:R-:W-:Y:S01]  /*b710*/  FADD.FTZ R31, -R38.reuse, R31 ;  /* 0x0000001f261f7221 */ /* 0x040fe20000010100 */
[C---:B------:R-:W-:Y:S01]  /*b720*/  FADD.FTZ R32, -R38.reuse, R32 ;  /* 0x0000002026207221 */ /* 0x040fe20000010100 */
[----:B------:R-:W-:Y:S01]  /*b730*/  FADD.FTZ R38, -R38, R11 ;  /* 0x0000000b26267221 */ /* 0x000fe20000010100 */
[----:B-1----:R-:W-:-:S02]  /*b740*/  IMAD.WIDE.U32 R6, R6, 0x10, R12 ;  /* 0x0000001006067825 */ /* 0x002fc400078e000c */
[----:B------:R-:W1:Y:S02]  /*b750*/  @!P0 LDC.64 R24, c[0x0][0x3c8] ;  /* 0x0000f200ff188b82 */ /* 0x000e640000000a00 */
[C---:B--2---:R-:W-:Y:S01]  /*b760*/  FMUL.FTZ R9, R35.reuse, R9 ;  /* 0x0000000923097220 */ /* 0x044fe20000410000 */
[----:B------:R-:W-:Y:S01]  /*b770*/  FMUL.FTZ R14, R35, R14 ;  /* 0x0000000e230e7220 */ /* 0x000fe20000410000 */
[----:B------:R-:W-:-:S04]  /*b780*/  IMAD.WIDE.U32 R28, R28, 0x10, R12 ;  /* 0x000000101c1c7825 */ /* 0x000fc800078e000c */
[C---:B------:R-:W-:Y:S01]  /*b790*/  FMUL.FTZ R12, R35.reuse, R8 ;  /* 0x00000008230c7220 */ /* 0x040fe20000410000 */
[C---:B------:R-:W-:Y:S01]  /*b7a0*/  FMUL.FTZ R8, R35.reuse, R23 ;  /* 0x0000001723087220 */ /* 0x040fe20000410000 */
[----:B------:R-:W-:Y:S01]  /*b7b0*/  FMUL.FTZ R13, R35, R26 ;  /* 0x0000001a230d7220 */ /* 0x000fe20000410000 */
[----:B------:R-:W-:Y:S01]  /*b7c0*/  FFMA.FTZ R9, R9, R72, R46 ;  /* 0x0000004809097223 */ /* 0x000fe2000001002e */
[----:B------:R-:W-:Y:S01]  /*b7d0*/  FMUL.FTZ R11, R35, R20 ;  /* 0x00000014230b7220 */ /* 0x000fe20000410000 */
        /* <DEDUP_REMOVED lines=8> */
[----:B------:R-:W2:Y:S01]  /*b860*/  LDC.64 R8, c[0x0][0x380] ;  /* 0x0000e000ff087b82 */ /* 0x000ea20000000a00 */
        /* <DEDUP_REMOVED lines=8> */
[C---:B------:R-:W-:Y:S01]  /*b8f0*/  FMUL.FTZ R20, R35.reuse, R21 ;  /* 0x0000001523147220 */ /* 0x040fe20000410000 */
[C---:B------:R-:W-:Y:S01]  /*b900*/  FMUL.FTZ R31, R35.reuse, R31 ;  /* 0x0000001f231f7220 */ /* 0x040fe20000410000 */
        /* <DEDUP_REMOVED lines=24> */
[----:B------:R-:W-:Y:S05]  /*ba90*/  BSYNC B0 ;  /* 0x0000000000007941 */ /* 0x000fea0003800000 */
.L_x_10409:
[----:B------:R-:W-:Y:S05]  /*baa0*/  EXIT ;  /* 0x000000000000794d */ /* 0x000fea0003800000 */
.L_x_10573:
[----:B0-----:R-:W-:Y:S01]  /*bab0*/  HFMA2 R39, -RZ, RZ, 0, 1.847743988037109375e-06 ;  /* 0x0000001fff277431 */ /* 0x001fe200000001ff */
[----:B------:R-:W-:Y:S01]  /*bac0*/  BSSY B1, `(.L_x_10575) ;  /* 0x0000006000017945 */ /* 0x000fe20003800000 */
[----:B------:R-:W-:Y:S02]  /*bad0*/  IMAD.MOV.U32 R38, RZ, RZ, 0x1 ;  /* 0x00000001ff267424 */ /* 0x000fe400078e00ff */
[----:B------:R-:W-:-:S07]  /*bae0*/  IMAD.MOV.U32 R37, RZ, RZ, -0x1 ;  /* 0xffffffffff257424 */ /* 0x000fce00078e00ff */
[----:B------:R-:W-:Y:S05]  /*baf0*/  WARPSYNC.COLLECTIVE R37, `(.L_x_10576) ;  /* 0x0000000025087348 */ /* 0x000fea0003c00000 */
[----:B------:R0:W1:Y:S02]  /*bb00*/  SHFL.BFLY P1, R35, R42, R38, R39 ;  /* 0x0c0000262a237389 */ /* 0x0000640000020027 */
[----:B01----:R-:W-:Y:S05]  /*bb10*/  ENDCOLLECTIVE ;  /* 0x000000000000791b */ /* 0x003fea0003800000 */
.L_x_10576:
[----:B------:R-:W-:Y:S05]  /*bb20*/  BSYNC B1 ;  /* 0x0000000000017941 */ /* 0x000fea0003800000 */
.L_x_10575:
        /* <DEDUP_REMOVED lines=9> */
.L_x_10577:
[----:B------:R-:W-:Y:S02]  /*bbc0*/  IMAD.MOV.U32 R38, RZ, RZ, 0x4 ;  /* 0x00000004ff267424 */ /* 0x000fe400078e00ff */
[----:B------:R-:W-:-:S04]  /*bbd0*/  IMAD.MOV.U32 R13, RZ, RZ, R35 ;  /* 0x000000ffff0d7224 */ /* 0x000fc800078e0023 */
[----:B------:R-:W-:-:S05]  /*bbe0*/  FADD.FTZ R21, R20, R13 ;  /* 0x0000000d14157221 */ /* 0x000fca0000010000 */
[----:B------:R-:W-:-:S07]  /*bbf0*/  MOV R42, R21 ;  /* 0x00000015002a7202 */ /* 0x000fce0000000f00 */
[----:B------:R-:W-:Y:S05]  /*bc00*/  WARPSYNC.COLLECTIVE R37, `(.L_x_10578) ;  /* 0x0000000025087348 */ /* 0x000fea0003c00000 */
[----:B------:R0:W1:Y:S02]  /*bc10*/  SHFL.BFLY P1, R35, R42, R38, R39 ;  /* 0x0c0000262a237389 */ /* 0x0000640000020027 */
[----:B01----:R-:W-:Y:S05]  /*bc20*/  ENDCOLLECTIVE ;  /* 0x000000000000791b */ /* 0x003fea0003800000 */
.L_x_10578:
[----:B------:R-:W-:Y:S01]  /*bc30*/  HFMA2 R38, -RZ, RZ, 0, 4.76837158203125e-07 ;  /* 0x00000008ff267431 */ /* 0x000fe200000001ff */
[----:B------:R-:W-:-:S05]  /*bc40*/  MOV R12, R35 ;  /* 0x00000023000c7202 */ /* 0x000fca0000000f00 */
[----:B------:R-:W-:-:S04]  /*bc50*/  FADD.FTZ R22, R21, R12 ;  /* 0x0000000c15167221 */ /* 0x000fc80000010000 */
[----:B------:R-:W-:-:S07]  /*bc60*/  IMAD.MOV.U32 R42, RZ, RZ, R22 ;  /* 0x000000ffff2a7224 */ /* 0x000fce00078e0016 */
[----:B------:R-:W-:Y:S05]  /*bc70*/  WARPSYNC.COLLECTIVE R37, `(.L_x_10579) ;  /* 0x0000000025087348 */ /* 0x000fea0003c00000 */
[----:B------:R0:W1:Y:S02]  /*bc80*/  SHFL.BFLY P1, R35, R42, R38, R39 ;  /* 0x0c0000262a237389 */ /* 0x0000640000020027 */
[----:B01----:R-:W-:Y:S05]  /*bc90*/  ENDCOLLECTIVE ;  /* 0x000000000000791b */ /* 0x003fea0003800000 */
.L_x_10579:
        /* <DEDUP_REMOVED lines=8> */
.L_x_10580:
        /* <DEDUP_REMOVED lines=40> */
.L_x_10581:
[----:B------:R-:W-:Y:S02]  /*bfa0*/  IMAD.MOV.U32 R38, RZ, RZ, 0x2 ;  /* 0x00000002ff267424 */ /* 0x000fe400078e00ff */
[----:B------:R-:W-:-:S04]  /*bfb0*/  IMAD.MOV.U32 R21, RZ, RZ, R35 ;  /* 0x000000ffff157224 */ /* 0x000fc800078e0023 */
[----:B------:R-:W-:-:S05]  /*bfc0*/  FADD.FTZ R21, R12, R21 ;  /* 0x000000150c157221 */ /* 0x000fca0000010000 */
[----:B------:R-:W-:-:S07]  /*bfd0*/  MOV R42, R21 ;  /* 0x00000015002a7202 */ /* 0x000fce0000000f00 */
[----:B------:R-:W-:Y:S05]  /*bfe0*/  WARPSYNC.COLLECTIVE R37, `(.L_x_10582) ;  /* 0x0000000025087348 */ /* 0x000fea0003c00000 */
[----:B------:R0:W1:Y:S02]  /*bff0*/  SHFL.BFLY P1, R35, R42, R38, R39 ;  /* 0x0c0000262a237389 */ /* 0x0000640000020027 */
[----:B01----:R-:W-:Y:S05]  /*c000*/  ENDCOLLECTIVE ;  /* 0x000000000000791b */ /* 0x003fea0003800000 */
.L_x_10582:
[----:B------:R-:W-:Y:S01]  /*c010*/  HFMA2 R38, -RZ, RZ, 0, 2.384185791015625e-07 ;  /* 0x00000004ff267431 */ /* 0x000fe200000001ff */
[----:B------:R-:W-:-:S05]  /*c020*/  MOV R20, R35 ;  /* 0x0000002300147202 */ /* 0x000fca0000000f00 */
[----:B------:R-:W-:-:S04]  /*c030*/  FADD.FTZ R20, R21, R20 ;  /* 0x0000001415147221 */ /* 0x000fc80000010000 */
[----:B------:R-:W-:-:S07]  /*c040*/  IMAD.MOV.U32 R42, RZ, RZ, R20 ;  /* 0x000000ffff2a7224 */ /* 0x000fce00078e0014 */
[----:B------:R-:W-:Y:S05]  /*c050*/  WARPSYNC.COLLECTIVE R37, `(.L_x_10583) ;  /* 0x0000000025087348 */ /* 0x000fea0003c00000 */
[----:B------:R0:W1:Y:S02]  /*c060*/  SHFL.BFLY P1, R35, R42, R38, R39 ;  /* 0x0c0000262a237389 */ /* 0x0000640000020027 */
[----:B01----:R-:W-:Y:S05]  /*c070*/  ENDCOLLECTIVE ;  /* 0x000000000000791b */ /* 0x003fea0003800000 */
.L_x_10583:
[----:B------:R-:W-:Y:S02]  /*c080*/  IMAD.MOV.U32 R38, RZ, RZ, 0x8 ;  /* 0x00000008ff267424 */ /* 0x000fe400078e00ff */
[----:B------:R-:W-:-:S04]  /*c090*/  IMAD.MOV.U32 R23, RZ, RZ, R35 ;  /* 0x000000ffff177224 */ /* 0x000fc800078e0023 */
[----:B------:R-:W-:-:S05]  /*c0a0*/  FADD.FTZ R23, R20, R23 ;  /* 0x0000001714177221 */ /* 0x000fca0000010000 */
[----:B------:R-:W-:-:S07]  /*c0b0*/  MOV R42, R23 ;  /* 0x00000017002a7202 */ /* 0x000fce0000000f00 */
[----:B------:R-:W-:Y:S05]  /*c0c0*/  WARPSYNC.COLLECTIVE R37, `(.L_x_10584) ;  /* 0x0000000025087348 */ /* 0x000fea0003c00000 */
[----:B------:R0:W1:Y:S02]  /*c0d0*/  SHFL.BFLY P1, R35, R42, R38, R39 ;  /* 0x0c0000262a237389 */ /* 0x0000640000020027 */
[----:B01----:R-:W-:Y:S05]  /*c0e0*/  ENDCOLLECTIVE ;  /* 0x000000000000791b */ /* 0x003fea0003800000 */
.L_x_10584:
[----:B------:R-:W-:Y:S01]  /*c0f0*/  HFMA2 R38, -RZ, RZ, 0, 9.5367431640625e-07 ;  /* 0x00000010ff267431 */ /* 0x000fe200000001ff */
[----:B------:R-:W-:-:S05]  /*c100*/  MOV R22, R35 ;  /* 0x0000002300167202 */ /* 0x000fca0000000f00 */
[----:B------:R-:W-:-:S04]  /*c110*/  FADD.FTZ R22, R23, R22 ;  /* 0x0000001617167221 */ /* 0x000fc80000010000 */
[----:B------:R-:W-:-:S07]  /*c120*/  IMAD.MOV.U32 R42, RZ, RZ, R22 ;  /* 0x000000ffff2a7224 */ /* 0x000fce00078e0016 */
[----:B------:R-:W-:Y:S05]  /*c130*/  WARPSYNC.COLLECTIVE R37, `(.L_x_10585) ;  /* 0x0000000025087348 */ /* 0x000fea0003c00000 */
[----:B------:R0:W1:Y:S02]  /*c140*/  SHFL.BFLY P1, R35, R42, R38, R39 ;  /* 0x0c0000262a237389 */ /* 0x0000640000020027 */
[----:B01----:R-:W-:Y:S05]  /*c150*/  ENDCOLLECTIVE ;  /* 0x000000000000791b */ /* 0x003fea0003800000 */
.L_x_10585:
[----:B------:R-:W-:Y:S05]  /*c160*/  BRA `(.L_x_10586) ;  /* 0xfffffff4000c7947 */ /* 0x000fea000383ffff */
.L_x_10587:
        /* <DEDUP_REMOVED lines=9> */
.L_x_20310:


//--------------------- .text._ZN10layer_norm13ln_fwd_kernelINS_13Kernel_traitsIf6__halfS2_S2_fjLj512ELj1ELj4ELj1ELj16ENS_18Kernel_traits_baseILj512EfS2_S2_S2_fjLj128EEEEELb1ELb0ELb1ELb0EEEvNS_9FwdParamsE --------------------------
	.section	.text._ZN10layer_norm13ln_fwd_kernelINS_13Kernel_traitsIf6__halfS2_S2_fjLj512ELj1ELj4ELj1ELj16ENS_18Kernel_traits_baseILj512EfS2_S2_S2_fjLj128EEEEELb1ELb0ELb1ELb0EEEvNS_9FwdParamsE,"ax",@progbits
	.align	128
        .global         _ZN10layer_norm13ln_fwd_kernelINS_13Kernel_traitsIf6__halfS2_S2_fjLj512ELj1ELj4ELj1ELj16ENS_18Kernel_traits_baseILj512EfS2_S2_S2_fjLj128EEEEELb1ELb0ELb1ELb0EEEvNS_9FwdParamsE
        .type           _ZN10layer_norm13ln_fwd_kernelINS_13Kernel_traitsIf6__halfS2_S2_fjLj512ELj1ELj4ELj1ELj16ENS_18Kernel_traits_baseILj512EfS2_S2_S2_fjLj128EEEEELb1ELb0ELb1ELb0EEEvNS_9FwdParamsE,@function
        .size           _ZN10layer_norm13ln_fwd_kernelINS_13Kernel_traitsIf6__halfS2_S2_fjLj512ELj1ELj4ELj1ELj16ENS_18Kernel_traits_baseILj512EfS2_S2_S2_fjLj128EEEEELb1ELb0ELb1ELb0EEEvNS_9FwdParamsE,(.L_x_20311 - _ZN10layer_norm13ln_fwd_kernelINS_13Kernel_traitsIf6__halfS2_S2_fjLj512ELj1ELj4ELj1ELj16ENS_18Kernel_traits_baseILj512EfS2_S2_S2_fjLj128EEEEELb1ELb0ELb1ELb0EEEvNS_9FwdParamsE)
        .other          _ZN10layer_norm13ln_fwd_kernelINS_13Kernel_traitsIf6__halfS2_S2_fjLj512ELj1ELj4ELj1ELj16ENS_18Kernel_traits_baseILj512EfS2_S2_S2_fjLj128EEEEELb1ELb0ELb1ELb0EEEvNS_9FwdParamsE,@"STO_CUDA_ENTRY STV_DEFAULT"
_ZN10layer_norm13ln_fwd_kernelINS_13Kernel_traitsIf6__halfS2_S2_fjLj512ELj1ELj4ELj1ELj16ENS_18Kernel_traits_baseILj512EfS2_S2_S2_fjLj128EEEEELb1ELb0ELb1ELb0EEEvNS_9FwdParamsE:
.text._ZN10layer_norm13ln_fwd_kernelINS_13Kernel_traitsIf6__halfS2_S2_fjLj512ELj1ELj4ELj1ELj16ENS_18Kernel_traits_baseILj512EfS2_S2_S2_fjLj128EEEEELb1ELb0ELb1ELb0EEEvNS_9FwdParamsE:
        /* <DEDUP_REMOVED lines=70> */
.L_x_10591:
[----:B------:R-:W-:Y:S05]  /*0460*/  BSYNC.RECONVERGENT B1 ;  /* 0x0000000000017941 */ /* 0x000fea0003800200 */
.L_x_10590:
        /* <DEDUP_REMOVED lines=10> */
.L_x_10589:
        /* <DEDUP_REMOVED lines=20> */
.L_x_10592:
[----:B------:R-:W-:Y:S05]  /*0650*/  BSYNC.RECONVERGENT B0 ;  /* 0x0000000000007941 */ /* 0x000fea0003800200 */
.L_x_10588:
        /* <DEDUP_REMOVED lines=72> */
.L_x_10837:
        /* <DEDUP_REMOVED lines=26> */
.L_x_10597:
[----:B------:R-:W-:Y:S05]  /*0c80*/  BSYNC.RECONVERGENT B2 ;  /* 0x0000000000027941 */ /* 0x000fea0003800200 */
.L_x_10596:
        /* <DEDUP_REMOVED lines=28> */
.L_x_10603:
        /* <DEDUP_REMOVED lines=13> */
.L_x_10605:
[----:B------:R-:W-:Y:S05]  /*0f20*/  BSYNC.RECONVERGENT B4 ;  /* 0x0000000000047941 */ /* 0x000fea0003800200 */
.L_x_10604:
        /* <DEDUP_REMOVED lines=40> */
[----:B------:R-:W-:-:S07]  /*11b0*/  IMAD.MOV.U32 R10, RZ, RZ, R76 ;  /* 0x000000ffff0a7224 */ /* 0x000fce00078e004c */
.L_x_10602:
[----:B------:R-:W-:Y:S05]  /*11c0*/  BSYNC.RECONVERGENT B3 ;  /* 0x0000000000037941 */ /* 0x000fea0003800200 */
.L_x_10601:
        /* <DEDUP_REMOVED lines=11> */
.L_x_10600:
[----:B------:R-:W-:Y:S05]  /*1280*/  BSYNC.RECONVERGENT B2 ;  /* 0x0000000000027941 */ /* 0x000fea0003800200 */
.L_x_10599:
        /* <DEDUP_REMOVED lines=22> */
.L_x_10610:
        /* <DEDUP_REMOVED lines=13> */
.L_x_10612:
[----:B------:R-:W-:Y:S05]  /*14c0*/  BSYNC.RECONVERGENT B4 ;  /* 0x0000000000047941 */ /* 0x000fea0003800200 */
.L_x_10611:
        /* <DEDUP_REMOVED lines=42> */
.L_x_10609:
[----:B------:R-:W-:Y:S05]  /*1770*/  BSYNC.RECONVERGENT B3 ;  /* 0x0000000000037941 */ /* 0x000fea0003800200 */
.L_x_10608:
        /* <DEDUP_REMOVED lines=11> */
.L_x_10607:
[----:B------:R-:W-:Y:S05]  /*1830*/  BSYNC.RECONVERGENT B2 ;  /* 0x0000000000027941 */ /* 0x000fea0003800200 */
.L_x_10606:
        /* <DEDUP_REMOVED lines=22> */
.L_x_10617:
        /* <DEDUP_REMOVED lines=13> */
.L_x_10619:
[----:B------:R-:W-:Y:S05]  /*1a70*/  BSYNC.RECONVERGENT B4 ;  /* 0x0000000000047941 */ /* 0x000fea0003800200 */
.L_x_10618:
        /* <DEDUP_REMOVED lines=42> */
.L_x_10616:
[----:B------:R-:W-:Y:S05]  /*1d20*/  BSYNC.RECONVERGENT B3 ;  /* 0x0000000000037941 */ /* 0x000fea0003800200 */
.L_x_10615:
        /* <DEDUP_REMOVED lines=11> */
.L_x_10614:
[----:B------:R-:W-:Y:S05]  /*1de0*/  BSYNC.RECONVERGENT B2 ;  /* 0x0000000000027941 */ /* 0x000fea0003800200 */
.L_x_10613:
        /* <DEDUP_REMOVED lines=22> */
.L_x_10624:
        /* <DEDUP_REMOVED lines=13> */
.L_x_10626:
[----:B------:R-:W-:Y:S05]  /*2020*/  BSYNC.RECONVERGENT B4 ;  /* 0x0000000000047941 */ /* 0x000fea0003800200 */
.L_x_10625:
        /* <DEDUP_REMOVED lines=41> */
.L_x_10623:
[----:B------:R-:W-:Y:S05]  /*22c0*/  BSYNC.RECONVERGENT B3 ;  /* 0x0000000000037941 */ /* 0x000fea0003800200 */
.L_x_10622:
        /* <DEDUP_REMOVED lines=11> */
.L_x_10621:
[----:B------:R-:W-:Y:S05]  /*2380*/  BSYNC.RECONVERGENT B2 ;  /* 0x0000000000027941 */ /* 0x000fea0003800200 */
.L_x_10620:
        /* <DEDUP_REMOVED lines=22> */
.L_x_10631:
        /* <DEDUP_REMOVED lines=13> */
.L_x_10633:
[----:B------:R-:W-:Y:S05]  /*25c0*/  BSYNC.RECONVERGENT B4 ;  /* 0x0000000000047941 */ /* 0x000fea0003800200 */
.L_x_10632:
        /* <DEDUP_REMOVED lines=42> */
.L_x_10630:
[----:B------:R-:W-:Y:S05]  /*2870*/  BSYNC.RECONVERGENT B3 ;  /* 0x0000000000037941 */ /* 0x000fea0003800200 */
.L_x_10629:
        /* <DEDUP_REMOVED lines=11> */
.L_x_10628:
[----:B------:R-:W-:Y:S05]  /*2930*/  BSYNC.RECONVERGENT B2 ;  /* 0x0000000000027941 */ /* 0x000fea0003800200 */
.L_x_10627:
        /* <DEDUP_REMOVED lines=22> */
.L_x_10638:
        /* <DEDUP_REMOVED lines=13> */
.L_x_10640:
[----:B------:R-:W-:Y:S05]  /*2b70*/  BSYNC.RECONVERGENT B4 ;  /* 0x0000000000047941 */ /* 0x000fea0003800200 */
.L_x_10639:
        /* <DEDUP_REMOVED lines=41> */
.L_x_10637:
[----:B------:R-:W-:Y:S05]  /*2e10*/  BSYNC.RECONVERGENT B3 ;  /* 0x0000000000037941 */ /* 0x000fea0003800200 */
.L_x_10636:
        /* <DEDUP_REMOVED lines=11> */
.L_x_10635:
[----:B------:R-:W-:Y:S05]  /*2ed0*/  BSYNC.RECONVERGENT B2 ;  /* 0x0000000000027941 */ /* 0x000fea0003800200 */
.L_x_10634:
        /* <DEDUP_REMOVED lines=22> */
.L_x_10645:
        /* <DEDUP_REMOVED lines=13> */
.L_x_10647:
[----:B------:R-:W-:Y:S05]  /*3110*/  BSYNC.RECONVERGENT B4 ;  /* 0x0000000000047941 */ /* 0x000fea0003800200 */
.L_x_10646:
        /* <DEDUP_REMOVED lines=41> */
.L_x_10644:
[----:B------:R-:W-:Y:S05]  /*33b0*/  BSYNC.RECONVERGENT B3 ;  /* 0x0000000000037941 */ /* 0x000fea0003800200 */
.L_x_10643:
        /* <DEDUP_REMOVED lines=11> */
.L_x_10642:
[----:B------:R-:W-:Y:S05]  /*3470*/  BSYNC.RECONVERGENT B2 ;  /* 0x0000000000027941 */ /* 0x000fea0003800200 */
.L_x_10641:
        /* <DEDUP_REMOVED lines=22> */
.L_x_10652:
        /* <DEDUP_REMOVED lines=13> */
.L_x_10654:
[----:B------:R-:W-:Y:S05]  /*36b0*/  BSYNC.RECONVERGENT B4 ;  /* 0x0000000000047941 */ /* 0x000fea0003800200 */
.L_x_10653:
        /* <DEDUP_REMOVED lines=42> */
.L_x_10651:
[----:B------:R-:W-:Y:S05]  /*3960*/  BSYNC.RECONVERGENT B3 ;  /* 0x0000000000037941 */ /* 0x000fea0003800200 */
.L_x_10650:
        /* <DEDUP_REMOVED lines=11> */
.L_x_10649:
[----:B------:R-:W-:Y:S05]  /*3a20*/  BSYNC.RECONVERGENT B2 ;  /* 0x0000000000027941 */ /* 0x000fea0003800200 */
.L_x_10648:
[----:B------:R-:W-:Y:S02]  /*3a30*/  F2FP.F16.F32.PACK_AB R55, RZ, R73 ;  /* 0x00000049ff37723e */ /* 0x000fe400000000ff */
[----:B------:R-:W-:Y:S02]  /*3a40*/  PRMT R54, R88, 0x5410, R54 ;  /* 0x0000541058367816 */ /* 0x000fe40000000036 */
[----:B------:R-:W-:Y:S02]  /*3a50*/  PRMT R53, R85, 0x5410, R87 ;  /* 0x0000541055357816 */ /* 0x000fe40000000057 */
[----:B------:R-:W-:Y:S02]  /*3a60*/  PRMT R52, R76, 0x5410, R84 ;  /* 0x000054104c347816 */ /* 0x000fe40000000054 */
[----:B------:R-:W-:Y:S01]  /*3a70*/  PRMT R55, R86, 0x5410, R55 ;  /* 0x0000541056377816 */ /* 0x000fe20000000037 */
[----:B------:R-:W-:Y:S06]  /*3a80*/  BRA `(.L_x_10655) ;  /* 0x0000002800bc7947 */ /* 0x000fec0003800000 */
.L_x_10598:
[----:B------:R-:W-:Y:S01]  /*3a90*/  BSSY.RECONVERGENT B2, `(.L_x_10656) ;  /* 0x0000056000027945 */ /* 0x000fe20003800200 */
[----:B------:R-:W-:Y:S02]  /*3aa0*/  HFMA2 R12, -RZ, RZ, 0, 0 ;  /* 0x00000000ff0c7431 */ /* 0x000fe400000001ff */
[----:B------:R-:W-:Y:S02]  /*3ab0*/  IMAD.MOV.U32 R82, RZ, RZ, R76 ;  /* 0x000000ffff527224 */ /* 0x000fe400078e004c */
[----:B------:R-:W-:Y:S01]  /*3ac0*/  IMAD.MOV.U32 R52, RZ, RZ, R15 ;  /* 0x000000ffff347224 */ /* 0x000fe200078e000f */
        /* <DEDUP_REMOVED lines=17> */
.L_x_10660:
        /* <DEDUP_REMOVED lines=13> */
.L_x_10662:
[----:B------:R-:W-:Y:S05]  /*3cb0*/  BSYNC.RECONVERGENT B4 ;  /* 0x0000000000047941 */ /* 0x000fea0003800200 */
.L_x_10661:
        /* <DEDUP_REMOVED lines=41> */
.L_x_10659:
[----:B------:R-:W-:Y:S05]  /*3f50*/  BSYNC.RECONVERGENT B3 ;  /* 0x0000000000037941 */ /* 0x000fea0003800200 */
.L_x_10658:
        /* <DEDUP_REMOVED lines=9> */
.L_x_10657:
[----:B------:R-:W-:Y:S05]  /*3ff0*/  BSYNC.RECONVERGENT B2 ;  /* 0x0000000000027941 */ /* 0x000fea0003800200 */
.L_x_10656:
[----:B------:R-:W-:Y:S01]  /*4000*/  BSSY.RECONVERGENT B2, `(.L_x_10663) ;  /* 0x0000054000027945 */ /* 0x000fe20003800200 */
[----:B------:R-:W-:Y:S01]  /*4010*/  F2FP.F16.F32.PACK_AB R84, RZ, R12 ;  /* 0x0000000cff54723e */ /* 0x000fe200000000ff */
[----:B------:R-:W-:Y:S02]  /*4020*/  IMAD.MOV.U32 R10, RZ, RZ, RZ ;  /* 0x000000ffff0a7224 */ /* 0x000fe400078e00ff */
        /* <DEDUP_REMOVED lines=15> */
.L_x_10667:
        /* <DEDUP_REMOVED lines=13> */
.L_x_10669:
[----:B------:R-:W-:Y:S05]  /*41f0*/  BSYNC.RECONVERGENT B4 ;  /* 0x0000000000047941 */ /* 0x000fea0003800200 */
.L_x_10668:
        /* <DEDUP_REMOVED lines=42> */
.L_x_10666:
[----:B------:R-:W-:Y:S05]  /*44a0*/  BSYNC.RECONVERGENT B3 ;  /* 0x0000000000037941 */ /* 0x000fea0003800200 */
.L_x_10665:
        /* <DEDUP_REMOVED lines=9> */
.L_x_10664:
[----:B------:R-:W-:Y:S05]  /*4540*/  BSYNC.RECONVERGENT B2 ;  /* 0x0000000000027941 */ /* 0x000fea0003800200 */
.L_x_10663:
        /* <DEDUP_REMOVED lines=18> */
.L_x_10674:
        /* <DEDUP_REMOVED lines=13> */
.L_x_10676:
[----:B------:R-:W-:Y:S05]  /*4740*/  BSYNC.RECONVERGENT B4 ;  /* 0x0000000000047941 */ /* 0x000fea0003800200 */
.L_x_10675:
        /* <DEDUP_REMOVED lines=42> */
.L_x_10673:
[----:B------:R-:W-:Y:S05]  /*49f0*/  BSYNC.RECONVERGENT B3 ;  /* 0x0000000000037941 */ /* 0x000fea0003800200 */
.L_x_10672:
        /* <DEDUP_REMOVED lines=9> */
.L_x_10671:
[----:B------:R-:W-:Y:S05]  /*4a90*/  BSYNC.RECONVERGENT B2 ;  /* 0x0000000000027941 */ /* 0x000fea0003800200 */
.L_x_10670:
        /* <DEDUP_REMOVED lines=18> */
.L_x_10681:
        /* <DEDUP_REMOVED lines=13> */
.L_x_10683:
[----:B------:R-:W-:Y:S05]  /*4c90*/  BSYNC.RECONVERGENT B4 ;  /* 0x0000000000047941 */ /* 0x000fea0003800200 */
.L_x_10682:
        /* <DEDUP_REMOVED lines=42> */
.L_x_10680:
[----:B------:R-:W-:Y:S05]  /*4f40*/  BSYNC.RECONVERGENT B3 ;  /* 0x0000000000037941 */ /* 0x000fea0003800200 */
.L_x_10679:
        /* <DEDUP_REMOVED lines=9> */
.L_x_10678:
[----:B------:R-:W-:Y:S05]  /*4fe0*/  BSYNC.RECONVERGENT B2 ;  /* 0x0000000000027941 */ /* 0x000fea0003800200 */
.L_x_10677:
        /* <DEDUP_REMOVED lines=18> */
.L_x_10688:
        /* <DEDUP_REMOVED lines=13> */
.L_x_10690:
[----:B------:R-:W-:Y:S05]  /*51e0*/  BSYNC.RECONVERGENT B4 ;  /* 0x0000000000047941 */ /* 0x000fea0003800200 */
.L_x_10689:
        /* <DEDUP_REMOVED lines=42> */
.L_x_10687:
[----:B------:R-:W-:Y:S05]  /*5490*/  BSYNC.RECONVERGENT B3 ;  /* 0x0000000000037941 */ /* 0x000fea0003800200 */
.L_x_10686:
        /* <DEDUP_REMOVED lines=9> */
.L_x_10685:
[----:B------:R-:W-:Y:S05]  /*5530*/  BSYNC.RECONVERGENT B2 ;  /* 0x0000000000027941 */ /* 0x000fea0003800200 */
.L_x_10684:
        /* <DEDUP_REMOVED lines=18> */
.L_x_10695:
        /* <DEDUP_REMOVED lines=13> */
.L_x_10697:
[----:B------:R-:W-:Y:S05]  /*5730*/  BSYNC.RECONVERGENT B4 ;  /* 0x0000000000047941 */ /* 0x000fea0003800200 */
.L_x_10696:
        /* <DEDUP_REMOVED lines=42> */
.L_x_10694:
[----:B------:R-:W-:Y:S05]  /*59e0*/  BSYNC.RECONVERGENT B3 ;  /* 0x0000000000037941 */ /* 0x000fea0003800200 */
.L_x_10693:
        /* <DEDUP_REMOVED lines=9> */
.L_x_10692:
[----:B------:R-:W-:Y:S05]  /*5a80*/  BSYNC.RECONVERGENT B2 ;  /* 0x0000000000027941 */ /* 0x000fea0003800200 */
.L_x_10691:
        /* <DEDUP_REMOVED lines=18> */
.L_x_10702:
        /* <DEDUP_REMOVED lines=13> */
.L_x_10704:
[----:B------:R-:W-:Y:S05]  /*5c80*/  BSYNC.RECONVERGENT B4 ;  /* 0x0000000000047941 */ /* 0x000fea0003800200 */
.L_x_10703:
        /* <DEDUP_REMOVED lines=42> */
.L_x_10701:
[----:B------:R-:W-:Y:S05]  /*5f30*/  BSYNC.RECONVERGENT B3 ;  /* 0x0000000000037941 */ /* 0x000fea0003800200 */
.L_x_10700:
        /* <DEDUP_REMOVED lines=9> */
.L_x_10699:
[----:B------:R-:W-:Y:S05]  /*5fd0*/  BSYNC.RECONVERGENT B2 ;  /* 0x0000000000027941 */ /* 0x000fea0003800200 */
.L_x_10698:
        /* <DEDUP_REMOVED lines=18> */
.L_x_10709:
        /* <DEDUP_REMOVED lines=13> */
.L_x_10711:
[----:B------:R-:W-:Y:S05]  /*61d0*/  BSYNC.RECONVERGENT B4 ;  /* 0x0000000000047941 */ /* 0x000fea0003800200 */
.L_x_10710:
        /* <DEDUP_REMOVED lines=42> */
.L_x_10708:
[----:B------:R-:W-:Y:S05]  /*6480*/  BSYNC.RECONVERGENT B3 ;  /* 0x0000000000037941 */ /* 0x000fea0003800200 */
.L_x_10707:
        /* <DEDUP_REMOVED lines=9> */
.L_x_10706:
[----:B------:R-:W-:Y:S05]  /*6520*/  BSYNC.RECONVERGENT B2 ;  /* 0x0000000000027941 */ /* 0x000fea0003800200 */
.L_x_10705:
[----:B------:R-:W-:Y:S02]  /*6530*/  F2FP.F16.F32.PACK_AB R55, RZ, R73 ;  /* 0x00000049ff37723e */ /* 0x000fe400000000ff */
[----:B------:R-:W-:Y:S02]  /*6540*/  PRMT R54, R87, 0x5410, R88 ;  /* 0x0000541057367816 */ /* 0x000fe40000000058 */
[----:B------:R-:W-:Y:S02]  /*6550*/  PRMT R53, R85, 0x5410, R86 ;  /* 0x0000541055357816 */ /* 0x000fe40000000056 */
[----:B------:R-:W-:Y:S02]  /*6560*/  PRMT R52, R84, 0x5410, R83 ;  /* 0x0000541054347816 */ /* 0x000fe40000000053 */
[----:B------:R-:W-:-:S07]  /*6570*/  PRMT R55, R76, 0x5410, R55 ;  /* 0x000054104c377816 */ /* 0x000fce0000000037 */
.L_x_10655:
        /* <DEDUP_REMOVED lines=26> */
.L_x_10713:
[----:B------:R-:W-:Y:S05]  /*6720*/  BSYNC.RECONVERGENT B2 ;  /* 0x0000000000027941 */ /* 0x000fea0003800200 */
.L_x_10712:
[----:B------:R-:W-:Y:S01]  /*6730*/  IADD3 R80, PT, PT, R80, 0x20, RZ ;  /* 0x0000002050507810 */ /* 0x000fe20007ffe0ff */
[----:B------:R-:W-:-:S07]  /*6740*/  VIADD R78, R78, 0x20 ;  /* 0x000000204e4e7836 */ /* 0x000fce0000000000 */
.L_x_10595:
[----:B------:R-:W-:Y:S05]  /*6750*/  BSYNC.RECONVERGENT B1 ;  /* 0x0000000000017941 */ /* 0x000fea0003800200 */
.L_x_10594:
        /* <DEDUP_REMOVED lines=8> */
.L_x_10717:
[----:B------:R-:W-:Y:S05]  /*67e0*/  BSYNC.RECONVERGENT B2 ;  /* 0x0000000000027941 */ /* 0x000fea0003800200 */
.L_x_10716:
        /* <DEDUP_REMOVED lines=28> */
.L_x_10723:
        /* <DEDUP_REMOVED lines=13> */
.L_x_10725:
[----:B------:R-:W-:Y:S05]  /*6a80*/  BSYNC.RECONVERGENT B4 ;  /* 0x0000000000047941 */ /* 0x000fea0003800200 */
.L_x_10724:
        /* <DEDUP_REMOVED lines=41> */
.L_x_10722:
[----:B------:R-:W-:Y:S05]  /*6d20*/  BSYNC.RECONVERGENT B3 ;  /* 0x0000000000037941 */ /* 0x000fea0003800200 */
.L_x_10721:
        /* <DEDUP_REMOVED lines=11> */
.L_x_10720:
[----:B------:R-:W-:Y:S05]  /*6de0*/  BSYNC.RECONVERGENT B2 ;  /* 0x0000000000027941 */ /* 0x000fea0003800200 */
.L_x_10719:
        /* <DEDUP_REMOVED lines=22> */
.L_x_10730:
        /* <DEDUP_REMOVED lines=13> */
.L_x_10732:
[----:B------:R-:W-:Y:S05]  /*7020*/  BSYNC.RECONVERGENT B4 ;  /* 0x0000000000047941 */ /* 0x000fea0003800200 */
.L_x_10731:
        /* <DEDUP_REMOVED lines=42> */
.L_x_10729:
[----:B------:R-:W-:Y:S05]  /*72d0*/  BSYNC.RECONVERGENT B3 ;  /* 0x0000000000037941 */ /* 0x000fea0003800200 */
.L_x_10728:
        /* <DEDUP_REMOVED lines=11> */
.L_x_10727:
[----:B------:R-:W-:Y:S05]  /*7390*/  BSYNC.RECONVERGENT B2 ;  /* 0x0000000000027941 */ /* 0x000fea0003800200 */
.L_x_10726:
        /* <DEDUP_REMOVED lines=22> */
.L_x_10737:
        /* <DEDUP_REMOVED lines=13> */
.L_x_10739:
[----:B------:R-:W-:Y:S05]  /*75d0*/  BSYNC.RECONVERGENT B4 ;  /* 0x0000000000047941 */ /* 0x000fea0003800200 */
.L_x_10738:
        /* <DEDUP_REMOVED lines=42> */
.L_x_10736:
[----:B------:R-:W-:Y:S05]  /*7880*/  BSYNC.RECONVERGENT B3 ;  /* 0x0000000000037941 */ /* 0x000fea0003800200 */
.L_x_10735:
        /* <DEDUP_REMOVED lines=11> */
.L_x_10734:
[----:B------:R-:W-:Y:S05]  /*7940*/  BSYNC.RECONVERGENT B2 ;  /* 0x0000000000027941 */ /* 0x000fea0003800200 */
.L_x_10733:
        /* <DEDUP_REMOVED lines=22> */
.L_x_10744:
        /* <DEDUP_REMOVED lines=13> */
.L_x_10746:
[----:B------:R-:W-:Y:S05]  /*7b80*/  BSYNC.RECONVERGENT B4 ;  /* 0x0000000000047941 */ /* 0x000fea0003800200 */
.L_x_10745:
        /* <DEDUP_REMOVED lines=42> */
.L_x_10743:
[----:B------:R-:W-:Y:S05]  /*7e30*/  BSYNC.RECONVERGENT B3 ;  /* 0x0000000000037941 */ /* 0x000fea0003800200 */
.L_x_10742:
        /* <DEDUP_REMOVED lines=11> */
.L_x_10741:
[----:B------:R-:W-:Y:S05]  /*7ef0*/  BSYNC.RECONVERGENT B2 ;  /* 0x0000000000027941 */ /* 0x000fea0003800200 */
.L_x_10740:
        /* <DEDUP_REMOVED lines=22> */
.L_x_10751:
        /* <DEDUP_REMOVED lines=13> */
.L_x_10753:
[----:B------:R-:W-:Y:S05]  /*8130*/  BSYNC.RECONVERGENT B4 ;  /* 0x0000000000047941 */ /* 0x000fea0003800200 */
.L_x_10752:
        /* <DEDUP_REMOVED lines=42> */
.L_x_10750:
[----:B------:R-:W-:Y:S05]  /*83e0*/  BSYNC.RECONVERGENT B3 ;  /* 0x0000000000037941 */ /* 0x000fea0003800200 */
.L_x_10749:
        /* <DEDUP_REMOVED lines=11> */
.L_x_10748:
[----:B------:R-:W-:Y:S05]  /*84a0*/  BSYNC.RECONVERGENT B2 ;  /* 0x0000000000027941 */ /* 0x000fea0003800200 */
.L_x_10747:
        /* <DEDUP_REMOVED lines=22> */
.L_x_10758:
        /* <DEDUP_REMOVED lines=13> */
.L_x_10760:
[----:B------:R-:W-:Y:S05]  /*86e0*/  BSYNC.RECONVERGENT B4 ;  /* 0x0000000000047941 */ /* 0x000fea0003800200 */
.L_x_10759:
        /* <DEDUP_REMOVED lines=42> */
.L_x_10757:
[----:B------:R-:W-:Y:S05]  /*8990*/  BSYNC.RECONVERGENT B3 ;  /* 0x0000000000037941 */ /* 0x000fea0003800200 */
.L_x_10756:
        /* <DEDUP_REMOVED lines=11> */
.L_x_10755:
[----:B------:R-:W-:Y:S05]  /*8a50*/  BSYNC.RECONVERGENT B2 ;  /* 0x0000000000027941 */ /* 0x000fea0003800200 */
.L_x_10754:
        /* <DEDUP_REMOVED lines=22> */
.L_x_10765:
        /* <DEDUP_REMOVED lines=13> */
.L_x_10767:
[----:B------:R-:W-:Y:S05]  /*8c90*/  BSYNC.RECONVERGENT B4 ;  /* 0x0000000000047941 */ /* 0x000fea0003800200 */
.L_x_10766:
        /* <DEDUP_REMOVED lines=42> */
.L_x_10764:
[----:B------:R-:W-:Y:S05]  /*8f40*/  BSYNC.RECONVERGENT B3 ;  /* 0x0000000000037941 */ /* 0x000fea0003800200 */
.L_x_10763:
        /* <DEDUP_REMOVED lines=11> */
.L_x_10762:
[----:B------:R-:W-:Y:S05]  /*9000*/  BSYNC.RECONVERGENT B2 ;  /* 0x0000000000027941 */ /* 0x000fea0003800200 */
.L_x_10761:
        /* <DEDUP_REMOVED lines=22> */
.L_x_10772:
        /* <DEDUP_REMOVED lines=13> */
.L_x_10774:
[----:B------:R-:W-:Y:S05]  /*9240*/  BSYNC.RECONVERGENT B4 ;  /* 0x0000000000047941 */ /* 0x000fea0003800200 */
.L_x_10773:
        /* <DEDUP_REMOVED lines=42> */
.L_x_10771:
[----:B------:R-:W-:Y:S05]  /*94f0*/  BSYNC.RECONVERGENT B3 ;  /* 0x0000000000037941 */ /* 0x000fea0003800200 */
.L_x_10770:
        /* <DEDUP_REMOVED lines=11> */
.L_x_10769:
[----:B------:R-:W-:Y:S05]  /*95b0*/  BSYNC.RECONVERGENT B2 ;  /* 0x0000000000027941 */ /* 0x000fea0003800200 */
.L_x_10768:
[----:B------:R-:W-:Y:S02]  /*95c0*/  F2FP.F16.F32.PACK_AB R55, RZ, R75 ;  /* 0x0000004bff37723e */ /* 0x000fe400000000ff */
[----:B------:R-:W-:Y:S02]  /*95d0*/  PRMT R54, R88, 0x5410, R89 ;  /* 0x0000541058367816 */ /* 0x000fe40000000059 */
[----:B------:R-:W-:Y:S02]  /*95e0*/  PRMT R53, R85, 0x5410, R87 ;  /* 0x0000541055357816 */ /* 0x000fe40000000057 */
[----:B------:R-:W-:Y:S02]  /*95f0*/  PRMT R52, R81, 0x5410, R84 ;  /* 0x0000541051347816 */ /* 0x000fe40000000054 */
[----:B------:R-:W-:Y:S01]  /*9600*/  PRMT R55, R86, 0x5410, R55 ;  /* 0x0000541056377816 */ /* 0x000fe20000000037 */
[----:B------:R-:W-:Y:S06]  /*9610*/  BRA `(.L_x_10775) ;  /* 0x0000002800c07947 */ /* 0x000fec0003800000 */
.L_x_10718:
        /* <DEDUP_REMOVED lines=21> */
.L_x_10780:
        /* <DEDUP_REMOVED lines=13> */
.L_x_10782:
[----:B------:R-:W-:Y:S05]  /*9840*/  BSYNC.RECONVERGENT B4 ;  /* 0x0000000000047941 */ /* 0x000fea0003800200 */
.L_x_10781:
        /* <DEDUP_REMOVED lines=41> */
.L_x_10779:
[----:B------:R-:W-:Y:S05]  /*9ae0*/  BSYNC.RECONVERGENT B3 ;  /* 0x0000000000037941 */ /* 0x000fea0003800200 */
.L_x_10778:
        /* <DEDUP_REMOVED lines=9> */
.L_x_10777:
[----:B------:R-:W-:Y:S05]  /*9b80*/  BSYNC.RECONVERGENT B2 ;  /* 0x0000000000027941 */ /* 0x000fea0003800200 */
.L_x_10776:
        /* <DEDUP_REMOVED lines=18> */
.L_x_10787:
        /* <DEDUP_REMOVED lines=13> */
.L_x_10789:
[----:B------:R-:W-:Y:S05]  /*9d80*/  BSYNC.RECONVERGENT B4 ;  /* 0x0000000000047941 */ /* 0x000fea0003800200 */
.L_x_10788:
        /* <DEDUP_REMOVED lines=42> */
.L_x_10786:
[----:B------:R-:W-:Y:S05]  /*a030*/  BSYNC.RECONVERGENT B3 ;  /* 0x0000000000037941 */ /* 0x000fea0003800200 */
.L_x_10785:
        /* <DEDUP_REMOVED lines=9> */
.L_x_10784:
[----:B------:R-:W-:Y:S05]  /*a0d0*/  BSYNC.RECONVERGENT B2 ;  /* 0x0000000000027941 */ /* 0x000fea0003800200 */
.L_x_10783:
        /* <DEDUP_REMOVED lines=18> */
.L_x_10794:
        /* <DEDUP_REMOVED lines=13> */
.L_x_10796:
[----:B------:R-:W-:Y:S05]  /*a2d0*/  BSYNC.RECONVERGENT B4 ;  /* 0x0000000000047941 */ /* 0x000fea0003800200 */
.L_x_10795:
        /* <DEDUP_REMOVED lines=42> */
.L_x_10793:
[----:B------:R-:W-:Y:S05]  /*a580*/  BSYNC.RECONVERGENT B3 ;  /* 0x0000000000037941 */ /* 0x000fea0003800200 */
.L_x_10792:
        /* <DEDUP_REMOVED lines=9> */
.L_x_10791:
[----:B------:R-:W-:Y:S05]  /*a620*/  BSYNC.RECONVERGENT B2 ;  /* 0x0000000000027941 */ /* 0x000fea0003800200 */
.L_x_10790:
        /* <DEDUP_REMOVED lines=18> */
.L_x_10801:
        /* <DEDUP_REMOVED lines=13> */
.L_x_10803:
[----:B------:R-:W-:Y:S05]  /*a820*/  BSYNC.RECONVERGENT B4 ;  /* 0x0000000000047941 */ /* 0x000fea0003800200 */
.L_x_10802:
        /* <DEDUP_REMOVED lines=42> */
.L_x_10800:
[----:B------:R-:W-:Y:S05]  /*aad0*/  BSYNC.RECONVERGENT B3 ;  /* 0x0000000000037941 */ /* 0x000fea0003800200 */
.L_x_10799:
        /* <DEDUP_REMOVED lines=9> */
.L_x_10798:
[----:B------:R-:W-:Y:S05]  /*ab70*/  BSYNC.RECONVERGENT B2 ;  /* 0x0000000000027941 */ /* 0x000fea0003800200 */
.L_x_10797:
        /* <DEDUP_REMOVED lines=18> */
.L_x_10808:
        /* <DEDUP_REMOVED lines=13> */
.L_x_10810:
[----:B------:R-:W-:Y:S05]  /*ad70*/  BSYNC.RECONVERGENT B4 ;  /* 0x0000000000047941 */ /* 0x000fea0003800200 */
.L_x_10809:
        /* <DEDUP_REMOVED lines=42> */
.L_x_10807:
[----:B------:R-:W-:Y:S05]  /*b020*/  BSYNC.RECONVERGENT B3 ;  /* 0x0000000000037941 */ /* 0x000fea0003800200 */
.L_x_10806:
        /* <DEDUP_REMOVED lines=9> */
.L_x_10805:
[----:B------:R-:W-:Y:S05]  /*b0c0*/  BSYNC.RECONVERGENT B2 ;  /* 0x0000000000027941 */ /* 0x000fea0003800200 */
.L_x_10804:
        /* <DEDUP_REMOVED lines=18> */
.L_x_10815:
        /* <DEDUP_REMOVED lines=13> */
.L_x_10817:
[----:B------:R-:W-:Y:S05]  /*b2c0*/  BSYNC.RECONVERGENT B4 ;  /* 0x0000000000047941 */ /* 0x000fea0003800200 */
.L_x_10816:
        /* <DEDUP_REMOVED lines=42> */
.L_x_10814:
[----:B------:R-:W-:Y:S05]  /*b570*/  BSYNC.RECONVERGENT B3 ;  /* 0x0000000000037941 */ /* 0x000fea0003800200 */
.L_x_10813:
        /* <DEDUP_REMOVED lines=9> */
.L_x_10812:
[----:B------:R-:W-:Y:S05]  /*b610*/  BSYNC.RECONVERGENT B2 ;  /* 0x0000000000027941 */ /* 0x000fea0003800200 */
.L_x_10811:
        /* <DEDUP_REMOVED lines=18> */
.L_x_10822:
        /* <DEDUP_REMOVED lines=13> */
.L_x_10824:
[----:B------:R-:W-:Y:S05]  /*b810*/  BSYNC.RECONVERGENT B4 ;  /* 0x0000000000047941 */ /* 0x000fea0003800200 */
.L_x_10823:
        /* <DEDUP_REMOVED lines=42> */
.L_x_10821:
[----:B------:R-:W-:Y:S05]  /*bac0*/  BSYNC.RECONVERGENT B3 ;  /* 0x0000000000037941 */ /* 0x000fea0003800200 */
.L_x_10820:
        /* <DEDUP_REMOVED lines=9> */
.L_x_10819:
[----:B------:R-:W-:Y:S05]  /*bb60*/  BSYNC.RECONVERGENT B2 ;  /* 0x0000000000027941 */ /* 0x000fea0003800200 */
.L_x_10818:
        /* <DEDUP_REMOVED lines=18> */
.L_x_10829:
        /* <DEDUP_REMOVED lines=13> */
.L_x_10831:
[----:B------:R-:W-:Y:S05]  /*bd60*/  BSYNC.RECONVERGENT B4 ;  /* 0x0000000000047941 */ /* 0x000fea0003800200 */
.L_x_10830:
        /* <DEDUP_REMOVED lines=42> */
.L_x_10828:
[----:B------:R-:W-:Y:S05]  /*c010*/  BSYNC.RECONVERGENT B3 ;  /* 0x0000000000037941 */ /* 0x000fea0003800200 */
.L_x_10827:
        /* <DEDUP_REMOVED lines=9> */
.L_x_10826:
[----:B------:R-:W-:Y:S05]  /*c0b0*/  BSYNC.RECONVERGENT B2 ;  /* 0x0000000000027941 */ /* 0x000fea0003800200 */
.L_x_10825:
[----:B------:R-:W-:Y:S02]  /*c0c0*/  F2FP.F16.F32.PACK_AB R55, RZ, R75 ;  /* 0x0000004bff37723e */ /* 0x000fe400000000ff */
[----:B------:R-:W-:Y:S02]  /*c0d0*/  MOV R76, R86 ;  /* 0x00000056004c7202 */ /* 0x000fe40000000f00 */
[----:B------:R-:W-:Y:S02]  /*c0e0*/  PRMT R54, R87, 0x5410, R88 ;  /* 0x0000541057367816 */ /* 0x000fe40000000058 */
[----:B------:R-:W-:Y:S02]  /*c0f0*/  PRMT R53, R84, 0x5410, R85 ;  /* 0x0000541054357816 */ /* 0x000fe40000000055 */
[----:B------:R-:W-:Y:S02]  /*c100*/  PRMT R52, R83, 0x5410, R82 ;  /* 0x0000541053347816 */ /* 0x000fe40000000052 */
[----:B------:R-:W-:-:S07]  /*c110*/  PRMT R55, R81, 0x5410, R55 ;  /* 0x0000541051377816 */ /* 0x000fce0000000037 */
.L_x_10775:
        /* <DEDUP_REMOVED lines=24> */
.L_x_10715:
[----:B------:R-:W-:Y:S05]  /*c2a0*/  BSYNC.RECONVERGENT B1 ;  /* 0x0000000000017941 */ /* 0x000fea0003800200 */
.L_x_10714:
        /* <DEDUP_REMOVED lines=75> */
.L_x_10849:
        /* <DEDUP_REMOVED lines=50> */
[----:B------:R-:W-:-:S02]  /*ca80*/  F2FP.F16.F32.PACK_AB R54, R55, R54 ;  /* 0x000000363736723e */ /* 0x000fc400000000ff */
[----:B------:R-:W-:Y:S01]  /*ca90*/  F2FP.F16.F32.PACK_AB R53, R80, R53 ;  /* 0x000000355035723e */ /* 0x000fe200000000ff */
[----:B------:R-:W-:Y:S01]  /*caa0*/  VIADD R77, R77, 0x20 ;  /* 0x000000204d4d7836 */ /* 0x000fe20000000000 */
[----:B------:R-:W-:-:S05]  /*cab0*/  F2FP.F16.F32.PACK_AB R55, R82, R85 ;  /* 0x000000555237723e */ /* 0x000fca00000000ff */
[----:B------:R1:W-:Y:S02]  /*cac0*/  STG.E.128 desc[UR8][R78.64], R52 ;  /* 0x000000344e007986 */ /* 0x0003e4000c101d08 */
.L_x_10836:
[----:B------:R-:W-:Y:S05]  /*cad0*/  BSYNC.RECONVERGENT B2 ;  /* 0x0000000000027941 */ /* 0x000fea0003800200 */
.L_x_10835:
        /* <DEDUP_REMOVED lines=27> */
[----:B------:R-:W-:-:S02]  /*cc90*/  F2FP.F16.F32.PACK_AB R55, R90, R55 ;  /* 0x000000375a37723e */ /* 0x000fc400000000ff */
[----:B------:R-:W-:Y:S02]  /*cca0*/  F2FP.F16.F32.PACK_AB R54, R86, R83 ;  /* 0x000000535636723e */ /* 0x000fe400000000ff */
[----:B------:R-:W-:Y:S02]  /*ccb0*/  F2FP.F16.F32.PACK_AB R53, R82, R53 ;  /* 0x000000355235723e */ /* 0x000fe400000000ff */
[----:B------:R-:W-:-:S05]  /*ccc0*/  F2FP.F16.F32.PACK_AB R52, R81, R80 ;  /* 0x000000505134723e */ /* 0x000fca00000000ff */
[----:B------:R2:W-:Y:S02]  /*ccd0*/  STG.E.128 desc[UR8][R78.64], R52 ;  /* 0x000000344e007986 */ /* 0x0005e4000c101d08 */
.L_x_10834:
[----:B------:R-:W-:Y:S05]  /*cce0*/  BSYNC.RECONVERGENT B1 ;  /* 0x0000000000017941 */ /* 0x000fea0003800200 */
.L_x_10833:
[----:B-12---:R-:W1:Y:S02]  /*ccf0*/  LDC.64 R52, c[0x0][0x380] ;  /* 0x0000e000ff347b82 */ /* 0x006e640000000a00 */
[----:B-1----:R-:W-:-:S04]  /*cd00*/  LEA R60, R52, R60, 0x2 ;  /* 0x0000003c343c7211 */ /* 0x002fc800078e10ff */
[----:B------:R-:W-:-:S13]  /*cd10*/  ISETP.GE.AND P1, PT, R60, R53, PT ;  /* 0x000000353c00720c */ /* 0x000fda0003f26270 */
[----:B------:R-:W-:Y:S05]  /*cd20*/  @!P1 BRA `(.L_x_10837) ;  /* 0xffffff3c006c9947 */ /* 0x000fea000383ffff */
[----:B------:R-:W-:Y:S05]  /*cd30*/  BSYNC B0 ;  /* 0x0000000000007941 */ /* 0x000fea0003800000 */
.L_x_10593:
[----:B------:R-:W-:Y:S05]  /*cd40*/  EXIT ;  /* 0x000000000000794d */ /* 0x000fea0003800000 */
.L_x_10832:
        /* <DEDUP_REMOVED lines=8> */
.L_x_10839:
[----:B------:R-:W-:Y:S05]  /*cdd0*/  BSYNC B1 ;  /* 0x0000000000017941 */ /* 0x000fea0003800000 */
.L_x_10838:
        /* <DEDUP_REMOVED lines=10> */
.L_x_10840:
[----:B------:R-:W-:Y:S01]  /*ce80*/  HFMA2 R86, -RZ, RZ, 0, 2.384185791015625e-07 ;  /* 0x00000004ff567431 */ /* 0x000fe200000001ff */
[----:B------:R-:W-:-:S05]  /*ce90*/  MOV R55, R84 ;  /* 0x0000005400377202 */ /* 0x000fca0000000f00 */
[----:B------:R-:W-:-:S04]  /*cea0*/  FADD.FTZ R55, R54, R55 ;  /* 0x0000003736377221 */ /* 0x000fc80000010000 */
[----:B------:R-:W-:-:S07]  /*ceb0*/  IMAD.MOV.U32 R85, RZ, RZ, R55 ;  /* 0x000000ffff557224 */ /* 0x000fce00078e0037 */
[----:B------:R-:W-:Y:S05]  /*cec0*/  WARPSYNC.COLLECTIVE R82, `(.L_x_10841) ;  /* 0x0000000052087348 */ /* 0x000fea0003c00000 */
[----:B------:R0:W1:Y:S02]  /*ced0*/  SHFL.BFLY P5, R84, R85, R86, R87 ;  /* 0x0c00005655547389 */ /* 0x00006400000a0057 */
[----:B01----:R-:W-:Y:S05]  /*cee0*/  ENDCOLLECTIVE ;  /* 0x000000000000791b */ /* 0x003fea0003800000 */
.L_x_10841:
[----:B------:R-:W-:Y:S02]  /*cef0*/  IMAD.MOV.U32 R86, RZ, RZ, 0x8 ;  /* 0x00000008ff567424 */ /* 0x000fe400078e00ff */
[----:B------:R-:W-:-:S04]  /*cf00*/  IMAD.MOV.U32 R52, RZ, RZ, R84 ;  /* 0x000000ffff347224 */ /* 0x000fc800078e0054 */
[----:B------:R-:W-:-:S05]  /*cf10*/  FADD.FTZ R80, R55, R52 ;  /* 0x0000003437507221 */ /* 0x000fca0000010000 */
[----:B------:R-:W-:-:S07]  /*cf20*/  MOV R85, R80 ;  /* 0x0000005000557202 */ /* 0x000fce0000000f00 */
[----:B------:R-:W-:Y:S05]  /*cf30*/  WARPSYNC.COLLECTIVE R82, `(.L_x_10842) ;  /* 0x0000000052087348 */ /* 0x000fea0003c00000 */
[----:B------:R0:W1:Y:S02]  /*cf40*/  SHFL.BFLY P5, R84, R85, R86, R87 ;  /* 0x0c00005655547389 */ /* 0x00006400000a0057 */
[----:B01----:R-:W-:Y:S05]  /*cf50*/  ENDCOLLECTIVE ;  /* 0x000000000000791b */ /* 0x003fea0003800000 */
.L_x_10842:
[----:B------:R-:W-:Y:S01]  /*cf60*/  HFMA2 R86, -RZ, RZ, 0, 9.5367431640625e-07 ;  /* 0x00000010ff567431 */ /* 0x000fe200000001ff */
[----:B------:R-:W-:-:S05]  /*cf70*/  MOV R81, R84 ;  /* 0x0000005400517202 */ /* 0x000fca0000000f00 */
[----:B------:R-:W-:-:S04]  /*cf80*/  FADD.FTZ R81, R80, R81 ;  /* 0x0000005150517221 */ /* 0x000fc80000010000 */
[----:B------:R-:W-:-:S07]  /*cf90*/  IMAD.MOV.U32 R85, RZ, RZ, R81 ;  /* 0x000000ffff557224 */ /* 0x000fce00078e0051 */
[----:B------:R-:W-:Y:S05]  /*cfa0*/  WARPSYNC.COLLECTIVE R82, `(.L_x_10843) ;  /* 0x0000000052087348 */ /* 0x000fea0003c00000 */
[----:B------:R0:W1:Y:S02]  /*cfb0*/  SHFL.BFLY P5, R84, R85, R86, R87 ;  /* 0x0c00005655547389 */ /* 0x00006400000a0057 */
[----:B01----:R-:W-:Y:S05]  /*cfc0*/  ENDCOLLECTIVE ;  /* 0x000000000000791b */ /* 0x003fea0003800000 */
.L_x_10843:
        /* <DEDUP_REMOVED lines=41> */
.L_x_10844:
[----:B------:R-:W-:Y:S01]  /*d260*/  HFMA2 R86, -RZ, RZ, 0, 1.1920928955078125e-07 ;  /* 0x00000002ff567431 */ /* 0x000fe200000001ff */
[----:B------:R-:W-:-:S05]  /*d270*/  MOV R53, R84 ;  /* 0x0000005400357202 */ /* 0x000fca0000000f00 */
[----:B------:R-:W-:-:S04]  /*d280*/  FADD.FTZ R53, R52, R53 ;  /* 0x0000003534357221 */ /* 0x000fc80000010000 */
[----:B------:R-:W-:-:S07]  /*d290*/  IMAD.MOV.U32 R85, RZ, RZ, R53 ;  /* 0x000000ffff557224 */ /* 0x000fce00078e0035 */
[----:B------:R-:W-:Y:S05]  /*d2a0*/  WARPSYNC.COLLECTIVE R82, `(.L_x_10845) ;  /* 0x0000000052087348 */ /* 0x000fea0003c00000 */
[----:B------:R0:W1:Y:S02]  /*d2b0*/  SHFL.BFLY P5, R84, R85, R86, R87 ;  /* 0x0c00005655547389 */ /* 0x00006400000a0057 */
[----:B01----:R-:W-:Y:S05]  /*d2c0*/  ENDCOLLECTIVE ;  /* 0x000000000000791b */ /* 0x003fea0003800000 */
.L_x_10845:
[----:B------:R-:W-:Y:S02]  /*d2d0*/  IMAD.MOV.U32 R86, RZ, RZ, 0x4 ;  /* 0x00000004ff567424 */ /* 0x000fe400078e00ff */
[----:B------:R-:W-:-:S04]  /*d2e0*/  IMAD.MOV.U32 R54, RZ, RZ, R84 ;  /* 0x000000ffff367224 */ /* 0x000fc800078e0054 */
[----:B------:R-:W-:-:S05]  /*d2f0*/  FADD.FTZ R54, R53, R54 ;  /* 0x0000003635367221 */ /* 0x000fca0000010000 */
[----:B------:R-:W-:-:S07]  /*d300*/  MOV R85, R54 ;  /* 0x0000003600557202 */ /* 0x000fce0000000f00 */
[----:B------:R-:W-:Y:S05]  /*d310*/  WARPSYNC.COLLECTIVE R82, `(.L_x_10846) ;  /* 0x0000000052087348 */ /* 0x000fea0003c00000 */
[----:B------:R0:W1:Y:S02]  /*d320*/  SHFL.BFLY P5, R84, R85, R86, R87 ;  /* 0x0c00005655547389 */ /* 0x00006400000a0057 */
[----:B01----:R-:W-:Y:S05]  /*d330*/  ENDCOLLECTIVE ;  /* 0x000000000000791b */ /* 0x003fea0003800000 */
.L_x_10846:
[----:B------:R-:W-:Y:S01]  /*d340*/  HFMA2 R86, -RZ, RZ, 0, 4.76837158203125e-07 ;  /* 0x00000008ff567431 */ /* 0x000fe200000001ff */
[----:B------:R-:W-:-:S05]  /*d350*/  MOV R55, R84 ;  /* 0x0000005400377202 */ /* 0x000fca0000000f00 */
[----:B------:R-:W-:-:S04]  /*d360*/  FADD.FTZ R55, R54, R55 ;  /* 0x0000003736377221 */ /* 0x000fc80000010000 */
[----:B------:R-:W-:-:S07]  /*d370*/  IMAD.MOV.U32 R85, RZ, RZ, R55 ;  /* 0x000000ffff557224 */ /* 0x000fce00078e0037 */
[----:B------:R-:W-:Y:S05]  /*d380*/  WARPSYNC.COLLECTIVE R82, `(.L_x_10847) ;  /* 0x0000000052087348 */ /* 0x000fea0003c00000 */
[----:B------:R0:W1:Y:S02]  /*d390*/  SHFL.BFLY P5, R84, R85, R86, R87 ;  /* 0x0c00005655547389 */ /* 0x00006400000a0057 */
[----:B01----:R-:W-:Y:S05]  /*d3a0*/  ENDCOLLECTIVE ;  /* 0x000000000000791b */ /* 0x003fea0003800000 */
.L_x_10847:
[----:B------:R-:W-:Y:S02]  /*d3b0*/  IMAD.MOV.U32 R86, RZ, RZ, 0x10 ;  /* 0x00000010ff567424 */ /* 0x000fe400078e00ff */
[----:B------:R-:W-:-:S04]  /*d3c0*/  IMAD.MOV.U32 R80, RZ, RZ, R84 ;  /* 0x000000ffff507224 */ /* 0x000fc800078e0054 */
[----:B------:R-:W-:-:S05]  /*d3d0*/  FADD.FTZ R80, R55, R80 ;  /* 0x0000005037507221 */ /* 0x000fca0000010000 */
[----:B------:R-:W-:-:S07]  /*d3e0*/  MOV R85, R80 ;  /* 0x0000005000557202 */ /* 0x000fce0000000f00 */
[----:B------:R-:W-:Y:S05]  /*d3f0*/  WARPSYNC.COLLECTIVE R82, `(.L_x_10848) ;  /* 0x0000000052087348 */ /* 0x000fea0003c00000 */
[----:B------:R0:W1:Y:S02]  /*d400*/  SHFL.BFLY P5, R84, R85, R86, R87 ;  /* 0x0c00005655547389 */ /* 0x00006400000a0057 */
[----:B01----:R-:W-:Y:S05]  /*d410*/  ENDCOLLECTIVE ;  /* 0x000000000000791b */ /* 0x003fea0003800000 */
.L_x_10848:
[----:B------:R-:W-:Y:S01]  /*d420*/  MOV R81, R84 ;  /* 0x0000005400517202 */ /* 0x000fe20000000f00 */
[----:B------:R-:W-:Y:S06]  /*d430*/  BRA `(.L_x_10849) ;  /* 0xfffffff000c87947 */ /* 0x000fec000383ffff */
.L_x_10850:
        /* <DEDUP_REMOVED lines=12> */
.L_x_20311:


//--------------------- .text._ZN10layer_norm13ln_fwd_kernelINS_13Kernel_traitsIf6__halfS2_S2_fjLj512ELj1ELj4ELj1ELj16ENS_18Kernel_traits_baseILj512EfS2_S2_S2_fjLj128EEEEELb1ELb0ELb1ELb1EEEvNS_9FwdParamsE --------------------------
	.section	.text._ZN10layer_norm13ln_fwd_kernelINS_13Kernel_traitsIf6__halfS2_S2_fjLj512ELj1ELj4ELj1ELj16ENS_18Kernel_traits_baseILj512EfS2_S2_S2_fjLj128EEEEELb1ELb0ELb1ELb1EEEvNS_9FwdParamsE,"ax",@progbits
	.align	128
        .global         _ZN10layer_norm13ln_fwd_kernelINS_13Kernel_traitsIf6__halfS2_S2_fjLj512ELj1ELj4ELj1ELj16ENS_18Kernel_traits_baseILj512EfS2_S2_S2_fjLj128EEEEELb1ELb0ELb1ELb1EEEvNS_9FwdParamsE
        .type           _ZN10layer_norm13ln_fwd_kernelINS_13Kernel_traitsIf6__halfS2_S2_fjLj512ELj1ELj4ELj1ELj16ENS_18Kernel_traits_baseILj512EfS2_S2_S2_fjLj128EEEEELb1ELb0ELb1ELb1EEEvNS_9FwdParamsE,@function
        .size           _ZN10layer_norm13ln_fwd_kernelINS_13Kernel_traitsIf6__halfS2_S2_fjLj512ELj1ELj4ELj1ELj16ENS_18Kernel_traits_baseILj512EfS2_S2_S2_fjLj128EEEEELb1ELb0ELb1ELb1EEEvNS_9FwdParamsE,(.L_x_20312 - _ZN10layer_norm13ln_fwd_kernelINS_13Kernel_traitsIf6__halfS2_S2_fjLj512ELj1ELj4ELj1ELj16ENS_18Kernel_traits_baseILj512EfS2_S2_S2_fjLj128EEEEELb1ELb0ELb1ELb1EEEvNS_9FwdParamsE)
        .other          _ZN10layer_norm13ln_fwd_kernelINS_13Kernel_traitsIf6__halfS2_S2_fjLj512ELj1ELj4ELj1ELj16ENS_18Kernel_traits_baseILj512EfS2_S2_S2_fjLj128EEEEELb1ELb0ELb1ELb1EEEvNS_9FwdParamsE,@"STO_CUDA_ENTRY STV_DEFAULT"
_ZN10layer_norm13ln_fwd_kernelINS_13Kernel_traitsIf6__halfS2_S2_fjLj512ELj1ELj4ELj1ELj16ENS_18Kernel_traits_baseILj512EfS2_S2_S2_fjLj128EEEEELb1ELb0ELb1ELb1EEEvNS_9FwdParamsE:
.text._ZN10layer_norm13ln_fwd_kernelINS_13Kernel_traitsIf6__halfS2_S2_fjLj512ELj1ELj4ELj1ELj16ENS_18Kernel_traits_baseILj512EfS2_S2_S2_fjLj128EEEEELb1ELb0ELb1ELb1EEEvNS_9FwdParamsE:
        /* <DEDUP_REMOVED lines=172> */
.L_x_11089:
[----:B0-----:R-:W0:Y:S08]  /*0ac0*/  LDC.64 R40, c[0x0][0x3f0] ;  /* 0x0000fc00ff287b82 */ /* 0x001e300000000a00 */
[----:B------:R-:W1:Y:S08]  /*0ad0*/  LDC R65, c[0x0][0x388] ;  /* 0x0000e200ff417b82 */ /* 0x000e700000000800 */
[----:B------:R-:W2:Y:S01]  /*0ae0*/  LDC.64 R38, c[0x0][0x3f8] ;  /* 0x0000fe00ff267b82 */ /* 0x000ea20000000a00 */
[----:B0-----:R-:W-:-:S05]  /*0af0*/  IMAD.WIDE R40, R2, 0x4, R40 ;  /* 0x0000000402287825 */ /* 0x001fca00078e0228 */
[----:B------:R-:W3:Y:S01]  /*0b00*/  LDG.E R72, desc[UR8][R40.64] ;  /* 0x0000000828487981 */ /* 0x000ee2000c1e1900 */
[----:B------:R-:W-:Y:S02]  /*0b10*/  HFMA2 R73, -RZ, RZ, 0, 0 ;  /* 0x00000000ff497431 */ /* 0x000fe400000001ff */
[----:B--2---:R-:W-:-:S05]  /*0b20*/  IMAD.WIDE R38, R2, 0x4, R38 ;  /* 0x0000000402267825 */ /* 0x004fca00078e0226 */
[----:B------:R0:W5:Y:S01]  /*0b30*/  LDG.E R64, desc[UR8][R38.64] ;  /* 0x0000000826407981 */ /* 0x000162000c1e1900 */
        /* <DEDUP_REMOVED lines=41> */
.L_x_10857:
        /* <DEDUP_REMOVED lines=13> */
.L_x_10859:
[----:B------:R-:W-:Y:S05]  /*0ea0*/  BSYNC.RECONVERGENT B3 ;  /* 0x0000000000037941 */ /* 0x000fea0003800200 */
.L_x_10858:
        /* <DEDUP_REMOVED lines=43> */
.L_x_10856:
[----:B------:R-:W-:Y:S05]  /*1160*/  BSYNC.RECONVERGENT B2 ;  /* 0x0000000000027941 */ /* 0x000fea0003800200 */
.L_x_10855:
        /* <DEDUP_REMOVED lines=11> */
.L_x_10854:
[----:B------:R-:W-:Y:S05]  /*1220*/  BSYNC.RECONVERGENT B1 ;  /* 0x0000000000017941 */ /* 0x000fea0003800200 */
.L_x_10853:
        /* <DEDUP_REMOVED lines=22> */
.L_x_10864:
        /* <DEDUP_REMOVED lines=13> */
.L_x_10866:
[----:B------:R-:W-:Y:S05]  /*1460*/  BSYNC.RECONVERGENT B3 ;  /* 0x0000000000037941 */ /* 0x000fea0003800200 */
.L_x_10865:
        /* <DEDUP_REMOVED lines=42> */
.L_x_10863:
[----:B------:R-:W-:Y:S05]  /*1710*/  BSYNC.RECONVERGENT B2 ;  /* 0x0000000000027941 */ /* 0x000fea0003800200 */
.L_x_10862:
        /* <DEDUP_REMOVED lines=11> */
.L_x_10861:
[----:B------:R-:W-:Y:S05]  /*17d0*/  BSYNC.RECONVERGENT B1 ;  /* 0x0000000000017941 */ /* 0x000fea0003800200 */
.L_x_10860:
        /* <DEDUP_REMOVED lines=22> */
.L_x_10871:
        /* <DEDUP_REMOVED lines=13> */
.L_x_10873:
[----:B------:R-:W-:Y:S05]  /*1a10*/  BSYNC.RECONVERGENT B3 ;  /* 0x0000000000037941 */ /* 0x000fea0003800200 */
.L_x_10872:
        /* <DEDUP_REMOVED lines=43> */
.L_x_10870:
[----:B------:R-:W-:Y:S05]  /*1cd0*/  BSYNC.RECONVERGENT B2 ;  /* 0x0000000000027941 */ /* 0x000fea0003800200 */
.L_x_10869:
        /* <DEDUP_REMOVED lines=11> */
.L_x_10868:
[----:B------:R-:W-:Y:S05]  /*1d90*/  BSYNC.RECONVERGENT B1 ;  /* 0x0000000000017941 */ /* 0x000fea0003800200 */
.L_x_10867:
        /* <DEDUP_REMOVED lines=22> */
.L_x_10878:
        /* <DEDUP_REMOVED lines=13> */
.L_x_10880:
[----:B------:R-:W-:Y:S05]  /*1fd0*/  BSYNC.RECONVERGENT B3 ;  /* 0x0000000000037941 */ /* 0x000fea0003800200 */
.L_x_10879:
        /* <DEDUP_REMOVED lines=42> */
.L_x_10877:
[----:B------:R-:W-:Y:S05]  /*2280*/  BSYNC.RECONVERGENT B2 ;  /* 0x0000000000027941 */ /* 0x000fea0003800200 */
.L_x_10876:
        /* <DEDUP_REMOVED lines=11> */
.L_x_10875:
[----:B------:R-:W-:Y:S05]  /*2340*/  BSYNC.RECONVERGENT B1 ;  /* 0x0000000000017941 */ /* 0x000fea0003800200 */
.L_x_10874:
        /* <DEDUP_REMOVED lines=22> */
.L_x_10885:
        /* <DEDUP_REMOVED lines=13> */
.L_x_10887:
[----:B------:R-:W-:Y:S05]  /*2580*/  BSYNC.RECONVERGENT B3 ;  /* 0x0000000000037941 */ /* 0x000fea0003800200 */
.L_x_10886:
        /* <DEDUP_REMOVED lines=42> */
.L_x_10884:
[----:B------:R-:W-:Y:S05]  /*2830*/  BSYNC.RECONVERGENT B2 ;  /* 0x0000000000027941 */ /* 0x000fea0003800200 */
.L_x_10883:
        /* <DEDUP_REMOVED lines=11> */
.L_x_10882:
[----:B------:R-:W-:Y:S05]  /*28f0*/  BSYNC.RECONVERGENT B1 ;  /* 0x0000000000017941 */ /* 0x000fea0003800200 */
.L_x_10881:
        /* <DEDUP_REMOVED lines=22> */
.L_x_10892:
        /* <DEDUP_REMOVED lines=13> */
.L_x_10894:
[----:B------:R-:W-:Y:S05]  /*2b30*/  BSYNC.RECONVERGENT B3 ;  /* 0x0000000000037941 */ /* 0x000fea0003800200 */
.L_x_10893:
        /* <DEDUP_REMOVED lines=43> */
.L_x_10891:
[----:B------:R-:W-:Y:S05]  /*2df0*/  BSYNC.RECONVERGENT B2 ;  /* 0x0000000000027941 */ /* 0x000fea0003800200 */
.L_x_10890:
        /* <DEDUP_REMOVED lines=11> */
.L_x_10889:
[----:B------:R-:W-:Y:S05]  /*2eb0*/  BSYNC.RECONVERGENT B1 ;  /* 0x0000000000017941 */ /* 0x000fea0003800200 */
.L_x_10888:
        /* <DEDUP_REMOVED lines=22> */
.L_x_10899:
        /* <DEDUP_REMOVED lines=13> */
.L_x_10901:
[----:B------:R-:W-:Y:S05]  /*30f0*/  BSYNC.RECONVERGENT B3 ;  /* 0x0000000000037941 */ /* 0x000fea0003800200 */
.L_x_10900:
        /* <DEDUP_REMOVED lines=42> */
.L_x_10898:
[----:B------:R-:W-:Y:S05]  /*33a0*/  BSYNC.RECONVERGENT B2 ;  /* 0x0000000000027941 */ /* 0x000fea0003800200 */
.L_x_10897:
        /* <DEDUP_REMOVED lines=11> */
.L_x_10896:
[----:B------:R-:W-:Y:S05]  /*3460*/  BSYNC.RECONVERGENT B1 ;  /* 0x0000000000017941 */ /* 0x000fea0003800200 */
.L_x_10895:
        /* <DEDUP_REMOVED lines=22> */
.L_x_10906:
        /* <DEDUP_REMOVED lines=13> */
.L_x_10908:
[----:B------:R-:W-:Y:S05]  /*36a0*/  BSYNC.RECONVERGENT B3 ;  /* 0x0000000000037941 */ /* 0x000fea0003800200 */
.L_x_10907:
        /* <DEDUP_REMOVED lines=42> */
.L_x_10905:
[----:B------:R-:W-:Y:S05]  /*3950*/  BSYNC.RECONVERGENT B2 ;  /* 0x0000000000027941 */ /* 0x000fea0003800200 */
.L_x_10904:
        /* <DEDUP_REMOVED lines=11> */
.L_x_10903:
[----:B------:R-:W-:Y:S05]  /*3a10*/  BSYNC.RECONVERGENT B1 ;  /* 0x0000000000017941 */ /* 0x000fea0003800200 */
.L_x_10902:
[----:B------:R-:W-:Y:S02]  /*3a20*/  F2FP.F16.F32.PACK_AB R39, RZ, R70 ;  /* 0x00000046ff27723e */ /* 0x000fe400000000ff */
[----:B------:R-:W-:Y:S02]  /*3a30*/  PRMT R38, R78, 0x5410, R38 ;  /* 0x000054104e267816 */ /* 0x000fe40000000026 */
[----:B------:R-:W-:Y:S02]  /*3a40*/  PRMT R37, R74, 0x5410, R77 ;  /* 0x000054104a257816 */ /* 0x000fe4000000004d */
[----:B------:R-:W-:Y:S02]  /*3a50*/  PRMT R36, R62, 0x5410, R63 ;  /* 0x000054103e247816 */ /* 0x000fe4000000003f */
[----:B------:R-:W-:Y:S01]  /*3a60*/  PRMT R39, R76, 0x5410, R39 ;  /* 0x000054104c277816 */ /* 0x000fe20000000027 */
[----:B------:R-:W-:Y:S06]  /*3a70*/  BRA `(.L_x_10909) ;  /* 0x0000002800d87947 */ /* 0x000fec0003800000 */
.L_x_10852:
        /* <DEDUP_REMOVED lines=21> */
.L_x_10914:
        /* <DEDUP_REMOVED lines=13> */
.L_x_10916:
[----:B------:R-:W-:Y:S05]  /*3ca0*/  BSYNC.RECONVERGENT B3 ;  /* 0x0000000000037941 */ /* 0x000fea0003800200 */
.L_x_10915:
        /* <DEDUP_REMOVED lines=42> */
.L_x_10913:
[----:B------:R-:W-:Y:S05]  /*3f50*/  BSYNC.RECONVERGENT B2 ;  /* 0x0000000000027941 */ /* 0x000fea0003800200 */
.L_x_10912:
        /* <DEDUP_REMOVED lines=9> */
.L_x_10911:
[----:B------:R-:W-:Y:S05]  /*3ff0*/  BSYNC.RECONVERGENT B1 ;  /* 0x0000000000017941 */ /* 0x000fea0003800200 */
.L_x_10910:
        /* <DEDUP_REMOVED lines=18> */
.L_x_10921:
        /* <DEDUP_REMOVED lines=13> */
.L_x_10923:
[----:B------:R-:W-:Y:S05]  /*41f0*/  BSYNC.RECONVERGENT B3 ;  /* 0x0000000000037941 */ /* 0x000fea0003800200 */
.L_x_10922:
        /* <DEDUP_REMOVED lines=43> */
.L_x_10920:
[----:B------:R-:W-:Y:S05]  /*44b0*/  BSYNC.RECONVERGENT B2 ;  /* 0x0000000000027941 */ /* 0x000fea0003800200 */
.L_x_10919:
        /* <DEDUP_REMOVED lines=9> */
.L_x_10918:
[----:B------:R-:W-:Y:S05]  /*4550*/  BSYNC.RECONVERGENT B1 ;  /* 0x0000000000017941 */ /* 0x000fea0003800200 */
.L_x_10917:
        /* <DEDUP_REMOVED lines=18> */
.L_x_10928:
        /* <DEDUP_REMOVED lines=13> */
.L_x_10930:
[----:B------:R-:W-:Y:S05]  /*4750*/  BSYNC.RECONVERGENT B3 ;  /* 0x0000000000037941 */ /* 0x000fea0003800200 */
.L_x_10929:
        /* <DEDUP_REMOVED lines=43> */
.L_x_10927:
[----:B------:R-:W-:Y:S05]  /*4a10*/  BSYNC.RECONVERGENT B2 ;  /* 0x0000000000027941 */ /* 0x000fea0003800200 */
.L_x_10926:
        /* <DEDUP_REMOVED lines=9> */
.L_x_10925:
[----:B------:R-:W-:Y:S05]  /*4ab0*/  BSYNC.RECONVERGENT B1 ;  /* 0x0000000000017941 */ /* 0x000fea0003800200 */
.L_x_10924:
        /* <DEDUP_REMOVED lines=18> */
.L_x_10935:
        /* <DEDUP_REMOVED lines=13> */
.L_x_10937:
[----:B------:R-:W-:Y:S05]  /*4cb0*/  BSYNC.RECONVERGENT B3 ;  /* 0x0000000000037941 */ /* 0x000fea0003800200 */
.L_x_10936:
        /* <DEDUP_REMOVED lines=43> */
.L_x_10934:
[----:B------:R-:W-:Y:S05]  /*4f70*/  BSYNC.RECONVERGENT B2 ;  /* 0x0000000000027941 */ /* 0x000fea0003800200 */
.L_x_10933:
        /* <DEDUP_REMOVED lines=9> */
.L_x_10932:
[----:B------:R-:W-:Y:S05]  /*5010*/  BSYNC.RECONVERGENT B1 ;  /* 0x0000000000017941 */ /* 0x000fea0003800200 */
.L_x_10931:
        /* <DEDUP_REMOVED lines=18> */
.L_x_10942:
        /* <DEDUP_REMOVED lines=13> */
.L_x_10944:
[----:B------:R-:W-:Y:S05]  /*5210*/  BSYNC.RECONVERGENT B3 ;  /* 0x0000000000037941 */ /* 0x000fea0003800200 */
.L_x_10943:
        /* <DEDUP_REMOVED lines=43> */
.L_x_10941:
[----:B------:R-:W-:Y:S05]  /*54d0*/  BSYNC.RECONVERGENT B2 ;  /* 0x0000000000027941 */ /* 0x000fea0003800200 */
.L_x_10940:
        /* <DEDUP_REMOVED lines=9> */
.L_x_10939:
[----:B------:R-:W-:Y:S05]  /*5570*/  BSYNC.RECONVERGENT B1 ;  /* 0x0000000000017941 */ /* 0x000fea0003800200 */
.L_x_10938:
        /* <DEDUP_REMOVED lines=18> */
.L_x_10949:
        /* <DEDUP_REMOVED lines=13> */
.L_x_10951:
[----:B------:R-:W-:Y:S05]  /*5770*/  BSYNC.RECONVERGENT B3 ;  /* 0x0000000000037941 */ /* 0x000fea0003800200 */
.L_x_10950:
        /* <DEDUP_REMOVED lines=43> */
.L_x_10948:
[----:B------:R-:W-:Y:S05]  /*5a30*/  BSYNC.RECONVERGENT B2 ;  /* 0x0000000000027941 */ /* 0x000fea0003800200 */
.L_x_10947:
        /* <DEDUP_REMOVED lines=9> */
.L_x_10946:
[----:B------:R-:W-:Y:S05]  /*5ad0*/  BSYNC.RECONVERGENT B1 ;  /* 0x0000000000017941 */ /* 0x000fea0003800200 */
.L_x_10945:
        /* <DEDUP_REMOVED lines=18> */
.L_x_10956:
        /* <DEDUP_REMOVED lines=13> */
.L_x_10958:
[----:B------:R-:W-:Y:S05]  /*5cd0*/  BSYNC.RECONVERGENT B3 ;  /* 0x0000000000037941 */ /* 0x000fea0003800200 */
.L_x_10957:
        /* <DEDUP_REMOVED lines=43> */
.L_x_10955:
[----:B------:R-:W-:Y:S05]  /*5f90*/  BSYNC.RECONVERGENT B2 ;  /* 0x0000000000027941 */ /* 0x000fea0003800200 */
.L_x_10954:
        /* <DEDUP_REMOVED lines=9> */
.L_x_10953:
[----:B------:R-:W-:Y:S05]  /*6030*/  BSYNC.RECONVERGENT B1 ;  /* 0x0000000000017941 */ /* 0x000fea0003800200 */
.L_x_10952:
        /* <DEDUP_REMOVED lines=18> */
.L_x_10963:
        /* <DEDUP_REMOVED lines=13> */
.L_x_10965:
[----:B------:R-:W-:Y:S05]  /*6230*/  BSYNC.RECONVERGENT B3 ;  /* 0x0000000000037941 */ /* 0x000fea0003800200 */
.L_x_10964:
        /* <DEDUP_REMOVED lines=42> */
.L_x_10962:
[----:B------:R-:W-:Y:S05]  /*64e0*/  BSYNC.RECONVERGENT B2 ;  /* 0x0000000000027941 */ /* 0x000fea0003800200 */
.L_x_10961:
        /* <DEDUP_REMOVED lines=9> */
.L_x_10960:
[----:B------:R-:W-:Y:S05]  /*6580*/  BSYNC.RECONVERGENT B1 ;  /* 0x0000000000017941 */ /* 0x000fea0003800200 */
.L_x_10959:
[----:B------:R-:W-:Y:S02]  /*6590*/  F2FP.F16.F32.PACK_AB R39, RZ, R70 ;  /* 0x00000046ff27723e */ /* 0x000fe400000000ff */
[----:B------:R-:W-:Y:S02]  /*65a0*/  PRMT R38, R78, 0x5410, R80 ;  /* 0x000054104e267816 */ /* 0x000fe40000000050 */
[----:B------:R-:W-:Y:S02]  /*65b0*/  PRMT R37, R77, 0x5410, R76 ;  /* 0x000054104d257816 */ /* 0x000fe4000000004c */
[----:B------:R-:W-:Y:S02]  /*65c0*/  PRMT R36, R74, 0x5410, R63 ;  /* 0x000054104a247816 */ /* 0x000fe4000000003f */
[----:B------:R-:W-:-:S07]  /*65d0*/  PRMT R39, R62, 0x5410, R39 ;  /* 0x000054103e277816 */ /* 0x000fce0000000027 */
.L_x_10909:
        /* <DEDUP_REMOVED lines=26> */
.L_x_10967:
[----:B------:R-:W-:Y:S05]  /*6780*/  BSYNC.RECONVERGENT B1 ;  /* 0x0000000000017941 */ /* 0x000fea0003800200 */
.L_x_10966:
[----:B------:R-:W-:Y:S04]  /*6790*/  BSSY.RECONVERGENT B1, `(.L_x_10968) ;  /* 0x0000005000017945 */ /* 0x000fe80003800200 */
[----:B------:R-:W-:Y:S05]  /*67a0*/  @!P2 BRA `(.L_x_10969) ;  /* 0x00000000000ca947 */ /* 0x000fea0003800000 */
[----:B-----5:R-:W2:Y:S02]  /*67b0*/  LDC.64 R32, c[0x0][0x390] ;  /* 0x0000e400ff207b82 */ /* 0x020ea40000000a00 */
[----:B--2---:R-:W-:-:S06]  /*67c0*/  IMAD.WIDE.U32 R32, R74, 0x10, R32 ;  /* 0x000000104a207825 */ /* 0x004fcc00078e0020 */
[----:B------:R-:W5:Y:S02]  /*67d0*/  LDG.E.128 R32, desc[UR8][R32.64] ;  /* 0x0000000820207981 */ /* 0x000f64000c1e1d00 */
.L_x_10969:
[----:B------:R-:W-:Y:S05]  /*67e0*/  BSYNC.RECONVERGENT B1 ;  /* 0x0000000000017941 */ /* 0x000fea0003800200 */
.L_x_10968:
[----:B------:R-:W-:Y:S01]  /*67f0*/  IADD3 R75, PT, PT, R75, 0x20, RZ ;  /* 0x000000204b4b7810 */ /* 0x000fe20007ffe0ff */
[----:B------:R-:W-:Y:S06]  /*6800*/  @!P0 BRA `(.L_x_10970) ;  /* 0x0000002c00948947 */ /* 0x000fec0003800000 */
[----:B01----:R-:W0:Y:S02]  /*6810*/  LDC.64 R36, c[0x0][0x3a0] ;  /* 0x0000e800ff247b82 */ /* 0x003e240000000a00 */
        /* <DEDUP_REMOVED lines=24> */
.L_x_10975:
        /* <DEDUP_REMOVED lines=13> */
.L_x_10977:
[----:B------:R-:W-:Y:S05]  /*6a70*/  BSYNC.RECONVERGENT B3 ;  /* 0x0000000000037941 */ /* 0x000fea0003800200 */
.L_x_10976:
        /* <DEDUP_REMOVED lines=42> */
.L_x_10974:
[----:B------:R-:W-:Y:S05]  /*6d20*/  BSYNC.RECONVERGENT B2 ;  /* 0x0000000000027941 */ /* 0x000fea0003800200 */
.L_x_10973:
        /* <DEDUP_REMOVED lines=11> */
.L_x_10972:
[----:B------:R-:W-:Y:S05]  /*6de0*/  BSYNC.RECONVERGENT B1 ;  /* 0x0000000000017941 */ /* 0x000fea0003800200 */
.L_x_10971:
        /* <DEDUP_REMOVED lines=22> */
.L_x_10982:
        /* <DEDUP_REMOVED lines=13> */
.L_x_10984:
[----:B------:R-:W-:Y:S05]  /*7020*/  BSYNC.RECONVERGENT B3 ;  /* 0x0000000000037941 */ /* 0x000fea0003800200 */
.L_x_10983:
        /* <DEDUP_REMOVED lines=42> */
.L_x_10981:
[----:B------:R-:W-:Y:S05]  /*72d0*/  BSYNC.RECONVERGENT B2 ;  /* 0x0000000000027941 */ /* 0x000fea0003800200 */
.L_x_10980:
        /* <DEDUP_REMOVED lines=11> */
.L_x_10979:
[----:B------:R-:W-:Y:S05]  /*7390*/  BSYNC.RECONVERGENT B1 ;  /* 0x0000000000017941 */ /* 0x000fea0003800200 */
.L_x_10978:
        /* <DEDUP_REMOVED lines=22> */
.L_x_10989:
        /* <DEDUP_REMOVED lines=13> */
.L_x_10991:
[----:B------:R-:W-:Y:S05]  /*75d0*/  BSYNC.RECONVERGENT B3 ;  /* 0x0000000000037941 */ /* 0x000fea0003800200 */
.L_x_10990:
        /* <DEDUP_REMOVED lines=43> */
.L_x_10988:
[----:B------:R-:W-:Y:S05]  /*7890*/  BSYNC.RECONVERGENT B2 ;  /* 0x0000000000027941 */ /* 0x000fea0003800200 */
.L_x_10987:
        /* <DEDUP_REMOVED lines=11> */
.L_x_10986:
[----:B------:R-:W-:Y:S05]  /*7950*/  BSYNC.RECONVERGENT B1 ;  /* 0x0000000000017941 */ /* 0x000fea0003800200 */
.L_x_10985:
        /* <DEDUP_REMOVED lines=22> */
.L_x_10996:
        /* <DEDUP_REMOVED lines=13> */
.L_x_10998:
[----:B------:R-:W-:Y:S05]  /*7b90*/  BSYNC.RECONVERGENT B3 ;  /* 0x0000000000037941 */ /* 0x000fea0003800200 */
.L_x_10997:
        /* <DEDUP_REMOVED lines=42> */
.L_x_10995:
[----:B------:R-:W-:Y:S05]  /*7e40*/  BSYNC.RECONVERGENT B2 ;  /* 0x0000000000027941 */ /* 0x000fea0003800200 */
.L_x_10994:
[----:B------:R-:W-:Y:S01]  /*7e50*/  I2FP.F32.U32 R36, R51 ;  /* 0x0000003300247245 */ /* 0x000fe20000201000 */
[----:B-----5:R-:W-:Y:S02]  /*7e60*/  HADD2.F32 R62, -RZ, R33.H1_H1 ;  /* 0x30000021ff3e7230 */ /* 0x020fe40000004100 */
[----:B------:R-:W-:-:S03]  /*7e70*/  IMAD.MOV.U32 R51, RZ, RZ, 0x2f800000 ;  /* 0x2f800000ff337424 */ /* 0x000fc600078e00ff */
[----:B------:R-:W-:Y:S01]  /*7e80*/  FMUL.FTZ R62, R62, UR13 ;  /* 0x0000000d3e3e7c20 */ /* 0x000fe20008410000 */
[----:B------:R-:W-:-:S03]  /*7e90*/  FFMA.FTZ R36, R36, R51, 1.1641532182693481445e-10 ;  /* 0x2f00000024247423 */ /* 0x000fc60000010033 */
[----:B------:R-:W-:Y:S02]  /*7ea0*/  FMUL.FTZ R62, R62, UR12 ;  /* 0x0000000c3e3e7c20 */ /* 0x000fe40008410000 */
[----:B------:R-:W-:Y:S01]  /*7eb0*/  FSETP.GTU.FTZ.AND P3, PT, R36, UR5, PT ;  /* 0x0000000524007c0b */ /* 0x000fe2000bf7c000 */
[----:B------:R-:W-:-:S03]  /*7ec0*/  HADD2.F32 R36, -RZ, R37.H1_H1 ;  /* 0x30000025ff247230 */ /* 0x000fc60000004100 */
[----:B------:R-:W-:Y:S02]  /*7ed0*/  FSEL R77, R62, RZ, !P3 ;  /* 0x000000ff3e4d7208 */ /* 0x000fe40005800000 */
[----:B------:R-:W-:-:S03]  /*7ee0*/  SEL R51, RZ, 0x1, P3 ;  /* 0x00000001ff337807 */ /* 0x000fc60001800000 */
[----:B------:R-:W-:-:S07]  /*7ef0*/  FADD.FTZ R77, R36, R77 ;  /* 0x0000004d244d7221 */ /* 0x000fce0000010000 */
.L_x_10993:
[----:B------:R-:W-:Y:S05]  /*7f00*/  BSYNC.RECONVERGENT B1 ;  /* 0x0000000000017941 */ /* 0x000fea0003800200 */
.L_x_10992:
        /* <DEDUP_REMOVED lines=22> */
.L_x_11003:
        /* <DEDUP_REMOVED lines=13> */
.L_x_11005:
[----:B------:R-:W-:Y:S05]  /*8140*/  BSYNC.RECONVERGENT B3 ;  /* 0x0000000000037941 */ /* 0x000fea0003800200 */
.L_x_11004:
        /* <DEDUP_REMOVED lines=43> */
.L_x_11002:
[----:B------:R-:W-:Y:S05]  /*8400*/  BSYNC.RECONVERGENT B2 ;  /* 0x0000000000027941 */ /* 0x000fea0003800200 */
.L_x_11001:
        /* <DEDUP_REMOVED lines=11> */
.L_x_11000:
[----:B------:R-:W-:Y:S05]  /*84c0*/  BSYNC.RECONVERGENT B1 ;  /* 0x0000000000017941 */ /* 0x000fea0003800200 */
.L_x_10999:
        /* <DEDUP_REMOVED lines=22> */
.L_x_11010:
        /* <DEDUP_REMOVED lines=13> */
.L_x_11012:
[----:B------:R-:W-:Y:S05]  /*8700*/  BSYNC.RECONVERGENT B3 ;  /* 0x0000000000037941 */ /* 0x000fea0003800200 */
.L_x_11011:
        /* <DEDUP_REMOVED lines=43> */
.L_x_11009:
[----:B------:R-:W-:Y:S05]  /*89c0*/  BSYNC.RECONVERGENT B2 ;  /* 0x0000000000027941 */ /* 0x000fea0003800200 */
.L_x_11008:
        /* <DEDUP_REMOVED lines=11> */
.L_x_11007:
[----:B------:R-:W-:Y:S05]  /*8a80*/  BSYNC.RECONVERGENT B1 ;  /* 0x0000000000017941 */ /* 0x000fea0003800200 */
.L_x_11006:
        /* <DEDUP_REMOVED lines=22> */
.L_x_11017:
        /* <DEDUP_REMOVED lines=13> */
.L_x_11019:
[----:B------:R-:W-:Y:S05]  /*8cc0*/  BSYNC.RECONVERGENT B3 ;  /* 0x0000000000037941 */ /* 0x000fea0003800200 */
.L_x_11018:
        /* <DEDUP_REMOVED lines=43> */
.L_x_11016:
[----:B------:R-:W-:Y:S05]  /*8f80*/  BSYNC.RECONVERGENT B2 ;  /* 0x0000000000027941 */ /* 0x000fea0003800200 */
.L_x_11015:
        /* <DEDUP_REMOVED lines=11> */
.L_x_11014:
[----:B------:R-:W-:Y:S05]  /*9040*/  BSYNC.RECONVERGENT B1 ;  /* 0x0000000000017941 */ /* 0x000fea0003800200 */
.L_x_11013:
        /* <DEDUP_REMOVED lines=22> */
.L_x_11024:
        /* <DEDUP_REMOVED lines=13> */
.L_x_11026:
[----:B------:R-:W-:Y:S05]  /*9280*/  BSYNC.RECONVERGENT B3 ;  /* 0x0000000000037941 */ /* 0x000fea0003800200 */
.L_x_11025:
        /* <DEDUP_REMOVED lines=42> */
.L_x_11023:
[----:B------:R-:W-:Y:S05]  /*9530*/  BSYNC.RECONVERGENT B2 ;  /* 0x0000000000027941 */ /* 0x000fea0003800200 */
.L_x_11022:
        /* <DEDUP_REMOVED lines=11> */
.L_x_11021:
[----:B------:R-:W-:Y:S05]  /*95f0*/  BSYNC.RECONVERGENT B1 ;  /* 0x0000000000017941 */ /* 0x000fea0003800200 */
.L_x_11020:
[----:B------:R-:W-:Y:S02]  /*9600*/  F2FP.F16.F32.PACK_AB R39, RZ, R88 ;  /* 0x00000058ff27723e */ /* 0x000fe400000000ff */
[----:B------:R-:W-:Y:S02]  /*9610*/  PRMT R38, R86, 0x5410, R87 ;  /* 0x0000541056267816 */ /* 0x000fe40000000057 */
[----:B------:R-:W-:Y:S02]  /*9620*/  PRMT R37, R83, 0x5410, R85 ;  /* 0x0000541053257816 */ /* 0x000fe40000000055 */
[----:B------:R-:W-:Y:S02]  /*9630*/  PRMT R36, R80, 0x5410, R81 ;  /* 0x0000541050247816 */ /* 0x000fe40000000051 */
[----:B------:R-:W-:Y:S01]  /*9640*/  PRMT R39, R84, 0x5410, R39 ;  /* 0x0000541054277816 */ /* 0x000fe20000000027 */
[----:B------:R-:W-:Y:S06]  /*9650*/  BRA `(.L_x_11027) ;  /* 0x0000002800d87947 */ /* 0x000fec0003800000 */
.L_x_10970:
[----:B------:R-:W-:Y:S01]  /*9660*/  BSSY.RECONVERGENT B1, `(.L_x_11028) ;  /* 0x0000057000017945 */ /* 0x000fe20003800200 */
[----:B------:R-:W-:Y:S01]  /*9670*/  IMAD.MOV.U32 R73, RZ, RZ, RZ ;  /* 0x000000ffff497224 */ /* 0x000fe200078e00ff */
[----:B0-----:R-:W-:Y:S01]  /*9680*/  MOV R62, R82 ;  /* 0x00000052003e7202 */ /* 0x001fe20000000f00 */
        /* <DEDUP_REMOVED lines=18> */
.L_x_11032:
        /* <DEDUP_REMOVED lines=13> */
.L_x_11034:
[----:B------:R-:W-:Y:S05]  /*9880*/  BSYNC.RECONVERGENT B3 ;  /* 0x0000000000037941 */ /* 0x000fea0003800200 */
.L_x_11033:
        /* <DEDUP_REMOVED lines=41> */
[----:B------:R-:W-:-:S07]  /*9b20*/  HFMA2 R36, -RZ, RZ, 0, 0 ;  /* 0x00000000ff247431 */ /* 0x000fce00000001ff */
.L_x_11031:
[----:B------:R-:W-:Y:S05]  /*9b30*/  BSYNC.RECONVERGENT B2 ;  /* 0x0000000000027941 */ /* 0x000fea0003800200 */
.L_x_11030:
        /* <DEDUP_REMOVED lines=9> */
.L_x_11029:
[----:B------:R-:W-:Y:S05]  /*9bd0*/  BSYNC.RECONVERGENT B1 ;  /* 0x0000000000017941 */ /* 0x000fea0003800200 */
.L_x_11028:
        /* <DEDUP_REMOVED lines=18> */
.L_x_11039:
        /* <DEDUP_REMOVED lines=13> */
.L_x_11041:
[----:B------:R-:W-:Y:S05]  /*9dd0*/  BSYNC.RECONVERGENT B3 ;  /* 0x0000000000037941 */ /* 0x000fea0003800200 */
.L_x_11040:
        /* <DEDUP_REMOVED lines=43> */
.L_x_11038:
[----:B------:R-:W-:Y:S05]  /*a090*/  BSYNC.RECONVERGENT B2 ;  /* 0x0000000000027941 */ /* 0x000fea0003800200 */
.L_x_11037:
        /* <DEDUP_REMOVED lines=9> */
.L_x_11036:
[----:B------:R-:W-:Y:S05]  /*a130*/  BSYNC.RECONVERGENT B1 ;  /* 0x0000000000017941 */ /* 0x000fea0003800200 */
.L_x_11035:
        /* <DEDUP_REMOVED lines=18> */
.L_x_11046:
        /* <DEDUP_REMOVED lines=13> */
.L_x_11048:
[----:B------:R-:W-:Y:S05]  /*a330*/  BSYNC.RECONVERGENT B3 ;  /* 0x0000000000037941 */ /* 0x000fea0003800200 */
.L_x_11047:
        /* <DEDUP_REMOVED lines=43> */
.L_x_11045:
[----:B------:R-:W-:Y:S05]  /*a5f0*/  BSYNC.RECONVERGENT B2 ;  /* 0x0000000000027941 */ /* 0x000fea0003800200 */
.L_x_11044:
        /* <DEDUP_REMOVED lines=9> */
.L_x_11043:
[----:B------:R-:W-:Y:S05]  /*a690*/  BSYNC.RECONVERGENT B1 ;  /* 0x0000000000017941 */ /* 0x000fea0003800200 */
.L_x_11042:
        /* <DEDUP_REMOVED lines=18> */
.L_x_11053:
        /* <DEDUP_REMOVED lines=13> */
.L_x_11055:
[----:B------:R-:W-:Y:S05]  /*a890*/  BSYNC.RECONVERGENT B3 ;  /* 0x0000000000037941 */ /* 0x000fea0003800200 */
.L_x_11054:
        /* <DEDUP_REMOVED lines=43> */
.L_x_11052:
[----:B------:R-:W-:Y:S05]  /*ab50*/  BSYNC.RECONVERGENT B2 ;  /* 0x0000000000027941 */ /* 0x000fea0003800200 */
.L_x_11051:
        /* <DEDUP_REMOVED lines=9> */
.L_x_11050:
[----:B------:R-:W-:Y:S05]  /*abf0*/  BSYNC.RECONVERGENT B1 ;  /* 0x0000000000017941 */ /* 0x000fea0003800200 */
.L_x_11049:
        /* <DEDUP_REMOVED lines=18> */
.L_x_11060:
        /* <DEDUP_REMOVED lines=13> */
.L_x_11062:
[----:B------:R-:W-:Y:S05]  /*adf0*/  BSYNC.RECONVERGENT B3 ;  /* 0x0000000000037941 */ /* 0x000fea0003800200 */
.L_x_11061:
        /* <DEDUP_REMOVED lines=43> */
.L_x_11059:
[----:B------:R-:W-:Y:S05]  /*b0b0*/  BSYNC.RECONVERGENT B2 ;  /* 0x0000000000027941 */ /* 0x000fea0003800200 */
.L_x_11058:
        /* <DEDUP_REMOVED lines=9> */
.L_x_11057:
[----:B------:R-:W-:Y:S05]  /*b150*/  BSYNC.RECONVERGENT B1 ;  /* 0x0000000000017941 */ /* 0x000fea0003800200 */
.L_x_11056:
        /* <DEDUP_REMOVED lines=18> */
.L_x_11067:
        /* <DEDUP_REMOVED lines=13> */
.L_x_11069:
[----:B------:R-:W-:Y:S05]  /*b350*/  BSYNC.RECONVERGENT B3 ;  /* 0x0000000000037941 */ /* 0x000fea0003800200 */
.L_x_11068:
        /* <DEDUP_REMOVED lines=43> */
.L_x_11066:
[----:B------:R-:W-:Y:S05]  /*b610*/  BSYNC.RECONVERGENT B2 ;  /* 0x0000000000027941 */ /* 0x000fea0003800200 */
.L_x_11065:
        /* <DEDUP_REMOVED lines=9> */
.L_x_11064:
[----:B------:R-:W-:Y:S05]  /*b6b0*/  BSYNC.RECONVERGENT B1 ;  /* 0x0000000000017941 */ /* 0x000fea0003800200 */
.L_x_11063:
        /* <DEDUP_REMOVED lines=18> */
.L_x_11074:
        /* <DEDUP_REMOVED lines=13> */
.L_x_11076:
[----:B------:R-:W-:Y:S05]  /*b8b0*/  BSYNC.RECONVERGENT B3 ;  /* 0x0000000000037941 */ /* 0x000fea0003800200 */
.L_x_11075:
        /* <DEDUP_REMOVED lines=43> */
.L_x_11073:
[----:B------:R-:W-:Y:S05]  /*bb70*/  BSYNC.RECONVERGENT B2 ;  /* 0x0000000000027941 */ /* 0x000fea0003800200 */
.L_x_11072:
        /* <DEDUP_REMOVED lines=9> */
.L_x_11071:
[----:B------:R-:W-:Y:S05]  /*bc10*/  BSYNC.RECONVERGENT B1 ;  /* 0x0000000000017941 */ /* 0x000fea0003800200 */
.L_x_11070:
        /* <DEDUP_REMOVED lines=18> */
.L_x_11081:
        /* <DEDUP_REMOVED lines=13> */
.L_x_11083:
[----:B------:R-:W-:Y:S05]  /*be10*/  BSYNC.RECONVERGENT B3 ;  /* 0x0000000000037941 */ /* 0x000fea0003800200 */
.L_x_11082:
        /* <DEDUP_REMOVED lines=42> */
.L_x_11080:
[----:B------:R-:W-:Y:S05]  /*c0c0*/  BSYNC.RECONVERGENT B2 ;  /* 0x0000000000027941 */ /* 0x000fea0003800200 */
.L_x_11079:
        /* <DEDUP_REMOVED lines=9> */
.L_x_11078:
[----:B------:R-:W-:Y:S05]  /*c160*/  BSYNC.RECONVERGENT B1 ;  /* 0x0000000000017941 */ /* 0x000fea0003800200 */
.L_x_11077:
[----:B------:R-:W-:Y:S02]  /*c170*/  F2FP.F16.F32.PACK_AB R39, RZ, R88 ;  /* 0x00000058ff27723e */ /* 0x000fe400000000ff */
[----:B------:R-:W-:Y:S02]  /*c180*/  PRMT R38, R86, 0x5410, R87 ;  /* 0x0000541056267816 */ /* 0x000fe40000000057 */
[----:B------:R-:W-:Y:S02]  /*c190*/  PRMT R37, R84, 0x5410, R85 ;  /* 0x0000541054257816 */ /* 0x000fe40000000055 */
[----:B------:R-:W-:Y:S02]  /*c1a0*/  PRMT R36, R83, 0x5410, R81 ;  /* 0x0000541053247816 */ /* 0x000fe40000000051 */
[----:B------:R-:W-:-:S07]  /*c1b0*/  PRMT R39, R80, 0x5410, R39 ;  /* 0x0000541050277816 */ /* 0x000fce0000000027 */
.L_x_11027:
        /* <DEDUP_REMOVED lines=40> */
.L_x_11085:
[----:B------:R-:W-:Y:S05]  /*c440*/  BSYNC.RECONVERGENT B1 ;  /* 0x0000000000017941 */ /* 0x000fea0003800200 */
.L_x_11084:
        /* <DEDUP_REMOVED lines=56> */
.L_x_11101:
        /* <DEDUP_REMOVED lines=83> */
.L_x_11088:
[----:B------:R-:W-:Y:S05]  /*cd00*/  BSYNC.RECONVERGENT B1 ;  /* 0x0000000000017941 */ /* 0x000fea0003800200 */
.L_x_11087:
[----:B-1----:R-:W1:Y:S02]  /*cd10*/  LDC.64 R36, c[0x0][0x380] ;  /* 0x0000e000ff247b82 */ /* 0x002e640000000a00 */
[----:B-1----:R-:W-:-:S04]  /*cd20*/  LEA R2, R36, R2, 0x2 ;  /* 0x0000000224027211 */ /* 0x002fc800078e10ff */
[----:B------:R-:W-:-:S13]  /*cd30*/  ISETP.GE.AND P0, PT, R2, R37, PT ;  /* 0x000000250200720c */ /* 0x000fda0003f06270 */
[----:B------:R-:W-:Y:S05]  /*cd40*/  @!P0 BRA `(.L_x_11089) ;  /* 0xffffff3c005c8947 */ /* 0x000fea000383ffff */
[----:B------:R-:W-:Y:S05]  /*cd50*/  BSYNC B0 ;  /* 0x0000000000007941 */ /* 0x000fea0003800000 */
.L_x_10851:
[----:B------:R-:W-:Y:S05]  /*cd60*/  EXIT ;  /* 0x000000000000794d */ /* 0x000fea0003800000 */
.L_x_11086:
[----:B------:R-:W-:Y:S01]  /*cd70*/  HFMA2 R84, -RZ, RZ, 0, 5.9604644775390625e-08 ;  /* 0x00000001ff547431 */ /* 0x000fe200000001ff */
[----:B------:R-:W-:Y:S01]  /*cd80*/  BSSY B1, `(.L_x_11090) ;  /* 0x0000007000017945 */ /* 0x000fe20003800000 */
[----:B------:R-:W-:Y:S01]  /*cd90*/  IMAD.MOV.U32 R83, RZ, RZ, R75 ;  /* 0x000000ffff537224 */ /* 0x000fe200078e004b */
[----:B------:R-:W-:Y:S01]  /*cda0*/  MOV R80, 0xffffffff ;  /* 0xffffffff00507802 */ /* 0x000fe20000000f00 */
[----:B------:R-:W-:-:S07]  /*cdb0*/  IMAD.MOV.U32 R85, RZ, RZ, 0x1f ;  /* 0x0000001fff557424 */ /* 0x000fce00078e00ff */
[----:B0----5:R-:W-:Y:S05]  /*cdc0*/  WARPSYNC.COLLECTIVE R80, `(.L_x_11091) ;  /* 0x0000000050087348 */ /* 0x021fea0003c00000 */
[----:B------:R1:W2:Y:S02]  /*cdd0*/  SHFL.BFLY P2, R81, R83, R84, R85 ;  /* 0x0c00005453517389 */ /* 0x0002a40000040055 */
[----:B012--5:R-:W-:Y:S05]  /*cde0*/  ENDCOLLECTIVE ;  /* 0x000000000000791b */ /* 0x027fea0003800000 */
.L_x_11091:
[----:B------:R-:W-:Y:S05]  /*cdf0*/  BSYNC B1 ;  /* 0x0000000000017941 */ /* 0x000fea0003800000 */
.L_x_11090:
        /* <DEDUP_REMOVED lines=10> */
.L_x_11092:
[----:B------:R-:W-:Y:S01]  /*cea0*/  HFMA2 R84, -RZ, RZ, 0, 2.384185791015625e-07 ;  /* 0x00000004ff547431 */ /* 0x000fe200000001ff */
[----:B------:R-:W-:-:S05]  /*ceb0*/  MOV R36, R81 ;  /* 0x0000005100247202 */ /* 0x000fca0000000f00 */
[----:B------:R-:W-:-:S04]  /*cec0*/  FADD.FTZ R38, R37, R36 ;  /* 0x0000002425267221 */ /* 0x000fc80000010000 */
[----:B------:R-:W-:-:S07]  /*ced0*/  IMAD.MOV.U32 R83, RZ, RZ, R38 ;  /* 0x000000ffff537224 */ /* 0x000fce00078e0026 */
[----:B------:R-:W-:Y:S05]  /*cee0*/  WARPSYNC.COLLECTIVE R80, `(.L_x_11093) ;  /* 0x0000000050087348 */ /* 0x000fea0003c00000 */
[----:B------:R0:W1:Y:S02]  /*cef0*/  SHFL.BFLY P2, R81, R83, R84, R85 ;  /* 0x0c00005453517389 */ /* 0x0000640000040055 */
[----:B01----:R-:W-:Y:S05]  /*cf00*/  ENDCOLLECTIVE ;  /* 0x000000000000791b */ /* 0x003fea0003800000 */
.L_x_11093:
[----:B------:R-:W-:Y:S02]  /*cf10*/  IMAD.MOV.U32 R84, RZ, RZ, 0x8 ;  /* 0x00000008ff547424 */ /* 0x000fe400078e00ff */
[----:B------:R-:W-:-:S04]  /*cf20*/  IMAD.MOV.U32 R39, RZ, RZ, R81 ;  /* 0x000000ffff277224 */ /* 0x000fc800078e0051 */
[----:B------:R-:W-:-:S05]  /*cf30*/  FADD.FTZ R39, R38, R39 ;  /* 0x0000002726277221 */ /* 0x000fca0000010000 */
[----:B------:R-:W-:-:S07]  /*cf40*/  MOV R83, R39 ;  /* 0x0000002700537202 */ /* 0x000fce0000000f00 */
[----:B------:R-:W-:Y:S05]  /*cf50*/  WARPSYNC.COLLECTIVE R80, `(.L_x_11094) ;  /* 0x0000000050087348 */ /* 0x000fea0003c00000 */
[----:B------:R0:W1:Y:S02]  /*cf60*/  SHFL.BFLY P2, R81, R83, R84, R85 ;  /* 0x0c00005453517389 */ /* 0x0000640000040055 */
[----:B01----:R-:W-:Y:S05]  /*cf70*/  ENDCOLLECTIVE ;  /* 0x000000000000791b */ /* 0x003fea0003800000 */
.L_x_11094:
[----:B------:R-:W-:Y:S01]  /*cf80*/  HFMA2 R84, -RZ, RZ, 0, 9.5367431640625e-07 ;  /* 0x00000010ff547431 */ /* 0x000fe200000001ff */
[----:B------:R-:W-:-:S05]  /*cf90*/  MOV R36, R81 ;  /* 0x0000005100247202 */ /* 0x000fca0000000f00 */
[----:B------:R-:W-:-:S04]  /*cfa0*/  FADD.FTZ R41, R39, R36 ;  /* 0x0000002427297221 */ /* 0x000fc80000010000 */
[----:B------:R-:W-:-:S07]  /*cfb0*/  IMAD.MOV.U32 R83, RZ, RZ, R41 ;  /* 0x000000ffff537224 */ /* 0x000fce00078e0029 */
[----:B------:R-:W-:Y:S05]  /*cfc0*/  WARPSYNC.COLLECTIVE R80, `(.L_x_11095) ;  /* 0x0000000050087348 */ /* 0x000fea0003c00000 */
[----:B------:R0:W1:Y:S02]  /*cfd0*/  SHFL.BFLY P2, R81, R83, R84, R85 ;  /* 0x0c00005453517389 */ /* 0x0000640000040055 */
[----:B01----:R-:W-:Y:S05]  /*cfe0*/  ENDCOLLECTIVE ;  /* 0x000000000000791b */ /* 0x003fea0003800000 */
.L_x_11095:
        /* <DEDUP_REMOVED lines=40> */
.L_x_11096:
[----:B------:R-:W-:Y:S01]  /*d270*/  HFMA2 R84, -RZ, RZ, 0, 1.1920928955078125e-07 ;  /* 0x00000002ff547431 */ /* 0x000fe200000001ff */
[----:B------:R-:W-:-:S05]  /*d280*/  MOV R37, R81 ;  /* 0x0000005100257202 */ /* 0x000fca0000000f00 */
[----:B------:R-:W-:-:S04]  /*d290*/  FADD.FTZ R37, R36, R37 ;  /* 0x0000002524257221 */ /* 0x000fc80000010000 */
[----:B------:R-:W-:-:S07]  /*d2a0*/  IMAD.MOV.U32 R83, RZ, RZ, R37 ;  /* 0x000000ffff537224 */ /* 0x000fce00078e0025 */
[----:B------:R-:W-:Y:S05]  /*d2b0*/  WARPSYNC.COLLECTIVE R80, `(.L_x_11097) ;  /* 0x0000000050087348 */ /* 0x000fea0003c00000 */
[----:B------:R0:W1:Y:S02]  /*d2c0*/  SHFL.BFLY P2, R81, R83, R84, R85 ;  /* 0x0c00005453517389 */ /* 0x0000640000040055 */
[----:B01----:R-:W-:Y:S05]  /*d2d0*/  ENDCOLLECTIVE ;  /* 0x000000000000791b */ /* 0x003fea0003800000 */
.L_x_11097:
[----:B------:R-:W-:Y:S02]  /*d2e0*/  IMAD.MOV.U32 R84, RZ, RZ, 0x4 ;  /* 0x00000004ff547424 */ /* 0x000fe400078e00ff */
[----:B------:R-:W-:-:S04]  /*d2f0*/  IMAD.MOV.U32 R38, RZ, RZ, R81 ;  /* 0x000000ffff267224 */ /* 0x000fc800078e0051 */
[----:B------:R-:W-:-:S05]  /*d300*/  FADD.FTZ R38, R37, R38 ;  /* 0x0000002625267221 */ /* 0x000fca0000010000 */
[----:B------:R-:W-:-:S07]  /*d310*/  MOV R83, R38 ;  /* 0x0000002600537202 */ /* 0x000fce0000000f00 */
[----:B------:R-:W-:Y:S05]  /*d320*/  WARPSYNC.COLLECTIVE R80, `(.L_x_11098) ;  /* 0x0000000050087348 */ /* 0x000fea0003c00000 */
[----:B------:R0:W1:Y:S02]  /*d330*/  SHFL.BFLY P2, R81, R83, R84, R85 ;  /* 0x0c00005453517389 */ /* 0x0000640000040055 */
[----:B01----:R-:W-:Y:S05]  /*d340*/  ENDCOLLECTIVE ;  /* 0x000000000000791b */ /* 0x003fea0003800000 */
.L_x_11098:
[----:B------:R-:W-:Y:S01]  /*d350*/  HFMA2 R84, -RZ, RZ, 0, 4.76837158203125e-07 ;  /* 0x00000008ff547431 */ /* 0x000fe200000001ff */
[----:B------:R-:W-:-:S05]  /*d360*/  MOV R39, R81 ;  /* 0x0000005100277202 */ /* 0x000fca0000000f00 */
[----:B------:R-:W-:-:S04]  /*d370*/  FADD.FTZ R39, R38, R39 ;  /* 0x0000002726277221 */ /* 0x000fc80000010000 */
[----:B------:R-:W-:-:S07]  /*d380*/  IMAD.MOV.U32 R83, RZ, RZ, R39 ;  /* 0x000000ffff537224 */ /* 0x000fce00078e0027 */
[----:B------:R-:W-:Y:S05]  /*d390*/  WARPSYNC.COLLECTIVE R80, `(.L_x_11099) ;  /* 0x0000000050087348 */ /* 0x000fea0003c00000 */
[----:B------:R0:W1:Y:S02]  /*d3a0*/  SHFL.BFLY P2, R81, R83, R84, R85 ;  /* 0x0c00005453517389 */ /* 0x0000640000040055 */
[----:B01----:R-:W-:Y:S05]  /*d3b0*/  ENDCOLLECTIVE ;  /* 0x000000000000791b */ /* 0x003fea0003800000 */
.L_x_11099:
[----:B------:R-:W-:Y:S02]  /*d3c0*/  IMAD.MOV.U32 R84, RZ, RZ, 0x10 ;  /* 0x00000010ff547424 */ /* 0x000fe400078e00ff */
[----:B------:R-:W-:-:S04]  /*d3d0*/  IMAD.MOV.U32 R74, RZ, RZ, R81 ;  /* 0x000000ffff4a7224 */ /* 0x000fc800078e0051 */
[----:B------:R-:W-:-:S05]  /*d3e0*/  FADD.FTZ R74, R39, R74 ;  /* 0x0000004a274a7221 */ /* 0x000fca0000010000 */
[----:B------:R-:W-:-:S07]  /*d3f0*/  MOV R83, R74 ;  /* 0x0000004a00537202 */ /* 0x000fce0000000f00 */
[----:B------:R-:W-:Y:S05]  /*d400*/  WARPSYNC.COLLECTIVE R80, `(.L_x_11100) ;  /* 0x0000000050087348 */ /* 0x000fea0003c00000 */
[----:B------:R0:W1:Y:S02]  /*d410*/  SHFL.BFLY P2, R81, R83, R84, R85 ;  /* 0x0c00005453517389 */ /* 0x0000640000040055 */
[----:B01----:R-:W-:Y:S05]  /*d420*/  ENDCOLLECTIVE ;  /* 0x000000000000791b */ /* 0x003fea0003800000 */
.L_x_11100:
[----:B------:R-:W-:Y:S01]  /*d430*/  MOV R41, R81 ;  /* 0x0000005100297202 */ /* 0x000fe20000000f00 */
[----:B------:R-:W-:Y:S06]  /*d440*/  BRA `(.L_x_11101) ;  /* 0xfffffff000e07947 */ /* 0x000fec000383ffff */
.L_x_11102:
        /* <DEDUP_REMOVED lines=11> */
.L_x_20312:


//--------------------- .text._ZN10layer_norm13ln_fwd_kernelINS_13Kernel_traitsIf6__halfS2_S2_fjLj512ELj1ELj4ELj1ELj16ENS_18Kernel_traits_baseILj512EfS2_S2_S2_fjLj128EEEEELb1ELb1ELb0ELb0EEEvNS_9FwdParamsE --------------------------
	.section	.text._ZN10layer_norm13ln_fwd_kernelINS_13Kernel_traitsIf6__halfS2_S2_fjLj512ELj1ELj4ELj1ELj16ENS_18Kernel_traits_baseILj512EfS2_S2_S2_fjLj128EEEEELb1ELb1ELb0ELb0EEEvNS_9FwdParamsE,"ax",@progbits
	.align	128
        .global         _ZN10layer_norm13ln_fwd_kernelINS_13Kernel_traitsIf6__halfS2_S2_fjLj512ELj1ELj4ELj1ELj16ENS_18Kernel_traits_baseILj512EfS2_S2_S2_fjLj128EEEEELb1ELb1ELb0ELb0EEEvNS_9FwdParamsE
        .type           _ZN10layer_norm13ln_fwd_kernelINS_13Kernel_traitsIf6__halfS2_S2_fjLj512ELj1ELj4ELj1ELj16ENS_18Kernel_traits_baseILj512EfS2_S2_S2_fjLj128EEEEELb1ELb1ELb0ELb0EEEvNS_9FwdParamsE,@function
        .size           _ZN10layer_norm13ln_fwd_kernelINS_13Kernel_traitsIf6__halfS2_S2_fjLj512ELj1ELj4ELj1ELj16ENS_18Kernel_traits_baseILj512EfS2_S2_S2_fjLj128EEEEELb1ELb1ELb0ELb0EEEvNS_9FwdParamsE,(.L_x_20313 - _ZN10layer_norm13ln_fwd_kernelINS_13Kernel_traitsIf6__halfS2_S2_fjLj512ELj1ELj4ELj1ELj16ENS_18Kernel_traits_baseILj512EfS2_S2_S2_fjLj128EEEEELb1ELb1ELb0ELb0EEEvNS_9FwdParamsE)
        .other          _ZN10layer_norm13ln_fwd_kernelINS_13Kernel_traitsIf6__halfS2_S2_fjLj512ELj1ELj4ELj1ELj16ENS_18Kernel_traits_baseILj512EfS2_S2_S2_fjLj128EEEEELb1ELb1ELb0ELb0EEEvNS_9FwdParamsE,@"STO_CUDA_ENTRY STV_DEFAULT"
_ZN10layer_norm13ln_fwd_kernelINS_13Kernel_traitsIf6__halfS2_S2_fjLj512ELj1ELj4ELj1ELj16ENS_18Kernel_traits_baseILj512EfS2_S2_S2_fjLj128EEEEELb1ELb1ELb0ELb0EEEvNS_9FwdParamsE:
.text._ZN10layer_norm13ln_fwd_kernelINS_13Kernel_traitsIf6__halfS2_S2_fjLj512ELj1ELj4ELj1ELj16ENS_18Kernel_traits_baseILj512EfS2_S2_S2_fjLj128EEEEELb1ELb1ELb0ELb0EEEvNS_9FwdParamsE:
        /* <DEDUP_REMOVED lines=72> */
.L_x_11106:
[----:B------:R-:W-:Y:S05]  /*0480*/  BSYNC.RECONVERGENT B1 ;  /* 0x0000000000017941 */ /* 0x000fea0003800200 */
.L_x_11105:
        /* <DEDUP_REMOVED lines=14> */
.L_x_11104:
        /* <DEDUP_REMOVED lines=28> */
.L_x_11107:
[----:B------:R-:W-:Y:S05]  /*0730*/  BSYNC.RECONVERGENT B0 ;  /* 0x0000000000007941 */ /* 0x000fea0003800200 */
.L_x_11103:
[----:B------:R-:W1:Y:S02]  /*0740*/  LDCU UR4, c[0x0][0x384] ;  /* 0x00007080ff0477ac */ /* 0x000e640008000800 */
[----:B-1----:R-:W-:-:S13]  /*0750*/  ISETP.GE.AND P0, PT, R4, UR4, PT ;  /* 0x0000000404007c0c */ /* 0x002fda000bf06270 */
[----:B------:R-:W-:Y:S05]  /*0760*/  @P0 EXIT ;  /* 0x000000000000094d */ /* 0x000fea0003800000 */
[----:B------:R-:W-:Y:S01]  /*0770*/  IMAD.HI.U32 R7, R2, -0x326172a9, RZ ;  /* 0xcd9e8d5702077827 */ /* 0x000fe200078e00ff */
[----:B------:R-:W1:Y:S01]  /*0780*/  LDCU.64 UR10, c[0x0][0x3e0] ;  /* 0x00007c00ff0a77ac */ /* 0x000e620008000a00 */
[----:B------:R-:W-:Y:S01]  /*0790*/  BSSY B0, `(.L_x_11108) ;  /* 0x0000b67000007945 */ /* 0x000fe20003800000 */
[----:B------:R-:W-:Y:S01]  /*07a0*/  LOP3.LUT R86, R86, 0x3, RZ, 0xc0, !PT ;  /* 0x0000000356567812 */ /* 0x000fe200078ec0ff */
[C---:B0--3--:R-:W-:Y:S01]  /*07b0*/  IMAD.HI.U32 R8, R5.reuse, -0x2daee0ad, RZ ;  /* 0xd2511f5305087827 */ /* 0x049fe200078e00ff */
[----:B------:R-:W-:Y:S01]  /*07c0*/  LOP3.LUT R7, R6, UR6, R7, 0x96, !PT ;  /* 0x0000000606077c12 */ /* 0x000fe2000f8e9607 */
[----:B------:R-:W0:Y:S02]  /*07d0*/  LDCU.U8 UR4, c[0x0][0x410] ;  /* 0x00008200ff0477ac */ /* 0x000e240008000000 */
[----:B------:R-:W-:Y:S01]  /*07e0*/  IMAD R12, R5, -0x2daee0ad, RZ ;  /* 0xd2511f53050c7824 */ /* 0x000fe200078e02ff */
[----:B------:R-:W-:Y:S01]  /*07f0*/  LOP3.LUT R8, R8, UR7, RZ, 0x3c, !PT ;  /* 0x0000000708087c12 */ /* 0x000fe2000f8e3cff */
[C---:B------:R-:W-:Y:S01]  /*0800*/  IMAD.HI.U32 R11, R7.reuse, -0x2daee0ad, RZ ;  /* 0xd2511f53070b7827 */ /* 0x040fe200078e00ff */
[----:B------:R-:W2:Y:S03]  /*0810*/  LDCU UR33, c[0x0][0x388] ;  /* 0x00007100ff2177ac */ /* 0x000ea60008000800 */
[----:B------:R-:W-:Y:S01]  /*0820*/  IMAD R10, R2, -0x326172a9, RZ ;  /* 0xcd9e8d57020a7824 */ /* 0x000fe200078e02ff */
[----:B------:R-:W-:Y:S01]  /*0830*/  LOP3.LUT R11, R12, UR16, R11, 0x96, !PT ;  /* 0x000000100c0b7c12 */ /* 0x000fe2000f8e960b */
[C---:B------:R-:W-:Y:S01]  /*0840*/  IMAD.HI.U32 R9, R8.reuse, -0x326172a9, RZ ;  /* 0xcd9e8d5708097827 */ /* 0x040fe200078e00ff */
        /* <DEDUP_REMOVED lines=12> */
[----:B------:R-:W-:Y:S01]  /*0910*/  IMAD.HI.U32 R12, R8, -0x2daee0ad, RZ ;  /* 0xd2511f53080c7827 */ /* 0x000fe200078e00ff */
[----:B0-----:R-:W-:-:S03]  /*0920*/  UISETP.NE.AND UP2, UPT, UR4, URZ, UPT ;  /* 0x000000ff0400728c */ /* 0x001fc6000bf45270 */
        /* <DEDUP_REMOVED lines=33> */
[----:B------:R-:W-:Y:S02]  /*0b40*/  HFMA2 R7, -RZ, RZ, 0, 0 ;  /* 0x00000000ff077431 */ /* 0x000fe400000001ff */
        /* <DEDUP_REMOVED lines=8> */
[----:B-123--:R-:W-:-:S07]  /*0bd0*/  IMAD R94, R8, -0x326172a9, RZ ;  /* 0xcd9e8d57085e7824 */ /* 0x00efce00078e02ff */
.L_x_11281:
        /* <DEDUP_REMOVED lines=38> */
.L_x_20149:
[----:B------:R-:W-:Y:S05]  /*0e40*/  BRX R8 -0xe50                                      (*"BRANCH_TARGETS .L_x_20150,.L_x_20151,.L_x_20152"*) ;  /* 0xfffffff0086c7949 */ /* 0x000fea000383ffff */
.L_x_20152:
[----:B------:R-:W-:Y:S01]  /*0e50*/  IADD3 R9, PT, PT, R86, 0x1, RZ ;  /* 0x0000000156097810 */ /* 0x000fe20007ffe0ff */
[----:B------:R-:W-:Y:S02]  /*0e60*/  IMAD.MOV.U32 R82, RZ, RZ, R87 ;  /* 0x000000ffff527224 */ /* 0x000fe400078e0057 */
[----:B------:R-:W-:Y:S01]  /*0e70*/  IMAD.MOV.U32 R8, RZ, RZ, R90 ;  /* 0x000000ffff087224 */ /* 0x000fe200078e005a */
[----:B------:R-:W-:Y:S06]  /*0e80*/  BRA `(.L_x_11113) ;  /* 0x0000000000ec7947 */ /* 0x000fec0003800000 */
.L_x_20150:
[----:B------:R-:W-:Y:S01]  /*0e90*/  MOV R82, R87 ;  /* 0x0000005700527202 */ /* 0x000fe20000000f00 */
[----:B------:R-:W-:Y:S02]  /*0ea0*/  IMAD.MOV.U32 R9, RZ, RZ, 0x3 ;  /* 0x00000003ff097424 */ /* 0x000fe400078e00ff */
[----:B------:R-:W-:Y:S01]  /*0eb0*/  IMAD.MOV.U32 R8, RZ, RZ, R88 ;  /* 0x000000ffff087224 */ /* 0x000fe200078e0058 */
[----:B------:R-:W-:Y:S06]  /*0ec0*/  BRA `(.L_x_11113) ;  /* 0x0000000000dc7947 */ /* 0x000fec0003800000 */
.L_x_20151:
        /* <DEDUP_REMOVED lines=13> */
.L_x_11115:
[----:B------:R-:W-:Y:S05]  /*0fa0*/  BSYNC.RECONVERGENT B3 ;  /* 0x0000000000037941 */ /* 0x000fea0003800200 */
.L_x_11114:
        /* <DEDUP_REMOVED lines=41> */
.L_x_11113:
[----:B------:R-:W-:Y:S05]  /*1240*/  BSYNC.RECONVERGENT B2 ;  /* 0x0000000000027941 */ /* 0x000fea0003800200 */
.L_x_11112:
        /* <DEDUP_REMOVED lines=11> */
[----:B-1----:R-:W-:-:S04]  /*1300*/  FSETP.GTU.FTZ.AND P0, PT, R13, R84, PT ;  /* 0x000000540d00720b */ /* 0x002fc80003f1c000 */
[----:B------:R-:W-:Y:S02]  /*1310*/  FSEL R13, R8, RZ, !P0 ;  /* 0x000000ff080d7208 */ /* 0x000fe40004000000 */
[----:B------:R-:W-:-:S03]  /*1320*/  PLOP3.LUT P0, PT, P0, PT, PT, 0x8, 0x80 ;  /* 0x000000000080781c */ /* 0x000fc6000070e170 */
[----:B------:R-:W-:Y:S01]  /*1330*/  FFMA.FTZ R8, R13, R52, R10 ;  /* 0x000000340d087223 */ /* 0x000fe2000001000a */
[----:B------:R-:W-:Y:S01]  /*1340*/  IMAD.MOV.U32 R13, RZ, RZ, 0x2 ;  /* 0x00000002ff0d7424 */ /* 0x000fe200078e00ff */
        /* <DEDUP_REMOVED lines=11> */
.L_x_11118:
        /* <DEDUP_REMOVED lines=13> */
.L_x_11120:
[----:B------:R-:W-:Y:S05]  /*14d0*/  BSYNC.RECONVERGENT B3 ;  /* 0x0000000000037941 */ /* 0x000fea0003800200 */
.L_x_11119:
        /* <DEDUP_REMOVED lines=42> */
.L_x_11117:
[----:B------:R-:W-:Y:S05]  /*1780*/  BSYNC.RECONVERGENT B2 ;  /* 0x0000000000027941 */ /* 0x000fea0003800200 */
.L_x_11116:
        /* <DEDUP_REMOVED lines=23> */
.L_x_11123:
        /* <DEDUP_REMOVED lines=13> */
.L_x_11125:
[----:B------:R-:W-:Y:S05]  /*19d0*/  BSYNC.RECONVERGENT B3 ;  /* 0x0000000000037941 */ /* 0x000fea0003800200 */
.L_x_11124:
        /* <DEDUP_REMOVED lines=42> */
.L_x_11122:
[----:B------:R-:W-:Y:S05]  /*1c80*/  BSYNC.RECONVERGENT B2 ;  /* 0x0000000000027941 */ /* 0x000fea0003800200 */
.L_x_11121:
        /* <DEDUP_REMOVED lines=23> */
.L_x_11128:
        /* <DEDUP_REMOVED lines=13> */
.L_x_11130:
[----:B------:R-:W-:Y:S05]  /*1ed0*/  BSYNC.RECONVERGENT B3 ;  /* 0x0000000000037941 */ /* 0x000fea0003800200 */
.L_x_11129:
        /* <DEDUP_REMOVED lines=42> */
.L_x_11127:
[----:B------:R-:W-:Y:S05]  /*2180*/  BSYNC.RECONVERGENT B2 ;  /* 0x0000000000027941 */ /* 0x000fea0003800200 */
.L_x_11126:
        /* <DEDUP_REMOVED lines=23> */
.L_x_11133:
        /* <DEDUP_REMOVED lines=13> */
.L_x_11135:
[----:B------:R-:W-:Y:S05]  /*23d0*/  BSYNC.RECONVERGENT B3 ;  /* 0x0000000000037941 */ /* 0x000fea0003800200 */
.L_x_11134:
        /* <DEDUP_REMOVED lines=42> */
.L_x_11132:
[----:B------:R-:W-:Y:S05]  /*2680*/  BSYNC.RECONVERGENT B2 ;  /* 0x0000000000027941 */ /* 0x000fea0003800200 */
.L_x_11131:
        /* <DEDUP_REMOVED lines=23> */
.L_x_11138:
        /* <DEDUP_REMOVED lines=13> */
.L_x_11140:
[----:B------:R-:W-:Y:S05]  /*28d0*/  BSYNC.RECONVERGENT B3 ;  /* 0x0000000000037941 */ /* 0x000fea0003800200 */
.L_x_11139:
        /* <DEDUP_REMOVED lines=42> */
.L_x_11137:
[----:B------:R-:W-:Y:S05]  /*2b80*/  BSYNC.RECONVERGENT B2 ;  /* 0x0000000000027941 */ /* 0x000fea0003800200 */
.L_x_11136:
        /* <DEDUP_REMOVED lines=23> */
.L_x_11143:
        /* <DEDUP_REMOVED lines=13> */
.L_x_11145:
[----:B------:R-:W-:Y:S05]  /*2dd0*/  BSYNC.RECONVERGENT B3 ;  /* 0x0000000000037941 */ /* 0x000fea0003800200 */
.L_x_11144:
        /* <DEDUP_REMOVED lines=42> */
.L_x_11142:
[----:B------:R-:W-:Y:S05]  /*3080*/  BSYNC.RECONVERGENT B2 ;  /* 0x0000000000027941 */ /* 0x000fea0003800200 */
.L_x_11141:
        /* <DEDUP_REMOVED lines=23> */
.L_x_11148:
        /* <DEDUP_REMOVED lines=15> */
.L_x_11150:
[----:B------:R-:W-:Y:S05]  /*32f0*/  BSYNC.RECONVERGENT B3 ;  /* 0x0000000000037941 */ /* 0x000fea0003800200 */
.L_x_11149:
        /* <DEDUP_REMOVED lines=42> */
.L_x_11147:
[----:B------:R-:W-:Y:S05]  /*35a0*/  BSYNC.RECONVERGENT B2 ;  /* 0x0000000000027941 */ /* 0x000fea0003800200 */
.L_x_11146:
        /* <DEDUP_REMOVED lines=15> */
.L_x_11111:
        /* <DEDUP_REMOVED lines=16> */
.L_x_11154:
        /* <DEDUP_REMOVED lines=13> */
.L_x_11156:
[----:B------:R-:W-:Y:S05]  /*3870*/  BSYNC.RECONVERGENT B3 ;  /* 0x0000000000037941 */ /* 0x000fea0003800200 */
.L_x_11155:
        /* <DEDUP_REMOVED lines=36> */
[----:B------:R-:W-:Y:S01]  /*3ac0*/  LOP3.LUT R82, R84, UR29, R91, 0x96, !PT ;  /* 0x0000001d54527c12 */ /* 0x000fe2000f8e965b */
[----:B------:R-:W-:-:S04]  /*3ad0*/  IMAD.WIDE.U32 R94, R94, -0x326172a9, RZ ;  /* 0xcd9e8d575e5e7825 */ /* 0x000fc800078e00ff */
[----:B------:R-:W-:Y:S01]  /*3ae0*/  IMAD.WIDE.U32 R82, R82, -0x2daee0ad, RZ ;  /* 0xd2511f5352527825 */ /* 0x000fe200078e00ff */
[----:B------:R-:W-:-:S04]  /*3af0*/  LOP3.LUT R90, R90, UR31, R95, 0x96, !PT ;  /* 0x0000001f5a5a7c12 */ /* 0x000fc8000f8e965f */
[----:B------:R-:W-:-:S07]  /*3b00*/  LOP3.LUT R88, R88, UR32, R83, 0x96, !PT ;  /* 0x0000002058587c12 */ /* 0x000fce000f8e9653 */
.L_x_11153:
[----:B------:R-:W-:Y:S05]  /*3b10*/  BSYNC.RECONVERGENT B2 ;  /* 0x0000000000027941 */ /* 0x000fea0003800200 */
.L_x_11152:
        /* <DEDUP_REMOVED lines=9> */
[----:B------:R-:W-:-:S02]  /*3bb0*/  FFMA.FTZ R9, R9, R80, 1.1641532182693481445e-10 ;  /* 0x2f00000009097423 */ /* 0x000fc40000010050 */
[----:B0-----:R-:W-:-:S03]  /*3bc0*/  FMUL.FTZ R8, R8, R85 ;  /* 0x0000005508087220 */ /* 0x001fc60000410000 */
        /* <DEDUP_REMOVED lines=15> */
.L_x_11159:
        /* <DEDUP_REMOVED lines=13> */
.L_x_11161:
[----:B------:R-:W-:Y:S05]  /*3d90*/  BSYNC.RECONVERGENT B3 ;  /* 0x0000000000037941 */ /* 0x000fea0003800200 */
.L_x_11160:
        /* <DEDUP_REMOVED lines=42> */
.L_x_11158:
[----:B------:R-:W-:Y:S05]  /*4040*/  BSYNC.RECONVERGENT B2 ;  /* 0x0000000000027941 */ /* 0x000fea0003800200 */
.L_x_11157:
        /* <DEDUP_REMOVED lines=22> */
.L_x_11164:
        /* <DEDUP_REMOVED lines=13> */
.L_x_11166:
[----:B------:R-:W-:Y:S05]  /*4280*/  BSYNC.RECONVERGENT B3 ;  /* 0x0000000000037941 */ /* 0x000fea0003800200 */
.L_x_11165:
        /* <DEDUP_REMOVED lines=42> */
.L_x_11163:
[----:B------:R-:W-:Y:S05]  /*4530*/  BSYNC.RECONVERGENT B2 ;  /* 0x0000000000027941 */ /* 0x000fea0003800200 */
.L_x_11162:
        /* <DEDUP_REMOVED lines=22> */
.L_x_11169:
        /* <DEDUP_REMOVED lines=13> */
.L_x_11171:
[----:B------:R-:W-:Y:S05]  /*4770*/  BSYNC.RECONVERGENT B3 ;  /* 0x0000000000037941 */ /* 0x000fea0003800200 */
.L_x_11170:
        /* <DEDUP_REMOVED lines=42> */
.L_x_11168:
[----:B------:R-:W-:Y:S05]  /*4a20*/  BSYNC.RECONVERGENT B2 ;  /* 0x0000000000027941 */ /* 0x000fea0003800200 */
.L_x_11167:
        /* <DEDUP_REMOVED lines=22> */
.L_x_11174:
        /* <DEDUP_REMOVED lines=13> */
.L_x_11176:
[----:B------:R-:W-:Y:S05]  /*4c60*/  BSYNC.RECONVERGENT B3 ;  /* 0x0000000000037941 */ /* 0x000fea0003800200 */
.L_x_11175:
        /* <DEDUP_REMOVED lines=42> */
.L_x_11173:
[----:B------:R-:W-:Y:S05]  /*4f10*/  BSYNC.RECONVERGENT B2 ;  /* 0x0000000000027941 */ /* 0x000fea0003800200 */
.L_x_11172:
        /* <DEDUP_REMOVED lines=22> */
.L_x_11179:
        /* <DEDUP_REMOVED lines=13> */
.L_x_11181:
[----:B------:R-:W-:Y:S05]  /*5150*/  BSYNC.RECONVERGENT B3 ;  /* 0x0000000000037941 */ /* 0x000fea0003800200 */
.L_x_11180:
        /* <DEDUP_REMOVED lines=42> */
.L_x_11178:
[----:B------:R-:W-:Y:S05]  /*5400*/  BSYNC.RECONVERGENT B2 ;  /* 0x0000000000027941 */ /* 0x000fea0003800200 */
.L_x_11177:
[----:B------:R-:W-:Y:S01]  /*5410*/  I2FP.F32.U32 R73, R73 ;  /* 0x0000004900497245 */ /* 0x000fe20000201000 */
[----:B------:R-:W-:Y:S01]  /*5420*/  HADD2.F32 R74, -RZ, R74.H1_H1 ;  /* 0x3000004aff4a7230 */ /* 0x000fe20000004100 */
[----:B------:R-:W-:Y:S01]  /*5430*/  ISETP.NE.AND P5, PT, R72, 0x1, PT ;  /* 0x000000014800780c */ /* 0x000fe20003fa5270 */
[----:B------:R-:W-:Y:S02]  /*5440*/  BSSY.RECONVERGENT B2, `(.L_x_11182) ;  /* 0x000004b000027945 */ /* 0x000fe40003800200 */
[----:B------:R-:W-:Y:S01]  /*5450*/  FFMA.FTZ R73, R73, R80, 1.1641532182693481445e-10 ;  /* 0x2f00000049497423 */ /* 0x000fe20000010050 */
[----:B------:R-:W-:-:S04]  /*5460*/  FMUL.FTZ R74, R74, R81 ;  /* 0x000000514a4a7220 */ /* 0x000fc80000410000 */
[----:B------:R-:W-:Y:S01]  /*5470*/  FMUL.FTZ R74, R74, R85 ;  /* 0x000000554a4a7220 */ /* 0x000fe20000410000 */
[----:B------:R-:W-:Y:S02]  /*5480*/  FSETP.GTU.FTZ.AND P4, PT, R73, R84, PT ;  /* 0x000000544900720b */ /* 0x000fe40003f9c000 */
[----:B------:R-:W-:Y:S02]  /*5490*/  MOV R73, R94 ;  /* 0x0000005e00497202 */ /* 0x000fe40000000f00 */
[----:B------:R-:W-:Y:S01]  /*54a0*/  FSEL R76, R74, RZ, !P4 ;  /* 0x000000ff4a4c7208 */ /* 0x000fe20006000000 */
[----:B------:R-:W-:Y:S01]  /*54b0*/  IMAD.MOV.U32 R74, RZ, RZ, 0x2 ;  /* 0x00000002ff4a7424 */ /* 0x000fe200078e00ff */
        /* <DEDUP_REMOVED lines=11> */
.L_x_11184:
        /* <DEDUP_REMOVED lines=13> */
.L_x_11186:
[----:B------:R-:W-:Y:S05]  /*5640*/  BSYNC.RECONVERGENT B3 ;  /* 0x0000000000037941 */ /* 0x000fea0003800200 */
.L_x_11185:
        /* <DEDUP_REMOVED lines=42> */
.L_x_11183:
[----:B------:R-:W-:Y:S05]  /*58f0*/  BSYNC.RECONVERGENT B2 ;  /* 0x0000000000027941 */ /* 0x000fea0003800200 */
.L_x_11182:
        /* <DEDUP_REMOVED lines=22> */
.L_x_11189:
        /* <DEDUP_REMOVED lines=15> */
.L_x_11191:
[----:B------:R-:W-:Y:S05]  /*5b50*/  BSYNC.RECONVERGENT B3 ;  /* 0x0000000000037941 */ /* 0x000fea0003800200 */
.L_x_11190:
        /* <DEDUP_REMOVED lines=42> */
.L_x_11188:
[----:B------:R-:W-:Y:S05]  /*5e00*/  BSYNC.RECONVERGENT B2 ;  /* 0x0000000000027941 */ /* 0x000fea0003800200 */
.L_x_11187:
[----:B------:R-:W-:Y:S01]  /*5e10*/  I2FP.F32.U32 R73, R73 ;  /* 0x0000004900497245 */ /* 0x000fe20000201000 */
[----:B------:R-:W-:Y:S01]  /*5e20*/  HADD2.F32 R72, -RZ, R75.H1_H1 ;  /* 0x3000004bff487230 */ /* 0x000fe20000004100 */
[----:B------:R-:W-:-:S03]  /*5e30*/  F2FP.F16.F32.PACK_AB R74, R76, R14 ;  /* 0x0000000e4c4a723e */ /* 0x000fc600000000ff */
        /* <DEDUP_REMOVED lines=10> */
.L_x_11151:
        /* <DEDUP_REMOVED lines=21> */
.L_x_11110:
[----:B------:R-:W-:Y:S05]  /*6030*/  BSYNC.RECONVERGENT B1 ;  /* 0x0000000000017941 */ /* 0x000fea0003800200 */
.L_x_11109:
[----:B------:R-:W-:Y:S01]  /*6040*/  ISETP.GE.U32.AND P0, PT, R0, 0x40, PT ;  /* 0x000000400000780c */ /* 0x000fe20003f06070 */
[----:B------:R-:W-:-:S12]  /*6050*/  BSSY.RECONVERGENT B1, `(.L_x_11192) ;  /* 0x0000536000017945 */ /* 0x000fd80003800200 */
[----:B------:R-:W-:Y:S05]  /*6060*/  @!P0 BRA `(.L_x_11193) ;  /* 0x0000005000d08947 */ /* 0x000fea0003800000 */
[----:B------:R-:W-:Y:S01]  /*6070*/  ISETP.NE.U32.AND P1, PT, RZ, UR12, PT ;  /* 0x0000000cff007c0c */ /* 0x000fe2000bf25070 */
[----:B------:R-:W1:Y:S03]  /*6080*/  LDC.64 R16, c[0x0][0x390] ;  /* 0x0000e400ff107b82 */ /* 0x000e660000000a00 */
[----:B------:R-:W-:-:S13]  /*6090*/  ISETP.NE.AND.EX P1, PT, RZ, UR13, PT, P1 ;  /* 0x0000000dff007c0c */ /* 0x000fda000bf25310 */
[----:B0-----:R-:W0:Y:S01]  /*60a0*/  @P1 LDC.64 R72, c[0x0][0x3a0] ;  /* 0x0000e800ff481b82 */ /* 0x001e220000000a00 */
[----:B-1----:R-:W-:-:S06]  /*60b0*/  IMAD.WIDE.U32 R16, R83, 0x10, R16 ;  /* 0x0000001053107825 */ /* 0x002fcc00078e0010 */
[----:B------:R-:W5:Y:S01]  /*60c0*/  LDG.E.128 R16, desc[UR8][R16.64] ;  /* 0x0000000810107981 */ /* 0x000f62000c1e1d00 */
[----:B0-----:R-:W-:-:S05]  /*60d0*/  @P1 IMAD.WIDE.U32 R72, R83, 0x10, R72 ;  /* 0x0000001053481825 */ /* 0x001fca00078e0048 */
[----:B------:R0:W5:Y:S01]  /*60e0*/  @P1 LDG.E.128 R20, desc[UR8][R72.64] ;  /* 0x0000000848141981 */ /* 0x000162000c1e1d00 */
        /* <DEDUP_REMOVED lines=17> */
.L_x_11197:
        /* <DEDUP_REMOVED lines=13> */
.L_x_11199:
[----:B------:R-:W-:Y:S05]  /*62d0*/  BSYNC.RECONVERGENT B3 ;  /* 0x0000000000037941 */ /* 0x000fea0003800200 */
.L_x_11198:
        /* <DEDUP_REMOVED lines=42> */
.L_x_11196:
[----:B------:R-:W-:Y:S05]  /*6580*/  BSYNC.RECONVERGENT B2 ;  /* 0x0000000000027941 */ /* 0x000fea0003800200 */
.L_x_11195:
[----:B------:R-:W1:Y:S01]  /*6590*/  LDC R92, c[0x0][0x408] ;  /* 0x00010200ff5c7b82 */ /* 0x000e620000000800 */
[----:B------:R-:W-:Y:S01]  /*65a0*/  I2FP.F32.U32 R11, R11 ;  /* 0x0000000b000b7245 */ /* 0x000fe20000201000 */
[----:B0-----:R-:W-:Y:S02]  /*65b0*/  HFMA2 R72, -RZ, RZ, 0.1171875, 0 ;  /* 0x2f800000ff487431 */ /* 0x001fe400000001ff */
[----:B-----5:R-:W-:Y:S01]  /*65c0*/  HADD2.F32 R74, -RZ, R16.H0_H0 ;  /* 0x20000010ff4a7230 */ /* 0x020fe20000004100 */
[----:B------:R-:W-:Y:S01]  /*65d0*/  ISETP.NE.AND P2, PT, R15, 0x1, PT ;  /* 0x000000010f00780c */ /* 0x000fe20003f45270 */
[----:B------:R-:W-:Y:S01]  /*65e0*/  BSSY.RECONVERGENT B2, `(.L_x_11200) ;  /* 0x000004e000027945 */ /* 0x000fe20003800200 */
[----:B------:R-:W-:Y:S01]  /*65f0*/  FFMA.FTZ R12, R11, R72, 1.1641532182693481445e-10 ;  /* 0x2f0000000b0c7423 */ /* 0x000fe20000010048 */
[----:B------:R-:W0:Y:S01]  /*6600*/  LDC R73, c[0x0][0x404] ;  /* 0x00010100ff497b82 */ /* 0x000e220000000800 */
[----:B------:R-:W-:Y:S01]  /*6610*/  FMUL.FTZ R11, R74, R81 ;  /* 0x000000514a0b7220 */ /* 0x000fe20000410000 */
[----:B------:R-:W-:-:S03]  /*6620*/  IMAD.MOV.U32 R74, RZ, RZ, 0x2 ;  /* 0x00000002ff4a7424 */ /* 0x000fc600078e00ff */
[----:B-1----:R-:W-:Y:S01]  /*6630*/  FMUL.FTZ R11, R11, R92 ;  /* 0x0000005c0b0b7220 */ /* 0x002fe20000410000 */
[----:B0-----:R-:W-:Y:S01]  /*6640*/  FSETP.GTU.FTZ.AND P1, PT, R12, R73, PT ;  /* 0x000000490c00720b */ /* 0x001fe20003f3c000 */
[----:B------:R-:W-:-:S03]  /*6650*/  HADD2.F32 R12, -RZ, R20.H0_H0 ;  /* 0x20000014ff0c7230 */ /* 0x000fc60000004100 */
        /* <DEDUP_REMOVED lines=14> */
.L_x_11202:
        /* <DEDUP_REMOVED lines=13> */
.L_x_11204:
[----:B------:R-:W-:Y:S05]  /*6810*/  BSYNC.RECONVERGENT B3 ;  /* 0x0000000000037941 */ /* 0x000fea0003800200 */
.L_x_11203:
        /* <DEDUP_REMOVED lines=42> */
.L_x_11201:
[----:B------:R-:W-:Y:S05]  /*6ac0*/  BSYNC.RECONVERGENT B2 ;  /* 0x0000000000027941 */ /* 0x000fea0003800200 */
.L_x_11200:
        /* <DEDUP_REMOVED lines=24> */
.L_x_11207:
        /* <DEDUP_REMOVED lines=13> */
.L_x_11209:
[----:B------:R-:W-:Y:S05]  /*6d20*/  BSYNC.RECONVERGENT B3 ;  /* 0x0000000000037941 */ /* 0x000fea0003800200 */
.L_x_11208:
        /* <DEDUP_REMOVED lines=42> */
.L_x_11206:
[----:B------:R-:W-:Y:S05]  /*6fd0*/  BSYNC.RECONVERGENT B2 ;  /* 0x0000000000027941 */ /* 0x000fea0003800200 */
.L_x_11205:
        /* <DEDUP_REMOVED lines=23> */
.L_x_11212:
        /* <DEDUP_REMOVED lines=13> */
.L_x_11214:
[----:B------:R-:W-:Y:S05]  /*7220*/  BSYNC.RECONVERGENT B3 ;  /* 0x0000000000037941 */ /* 0x000fea0003800200 */
.L_x_11213:
        /* <DEDUP_REMOVED lines=42> */
.L_x_11211:
[----:B------:R-:W-:Y:S05]  /*74d0*/  BSYNC.RECONVERGENT B2 ;  /* 0x0000000000027941 */ /* 0x000fea0003800200 */
.L_x_11210:
        /* <DEDUP_REMOVED lines=23> */
.L_x_11217:
        /* <DEDUP_REMOVED lines=13> */
.L_x_11219:
[----:B------:R-:W-:Y:S05]  /*7720*/  BSYNC.RECONVERGENT B3 ;  /* 0x0000000000037941 */ /* 0x000fea0003800200 */
.L_x_11218:
        /* <DEDUP_REMOVED lines=42> */
.L_x_11216:
[----:B------:R-:W-:Y:S05]  /*79d0*/  BSYNC.RECONVERGENT B2 ;  /* 0x0000000000027941 */ /* 0x000fea0003800200 */
.L_x_11215:
[----:B------:R-:W-:Y:S01]  /*79e0*/  I2FP.F32.U32 R17, R17 ;  /* 0x0000001100117245 */ /* 0x000fe20000201000 */
[----:B------:R-:W-:Y:S01]  /*79f0*/  HADD2.F32 R78, -RZ, R18.H0_H0 ;  /* 0x20000012ff4e7230 */ /* 0x000fe20000004100 */
[----:B------:R-:W-:Y:S01]  /*7a00*/  ISETP.NE.AND P4, PT, R87, 0x1, PT ;  /* 0x000000015700780c */ /* 0x000fe20003f85270 */
[----:B------:R-:W-:Y:S01]  /*7a10*/  BSSY.RECONVERGENT B2, `(.L_x_11220) ;  /* 0x000004c000027945 */ /* 0x000fe20003800200 */
[----:B------:R-:W-:Y:S01]  /*7a20*/  MOV R75, R94 ;  /* 0x0000005e004b7202 */ /* 0x000fe20000000f00 */
        /* <DEDUP_REMOVED lines=18> */
.L_x_11222:
        /* <DEDUP_REMOVED lines=13> */
.L_x_11224:
[----:B------:R-:W-:Y:S05]  /*7c20*/  BSYNC.RECONVERGENT B3 ;  /* 0x0000000000037941 */ /* 0x000fea0003800200 */
.L_x_11223:
        /* <DEDUP_REMOVED lines=42> */
.L_x_11221:
[----:B------:R-:W-:Y:S05]  /*7ed0*/  BSYNC.RECONVERGENT B2 ;  /* 0x0000000000027941 */ /* 0x000fea0003800200 */
.L_x_11220:
        /* <DEDUP_REMOVED lines=23> */
.L_x_11227:
        /* <DEDUP_REMOVED lines=13> */
.L_x_11229:
[----:B------:R-:W-:Y:S05]  /*8120*/  BSYNC.RECONVERGENT B3 ;  /* 0x0000000000037941 */ /* 0x000fea0003800200 */
.L_x_11228:
        /* <DEDUP_REMOVED lines=42> */
.L_x_11226:
[----:B------:R-:W-:Y:S05]  /*83d0*/  BSYNC.RECONVERGENT B2 ;  /* 0x0000000000027941 */ /* 0x000fea0003800200 */
.L_x_11225:
        /* <DEDUP_REMOVED lines=23> */
.L_x_11232:
        /* <DEDUP_REMOVED lines=15> */
.L_x_11234:
[----:B------:R-:W-:Y:S05]  /*8640*/  BSYNC.RECONVERGENT B3 ;  /* 0x0000000000037941 */ /* 0x000fea0003800200 */
.L_x_11233:
        /* <DEDUP_REMOVED lines=42> */
.L_x_11231:
[----:B------:R-:W-:Y:S05]  /*88f0*/  BSYNC.RECONVERGENT B2 ;  /* 0x0000000000027941 */ /* 0x000fea0003800200 */
.L_x_11230:
[----:B------:R-:W-:Y:S01]  /*8900*/  I2FP.F32.U32 R75, R75 ;  /* 0x0000004b004b7245 */ /* 0x000fe20000201000 */
[----:B------:R-:W-:Y:S02]  /*8910*/  HADD2.F32 R74, -RZ, R19.H1_H1 ;  /* 0x30000013ff4a7230 */ /* 0x000fe40000004100 */
[----:B------:R-:W-:Y:S02]  /*8920*/  HADD2.F32 R19, -RZ, R23.H1_H1 ;  /* 0x30000017ff137230 */ /* 0x000fe40000004100 */
[----:B------:R-:W-:Y:S01]  /*8930*/  FFMA.FTZ R72, R75, R72, 1.1641532182693481445e-10 ;  /* 0x2f0000004b487423 */ /* 0x000fe20000010048 */
[----:B------:R-:W-:Y:S01]  /*8940*/  FMUL.FTZ R81, R74, R81 ;  /* 0x000000514a517220 */ /* 0x000fe20000410000 */
[----:B------:R-:W-:-:S03]  /*8950*/  F2FP.F16.F32.PACK_AB R74, R18, R17 ;  /* 0x00000011124a723e */ /* 0x000fc600000000ff */
        /* <DEDUP_REMOVED lines=9> */
.L_x_11194:
        /* <DEDUP_REMOVED lines=16> */
.L_x_11238:
        /* <DEDUP_REMOVED lines=13> */
.L_x_11240:
[----:B------:R-:W-:Y:S05]  /*8bc0*/  BSYNC.RECONVERGENT B3 ;  /* 0x0000000000037941 */ /* 0x000fea0003800200 */
.L_x_11239:
        /* <DEDUP_REMOVED lines=42> */
.L_x_11237:
[----:B------:R-:W-:Y:S05]  /*8e70*/  BSYNC.RECONVERGENT B2 ;  /* 0x0000000000027941 */ /* 0x000fea0003800200 */
.L_x_11236:
        /* <DEDUP_REMOVED lines=11> */
[----:B0-----:R-:W-:Y:S02]  /*8f30*/  FSETP.GTU.FTZ.AND P1, PT, R12, R73, PT ;  /* 0x000000490c00720b */ /* 0x001fe40003f3c000 */
        /* <DEDUP_REMOVED lines=14> */
.L_x_11243:
        /* <DEDUP_REMOVED lines=13> */
.L_x_11245:
[----:B------:R-:W-:Y:S05]  /*90f0*/  BSYNC.RECONVERGENT B3 ;  /* 0x0000000000037941 */ /* 0x000fea0003800200 */
.L_x_11244:
        /* <DEDUP_REMOVED lines=42> */
.L_x_11242:
[----:B------:R-:W-:Y:S05]  /*93a0*/  BSYNC.RECONVERGENT B2 ;  /* 0x0000000000027941 */ /* 0x000fea0003800200 */
.L_x_11241:
        /* <DEDUP_REMOVED lines=23> */
.L_x_11248:
        /* <DEDUP_REMOVED lines=13> */
.L_x_11250:
[----:B------:R-:W-:Y:S05]  /*95f0*/  BSYNC.RECONVERGENT B3 ;  /* 0x0000000000037941 */ /* 0x000fea0003800200 */
.L_x_11249:
        /* <DEDUP_REMOVED lines=42> */
.L_x_11247:
[----:B------:R-:W-:Y:S05]  /*98a0*/  BSYNC.RECONVERGENT B2 ;  /* 0x0000000000027941 */ /* 0x000fea0003800200 */
.L_x_11246:
        /* <DEDUP_REMOVED lines=22> */
.L_x_11253:
        /* <DEDUP_REMOVED lines=13> */
.L_x_11255:
[----:B------:R-:W-:Y:S05]  /*9ae0*/  BSYNC.RECONVERGENT B3 ;  /* 0x0000000000037941 */ /* 0x000fea0003800200 */
.L_x_11254:
        /* <DEDUP_REMOVED lines=42> */
.L_x_11252:
[----:B------:R-:W-:Y:S05]  /*9d90*/  BSYNC.RECONVERGENT B2 ;  /* 0x0000000000027941 */ /* 0x000fea0003800200 */
.L_x_11251:
        /* <DEDUP_REMOVED lines=22> */
.L_x_11258:
        /* <DEDUP_REMOVED lines=13> */
.L_x_11260:
[----:B------:R-:W-:Y:S05]  /*9fd0*/  BSYNC.RECONVERGENT B3 ;  /* 0x0000000000037941 */ /* 0x000fea0003800200 */
.L_x_11259:
        /* <DEDUP_REMOVED lines=42> */
.L_x_11257:
[----:B------:R-:W-:Y:S05]  /*a280*/  BSYNC.RECONVERGENT B2 ;  /* 0x0000000000027941 */ /* 0x000fea0003800200 */
.L_x_11256:
        /* <DEDUP_REMOVED lines=22> */
.L_x_11263:
        /* <DEDUP_REMOVED lines=13> */
.L_x_11265:
[----:B------:R-:W-:Y:S05]  /*a4c0*/  BSYNC.RECONVERGENT B3 ;  /* 0x0000000000037941 */ /* 0x000fea0003800200 */
.L_x_11264:
        /* <DEDUP_REMOVED lines=42> */
.L_x_11262:
[----:B------:R-:W-:Y:S05]  /*a770*/  BSYNC.RECONVERGENT B2 ;  /* 0x0000000000027941 */ /* 0x000fea0003800200 */
.L_x_11261:
        /* <DEDUP_REMOVED lines=22> */
.L_x_11268:
        /* <DEDUP_REMOVED lines=13> */
.L_x_11270:
[----:B------:R-:W-:Y:S05]  /*a9b0*/  BSYNC.RECONVERGENT B3 ;  /* 0x0000000000037941 */ /* 0x000fea0003800200 */
.L_x_11269:
        /* <DEDUP_REMOVED lines=42> */
.L_x_11267:
[----:B------:R-:W-:Y:S05]  /*ac60*/  BSYNC.RECONVERGENT B2 ;  /* 0x0000000000027941 */ /* 0x000fea0003800200 */
.L_x_11266:
        /* <DEDUP_REMOVED lines=22> */
.L_x_11273:
        /* <DEDUP_REMOVED lines=15> */
.L_x_11275:
[----:B------:R-:W-:Y:S05]  /*aec0*/  BSYNC.RECONVERGENT B3 ;  /* 0x0000000000037941 */ /* 0x000fea0003800200 */
.L_x_11274:
        /* <DEDUP_REMOVED lines=43> */
.L_x_11272:
[----:B------:R-:W-:Y:S05]  /*b180*/  BSYNC.RECONVERGENT B2 ;  /* 0x0000000000027941 */ /* 0x000fea0003800200 */
.L_x_11271:
[----:B------:R-:W-:Y:S01]  /*b190*/  I2FP.F32.U32 R75, R74 ;  /* 0x0000004a004b7245 */ /* 0x000fe20000201000 */
[----:B------:R-:W-:-:S04]  /*b1a0*/  HADD2.F32 R74, -RZ, R19.H1_H1 ;  /* 0x30000013ff4a7230 */ /* 0x000fc80000004100 */
        /* <DEDUP_REMOVED lines=11> */
.L_x_11235:
        /* <DEDUP_REMOVED lines=21> */
.L_x_11193:
[----:B------:R-:W-:Y:S05]  /*b3b0*/  BSYNC.RECONVERGENT B1 ;  /* 0x0000000000017941 */ /* 0x000fea0003800200 */
.L_x_11192:
        /* <DEDUP_REMOVED lines=76> */
.L_x_11293:
[----:B------:R-:W-:Y:S01]  /*b880*/  FMUL.FTZ R72, R73, R73 ;  /* 0x0000004949487220 */ /* 0x000fe20000410000 */
[----:B-1----:R-:W-:Y:S01]  /*b890*/  FADD.FTZ R81, R84, R83 ;  /* 0x0000005354517221 */ /* 0x002fe20000010000 */
[----:B------:R-:W-:Y:S01]  /*b8a0*/  PLOP3.LUT P1, PT, PT, PT, UP2, 0x40, 0x4 ;  /* 0x000000000004781c */ /* 0x000fe20003f2e828 */
[----:B0-----:R-:W0:Y:S01]  /*b8b0*/  @!P2 LDC.64 R84, c[0x0][0x3c0] ;  /* 0x0000f000ff54ab82 */ /* 0x001e220000000a00 */
[----:B------:R-:W-:Y:S01]  /*b8c0*/  BSSY.RECONVERGENT B1, `(.L_x_11277) ;  /* 0x000002d000017945 */ /* 0x000fe20003800200 */
[----:B------:R-:W-:Y:S01]  /*b8d0*/  FFMA.FTZ R74, R81, R74, UR14 ;  /* 0x0000000e514a7e23 */ /* 0x000fe2000801004a */
[----:B------:R-:W-:Y:S02]  /*b8e0*/  FSEL R75, R72, RZ, !P1 ;  /* 0x000000ff484b7208 */ /* 0x000fe40004800000 */
[----:B------:R-:W-:-:S03]  /*b8f0*/  PLOP3.LUT P1, PT, PT, PT, UP2, 0x40, 0x4 ;  /* 0x000000000004781c */ /* 0x000fc60003f2e828 */
[----:B------:R-:W1:Y:S01]  /*b900*/  @!P2 LDC.64 R82, c[0x0][0x3c8] ;  /* 0x0000f200ff52ab82 */ /* 0x000e620000000a00 */
[----:B------:R-:W-:Y:S01]  /*b910*/  FADD.FTZ R74, R74, R75 ;  /* 0x0000004b4a4a7221 */ /* 0x000fe20000010000 */
[----:B------:R-:W-:-:S03]  /*b920*/  FSEL R91, R73, RZ, P1 ;  /* 0x000000ff495b7208 */ /* 0x000fc60000800000 */
        /* <DEDUP_REMOVED lines=34> */
[----:B------:R-:W-:Y:S01]  /*bb50*/  F2FP.F16.F32.PACK_AB R74, R85, R74 ;  /* 0x0000004a554a723e */ /* 0x000fe200000000ff */
[----:B------:R-:W-:Y:S01]  /*bb60*/  VIADD R79, R79, 0x20 ;  /* 0x000000204f4f7836 */ /* 0x000fe20000000000 */
[----:B------:R-:W-:-:S05]  /*bb70*/  F2FP.F16.F32.PACK_AB R75, R102, R89 ;  /* 0x00000059664b723e */ /* 0x000fca00000000ff */
[----:B------:R1:W-:Y:S02]  /*bb80*/  STG.E.128 desc[UR8][R82.64], R72 ;  /* 0x0000004852007986 */ /* 0x0003e4000c101d08 */
.L_x_11278:
[----:B------:R-:W-:Y:S05]  /*bb90*/  BSYNC.RECONVERGENT B1 ;  /* 0x0000000000017941 */ /* 0x000fea0003800200 */
.L_x_11277:
        /* <DEDUP_REMOVED lines=33> */
.L_x_11280:
[----:B------:R-:W-:Y:S05]  /*bdb0*/  BSYNC.RECONVERGENT B1 ;  /* 0x0000000000017941 */ /* 0x000fea0003800200 */
.L_x_11279:
[----:B012---:R-:W0:Y:S02]  /*bdc0*/  LDC.64 R72, c[0x0][0x380] ;  /* 0x0000e000ff487b82 */ /* 0x007e240000000a00 */
[----:B0-----:R-:W-:-:S04]  /*bdd0*/  LEA R4, R72, R4, 0x2 ;  /* 0x0000000448047211 */ /* 0x001fc800078e10ff */
[----:B------:R-:W-:-:S13]  /*bde0*/  ISETP.GE.AND P0, PT, R4, R73, PT ;  /* 0x000000490400720c */ /* 0x000fda0003f06270 */
[----:B------:R-:W-:Y:S05]  /*bdf0*/  @!P0 BRA `(.L_x_11281) ;  /* 0xffffff4c00788947 */ /* 0x000fea000383ffff */
[----:B------:R-:W-:Y:S05]  /*be00*/  BSYNC B0 ;  /* 0x0000000000007941 */ /* 0x000fea0003800000 */
.L_x_11108:
[----:B------:R-:W-:Y:S05]  /*be10*/  EXIT ;  /* 0x000000000000794d */ /* 0x000fea0003800000 */
.L_x_11276:
        /* <DEDUP_REMOVED lines=8> */
.L_x_11283:
[----:B------:R-:W-:Y:S05]  /*bea0*/  BSYNC B1 ;  /* 0x0000000000017941 */ /* 0x000fea0003800000 */
.L_x_11282:
        /* <DEDUP_REMOVED lines=9> */
.L_x_11284:
[----:B------:R-:W-:Y:S01]  /*bf40*/  HFMA2 R91, -RZ, RZ, 0, 2.384185791015625e-07 ;  /* 0x00000004ff5b7431 */ /* 0x000fe200000001ff */
[----:B------:R-:W-:-:S05]  /*bf50*/  MOV R74, R89 ;  /* 0x00000059004a7202 */ /* 0x000fca0000000f00 */
[----:B------:R-:W-:-:S04]  /*bf60*/  FADD.FTZ R81, R75, R74 ;  /* 0x0000004a4b517221 */ /* 0x000fc80000010000 */
[----:B------:R-:W-:-:S07]  /*bf70*/  IMAD.MOV.U32 R92, RZ, RZ, R81 ;  /* 0x000000ffff5c7224 */ /* 0x000fce00078e0051 */
[----:B------:R-:W-:Y:S05]  /*bf80*/  WARPSYNC.COLLECTIVE R85, `(.L_x_11285) ;  /* 0x0000000055087348 */ /* 0x000fea0003c00000 */
[----:B------:R0:W1:Y:S02]  /*bf90*/  SHFL.BFLY P3, R89, R92, R91, R96 ;  /* 0x0c00005b5c597389 */ /* 0x0000640000060060 */
[----:B01----:R-:W-:Y:S05]  /*bfa0*/  ENDCOLLECTIVE ;  /* 0x000000000000791b */ /* 0x003fea0003800000 */
.L_x_11285:
        /* <DEDUP_REMOVED lines=8> */
.L_x_11286:
[----:B------:R-:W-:Y:S01]  /*c030*/  HFMA2 R91, -RZ, RZ, 0, 9.5367431640625e-07 ;  /* 0x00000010ff5b7431 */ /* 0x000fe200000001ff */
[----:B------:R-:W-:-:S05]  /*c040*/  MOV R73, R89 ;  /* 0x0000005900497202 */ /* 0x000fca0000000f00 */
[----:B------:R-:W-:-:S04]  /*c050*/  FADD.FTZ R83, R82, R73 ;  /* 0x0000004952537221 */ /* 0x000fc80000010000 */
[----:B------:R-:W-:-:S07]  /*c060*/  IMAD.MOV.U32 R92, RZ, RZ, R83 ;  /* 0x000000ffff5c7224 */ /* 0x000fce00078e0053 */
[----:B------:R-:W-:Y:S05]  /*c070*/  WARPSYNC.COLLECTIVE R85, `(.L_x_11287) ;  /* 0x0000000055087348 */ /* 0x000fea0003c00000 */
[----:B------:R0:W1:Y:S02]  /*c080*/  SHFL.BFLY P3, R89, R92, R91, R96 ;  /* 0x0c00005b5c597389 */ /* 0x0000640000060060 */
[----:B01----:R-:W-:Y:S05]  /*c090*/  ENDCOLLECTIVE ;  /* 0x000000000000791b */ /* 0x003fea0003800000 */
.L_x_11287:
        /* <DEDUP_REMOVED lines=41> */
.L_x_11288:
[----:B------:R-:W-:Y:S01]  /*c330*/  HFMA2 R91, -RZ, RZ, 0, 1.1920928955078125e-07 ;  /* 0x00000002ff5b7431 */ /* 0x000fe200000001ff */
[----:B------:R-:W-:-:S05]  /*c340*/  MOV R75, R89 ;  /* 0x00000059004b7202 */ /* 0x000fca0000000f00 */
[----:B------:R-:W-:-:S04]  /*c350*/  FADD.FTZ R75, R72, R75 ;  /* 0x0000004b484b7221 */ /* 0x000fc80000010000 */
[----:B------:R-:W-:-:S07]  /*c360*/  IMAD.MOV.U32 R92, RZ, RZ, R75 ;  /* 0x000000ffff5c7224 */ /* 0x000fce00078e004b */
[----:B------:R-:W-:Y:S05]  /*c370*/  WARPSYNC.COLLECTIVE R85, `(.L_x_11289) ;  /* 0x0000000055087348 */ /* 0x000fea0003c00000 */
[----:B------:R0:W1:Y:S02]  /*c380*/  SHFL.BFLY P3, R89, R92, R91, R96 ;  /* 0x0c00005b5c597389 */ /* 0x0000640000060060 */
[----:B01----:R-:W-:Y:S05]  /*c390*/  ENDCOLLECTIVE ;  /* 0x000000000000791b */ /* 0x003fea0003800000 */
.L_x_11289:
[----:B------:R-:W-:Y:S02]  /*c3a0*/  IMAD.MOV.U32 R91, RZ, RZ, 0x4 ;  /* 0x00000004ff5b7424 */ /* 0x000fe400078e00ff */
[----:B------:R-:W-:-:S04]  /*c3b0*/  IMAD.MOV.U32 R82, RZ, RZ, R89 ;  /* 0x000000ffff527224 */ /* 0x000fc800078e0059 */
[----:B------:R-:W-:-:S05]  /*c3c0*/  FADD.FTZ R82, R75, R82 ;  /* 0x000000524b527221 */ /* 0x000fca0000010000 */
[----:B------:R-:W-:-:S07]  /*c3d0*/  MOV R92, R82 ;  /* 0x00000052005c7202 */ /* 0x000fce0000000f00 */
[----:B------:R-:W-:Y:S05]  /*c3e0*/  WARPSYNC.COLLECTIVE R85, `(.L_x_11290) ;  /* 0x0000000055087348 */ /* 0x000fea0003c00000 */
[----:B------:R0:W1:Y:S02]  /*c3f0*/  SHFL.BFLY P3, R89, R92, R91, R96 ;  /* 0x0c00005b5c597389 */ /* 0x0000640000060060 */
[----:B01----:R-:W-:Y:S05]  /*c400*/  ENDCOLLECTIVE ;  /* 0x000000000000791b */ /* 0x003fea0003800000 */
.L_x_11290:
[----:B------:R-:W-:Y:S01]  /*c410*/  HFMA2 R91, -RZ, RZ, 0, 4.76837158203125e-07 ;  /* 0x00000008ff5b7431 */ /* 0x000fe200000001ff */
[----:B------:R-:W-:-:S05]  /*c420*/  MOV R81, R89 ;  /* 0x0000005900517202 */ /* 0x000fca0000000f00 */
[----:B------:R-:W-:-:S04]  /*c430*/  FADD.FTZ R81, R82, R81 ;  /* 0x0000005152517221 */ /* 0x000fc80000010000 */
[----:B------:R-:W-:-:S07]  /*c440*/  IMAD.MOV.U32 R92, RZ, RZ, R81 ;  /* 0x000000ffff5c7224 */ /* 0x000fce00078e0051 */
[----:B------:R-:W-:Y:S05]  /*c450*/  WARPSYNC.COLLECTIVE R85, `(.L_x_11291) ;  /* 0x0000000055087348 */ /* 0x000fea0003c00000 */
[----:B------:R0:W1:Y:S02]  /*c460*/  SHFL.BFLY P3, R89, R92, R91, R96 ;  /* 0x0c00005b5c597389 */ /* 0x0000640000060060 */
[----:B01----:R-:W-:Y:S05]  /*c470*/  ENDCOLLECTIVE ;  /* 0x000000000000791b */ /* 0x003fea0003800000 */
.L_x_11291:
[----:B------:R-:W-:Y:S02]  /*c480*/  IMAD.MOV.U32 R91, RZ, RZ, 0x10 ;  /* 0x00000010ff5b7424 */ /* 0x000fe400078e00ff */
[----:B------:R-:W-:-:S04]  /*c490*/  IMAD.MOV.U32 R84, RZ, RZ, R89 ;  /* 0x000000ffff547224 */ /* 0x000fc800078e0059 */
[----:B------:R-:W-:-:S05]  /*c4a0*/  FADD.FTZ R84, R81, R84 ;  /* 0x0000005451547221 */ /* 0x000fca0000010000 */
[----:B------:R-:W-:-:S07]  /*c4b0*/  MOV R92, R84 ;  /* 0x00000054005c7202 */ /* 0x000fce0000000f00 */
[----:B------:R-:W-:Y:S05]  /*c4c0*/  WARPSYNC.COLLECTIVE R85, `(.L_x_11292) ;  /* 0x0000000055087348 */ /* 0x000fea0003c00000 */
[----:B------:R0:W1:Y:S02]  /*c4d0*/  SHFL.BFLY P3, R89, R92, R91, R96 ;  /* 0x0c00005b5c597389 */ /* 0x0000640000060060 */
[----:B01----:R-:W-:Y:S05]  /*c4e0*/  ENDCOLLECTIVE ;  /* 0x000000000000791b */ /* 0x003fea0003800000 */
.L_x_11292:
[----:B------:R-:W-:Y:S01]  /*c4f0*/  MOV R83, R89 ;  /* 0x0000005900537202 */ /* 0x000fe20000000f00 */
[----:B------:R-:W-:Y:S06]  /*c500*/  BRA `(.L_x_11293) ;  /* 0xfffffff000dc7947 */ /* 0x000fec000383ffff */
.L_x_11294:
        /* <DEDUP_REMOVED lines=15> */
.L_x_20313:


//--------------------- .text._ZN10layer_norm13ln_fwd_kernelINS_13Kernel_traitsIf6__halfS2_S2_fjLj512ELj1ELj4ELj1ELj16ENS_18Kernel_traits_baseILj512EfS2_S2_S2_fjLj128EEEEELb1ELb1ELb0ELb1EEEvNS_9FwdParamsE --------------------------
	.section	.text._ZN10layer_norm13ln_fwd_kernelINS_13Kernel_traitsIf6__halfS2_S2_fjLj512ELj1ELj4ELj1ELj16ENS_18Kernel_traits_baseILj512EfS2_S2_S2_fjLj128EEEEELb1ELb1ELb0ELb1EEEvNS_9FwdParamsE,"ax",@progbits
	.align	128
        .global         _ZN10layer_norm13ln_fwd_kernelINS_13Kernel_traitsIf6__halfS2_S2_fjLj512ELj1ELj4ELj1ELj16ENS_18Kernel_traits_baseILj512EfS2_S2_S2_fjLj128EEEEELb1ELb1ELb0ELb1EEEvNS_9FwdParamsE
        .type           _ZN10layer_norm13ln_fwd_kernelINS_13Kernel_traitsIf6__halfS2_S2_fjLj512ELj1ELj4ELj1ELj16ENS_18Kernel_traits_baseILj512EfS2_S2_S2_fjLj128EEEEELb1ELb1ELb0ELb1EEEvNS_9FwdParamsE,@function
        .size           _ZN10layer_norm13ln_fwd_kernelINS_13Kernel_traitsIf6__halfS2_S2_fjLj512ELj1ELj4ELj1ELj16ENS_18Kernel_traits_baseILj512EfS2_S2_S2_fjLj128EEEEELb1ELb1ELb0ELb1EEEvNS_9FwdParamsE,(.L_x_20314 - _ZN10layer_norm13ln_fwd_kernelINS_13Kernel_traitsIf6__halfS2_S2_fjLj512ELj1ELj4ELj1ELj16ENS_18Kernel_traits_baseILj512EfS2_S2_S2_fjLj128EEEEELb1ELb1ELb0ELb1EEEvNS_9FwdParamsE)
        .other          _ZN10layer_norm13ln_fwd_kernelINS_13Kernel_traitsIf6__halfS2_S2_fjLj512ELj1ELj4ELj1ELj16ENS_18Kernel_traits_baseILj512EfS2_S2_S2_fjLj128EEEEELb1ELb1ELb0ELb1EEEvNS_9FwdParamsE,@"STO_CUDA_ENTRY STV_DEFAULT"
_ZN10layer_norm13ln_fwd_kernelINS_13Kernel_traitsIf6__halfS2_S2_fjLj512ELj1ELj4ELj1ELj16ENS_18Kernel_traits_baseILj512EfS2_S2_S2_fjLj128EEEEELb1ELb1ELb0ELb1EEEvNS_9FwdParamsE:
.text._ZN10layer_norm13ln_fwd_kernelINS_13Kernel_traitsIf6__halfS2_S2_fjLj512ELj1ELj4ELj1ELj16ENS_18Kernel_traits_baseILj512EfS2_S2_S2_fjLj128EEEEELb1ELb1ELb0ELb1EEEvNS_9FwdParamsE:
        /* <DEDUP_REMOVED lines=83> */
[----:B------:R-:W-:Y:S01]  /*0530*/  UIADD3 UR19, UPT, UPT, UR7, 0x32370b8f, URZ ;  /* 0x32370b8f07137890 */ /* 0x000fe2000fffe0ff */
[----:B------:R-:W-:Y:S01]  /*0540*/  LOP3.LUT R95, R66, 0x3, RZ, 0xc0, !PT ;  /* 0x00000003425f7812 */ /* 0x000fe200078ec0ff */
[----:B------:R-:W-:Y:S01]  /*0550*/  UIADD3 UR20, UPT, UPT, UR6, 0x78dde6e4, URZ ;  /* 0x78dde6e406147890 */ /* 0x000fe2000fffe0ff */
[C---:B------:R-:W-:Y:S01]  /*0560*/  IMAD.HI.U32 R20, R60.reuse, -0x2daee0ad, RZ ;  /* 0xd2511f533c147827 */ /* 0x040fe200078e00ff */
[----:B------:R-:W-:Y:S01]  /*0570*/  LOP3.LUT R22, R19, UR14, R18, 0x96, !PT ;  /* 0x0000000e13167c12 */ /* 0x000fe2000f8e9612 */
[----:B------:R-:W-:Y:S01]  /*0580*/  UIADD3 UR21, UPT, UPT, UR7, -0x126145ec, URZ ;  /* 0xed9eba1407157890 */ /* 0x000fe2000fffe0ff */
[-C--:B-----5:R-:W-:Y:S01]  /*0590*/  @P0 MOV R19, R57.reuse ;  /* 0x0000003900130202 */ /* 0x0a0fe20000000f00 */
[----:B------:R-:W-:Y:S01]  /*05a0*/  @P0 IMAD.MOV.U32 R14, RZ, RZ, R21 ;  /* 0x000000ffff0e0224 */ /* 0x000fe200078e0015 */
[----:B------:R-:W-:Y:S01]  /*05b0*/  LOP3.LUT R63, R63, UR15, R20, 0x96, !PT ;  /* 0x0000000f3f3f7c12 */ /* 0x000fe2000f8e9614 */
[----:B------:R-:W-:Y:S01]  /*05c0*/  @P0 IMAD.MOV.U32 R17, RZ, RZ, R23 ;  /* 0x000000ffff110224 */ /* 0x000fe200078e0017 */
[----:B------:R-:W-:Y:S01]  /*05d0*/  @!P0 MOV R19, R57 ;  /* 0x0000003900138202 */ /* 0x000fe20000000f00 */
[----:B------:R-:W-:Y:S01]  /*05e0*/  @!P0 IMAD.MOV.U32 R14, RZ, RZ, R21 ;  /* 0x000000ffff0e8224 */ /* 0x000fe200078e0015 */
[----:B------:R-:W-:Y:S01]  /*05f0*/  UIADD3 UR22, UPT, UPT, UR6, 0x1715609d, URZ ;  /* 0x1715609d06167890 */ /* 0x000fe2000fffe0ff */
[----:B------:R-:W-:Y:S01]  /*0600*/  @!P0 IMAD.MOV.U32 R17, RZ, RZ, R23 ;  /* 0x000000ffff118224 */ /* 0x000fe200078e0017 */
[----:B------:R-:W-:Y:S01]  /*0610*/  UIADD3 UR23, UPT, UPT, UR7, -0x56f99767, URZ ;  /* 0xa906689907177890 */ /* 0x000fe2000fffe0ff */
[----:B------:R-:W-:Y:S01]  /*0620*/  IMAD R62, R61, -0x326172a9, RZ ;  /* 0xcd9e8d573d3e7824 */ /* 0x000fe200078e02ff */
[----:B------:R-:W-:Y:S01]  /*0630*/  UIADD3 UR24, UPT, UPT, UR6, -0x4ab325aa, URZ ;  /* 0xb54cda5606187890 */ /* 0x000fe2000fffe0ff */
[----:B------:R-:W-:Y:S01]  /*0640*/  IMAD R60, R60, -0x2daee0ad, RZ ;  /* 0xd2511f533c3c7824 */ /* 0x000fe200078e02ff */
[----:B------:R-:W-:Y:S01]  /*0650*/  UIADD3 UR25, UPT, UPT, UR7, 0x646e171e, URZ ;  /* 0x646e171e07197890 */ /* 0x000fe2000fffe0ff */
[C---:B------:R-:W-:Y:S01]  /*0660*/  IMAD.HI.U32 R21, R63.reuse, -0x326172a9, RZ ;  /* 0xcd9e8d573f157827 */ /* 0x040fe200078e00ff */
[----:B------:R-:W0:Y:S03]  /*0670*/  LDCU.64 UR4, c[0x0][0x3e0] ;  /* 0x00007c00ff0477ac */ /* 0x000e260008000a00 */
[----:B------:R-:W-:Y:S01]  /*0680*/  HFMA2 R66, -RZ, RZ, 0, 0 ;  /* 0x00000000ff427431 */ /* 0x000fe200000001ff */
[----:B------:R-:W-:Y:S01]  /*0690*/  BSSY B0, `(.L_x_11295) ;  /* 0x0000b65000007945 */ /* 0x000fe20003800000 */
[----:B------:R-:W-:Y:S01]  /*06a0*/  IMAD.HI.U32 R23, R22, -0x2daee0ad, RZ ;  /* 0xd2511f5316177827 */ /* 0x000fe200078e00ff */
[----:B------:R-:W-:Y:S01]  /*06b0*/  LOP3.LUT R62, R62, UR16, R21, 0x96, !PT ;  /* 0x000000103e3e7c12 */ /* 0x000fe2000f8e9615 */
[----:B------:R-:W-:Y:S01]  /*06c0*/  UIADD3 UR26, UPT, UPT, UR6, 0x5384540f, URZ ;  /* 0x5384540f061a7890 */ /* 0x000fe2000fffe0ff */
[----:B------:R-:W-:Y:S01]  /*06d0*/  @!P0 CS2R R42, SRZ ;  /* 0x00000000002a8805 */ /* 0x000fe2000001ff00 */
[--C-:B------:R-:W-:Y:S01]  /*06e0*/  @P0 IMAD.MOV.U32 R18, RZ, RZ, R56.reuse ;  /* 0x000000ffff120224 */ /* 0x100fe200078e0038 */
[----:B------:R-:W-:Y:S01]  /*06f0*/  LOP3.LUT R60, R60, UR17, R23, 0x96, !PT ;  /* 0x000000113c3c7c12 */ /* 0x000fe2000f8e9617 */
[----:B------:R-:W-:Y:S01]  /*0700*/  @!P0 IMAD.MOV.U32 R18, RZ, RZ, R56 ;  /* 0x000000ffff128224 */ /* 0x000fe200078e0038 */
[----:B------:R-:W-:Y:S01]  /*0710*/  @P0 MOV R23, R24 ;  /* 0x0000001800170202 */ /* 0x000fe20000000f00 */
[----:B------:R-:W-:Y:S01]  /*0720*/  IMAD R57, R22, -0x2daee0ad, RZ ;  /* 0xd2511f5316397824 */ /* 0x000fe200078e02ff */
[----:B------:R-:W-:Y:S01]  /*0730*/  UIADD3 UR27, UPT, UPT, UR7, 0x1fd5c5a3, URZ ;  /* 0x1fd5c5a3071b7890 */ /* 0x000fe2000fffe0ff */
[----:B------:R-:W-:Y:S01]  /*0740*/  IMAD R63, R63, -0x326172a9, RZ ;  /* 0xcd9e8d573f3f7824 */ /* 0x000fe200078e02ff */
[----:B------:R-:W-:Y:S01]  /*0750*/  UIADD3 UR28, UPT, UPT, UR6, -0xe443238, URZ ;  /* 0xf1bbcdc8061c7890 */ /* 0x000fe2000fffe0ff */
[----:B------:R-:W-:Y:S01]  /*0760*/  IMAD.HI.U32 R22, R60, -0x326172a9, RZ ;  /* 0xcd9e8d573c167827 */ /* 0x000fe200078e00ff */
[----:B------:R-:W-:Y:S01]  /*0770*/  UIADD3 UR29, UPT, UPT, UR7, -0x24c28bd8, URZ ;  /* 0xdb3d7428071d7890 */ /* 0x000fe2000fffe0ff */
[----:B------:R-:W-:Y:S01]  /*0780*/  @!P0 CS2R R40, SRZ ;  /* 0x0000000000288805 */ /* 0x000fe2000001ff00 */
[----:B0-----:R-:W-:Y:S01]  /*0790*/  UISETP.NE.U32.AND UP0, UPT, UR4, URZ, UPT ;  /* 0x000000ff0400728c */ /* 0x001fe2000bf05070 */
[----:B------:R-:W-:Y:S01]  /*07a0*/  IMAD.HI.U32 R56, R62, -0x2daee0ad, RZ ;  /* 0xd2511f533e387827 */ /* 0x000fe200078e00ff */
[----:B------:R-:W-:Y:S01]  /*07b0*/  LOP3.LUT R63, R63, UR18, R22, 0x96, !PT ;  /* 0x000000123f3f7c12 */ /* 0x000fe2000f8e9616 */
[----:B------:R-:W0:Y:S01]  /*07c0*/  LDCU.U8 UR4, c[0x0][0x410] ;  /* 0x00008200ff0477ac */ /* 0x000e220008000000 */
[----:B------:R-:W-:Y:S01]  /*07d0*/  @!P0 CS2R R46, SRZ ;  /* 0x00000000002e8805 */ /* 0x000fe2000001ff00 */
[--C-:B------:R-:W-:Y:S01]  /*07e0*/  @P0 IMAD.MOV.U32 R21, RZ, RZ, R59.reuse ;  /* 0x000000ffff150224 */ /* 0x100fe200078e003b */
[----:B------:R-:W-:Y:S01]  /*07f0*/  LOP3.LUT R56, R57, UR19, R56, 0x96, !PT ;  /* 0x0000001339387c12 */ /* 0x000fe2000f8e9638 */
[----:B------:R-:W-:Y:S01]  /*0800*/  @!P0 IMAD.MOV.U32 R21, RZ, RZ, R59 ;  /* 0x000000ffff158224 */ /* 0x000fe200078e003b */
[----:B------:R-:W-:Y:S01]  /*0810*/  @P0 MOV R57, R28 ;  /* 0x0000001c00390202 */ /* 0x000fe20000000f00 */
[----:B------:R-:W-:Y:S01]  /*0820*/  @!P0 IMAD.MOV.U32 R23, RZ, RZ, R24 ;  /* 0x000000ffff178224 */ /* 0x000fe200078e0018 */
[----:B------:R-:W-:Y:S01]  /*0830*/  UIADD3 UR30, UPT, UPT, UR6, -0x700cb87f, URZ ;  /* 0x8ff34781061e7890 */ /* 0x000fe2000fffe0ff */
[----:B------:R-:W-:Y:S01]  /*0840*/  IMAD R59, R60, -0x326172a9, RZ ;  /* 0xcd9e8d573c3b7824 */ /* 0x000fe200078e02ff */
[----:B------:R-:W-:Y:S01]  /*0850*/  UIADD3 UR31, UPT, UPT, UR7, -0x695add53, URZ ;  /* 0x96a522ad071f7890 */ /* 0x000fe2000fffe0ff */
[----:B------:R-:W-:Y:S01]  /*0860*/  IMAD R61, R62, -0x2daee0ad, RZ ;  /* 0xd2511f533e3d7824 */ /* 0x000fe200078e02ff */
[----:B------:R-:W-:Y:S01]  /*0870*/  @P0 MOV R62, R36 ;  /* 0x00000024003e0202 */ /* 0x000fe20000000f00 */
[----:B------:R-:W-:Y:S01]  /*0880*/  IMAD.HI.U32 R22, R56, -0x326172a9, RZ ;  /* 0xcd9e8d5738167827 */ /* 0x000fe200078e00ff */
[----:B------:R-:W-:-:S02]  /*0890*/  @!P0 CS2R R44, SRZ ;  /* 0x00000000002c8805 */ /* 0x000fc4000001ff00 */
[----:B------:R-:W-:Y:S02]  /*08a0*/  @!P0 CS2R R50, SRZ ;  /* 0x0000000000328805 */ /* 0x000fe4000001ff00 */
[----:B------:R-:W-:Y:S01]  /*08b0*/  @!P0 CS2R R48, SRZ ;  /* 0x0000000000308805 */ /* 0x000fe2000001ff00 */
[----:B------:R-:W-:Y:S01]  /*08c0*/  IMAD.HI.U32 R24, R63, -0x2daee0ad, RZ ;  /* 0xd2511f533f187827 */ /* 0x000fe200078e00ff */
[----:B------:R-:W-:Y:S02]  /*08d0*/  @!P0 CS2R R54, SRZ ;  /* 0x0000000000368805 */ /* 0x000fe4000001ff00 */
[----:B------:R-:W-:Y:S01]  /*08e0*/  @!P0 CS2R R52, SRZ ;  /* 0x0000000000348805 */ /* 0x000fe2000001ff00 */
[----:B------:R-:W-:Y:S01]  /*08f0*/  UISETP.NE.AND.EX UP0, UPT, UR5, URZ, UPT, UP0 ;  /* 0x000000ff0500728c */ /* 0x000fe2000bf05300 */
[----:B------:R-:W-:Y:S01]  /*0900*/  @!P0 IMAD.MOV.U32 R57, RZ, RZ, R28 ;  /* 0x000000ffff398224 */ /* 0x000fe200078e001c */
[----:B------:R-:W-:Y:S01]  /*0910*/  LOP3.LUT R28, R59, UR20, R22, 0x96, !PT ;  /* 0x000000143b1c7c12 */ /* 0x000fe2000f8e9616 */
[----:B------:R-:W-:Y:S01]  /*0920*/  @P0 IMAD.MOV.U32 R20, RZ, RZ, R58 ;  /* 0x000000ffff140224 */ /* 0x000fe200078e003a */
[----:B------:R-:W-:Y:S01]  /*0930*/  LOP3.LUT R61, R61, UR21, R24, 0x96, !PT ;  /* 0x000000153d3d7c12 */ /* 0x000fe2000f8e9618 */
[----:B------:R-:W-:Y:S01]  /*0940*/  @!P0 IMAD.MOV.U32 R20, RZ, RZ, R58 ;  /* 0x000000ffff148224 */ /* 0x000fe200078e003a */
[-C--:B------:R-:W-:Y:S01]  /*0950*/  @P0 MOV R59, R30.reuse ;  /* 0x0000001e003b0202 */ /* 0x080fe20000000f00 */
[----:B------:R-:W-:Y:S01]  /*0960*/  IMAD R65, R56, -0x326172a9, RZ ;  /* 0xcd9e8d5738417824 */ /* 0x000fe200078e02ff */
[----:B------:R-:W-:Y:S01]  /*0970*/  @!P0 MOV R59, R30 ;  /* 0x0000001e003b8202 */ /* 0x000fe20000000f00 */
[----:B------:R-:W-:Y:S01]  /*0980*/  IMAD R63, R63, -0x2daee0ad, RZ ;  /* 0xd2511f533f3f7824 */ /* 0x000fe200078e02ff */
[----:B------:R-:W1:Y:S01]  /*0990*/  LDCU UR32, c[0x0][0x404] ;  /* 0x00008080ff2077ac */ /* 0x000e620008000800 */
[----:B------:R-:W-:Y:S01]  /*09a0*/  IMAD.HI.U32 R56, R61, -0x326172a9, RZ ;  /* 0xcd9e8d573d387827 */ /* 0x000fe200078e00ff */
[----:B------:R-:W2:Y:S03]  /*09b0*/  LDCU UR33, c[0x0][0x408] ;  /* 0x00008100ff2177ac */ /* 0x000ea60008000800 */
[C---:B------:R-:W-:Y:S01]  /*09c0*/  IMAD.HI.U32 R58, R28.reuse, -0x2daee0ad, RZ ;  /* 0xd2511f531c3a7827 */ /* 0x040fe200078e00ff */
[----:B------:R-:W-:Y:S01]  /*09d0*/  LOP3.LUT R65, R65, UR22, R56, 0x96, !PT ;  /* 0x0000001641417c12 */ /* 0x000fe2000f8e9638 */
[----:B------:R-:W3:Y:S02]  /*09e0*/  LDCU UR12, c[0x0][0x388] ;  /* 0x00007100ff0c77ac */ /* 0x000ee40008000800 */
[--C-:B------:R-:W-:Y:S01]  /*09f0*/  @P0 IMAD.MOV.U32 R22, RZ, RZ, R29.reuse ;  /* 0x000000ffff160224 */ /* 0x100fe200078e001d */
[----:B------:R-:W-:Y:S01]  /*0a00*/  LOP3.LUT R63, R63, UR23, R58, 0x96, !PT ;  /* 0x000000173f3f7c12 */ /* 0x000fe2000f8e963a */
[----:B------:R-:W-:Y:S01]  /*0a10*/  @!P0 IMAD.MOV.U32 R22, RZ, RZ, R29 ;  /* 0x000000ffff168224 */ /* 0x000fe200078e001d */
[-C--:B------:R-:W-:Y:S01]  /*0a20*/  @P0 MOV R58, R33.reuse ;  /* 0x00000021003a0202 */ /* 0x080fe20000000f00 */
[----:B------:R-:W-:Y:S01]  /*0a30*/  IMAD R30, R28, -0x2daee0ad, RZ ;  /* 0xd2511f531c1e7824 */ /* 0x000fe200078e02ff */
[----:B------:R-:W-:Y:S01]  /*0a40*/  @!P0 MOV R58, R33 ;  /* 0x00000021003a8202 */ /* 0x000fe20000000f00 */
[----:B------:R-:W-:Y:S01]  /*0a50*/  IMAD R61, R61, -0x326172a9, RZ ;  /* 0xcd9e8d573d3d7824 */ /* 0x000fe200078e02ff */
[----:B------:R-:W4:Y:S01]  /*0a60*/  LDCU UR13, c[0x0][0x448] ;  /* 0x00008900ff0d77ac */ /* 0x000f220008000800 */
[----:B------:R-:W-:Y:S01]  /*0a70*/  IMAD.HI.U32 R28, R63, -0x326172a9, RZ ;  /* 0xcd9e8d573f1c7827 */ /* 0x000fe200078e00ff */
[----:B------:R-:W1:Y:S03]  /*0a80*/  LDCU.64 UR10, c[0x0][0x3a0] ;  /* 0x00007400ff0a77ac */ /* 0x000e660008000a00 */
[----:B------:R-:W-:Y:S01]  /*0a90*/  IMAD.HI.U32 R29, R65, -0x2daee0ad, RZ ;  /* 0xd2511f53411d7827 */ /* 0x000fe200078e00ff */
[----:B------:R-:W-:Y:S01]  /*0aa0*/  LOP3.LUT R28, R61, UR24, R28, 0x96, !PT ;  /* 0x000000183d1c7c12 */ /* 0x000fe2000f8e961c */
[----:B0-----:R-:W-:-:S02]  /*0ab0*/  UISETP.NE.AND UP1, UPT, UR4, URZ, UPT ;  /* 0x000000ff0400728c */ /* 0x001fc4000bf25270 */
[----:B------:R-:W-:Y:S01]  /*0ac0*/  @P0 IMAD.MOV.U32 R24, RZ, RZ, R31 ;  /* 0x000000ffff180224 */ /* 0x000fe200078e001f */
[----:B------:R-:W-:Y:S01]  /*0ad0*/  LOP3.LUT R29, R30, UR25, R29, 0x96, !PT ;  /* 0x000000191e1d7c12 */ /* 0x000fe2000f8e961d */
[--C-:B------:R-:W-:Y:S02]  /*0ae0*/  @P0 IMAD.MOV.U32 R56, RZ, RZ, R32.reuse ;  /* 0x000000ffff380224 */ /* 0x100fe400078e0020 */
[----:B------:R-:W-:Y:S02]  /*0af0*/  @!P0 IMAD.MOV.U32 R24, RZ, RZ, R31 ;  /* 0x000000ffff188224 */ /* 0x000fe400078e001f */
[----:B------:R-:W-:Y:S02]  /*0b00*/  @!P0 IMAD.MOV.U32 R56, RZ, RZ, R32 ;  /* 0x000000ffff388224 */ /* 0x000fe400078e0020 */
[----:B------:R-:W-:Y:S02]  /*0b10*/  IMAD R63, R63, -0x326172a9, RZ ;  /* 0xcd9e8d573f3f7824 */ /* 0x000fe400078e02ff */
[----:B------:R-:W-:-:S04]  /*0b20*/  IMAD.HI.U32 R30, R29, -0x326172a9, RZ ;  /* 0xcd9e8d571d1e7827 */ /* 0x000fc800078e00ff */
[----:B------:R-:W-:Y:S01]  /*0b30*/  IMAD R32, R65, -0x2daee0ad, RZ ;  /* 0xd2511f5341207824 */ /* 0x000fe200078e02ff */
[----:B------:R-:W-:Y:S01]  /*0b40*/  LOP3.LUT R30, R63, UR26, R30, 0x96, !PT ;  /* 0x0000001a3f1e7c12 */ /* 0x000fe2000f8e961e */
[C---:B------:R-:W-:Y:S01]  /*0b50*/  IMAD.HI.U32 R31, R28.reuse, -0x2daee0ad, RZ ;  /* 0xd2511f531c1f7827 */ /* 0x040fe200078e00ff */
[----:B------:R-:W-:Y:S02]  /*0b60*/  @P0 MOV R63, R37 ;  /* 0x00000025003f0202 */ /* 0x000fe40000000f00 */
[----:B------:R-:W-:Y:S01]  /*0b70*/  @P0 MOV R65, R39 ;  /* 0x0000002700410202 */ /* 0x000fe20000000f00 */
        /* <DEDUP_REMOVED lines=8> */
[----:B------:R-:W-:Y:S02]  /*0c00*/  IMAD R32, R31, -0x326172a9, RZ ;  /* 0xcd9e8d571f207824 */ /* 0x000fe400078e02ff */
[----:B------:R-:W-:Y:S02]  /*0c10*/  IMAD R31, R30, -0x2daee0ad, RZ ;  /* 0xd2511f531e1f7824 */ /* 0x000fe400078e02ff */
        /* <DEDUP_REMOVED lines=8> */
[----:B------:R-:W-:Y:S02]  /*0ca0*/  @!P0 IMAD.MOV.U32 R62, RZ, RZ, R36 ;  /* 0x000000ffff3e8224 */ /* 0x000fe400078e0024 */
[----:B------:R-:W-:-:S02]  /*0cb0*/  @!P0 IMAD.MOV.U32 R63, RZ, RZ, R37 ;  /* 0x000000ffff3f8224 */ /* 0x000fc400078e0025 */
[----:B------:R-:W-:Y:S02]  /*0cc0*/  @!P0 IMAD.MOV.U32 R64, RZ, RZ, R38 ;  /* 0x000000ffff408224 */ /* 0x000fe400078e0026 */
[----:B------:R-:W-:Y:S02]  /*0cd0*/  @!P0 IMAD.MOV.U32 R65, RZ, RZ, R39 ;  /* 0x000000ffff418224 */ /* 0x000fe400078e0027 */
[----:B------:R-:W-:Y:S02]  /*0ce0*/  IMAD R68, R29, -0x2daee0ad, RZ ;  /* 0xd2511f531d447824 */ /* 0x000fe400078e02ff */
[----:B-1234-:R-:W-:-:S07]  /*0cf0*/  IMAD R96, R28, -0x326172a9, RZ ;  /* 0xcd9e8d571c607824 */ /* 0x01efce00078e02ff */
.L_x_11460:
[----:B-1----:R-:W0:Y:S01]  /*0d00*/  LDC.64 R36, c[0x0][0x390] ;  /* 0x0000e400ff247b82 */ /* 0x002e220000000a00 */
        /* <DEDUP_REMOVED lines=33> */
.L_x_20153:
[----:B------:R-:W-:Y:S05]  /*0f20*/  BRX R38 -0xf30                                     (*"BRANCH_TARGETS .L_x_20154,.L_x_20155,.L_x_20156"*) ;  /* 0xfffffff026347949 */ /* 0x000fea000383ffff */
.L_x_20156:
[----:B------:R-:W-:Y:S01]  /*0f30*/  IADD3 R38, PT, PT, R95, 0x1, RZ ;  /* 0x000000015f267810 */ /* 0x000fe20007ffe0ff */
[----:B------:R-:W-:Y:S02]  /*0f40*/  IMAD.MOV.U32 R88, RZ, RZ, R68 ;  /* 0x000000ffff587224 */ /* 0x000fe400078e0044 */
[----:B------:R-:W-:Y:S01]  /*0f50*/  IMAD.MOV.U32 R39, RZ, RZ, R79 ;  /* 0x000000ffff277224 */ /* 0x000fe200078e004f */
[----:B------:R-:W-:Y:S06]  /*0f60*/  BRA `(.L_x_11298) ;  /* 0x0000000000ec7947 */ /* 0x000fec0003800000 */
.L_x_20154:
[----:B------:R-:W-:Y:S01]  /*0f70*/  MOV R88, R68 ;  /* 0x0000004400587202 */ /* 0x000fe20000000f00 */
[----:B------:R-:W-:Y:S02]  /*0f80*/  IMAD.MOV.U32 R38, RZ, RZ, 0x3 ;  /* 0x00000003ff267424 */ /* 0x000fe400078e00ff */
[----:B------:R-:W-:Y:S01]  /*0f90*/  IMAD.MOV.U32 R39, RZ, RZ, R78 ;  /* 0x000000ffff277224 */ /* 0x000fe200078e004e */
[----:B------:R-:W-:Y:S06]  /*0fa0*/  BRA `(.L_x_11298) ;  /* 0x0000000000dc7947 */ /* 0x000fec0003800000 */
.L_x_20155:
        /* <DEDUP_REMOVED lines=13> */
.L_x_11300:
[----:B------:R-:W-:Y:S05]  /*1080*/  BSYNC.RECONVERGENT B2 ;  /* 0x0000000000027941 */ /* 0x000fea0003800200 */
.L_x_11299:
        /* <DEDUP_REMOVED lines=41> */
.L_x_11298:
[----:B------:R-:W-:Y:S05]  /*1320*/  BSYNC.RECONVERGENT B1 ;  /* 0x0000000000017941 */ /* 0x000fea0003800200 */
.L_x_11297:
        /* <DEDUP_REMOVED lines=8> */
[----:B------:R-:W-:Y:S01]  /*13b0*/  BSSY.RECONVERGENT B1, `(.L_x_11301) ;  /* 0x000004a000017945 */ /* 0x000fe20003800200 */
[----:B------:R-:W-:Y:S02]  /*13c0*/  IMAD.MOV.U32 R70, RZ, RZ, 0x2 ;  /* 0x00000002ff467424 */ /* 0x000fe400078e00ff */
[----:B------:R-:W-:Y:S01]  /*13d0*/  FMUL.FTZ R68, R68, R85 ;  /* 0x0000005544447220 */ /* 0x000fe20000410000 */
[----:B------:R-:W-:-:S02]  /*13e0*/  FSETP.GTU.FTZ.AND P1, PT, R39, R84, PT ;  /* 0x000000542700720b */ /* 0x000fc40003f3c000 */
[----:B------:R-:W-:Y:S02]  /*13f0*/  MOV R39, R96 ;  /* 0x0000006000277202 */ /* 0x000fe40000000f00 */
        /* <DEDUP_REMOVED lines=13> */
.L_x_11303:
        /* <DEDUP_REMOVED lines=13> */
.L_x_11305:
[----:B------:R-:W-:Y:S05]  /*15a0*/  BSYNC.RECONVERGENT B2 ;  /* 0x0000000000027941 */ /* 0x000fea0003800200 */
.L_x_11304:
        /* <DEDUP_REMOVED lines=42> */
.L_x_11302:
[----:B------:R-:W-:Y:S05]  /*1850*/  BSYNC.RECONVERGENT B1 ;  /* 0x0000000000017941 */ /* 0x000fea0003800200 */
.L_x_11301:
        /* <DEDUP_REMOVED lines=24> */
.L_x_11308:
        /* <DEDUP_REMOVED lines=13> */
.L_x_11310:
[----:B------:R-:W-:Y:S05]  /*1ab0*/  BSYNC.RECONVERGENT B2 ;  /* 0x0000000000027941 */ /* 0x000fea0003800200 */
.L_x_11309:
        /* <DEDUP_REMOVED lines=42> */
.L_x_11307:
[----:B------:R-:W-:Y:S05]  /*1d60*/  BSYNC.RECONVERGENT B1 ;  /* 0x0000000000017941 */ /* 0x000fea0003800200 */
.L_x_11306:
        /* <DEDUP_REMOVED lines=23> */
.L_x_11313:
        /* <DEDUP_REMOVED lines=13> */
.L_x_11315:
[----:B------:R-:W-:Y:S05]  /*1fb0*/  BSYNC.RECONVERGENT B2 ;  /* 0x0000000000027941 */ /* 0x000fea0003800200 */
.L_x_11314:
        /* <DEDUP_REMOVED lines=42> */
.L_x_11312:
[----:B------:R-:W-:Y:S05]  /*2260*/  BSYNC.RECONVERGENT B1 ;  /* 0x0000000000017941 */ /* 0x000fea0003800200 */
.L_x_11311:
        /* <DEDUP_REMOVED lines=23> */
.L_x_11318:
        /* <DEDUP_REMOVED lines=13> */
.L_x_11320:
[----:B------:R-:W-:Y:S05]  /*24b0*/  BSYNC.RECONVERGENT B2 ;  /* 0x0000000000027941 */ /* 0x000fea0003800200 */
.L_x_11319:
        /* <DEDUP_REMOVED lines=42> */
.L_x_11317:
[----:B------:R-:W-:Y:S05]  /*2760*/  BSYNC.RECONVERGENT B1 ;  /* 0x0000000000017941 */ /* 0x000fea0003800200 */
.L_x_11316:
        /* <DEDUP_REMOVED lines=23> */
.L_x_11323:
        /* <DEDUP_REMOVED lines=13> */
.L_x_11325:
[----:B------:R-:W-:Y:S05]  /*29b0*/  BSYNC.RECONVERGENT B2 ;  /* 0x0000000000027941 */ /* 0x000fea0003800200 */
.L_x_11324:
        /* <DEDUP_REMOVED lines=42> */
.L_x_11322:
[----:B------:R-:W-:Y:S05]  /*2c60*/  BSYNC.RECONVERGENT B1 ;  /* 0x0000000000017941 */ /* 0x000fea0003800200 */
.L_x_11321:
        /* <DEDUP_REMOVED lines=8> */
[----:B------:R-:W-:Y:S02]  /*2cf0*/  FSETP.GTU.FTZ.AND P4, PT, R33, R84, PT ;  /* 0x000000542100720b */ /* 0x000fe40003f9c000 */
[----:B------:R-:W-:Y:S02]  /*2d00*/  MOV R33, R96 ;  /* 0x0000006000217202 */ /* 0x000fe40000000f00 */
        /* <DEDUP_REMOVED lines=13> */
.L_x_11328:
        /* <DEDUP_REMOVED lines=13> */
.L_x_11330:
[----:B------:R-:W-:Y:S05]  /*2eb0*/  BSYNC.RECONVERGENT B2 ;  /* 0x0000000000027941 */ /* 0x000fea0003800200 */
.L_x_11329:
        /* <DEDUP_REMOVED lines=42> */
.L_x_11327:
[----:B------:R-:W-:Y:S05]  /*3160*/  BSYNC.RECONVERGENT B1 ;  /* 0x0000000000017941 */ /* 0x000fea0003800200 */
.L_x_11326:
        /* <DEDUP_REMOVED lines=23> */
.L_x_11333:
        /* <DEDUP_REMOVED lines=15> */
.L_x_11335:
[----:B------:R-:W-:Y:S05]  /*33d0*/  BSYNC.RECONVERGENT B2 ;  /* 0x0000000000027941 */ /* 0x000fea0003800200 */
.L_x_11334:
        /* <DEDUP_REMOVED lines=42> */
.L_x_11332:
[----:B------:R-:W-:Y:S05]  /*3680*/  BSYNC.RECONVERGENT B1 ;  /* 0x0000000000017941 */ /* 0x000fea0003800200 */
.L_x_11331:
        /* <DEDUP_REMOVED lines=15> */
.L_x_11296:
        /* <DEDUP_REMOVED lines=16> */
.L_x_11339:
        /* <DEDUP_REMOVED lines=13> */
.L_x_11341:
[----:B------:R-:W-:Y:S05]  /*3950*/  BSYNC.RECONVERGENT B2 ;  /* 0x0000000000027941 */ /* 0x000fea0003800200 */
.L_x_11340:
        /* <DEDUP_REMOVED lines=41> */
.L_x_11338:
[----:B------:R-:W-:Y:S05]  /*3bf0*/  BSYNC.RECONVERGENT B1 ;  /* 0x0000000000017941 */ /* 0x000fea0003800200 */
.L_x_11337:
[----:B------:R-:W-:Y:S01]  /*3c00*/  I2FP.F32.U32 R39, R38 ;  /* 0x0000002600277245 */ /* 0x000fe20000201000 */
[----:B-----5:R-:W-:Y:S01]  /*3c10*/  HADD2.F32 R38, -RZ, R32.H0_H0 ;  /* 0x20000020ff267230 */ /* 0x020fe20000004100 */
[----:B------:R-:W-:Y:S01]  /*3c20*/  ISETP.NE.AND P2, PT, R70, 0x1, PT ;  /* 0x000000014600780c */ /* 0x000fe20003f45270 */
[----:B------:R-:W-:Y:S01]  /*3c30*/  IMAD.U32 R85, RZ, RZ, UR33 ;  /* 0x00000021ff557e24 */ /* 0x000fe2000f8e00ff */
[----:B------:R-:W-:Y:S01]  /*3c40*/  MOV R84, UR32 ;  /* 0x0000002000547c02 */ /* 0x000fe20008000f00 */
        /* <DEDUP_REMOVED lines=8> */
[----:B------:R-:W-:Y:S01]  /*3cd0*/  FMUL.FTZ R67, R38, R11 ;  /* 0x0000000b26437220 */ /* 0x000fe20000410000 */
[----:B------:R-:W-:Y:S01]  /*3ce0*/  IMAD.MOV.U32 R38, RZ, RZ, 0x2 ;  /* 0x00000002ff267424 */ /* 0x000fe200078e00ff */
[----:B------:R-:W-:Y:S01]  /*3cf0*/  P2R R68, PR, RZ, 0x2 ;  /* 0x00000002ff447803 */ /* 0x000fe20000000000 */
        /* <DEDUP_REMOVED lines=9> */
.L_x_11344:
        /* <DEDUP_REMOVED lines=13> */
.L_x_11346:
[----:B------:R-:W-:Y:S05]  /*3e60*/  BSYNC.RECONVERGENT B2 ;  /* 0x0000000000027941 */ /* 0x000fea0003800200 */
.L_x_11345:
        /* <DEDUP_REMOVED lines=42> */
.L_x_11343:
[----:B------:R-:W-:Y:S05]  /*4110*/  BSYNC.RECONVERGENT B1 ;  /* 0x0000000000017941 */ /* 0x000fea0003800200 */
.L_x_11342:
        /* <DEDUP_REMOVED lines=23> */
.L_x_11349:
        /* <DEDUP_REMOVED lines=13> */
.L_x_11351:
[----:B------:R-:W-:Y:S05]  /*4360*/  BSYNC.RECONVERGENT B2 ;  /* 0x0000000000027941 */ /* 0x000fea0003800200 */
.L_x_11350:
        /* <DEDUP_REMOVED lines=42> */
.L_x_11348:
[----:B------:R-:W-:Y:S05]  /*4610*/  BSYNC.RECONVERGENT B1 ;  /* 0x0000000000017941 */ /* 0x000fea0003800200 */
.L_x_11347:
        /* <DEDUP_REMOVED lines=22> */
.L_x_11354:
        /* <DEDUP_REMOVED lines=13> */
.L_x_11356:
[----:B------:R-:W-:Y:S05]  /*4850*/  BSYNC.RECONVERGENT B2 ;  /* 0x0000000000027941 */ /* 0x000fea0003800200 */
.L_x_11355:
        /* <DEDUP_REMOVED lines=42> */
.L_x_11353:
[----:B------:R-:W-:Y:S05]  /*4b00*/  BSYNC.RECONVERGENT B1 ;  /* 0x0000000000017941 */ /* 0x000fea0003800200 */
.L_x_11352:
        /* <DEDUP_REMOVED lines=9> */
[----:B------:R-:W-:-:S03]  /*4ba0*/  IMAD.MOV.U32 R39, RZ, RZ, 0x2 ;  /* 0x00000002ff277424 */ /* 0x000fc600078e00ff */
        /* <DEDUP_REMOVED lines=12> */
.L_x_11359:
        /* <DEDUP_REMOVED lines=13> */
.L_x_11361:
[----:B------:R-:W-:Y:S05]  /*4d40*/  BSYNC.RECONVERGENT B2 ;  /* 0x0000000000027941 */ /* 0x000fea0003800200 */
.L_x_11360:
        /* <DEDUP_REMOVED lines=42> */
.L_x_11358:
[----:B------:R-:W-:Y:S05]  /*4ff0*/  BSYNC.RECONVERGENT B1 ;  /* 0x0000000000017941 */ /* 0x000fea0003800200 */
.L_x_11357:
        /* <DEDUP_REMOVED lines=22> */
.L_x_11364:
        /* <DEDUP_REMOVED lines=13> */
.L_x_11366:
[----:B------:R-:W-:Y:S05]  /*5230*/  BSYNC.RECONVERGENT B2 ;  /* 0x0000000000027941 */ /* 0x000fea0003800200 */
.L_x_11365:
        /* <DEDUP_REMOVED lines=42> */
.L_x_11363:
[----:B------:R-:W-:Y:S05]  /*54e0*/  BSYNC.RECONVERGENT B1 ;  /* 0x0000000000017941 */ /* 0x000fea0003800200 */
.L_x_11362:
        /* <DEDUP_REMOVED lines=8> */
[----:B------:R-:W-:Y:S01]  /*5570*/  IMAD.MOV.U32 R34, RZ, RZ, 0x2 ;  /* 0x00000002ff227424 */ /* 0x000fe200078e00ff */
        /* <DEDUP_REMOVED lines=13> */
.L_x_11369:
        /* <DEDUP_REMOVED lines=13> */
.L_x_11371:
[----:B------:R-:W-:Y:S05]  /*5720*/  BSYNC.RECONVERGENT B2 ;  /* 0x0000000000027941 */ /* 0x000fea0003800200 */
.L_x_11370:
        /* <DEDUP_REMOVED lines=42> */
.L_x_11368:
[----:B------:R-:W-:Y:S05]  /*59d0*/  BSYNC.RECONVERGENT B1 ;  /* 0x0000000000017941 */ /* 0x000fea0003800200 */
.L_x_11367:
        /* <DEDUP_REMOVED lines=22> */
.L_x_11374:
        /* <DEDUP_REMOVED lines=15> */
.L_x_11376:
[----:B------:R-:W-:Y:S05]  /*5c30*/  BSYNC.RECONVERGENT B2 ;  /* 0x0000000000027941 */ /* 0x000fea0003800200 */
.L_x_11375:
        /* <DEDUP_REMOVED lines=42> */
.L_x_11373:
[----:B------:R-:W-:Y:S05]  /*5ee0*/  BSYNC.RECONVERGENT B1 ;  /* 0x0000000000017941 */ /* 0x000fea0003800200 */
.L_x_11372:
        /* <DEDUP_REMOVED lines=13> */
.L_x_11336:
        /* <DEDUP_REMOVED lines=12> */
[----:B------:R-:W-:Y:S02]  /*6080*/  SEL R91, RZ, 0x1, !P3 ;  /* 0x00000001ff5b7807 */ /* 0x000fe40005800000 */
[----:B------:R-:W-:Y:S01]  /*6090*/  LOP3.LUT R68, R68, R90, R83, 0xfe, !PT ;  /* 0x0000005a44447212 */ /* 0x000fe200078efe53 */
[C---:B------:R-:W-:Y:S01]  /*60a0*/  VIADD R83, R69.reuse, 0x20 ;  /* 0x0000002045537836 */ /* 0x040fe20000000000 */
[----:B------:R-:W-:Y:S01]  /*60b0*/  SEL R93, RZ, 0x1, !P6 ;  /* 0x00000001ff5d7807 */ /* 0x000fe20007000000 */
[----:B0-----:R-:W-:Y:S01]  /*60c0*/  IMAD.WIDE.U32 R94, R69, 0x10, R74 ;  /* 0x00000010455e7825 */ /* 0x001fe200078e004a */
[----:B------:R-:W-:-:S02]  /*60d0*/  LOP3.LUT R91, R92, R91, RZ, 0xfc, !PT ;  /* 0x0000005b5c5b7212 */ /* 0x000fc400078efcff */
[----:B------:R-:W-:Y:S01]  /*60e0*/  LOP3.LUT R90, R68, R93, RZ, 0xfc, !PT ;  /* 0x0000005d445a7212 */ /* 0x000fe200078efcff */
[----:B------:R-:W-:Y:S01]  /*60f0*/  IMAD.WIDE.U32 R36, R83, 0x10, R36 ;  /* 0x0000001053247825 */ /* 0x000fe200078e0024 */
[----:B------:R0:W-:Y:S03]  /*6100*/  STG.E.128 desc[UR8][R94.64], R32 ;  /* 0x000000205e007986 */ /* 0x0001e6000c101d08 */
[----:B-1----:R-:W-:-:S05]  /*6110*/  IMAD.WIDE.U32 R92, R69, 0x8, R76 ;  /* 0x00000008455c7825 */ /* 0x002fca00078e004c */
[----:B------:R0:W-:Y:S01]  /*6120*/  STG.E.64 desc[UR8][R92.64], R90 ;  /* 0x0000005a5c007986 */ /* 0x0001e2000c101b08 */
[----:B--2---:R-:W-:-:S03]  /*6130*/  @P0 IMAD.WIDE.U32 R98, R83, 0x10, R38 ;  /* 0x0000001053620825 */ /* 0x004fc600078e0026 */
[----:B------:R-:W5:Y:S04]  /*6140*/  LDG.E.128 R36, desc[UR8][R36.64] ;  /* 0x0000000824247981 */ /* 0x000f68000c1e1d00 */
        /* <DEDUP_REMOVED lines=18> */
.L_x_11380:
        /* <DEDUP_REMOVED lines=13> */
.L_x_11382:
[----:B------:R-:W-:Y:S05]  /*6340*/  BSYNC.RECONVERGENT B2 ;  /* 0x0000000000027941 */ /* 0x000fea0003800200 */
.L_x_11381:
        /* <DEDUP_REMOVED lines=42> */
.L_x_11379:
[----:B------:R-:W-:Y:S05]  /*65f0*/  BSYNC.RECONVERGENT B1 ;  /* 0x0000000000017941 */ /* 0x000fea0003800200 */
.L_x_11378:
[----:B------:R-:W-:Y:S01]  /*6600*/  I2FP.F32.U32 R33, R32 ;  /* 0x0000002000217245 */ /* 0x000fe20000201000 */
[----:B-----5:R-:W-:Y:S01]  /*6610*/  HADD2.F32 R32, -RZ, R36.H0_H0 ;  /* 0x20000024ff207230 */ /* 0x020fe20000004100 */
[----:B------:R-:W-:Y:S01]  /*6620*/  ISETP.NE.AND P1, PT, R35, 0x1, PT ;  /* 0x000000012300780c */ /* 0x000fe20003f25270 */
[----:B------:R-:W-:Y:S01]  /*6630*/  HADD2.F32 R34, -RZ, R28.H0_H0 ;  /* 0x2000001cff227230 */ /* 0x000fe20000004100 */
        /* <DEDUP_REMOVED lines=20> */
.L_x_11385:
        /* <DEDUP_REMOVED lines=13> */
.L_x_11387:
[----:B------:R-:W-:Y:S05]  /*6850*/  BSYNC.RECONVERGENT B2 ;  /* 0x0000000000027941 */ /* 0x000fea0003800200 */
.L_x_11386:
        /* <DEDUP_REMOVED lines=42> */
.L_x_11384:
[----:B------:R-:W-:Y:S05]  /*6b00*/  BSYNC.RECONVERGENT B1 ;  /* 0x0000000000017941 */ /* 0x000fea0003800200 */
.L_x_11383:
        /* <DEDUP_REMOVED lines=23> */
.L_x_11390:
        /* <DEDUP_REMOVED lines=13> */
.L_x_11392:
[----:B------:R-:W-:Y:S05]  /*6d50*/  BSYNC.RECONVERGENT B2 ;  /* 0x0000000000027941 */ /* 0x000fea0003800200 */
.L_x_11391:
        /* <DEDUP_REMOVED lines=42> */
.L_x_11389:
[----:B------:R-:W-:Y:S05]  /*7000*/  BSYNC.RECONVERGENT B1 ;  /* 0x0000000000017941 */ /* 0x000fea0003800200 */
.L_x_11388:
        /* <DEDUP_REMOVED lines=23> */
.L_x_11395:
        /* <DEDUP_REMOVED lines=13> */
.L_x_11397:
[----:B------:R-:W-:Y:S05]  /*7250*/  BSYNC.RECONVERGENT B2 ;  /* 0x0000000000027941 */ /* 0x000fea0003800200 */
.L_x_11396:
        /* <DEDUP_REMOVED lines=42> */
.L_x_11394:
[----:B------:R-:W-:Y:S05]  /*7500*/  BSYNC.RECONVERGENT B1 ;  /* 0x0000000000017941 */ /* 0x000fea0003800200 */
.L_x_11393:
        /* <DEDUP_REMOVED lines=23> */
.L_x_11400:
        /* <DEDUP_REMOVED lines=13> */
.L_x_11402:
[----:B------:R-:W-:Y:S05]  /*7750*/  BSYNC.RECONVERGENT B2 ;  /* 0x0000000000027941 */ /* 0x000fea0003800200 */
.L_x_11401:
        /* <DEDUP_REMOVED lines=42> */
.L_x_11399:
[----:B------:R-:W-:Y:S05]  /*7a00*/  BSYNC.RECONVERGENT B1 ;  /* 0x0000000000017941 */ /* 0x000fea0003800200 */
.L_x_11398:
        /* <DEDUP_REMOVED lines=23> */
.L_x_11405:
        /* <DEDUP_REMOVED lines=13> */
.L_x_11407:
[----:B------:R-:W-:Y:S05]  /*7c50*/  BSYNC.RECONVERGENT B2 ;  /* 0x0000000000027941 */ /* 0x000fea0003800200 */
.L_x_11406:
        /* <DEDUP_REMOVED lines=42> */
.L_x_11404:
[----:B------:R-:W-:Y:S05]  /*7f00*/  BSYNC.RECONVERGENT B1 ;  /* 0x0000000000017941 */ /* 0x000fea0003800200 */
.L_x_11403:
        /* <DEDUP_REMOVED lines=23> */
.L_x_11410:
        /* <DEDUP_REMOVED lines=13> */
.L_x_11412:
[----:B------:R-:W-:Y:S05]  /*8150*/  BSYNC.RECONVERGENT B2 ;  /* 0x0000000000027941 */ /* 0x000fea0003800200 */
.L_x_11411:
        /* <DEDUP_REMOVED lines=42> */
.L_x_11409:
[----:B------:R-:W-:Y:S05]  /*8400*/  BSYNC.RECONVERGENT B1 ;  /* 0x0000000000017941 */ /* 0x000fea0003800200 */
.L_x_11408:
        /* <DEDUP_REMOVED lines=23> */
.L_x_11415:
        /* <DEDUP_REMOVED lines=15> */
.L_x_11417:
[----:B------:R-:W-:Y:S05]  /*8670*/  BSYNC.RECONVERGENT B2 ;  /* 0x0000000000027941 */ /* 0x000fea0003800200 */
.L_x_11416:
        /* <DEDUP_REMOVED lines=42> */
.L_x_11414:
[----:B------:R-:W-:Y:S05]  /*8920*/  BSYNC.RECONVERGENT B1 ;  /* 0x0000000000017941 */ /* 0x000fea0003800200 */
.L_x_11413:
        /* <DEDUP_REMOVED lines=15> */
.L_x_11377:
        /* <DEDUP_REMOVED lines=16> */
.L_x_11421:
        /* <DEDUP_REMOVED lines=13> */
.L_x_11423:
[----:B------:R-:W-:Y:S05]  /*8bf0*/  BSYNC.RECONVERGENT B2 ;  /* 0x0000000000027941 */ /* 0x000fea0003800200 */
.L_x_11422:
        /* <DEDUP_REMOVED lines=42> */
.L_x_11420:
[----:B------:R-:W-:Y:S05]  /*8ea0*/  BSYNC.RECONVERGENT B1 ;  /* 0x0000000000017941 */ /* 0x000fea0003800200 */
.L_x_11419:
[----:B------:R-:W-:Y:S01]  /*8eb0*/  I2FP.F32.U32 R33, R32 ;  /* 0x0000002000217245 */ /* 0x000fe20000201000 */
[----:B-----5:R-:W-:Y:S01]  /*8ec0*/  HADD2.F32 R32, -RZ, R36.H0_H0 ;  /* 0x20000024ff207230 */ /* 0x020fe20000004100 */
[----:B------:R-:W-:Y:S01]  /*8ed0*/  ISETP.NE.AND P1, PT, R34, 0x1, PT ;  /* 0x000000012200780c */ /* 0x000fe20003f25270 */
[----:B------:R-:W-:Y:S02]  /*8ee0*/  BSSY.RECONVERGENT B1, `(.L_x_11424) ;  /* 0x000004c000017945 */ /* 0x000fe40003800200 */
[----:B------:R-:W-:Y:S01]  /*8ef0*/  FFMA.FTZ R33, R33, R86, 1.1641532182693481445e-10 ;  /* 0x2f00000021217423 */ /* 0x000fe20000010056 */
[----:B------:R-:W-:-:S04]  /*8f00*/  FMUL.FTZ R32, R32, R87 ;  /* 0x0000005720207220 */ /* 0x000fc80000410000 */
[----:B------:R-:W-:Y:S01]  /*8f10*/  FMUL.FTZ R32, R32, R85 ;  /* 0x0000005520207220 */ /* 0x000fe20000410000 */
[----:B------:R-:W-:Y:S01]  /*8f20*/  FSETP.GTU.FTZ.AND P0, PT, R33, R84, PT ;  /* 0x000000542100720b */ /* 0x000fe20003f1c000 */
[----:B------:R-:W-:-:S03]  /*8f30*/  IMAD.MOV.U32 R33, RZ, RZ, R96 ;  /* 0x000000ffff217224 */ /* 0x000fc600078e0060 */
[----:B------:R-:W-:Y:S01]  /*8f40*/  FSEL R89, R32, RZ, !P0 ;  /* 0x000000ff20597208 */ /* 0x000fe20004000000 */
[----:B------:R-:W-:Y:S01]  /*8f50*/  HFMA2 R32, -RZ, RZ, 0, 1.1920928955078125e-07 ;  /* 0x00000002ff207431 */ /* 0x000fe200000001ff */
        /* <DEDUP_REMOVED lines=12> */
.L_x_11426:
        /* <DEDUP_REMOVED lines=13> */
.L_x_11428:
[----:B------:R-:W-:Y:S05]  /*90f0*/  BSYNC.RECONVERGENT B2 ;  /* 0x0000000000027941 */ /* 0x000fea0003800200 */
.L_x_11427:
        /* <DEDUP_REMOVED lines=42> */
.L_x_11425:
[----:B------:R-:W-:Y:S05]  /*93a0*/  BSYNC.RECONVERGENT B1 ;  /* 0x0000000000017941 */ /* 0x000fea0003800200 */
.L_x_11424:
        /* <DEDUP_REMOVED lines=22> */
.L_x_11431:
        /* <DEDUP_REMOVED lines=13> */
.L_x_11433:
[----:B------:R-:W-:Y:S05]  /*95e0*/  BSYNC.RECONVERGENT B2 ;  /* 0x0000000000027941 */ /* 0x000fea0003800200 */
.L_x_11432:
        /* <DEDUP_REMOVED lines=42> */
.L_x_11430:
[----:B------:R-:W-:Y:S05]  /*9890*/  BSYNC.RECONVERGENT B1 ;  /* 0x0000000000017941 */ /* 0x000fea0003800200 */
.L_x_11429:
        /* <DEDUP_REMOVED lines=22> */
.L_x_11436:
        /* <DEDUP_REMOVED lines=13> */
.L_x_11438:
[----:B------:R-:W-:Y:S05]  /*9ad0*/  BSYNC.RECONVERGENT B2 ;  /* 0x0000000000027941 */ /* 0x000fea0003800200 */
.L_x_11437:
        /* <DEDUP_REMOVED lines=42> */
.L_x_11435:
[----:B------:R-:W-:Y:S05]  /*9d80*/  BSYNC.RECONVERGENT B1 ;  /* 0x0000000000017941 */ /* 0x000fea0003800200 */
.L_x_11434:
        /* <DEDUP_REMOVED lines=22> */
.L_x_11441:
        /* <DEDUP_REMOVED lines=13> */
.L_x_11443:
[----:B------:R-:W-:Y:S05]  /*9fc0*/  BSYNC.RECONVERGENT B2 ;  /* 0x0000000000027941 */ /* 0x000fea0003800200 */
.L_x_11442:
        /* <DEDUP_REMOVED lines=42> */
.L_x_11440:
[----:B------:R-:W-:Y:S05]  /*a270*/  BSYNC.RECONVERGENT B1 ;  /* 0x0000000000017941 */ /* 0x000fea0003800200 */
.L_x_11439:
[----:B------:R-:W-:Y:S01]  /*a280*/  I2FP.F32.U32 R33, R33 ;  /* 0x0000002100217245 */ /* 0x000fe20000201000 */
[----:B------:R-:W-:Y:S01]  /*a290*/  HADD2.F32 R32, -RZ, R38.H0_H0 ;  /* 0x20000026ff207230 */ /* 0x000fe20000004100 */
[----:B------:R-:W-:Y:S01]  /*a2a0*/  ISETP.NE.AND P4, PT, R34, 0x1, PT ;  /* 0x000000012200780c */ /* 0x000fe20003f85270 */
[----:B------:R-:W-:Y:S02]  /*a2b0*/  BSSY.RECONVERGENT B1, `(.L_x_11444) ;  /* 0x000004b000017945 */ /* 0x000fe40003800200 */
[----:B------:R-:W-:Y:S01]  /*a2c0*/  FFMA.FTZ R33, R33, R86, 1.1641532182693481445e-10 ;  /* 0x2f00000021217423 */ /* 0x000fe20000010056 */
[----:B------:R-:W-:-:S04]  /*a2d0*/  FMUL.FTZ R32, R32, R87 ;  /* 0x0000005720207220 */ /* 0x000fc80000410000 */
[----:B------:R-:W-:Y:S01]  /*a2e0*/  FMUL.FTZ R32, R32, R85 ;  /* 0x0000005520207220 */ /* 0x000fe20000410000 */
[----:B------:R-:W-:-:S04]  /*a2f0*/  FSETP.GTU.FTZ.AND P3, PT, R33, R84, PT ;  /* 0x000000542100720b */ /* 0x000fc80003f7c000 */
        /* <DEDUP_REMOVED lines=14> */
.L_x_11446:
        /* <DEDUP_REMOVED lines=13> */
.L_x_11448:
[----:B------:R-:W-:Y:S05]  /*a4b0*/  BSYNC.RECONVERGENT B2 ;  /* 0x0000000000027941 */ /* 0x000fea0003800200 */
.L_x_11447:
        /* <DEDUP_REMOVED lines=42> */
.L_x_11445:
[----:B------:R-:W-:Y:S05]  /*a760*/  BSYNC.RECONVERGENT B1 ;  /* 0x0000000000017941 */ /* 0x000fea0003800200 */
.L_x_11444:
        /* <DEDUP_REMOVED lines=22> */
.L_x_11451:
        /* <DEDUP_REMOVED lines=13> */
.L_x_11453:
[----:B------:R-:W-:Y:S05]  /*a9a0*/  BSYNC.RECONVERGENT B2 ;  /* 0x0000000000027941 */ /* 0x000fea0003800200 */
.L_x_11452:
        /* <DEDUP_REMOVED lines=42> */
.L_x_11450:
[----:B------:R-:W-:Y:S05]  /*ac50*/  BSYNC.RECONVERGENT B1 ;  /* 0x0000000000017941 */ /* 0x000fea0003800200 */
.L_x_11449:
        /* <DEDUP_REMOVED lines=22> */
.L_x_11456:
        /* <DEDUP_REMOVED lines=15> */
.L_x_11458:
[----:B------:R-:W-:Y:S05]  /*aeb0*/  BSYNC.RECONVERGENT B2 ;  /* 0x0000000000027941 */ /* 0x000fea0003800200 */
.L_x_11457:
        /* <DEDUP_REMOVED lines=43> */
.L_x_11455:
[----:B------:R-:W-:Y:S05]  /*b170*/  BSYNC.RECONVERGENT B1 ;  /* 0x0000000000017941 */ /* 0x000fea0003800200 */
.L_x_11454:
        /* <DEDUP_REMOVED lines=13> */
.L_x_11418:
        /* <DEDUP_REMOVED lines=18> */
[----:B------:R-:W-:Y:S01]  /*b370*/  SEL R87, RZ, 0x1, !P6 ;  /* 0x00000001ff577807 */ /* 0x000fe20007000000 */
[----:B------:R-:W-:Y:S01]  /*b380*/  FADD.FTZ R37, R36, R81 ;  /* 0x0000005124257221 */ /* 0x000fe20000010000 */
[----:B------:R-:W-:-:S03]  /*b390*/  ISETP.NE.AND P0, PT, R0, RZ, PT ;  /* 0x000000ff0000720c */ /* 0x000fc60003f05270 */
[----:B------:R-:W-:-:S04]  /*b3a0*/  FADD.FTZ R37, R37, R80 ;  /* 0x0000005025257221 */ /* 0x000fc80000010000 */
[----:B------:R-:W-:Y:S01]  /*b3b0*/  FADD.FTZ R36, R37, R82 ;  /* 0x0000005225247221 */ /* 0x000fe20000010000 */
[----:B------:R-:W-:-:S03]  /*b3c0*/  SEL R37, RZ, 0x1, !P3 ;  /* 0x00000001ff257807 */ /* 0x000fc60005800000 */
[----:B------:R-:W-:Y:S01]  /*b3d0*/  FADD.FTZ R36, R36, R89 ;  /* 0x0000005924247221 */ /* 0x000fe20000010000 */
[----:B------:R-:W-:-:S03]  /*b3e0*/  LOP3.LUT R37, R88, R37, RZ, 0xfc, !PT ;  /* 0x0000002558257212 */ /* 0x000fc600078efcff */
[----:B------:R-:W-:Y:S01]  /*b3f0*/  FADD.FTZ R85, R36, R91 ;  /* 0x0000005b24557221 */ /* 0x000fe20000010000 */
[----:B------:R-:W-:-:S03]  /*b400*/  LOP3.LUT R36, R84, R87, RZ, 0xfc, !PT ;  /* 0x0000005754247212 */ /* 0x000fc600078efcff */
        /* <DEDUP_REMOVED lines=61> */
.L_x_11472:
[----:B------:R-:W-:Y:S01]  /*b7e0*/  FMUL.FTZ R35, R85, R85 ;  /* 0x0000005555237220 */ /* 0x000fe20000410000 */
[----:B------:R-:W-:Y:S01]  /*b7f0*/  PLOP3.LUT P1, PT, PT, PT, UP1, 0x40, 0x4 ;  /* 0x000000000004781c */ /* 0x000fe20003f2e818 */
[----:B-1----:R-:W-:Y:S01]  /*b800*/  FADD.FTZ R34, R36, R75 ;  /* 0x0000004b24227221 */ /* 0x002fe20000010000 */
[----:B------:R-:W-:Y:S01]  /*b810*/  PLOP3.LUT P2, PT, PT, PT, UP1, 0x40, 0x4 ;  /* 0x000000000004781c */ /* 0x000fe20003f4e818 */
[----:B------:R-:W1:Y:S01]  /*b820*/  @!P0 LDC.64 R74, c[0x0][0x3c0] ;  /* 0x0000f000ff4a8b82 */ /* 0x000e620000000a00 */
[----:B------:R-:W-:Y:S01]  /*b830*/  FSEL R35, R35, RZ, !P1 ;  /* 0x000000ff23237208 */ /* 0x000fe20004800000 */
[----:B------:R-:W-:Y:S01]  /*b840*/  FFMA.FTZ R34, R34, R33, UR13 ;  /* 0x0000000d22227e23 */ /* 0x000fe20008010021 */
[----:B0-----:R-:W-:-:S03]  /*b850*/  FSEL R36, R85, RZ, P2 ;  /* 0x000000ff55247208 */ /* 0x001fc60001000000 */
[----:B------:R-:W-:Y:S02]  /*b860*/  FADD.FTZ R34, R34, R35 ;  /* 0x0000002322227221 */ /* 0x000fe40000010000 */
[----:B------:R-:W0:Y:S01]  /*b870*/  LDC.64 R32, c[0x0][0x428] ;  /* 0x00010a00ff207b82 */ /* 0x000e220000000a00 */
        /* <DEDUP_REMOVED lines=11> */
[C---:B--2---:R-:W-:Y:S01]  /*b930*/  FADD.FTZ R34, -R36.reuse, R39 ;  /* 0x0000002724227221 */ /* 0x044fe20000010100 */
[C---:B------:R-:W-:Y:S01]  /*b940*/  FADD.FTZ R84, -R36.reuse, R91 ;  /* 0x0000005b24547221 */ /* 0x040fe20000010100 */
[C---:B------:R-:W-:Y:S01]  /*b950*/  FADD.FTZ R90, -R36.reuse, R90 ;  /* 0x0000005a245a7221 */ /* 0x040fe20000010100 */
[C---:B------:R-:W-:Y:S01]  /*b960*/  FADD.FTZ R80, -R36.reuse, R93 ;  /* 0x0000005d24507221 */ /* 0x040fe20000010100 */
[C---:B------:R-:W-:Y:S01]  /*b970*/  FADD.FTZ R92, -R36.reuse, R92 ;  /* 0x0000005c245c7221 */ /* 0x040fe20000010100 */
[----:B------:R-:W-:Y:S01]  /*b980*/  FADD.FTZ R38, -R36, R38 ;  /* 0x0000002624267221 */ /* 0x000fe20000010100 */
[----:B-1----:R-:W-:Y:S01]  /*b990*/  @!P0 IMAD.WIDE R74, R6, 0x4, R74 ;  /* 0x00000004064a8825 */ /* 0x002fe200078e024a */
[----:B------:R-:W1:Y:S03]  /*b9a0*/  @!P0 LDC.64 R36, c[0x0][0x3c8] ;  /* 0x0000f200ff248b82 */ /* 0x000e660000000a00 */
[C---:B---3--:R-:W-:Y:S01]  /*b9b0*/  FMUL.FTZ R88, R67.reuse, R88 ;  /* 0x0000005843587220 */ /* 0x048fe20000410000 */
[C---:B------:R-:W-:Y:S01]  /*b9c0*/  FMUL.FTZ R81, R67.reuse, R94 ;  /* 0x0000005e43517220 */ /* 0x040fe20000410000 */
[----:B------:R-:W-:Y:S01]  /*b9d0*/  FMUL.FTZ R35, R67, R98 ;  /* 0x0000006243237220 */ /* 0x000fe20000410000 */
[----:B0-----:R-:W-:-:S04]  /*b9e0*/  IMAD.WIDE.U32 R70, R69, 0x10, R32 ;  /* 0x0000001045467825 */ /* 0x001fc800078e0020 */
[C---:B------:R-:W-:Y:S01]  /*b9f0*/  FMUL.FTZ R69, R67.reuse, R72 ;  /* 0x0000004843457220 */ /* 0x040fe20000410000 */
[----:B------:R-:W-:Y:S01]  /*ba00*/  FMUL.FTZ R72, R67, R34 ;  /* 0x0000002243487220 */ /* 0x000fe20000410000 */
[----:B------:R-:W-:Y:S01]  /*ba10*/  FFMA.FTZ R39, R88, R2, R41 ;  /* 0x0000000258277223 */ /* 0x000fe20000010029 */
[----:B------:R-:W-:-:S04]  /*ba20*/  IMAD.WIDE.U32 R76, R83, 0x10, R32 ;  /* 0x00000010534c7825 */ /* 0x000fc800078e0020 */
        /* <DEDUP_REMOVED lines=8> */
[----:B------:R-:W-:Y:S01]  /*bab0*/  FFMA.FTZ R34, R69, R7, R44 ;  /* 0x0000000745227223 */ /* 0x000fe2000001002c */
[----:B------:R-:W-:Y:S01]  /*bac0*/  F2FP.F16.F32.PACK_AB R32, R39, R32 ;  /* 0x000000202720723e */ /* 0x000fe200000000ff */
[----:B------:R-:W-:Y:S01]  /*bad0*/  FFMA.FTZ R69, R102, R8, R45 ;  /* 0x0000000866457223 */ /* 0x000fe2000001002d */
[----:B------:R-:W-:Y:S01]  /*bae0*/  F2FP.F16.F32.PACK_AB R39, R72, R81 ;  /* 0x000000514827723e */ /* 0x000fe200000000ff */
[C---:B------:R-:W-:Y:S01]  /*baf0*/  FMUL.FTZ R100, R67.reuse, R100 ;  /* 0x0000006443647220 */ /* 0x040fe20000410000 */
[----:B------:R-:W0:Y:S01]  /*bb00*/  LDC.64 R72, c[0x0][0x380] ;  /* 0x0000e000ff487b82 */ /* 0x000e220000000a00 */
[----:B------:R-:W-:Y:S01]  /*bb10*/  FMUL.FTZ R106, R67, R106 ;  /* 0x0000006a436a7220 */ /* 0x000fe20000410000 */
[----:B------:R-:W-:Y:S01]  /*bb20*/  F2FP.F16.F32.PACK_AB R34, R69, R34 ;  /* 0x000000224522723e */ /* 0x000fe200000000ff */
        /* <DEDUP_REMOVED lines=15> */
[----:B------:R-:W-:Y:S01]  /*bc20*/  F2FP.F16.F32.PACK_AB R35, R106, R35 ;  /* 0x000000236a23723e */ /* 0x000fe200000000ff */
[----:B------:R1:W-:Y:S01]  /*bc30*/  @!P0 STG.E desc[UR8][R74.64], R85 ;  /* 0x000000554a008986 */ /* 0x0003e2000c101908 */
[----:B------:R-:W-:-:S02]  /*bc40*/  F2FP.F16.F32.PACK_AB R33, R100, R33 ;  /* 0x000000216421723e */ /* 0x000fc400000000ff */
[----:B------:R-:W-:Y:S01]  /*bc50*/  F2FP.F16.F32.PACK_AB R38, R87, R38 ;  /* 0x000000265726723e */ /* 0x000fe200000000ff */
[----:B------:R1:W-:Y:S01]  /*bc60*/  @!P0 STG.E desc[UR8][R80.64], R67 ;  /* 0x0000004350008986 */ /* 0x0003e2000c101908 */
[----:B------:R-:W-:Y:S01]  /*bc70*/  F2FP.F16.F32.PACK_AB R37, R83, R82 ;  /* 0x000000525325723e */ /* 0x000fe200000000ff */
[----:B0-----:R-:W-:Y:S01]  /*bc80*/  IMAD R6, R72, 0x4, R6 ;  /* 0x0000000448067824 */ /* 0x001fe200078e0206 */
[----:B------:R-:W-:Y:S01]  /*bc90*/  F2FP.F16.F32.PACK_AB R36, R84, R69 ;  /* 0x000000455424723e */ /* 0x000fe200000000ff */
[----:B------:R1:W-:Y:S03]  /*bca0*/  STG.E.128 desc[UR8][R70.64], R32 ;  /* 0x0000002046007986 */ /* 0x0003e6000c101d08 */
[----:B------:R-:W-:Y:S01]  /*bcb0*/  ISETP.GE.AND P0, PT, R6, R73, PT ;  /* 0x000000490600720c */ /* 0x000fe20003f06270 */
[----:B------:R1:W-:-:S12]  /*bcc0*/  STG.E.128 desc[UR8][R76.64], R36 ;  /* 0x000000244c007986 */ /* 0x0003d8000c101d08 */
[----:B------:R-:W-:Y:S05]  /*bcd0*/  @!P0 BRA `(.L_x_11460) ;  /* 0xffffff5000088947 */ /* 0x000fea000383ffff */
[----:B------:R-:W-:Y:S05]  /*bce0*/  BSYNC B0 ;  /* 0x0000000000007941 */ /* 0x000fea0003800000 */
.L_x_11295:
[----:B------:R-:W-:Y:S05]  /*bcf0*/  EXIT ;  /* 0x000000000000794d */ /* 0x000fea0003800000 */
.L_x_11459:
        /* <DEDUP_REMOVED lines=8> */
.L_x_11462:
[----:B------:R-:W-:Y:S05]  /*bd80*/  BSYNC B1 ;  /* 0x0000000000017941 */ /* 0x000fea0003800000 */
.L_x_11461:
        /* <DEDUP_REMOVED lines=9> */
.L_x_11463:
[----:B------:R-:W-:Y:S02]  /*be20*/  IMAD.MOV.U32 R76, RZ, RZ, 0x4 ;  /* 0x00000004ff4c7424 */ /* 0x000fe400078e00ff */
[----:B------:R-:W-:-:S04]  /*be30*/  IMAD.MOV.U32 R33, RZ, RZ, R75 ;  /* 0x000000ffff217224 */ /* 0x000fc800078e004b */
[----:B------:R-:W-:-:S05]  /*be40*/  FADD.FTZ R35, R34, R33 ;  /* 0x0000002122237221 */ /* 0x000fca0000010000 */
[----:B------:R-:W-:-:S07]  /*be50*/  MOV R77, R35 ;  /* 0x00000023004d7202 */ /* 0x000fce0000000f00 */
[----:B------:R-:W-:Y:S05]  /*be60*/  WARPSYNC.COLLECTIVE R74, `(.L_x_11464) ;  /* 0x000000004a087348 */ /* 0x000fea0003c00000 */
[----:B------:R0:W1:Y:S02]  /*be70*/  SHFL.BFLY P1, R75, R77, R76, R87 ;  /* 0x0c00004c4d4b7389 */ /* 0x0000640000020057 */
[----:B01----:R-:W-:Y:S05]  /*be80*/  ENDCOLLECTIVE ;  /* 0x000000000000791b */ /* 0x003fea0003800000 */
.L_x_11464:
[----:B------:R-:W-:Y:S01]  /*be90*/  HFMA2 R76, -RZ, RZ, 0, 4.76837158203125e-07 ;  /* 0x00000008ff4c7431 */ /* 0x000fe200000001ff */
[----:B------:R-:W-:-:S05]  /*bea0*/  MOV R32, R75 ;  /* 0x0000004b00207202 */ /* 0x000fca0000000f00 */
[----:B------:R-:W-:-:S04]  /*beb0*/  FADD.FTZ R36, R35, R32 ;  /* 0x0000002023247221 */ /* 0x000fc80000010000 */
[----:B------:R-:W-:-:S07]  /*bec0*/  IMAD.MOV.U32 R77, RZ, RZ, R36 ;  /* 0x000000ffff4d7224 */ /* 0x000fce00078e0024 */
[----:B------:R-:W-:Y:S05]  /*bed0*/  WARPSYNC.COLLECTIVE R74, `(.L_x_11465) ;  /* 0x000000004a087348 */ /* 0x000fea0003c00000 */
[----:B------:R0:W1:Y:S02]  /*bee0*/  SHFL.BFLY P1, R75, R77, R76, R87 ;  /* 0x0c00004c4d4b7389 */ /* 0x0000640000020057 */
[----:B01----:R-:W-:Y:S05]  /*bef0*/  ENDCOLLECTIVE ;  /* 0x000000000000791b */ /* 0x003fea0003800000 */
.L_x_11465:
        /* <DEDUP_REMOVED lines=8> */
.L_x_11466:
        /* <DEDUP_REMOVED lines=40> */
.L_x_11467:
[----:B------:R-:W-:Y:S02]  /*c200*/  IMAD.MOV.U32 R76, RZ, RZ, 0x2 ;  /* 0x00000002ff4c7424 */ /* 0x000fe400078e00ff */
[----:B------:R-:W-:-:S04]  /*c210*/  IMAD.MOV.U32 R35, RZ, RZ, R75 ;  /* 0x000000ffff237224 */ /* 0x000fc800078e004b */
[----:B------:R-:W-:-:S05]  /*c220*/  FADD.FTZ R35, R32, R35 ;  /* 0x0000002320237221 */ /* 0x000fca0000010000 */
[----:B------:R-:W-:-:S07]  /*c230*/  MOV R77, R35 ;  /* 0x00000023004d7202 */ /* 0x000fce0000000f00 */
[----:B------:R-:W-:Y:S05]  /*c240*/  WARPSYNC.COLLECTIVE R74, `(.L_x_11468) ;  /* 0x000000004a087348 */ /* 0x000fea0003c00000 */
[----:B------:R0:W1:Y:S02]  /*c250*/  SHFL.BFLY P1, R75, R77, R76, R87 ;  /* 0x0c00004c4d4b7389 */ /* 0x0000640000020057 */
[----:B01----:R-:W-:Y:S05]  /*c260*/  ENDCOLLECTIVE ;  /* 0x000000000000791b */ /* 0x003fea0003800000 */
.L_x_11468:
[----:B------:R-:W-:Y:S01]  /*c270*/  HFMA2 R76, -RZ, RZ, 0, 2.384185791015625e-07 ;  /* 0x00000004ff4c7431 */ /* 0x000fe200000001ff */
[----:B------:R-:W-:-:S05]  /*c280*/  MOV R34, R75 ;  /* 0x0000004b00227202 */ /* 0x000fca0000000f00 */
[----:B------:R-:W-:-:S04]  /*c290*/  FADD.FTZ R34, R35, R34 ;  /* 0x0000002223227221 */ /* 0x000fc80000010000 */
[----:B------:R-:W-:-:S07]  /*c2a0*/  IMAD.MOV.U32 R77, RZ, RZ, R34 ;  /* 0x000000ffff4d7224 */ /* 0x000fce00078e0022 */
[----:B------:R-:W-:Y:S05]  /*c2b0*/  WARPSYNC.COLLECTIVE R74, `(.L_x_11469) ;  /* 0x000000004a087348 */ /* 0x000fea0003c00000 */
[----:B------:R0:W1:Y:S02]  /*c2c0*/  SHFL.BFLY P1, R75, R77, R76, R87 ;  /* 0x0c00004c4d4b7389 */ /* 0x0000640000020057 */
[----:B01----:R-:W-:Y:S05]  /*c2d0*/  ENDCOLLECTIVE ;  /* 0x000000000000791b */ /* 0x003fea0003800000 */
.L_x_11469:
[----:B------:R-:W-:Y:S02]  /*c2e0*/  IMAD.MOV.U32 R76, RZ, RZ, 0x8 ;  /* 0x00000008ff4c7424 */ /* 0x000fe400078e00ff */
[----:B------:R-:W-:-:S04]  /*c2f0*/  IMAD.MOV.U32 R37, RZ, RZ, R75 ;  /* 0x000000ffff257224 */ /* 0x000fc800078e004b */
[----:B------:R-:W-:-:S05]  /*c300*/  FADD.FTZ R37, R34, R37 ;  /* 0x0000002522257221 */ /* 0x000fca0000010000 */
[----:B------:R-:W-:-:S07]  /*c310*/  MOV R77, R37 ;  /* 0x00000025004d7202 */ /* 0x000fce0000000f00 */
[----:B------:R-:W-:Y:S05]  /*c320*/  WARPSYNC.COLLECTIVE R74, `(.L_x_11470) ;  /* 0x000000004a087348 */ /* 0x000fea0003c00000 */
[----:B------:R0:W1:Y:S02]  /*c330*/  SHFL.BFLY P1, R75, R77, R76, R87 ;  /* 0x0c00004c4d4b7389 */ /* 0x0000640000020057 */
[----:B01----:R-:W-:Y:S05]  /*c340*/  ENDCOLLECTIVE ;  /* 0x000000000000791b */ /* 0x003fea0003800000 */
.L_x_11470:
[----:B------:R-:W-:Y:S01]  /*c350*/  HFMA2 R76, -RZ, RZ, 0, 9.5367431640625e-07 ;  /* 0x00000010ff4c7431 */ /* 0x000fe200000001ff */
[----:B------:R-:W-:-:S05]  /*c360*/  MOV R36, R75 ;  /* 0x0000004b00247202 */ /* 0x000fca0000000f00 */
[----:B------:R-:W-:-:S04]  /*c370*/  FADD.FTZ R36, R37, R36 ;  /* 0x0000002425247221 */ /* 0x000fc80000010000 */
[----:B------:R-:W-:-:S07]  /*c380*/  IMAD.MOV.U32 R77, RZ, RZ, R36 ;  /* 0x000000ffff4d7224 */ /* 0x000fce00078e0024 */
[----:B------:R-:W-:Y:S05]  /*c390*/  WARPSYNC.COLLECTIVE R74, `(.L_x_11471) ;  /* 0x000000004a087348 */ /* 0x000fea0003c00000 */
[----:B------:R0:W1:Y:S02]  /*c3a0*/  SHFL.BFLY P1, R75, R77, R76, R87 ;  /* 0x0c00004c4d4b7389 */ /* 0x0000640000020057 */
[----:B01----:R-:W-:Y:S05]  /*c3b0*/  ENDCOLLECTIVE ;  /* 0x000000000000791b */ /* 0x003fea0003800000 */
.L_x_11471:
[----:B------:R-:W-:Y:S05]  /*c3c0*/  BRA `(.L_x_11472) ;  /* 0xfffffff400047947 */ /* 0x000fea000383ffff */
.L_x_11473:
        /* <DEDUP_REMOVED lines=11> */
.L_x_20314:


//--------------------- .text._ZN10layer_norm13ln_fwd_kernelINS_13Kernel_traitsIf6__halfS2_S2_fjLj512ELj1ELj4ELj1ELj16ENS_18Kernel_traits_baseILj512EfS2_S2_S2_fjLj128EEEEELb1ELb1ELb1ELb0EEEvNS_9FwdParamsE --------------------------
	.section	.text._ZN10layer_norm13ln_fwd_kernelINS_13Kernel_traitsIf6__halfS2_S2_fjLj512ELj1ELj4ELj1ELj16ENS_18Kernel_traits_baseILj512EfS2_S2_S2_fjLj128EEEEELb1ELb1ELb1ELb0EEEvNS_9FwdParamsE,"ax",@progbits
	.align	128
        .global         _ZN10layer_norm13ln_fwd_kernelINS_13Kernel_traitsIf6__halfS2_S2_fjLj512ELj1ELj4ELj1ELj16ENS_18Kernel_traits_baseILj512EfS2_S2_S2_fjLj128EEEEELb1ELb1ELb1ELb0EEEvNS_9FwdParamsE
        .type           _ZN10layer_norm13ln_fwd_kernelINS_13Kernel_traitsIf6__halfS2_S2_fjLj512ELj1ELj4ELj1ELj16ENS_18Kernel_traits_baseILj512EfS2_S2_S2_fjLj128EEEEELb1ELb1ELb1ELb0EEEvNS_9FwdParamsE,@function
        .size           _ZN10layer_norm13ln_fwd_kernelINS_13Kernel_traitsIf6__halfS2_S2_fjLj512ELj1ELj4ELj1ELj16ENS_18Kernel_traits_baseILj512EfS2_S2_S2_fjLj128EEEEELb1ELb1ELb1ELb0EEEvNS_9FwdParamsE,(.L_x_20315 - _ZN10layer_norm13ln_fwd_kernelINS_13Kernel_traitsIf6__halfS2_S2_fjLj512ELj1ELj4ELj1ELj16ENS_18Kernel_traits_baseILj512EfS2_S2_S2_fjLj128EEEEELb1ELb1ELb1ELb0EEEvNS_9FwdParamsE)
        .other          _ZN10layer_norm13ln_fwd_kernelINS_13Kernel_traitsIf6__halfS2_S2_fjLj512ELj1ELj4ELj1ELj16ENS_18Kernel_traits_baseILj512EfS2_S2_S2_fjLj128EEEEELb1ELb1ELb1ELb0EEEvNS_9FwdParamsE,@"STO_CUDA_ENTRY STV_DEFAULT"
_ZN10layer_norm13ln_fwd_kernelINS_13Kernel_traitsIf6__halfS2_S2_fjLj512ELj1ELj4ELj1ELj16ENS_18Kernel_traits_baseILj512EfS2_S2_S2_fjLj128EEEEELb1ELb1ELb1ELb0EEEvNS_9FwdParamsE:
.text._ZN10layer_norm13ln_fwd_kernelINS_13Kernel_traitsIf6__halfS2_S2_fjLj512ELj1ELj4ELj1ELj16ENS_18Kernel_traits_baseILj512EfS2_S2_S2_fjLj128EEEEELb1ELb1ELb1ELb0EEEvNS_9FwdParamsE:
        /* <DEDUP_REMOVED lines=72> */
.L_x_11477:
[----:B------:R-:W-:Y:S05]  /*0480*/  BSYNC.RECONVERGENT B1 ;  /* 0x0000000000017941 */ /* 0x000fea0003800200 */
.L_x_11476:
        /* <DEDUP_REMOVED lines=14> */
.L_x_11475:
        /* <DEDUP_REMOVED lines=27> */
.L_x_11478:
[----:B------:R-:W-:Y:S05]  /*0720*/  BSYNC.RECONVERGENT B0 ;  /* 0x0000000000007941 */ /* 0x000fea0003800200 */
.L_x_11474:
        /* <DEDUP_REMOVED lines=71> */
.L_x_11721:
        /* <DEDUP_REMOVED lines=26> */
.L_x_11483:
[----:B------:R-:W-:Y:S05]  /*0d40*/  BSYNC.RECONVERGENT B2 ;  /* 0x0000000000027941 */ /* 0x000fea0003800200 */
.L_x_11482:
        /* <DEDUP_REMOVED lines=28> */
.L_x_11489:
        /* <DEDUP_REMOVED lines=13> */
.L_x_11491:
[----:B------:R-:W-:Y:S05]  /*0fe0*/  BSYNC.RECONVERGENT B4 ;  /* 0x0000000000047941 */ /* 0x000fea0003800200 */
.L_x_11490:
        /* <DEDUP_REMOVED lines=42> */
.L_x_11488:
[----:B------:R-:W-:Y:S05]  /*1290*/  BSYNC.RECONVERGENT B3 ;  /* 0x0000000000037941 */ /* 0x000fea0003800200 */
.L_x_11487:
        /* <DEDUP_REMOVED lines=10> */
[----:B------:R-:W-:-:S07]  /*1340*/  FFMA.FTZ R9, R9, R52, R72 ;  /* 0x0000003409097223 */ /* 0x000fce0000010048 */
.L_x_11486:
[----:B------:R-:W-:Y:S05]  /*1350*/  BSYNC.RECONVERGENT B2 ;  /* 0x0000000000027941 */ /* 0x000fea0003800200 */
.L_x_11485:
        /* <DEDUP_REMOVED lines=22> */
.L_x_11496:
        /* <DEDUP_REMOVED lines=13> */
.L_x_11498:
[----:B------:R-:W-:Y:S05]  /*1590*/  BSYNC.RECONVERGENT B4 ;  /* 0x0000000000047941 */ /* 0x000fea0003800200 */
.L_x_11497:
        /* <DEDUP_REMOVED lines=42> */
.L_x_11495:
[----:B------:R-:W-:Y:S05]  /*1840*/  BSYNC.RECONVERGENT B3 ;  /* 0x0000000000037941 */ /* 0x000fea0003800200 */
.L_x_11494:
        /* <DEDUP_REMOVED lines=10> */
[----:B------:R-:W-:-:S07]  /*18f0*/  FFMA.FTZ R11, R72, R53, R11 ;  /* 0x00000035480b7223 */ /* 0x000fce000001000b */
.L_x_11493:
[----:B------:R-:W-:Y:S05]  /*1900*/  BSYNC.RECONVERGENT B2 ;  /* 0x0000000000027941 */ /* 0x000fea0003800200 */
.L_x_11492:
        /* <DEDUP_REMOVED lines=22> */
.L_x_11503:
        /* <DEDUP_REMOVED lines=13> */
.L_x_11505:
[----:B------:R-:W-:Y:S05]  /*1b40*/  BSYNC.RECONVERGENT B4 ;  /* 0x0000000000047941 */ /* 0x000fea0003800200 */
.L_x_11504:
        /* <DEDUP_REMOVED lines=41> */
.L_x_11502:
[----:B------:R-:W-:Y:S05]  /*1de0*/  BSYNC.RECONVERGENT B3 ;  /* 0x0000000000037941 */ /* 0x000fea0003800200 */
.L_x_11501:
        /* <DEDUP_REMOVED lines=10> */
[----:B------:R-:W-:-:S07]  /*1e90*/  FFMA.FTZ R13, R13, R54, R74 ;  /* 0x000000360d0d7223 */ /* 0x000fce000001004a */
.L_x_11500:
[----:B------:R-:W-:Y:S05]  /*1ea0*/  BSYNC.RECONVERGENT B2 ;  /* 0x0000000000027941 */ /* 0x000fea0003800200 */
.L_x_11499:
        /* <DEDUP_REMOVED lines=22> */
.L_x_11510:
        /* <DEDUP_REMOVED lines=13> */
.L_x_11512:
[----:B------:R-:W-:Y:S05]  /*20e0*/  BSYNC.RECONVERGENT B4 ;  /* 0x0000000000047941 */ /* 0x000fea0003800200 */
.L_x_11511:
        /* <DEDUP_REMOVED lines=42> */
.L_x_11509:
[----:B------:R-:W-:Y:S05]  /*2390*/  BSYNC.RECONVERGENT B3 ;  /* 0x0000000000037941 */ /* 0x000fea0003800200 */
.L_x_11508:
        /* <DEDUP_REMOVED lines=11> */
.L_x_11507:
[----:B------:R-:W-:Y:S05]  /*2450*/  BSYNC.RECONVERGENT B2 ;  /* 0x0000000000027941 */ /* 0x000fea0003800200 */
.L_x_11506:
        /* <DEDUP_REMOVED lines=22> */
.L_x_11517:
        /* <DEDUP_REMOVED lines=13> */
.L_x_11519:
[----:B------:R-:W-:Y:S05]  /*2690*/  BSYNC.RECONVERGENT B4 ;  /* 0x0000000000047941 */ /* 0x000fea0003800200 */
.L_x_11518:
        /* <DEDUP_REMOVED lines=41> */
.L_x_11516:
[----:B------:R-:W-:Y:S05]  /*2930*/  BSYNC.RECONVERGENT B3 ;  /* 0x0000000000037941 */ /* 0x000fea0003800200 */
.L_x_11515:
        /* <DEDUP_REMOVED lines=10> */
[----:B------:R-:W-:-:S07]  /*29e0*/  FFMA.FTZ R77, R77, R48, R98 ;  /* 0x000000304d4d7223 */ /* 0x000fce0000010062 */
.L_x_11514:
[----:B------:R-:W-:Y:S05]  /*29f0*/  BSYNC.RECONVERGENT B2 ;  /* 0x0000000000027941 */ /* 0x000fea0003800200 */
.L_x_11513:
        /* <DEDUP_REMOVED lines=22> */
.L_x_11524:
        /* <DEDUP_REMOVED lines=13> */
.L_x_11526:
[----:B------:R-:W-:Y:S05]  /*2c30*/  BSYNC.RECONVERGENT B4 ;  /* 0x0000000000047941 */ /* 0x000fea0003800200 */
.L_x_11525:
        /* <DEDUP_REMOVED lines=42> */
.L_x_11523:
[----:B------:R-:W-:Y:S05]  /*2ee0*/  BSYNC.RECONVERGENT B3 ;  /* 0x0000000000037941 */ /* 0x000fea0003800200 */
.L_x_11522:
        /* <DEDUP_REMOVED lines=10> */
[----:B------:R-:W-:-:S07]  /*2f90*/  FFMA.FTZ R79, R74, R49, R79 ;  /* 0x000000314a4f7223 */ /* 0x000fce000001004f */
.L_x_11521:
[----:B------:R-:W-:Y:S05]  /*2fa0*/  BSYNC.RECONVERGENT B2 ;  /* 0x0000000000027941 */ /* 0x000fea0003800200 */
.L_x_11520:
        /* <DEDUP_REMOVED lines=22> */
.L_x_11531:
        /* <DEDUP_REMOVED lines=13> */
.L_x_11533:
[----:B------:R-:W-:Y:S05]  /*31e0*/  BSYNC.RECONVERGENT B4 ;  /* 0x0000000000047941 */ /* 0x000fea0003800200 */
.L_x_11532:
        /* <DEDUP_REMOVED lines=41> */
.L_x_11530:
[----:B------:R-:W-:Y:S05]  /*3480*/  BSYNC.RECONVERGENT B3 ;  /* 0x0000000000037941 */ /* 0x000fea0003800200 */
.L_x_11529:
        /* <DEDUP_REMOVED lines=11> */
.L_x_11528:
[----:B------:R-:W-:Y:S05]  /*3540*/  BSYNC.RECONVERGENT B2 ;  /* 0x0000000000027941 */ /* 0x000fea0003800200 */
.L_x_11527:
        /* <DEDUP_REMOVED lines=22> */
.L_x_11538:
        /* <DEDUP_REMOVED lines=13> */
.L_x_11540:
[----:B------:R-:W-:Y:S05]  /*3780*/  BSYNC.RECONVERGENT B4 ;  /* 0x0000000000047941 */ /* 0x000fea0003800200 */
.L_x_11539:
        /* <DEDUP_REMOVED lines=43> */
.L_x_11537:
[----:B------:R-:W-:Y:S05]  /*3a40*/  BSYNC.RECONVERGENT B3 ;  /* 0x0000000000037941 */ /* 0x000fea0003800200 */
.L_x_11536:
        /* <DEDUP_REMOVED lines=10> */
[----:B------:R-:W-:-:S07]  /*3af0*/  FFMA.FTZ R95, R72, R51, R95 ;  /* 0x00000033485f7223 */ /* 0x000fce000001005f */
.L_x_11535:
[----:B------:R-:W-:Y:S05]  /*3b00*/  BSYNC.RECONVERGENT B2 ;  /* 0x0000000000027941 */ /* 0x000fea0003800200 */
.L_x_11534:
[----:B------:R-:W-:Y:S02]  /*3b10*/  F2FP.F16.F32.PACK_AB R75, RZ, R95 ;  /* 0x0000005fff4b723e */ /* 0x000fe400000000ff */
[----:B------:R-:W-:Y:S02]  /*3b20*/  PRMT R74, R105, 0x5410, R106 ;  /* 0x00005410694a7816 */ /* 0x000fe4000000006a */
[----:B------:R-:W-:Y:S02]  /*3b30*/  PRMT R73, R104, 0x5410, R103 ;  /* 0x0000541068497816 */ /* 0x000fe40000000067 */
[----:B------:R-:W-:Y:S02]  /*3b40*/  PRMT R72, R102, 0x5410, R101 ;  /* 0x0000541066487816 */ /* 0x000fe40000000065 */
[----:B------:R-:W-:Y:S01]  /*3b50*/  PRMT R75, R100, 0x5410, R75 ;  /* 0x00005410644b7816 */ /* 0x000fe2000000004b */
[----:B------:R-:W-:Y:S06]  /*3b60*/  BRA `(.L_x_11541) ;  /* 0x0000002800e87947 */ /* 0x000fec0003800000 */
.L_x_11484:
        /* <DEDUP_REMOVED lines=21> */
.L_x_11546:
        /* <DEDUP_REMOVED lines=13> */
.L_x_11548:
[----:B------:R-:W-:Y:S05]  /*3d90*/  BSYNC.RECONVERGENT B4 ;  /* 0x0000000000047941 */ /* 0x000fea0003800200 */
.L_x_11547:
        /* <DEDUP_REMOVED lines=43> */
.L_x_11545:
[----:B------:R-:W-:Y:S05]  /*4050*/  BSYNC.RECONVERGENT B3 ;  /* 0x0000000000037941 */ /* 0x000fea0003800200 */
.L_x_11544:
[----:B------:R-:W-:Y:S01]  /*4060*/  I2FP.F32.U32 R9, R9 ;  /* 0x0000000900097245 */ /* 0x000fe20000201000 */
[----:B------:R-:W-:Y:S02]  /*4070*/  HFMA2 R10, -RZ, RZ, 0.1171875, 0 ;  /* 0x2f800000ff0a7431 */ /* 0x000fe400000001ff */
[----:B-----5:R-:W-:-:S03]  /*4080*/  HADD2.F32 R11, -RZ, R20.H0_H0 ;  /* 0x20000014ff0b7230 */ /* 0x020fc60000004100 */
[----:B------:R-:W-:Y:S02]  /*4090*/  FFMA.FTZ R9, R9, R10, 1.1641532182693481445e-10 ;  /* 0x2f00000009097423 */ /* 0x000fe4000001000a */
[----:B------:R-:W-:-:S04]  /*40a0*/  FMUL.FTZ R11, R11, UR13 ;  /* 0x0000000d0b0b7c20 */ /* 0x000fc80008410000 */
[----:B------:R-:W-:Y:S01]  /*40b0*/  FMUL.FTZ R11, R11, UR12 ;  /* 0x0000000c0b0b7c20 */ /* 0x000fe20008410000 */
[----:B------:R-:W-:-:S04]  /*40c0*/  FSETP.GTU.FTZ.AND P0, PT, R9, UR10, PT ;  /* 0x0000000a09007c0b */ /* 0x000fc8000bf1c000 */
[----:B------:R-:W-:Y:S02]  /*40d0*/  FSEL R9, R11, RZ, !P0 ;  /* 0x000000ff0b097208 */ /* 0x000fe40004000000 */
[----:B------:R-:W-:-:S03]  /*40e0*/  SEL R10, RZ, 0x1, P0 ;  /* 0x00000001ff0a7807 */ /* 0x000fc60000000000 */
[----:B------:R-:W-:-:S07]  /*40f0*/  FMUL.FTZ R9, R9, R52 ;  /* 0x0000003409097220 */ /* 0x000fce0000410000 */
.L_x_11543:
[----:B------:R-:W-:Y:S05]  /*4100*/  BSYNC.RECONVERGENT B2 ;  /* 0x0000000000027941 */ /* 0x000fea0003800200 */
.L_x_11542:
        /* <DEDUP_REMOVED lines=18> */
.L_x_11553:
        /* <DEDUP_REMOVED lines=13> */
.L_x_11555:
[----:B------:R-:W-:Y:S05]  /*4300*/  BSYNC.RECONVERGENT B4 ;  /* 0x0000000000047941 */ /* 0x000fea0003800200 */
.L_x_11554:
        /* <DEDUP_REMOVED lines=42> */
.L_x_11552:
[----:B------:R-:W-:Y:S05]  /*45b0*/  BSYNC.RECONVERGENT B3 ;  /* 0x0000000000037941 */ /* 0x000fea0003800200 */
.L_x_11551:
[----:B------:R-:W-:Y:S01]  /*45c0*/  I2FP.F32.U32 R11, R11 ;  /* 0x0000000b000b7245 */ /* 0x000fe20000201000 */
[----:B-----5:R-:W-:Y:S02]  /*45d0*/  HADD2.F32 R13, -RZ, R20.H1_H1 ;  /* 0x30000014ff0d7230 */ /* 0x020fe40000004100 */
[----:B------:R-:W-:-:S03]  /*45e0*/  IMAD.MOV.U32 R12, RZ, RZ, 0x2f800000 ;  /* 0x2f800000ff0c7424 */ /* 0x000fc600078e00ff */
[----:B------:R-:W-:Y:S01]  /*45f0*/  FMUL.FTZ R13, R13, UR13 ;  /* 0x0000000d0d0d7c20 */ /* 0x000fe20008410000 */
[----:B------:R-:W-:-:S03]  /*4600*/  FFMA.FTZ R11, R11, R12, 1.1641532182693481445e-10 ;  /* 0x2f0000000b0b7423 */ /* 0x000fc6000001000c */
[----:B------:R-:W-:Y:S02]  /*4610*/  FMUL.FTZ R13, R13, UR12 ;  /* 0x0000000c0d0d7c20 */ /* 0x000fe40008410000 */
[----:B------:R-:W-:-:S04]  /*4620*/  FSETP.GTU.FTZ.AND P0, PT, R11, UR10, PT ;  /* 0x0000000a0b007c0b */ /* 0x000fc8000bf1c000 */
[----:B------:R-:W-:Y:S02]  /*4630*/  FSEL R72, R13, RZ, !P0 ;  /* 0x000000ff0d487208 */ /* 0x000fe40004000000 */
[----:B------:R-:W-:-:S03]  /*4640*/  SEL R12, RZ, 0x1, P0 ;  /* 0x00000001ff0c7807 */ /* 0x000fc60000000000 */
[----:B------:R-:W-:-:S07]  /*4650*/  FMUL.FTZ R11, R72, R53 ;  /* 0x00000035480b7220 */ /* 0x000fce0000410000 */
.L_x_11550:
[----:B------:R-:W-:Y:S05]  /*4660*/  BSYNC.RECONVERGENT B2 ;  /* 0x0000000000027941 */ /* 0x000fea0003800200 */
.L_x_11549:
        /* <DEDUP_REMOVED lines=18> */
.L_x_11560:
        /* <DEDUP_REMOVED lines=13> */
.L_x_11562:
[----:B------:R-:W-:Y:S05]  /*4860*/  BSYNC.RECONVERGENT B4 ;  /* 0x0000000000047941 */ /* 0x000fea0003800200 */
.L_x_11561:
        /* <DEDUP_REMOVED lines=42> */
.L_x_11559:
[----:B------:R-:W-:Y:S05]  /*4b10*/  BSYNC.RECONVERGENT B3 ;  /* 0x0000000000037941 */ /* 0x000fea0003800200 */
.L_x_11558:
        /* <DEDUP_REMOVED lines=10> */
.L_x_11557:
[----:B------:R-:W-:Y:S05]  /*4bc0*/  BSYNC.RECONVERGENT B2 ;  /* 0x0000000000027941 */ /* 0x000fea0003800200 */
.L_x_11556:
        /* <DEDUP_REMOVED lines=18> */
.L_x_11567:
        /* <DEDUP_REMOVED lines=13> */
.L_x_11569:
[----:B------:R-:W-:Y:S05]  /*4dc0*/  BSYNC.RECONVERGENT B4 ;  /* 0x0000000000047941 */ /* 0x000fea0003800200 */
.L_x_11568:
        /* <DEDUP_REMOVED lines=42> */
.L_x_11566:
[----:B------:R-:W-:Y:S05]  /*5070*/  BSYNC.RECONVERGENT B3 ;  /* 0x0000000000037941 */ /* 0x000fea0003800200 */
.L_x_11565:
        /* <DEDUP_REMOVED lines=10> */
.L_x_11564:
[----:B------:R-:W-:Y:S05]  /*5120*/  BSYNC.RECONVERGENT B2 ;  /* 0x0000000000027941 */ /* 0x000fea0003800200 */
.L_x_11563:
        /* <DEDUP_REMOVED lines=18> */
.L_x_11574:
        /* <DEDUP_REMOVED lines=13> */
.L_x_11576:
[----:B------:R-:W-:Y:S05]  /*5320*/  BSYNC.RECONVERGENT B4 ;  /* 0x0000000000047941 */ /* 0x000fea0003800200 */
.L_x_11575:
        /* <DEDUP_REMOVED lines=42> */
.L_x_11573:
[----:B------:R-:W-:Y:S05]  /*55d0*/  BSYNC.RECONVERGENT B3 ;  /* 0x0000000000037941 */ /* 0x000fea0003800200 */
.L_x_11572:
        /* <DEDUP_REMOVED lines=10> */
.L_x_11571:
[----:B------:R-:W-:Y:S05]  /*5680*/  BSYNC.RECONVERGENT B2 ;  /* 0x0000000000027941 */ /* 0x000fea0003800200 */
.L_x_11570:
        /* <DEDUP_REMOVED lines=18> */
.L_x_11581:
        /* <DEDUP_REMOVED lines=13> */
.L_x_11583:
[----:B------:R-:W-:Y:S05]  /*5880*/  BSYNC.RECONVERGENT B4 ;  /* 0x0000000000047941 */ /* 0x000fea0003800200 */
.L_x_11582:
        /* <DEDUP_REMOVED lines=42> */
.L_x_11580:
[----:B------:R-:W-:Y:S05]  /*5b30*/  BSYNC.RECONVERGENT B3 ;  /* 0x0000000000037941 */ /* 0x000fea0003800200 */
.L_x_11579:
        /* <DEDUP_REMOVED lines=10> */
.L_x_11578:
[----:B------:R-:W-:Y:S05]  /*5be0*/  BSYNC.RECONVERGENT B2 ;  /* 0x0000000000027941 */ /* 0x000fea0003800200 */
.L_x_11577:
        /* <DEDUP_REMOVED lines=18> */
.L_x_11588:
        /* <DEDUP_REMOVED lines=13> */
.L_x_11590:
[----:B------:R-:W-:Y:S05]  /*5de0*/  BSYNC.RECONVERGENT B4 ;  /* 0x0000000000047941 */ /* 0x000fea0003800200 */
.L_x_11589:
        /* <DEDUP_REMOVED lines=42> */
.L_x_11587:
[----:B------:R-:W-:Y:S05]  /*6090*/  BSYNC.RECONVERGENT B3 ;  /* 0x0000000000037941 */ /* 0x000fea0003800200 */
.L_x_11586:
        /* <DEDUP_REMOVED lines=10> */
.L_x_11585:
[----:B------:R-:W-:Y:S05]  /*6140*/  BSYNC.RECONVERGENT B2 ;  /* 0x0000000000027941 */ /* 0x000fea0003800200 */
.L_x_11584:
        /* <DEDUP_REMOVED lines=18> */
.L_x_11595:
        /* <DEDUP_REMOVED lines=13> */
.L_x_11597:
[----:B------:R-:W-:Y:S05]  /*6340*/  BSYNC.RECONVERGENT B4 ;  /* 0x0000000000047941 */ /* 0x000fea0003800200 */
.L_x_11596:
        /* <DEDUP_REMOVED lines=39> */
[----:B------:R-:W-:Y:S02]  /*65c0*/  LOP3.LUT R93, R74, UR31, R93, 0x96, !PT ;  /* 0x0000001f4a5d7c12 */ /* 0x000fe4000f8e965d */
[----:B------:R-:W-:Y:S01]  /*65d0*/  MOV R98, R94 ;  /* 0x0000005e00627202 */ /* 0x000fe20000000f00 */
[----:B------:R-:W-:Y:S01]  /*65e0*/  IMAD.MOV.U32 R94, RZ, RZ, RZ ;  /* 0x000000ffff5e7224 */ /* 0x000fe200078e00ff */
[----:B------:R-:W-:-:S07]  /*65f0*/  LOP3.LUT R92, R72, UR32, R95, 0x96, !PT ;  /* 0x00000020485c7c12 */ /* 0x000fce000f8e965f */
.L_x_11594:
[----:B------:R-:W-:Y:S05]  /*6600*/  BSYNC.RECONVERGENT B3 ;  /* 0x0000000000037941 */ /* 0x000fea0003800200 */
.L_x_11593:
[----:B------:R-:W-:Y:S01]  /*6610*/  I2FP.F32.U32 R72, R73 ;  /* 0x0000004900487245 */ /* 0x000fe20000201000 */
[----:B------:R-:W-:Y:S02]  /*6620*/  HFMA2 R73, -RZ, RZ, 0.1171875, 0 ;  /* 0x2f800000ff497431 */ /* 0x000fe400000001ff */
[----:B-----5:R-:W-:-:S03]  /*6630*/  HADD2.F32 R74, -RZ, R23.H1_H1 ;  /* 0x30000017ff4a7230 */ /* 0x020fc60000004100 */
[----:B------:R-:W-:Y:S02]  /*6640*/  FFMA.FTZ R72, R72, R73, 1.1641532182693481445e-10 ;  /* 0x2f00000048487423 */ /* 0x000fe40000010049 */
[----:B------:R-:W-:-:S04]  /*6650*/  FMUL.FTZ R74, R74, UR13 ;  /* 0x0000000d4a4a7c20 */ /* 0x000fc80008410000 */
[----:B------:R-:W-:Y:S01]  /*6660*/  FMUL.FTZ R74, R74, UR12 ;  /* 0x0000000c4a4a7c20 */ /* 0x000fe20008410000 */
[----:B------:R-:W-:-:S04]  /*6670*/  FSETP.GTU.FTZ.AND P0, PT, R72, UR10, PT ;  /* 0x0000000a48007c0b */ /* 0x000fc8000bf1c000 */
[----:B------:R-:W-:Y:S02]  /*6680*/  FSEL R72, R74, RZ, !P0 ;  /* 0x000000ff4a487208 */ /* 0x000fe40004000000 */
[----:B------:R-:W-:-:S03]  /*6690*/  SEL R107, RZ, 0x1, P0 ;  /* 0x00000001ff6b7807 */ /* 0x000fc60000000000 */
[----:B------:R-:W-:-:S07]  /*66a0*/  FMUL.FTZ R95, R72, R51 ;  /* 0x00000033485f7220 */ /* 0x000fce0000410000 */
.L_x_11592:
[----:B------:R-:W-:Y:S05]  /*66b0*/  BSYNC.RECONVERGENT B2 ;  /* 0x0000000000027941 */ /* 0x000fea0003800200 */
.L_x_11591:
[----:B------:R-:W-:Y:S02]  /*66c0*/  F2FP.F16.F32.PACK_AB R75, RZ, R95 ;  /* 0x0000005fff4b723e */ /* 0x000fe400000000ff */
[----:B------:R-:W-:Y:S02]  /*66d0*/  PRMT R74, R105, 0x5410, R106 ;  /* 0x00005410694a7816 */ /* 0x000fe4000000006a */
[----:B------:R-:W-:Y:S02]  /*66e0*/  PRMT R73, R103, 0x5410, R104 ;  /* 0x0000541067497816 */ /* 0x000fe40000000068 */
[----:B------:R-:W-:Y:S02]  /*66f0*/  PRMT R72, R102, 0x5410, R101 ;  /* 0x0000541066487816 */ /* 0x000fe40000000065 */
[----:B------:R-:W-:-:S07]  /*6700*/  PRMT R75, R100, 0x5410, R75 ;  /* 0x00005410644b7816 */ /* 0x000fce000000004b */
.L_x_11541:
[----:B------:R-:W0:Y:S01]  /*6710*/  LDC.64 R100, c[0x0][0x3a8] ;  /* 0x0000ea00ff647b82 */ /* 0x000e220000000a00 */
[----:B------:R-:W-:Y:S01]  /*6720*/  BSSY.RECONVERGENT B2, `(.L_x_11598) ;  /* 0x0000019000027945 */ /* 0x000fe20003800200 */
[----:B------:R-:W-:Y:S02]  /*6730*/  IMAD.MOV.U32 R109, RZ, RZ, R98 ;  /* 0x000000ffff6d7224 */ /* 0x000fe400078e0062 */
[----:B0-----:R-:W-:-:S05]  /*6740*/  IMAD.WIDE.U32 R100, R90, 0x10, R100 ;  /* 0x000000105a647825 */ /* 0x001fca00078e0064 */
        /* <DEDUP_REMOVED lines=22> */
.L_x_11599:
[----:B------:R-:W-:Y:S05]  /*68b0*/  BSYNC.RECONVERGENT B2 ;  /* 0x0000000000027941 */ /* 0x000fea0003800200 */
.L_x_11598:
[----:B------:R-:W-:Y:S01]  /*68c0*/  VIADD R90, R90, 0x20 ;  /* 0x000000205a5a7836 */ /* 0x000fe20000000000 */
[----:B------:R-:W-:-:S07]  /*68d0*/  IADD3 R91, PT, PT, R91, 0x20, RZ ;  /* 0x000000205b5b7810 */ /* 0x000fce0007ffe0ff */
.L_x_11481:
[----:B------:R-:W-:Y:S05]  /*68e0*/  BSYNC.RECONVERGENT B1 ;  /* 0x0000000000017941 */ /* 0x000fea0003800200 */
.L_x_11480:
        /* <DEDUP_REMOVED lines=34> */
.L_x_11607:
        /* <DEDUP_REMOVED lines=13> */
.L_x_11609:
[----:B------:R-:W-:Y:S05]  /*6be0*/  BSYNC.RECONVERGENT B4 ;  /* 0x0000000000047941 */ /* 0x000fea0003800200 */
.L_x_11608:
        /* <DEDUP_REMOVED lines=42> */
.L_x_11606:
[----:B------:R-:W-:Y:S05]  /*6e90*/  BSYNC.RECONVERGENT B3 ;  /* 0x0000000000037941 */ /* 0x000fea0003800200 */
.L_x_11605:
[----:B------:R-:W-:Y:S01]  /*6ea0*/  I2FP.F32.U32 R10, R10 ;  /* 0x0000000a000a7245 */ /* 0x000fe20000201000 */
[----:B0-----:R-:W-:Y:S02]  /*6eb0*/  HFMA2 R73, -RZ, RZ, 0.1171875, 0 ;  /* 0x2f800000ff497431 */ /* 0x001fe400000001ff */
[----:B------:R-:W-:Y:S02]  /*6ec0*/  HADD2.F32 R72, -RZ, R20.H0_H0 ;  /* 0x20000014ff487230 */ /* 0x000fe40000004100 */
[----:B------:R-:W-:Y:S02]  /*6ed0*/  HADD2.F32 R84, -RZ, R16.H0_H0 ;  /* 0x20000010ff547230 */ /* 0x000fe40000004100 */
[----:B------:R-:W-:Y:S01]  /*6ee0*/  FFMA.FTZ R10, R10, R73, 1.1641532182693481445e-10 ;  /* 0x2f0000000a0a7423 */ /* 0x000fe20000010049 */
[----:B------:R-:W-:-:S04]  /*6ef0*/  FMUL.FTZ R72, R72, UR13 ;  /* 0x0000000d48487c20 */ /* 0x000fc80008410000 */
[----:B------:R-:W-:Y:S01]  /*6f00*/  FMUL.FTZ R72, R72, UR12 ;  /* 0x0000000c48487c20 */ /* 0x000fe20008410000 */
[----:B------:R-:W-:-:S04]  /*6f10*/  FSETP.GTU.FTZ.AND P4, PT, R10, UR10, PT ;  /* 0x0000000a0a007c0b */ /* 0x000fc8000bf9c000 */
[----:B------:R-:W-:Y:S02]  /*6f20*/  FSEL R73, R72, RZ, !P4 ;  /* 0x000000ff48497208 */ /* 0x000fe40006000000 */
[----:B------:R-:W-:-:S03]  /*6f30*/  SEL R10, RZ, 0x1, P4 ;  /* 0x00000001ff0a7807 */ /* 0x000fc60002000000 */
[----:B------:R-:W-:-:S07]  /*6f40*/  FFMA.FTZ R84, R73, R28, R84 ;  /* 0x0000001c49547223 */ /* 0x000fce0000010054 */
.L_x_11604:
[----:B------:R-:W-:Y:S05]  /*6f50*/  BSYNC.RECONVERGENT B2 ;  /* 0x0000000000027941 */ /* 0x000fea0003800200 */
.L_x_11603:
[----:B------:R-:W-:Y:S01]  /*6f60*/  BSSY.RECONVERGENT B2, `(.L_x_11610) ;  /* 0x000005a000027945 */ /* 0x000fe20003800200 */
[----:B------:R-:W-:Y:S01]  /*6f70*/  F2FP.F16.F32.PACK_AB R102, RZ, R84 ;  /* 0x00000054ff66723e */ /* 0x000fe200000000ff */
[----:B------:R-:W-:Y:S01]  /*6f80*/  @!P0 HADD2.F32 R85, -RZ, R16.H1_H1 ;  /* 0x30000010ff558230 */ /* 0x000fe20000004100 */
        /* <DEDUP_REMOVED lines=19> */
.L_x_11614:
        /* <DEDUP_REMOVED lines=13> */
.L_x_11616:
[----:B------:R-:W-:Y:S05]  /*7190*/  BSYNC.RECONVERGENT B4 ;  /* 0x0000000000047941 */ /* 0x000fea0003800200 */
.L_x_11615:
        /* <DEDUP_REMOVED lines=42> */
.L_x_11613:
[----:B------:R-:W-:Y:S05]  /*7440*/  BSYNC.RECONVERGENT B3 ;  /* 0x0000000000037941 */ /* 0x000fea0003800200 */
.L_x_11612:
[----:B------:R-:W-:Y:S01]  /*7450*/  I2FP.F32.U32 R7, R12 ;  /* 0x0000000c00077245 */ /* 0x000fe20000201000 */
[----:B------:R-:W-:Y:S02]  /*7460*/  HFMA2 R12, -RZ, RZ, 0.1171875, 0 ;  /* 0x2f800000ff0c7431 */ /* 0x000fe400000001ff */
[----:B------:R-:W-:Y:S02]  /*7470*/  HADD2.F32 R73, -RZ, R20.H1_H1 ;  /* 0x30000014ff497230 */ /* 0x000fe40000004100 */
        /* <DEDUP_REMOVED lines=8> */
.L_x_11611:
[----:B------:R-:W-:Y:S05]  /*7500*/  BSYNC.RECONVERGENT B2 ;  /* 0x0000000000027941 */ /* 0x000fea0003800200 */
.L_x_11610:
        /* <DEDUP_REMOVED lines=22> */
.L_x_11621:
        /* <DEDUP_REMOVED lines=13> */
.L_x_11623:
[----:B------:R-:W-:Y:S05]  /*7740*/  BSYNC.RECONVERGENT B4 ;  /* 0x0000000000047941 */ /* 0x000fea0003800200 */
.L_x_11622:
        /* <DEDUP_REMOVED lines=41> */
.L_x_11620:
[----:B------:R-:W-:Y:S05]  /*79e0*/  BSYNC.RECONVERGENT B3 ;  /* 0x0000000000037941 */ /* 0x000fea0003800200 */
.L_x_11619:
[----:B------:R-:W-:Y:S01]  /*79f0*/  I2FP.F32.U32 R14, R14 ;  /* 0x0000000e000e7245 */ /* 0x000fe20000201000 */
[----:B------:R-:W-:Y:S02]  /*7a00*/  HADD2.F32 R72, -RZ, R21.H0_H0 ;  /* 0x20000015ff487230 */ /* 0x000fe40000004100 */
        /* <DEDUP_REMOVED lines=9> */
.L_x_11618:
[----:B------:R-:W-:Y:S05]  /*7aa0*/  BSYNC.RECONVERGENT B2 ;  /* 0x0000000000027941 */ /* 0x000fea0003800200 */
.L_x_11617:
        /* <DEDUP_REMOVED lines=22> */
.L_x_11628:
        /* <DEDUP_REMOVED lines=13> */
.L_x_11630:
[----:B------:R-:W-:Y:S05]  /*7ce0*/  BSYNC.RECONVERGENT B4 ;  /* 0x0000000000047941 */ /* 0x000fea0003800200 */
.L_x_11629:
        /* <DEDUP_REMOVED lines=42> */
.L_x_11627:
[----:B------:R-:W-:Y:S05]  /*7f90*/  BSYNC.RECONVERGENT B3 ;  /* 0x0000000000037941 */ /* 0x000fea0003800200 */
.L_x_11626:
[----:B------:R-:W-:Y:S01]  /*7fa0*/  I2FP.F32.U32 R7, R73 ;  /* 0x0000004900077245 */ /* 0x000fe20000201000 */
[----:B------:R-:W-:Y:S02]  /*7fb0*/  HADD2.F32 R73, -RZ, R21.H1_H1 ;  /* 0x30000015ff497230 */ /* 0x000fe40000004100 */
        /* <DEDUP_REMOVED lines=9> */
.L_x_11625:
[----:B------:R-:W-:Y:S05]  /*8050*/  BSYNC.RECONVERGENT B2 ;  /* 0x0000000000027941 */ /* 0x000fea0003800200 */
.L_x_11624:
        /* <DEDUP_REMOVED lines=22> */
.L_x_11635:
        /* <DEDUP_REMOVED lines=13> */
.L_x_11637:
[----:B------:R-:W-:Y:S05]  /*8290*/  BSYNC.RECONVERGENT B4 ;  /* 0x0000000000047941 */ /* 0x000fea0003800200 */
.L_x_11636:
        /* <DEDUP_REMOVED lines=42> */
.L_x_11634:
[----:B------:R-:W-:Y:S05]  /*8540*/  BSYNC.RECONVERGENT B3 ;  /* 0x0000000000037941 */ /* 0x000fea0003800200 */
.L_x_11633:
        /* <DEDUP_REMOVED lines=11> */
.L_x_11632:
[----:B------:R-:W-:Y:S05]  /*8600*/  BSYNC.RECONVERGENT B2 ;  /* 0x0000000000027941 */ /* 0x000fea0003800200 */
.L_x_11631:
        /* <DEDUP_REMOVED lines=22> */
.L_x_11642:
        /* <DEDUP_REMOVED lines=13> */
.L_x_11644:
[----:B------:R-:W-:Y:S05]  /*8840*/  BSYNC.RECONVERGENT B4 ;  /* 0x0000000000047941 */ /* 0x000fea0003800200 */
.L_x_11643:
        /* <DEDUP_REMOVED lines=42> */
.L_x_11641:
[----:B------:R-:W-:Y:S05]  /*8af0*/  BSYNC.RECONVERGENT B3 ;  /* 0x0000000000037941 */ /* 0x000fea0003800200 */
.L_x_11640:
        /* <DEDUP_REMOVED lines=11> */
.L_x_11639:
[----:B------:R-:W-:Y:S05]  /*8bb0*/  BSYNC.RECONVERGENT B2 ;  /* 0x0000000000027941 */ /* 0x000fea0003800200 */
.L_x_11638:
        /* <DEDUP_REMOVED lines=22> */
.L_x_11649:
        /* <DEDUP_REMOVED lines=13> */
.L_x_11651:
[----:B------:R-:W-:Y:S05]  /*8df0*/  BSYNC.RECONVERGENT B4 ;  /* 0x0000000000047941 */ /* 0x000fea0003800200 */
.L_x_11650:
        /* <DEDUP_REMOVED lines=41> */
[----:B------:R-:W-:-:S07]  /*9090*/  MOV R106, R72 ;  /* 0x00000048006a7202 */ /* 0x000fce0000000f00 */
.L_x_11648:
[----:B------:R-:W-:Y:S05]  /*90a0*/  BSYNC.RECONVERGENT B3 ;  /* 0x0000000000037941 */ /* 0x000fea0003800200 */
.L_x_11647:
[----:B------:R-:W-:Y:S01]  /*90b0*/  I2FP.F32.U32 R7, R7 ;  /* 0x0000000700077245 */ /* 0x000fe20000201000 */
[----:B------:R-:W-:Y:S02]  /*90c0*/  HADD2.F32 R74, -RZ, R23.H0_H0 ;  /* 0x20000017ff4a7230 */ /* 0x000fe40000004100 */
        /* <DEDUP_REMOVED lines=9> */
.L_x_11646:
[----:B------:R-:W-:Y:S05]  /*9160*/  BSYNC.RECONVERGENT B2 ;  /* 0x0000000000027941 */ /* 0x000fea0003800200 */
.L_x_11645:
        /* <DEDUP_REMOVED lines=22> */
.L_x_11656:
        /* <DEDUP_REMOVED lines=13> */
.L_x_11658:
[----:B------:R-:W-:Y:S05]  /*93a0*/  BSYNC.RECONVERGENT B4 ;  /* 0x0000000000047941 */ /* 0x000fea0003800200 */
.L_x_11657:
        /* <DEDUP_REMOVED lines=42> */
.L_x_11655:
[----:B------:R-:W-:Y:S05]  /*9650*/  BSYNC.RECONVERGENT B3 ;  /* 0x0000000000037941 */ /* 0x000fea0003800200 */
.L_x_11654:
[----:B------:R-:W-:Y:S01]  /*9660*/  I2FP.F32.U32 R7, R7 ;  /* 0x0000000700077245 */ /* 0x000fe20000201000 */
[----:B------:R-:W-:Y:S02]  /*9670*/  HADD2.F32 R73, -RZ, R23.H1_H1 ;  /* 0x30000017ff497230 */ /* 0x000fe40000004100 */
        /* <DEDUP_REMOVED lines=9> */
.L_x_11653:
[----:B------:R-:W-:Y:S05]  /*9710*/  BSYNC.RECONVERGENT B2 ;  /* 0x0000000000027941 */ /* 0x000fea0003800200 */
.L_x_11652:
[----:B------:R-:W-:Y:S02]  /*9720*/  F2FP.F16.F32.PACK_AB R75, RZ, R7 ;  /* 0x00000007ff4b723e */ /* 0x000fe400000000ff */
[----:B------:R-:W-:Y:S02]  /*9730*/  PRMT R74, R105, 0x5410, R110 ;  /* 0x00005410694a7816 */ /* 0x000fe4000000006e */
[----:B------:R-:W-:Y:S02]  /*9740*/  PRMT R73, R103, 0x5410, R104 ;  /* 0x0000541067497816 */ /* 0x000fe40000000068 */
[----:B------:R-:W-:Y:S02]  /*9750*/  PRMT R72, R102, 0x5410, R101 ;  /* 0x0000541066487816 */ /* 0x000fe40000000065 */
[----:B------:R-:W-:Y:S01]  /*9760*/  PRMT R75, R100, 0x5410, R75 ;  /* 0x00005410644b7816 */ /* 0x000fe2000000004b */
[----:B------:R-:W-:Y:S06]  /*9770*/  BRA `(.L_x_11659) ;  /* 0x0000002800e87947 */ /* 0x000fec0003800000 */
.L_x_11602:
        /* <DEDUP_REMOVED lines=21> */
.L_x_11664:
        /* <DEDUP_REMOVED lines=13> */
.L_x_11666:
[----:B------:R-:W-:Y:S05]  /*99a0*/  BSYNC.RECONVERGENT B4 ;  /* 0x0000000000047941 */ /* 0x000fea0003800200 */
.L_x_11665:
        /* <DEDUP_REMOVED lines=43> */
.L_x_11663:
[----:B------:R-:W-:Y:S05]  /*9c60*/  BSYNC.RECONVERGENT B3 ;  /* 0x0000000000037941 */ /* 0x000fea0003800200 */
.L_x_11662:
[----:B------:R-:W-:Y:S01]  /*9c70*/  I2FP.F32.U32 R10, R10 ;  /* 0x0000000a000a7245 */ /* 0x000fe20000201000 */
[----:B0----5:R-:W-:Y:S02]  /*9c80*/  HADD2.F32 R72, -RZ, R20.H0_H0 ;  /* 0x20000014ff487230 */ /* 0x021fe40000004100 */
        /* <DEDUP_REMOVED lines=8> */
.L_x_11661:
[----:B------:R-:W-:Y:S05]  /*9d10*/  BSYNC.RECONVERGENT B2 ;  /* 0x0000000000027941 */ /* 0x000fea0003800200 */
.L_x_11660:
[----:B------:R-:W-:Y:S01]  /*9d20*/  BSSY.RECONVERGENT B2, `(.L_x_11667) ;  /* 0x0000055000027945 */ /* 0x000fe20003800200 */
[----:B------:R-:W-:Y:S01]  /*9d30*/  F2FP.F16.F32.PACK_AB R102, RZ, R84 ;  /* 0x00000054ff66723e */ /* 0x000fe200000000ff */
        /* <DEDUP_REMOVED lines=16> */
.L_x_11671:
        /* <DEDUP_REMOVED lines=13> */
.L_x_11673:
[----:B------:R-:W-:Y:S05]  /*9f10*/  BSYNC.RECONVERGENT B4 ;  /* 0x0000000000047941 */ /* 0x000fea0003800200 */
.L_x_11672:
        /* <DEDUP_REMOVED lines=42> */
.L_x_11670:
[----:B------:R-:W-:Y:S05]  /*a1c0*/  BSYNC.RECONVERGENT B3 ;  /* 0x0000000000037941 */ /* 0x000fea0003800200 */
.L_x_11669:
        /* <DEDUP_REMOVED lines=10> */
.L_x_11668:
[----:B------:R-:W-:Y:S05]  /*a270*/  BSYNC.RECONVERGENT B2 ;  /* 0x0000000000027941 */ /* 0x000fea0003800200 */
.L_x_11667:
        /* <DEDUP_REMOVED lines=18> */
.L_x_11678:
        /* <DEDUP_REMOVED lines=13> */
.L_x_11680:
[----:B------:R-:W-:Y:S05]  /*a470*/  BSYNC.RECONVERGENT B4 ;  /* 0x0000000000047941 */ /* 0x000fea0003800200 */
.L_x_11679:
        /* <DEDUP_REMOVED lines=42> */
.L_x_11677:
[----:B------:R-:W-:Y:S05]  /*a720*/  BSYNC.RECONVERGENT B3 ;  /* 0x0000000000037941 */ /* 0x000fea0003800200 */
.L_x_11676:
[----:B------:R-:W-:Y:S01]  /*a730*/  I2FP.F32.U32 R14, R14 ;  /* 0x0000000e000e7245 */ /* 0x000fe20000201000 */
[----:B-----5:R-:W-:Y:S02]  /*a740*/  HADD2.F32 R72, -RZ, R21.H0_H0 ;  /* 0x20000015ff487230 */ /* 0x020fe40000004100 */
        /* <DEDUP_REMOVED lines=8> */
.L_x_11675:
[----:B------:R-:W-:Y:S05]  /*a7d0*/  BSYNC.RECONVERGENT B2 ;  /* 0x0000000000027941 */ /* 0x000fea0003800200 */
.L_x_11674:
        /* <DEDUP_REMOVED lines=18> */
.L_x_11685:
        /* <DEDUP_REMOVED lines=13> */
.L_x_11687:
[----:B------:R-:W-:Y:S05]  /*a9d0*/  BSYNC.RECONVERGENT B4 ;  /* 0x0000000000047941 */ /* 0x000fea0003800200 */
.L_x_11686:
        /* <DEDUP_REMOVED lines=42> */
.L_x_11684:
[----:B------:R-:W-:Y:S05]  /*ac80*/  BSYNC.RECONVERGENT B3 ;  /* 0x0000000000037941 */ /* 0x000fea0003800200 */
.L_x_11683:
        /* <DEDUP_REMOVED lines=10> */
.L_x_11682:
[----:B------:R-:W-:Y:S05]  /*ad30*/  BSYNC.RECONVERGENT B2 ;  /* 0x0000000000027941 */ /* 0x000fea0003800200 */
.L_x_11681:
        /* <DEDUP_REMOVED lines=18> */
.L_x_11692:
        /* <DEDUP_REMOVED lines=13> */
.L_x_11694:
[----:B------:R-:W-:Y:S05]  /*af30*/  BSYNC.RECONVERGENT B4 ;  /* 0x0000000000047941 */ /* 0x000fea0003800200 */
.L_x_11693:
        /* <DEDUP_REMOVED lines=42> */
.L_x_11691:
[----:B------:R-:W-:Y:S05]  /*b1e0*/  BSYNC.RECONVERGENT B3 ;  /* 0x0000000000037941 */ /* 0x000fea0003800200 */
.L_x_11690:
        /* <DEDUP_REMOVED lines=10> */
.L_x_11689:
[----:B------:R-:W-:Y:S05]  /*b290*/  BSYNC.RECONVERGENT B2 ;  /* 0x0000000000027941 */ /* 0x000fea0003800200 */
.L_x_11688:
        /* <DEDUP_REMOVED lines=18> */
.L_x_11699:
        /* <DEDUP_REMOVED lines=13> */
.L_x_11701:
[----:B------:R-:W-:Y:S05]  /*b490*/  BSYNC.RECONVERGENT B4 ;  /* 0x0000000000047941 */ /* 0x000fea0003800200 */
.L_x_11700:
        /* <DEDUP_REMOVED lines=42> */
.L_x_11698:
[----:B------:R-:W-:Y:S05]  /*b740*/  BSYNC.RECONVERGENT B3 ;  /* 0x0000000000037941 */ /* 0x000fea0003800200 */
.L_x_11697:
        /* <DEDUP_REMOVED lines=10> */
.L_x_11696:
[----:B------:R-:W-:Y:S05]  /*b7f0*/  BSYNC.RECONVERGENT B2 ;  /* 0x0000000000027941 */ /* 0x000fea0003800200 */
.L_x_11695:
        /* <DEDUP_REMOVED lines=18> */
.L_x_11706:
        /* <DEDUP_REMOVED lines=13> */
.L_x_11708:
[----:B------:R-:W-:Y:S05]  /*b9f0*/  BSYNC.RECONVERGENT B4 ;  /* 0x0000000000047941 */ /* 0x000fea0003800200 */
.L_x_11707:
        /* <DEDUP_REMOVED lines=42> */
.L_x_11705:
[----:B------:R-:W-:Y:S05]  /*bca0*/  BSYNC.RECONVERGENT B3 ;  /* 0x0000000000037941 */ /* 0x000fea0003800200 */
.L_x_11704:
        /* <DEDUP_REMOVED lines=10> */
.L_x_11703:
[----:B------:R-:W-:Y:S05]  /*bd50*/  BSYNC.RECONVERGENT B2 ;  /* 0x0000000000027941 */ /* 0x000fea0003800200 */
.L_x_11702:
        /* <DEDUP_REMOVED lines=18> */
.L_x_11713:
        /* <DEDUP_REMOVED lines=13> */
.L_x_11715:
[----:B------:R-:W-:Y:S05]  /*bf50*/  BSYNC.RECONVERGENT B4 ;  /* 0x0000000000047941 */ /* 0x000fea0003800200 */
.L_x_11714:
        /* <DEDUP_REMOVED lines=42> */
.L_x_11712:
[----:B------:R-:W-:Y:S05]  /*c200*/  BSYNC.RECONVERGENT B3 ;  /* 0x0000000000037941 */ /* 0x000fea0003800200 */
.L_x_11711:
        /* <DEDUP_REMOVED lines=10> */
.L_x_11710:
[----:B------:R-:W-:Y:S05]  /*c2b0*/  BSYNC.RECONVERGENT B2 ;  /* 0x0000000000027941 */ /* 0x000fea0003800200 */
.L_x_11709:
[----:B------:R-:W-:Y:S01]  /*c2c0*/  F2FP.F16.F32.PACK_AB R75, RZ, R7 ;  /* 0x00000007ff4b723e */ /* 0x000fe200000000ff */
[----:B------:R-:W-:Y:S01]  /*c2d0*/  IMAD.MOV.U32 R109, RZ, RZ, R106 ;  /* 0x000000ffff6d7224 */ /* 0x000fe200078e006a */
[----:B------:R-:W-:Y:S02]  /*c2e0*/  PRMT R74, R105, 0x5410, R110 ;  /* 0x00005410694a7816 */ /* 0x000fe4000000006e */
[----:B------:R-:W-:Y:S02]  /*c2f0*/  PRMT R73, R104, 0x5410, R103 ;  /* 0x0000541068497816 */ /* 0x000fe40000000067 */
[----:B------:R-:W-:Y:S02]  /*c300*/  PRMT R72, R102, 0x5410, R101 ;  /* 0x0000541066487816 */ /* 0x000fe40000000065 */
[----:B------:R-:W-:-:S07]  /*c310*/  PRMT R75, R100, 0x5410, R75 ;  /* 0x00005410644b7816 */ /* 0x000fce000000004b */
.L_x_11659:
        /* <DEDUP_REMOVED lines=24> */
.L_x_11601:
[----:B------:R-:W-:Y:S05]  /*c4a0*/  BSYNC.RECONVERGENT B1 ;  /* 0x0000000000017941 */ /* 0x000fea0003800200 */
.L_x_11600:
        /* <DEDUP_REMOVED lines=76> */
.L_x_11733:
        /* <DEDUP_REMOVED lines=56> */
.L_x_11720:
[----:B------:R-:W-:Y:S05]  /*ccf0*/  BSYNC.RECONVERGENT B2 ;  /* 0x0000000000027941 */ /* 0x000fea0003800200 */
.L_x_11719:
        /* <DEDUP_REMOVED lines=32> */
.L_x_11718:
[----:B------:R-:W-:Y:S05]  /*cf00*/  BSYNC.RECONVERGENT B1 ;  /* 0x0000000000017941 */ /* 0x000fea0003800200 */
.L_x_11717:
[----:B01----:R-:W0:Y:S02]  /*cf10*/  LDC.64 R72, c[0x0][0x380] ;  /* 0x0000e000ff487b82 */ /* 0x003e240000000a00 */
[----:B0-----:R-:W-:-:S05]  /*cf20*/  IMAD R4, R72, 0x4, R4 ;  /* 0x0000000448047824 */ /* 0x001fca00078e0204 */
[----:B------:R-:W-:-:S13]  /*cf30*/  ISETP.GE.AND P0, PT, R4, R73, PT ;  /* 0x000000490400720c */ /* 0x000fda0003f06270 */
[----:B------:R-:W-:Y:S05]  /*cf40*/  @!P0 BRA `(.L_x_11721) ;  /* 0xffffff3c00148947 */ /* 0x000fea000383ffff */
[----:B------:R-:W-:Y:S05]  /*cf50*/  BSYNC B0 ;  /* 0x0000000000007941 */ /* 0x000fea0003800000 */
.L_x_11479:
[----:B------:R-:W-:Y:S05]  /*cf60*/  EXIT ;  /* 0x000000000000794d */ /* 0x000fea0003800000 */
.L_x_11716:
        /* <DEDUP_REMOVED lines=8> */
.L_x_11723:
[----:B------:R-:W-:Y:S05]  /*cff0*/  BSYNC B1 ;  /* 0x0000000000017941 */ /* 0x000fea0003800000 */
.L_x_11722:
        /* <DEDUP_REMOVED lines=10> */
.L_x_11724:
[----:B------:R-:W-:Y:S02]  /*d0a0*/  IMAD.MOV.U32 R104, RZ, RZ, 0x4 ;  /* 0x00000004ff687424 */ /* 0x000fe400078e00ff */
[----:B------:R-:W-:-:S04]  /*d0b0*/  IMAD.MOV.U32 R75, RZ, RZ, R101 ;  /* 0x000000ffff4b7224 */ /* 0x000fc800078e0065 */
[----:B------:R-:W-:-:S05]  /*d0c0*/  FADD.FTZ R75, R74, R75 ;  /* 0x0000004b4a4b7221 */ /* 0x000fca0000010000 */
[----:B------:R-:W-:-:S07]  /*d0d0*/  MOV R103, R75 ;  /* 0x0000004b00677202 */ /* 0x000fce0000000f00 */
[----:B------:R-:W-:Y:S05]  /*d0e0*/  WARPSYNC.COLLECTIVE R102, `(.L_x_11725) ;  /* 0x0000000066087348 */ /* 0x000fea0003c00000 */
[----:B------:R0:W1:Y:S02]  /*d0f0*/  SHFL.BFLY P4, R101, R103, R104, R105 ;  /* 0x0c00006867657389 */ /* 0x0000640000080069 */
[----:B01----:R-:W-:Y:S05]  /*d100*/  ENDCOLLECTIVE ;  /* 0x000000000000791b */ /* 0x003fea0003800000 */
.L_x_11725:
[----:B------:R-:W-:Y:S01]  /*d110*/  HFMA2 R104, -RZ, RZ, 0, 4.76837158203125e-07 ;  /* 0x00000008ff687431 */ /* 0x000fe200000001ff */
[----:B------:R-:W-:-:S05]  /*d120*/  MOV R72, R101 ;  /* 0x0000006500487202 */ /* 0x000fca0000000f00 */
[----:B------:R-:W-:-:S04]  /*d130*/  FADD.FTZ R99, R75, R72 ;  /* 0x000000484b637221 */ /* 0x000fc80000010000 */
[----:B------:R-:W-:-:S07]  /*d140*/  IMAD.MOV.U32 R103, RZ, RZ, R99 ;  /* 0x000000ffff677224 */ /* 0x000fce00078e0063 */
[----:B------:R-:W-:Y:S05]  /*d150*/  WARPSYNC.COLLECTIVE R102, `(.L_x_11726) ;  /* 0x0000000066087348 */ /* 0x000fea0003c00000 */
[----:B------:R0:W1:Y:S02]  /*d160*/  SHFL.BFLY P4, R101, R103, R104, R105 ;  /* 0x0c00006867657389 */ /* 0x0000640000080069 */
[----:B01----:R-:W-:Y:S05]  /*d170*/  ENDCOLLECTIVE ;  /* 0x000000000000791b */ /* 0x003fea0003800000 */
.L_x_11726:
[----:B------:R-:W-:Y:S02]  /*d180*/  IMAD.MOV.U32 R104, RZ, RZ, 0x10 ;  /* 0x00000010ff687424 */ /* 0x000fe400078e00ff */
[----:B------:R-:W-:-:S04]  /*d190*/  IMAD.MOV.U32 R72, RZ, RZ, R101 ;  /* 0x000000ffff487224 */ /* 0x000fc800078e0065 */
[----:B------:R-:W-:-:S05]  /*d1a0*/  FADD.FTZ R100, R99, R72 ;  /* 0x0000004863647221 */ /* 0x000fca0000010000 */
[----:B------:R-:W-:-:S07]  /*d1b0*/  MOV R103, R100 ;  /* 0x0000006400677202 */ /* 0x000fce0000000f00 */
[----:B------:R-:W-:Y:S05]  /*d1c0*/  WARPSYNC.COLLECTIVE R102, `(.L_x_11727) ;  /* 0x0000000066087348 */ /* 0x000fea0003c00000 */
[----:B------:R0:W1:Y:S02]  /*d1d0*/  SHFL.BFLY P4, R101, R103, R104, R105 ;  /* 0x0c00006867657389 */ /* 0x0000640000080069 */
[----:B01----:R-:W-:Y:S05]  /*d1e0*/  ENDCOLLECTIVE ;  /* 0x000000000000791b */ /* 0x003fea0003800000 */
.L_x_11727:
        /* <DEDUP_REMOVED lines=40> */
.L_x_11728:
[----:B------:R-:W-:Y:S01]  /*d470*/  HFMA2 R104, -RZ, RZ, 0, 1.1920928955078125e-07 ;  /* 0x00000002ff687431 */ /* 0x000fe200000001ff */
[----:B------:R-:W-:-:S05]  /*d480*/  MOV R73, R101 ;  /* 0x0000006500497202 */ /* 0x000fca0000000f00 */
[----:B------:R-:W-:-:S04]  /*d490*/  FADD.FTZ R73, R72, R73 ;  /* 0x0000004948497221 */ /* 0x000fc80000010000 */
[----:B------:R-:W-:-:S07]  /*d4a0*/  IMAD.MOV.U32 R103, RZ, RZ, R73 ;  /* 0x000000ffff677224 */ /* 0x000fce00078e0049 */
[----:B------:R-:W-:Y:S05]  /*d4b0*/  WARPSYNC.COLLECTIVE R102, `(.L_x_11729) ;  /* 0x0000000066087348 */ /* 0x000fea0003c00000 */
[----:B------:R0:W1:Y:S02]  /*d4c0*/  SHFL.BFLY P4, R101, R103, R104, R105 ;  /* 0x0c00006867657389 */ /* 0x0000640000080069 */
[----:B01----:R-:W-:Y:S05]  /*d4d0*/  ENDCOLLECTIVE ;  /* 0x000000000000791b */ /* 0x003fea0003800000 */
.L_x_11729:
[----:B------:R-:W-:Y:S02]  /*d4e0*/  IMAD.MOV.U32 R104, RZ, RZ, 0x4 ;  /* 0x00000004ff687424 */ /* 0x000fe400078e00ff */
[----:B------:R-:W-:-:S04]  /*d4f0*/  IMAD.MOV.U32 R74, RZ, RZ, R101 ;  /* 0x000000ffff4a7224 */ /* 0x000fc800078e0065 */
[----:B------:R-:W-:-:S05]  /*d500*/  FADD.FTZ R74, R73, R74 ;  /* 0x0000004a494a7221 */ /* 0x000fca0000010000 */
[----:B------:R-:W-:-:S07]  /*d510*/  MOV R103, R74 ;  /* 0x0000004a00677202 */ /* 0x000fce0000000f00 */
[----:B------:R-:W-:Y:S05]  /*d520*/  WARPSYNC.COLLECTIVE R102, `(.L_x_11730) ;  /* 0x0000000066087348 */ /* 0x000fea0003c00000 */
[----:B------:R0:W1:Y:S02]  /*d530*/  SHFL.BFLY P4, R101, R103, R104, R105 ;  /* 0x0c00006867657389 */ /* 0x0000640000080069 */
[----:B01----:R-:W-:Y:S05]  /*d540*/  ENDCOLLECTIVE ;  /* 0x000000000000791b */ /* 0x003fea0003800000 */
.L_x_11730:
[----:B------:R-:W-:Y:S01]  /*d550*/  HFMA2 R104, -RZ, RZ, 0, 4.76837158203125e-07 ;  /* 0x00000008ff687431 */ /* 0x000fe200000001ff */
[----:B------:R-:W-:-:S05]  /*d560*/  MOV R75, R101 ;  /* 0x00000065004b7202 */ /* 0x000fca0000000f00 */
[----:B------:R-:W-:-:S04]  /*d570*/  FADD.FTZ R75, R74, R75 ;  /* 0x0000004b4a4b7221 */ /* 0x000fc80000010000 */
[----:B------:R-:W-:-:S07]  /*d580*/  IMAD.MOV.U32 R103, RZ, RZ, R75 ;  /* 0x000000ffff677224 */ /* 0x000fce00078e004b */
[----:B------:R-:W-:Y:S05]  /*d590*/  WARPSYNC.COLLECTIVE R102, `(.L_x_11731) ;  /* 0x0000000066087348 */ /* 0x000fea0003c00000 */
[----:B------:R0:W1:Y:S02]  /*d5a0*/  SHFL.BFLY P4, R101, R103, R104, R105 ;  /* 0x0c00006867657389 */ /* 0x0000640000080069 */
[----:B01----:R-:W-:Y:S05]  /*d5b0*/  ENDCOLLECTIVE ;  /* 0x000000000000791b */ /* 0x003fea0003800000 */
.L_x_11731:
[----:B------:R-:W-:Y:S02]  /*d5c0*/  IMAD.MOV.U32 R104, RZ, RZ, 0x10 ;  /* 0x00000010ff687424 */ /* 0x000fe400078e00ff */
[----:B------:R-:W-:-:S04]  /*d5d0*/  IMAD.MOV.U32 R100, RZ, RZ, R101 ;  /* 0x000000ffff647224 */ /* 0x000fc800078e0065 */
[----:B------:R-:W-:-:S05]  /*d5e0*/  FADD.FTZ R100, R75, R100 ;  /* 0x000000644b647221 */ /* 0x000fca0000010000 */
[----:B------:R-:W-:-:S07]  /*d5f0*/  MOV R103, R100 ;  /* 0x0000006400677202 */ /* 0x000fce0000000f00 */
[----:B------:R-:W-:Y:S05]  /*d600*/  WARPSYNC.COLLECTIVE R102, `(.L_x_11732) ;  /* 0x0000000066087348 */ /* 0x000fea0003c00000 */
[----:B------:R0:W1:Y:S02]  /*d610*/  SHFL.BFLY P4, R101, R103, R104, R105 ;  /* 0x0c00006867657389 */ /* 0x0000640000080069 */
[----:B01----:R-:W-:Y:S05]  /*d620*/  ENDCOLLECTIVE ;  /* 0x000000000000791b */ /* 0x003fea0003800000 */
.L_x_11732:
[----:B------:R-:W-:Y:S01]  /*d630*/  MOV R99, R101 ;  /* 0x0000006500637202 */ /* 0x000fe20000000f00 */
[----:B------:R-:W-:Y:S06]  /*d640*/  BRA `(.L_x_11733) ;  /* 0xfffffff000c87947 */ /* 0x000fec000383ffff */
.L_x_11734:
        /* <DEDUP_REMOVED lines=11> */
.L_x_20315:


//--------------------- .text._ZN10layer_norm13ln_fwd_kernelINS_13Kernel_traitsIf6__halfS2_S2_fjLj512ELj1ELj4ELj1ELj16ENS_18Kernel_traits_baseILj512EfS2_S2_S2_fjLj128EEEEELb1ELb1ELb1ELb1EEEvNS_9FwdParamsE --------------------------
	.section	.text._ZN10layer_norm13ln_fwd_kernelINS_13Kernel_traitsIf6__halfS2_S2_fjLj512ELj1ELj4ELj1ELj16ENS_18Kernel_traits_baseILj512EfS2_S2_S2_fjLj128EEEEELb1ELb1ELb1ELb1EEEvNS_9FwdParamsE,"ax",@progbits
	.align	128
        .global         _ZN10layer_norm13ln_fwd_kernelINS_13Kernel_traitsIf6__halfS2_S2_fjLj512ELj1ELj4ELj1ELj16ENS_18Kernel_traits_baseILj512EfS2_S2_S2_fjLj128EEEEELb1ELb1ELb1ELb1EEEvNS_9FwdParamsE
        .type           _ZN10layer_norm13ln_fwd_kernelINS_13Kernel_traitsIf6__halfS2_S2_fjLj512ELj1ELj4ELj1ELj16ENS_18Kernel_traits_baseILj512EfS2_S2_S2_fjLj128EEEEELb1ELb1ELb1ELb1EEEvNS_9FwdParamsE,@function
        .size           _ZN10layer_norm13ln_fwd_kernelINS_13Kernel_traitsIf6__halfS2_S2_fjLj512ELj1ELj4ELj1ELj16ENS_18Kernel_traits_baseILj512EfS2_S2_S2_fjLj128EEEEELb1ELb1ELb1ELb1EEEvNS_9FwdParamsE,(.L_x_20316 - _ZN10layer_norm13ln_fwd_kernelINS_13Kernel_traitsIf6__halfS2_S2_fjLj512ELj1ELj4ELj1ELj16ENS_18Kernel_traits_baseILj512EfS2_S2_S2_fjLj128EEEEELb1ELb1ELb1ELb1EEEvNS_9FwdParamsE)
        .other          _ZN10layer_norm13ln_fwd_kernelINS_13Kernel_traitsIf6__halfS2_S2_fjLj512ELj1ELj4ELj1ELj16ENS_18Kernel_traits_baseILj512EfS2_S2_S2_fjLj128EEEEELb1ELb1ELb1ELb1EEEvNS_9FwdParamsE,@"STO_CUDA_ENTRY STV_DEFAULT"
_ZN10layer_norm13ln_fwd_kernelINS_13Kernel_traitsIf6__halfS2_S2_fjLj512ELj1ELj4ELj1ELj16ENS_18Kernel_traits_baseILj512EfS2_S2_S2_fjLj128EEEEELb1ELb1ELb1ELb1EEEvNS_9FwdParamsE:
.text._ZN10layer_norm13ln_fwd_kernelINS_13Kernel_traitsIf6__halfS2_S2_fjLj512ELj1ELj4ELj1ELj16ENS_18Kernel_traits_baseILj512EfS2_S2_S2_fjLj128EEEEELb1ELb1ELb1ELb1EEEvNS_9FwdParamsE:
        /* <DEDUP_REMOVED lines=209> */
.L_x_11971:
        /* <DEDUP_REMOVED lines=49> */
.L_x_11741:
        /* <DEDUP_REMOVED lines=13> */
.L_x_11743:
[----:B------:R-:W-:Y:S05]  /*10f0*/  BSYNC.RECONVERGENT B3 ;  /* 0x0000000000037941 */ /* 0x000fea0003800200 */
.L_x_11742:
        /* <DEDUP_REMOVED lines=42> */
.L_x_11740:
[----:B------:R-:W-:Y:S05]  /*13a0*/  BSYNC.RECONVERGENT B2 ;  /* 0x0000000000027941 */ /* 0x000fea0003800200 */
.L_x_11739:
        /* <DEDUP_REMOVED lines=11> */
.L_x_11738:
[----:B------:R-:W-:Y:S05]  /*1460*/  BSYNC.RECONVERGENT B1 ;  /* 0x0000000000017941 */ /* 0x000fea0003800200 */
.L_x_11737:
        /* <DEDUP_REMOVED lines=22> */
.L_x_11748:
        /* <DEDUP_REMOVED lines=13> */
.L_x_11750:
[----:B------:R-:W-:Y:S05]  /*16a0*/  BSYNC.RECONVERGENT B3 ;  /* 0x0000000000037941 */ /* 0x000fea0003800200 */
.L_x_11749:
        /* <DEDUP_REMOVED lines=42> */
.L_x_11747:
[----:B------:R-:W-:Y:S05]  /*1950*/  BSYNC.RECONVERGENT B2 ;  /* 0x0000000000027941 */ /* 0x000fea0003800200 */
.L_x_11746:
        /* <DEDUP_REMOVED lines=11> */
.L_x_11745:
[----:B------:R-:W-:Y:S05]  /*1a10*/  BSYNC.RECONVERGENT B1 ;  /* 0x0000000000017941 */ /* 0x000fea0003800200 */
.L_x_11744:
        /* <DEDUP_REMOVED lines=22> */
.L_x_11755:
        /* <DEDUP_REMOVED lines=13> */
.L_x_11757:
[----:B------:R-:W-:Y:S05]  /*1c50*/  BSYNC.RECONVERGENT B3 ;  /* 0x0000000000037941 */ /* 0x000fea0003800200 */
.L_x_11756:
        /* <DEDUP_REMOVED lines=41> */
.L_x_11754:
[----:B------:R-:W-:Y:S05]  /*1ef0*/  BSYNC.RECONVERGENT B2 ;  /* 0x0000000000027941 */ /* 0x000fea0003800200 */
.L_x_11753:
        /* <DEDUP_REMOVED lines=11> */
.L_x_11752:
[----:B------:R-:W-:Y:S05]  /*1fb0*/  BSYNC.RECONVERGENT B1 ;  /* 0x0000000000017941 */ /* 0x000fea0003800200 */
.L_x_11751:
        /* <DEDUP_REMOVED lines=22> */
.L_x_11762:
        /* <DEDUP_REMOVED lines=13> */
.L_x_11764:
[----:B------:R-:W-:Y:S05]  /*21f0*/  BSYNC.RECONVERGENT B3 ;  /* 0x0000000000037941 */ /* 0x000fea0003800200 */
.L_x_11763:
        /* <DEDUP_REMOVED lines=42> */
.L_x_11761:
[----:B------:R-:W-:Y:S05]  /*24a0*/  BSYNC.RECONVERGENT B2 ;  /* 0x0000000000027941 */ /* 0x000fea0003800200 */
.L_x_11760:
        /* <DEDUP_REMOVED lines=11> */
.L_x_11759:
[----:B------:R-:W-:Y:S05]  /*2560*/  BSYNC.RECONVERGENT B1 ;  /* 0x0000000000017941 */ /* 0x000fea0003800200 */
.L_x_11758:
        /* <DEDUP_REMOVED lines=22> */
.L_x_11769:
        /* <DEDUP_REMOVED lines=13> */
.L_x_11771:
[----:B------:R-:W-:Y:S05]  /*27a0*/  BSYNC.RECONVERGENT B3 ;  /* 0x0000000000037941 */ /* 0x000fea0003800200 */
.L_x_11770:
        /* <DEDUP_REMOVED lines=41> */
.L_x_11768:
[----:B------:R-:W-:Y:S05]  /*2a40*/  BSYNC.RECONVERGENT B2 ;  /* 0x0000000000027941 */ /* 0x000fea0003800200 */
.L_x_11767:
        /* <DEDUP_REMOVED lines=11> */
.L_x_11766:
[----:B------:R-:W-:Y:S05]  /*2b00*/  BSYNC.RECONVERGENT B1 ;  /* 0x0000000000017941 */ /* 0x000fea0003800200 */
.L_x_11765:
        /* <DEDUP_REMOVED lines=22> */
.L_x_11776:
        /* <DEDUP_REMOVED lines=13> */
.L_x_11778:
[----:B------:R-:W-:Y:S05]  /*2d40*/  BSYNC.RECONVERGENT B3 ;  /* 0x0000000000037941 */ /* 0x000fea0003800200 */
.L_x_11777:
        /* <DEDUP_REMOVED lines=42> */
.L_x_11775:
[----:B------:R-:W-:Y:S05]  /*2ff0*/  BSYNC.RECONVERGENT B2 ;  /* 0x0000000000027941 */ /* 0x000fea0003800200 */
.L_x_11774:
        /* <DEDUP_REMOVED lines=11> */
.L_x_11773:
[----:B------:R-:W-:Y:S05]  /*30b0*/  BSYNC.RECONVERGENT B1 ;  /* 0x0000000000017941 */ /* 0x000fea0003800200 */
.L_x_11772:
        /* <DEDUP_REMOVED lines=22> */
.L_x_11783:
        /* <DEDUP_REMOVED lines=13> */
.L_x_11785:
[----:B------:R-:W-:Y:S05]  /*32f0*/  BSYNC.RECONVERGENT B3 ;  /* 0x0000000000037941 */ /* 0x000fea0003800200 */
.L_x_11784:
        /* <DEDUP_REMOVED lines=41> */
.L_x_11782:
[----:B------:R-:W-:Y:S05]  /*3590*/  BSYNC.RECONVERGENT B2 ;  /* 0x0000000000027941 */ /* 0x000fea0003800200 */
.L_x_11781:
        /* <DEDUP_REMOVED lines=11> */
.L_x_11780:
[----:B------:R-:W-:Y:S05]  /*3650*/  BSYNC.RECONVERGENT B1 ;  /* 0x0000000000017941 */ /* 0x000fea0003800200 */
.L_x_11779:
        /* <DEDUP_REMOVED lines=22> */
.L_x_11790:
        /* <DEDUP_REMOVED lines=13> */
.L_x_11792:
[----:B------:R-:W-:Y:S05]  /*3890*/  BSYNC.RECONVERGENT B3 ;  /* 0x0000000000037941 */ /* 0x000fea0003800200 */
.L_x_11791:
        /* <DEDUP_REMOVED lines=42> */
.L_x_11789:
[----:B------:R-:W-:Y:S05]  /*3b40*/  BSYNC.RECONVERGENT B2 ;  /* 0x0000000000027941 */ /* 0x000fea0003800200 */
.L_x_11788:
        /* <DEDUP_REMOVED lines=11> */
.L_x_11787:
[----:B------:R-:W-:Y:S05]  /*3c00*/  BSYNC.RECONVERGENT B1 ;  /* 0x0000000000017941 */ /* 0x000fea0003800200 */
.L_x_11786:
[----:B------:R-:W-:Y:S02]  /*3c10*/  F2FP.F16.F32.PACK_AB R35, RZ, R83 ;  /* 0x00000053ff23723e */ /* 0x000fe400000000ff */
[----:B------:R-:W-:Y:S02]  /*3c20*/  PRMT R34, R96, 0x5410, R98 ;  /* 0x0000541060227816 */ /* 0x000fe40000000062 */
[----:B------:R-:W-:Y:S02]  /*3c30*/  PRMT R33, R94, 0x5410, R95 ;  /* 0x000054105e217816 */ /* 0x000fe4000000005f */
[----:B------:R-:W-:Y:S02]  /*3c40*/  PRMT R32, R82, 0x5410, R81 ;  /* 0x0000541052207816 */ /* 0x000fe40000000051 */
[----:B------:R-:W-:Y:S01]  /*3c50*/  PRMT R35, R80, 0x5410, R35 ;  /* 0x0000541050237816 */ /* 0x000fe20000000023 */
[----:B------:R-:W-:Y:S06]  /*3c60*/  BRA `(.L_x_11793) ;  /* 0x0000002800e07947 */ /* 0x000fec0003800000 */
.L_x_11736:
        /* <DEDUP_REMOVED lines=21> */
.L_x_11798:
        /* <DEDUP_REMOVED lines=13> */
.L_x_11800:
[----:B------:R-:W-:Y:S05]  /*3e90*/  BSYNC.RECONVERGENT B3 ;  /* 0x0000000000037941 */ /* 0x000fea0003800200 */
.L_x_11799:
        /* <DEDUP_REMOVED lines=42> */
.L_x_11797:
[----:B------:R-:W-:Y:S05]  /*4140*/  BSYNC.RECONVERGENT B2 ;  /* 0x0000000000027941 */ /* 0x000fea0003800200 */
.L_x_11796:
        /* <DEDUP_REMOVED lines=10> */
.L_x_11795:
[----:B------:R-:W-:Y:S05]  /*41f0*/  BSYNC.RECONVERGENT B1 ;  /* 0x0000000000017941 */ /* 0x000fea0003800200 */
.L_x_11794:
        /* <DEDUP_REMOVED lines=18> */
.L_x_11805:
        /* <DEDUP_REMOVED lines=13> */
.L_x_11807:
[----:B------:R-:W-:Y:S05]  /*43f0*/  BSYNC.RECONVERGENT B3 ;  /* 0x0000000000037941 */ /* 0x000fea0003800200 */
.L_x_11806:
        /* <DEDUP_REMOVED lines=42> */
.L_x_11804:
[----:B------:R-:W-:Y:S05]  /*46a0*/  BSYNC.RECONVERGENT B2 ;  /* 0x0000000000027941 */ /* 0x000fea0003800200 */
.L_x_11803:
        /* <DEDUP_REMOVED lines=10> */
.L_x_11802:
[----:B------:R-:W-:Y:S05]  /*4750*/  BSYNC.RECONVERGENT B1 ;  /* 0x0000000000017941 */ /* 0x000fea0003800200 */
.L_x_11801:
        /* <DEDUP_REMOVED lines=18> */
.L_x_11812:
        /* <DEDUP_REMOVED lines=13> */
.L_x_11814:
[----:B------:R-:W-:Y:S05]  /*4950*/  BSYNC.RECONVERGENT B3 ;  /* 0x0000000000037941 */ /* 0x000fea0003800200 */
.L_x_11813:
        /* <DEDUP_REMOVED lines=42> */
.L_x_11811:
[----:B------:R-:W-:Y:S05]  /*4c00*/  BSYNC.RECONVERGENT B2 ;  /* 0x0000000000027941 */ /* 0x000fea0003800200 */
.L_x_11810:
        /* <DEDUP_REMOVED lines=10> */
.L_x_11809:
[----:B------:R-:W-:Y:S05]  /*4cb0*/  BSYNC.RECONVERGENT B1 ;  /* 0x0000000000017941 */ /* 0x000fea0003800200 */
.L_x_11808:
        /* <DEDUP_REMOVED lines=18> */
.L_x_11819:
        /* <DEDUP_REMOVED lines=13> */
.L_x_11821:
[----:B------:R-:W-:Y:S05]  /*4eb0*/  BSYNC.RECONVERGENT B3 ;  /* 0x0000000000037941 */ /* 0x000fea0003800200 */
.L_x_11820:
        /* <DEDUP_REMOVED lines=42> */
.L_x_11818:
[----:B------:R-:W-:Y:S05]  /*5160*/  BSYNC.RECONVERGENT B2 ;  /* 0x0000000000027941 */ /* 0x000fea0003800200 */
.L_x_11817:
        /* <DEDUP_REMOVED lines=10> */
.L_x_11816:
[----:B------:R-:W-:Y:S05]  /*5210*/  BSYNC.RECONVERGENT B1 ;  /* 0x0000000000017941 */ /* 0x000fea0003800200 */
.L_x_11815:
        /* <DEDUP_REMOVED lines=18> */
.L_x_11826:
        /* <DEDUP_REMOVED lines=13> */
.L_x_11828:
[----:B------:R-:W-:Y:S05]  /*5410*/  BSYNC.RECONVERGENT B3 ;  /* 0x0000000000037941 */ /* 0x000fea0003800200 */
.L_x_11827:
        /* <DEDUP_REMOVED lines=42> */
.L_x_11825:
[----:B------:R-:W-:Y:S05]  /*56c0*/  BSYNC.RECONVERGENT B2 ;  /* 0x0000000000027941 */ /* 0x000fea0003800200 */
.L_x_11824:
        /* <DEDUP_REMOVED lines=10> */
.L_x_11823:
[----:B------:R-:W-:Y:S05]  /*5770*/  BSYNC.RECONVERGENT B1 ;  /* 0x0000000000017941 */ /* 0x000fea0003800200 */
.L_x_11822:
        /* <DEDUP_REMOVED lines=18> */
.L_x_11833:
        /* <DEDUP_REMOVED lines=13> */
.L_x_11835:
[----:B------:R-:W-:Y:S05]  /*5970*/  BSYNC.RECONVERGENT B3 ;  /* 0x0000000000037941 */ /* 0x000fea0003800200 */
.L_x_11834:
        /* <DEDUP_REMOVED lines=42> */
.L_x_11832:
[----:B------:R-:W-:Y:S05]  /*5c20*/  BSYNC.RECONVERGENT B2 ;  /* 0x0000000000027941 */ /* 0x000fea0003800200 */
.L_x_11831:
        /* <DEDUP_REMOVED lines=10> */
.L_x_11830:
[----:B------:R-:W-:Y:S05]  /*5cd0*/  BSYNC.RECONVERGENT B1 ;  /* 0x0000000000017941 */ /* 0x000fea0003800200 */
.L_x_11829:
        /* <DEDUP_REMOVED lines=18> */
.L_x_11840:
        /* <DEDUP_REMOVED lines=13> */
.L_x_11842:
[----:B------:R-:W-:Y:S05]  /*5ed0*/  BSYNC.RECONVERGENT B3 ;  /* 0x0000000000037941 */ /* 0x000fea0003800200 */
.L_x_11841:
        /* <DEDUP_REMOVED lines=42> */
.L_x_11839:
[----:B------:R-:W-:Y:S05]  /*6180*/  BSYNC.RECONVERGENT B2 ;  /* 0x0000000000027941 */ /* 0x000fea0003800200 */
.L_x_11838:
        /* <DEDUP_REMOVED lines=10> */
.L_x_11837:
[----:B------:R-:W-:Y:S05]  /*6230*/  BSYNC.RECONVERGENT B1 ;  /* 0x0000000000017941 */ /* 0x000fea0003800200 */
.L_x_11836:
        /* <DEDUP_REMOVED lines=18> */
.L_x_11847:
        /* <DEDUP_REMOVED lines=13> */
.L_x_11849:
[----:B------:R-:W-:Y:S05]  /*6430*/  BSYNC.RECONVERGENT B3 ;  /* 0x0000000000037941 */ /* 0x000fea0003800200 */
.L_x_11848:
        /* <DEDUP_REMOVED lines=42> */
.L_x_11846:
[----:B------:R-:W-:Y:S05]  /*66e0*/  BSYNC.RECONVERGENT B2 ;  /* 0x0000000000027941 */ /* 0x000fea0003800200 */
.L_x_11845:
        /* <DEDUP_REMOVED lines=10> */
.L_x_11844:
[----:B------:R-:W-:Y:S05]  /*6790*/  BSYNC.RECONVERGENT B1 ;  /* 0x0000000000017941 */ /* 0x000fea0003800200 */
.L_x_11843:
[----:B------:R-:W-:Y:S02]  /*67a0*/  F2FP.F16.F32.PACK_AB R35, RZ, R83 ;  /* 0x00000053ff23723e */ /* 0x000fe400000000ff */
[----:B------:R-:W-:Y:S02]  /*67b0*/  PRMT R34, R96, 0x5410, R98 ;  /* 0x0000541060227816 */ /* 0x000fe40000000062 */
[----:B------:R-:W-:Y:S02]  /*67c0*/  PRMT R33, R94, 0x5410, R95 ;  /* 0x000054105e217816 */ /* 0x000fe4000000005f */
[----:B------:R-:W-:Y:S02]  /*67d0*/  PRMT R32, R82, 0x5410, R81 ;  /* 0x0000541052207816 */ /* 0x000fe40000000051 */
[----:B------:R-:W-:-:S07]  /*67e0*/  PRMT R35, R80, 0x5410, R35 ;  /* 0x0000541050237816 */ /* 0x000fce0000000023 */
.L_x_11793:
        /* <DEDUP_REMOVED lines=31> */
.L_x_11851:
[----:B------:R-:W-:Y:S05]  /*69e0*/  BSYNC.RECONVERGENT B1 ;  /* 0x0000000000017941 */ /* 0x000fea0003800200 */
.L_x_11850:
[----:B-----5:R2:W5:Y:S04]  /*69f0*/  @P1 LDG.E.128 R24, desc[UR8][R94.64] ;  /* 0x000000085e181981 */ /* 0x020568000c1e1d00 */
[----:B------:R2:W5:Y:S01]  /*6a00*/  @P0 LDG.E.128 R28, desc[UR8][R38.64] ;  /* 0x00000008261c0981 */ /* 0x000562000c1e1d00 */
[----:B------:R-:W-:Y:S05]  /*6a10*/  @!P0 BRA `(.L_x_11852) ;  /* 0x0000002c007c8947 */ /* 0x000fea0003800000 */
[----:B------:R-:W-:Y:S01]  /*6a20*/  ISETP.GT.AND P0, PT, R100, RZ, PT ;  /* 0x000000ff6400720c */ /* 0x000fe20003f04270 */
[----:B------:R-:W-:-:S12]  /*6a30*/  BSSY.RECONVERGENT B1, `(.L_x_11853) ;  /* 0x0000058000017945 */ /* 0x000fd80003800200 */
[----:B-----5:R-:W-:Y:S01]  /*6a40*/  @!P0 HADD2.F32 R99, -RZ, R28.H0_H0 ;  /* 0x2000001cff638230 */ /* 0x020fe20000004100 */
[----:B01----:R-:W-:Y:S01]  /*6a50*/  @!P0 MOV R32, R102 ;  /* 0x0000006600208202 */ /* 0x003fe20000000f00 */
        /* <DEDUP_REMOVED lines=18> */
.L_x_11857:
        /* <DEDUP_REMOVED lines=13> */
.L_x_11859:
[----:B------:R-:W-:Y:S05]  /*6c50*/  BSYNC.RECONVERGENT B3 ;  /* 0x0000000000037941 */ /* 0x000fea0003800200 */
.L_x_11858:
        /* <DEDUP_REMOVED lines=41> */
.L_x_11856:
[----:B------:R-:W-:Y:S05]  /*6ef0*/  BSYNC.RECONVERGENT B2 ;  /* 0x0000000000027941 */ /* 0x000fea0003800200 */
.L_x_11855:
        /* <DEDUP_REMOVED lines=11> */
.L_x_11854:
[----:B------:R-:W-:Y:S05]  /*6fb0*/  BSYNC.RECONVERGENT B1 ;  /* 0x0000000000017941 */ /* 0x000fea0003800200 */
.L_x_11853:
        /* <DEDUP_REMOVED lines=22> */
.L_x_11864:
        /* <DEDUP_REMOVED lines=13> */
.L_x_11866:
[----:B------:R-:W-:Y:S05]  /*71f0*/  BSYNC.RECONVERGENT B3 ;  /* 0x0000000000037941 */ /* 0x000fea0003800200 */
.L_x_11865:
        /* <DEDUP_REMOVED lines=42> */
.L_x_11863:
[----:B------:R-:W-:Y:S05]  /*74a0*/  BSYNC.RECONVERGENT B2 ;  /* 0x0000000000027941 */ /* 0x000fea0003800200 */
.L_x_11862:
[----:B------:R-:W-:Y:S01]  /*74b0*/  I2FP.F32.U32 R32, R34 ;  /* 0x0000002200207245 */ /* 0x000fe20000201000 */
[----:B------:R-:W-:Y:S02]  /*74c0*/  HADD2.F32 R34, -RZ, R24.H1_H1 ;  /* 0x30000018ff227230 */ /* 0x000fe40000004100 */
        /* <DEDUP_REMOVED lines=8> */
[----:B------:R-:W-:-:S07]  /*7550*/  FFMA.FTZ R98, R98, R63, R35 ;  /* 0x0000003f62627223 */ /* 0x000fce0000010023 */
.L_x_11861:
[----:B------:R-:W-:Y:S05]  /*7560*/  BSYNC.RECONVERGENT B1 ;  /* 0x0000000000017941 */ /* 0x000fea0003800200 */
.L_x_11860:
        /* <DEDUP_REMOVED lines=22> */
.L_x_11871:
        /* <DEDUP_REMOVED lines=13> */
.L_x_11873:
[----:B------:R-:W-:Y:S05]  /*77a0*/  BSYNC.RECONVERGENT B3 ;  /* 0x0000000000037941 */ /* 0x000fea0003800200 */
.L_x_11872:
        /* <DEDUP_REMOVED lines=42> */
.L_x_11870:
[----:B------:R-:W-:Y:S05]  /*7a50*/  BSYNC.RECONVERGENT B2 ;  /* 0x0000000000027941 */ /* 0x000fea0003800200 */
.L_x_11869:
        /* <DEDUP_REMOVED lines=11> */
.L_x_11868:
[----:B------:R-:W-:Y:S05]  /*7b10*/  BSYNC.RECONVERGENT B1 ;  /* 0x0000000000017941 */ /* 0x000fea0003800200 */
.L_x_11867:
        /* <DEDUP_REMOVED lines=22> */
.L_x_11878:
        /* <DEDUP_REMOVED lines=13> */
.L_x_11880:
[----:B------:R-:W-:Y:S05]  /*7d50*/  BSYNC.RECONVERGENT B3 ;  /* 0x0000000000037941 */ /* 0x000fea0003800200 */
.L_x_11879:
        /* <DEDUP_REMOVED lines=42> */
.L_x_11877:
[----:B------:R-:W-:Y:S05]  /*8000*/  BSYNC.RECONVERGENT B2 ;  /* 0x0000000000027941 */ /* 0x000fea0003800200 */
.L_x_11876:
        /* <DEDUP_REMOVED lines=11> */
.L_x_11875:
[----:B------:R-:W-:Y:S05]  /*80c0*/  BSYNC.RECONVERGENT B1 ;  /* 0x0000000000017941 */ /* 0x000fea0003800200 */
.L_x_11874:
[----:B------:R-:W-:Y:S01]  /*80d0*/  BSSY.RECONVERGENT B1, `(.L_x_11881) ;  /* 0x000005a000017945 */ /* 0x000fe20003800200 */
[----:B------:R-:W-:Y:S01]  /*80e0*/  F2FP.F16.F32.PACK_AB R103, RZ, R96 ;  /* 0x00000060ff67723e */ /* 0x000fe200000000ff */
[----:B--2---:R-:W-:Y:S01]  /*80f0*/  @!P0 HADD2.F32 R95, -RZ, R30.H0_H0 ;  /* 0x2000001eff5f8230 */ /* 0x004fe20000004100 */
        /* <DEDUP_REMOVED lines=19> */
.L_x_11885:
        /* <DEDUP_REMOVED lines=13> */
.L_x_11887:
[----:B------:R-:W-:Y:S05]  /*8300*/  BSYNC.RECONVERGENT B3 ;  /* 0x0000000000037941 */ /* 0x000fea0003800200 */
.L_x_11886:
        /* <DEDUP_REMOVED lines=42> */
.L_x_11884:
[----:B------:R-:W-:Y:S05]  /*85b0*/  BSYNC.RECONVERGENT B2 ;  /* 0x0000000000027941 */ /* 0x000fea0003800200 */
.L_x_11883:
        /* <DEDUP_REMOVED lines=11> */
.L_x_11882:
[----:B------:R-:W-:Y:S05]  /*8670*/  BSYNC.RECONVERGENT B1 ;  /* 0x0000000000017941 */ /* 0x000fea0003800200 */
.L_x_11881:
        /* <DEDUP_REMOVED lines=22> */
.L_x_11892:
        /* <DEDUP_REMOVED lines=13> */
.L_x_11894:
[----:B------:R-:W-:Y:S05]  /*88b0*/  BSYNC.RECONVERGENT B3 ;  /* 0x0000000000037941 */ /* 0x000fea0003800200 */
.L_x_11893:
        /* <DEDUP_REMOVED lines=42> */
.L_x_11891:
[----:B------:R-:W-:Y:S05]  /*8b60*/  BSYNC.RECONVERGENT B2 ;  /* 0x0000000000027941 */ /* 0x000fea0003800200 */
.L_x_11890:
        /* <DEDUP_REMOVED lines=11> */
.L_x_11889:
[----:B------:R-:W-:Y:S05]  /*8c20*/  BSYNC.RECONVERGENT B1 ;  /* 0x0000000000017941 */ /* 0x000fea0003800200 */
.L_x_11888:
        /* <DEDUP_REMOVED lines=22> */
.L_x_11899:
        /* <DEDUP_REMOVED lines=13> */
.L_x_11901:
[----:B------:R-:W-:Y:S05]  /*8e60*/  BSYNC.RECONVERGENT B3 ;  /* 0x0000000000037941 */ /* 0x000fea0003800200 */
.L_x_11900:
        /* <DEDUP_REMOVED lines=43> */
.L_x_11898:
[----:B------:R-:W-:Y:S05]  /*9120*/  BSYNC.RECONVERGENT B2 ;  /* 0x0000000000027941 */ /* 0x000fea0003800200 */
.L_x_11897:
[----:B------:R-:W-:Y:S01]  /*9130*/  I2FP.F32.U32 R33, R34 ;  /* 0x0000002200217245 */ /* 0x000fe20000201000 */
[----:B------:R-:W-:Y:S02]  /*9140*/  HFMA2 R34, -RZ, RZ, 0.1171875, 0 ;  /* 0x2f800000ff227431 */ /* 0x000fe400000001ff */
[----:B------:R-:W-:-:S03]  /*9150*/  HADD2.F32 R35, -RZ, R27.H0_H0 ;  /* 0x2000001bff237230 */ /* 0x000fc60000004100 */
[----:B------:R-:W-:Y:S02]  /*9160*/  FFMA.FTZ R33, R33, R34, 1.1641532182693481445e-10 ;  /* 0x2f00000021217423 */ /* 0x000fe40000010022 */
[----:B------:R-:W-:-:S04]  /*9170*/  FMUL.FTZ R35, R35, UR13 ;  /* 0x0000000d23237c20 */ /* 0x000fc80008410000 */
[----:B------:R-:W-:Y:S01]  /*9180*/  FMUL.FTZ R35, R35, UR12 ;  /* 0x0000000c23237c20 */ /* 0x000fe20008410000 */
[----:B------:R-:W-:Y:S01]  /*9190*/  FSETP.GTU.FTZ.AND P2, PT, R33, UR10, PT ;  /* 0x0000000a21007c0b */ /* 0x000fe2000bf5c000 */
[----:B------:R-:W-:-:S03]  /*91a0*/  HADD2.F32 R33, -RZ, R31.H0_H0 ;  /* 0x2000001fff217230 */ /* 0x000fc60000004100 */
[----:B------:R-:W-:Y:S02]  /*91b0*/  FSEL R92, R35, RZ, !P2 ;  /* 0x000000ff235c7208 */ /* 0x000fe40005000000 */
[----:B------:R-:W-:-:S03]  /*91c0*/  SEL R77, RZ, 0x1, P2 ;  /* 0x00000001ff4d7807 */ /* 0x000fc60001000000 */
[----:B------:R-:W-:-:S07]  /*91d0*/  FFMA.FTZ R92, R92, R69, R33 ;  /* 0x000000455c5c7223 */ /* 0x000fce0000010021 */
.L_x_11896:
[----:B------:R-:W-:Y:S05]  /*91e0*/  BSYNC.RECONVERGENT B1 ;  /* 0x0000000000017941 */ /* 0x000fea0003800200 */
.L_x_11895:
        /* <DEDUP_REMOVED lines=22> */
.L_x_11906:
        /* <DEDUP_REMOVED lines=13> */
.L_x_11908:
[----:B------:R-:W-:Y:S05]  /*9420*/  BSYNC.RECONVERGENT B3 ;  /* 0x0000000000037941 */ /* 0x000fea0003800200 */
.L_x_11907:
        /* <DEDUP_REMOVED lines=43> */
.L_x_11905:
[----:B------:R-:W-:Y:S05]  /*96e0*/  BSYNC.RECONVERGENT B2 ;  /* 0x0000000000027941 */ /* 0x000fea0003800200 */
.L_x_11904:
        /* <DEDUP_REMOVED lines=11> */
.L_x_11903:
[----:B------:R-:W-:Y:S05]  /*97a0*/  BSYNC.RECONVERGENT B1 ;  /* 0x0000000000017941 */ /* 0x000fea0003800200 */
.L_x_11902:
[----:B------:R-:W-:Y:S02]  /*97b0*/  F2FP.F16.F32.PACK_AB R35, RZ, R111 ;  /* 0x0000006fff23723e */ /* 0x000fe400000000ff */
[----:B------:R-:W-:Y:S02]  /*97c0*/  PRMT R34, R105, 0x5410, R109 ;  /* 0x0000541069227816 */ /* 0x000fe4000000006d */
[----:B------:R-:W-:Y:S02]  /*97d0*/  PRMT R33, R104, 0x5410, R103 ;  /* 0x0000541068217816 */ /* 0x000fe40000000067 */
[----:B------:R-:W-:Y:S02]  /*97e0*/  PRMT R32, R102, 0x5410, R101 ;  /* 0x0000541066207816 */ /* 0x000fe40000000065 */
[----:B------:R-:W-:Y:S01]  /*97f0*/  PRMT R35, R100, 0x5410, R35 ;  /* 0x0000541064237816 */ /* 0x000fe20000000023 */
[----:B------:R-:W-:Y:S06]  /*9800*/  BRA `(.L_x_11909) ;  /* 0x0000002800e47947 */ /* 0x000fec0003800000 */
.L_x_11852:
        /* <DEDUP_REMOVED lines=21> */
.L_x_11914:
        /* <DEDUP_REMOVED lines=13> */
.L_x_11916:
[----:B------:R-:W-:Y:S05]  /*9a30*/  BSYNC.RECONVERGENT B3 ;  /* 0x0000000000037941 */ /* 0x000fea0003800200 */
.L_x_11915:
        /* <DEDUP_REMOVED lines=42> */
.L_x_11913:
[----:B------:R-:W-:Y:S05]  /*9ce0*/  BSYNC.RECONVERGENT B2 ;  /* 0x0000000000027941 */ /* 0x000fea0003800200 */
.L_x_11912:
        /* <DEDUP_REMOVED lines=10> */
.L_x_11911:
[----:B------:R-:W-:Y:S05]  /*9d90*/  BSYNC.RECONVERGENT B1 ;  /* 0x0000000000017941 */ /* 0x000fea0003800200 */
.L_x_11910:
        /* <DEDUP_REMOVED lines=18> */
.L_x_11921:
        /* <DEDUP_REMOVED lines=13> */
.L_x_11923:
[----:B------:R-:W-:Y:S05]  /*9f90*/  BSYNC.RECONVERGENT B3 ;  /* 0x0000000000037941 */ /* 0x000fea0003800200 */
.L_x_11922:
        /* <DEDUP_REMOVED lines=42> */
.L_x_11920:
[----:B------:R-:W-:Y:S05]  /*a240*/  BSYNC.RECONVERGENT B2 ;  /* 0x0000000000027941 */ /* 0x000fea0003800200 */
.L_x_11919:
        /* <DEDUP_REMOVED lines=10> */
.L_x_11918:
[----:B------:R-:W-:Y:S05]  /*a2f0*/  BSYNC.RECONVERGENT B1 ;  /* 0x0000000000017941 */ /* 0x000fea0003800200 */
.L_x_11917:
        /* <DEDUP_REMOVED lines=18> */
.L_x_11928:
        /* <DEDUP_REMOVED lines=13> */
.L_x_11930:
[----:B------:R-:W-:Y:S05]  /*a4f0*/  BSYNC.RECONVERGENT B3 ;  /* 0x0000000000037941 */ /* 0x000fea0003800200 */
.L_x_11929:
        /* <DEDUP_REMOVED lines=42> */
.L_x_11927:
[----:B------:R-:W-:Y:S05]  /*a7a0*/  BSYNC.RECONVERGENT B2 ;  /* 0x0000000000027941 */ /* 0x000fea0003800200 */
.L_x_11926:
        /* <DEDUP_REMOVED lines=10> */
.L_x_11925:
[----:B------:R-:W-:Y:S05]  /*a850*/  BSYNC.RECONVERGENT B1 ;  /* 0x0000000000017941 */ /* 0x000fea0003800200 */
.L_x_11924:
        /* <DEDUP_REMOVED lines=18> */
.L_x_11935:
        /* <DEDUP_REMOVED lines=13> */
.L_x_11937:
[----:B------:R-:W-:Y:S05]  /*aa50*/  BSYNC.RECONVERGENT B3 ;  /* 0x0000000000037941 */ /* 0x000fea0003800200 */
.L_x_11936:
        /* <DEDUP_REMOVED lines=42> */
.L_x_11934:
[----:B------:R-:W-:Y:S05]  /*ad00*/  BSYNC.RECONVERGENT B2 ;  /* 0x0000000000027941 */ /* 0x000fea0003800200 */
.L_x_11933:
        /* <DEDUP_REMOVED lines=10> */
.L_x_11932:
[----:B------:R-:W-:Y:S05]  /*adb0*/  BSYNC.RECONVERGENT B1 ;  /* 0x0000000000017941 */ /* 0x000fea0003800200 */
.L_x_11931:
        /* <DEDUP_REMOVED lines=18> */
.L_x_11942:
        /* <DEDUP_REMOVED lines=13> */
.L_x_11944:
[----:B------:R-:W-:Y:S05]  /*afb0*/  BSYNC.RECONVERGENT B3 ;  /* 0x0000000000037941 */ /* 0x000fea0003800200 */
.L_x_11943:
        /* <DEDUP_REMOVED lines=42> */
.L_x_11941:
[----:B------:R-:W-:Y:S05]  /*b260*/  BSYNC.RECONVERGENT B2 ;  /* 0x0000000000027941 */ /* 0x000fea0003800200 */
.L_x_11940:
        /* <DEDUP_REMOVED lines=10> */
.L_x_11939:
[----:B------:R-:W-:Y:S05]  /*b310*/  BSYNC.RECONVERGENT B1 ;  /* 0x0000000000017941 */ /* 0x000fea0003800200 */
.L_x_11938:
        /* <DEDUP_REMOVED lines=18> */
.L_x_11949:
        /* <DEDUP_REMOVED lines=13> */
.L_x_11951:
[----:B------:R-:W-:Y:S05]  /*b510*/  BSYNC.RECONVERGENT B3 ;  /* 0x0000000000037941 */ /* 0x000fea0003800200 */
.L_x_11950:
        /* <DEDUP_REMOVED lines=42> */
.L_x_11948:
[----:B------:R-:W-:Y:S05]  /*b7c0*/  BSYNC.RECONVERGENT B2 ;  /* 0x0000000000027941 */ /* 0x000fea0003800200 */
.L_x_11947:
        /* <DEDUP_REMOVED lines=10> */
.L_x_11946:
[----:B------:R-:W-:Y:S05]  /*b870*/  BSYNC.RECONVERGENT B1 ;  /* 0x0000000000017941 */ /* 0x000fea0003800200 */
.L_x_11945:
        /* <DEDUP_REMOVED lines=18> */
.L_x_11956:
        /* <DEDUP_REMOVED lines=13> */
.L_x_11958:
[----:B------:R-:W-:Y:S05]  /*ba70*/  BSYNC.RECONVERGENT B3 ;  /* 0x0000000000037941 */ /* 0x000fea0003800200 */
.L_x_11957:
        /* <DEDUP_REMOVED lines=42> */
.L_x_11955:
[----:B------:R-:W-:Y:S05]  /*bd20*/  BSYNC.RECONVERGENT B2 ;  /* 0x0000000000027941 */ /* 0x000fea0003800200 */
.L_x_11954:
        /* <DEDUP_REMOVED lines=10> */
.L_x_11953:
[----:B------:R-:W-:Y:S05]  /*bdd0*/  BSYNC.RECONVERGENT B1 ;  /* 0x0000000000017941 */ /* 0x000fea0003800200 */
.L_x_11952:
        /* <DEDUP_REMOVED lines=18> */
.L_x_11963:
        /* <DEDUP_REMOVED lines=13> */
.L_x_11965:
[----:B------:R-:W-:Y:S05]  /*bfd0*/  BSYNC.RECONVERGENT B3 ;  /* 0x0000000000037941 */ /* 0x000fea0003800200 */
.L_x_11964:
        /* <DEDUP_REMOVED lines=43> */
.L_x_11962:
[----:B------:R-:W-:Y:S05]  /*c290*/  BSYNC.RECONVERGENT B2 ;  /* 0x0000000000027941 */ /* 0x000fea0003800200 */
.L_x_11961:
        /* <DEDUP_REMOVED lines=10> */
.L_x_11960:
[----:B------:R-:W-:Y:S05]  /*c340*/  BSYNC.RECONVERGENT B1 ;  /* 0x0000000000017941 */ /* 0x000fea0003800200 */
.L_x_11959:
[----:B------:R-:W-:Y:S02]  /*c350*/  F2FP.F16.F32.PACK_AB R35, RZ, R111 ;  /* 0x0000006fff23723e */ /* 0x000fe400000000ff */
[----:B------:R-:W-:Y:S02]  /*c360*/  PRMT R34, R105, 0x5410, R106 ;  /* 0x0000541069227816 */ /* 0x000fe4000000006a */
[----:B------:R-:W-:Y:S02]  /*c370*/  PRMT R33, R103, 0x5410, R104 ;  /* 0x0000541067217816 */ /* 0x000fe40000000068 */
[----:B------:R-:W-:Y:S02]  /*c380*/  PRMT R32, R102, 0x5410, R101 ;  /* 0x0000541066207816 */ /* 0x000fe40000000065 */
[----:B------:R-:W-:-:S07]  /*c390*/  PRMT R35, R100, 0x5410, R35 ;  /* 0x0000541064237816 */ /* 0x000fce0000000023 */
.L_x_11909:
        /* <DEDUP_REMOVED lines=40> */
.L_x_11967:
[----:B------:R-:W-:Y:S05]  /*c620*/  BSYNC.RECONVERGENT B1 ;  /* 0x0000000000017941 */ /* 0x000fea0003800200 */
.L_x_11966:
        /* <DEDUP_REMOVED lines=56> */
.L_x_11983:
        /* <DEDUP_REMOVED lines=63> */
[----:B------:R-:W-:-:S03]  /*cda0*/  F2FP.F16.F32.PACK_AB R33, R39, R32 ;  /* 0x000000202721723e */ /* 0x000fc600000000ff */
[----:B------:R-:W-:Y:S01]  /*cdb0*/  FFMA.FTZ R32, R37, R3, R40 ;  /* 0x0000000325207223 */ /* 0x000fe20000010028 */
[----:B------:R-:W-:Y:S01]  /*cdc0*/  F2FP.F16.F32.PACK_AB R34, R81, R34 ;  /* 0x000000225122723e */ /* 0x000fe200000000ff */
        /* <DEDUP_REMOVED lines=18> */
.L_x_11970:
[----:B------:R-:W-:Y:S05]  /*cef0*/  BSYNC.RECONVERGENT B1 ;  /* 0x0000000000017941 */ /* 0x000fea0003800200 */
.L_x_11969:
[----:B01----:R-:W0:Y:S02]  /*cf00*/  LDC.64 R32, c[0x0][0x380] ;  /* 0x0000e000ff207b82 */ /* 0x003e240000000a00 */
[----:B0-----:R-:W-:-:S04]  /*cf10*/  LEA R2, R32, R2, 0x2 ;  /* 0x0000000220027211 */ /* 0x001fc800078e10ff */
[----:B------:R-:W-:-:S13]  /*cf20*/  ISETP.GE.AND P0, PT, R2, R33, PT ;  /* 0x000000210200720c */ /* 0x000fda0003f06270 */
[----:B------:R-:W-:Y:S05]  /*cf30*/  @!P0 BRA `(.L_x_11971) ;  /* 0xffffff3c00748947 */ /* 0x000fea000383ffff */
[----:B------:R-:W-:Y:S05]  /*cf40*/  BSYNC B0 ;  /* 0x0000000000007941 */ /* 0x000fea0003800000 */
.L_x_11735:
[----:B------:R-:W-:Y:S05]  /*cf50*/  EXIT ;  /* 0x000000000000794d */ /* 0x000fea0003800000 */
.L_x_11968:
[----:B------:R-:W-:Y:S01]  /*cf60*/  HFMA2 R101, -RZ, RZ, 0, 1.847743988037109375e-06 ;  /* 0x0000001fff657431 */ /* 0x000fe200000001ff */
[----:B------:R-:W-:Y:S01]  /*cf70*/  BSSY B1, `(.L_x_11972) ;  /* 0x0000006000017945 */ /* 0x000fe20003800000 */
[----:B------:R-:W-:Y:S02]  /*cf80*/  IMAD.MOV.U32 R82, RZ, RZ, 0x1 ;  /* 0x00000001ff527424 */ /* 0x000fe400078e00ff */
[----:B------:R-:W-:-:S07]  /*cf90*/  IMAD.MOV.U32 R81, RZ, RZ, -0x1 ;  /* 0xffffffffff517424 */ /* 0x000fce00078e00ff */
[----:B0----5:R-:W-:Y:S05]  /*cfa0*/  WARPSYNC.COLLECTIVE R81, `(.L_x_11973) ;  /* 0x0000000051087348 */ /* 0x021fea0003c00000 */
[----:B------:R1:W2:Y:S02]  /*cfb0*/  SHFL.BFLY P0, R39, R100, R82, R101 ;  /* 0x0c00005264277389 */ /* 0x0002a40000000065 */
[----:B012--5:R-:W-:Y:S05]  /*cfc0*/  ENDCOLLECTIVE ;  /* 0x000000000000791b */ /* 0x027fea0003800000 */
.L_x_11973:
[----:B------:R-:W-:Y:S05]  /*cfd0*/  BSYNC B1 ;  /* 0x0000000000017941 */ /* 0x000fea0003800000 */
.L_x_11972:
        /* <DEDUP_REMOVED lines=10> */
.L_x_11974:
[----:B------:R-:W-:Y:S02]  /*d080*/  IMAD.MOV.U32 R82, RZ, RZ, 0x4 ;  /* 0x00000004ff527424 */ /* 0x000fe400078e00ff */
[----:B------:R-:W-:-:S04]  /*d090*/  IMAD.MOV.U32 R32, RZ, RZ, R39 ;  /* 0x000000ffff207224 */ /* 0x000fc800078e0027 */
[----:B------:R-:W-:-:S05]  /*d0a0*/  FADD.FTZ R34, R33, R32 ;  /* 0x0000002021227221 */ /* 0x000fca0000010000 */
[----:B------:R-:W-:-:S07]  /*d0b0*/  MOV R100, R34 ;  /* 0x0000002200647202 */ /* 0x000fce0000000f00 */
[----:B------:R-:W-:Y:S05]  /*d0c0*/  WARPSYNC.COLLECTIVE R81, `(.L_x_11975) ;  /* 0x0000000051087348 */ /* 0x000fea0003c00000 */
[----:B------:R0:W1:Y:S02]  /*d0d0*/  SHFL.BFLY P0, R39, R100, R82, R101 ;  /* 0x0c00005264277389 */ /* 0x0000640000000065 */
[----:B01----:R-:W-:Y:S05]  /*d0e0*/  ENDCOLLECTIVE ;  /* 0x000000000000791b */ /* 0x003fea0003800000 */
.L_x_11975:
[----:B------:R-:W-:Y:S01]  /*d0f0*/  HFMA2 R82, -RZ, RZ, 0, 4.76837158203125e-07 ;  /* 0x00000008ff527431 */ /* 0x000fe200000001ff */
[----:B------:R-:W-:-:S05]  /*d100*/  MOV R35, R39 ;  /* 0x0000002700237202 */ /* 0x000fca0000000f00 */
[----:B------:R-:W-:-:S04]  /*d110*/  FADD.FTZ R35, R34, R35 ;  /* 0x0000002322237221 */ /* 0x000fc80000010000 */
[----:B------:R-:W-:-:S07]  /*d120*/  IMAD.MOV.U32 R100, RZ, RZ, R35 ;  /* 0x000000ffff647224 */ /* 0x000fce00078e0023 */
[----:B------:R-:W-:Y:S05]  /*d130*/  WARPSYNC.COLLECTIVE R81, `(.L_x_11976) ;  /* 0x0000000051087348 */ /* 0x000fea0003c00000 */
[----:B------:R0:W1:Y:S02]  /*d140*/  SHFL.BFLY P0, R39, R100, R82, R101 ;  /* 0x0c00005264277389 */ /* 0x0000640000000065 */
[----:B01----:R-:W-:Y:S05]  /*d150*/  ENDCOLLECTIVE ;  /* 0x000000000000791b */ /* 0x003fea0003800000 */
.L_x_11976:
[----:B------:R-:W-:Y:S02]  /*d160*/  IMAD.MOV.U32 R82, RZ, RZ, 0x10 ;  /* 0x00000010ff527424 */ /* 0x000fe400078e00ff */
[----:B------:R-:W-:-:S04]  /*d170*/  IMAD.MOV.U32 R32, RZ, RZ, R39 ;  /* 0x000000ffff207224 */ /* 0x000fc800078e0027 */
[----:B------:R-:W-:-:S05]  /*d180*/  FADD.FTZ R38, R35, R32 ;  /* 0x0000002023267221 */ /* 0x000fca0000010000 */
[----:B------:R-:W-:-:S07]  /*d190*/  MOV R100, R38 ;  /* 0x0000002600647202 */ /* 0x000fce0000000f00 */
[----:B------:R-:W-:Y:S05]  /*d1a0*/  WARPSYNC.COLLECTIVE R81, `(.L_x_11977) ;  /* 0x0000000051087348 */ /* 0x000fea0003c00000 */
[----:B------:R0:W1:Y:S02]  /*d1b0*/  SHFL.BFLY P0, R39, R100, R82, R101 ;  /* 0x0c00005264277389 */ /* 0x0000640000000065 */
[----:B01----:R-:W-:Y:S05]  /*d1c0*/  ENDCOLLECTIVE ;  /* 0x000000000000791b */ /* 0x003fea0003800000 */
.L_x_11977:
        /* <DEDUP_REMOVED lines=40> */
.L_x_11978:
[----:B------:R-:W-:Y:S02]  /*d450*/  IMAD.MOV.U32 R82, RZ, RZ, 0x2 ;  /* 0x00000002ff527424 */ /* 0x000fe400078e00ff */
[----:B------:R-:W-:-:S04]  /*d460*/  IMAD.MOV.U32 R33, RZ, RZ, R39 ;  /* 0x000000ffff217224 */ /* 0x000fc800078e0027 */
[----:B------:R-:W-:-:S05]  /*d470*/  FADD.FTZ R33, R32, R33 ;  /* 0x0000002120217221 */ /* 0x000fca0000010000 */
[----:B------:R-:W-:-:S07]  /*d480*/  MOV R100, R33 ;  /* 0x0000002100647202 */ /* 0x000fce0000000f00 */
[----:B------:R-:W-:Y:S05]  /*d490*/  WARPSYNC.COLLECTIVE R81, `(.L_x_11979) ;  /* 0x0000000051087348 */ /* 0x000fea0003c00000 */
[----:B------:R0:W1:Y:S02]  /*d4a0*/  SHFL.BFLY P0, R39, R100, R82, R101 ;  /* 0x0c00005264277389 */ /* 0x0000640000000065 */
[----:B01----:R-:W-:Y:S05]  /*d4b0*/  ENDCOLLECTIVE ;  /* 0x000000000000791b */ /* 0x003fea0003800000 */
.L_x_11979:
[----:B------:R-:W-:Y:S01]  /*d4c0*/  HFMA2 R82, -RZ, RZ, 0, 2.384185791015625e-07 ;  /* 0x00000004ff527431 */ /* 0x000fe200000001ff */
[----:B------:R-:W-:-:S05]  /*d4d0*/  MOV R34, R39 ;  /* 0x0000002700227202 */ /* 0x000fca0000000f00 */
[----:B------:R-:W-:-:S04]  /*d4e0*/  FADD.FTZ R34, R33, R34 ;  /* 0x0000002221227221 */ /* 0x000fc80000010000 */
[----:B------:R-:W-:-:S07]  /*d4f0*/  IMAD.MOV.U32 R100, RZ, RZ, R34 ;  /* 0x000000ffff647224 */ /* 0x000fce00078e0022 */
[----:B------:R-:W-:Y:S05]  /*d500*/  WARPSYNC.COLLECTIVE R81, `(.L_x_11980) ;  /* 0x0000000051087348 */ /* 0x000fea0003c00000 */
[----:B------:R0:W1:Y:S02]  /*d510*/  SHFL.BFLY P0, R39, R100, R82, R101 ;  /* 0x0c00005264277389 */ /* 0x0000640000000065 */
[----:B01----:R-:W-:Y:S05]  /*d520*/  ENDCOLLECTIVE ;  /* 0x000000000000791b */ /* 0x003fea0003800000 */
.L_x_11980:
[----:B------:R-:W-:Y:S02]  /*d530*/  IMAD.MOV.U32 R82, RZ, RZ, 0x8 ;  /* 0x00000008ff527424 */ /* 0x000fe400078e00ff */
[----:B------:R-:W-:-:S04]  /*d540*/  IMAD.MOV.U32 R35, RZ, RZ, R39 ;  /* 0x000000ffff237224 */ /* 0x000fc800078e0027 */
[----:B------:R-:W-:-:S05]  /*d550*/  FADD.FTZ R35, R34, R35 ;  /* 0x0000002322237221 */ /* 0x000fca0000010000 */
[----:B------:R-:W-:-:S07]  /*d560*/  MOV R100, R35 ;  /* 0x0000002300647202 */ /* 0x000fce0000000f00 */
[----:B------:R-:W-:Y:S05]  /*d570*/  WARPSYNC.COLLECTIVE R81, `(.L_x_11981) ;  /* 0x0000000051087348 */ /* 0x000fea0003c00000 */
[----:B------:R0:W1:Y:S02]  /*d580*/  SHFL.BFLY P0, R39, R100, R82, R101 ;  /* 0x0c00005264277389 */ /* 0x0000640000000065 */
[----:B01----:R-:W-:Y:S05]  /*d590*/  ENDCOLLECTIVE ;  /* 0x000000000000791b */ /* 0x003fea0003800000 */
.L_x_11981:
[----:B------:R-:W-:Y:S01]  /*d5a0*/  HFMA2 R82, -RZ, RZ, 0, 9.5367431640625e-07 ;  /* 0x00000010ff527431 */ /* 0x000fe200000001ff */
[----:B------:R-:W-:-:S05]  /*d5b0*/  MOV R38, R39 ;  /* 0x0000002700267202 */ /* 0x000fca0000000f00 */
[----:B------:R-:W-:-:S04]  /*d5c0*/  FADD.FTZ R38, R35, R38 ;  /* 0x0000002623267221 */ /* 0x000fc80000010000 */
[----:B------:R-:W-:-:S07]  /*d5d0*/  IMAD.MOV.U32 R100, RZ, RZ, R38 ;  /* 0x000000ffff647224 */ /* 0x000fce00078e0026 */
[----:B------:R-:W-:Y:S05]  /*d5e0*/  WARPSYNC.COLLECTIVE R81, `(.L_x_11982) ;  /* 0x0000000051087348 */ /* 0x000fea0003c00000 */
[----:B------:R0:W1:Y:S02]  /*d5f0*/  SHFL.BFLY P0, R39, R100, R82, R101 ;  /* 0x0c00005264277389 */ /* 0x0000640000000065 */
[----:B01----:R-:W-:Y:S05]  /*d600*/  ENDCOLLECTIVE ;  /* 0x000000000000791b */ /* 0x003fea0003800000 */
.L_x_11982:
[----:B------:R-:W-:Y:S05]  /*d610*/  BRA `(.L_x_11983) ;  /* 0xfffffff000e47947 */ /* 0x000fea000383ffff */
.L_x_11984:
        /* <DEDUP_REMOVED lines=14> */
.L_x_20316:


//--------------------- .text._ZN10layer_norm13ln_fwd_kernelINS_13Kernel_traitsI6__halfS2_fS2_fjLj512ELj1ELj4ELj1ELj16ENS_18Kernel_traits_baseILj512ES2_S2_fS2_fjLj128EEEEELb0ELb0ELb0ELb0EEEvNS_9FwdParamsE --------------------------
	.section	.text._ZN10layer_norm13ln_fwd_kernelINS_13Kernel_traitsI6__halfS2_fS2_fjLj512ELj1ELj4ELj1ELj16ENS_18Kernel_traits_baseILj512ES2_S2_fS2_fjLj128EEEEELb0ELb0ELb0ELb0EEEvNS_9FwdParamsE,"ax",@progbits
	.align	128
        .global         _ZN10layer_norm13ln_fwd_kernelINS_13Kernel_traitsI6__halfS2_fS2_fjLj512ELj1ELj4ELj1ELj16ENS_18Kernel_traits_baseILj512ES2_S2_fS2_fjLj128EEEEELb0ELb0ELb0ELb0EEEvNS_9FwdParamsE
        .type           _ZN10layer_norm13ln_fwd_kernelINS_13Kernel_traitsI6__halfS2_fS2_fjLj512ELj1ELj4ELj1ELj16ENS_18Kernel_traits_baseILj512ES2_S2_fS2_fjLj128EEEEELb0ELb0ELb0ELb0EEEvNS_9FwdParamsE,@function
        .size           _ZN10layer_norm13ln_fwd_kernelINS_13Kernel_traitsI6__halfS2_fS2_fjLj512ELj1ELj4ELj1ELj16ENS_18Kernel_traits_baseILj512ES2_S2_fS2_fjLj128EEEEELb0ELb0ELb0ELb0EEEvNS_9FwdParamsE,(.L_x_20317 - _ZN10layer_norm13ln_fwd_kernelINS_13Kernel_traitsI6__halfS2_fS2_fjLj512ELj1ELj4ELj1ELj16ENS_18Kernel_traits_baseILj512ES2_S2_fS2_fjLj128EEEEELb0ELb0ELb0ELb0EEEvNS_9FwdParamsE)
        .other          _ZN10layer_norm13ln_fwd_kernelINS_13Kernel_traitsI6__halfS2_fS2_fjLj512ELj1ELj4ELj1ELj16ENS_18Kernel_traits_baseILj512ES2_S2_fS2_fjLj128EEEEELb0ELb0ELb0ELb0EEEvNS_9FwdParamsE,@"STO_CUDA_ENTRY STV_DEFAULT"
_ZN10layer_norm13ln_fwd_kernelINS_13Kernel_traitsI6__halfS2_fS2_fjLj512ELj1ELj4ELj1ELj16ENS_18Kernel_traits_baseILj512ES2_S2_fS2_fjLj128EEEEELb0ELb0ELb0ELb0EEEvNS_9FwdParamsE:
.text._ZN10layer_norm13ln_fwd_kernelINS_13Kernel_traitsI6__halfS2_fS2_fjLj512ELj1ELj4ELj1ELj16ENS_18Kernel_traits_baseILj512ES2_S2_fS2_fjLj128EEEEELb0ELb0ELb0ELb0EEEvNS_9FwdParamsE:
        /* <DEDUP_REMOVED lines=30> */
.L_x_11988:
[----:B------:R-:W-:Y:S05]  /*01e0*/  BSYNC.RECONVERGENT B1 ;  /* 0x0000000000017941 */ /* 0x000fea0003800200 */
.L_x_11987:
        /* <DEDUP_REMOVED lines=8> */
.L_x_11986:
        /* <DEDUP_REMOVED lines=15> */
.L_x_11989:
[----:B------:R-:W-:Y:S05]  /*0360*/  BSYNC.RECONVERGENT B0 ;  /* 0x0000000000007941 */ /* 0x000fea0003800200 */
.L_x_11985:
        /* <DEDUP_REMOVED lines=11> */
.L_x_12003:
        /* <DEDUP_REMOVED lines=23> */
[--C-:B-----5:R-:W-:Y:S02]  /*0590*/  HADD2.F32 R47, -RZ, R33.reuse.H0_H0 ;  /* 0x20000021ff2f7230 */ /* 0x120fe40000004100 */
[----:B------:R-:W-:Y:S02]  /*05a0*/  HADD2.F32 R44, -RZ, R33.H1_H1 ;  /* 0x30000021ff2c7230 */ /* 0x000fe40000004100 */
[----:B------:R-:W-:Y:S02]  /*05b0*/  HADD2.F32 R45, -RZ, R32.H0_H0 ;  /* 0x20000020ff2d7230 */ /* 0x000fe40000004100 */
[----:B------:R-:W-:-:S02]  /*05c0*/  HADD2.F32 R33, -RZ, R34.H0_H0 ;  /* 0x20000022ff217230 */ /* 0x000fc40000004100 */
[----:B------:R-:W-:Y:S02]  /*05d0*/  HADD2.F32 R32, -RZ, R32.H1_H1 ;  /* 0x30000020ff207230 */ /* 0x000fe40000004100 */
[----:B------:R-:W-:Y:S02]  /*05e0*/  HADD2.F32 R34, -RZ, R34.H1_H1 ;  /* 0x30000022ff227230 */ /* 0x000fe40000004100 */
[--C-:B------:R-:W-:Y:S02]  /*05f0*/  HADD2.F32 R49, -RZ, R35.reuse.H0_H0 ;  /* 0x20000023ff317230 */ /* 0x100fe40000004100 */
[----:B------:R-:W-:Y:S02]  /*0600*/  HADD2.F32 R46, -RZ, R35.H1_H1 ;  /* 0x30000023ff2e7230 */ /* 0x000fe40000004100 */
[-C--:B--2---:R-:W-:Y:S01]  /*0610*/  FFMA.FTZ R36, R45, R41.reuse, R36 ;  /* 0x000000292d247223 */ /* 0x084fe20000010024 */
[-C--:B------:R-:W-:Y:S01]  /*0620*/  FFMA.FTZ R37, R32, R41.reuse, R37 ;  /* 0x0000002920257223 */ /* 0x080fe20000010025 */
[-C--:B------:R-:W-:Y:S01]  /*0630*/  FFMA.FTZ R38, R47, R41.reuse, R38 ;  /* 0x000000292f267223 */ /* 0x080fe20000010026 */
[-C--:B------:R-:W-:Y:S01]  /*0640*/  FFMA.FTZ R39, R44, R41.reuse, R39 ;  /* 0x000000292c277223 */ /* 0x080fe20000010027 */
[-C--:B---3--:R-:W-:Y:S01]  /*0650*/  FFMA.FTZ R28, R33, R41.reuse, R28 ;  /* 0x00000029211c7223 */ /* 0x088fe2000001001c */
[-C--:B------:R-:W-:Y:S01]  /*0660*/  FFMA.FTZ R29, R34, R41.reuse, R29 ;  /* 0x00000029221d7223 */ /* 0x080fe2000001001d */
[-C--:B------:R-:W-:Y:S01]  /*0670*/  FFMA.FTZ R30, R49, R41.reuse, R30 ;  /* 0x00000029311e7223 */ /* 0x080fe2000001001e */
[----:B------:R-:W-:Y:S01]  /*0680*/  FFMA.FTZ R31, R46, R41, R31 ;  /* 0x000000292e1f7223 */ /* 0x000fe2000001001f */
[----:B------:R-:W-:Y:S06]  /*0690*/  BRA `(.L_x_11993) ;  /* 0x0000000000407947 */ /* 0x000fec0003800000 */
.L_x_11992:
[--C-:B-----5:R-:W-:Y:S02]  /*06a0*/  HADD2.F32 R28, -RZ, R33.reuse.H1_H1 ;  /* 0x30000021ff1c7230 */ /* 0x120fe40000004100 */
[----:B------:R-:W-:Y:S02]  /*06b0*/  HADD2.F32 R36, -RZ, R32.H0_H0 ;  /* 0x20000020ff247230 */ /* 0x000fe40000004100 */
        /* <DEDUP_REMOVED lines=14> */
.L_x_11993:
[----:B------:R-:W0:Y:S01]  /*07a0*/  LDC.64 R32, c[0x0][0x3a8] ;  /* 0x0000ea00ff207b82 */ /* 0x000e220000000a00 */
[C---:B------:R-:W-:Y:S01]  /*07b0*/  IADD3 R42, PT, PT, R0.reuse, 0x20, RZ ;  /* 0x00000020002a7810 */ /* 0x040fe20007ffe0ff */
[----:B0-----:R-:W-:-:S05]  /*07c0*/  IMAD.WIDE.U32 R32, R0, 0x20, R32 ;  /* 0x0000002000207825 */ /* 0x001fca00078e0020 */
[----:B------:R0:W-:Y:S04]  /*07d0*/  STG.E.128 desc[UR6][R32.64], R36 ;  /* 0x0000002420007986 */ /* 0x0001e8000c101d06 */
[----:B------:R0:W-:Y:S02]  /*07e0*/  STG.E.128 desc[UR6][R32.64+0x10], R28 ;  /* 0x0000101c20007986 */ /* 0x0001e4000c101d06 */
.L_x_11991:
[----:B------:R-:W-:Y:S05]  /*07f0*/  BSYNC.RECONVERGENT B0 ;  /* 0x0000000000007941 */ /* 0x000fea0003800200 */
.L_x_11990:
        /* <DEDUP_REMOVED lines=11> */
[----:B0-----:R-:W2:Y:S04]  /*08b0*/  LDG.E.128 R32, desc[UR6][R44.64] ;  /* 0x000000062c207981 */ /* 0x001ea8000c1e1d00 */
[----:B------:R-:W3:Y:S01]  /*08c0*/  LDG.E.128 R24, desc[UR6][R44.64+0x10] ;  /* 0x000010062c187981 */ /* 0x000ee2000c1e1d00 */
[--C-:B-----5:R-:W-:Y:S02]  /*08d0*/  HADD2.F32 R43, -RZ, R20.reuse.H0_H0 ;  /* 0x20000014ff2b7230 */ /* 0x120fe40000004100 */
[----:B------:R-:W-:Y:S02]  /*08e0*/  HADD2.F32 R46, -RZ, R20.H1_H1 ;  /* 0x30000014ff2e7230 */ /* 0x000fe40000004100 */
[--C-:B------:R-:W-:Y:S02]  /*08f0*/  HADD2.F32 R47, -RZ, R21.reuse.H0_H0 ;  /* 0x20000015ff2f7230 */ /* 0x100fe40000004100 */
[----:B------:R-:W-:-:S02]  /*0900*/  HADD2.F32 R48, -RZ, R21.H1_H1 ;  /* 0x30000015ff307230 */ /* 0x000fc40000004100 */
[--C-:B------:R-:W-:Y:S02]  /*0910*/  HADD2.F32 R49, -RZ, R22.reuse.H0_H0 ;  /* 0x20000016ff317230 */ /* 0x100fe40000004100 */
        /* <DEDUP_REMOVED lines=12> */
.L_x_11996:
[--C-:B-----5:R-:W-:Y:S02]  /*09e0*/  HADD2.F32 R24, -RZ, R20.reuse.H0_H0 ;  /* 0x20000014ff187230 */ /* 0x120fe40000004100 */
[----:B------:R-:W-:Y:S02]  /*09f0*/  HADD2.F32 R26, -RZ, R20.H1_H1 ;  /* 0x30000014ff1a7230 */ /* 0x000fe40000004100 */
[--C-:B0-----:R-:W-:Y:S02]  /*0a00*/  HADD2.F32 R32, -RZ, R21.reuse.H0_H0 ;  /* 0x20000015ff207230 */ /* 0x101fe40000004100 */
        /* <DEDUP_REMOVED lines=10> */
[-C--:B------:R-:W-:Y:S01]  /*0ab0*/  FMUL.FTZ R25, R46, R41.reuse ;  /* 0x000000292e197220 */ /* 0x080fe20000410000 */
[-C--:B------:R-:W-:Y:S01]  /*0ac0*/  FMUL.FTZ R26, R48, R41.reuse ;  /* 0x00000029301a7220 */ /* 0x080fe20000410000 */
[----:B------:R-:W-:-:S07]  /*0ad0*/  FMUL.FTZ R27, R50, R41 ;  /* 0x00000029321b7220 */ /* 0x000fce0000410000 */
.L_x_11997:
[----:B------:R-:W0:Y:S02]  /*0ae0*/  LDC.64 R32, c[0x0][0x3a8] ;  /* 0x0000ea00ff207b82 */ /* 0x000e240000000a00 */
[----:B0-----:R-:W-:-:S05]  /*0af0*/  IMAD.WIDE.U32 R32, R42, 0x20, R32 ;  /* 0x000000202a207825 */ /* 0x001fca00078e0020 */
[----:B------:R1:W-:Y:S04]  /*0b00*/  STG.E.128 desc[UR6][R32.64], R20 ;  /* 0x0000001420007986 */ /* 0x0003e8000c101d06 */
[----:B------:R1:W-:Y:S02]  /*0b10*/  STG.E.128 desc[UR6][R32.64+0x10], R24 ;  /* 0x0000101820007986 */ /* 0x0003e4000c101d06 */
.L_x_11995:
[----:B------:R-:W-:Y:S05]  /*0b20*/  BSYNC.RECONVERGENT B0 ;  /* 0x0000000000007941 */ /* 0x000fea0003800200 */
.L_x_11994:
        /* <DEDUP_REMOVED lines=75> */
.L_x_12015:
[----:B------:R-:W-:Y:S01]  /*0fe0*/  FMUL.FTZ R32, R33, R33 ;  /* 0x0000002121207220 */ /* 0x000fe20000410000 */
[----:B-1----:R-:W-:Y:S01]  /*0ff0*/  FADD.FTZ R41, R44, R43 ;  /* 0x0000002b2c297221 */ /* 0x002fe20000010000 */
[----:B------:R-:W-:Y:S01]  /*1000*/  BSSY.RECONVERGENT B0, `(.L_x_11999) ;  /* 0x000003d000007945 */ /* 0x000fe20003800200 */
[----:B0-----:R-:W0:Y:S02]  /*1010*/  @!P3 LDC.64 R44, c[0x0][0x3c0] ;  /* 0x0000f000ff2cbb82 */ /* 0x001e240000000a00 */
[----:B------:R-:W-:Y:S01]  /*1020*/  FSEL R35, R32, RZ, P1 ;  /* 0x000000ff20237208 */ /* 0x000fe20000800000 */
[----:B------:R-:W-:-:S04]  /*1030*/  FFMA.FTZ R34, R41, R34, UR5 ;  /* 0x0000000529227e23 */ /* 0x000fc80008010022 */
[----:B------:R-:W-:Y:S01]  /*1040*/  FADD.FTZ R41, R34, R35 ;  /* 0x0000002322297221 */ /* 0x000fe20000010000 */
[----:B------:R-:W1:Y:S05]  /*1050*/  @!P3 LDC.64 R42, c[0x0][0x3c8] ;  /* 0x0000f200ff2abb82 */ /* 0x000e6a0000000a00 */
[----:B------:R-:W2:Y:S01]  /*1060*/  MUFU.RSQ R41, R41 ;  /* 0x0000002900297308 */ /* 0x000ea20000001400 */
[----:B0-----:R-:W-:Y:S01]  /*1070*/  @!P3 IMAD.WIDE R34, R2, 0x4, R44 ;  /* 0x000000040222b825 */ /* 0x001fe200078e022c */
[----:B------:R-:W-:-:S04]  /*1080*/  FSEL R44, R33, RZ, !P1 ;  /* 0x000000ff212c7208 */ /* 0x000fc80004800000 */
[----:B------:R0:W-:Y:S01]  /*1090*/  @!P3 STG.E desc[UR6][R34.64], R33 ;  /* 0x000000212200b986 */ /* 0x0001e2000c101906 */
[----:B-1----:R-:W-:-:S05]  /*10a0*/  @!P3 IMAD.WIDE R42, R2, 0x4, R42 ;  /* 0x00000004022ab825 */ /* 0x002fca00078e022a */
[----:B--2---:R0:W-:Y:S01]  /*10b0*/  @!P3 STG.E desc[UR6][R42.64], R41 ;  /* 0x000000292a00b986 */ /* 0x0041e2000c101906 */
[----:B------:R-:W-:Y:S05]  /*10c0*/  @!P4 BRA `(.L_x_12000) ;  /* 0x0000000000c0c947 */ /* 0x000fea0003800000 */
[--C-:B------:R-:W-:Y:S01]  /*10d0*/  FADD.FTZ R32, R36, -R44.reuse ;  /* 0x8000002c24207221 */ /* 0x100fe20000010000 */
[--C-:B0-----:R-:W-:Y:S01]  /*10e0*/  FADD.FTZ R42, R39, -R44.reuse ;  /* 0x8000002c272a7221 */ /* 0x101fe20000010000 */
[----:B------:R-:W-:Y:S01]  /*10f0*/  FADD.FTZ R34, R38, -R44 ;  /* 0x8000002c26227221 */ /* 0x000fe20000010000 */
[----:B-----5:R-:W-:Y:S02]  /*1100*/  HADD2.F32 R33, -RZ, R16.H0_H0 ;  /* 0x20000010ff217230 */ /* 0x020fe40000004100 */
        /* <DEDUP_REMOVED lines=8> */
[--C-:B------:R-:W-:Y:S01]  /*1190*/  FADD.FTZ R48, R30, -R44.reuse ;  /* 0x8000002c1e307221 */ /* 0x100fe20000010000 */
[----:B------:R-:W-:Y:S02]  /*11a0*/  HADD2.F32 R45, -RZ, R13.H0_H0 ;  /* 0x2000000dff2d7230 */ /* 0x000fe40000004100 */
[----:B------:R-:W-:Y:S01]  /*11b0*/  FFMA.FTZ R46, R42, R47, R49 ;  /* 0x0000002f2a2e7223 */ /* 0x000fe20000010031 */
[--C-:B------:R-:W-:Y:S01]  /*11c0*/  FADD.FTZ R42, R29, -R44.reuse ;  /* 0x8000002c1d2a7221 */ /* 0x100fe20000010000 */
[----:B------:R-:W-:Y:S02]  /*11d0*/  HADD2.F32 R47, -RZ, R14.H1_H1 ;  /* 0x3000000eff2f7230 */ /* 0x000fe40000004100 */
[----:B------:R-:W-:Y:S01]  /*11e0*/  FFMA.FTZ R33, R34, R43, R45 ;  /* 0x0000002b22217223 */ /* 0x000fe2000001002d */
[----:B------:R-:W-:Y:S01]  /*11f0*/  FADD.FTZ R34, R28, -R44 ;  /* 0x8000002c1c227221 */ /* 0x000fe20000010000 */
[----:B------:R-:W-:-:S02]  /*1200*/  HADD2.F32 R45, -RZ, R18.H1_H1 ;  /* 0x30000012ff2d7230 */ /* 0x000fc40000004100 */
[C---:B------:R-:W-:Y:S01]  /*1210*/  FMUL.FTZ R42, R41.reuse, R42 ;  /* 0x0000002a292a7220 */ /* 0x040fe20000410000 */
[----:B------:R-:W-:Y:S02]  /*1220*/  HADD2.F32 R35, -RZ, R18.H0_H0 ;  /* 0x20000012ff237230 */ /* 0x000fe40000004100 */
[C---:B------:R-:W-:Y:S01]  /*1230*/  FMUL.FTZ R34, R41.reuse, R34 ;  /* 0x0000002229227220 */ /* 0x040fe20000410000 */
[----:B------:R-:W-:Y:S02]  /*1240*/  HADD2.F32 R43, -RZ, R14.H0_H0 ;  /* 0x2000000eff2b7230 */ /* 0x000fe40000004100 */
[----:B------:R-:W-:Y:S01]  /*1250*/  FFMA.FTZ R45, R42, R45, R47 ;  /* 0x0000002d2a2d7223 */ /* 0x000fe2000001002f */
[----:B------:R-:W-:Y:S01]  /*1260*/  HADD2.F32 R42, -RZ, R19.H0_H0 ;  /* 0x20000013ff2a7230 */ /* 0x000fe20000004100 */
[----:B------:R-:W-:Y:S01]  /*1270*/  F2FP.F16.F32.PACK_AB R33, R46, R33 ;  /* 0x000000212e21723e */ /* 0x000fe200000000ff */
[----:B------:R-:W-:Y:S02]  /*1280*/  HADD2.F32 R50, -RZ, R15.H0_H0 ;  /* 0x2000000fff327230 */ /* 0x000fe40000004100 */
[----:B------:R-:W-:Y:S01]  /*1290*/  FFMA.FTZ R34, R34, R35, R43 ;  /* 0x0000002322227223 */ /* 0x000fe2000001002b */
[----:B------:R-:W-:Y:S01]  /*12a0*/  FMUL.FTZ R35, R41, R48 ;  /* 0x0000003029237220 */ /* 0x000fe20000410000 */
[----:B------:R-:W-:Y:S01]  /*12b0*/  FADD.FTZ R48, R31, -R44 ;  /* 0x8000002c1f307221 */ /* 0x000fe20000010000 */
[----:B------:R-:W-:-:S02]  /*12c0*/  HADD2.F32 R47, -RZ, R19.H1_H1 ;  /* 0x30000013ff2f7230 */ /* 0x000fc40000004100 */
[----:B------:R-:W-:Y:S01]  /*12d0*/  FFMA.FTZ R35, R35, R42, R50 ;  /* 0x0000002a23237223 */ /* 0x000fe20000010032 */
[----:B------:R-:W-:Y:S01]  /*12e0*/  HADD2.F32 R49, -RZ, R15.H1_H1 ;  /* 0x3000000fff317230 */ /* 0x000fe20000004100 */
[----:B------:R-:W0:Y:S01]  /*12f0*/  LDC.64 R42, c[0x0][0x428] ;  /* 0x00010a00ff2a7b82 */ /* 0x000e220000000a00 */
[----:B------:R-:W-:Y:S01]  /*1300*/  FMUL.FTZ R48, R41, R48 ;  /* 0x0000003029307220 */ /* 0x000fe20000410000 */
[----:B------:R-:W-:-:S03]  /*1310*/  F2FP.F16.F32.PACK_AB R34, R45, R34 ;  /* 0x000000222d22723e */ /* 0x000fc600000000ff */
[----:B------:R-:W-:Y:S01]  /*1320*/  FFMA.FTZ R50, R48, R47, R49 ;  /* 0x0000002f30327223 */ /* 0x000fe20000010031 */
[----:B------:R-:W-:Y:S01]  /*1330*/  FADD.FTZ R48, R37, -R44 ;  /* 0x8000002c25307221 */ /* 0x000fe20000010000 */
[----:B------:R-:W-:Y:S02]  /*1340*/  HADD2.F32 R47, -RZ, R16.H1_H1 ;  /* 0x30000010ff2f7230 */ /* 0x000fe40000004100 */
[----:B------:R-:W-:Y:S02]  /*1350*/  HADD2.F32 R49, -RZ, R12.H1_H1 ;  /* 0x3000000cff317230 */ /* 0x000fe40000004100 */
[----:B------:R-:W-:Y:S01]  /*1360*/  FMUL.FTZ R48, R41, R48 ;  /* 0x0000003029307220 */ /* 0x000fe20000410000 */
[----:B------:R-:W-:-:S03]  /*1370*/  F2FP.F16.F32.PACK_AB R35, R50, R35 ;  /* 0x000000233223723e */ /* 0x000fc600000000ff */
[----:B------:R-:W-:-:S05]  /*1380*/  FFMA.FTZ R47, R48, R47, R49 ;  /* 0x0000002f302f7223 */ /* 0x000fca0000010031 */
[----:B------:R-:W-:Y:S01]  /*1390*/  F2FP.F16.F32.PACK_AB R32, R47, R32 ;  /* 0x000000202f20723e */ /* 0x000fe200000000ff */
[C---:B0-----:R-:W-:Y:S01]  /*13a0*/  IMAD.WIDE.U32 R42, R0.reuse, 0x10, R42 ;  /* 0x00000010002a7825 */ /* 0x041fe200078e002a */
[----:B------:R-:W-:-:S04]  /*13b0*/  IADD3 R0, PT, PT, R0, 0x20, RZ ;  /* 0x0000002000007810 */ /* 0x000fc80007ffe0ff */
[----:B------:R1:W-:Y:S03]  /*13c0*/  STG.E.128 desc[UR6][R42.64], R32 ;  /* 0x000000202a007986 */ /* 0x0003e6000c101d06 */
.L_x_12000:
[----:B------:R-:W-:Y:S05]  /*13d0*/  BSYNC.RECONVERGENT B0 ;  /* 0x0000000000007941 */ /* 0x000fea0003800200 */
.L_x_11999:
[----:B------:R-:W-:Y:S04]  /*13e0*/  BSSY.RECONVERGENT B0, `(.L_x_12001) ;  /* 0x0000031000007945 */ /* 0x000fe80003800200 */
[----:B------:R-:W-:Y:S05]  /*13f0*/  @!P5 BRA `(.L_x_12002) ;  /* 0x0000000000bcd947 */ /* 0x000fea0003800000 */
[--C-:B-1----:R-:W-:Y:S01]  /*1400*/  FADD.FTZ R32, R20, -R44.reuse ;  /* 0x8000002c14207221 */ /* 0x102fe20000010000 */
[----:B-----5:R-:W-:Y:S02]  /*1410*/  HADD2.F32 R45, -RZ, R8.H0_H0 ;  /* 0x20000008ff2d7230 */ /* 0x020fe40000004100 */
[----:B0-----:R-:W-:Y:S01]  /*1420*/  FADD.FTZ R34, R22, -R44 ;  /* 0x8000002c16227221 */ /* 0x001fe20000010000 */
[----:B------:R-:W-:Y:S02]  /*1430*/  HADD2.F32 R33, -RZ, R4.H0_H0 ;  /* 0x20000004ff217230 */ /* 0x000fe40000004100 */
[C---:B------:R-:W-:Y:S01]  /*1440*/  FMUL.FTZ R32, R41.reuse, R32 ;  /* 0x0000002029207220 */ /* 0x040fe20000410000 */
[----:B------:R-:W-:Y:S02]  /*1450*/  HADD2.F32 R47, -RZ, R9.H0_H0 ;  /* 0x20000009ff2f7230 */ /* 0x000fe40000004100 */
[----:B------:R-:W-:Y:S01]  /*1460*/  FMUL.FTZ R34, R41, R34 ;  /* 0x0000002229227220 */ /* 0x000fe20000410000 */
[----:B------:R-:W-:-:S02]  /*1470*/  HADD2.F32 R35, -RZ, R5.H0_H0 ;  /* 0x20000005ff237230 */ /* 0x000fc40000004100 */
[----:B------:R-:W-:Y:S01]  /*1480*/  FFMA.FTZ R45, R32, R45, R33 ;  /* 0x0000002d202d7223 */ /* 0x000fe20000010021 */
[--C-:B------:R-:W-:Y:S01]  /*1490*/  FADD.FTZ R32, R23, -R44.reuse ;  /* 0x8000002c17207221 */ /* 0x100fe20000010000 */
[----:B------:R-:W-:Y:S02]  /*14a0*/  HADD2.F32 R33, -RZ, R9.H1_H1 ;  /* 0x30000009ff217230 */ /* 0x000fe40000004100 */
[--C-:B------:R-:W-:Y:S01]  /*14b0*/  FADD.FTZ R42, R27, -R44.reuse ;  /* 0x8000002c1b2a7221 */ /* 0x100fe20000010000 */
[----:B------:R-:W-:Y:S01]  /*14c0*/  FFMA.FTZ R47, R34, R47, R35 ;  /* 0x0000002f222f7223 */ /* 0x000fe20000010023 */
[----:B------:R-:W-:Y:S02]  /*14d0*/  HADD2.F32 R35, -RZ, R5.H1_H1 ;  /* 0x30000005ff237230 */ /* 0x000fe40000004100 */
[----:B------:R-:W-:Y:S01]  /*14e0*/  FADD.FTZ R34, R24, -R44 ;  /* 0x8000002c18227221 */ /* 0x000fe20000010000 */
[----:B------:R-:W-:Y:S01]  /*14f0*/  FMUL.FTZ R32, R41, R32 ;  /* 0x0000002029207220 */ /* 0x000fe20000410000 */
[----:B------:R-:W-:-:S02]  /*1500*/  HADD2.F32 R49, -RZ, R10.H0_H0 ;  /* 0x2000000aff317230 */ /* 0x000fc40000004100 */
[----:B------:R-:W-:Y:S02]  /*1510*/  HADD2.F32 R43, -RZ, R6.H0_H0 ;  /* 0x20000006ff2b7230 */ /* 0x000fe40000004100 */
[----:B------:R-:W-:Y:S01]  /*1520*/  FMUL.FTZ R34, R41, R34 ;  /* 0x0000002229227220 */ /* 0x000fe20000410000 */
[----:B------:R-:W-:Y:S01]  /*1530*/  FFMA.FTZ R46, R32, R33, R35 ;  /* 0x00000021202e7223 */ /* 0x000fe20000010023 */
[--C-:B------:R-:W-:Y:S01]  /*1540*/  FADD.FTZ R32, R25, -R44.reuse ;  /* 0x8000002c19207221 */ /* 0x100fe20000010000 */
[----:B------:R-:W-:Y:S02]  /*1550*/  HADD2.F32 R33, -RZ, R10.H1_H1 ;  /* 0x3000000aff217230 */ /* 0x000fe40000004100 */
[----:B------:R-:W-:Y:S01]  /*1560*/  FFMA.FTZ R49, R34, R49, R43 ;  /* 0x0000003122317223 */ /* 0x000fe2000001002b */
[----:B------:R-:W-:Y:S01]  /*1570*/  FADD.FTZ R34, R26, -R44 ;  /* 0x8000002c1a227221 */ /* 0x000fe20000010000 */
[----:B------:R-:W-:Y:S02]  /*1580*/  HADD2.F32 R35, -RZ, R6.H1_H1 ;  /* 0x30000006ff237230 */ /* 0x000fe40000004100 */
[----:B------:R-:W-:Y:S01]  /*1590*/  FMUL.FTZ R32, R41, R32 ;  /* 0x0000002029207220 */ /* 0x000fe20000410000 */
[----:B------:R-:W-:-:S02]  /*15a0*/  HADD2.F32 R43, -RZ, R11.H0_H0 ;  /* 0x2000000bff2b7230 */ /* 0x000fc40000004100 */
[----:B------:R-:W-:Y:S01]  /*15b0*/  FMUL.FTZ R48, R41, R34 ;  /* 0x0000002229307220 */ /* 0x000fe20000410000 */
[----:B------:R-:W-:Y:S02]  /*15c0*/  HADD2.F32 R51, -RZ, R7.H0_H0 ;  /* 0x20000007ff337230 */ /* 0x000fe40000004100 */
[----:B------:R-:W-:Y:S01]  /*15d0*/  FFMA.FTZ R34, R32, R33, R35 ;  /* 0x0000002120227223 */ /* 0x000fe20000010023 */
[----:B------:R-:W-:Y:S01]  /*15e0*/  FADD.FTZ R44, R21, -R44 ;  /* 0x8000002c152c7221 */ /* 0x000fe20000010000 */
[----:B------:R-:W0:Y:S01]  /*15f0*/  LDC.64 R32, c[0x0][0x428] ;  /* 0x00010a00ff207b82 */ /* 0x000e220000000a00 */
[C---:B------:R-:W-:Y:S01]  /*1600*/  FMUL.FTZ R35, R41.reuse, R42 ;  /* 0x0000002a29237220 */ /* 0x040fe20000410000 */
[----:B------:R-:W-:Y:S01]  /*1610*/  FFMA.FTZ R48, R48, R43, R51 ;  /* 0x0000002b30307223 */ /* 0x000fe20000010033 */
[----:B------:R-:W-:Y:S01]  /*1620*/  FMUL.FTZ R44, R41, R44 ;  /* 0x0000002c292c7220 */ /* 0x000fe20000410000 */
[----:B------:R-:W-:Y:S01]  /*1630*/  HADD2.F32 R42, -RZ, R11.H1_H1 ;  /* 0x3000000bff2a7230 */ /* 0x000fe20000004100 */
[----:B------:R-:W-:Y:S01]  /*1640*/  F2FP.F16.F32.PACK_AB R34, R34, R49 ;  /* 0x000000312222723e */ /* 0x000fe200000000ff */
[----:B------:R-:W-:-:S02]  /*1650*/  HADD2.F32 R50, -RZ, R7.H1_H1 ;  /* 0x30000007ff327230 */ /* 0x000fc40000004100 */
[----:B------:R-:W-:Y:S02]  /*1660*/  HADD2.F32 R41, -RZ, R8.H1_H1 ;  /* 0x30000008ff297230 */ /* 0x000fe40000004100 */
[----:B------:R-:W-:Y:S02]  /*1670*/  HADD2.F32 R43, -RZ, R4.H1_H1 ;  /* 0x30000004ff2b7230 */ /* 0x000fe40000004100 */
[----:B------:R-:W-:-:S03]  /*1680*/  FFMA.FTZ R35, R35, R42, R50 ;  /* 0x0000002a23237223 */ /* 0x000fc60000010032 */
[----:B------:R-:W-:Y:S02]  /*1690*/  FFMA.FTZ R44, R44, R41, R43 ;  /* 0x000000292c2c7223 */ /* 0x000fe4000001002b */
[----:B------:R-:W-:Y:S01]  /*16a0*/  F2FP.F16.F32.PACK_AB R35, R35, R48 ;  /* 0x000000302323723e */ /* 0x000fe200000000ff */
[----:B0-----:R-:W-:Y:S01]  /*16b0*/  IMAD.WIDE.U32 R42, R0, 0x10, R32 ;  /* 0x00000010002a7825 */ /* 0x001fe200078e0020 */
[----:B------:R-:W-:Y:S02]  /*16c0*/  F2FP.F16.F32.PACK_AB R33, R46, R47 ;  /* 0x0000002f2e21723e */ /* 0x000fe400000000ff */
[----:B------:R-:W-:-:S05]  /*16d0*/  F2FP.F16.F32.PACK_AB R32, R44, R45 ;  /* 0x0000002d2c20723e */ /* 0x000fca00000000ff */
[----:B------:R2:W-:Y:S02]  /*16e0*/  STG.E.128 desc[UR6][R42.64], R32 ;  /* 0x000000202a007986 */ /* 0x0005e4000c101d06 */
.L_x_12002:
[----:B------:R-:W-:Y:S05]  /*16f0*/  BSYNC.RECONVERGENT B0 ;  /* 0x0000000000007941 */ /* 0x000fea0003800200 */
.L_x_12001:
[----:B012---:R-:W0:Y:S02]  /*1700*/  LDC.64 R32, c[0x0][0x380] ;  /* 0x0000e000ff207b82 */ /* 0x007e240000000a00 */
[----:B0-----:R-:W-:-:S04]  /*1710*/  LEA R2, R32, R2, 0x2 ;  /* 0x0000000220027211 */ /* 0x001fc800078e10ff */
[----:B------:R-:W-:-:S13]  /*1720*/  ISETP.GE.AND P2, PT, R2, R33, PT ;  /* 0x000000210200720c */ /* 0x000fda0003f46270 */
[----:B------:R-:W-:Y:S05]  /*1730*/  @!P2 BRA `(.L_x_12003) ;  /* 0xffffffec0038a947 */ /* 0x000fea000383ffff */
[----:B------:R-:W-:Y:S05]  /*1740*/  EXIT ;  /* 0x000000000000794d */ /* 0x000fea0003800000 */
.L_x_11998:
        /* <DEDUP_REMOVED lines=8> */
.L_x_12005:
[----:B------:R-:W-:Y:S05]  /*17d0*/  BSYNC B0 ;  /* 0x0000000000007941 */ /* 0x000fea0003800000 */
.L_x_12004:
        /* <DEDUP_REMOVED lines=10> */
.L_x_12006:
[----:B------:R-:W-:Y:S01]  /*1880*/  HFMA2 R47, -RZ, RZ, 0, 2.384185791015625e-07 ;  /* 0x00000004ff2f7431 */ /* 0x000fe200000001ff */
[----:B------:R-:W-:-:S05]  /*1890*/  MOV R32, R46 ;  /* 0x0000002e00207202 */ /* 0x000fca0000000f00 */
[----:B------:R-:W-:-:S05]  /*18a0*/  FADD.FTZ R41, R35, R32 ;  /* 0x0000002023297221 */ /* 0x000fca0000010000 */
[----:B------:R-:W-:-:S07]  /*18b0*/  MOV R48, R41 ;  /* 0x0000002900307202 */ /* 0x000fce0000000f00 */
[----:B------:R-:W-:Y:S05]  /*18c0*/  WARPSYNC.COLLECTIVE R45, `(.L_x_12007) ;  /* 0x000000002d087348 */ /* 0x000fea0003c00000 */
[----:B------:R0:W1:Y:S02]  /*18d0*/  SHFL.BFLY P6, R46, R48, R47, R50 ;  /* 0x0c00002f302e7389 */ /* 0x00006400000c0032 */
[----:B01----:R-:W-:Y:S05]  /*18e0*/  ENDCOLLECTIVE ;  /* 0x000000000000791b */ /* 0x003fea0003800000 */
.L_x_12007:
[----:B------:R-:W-:Y:S01]  /*18f0*/  HFMA2 R47, -RZ, RZ, 0, 4.76837158203125e-07 ;  /* 0x00000008ff2f7431 */ /* 0x000fe200000001ff */
[----:B------:R-:W-:-:S05]  /*1900*/  MOV R32, R46 ;  /* 0x0000002e00207202 */ /* 0x000fca0000000f00 */
[----:B------:R-:W-:-:S05]  /*1910*/  FADD.FTZ R42, R41, R32 ;  /* 0x00000020292a7221 */ /* 0x000fca0000010000 */
[----:B------:R-:W-:-:S07]  /*1920*/  MOV R48, R42 ;  /* 0x0000002a00307202 */ /* 0x000fce0000000f00 */
[----:B------:R-:W-:Y:S05]  /*1930*/  WARPSYNC.COLLECTIVE R45, `(.L_x_12008) ;  /* 0x000000002d087348 */ /* 0x000fea0003c00000 */
[----:B------:R0:W1:Y:S02]  /*1940*/  SHFL.BFLY P6, R46, R48, R47, R50 ;  /* 0x0c00002f302e7389 */ /* 0x00006400000c0032 */
[----:B01----:R-:W-:Y:S05]  /*1950*/  ENDCOLLECTIVE ;  /* 0x000000000000791b */ /* 0x003fea0003800000 */
.L_x_12008:
[----:B------:R-:W-:Y:S01]  /*1960*/  HFMA2 R47, -RZ, RZ, 0, 9.5367431640625e-07 ;  /* 0x00000010ff2f7431 */ /* 0x000fe200000001ff */
[----:B------:R-:W-:-:S05]  /*1970*/  MOV R43, R46 ;  /* 0x0000002e002b7202 */ /* 0x000fca0000000f00 */
[----:B------:R-:W-:-:S05]  /*1980*/  FADD.FTZ R43, R42, R43 ;  /* 0x0000002b2a2b7221 */ /* 0x000fca0000010000 */
[----:B------:R-:W-:-:S07]  /*1990*/  MOV R48, R43 ;  /* 0x0000002b00307202 */ /* 0x000fce0000000f00 */
[----:B------:R-:W-:Y:S05]  /*19a0*/  WARPSYNC.COLLECTIVE R45, `(.L_x_12009) ;  /* 0x000000002d087348 */ /* 0x000fea0003c00000 */
[----:B------:R0:W1:Y:S02]  /*19b0*/  SHFL.BFLY P6, R46, R48, R47, R50 ;  /* 0x0c00002f302e7389 */ /* 0x00006400000c0032 */
[----:B01----:R-:W-:Y:S05]  /*19c0*/  ENDCOLLECTIVE ;  /* 0x000000000000791b */ /* 0x003fea0003800000 */
.L_x_12009:
        /* <DEDUP_REMOVED lines=41> */
.L_x_12010:
[----:B------:R-:W-:Y:S01]  /*1c60*/  HFMA2 R47, -RZ, RZ, 0, 1.1920928955078125e-07 ;  /* 0x00000002ff2f7431 */ /* 0x000fe200000001ff */
[----:B------:R-:W-:-:S05]  /*1c70*/  MOV R35, R46 ;  /* 0x0000002e00237202 */ /* 0x000fca0000000f00 */
[----:B------:R-:W-:-:S05]  /*1c80*/  FADD.FTZ R35, R32, R35 ;  /* 0x0000002320237221 */ /* 0x000fca0000010000 */
[----:B------:R-:W-:-:S07]  /*1c90*/  MOV R48, R35 ;  /* 0x0000002300307202 */ /* 0x000fce0000000f00 */
[----:B------:R-:W-:Y:S05]  /*1ca0*/  WARPSYNC.COLLECTIVE R45, `(.L_x_12011) ;  /* 0x000000002d087348 */ /* 0x000fea0003c00000 */
[----:B------:R0:W1:Y:S02]  /*1cb0*/  SHFL.BFLY P6, R46, R48, R47, R50 ;  /* 0x0c00002f302e7389 */ /* 0x00006400000c0032 */
[----:B01----:R-:W-:Y:S05]  /*1cc0*/  ENDCOLLECTIVE ;  /* 0x000000000000791b */ /* 0x003fea0003800000 */
.L_x_12011:
[----:B------:R-:W-:Y:S01]  /*1cd0*/  HFMA2 R47, -RZ, RZ, 0, 2.384185791015625e-07 ;  /* 0x00000004ff2f7431 */ /* 0x000fe200000001ff */
[----:B------:R-:W-:-:S05]  /*1ce0*/  MOV R42, R46 ;  /* 0x0000002e002a7202 */ /* 0x000fca0000000f00 */
[----:B------:R-:W-:-:S05]  /*1cf0*/  FADD.FTZ R42, R35, R42 ;  /* 0x0000002a232a7221 */ /* 0x000fca0000010000 */
[----:B------:R-:W-:-:S07]  /*1d00*/  MOV R48, R42 ;  /* 0x0000002a00307202 */ /* 0x000fce0000000f00 */
[----:B------:R-:W-:Y:S05]  /*1d10*/  WARPSYNC.COLLECTIVE R45, `(.L_x_12012) ;  /* 0x000000002d087348 */ /* 0x000fea0003c00000 */
[----:B------:R0:W1:Y:S02]  /*1d20*/  SHFL.BFLY P6, R46, R48, R47, R50 ;  /* 0x0c00002f302e7389 */ /* 0x00006400000c0032 */
[----:B01----:R-:W-:Y:S05]  /*1d30*/  ENDCOLLECTIVE ;  /* 0x000000000000791b */ /* 0x003fea0003800000 */
.L_x_12012:
[----:B------:R-:W-:Y:S01]  /*1d40*/  HFMA2 R47, -RZ, RZ, 0, 4.76837158203125e-07 ;  /* 0x00000008ff2f7431 */ /* 0x000fe200000001ff */
[----:B------:R-:W-:-:S05]  /*1d50*/  MOV R41, R46 ;  /* 0x0000002e00297202 */ /* 0x000fca0000000f00 */
[----:B------:R-:W-:-:S05]  /*1d60*/  FADD.FTZ R41, R42, R41 ;  /* 0x000000292a297221 */ /* 0x000fca0000010000 */
[----:B------:R-:W-:-:S07]  /*1d70*/  MOV R48, R41 ;  /* 0x0000002900307202 */ /* 0x000fce0000000f00 */
[----:B------:R-:W-:Y:S05]  /*1d80*/  WARPSYNC.COLLECTIVE R45, `(.L_x_12013) ;  /* 0x000000002d087348 */ /* 0x000fea0003c00000 */
[----:B------:R0:W1:Y:S02]  /*1d90*/  SHFL.BFLY P6, R46, R48, R47, R50 ;  /* 0x0c00002f302e7389 */ /* 0x00006400000c0032 */
[----:B01----:R-:W-:Y:S05]  /*1da0*/  ENDCOLLECTIVE ;  /* 0x000000000000791b */ /* 0x003fea0003800000 */
.L_x_12013:
[----:B------:R-:W-:Y:S01]  /*1db0*/  HFMA2 R47, -RZ, RZ, 0, 9.5367431640625e-07 ;  /* 0x00000010ff2f7431 */ /* 0x000fe200000001ff */
[----:B------:R-:W-:-:S05]  /*1dc0*/  MOV R44, R46 ;  /* 0x0000002e002c7202 */ /* 0x000fca0000000f00 */
[----:B------:R-:W-:-:S05]  /*1dd0*/  FADD.FTZ R44, R41, R44 ;  /* 0x0000002c292c7221 */ /* 0x000fca0000010000 */
[----:B------:R-:W-:-:S07]  /*1de0*/  MOV R48, R44 ;  /* 0x0000002c00307202 */ /* 0x000fce0000000f00 */
[----:B------:R-:W-:Y:S05]  /*1df0*/  WARPSYNC.COLLECTIVE R45, `(.L_x_12014) ;  /* 0x000000002d087348 */ /* 0x000fea0003c00000 */
[----:B------:R0:W1:Y:S02]  /*1e00*/  SHFL.BFLY P6, R46, R48, R47, R50 ;  /* 0x0c00002f302e7389 */ /* 0x00006400000c0032 */
[----:B01----:R-:W-:Y:S05]  /*1e10*/  ENDCOLLECTIVE ;  /* 0x000000000000791b */ /* 0x003fea0003800000 */
.L_x_12014:
[----:B------:R-:W-:Y:S01]  /*1e20*/  MOV R43, R46 ;  /* 0x0000002e002b7202 */ /* 0x000fe20000000f00 */
[----:B------:R-:W-:Y:S06]  /*1e30*/  BRA `(.L_x_12015) ;  /* 0xfffffff000687947 */ /* 0x000fec000383ffff */
.L_x_12016:
        /* <DEDUP_REMOVED lines=12> */
.L_x_20317:


//--------------------- .text._ZN10layer_norm13ln_fwd_kernelINS_13Kernel_traitsI6__halfS2_fS2_fjLj512ELj1ELj4ELj1ELj16ENS_18Kernel_traits_baseILj512ES2_S2_fS2_fjLj128EEEEELb0ELb0ELb0ELb1EEEvNS_9FwdParamsE --------------------------
	.section	.text._ZN10layer_norm13ln_fwd_kernelINS_13Kernel_traitsI6__halfS2_fS2_fjLj512ELj1ELj4ELj1ELj16ENS_18Kernel_traits_baseILj512ES2_S2_fS2_fjLj128EEEEELb0ELb0ELb0ELb1EEEvNS_9FwdParamsE,"ax",@progbits
	.align	128
        .global         _ZN10layer_norm13ln_fwd_kernelINS_13Kernel_traitsI6__halfS2_fS2_fjLj512ELj1ELj4ELj1ELj16ENS_18Kernel_traits_baseILj512ES2_S2_fS2_fjLj128EEEEELb0ELb0ELb0ELb1EEEvNS_9FwdParamsE
        .type           _ZN10layer_norm13ln_fwd_kernelINS_13Kernel_traitsI6__halfS2_fS2_fjLj512ELj1ELj4ELj1ELj16ENS_18Kernel_traits_baseILj512ES2_S2_fS2_fjLj128EEEEELb0ELb0ELb0ELb1EEEvNS_9FwdParamsE,@function
        .size           _ZN10layer_norm13ln_fwd_kernelINS_13Kernel_traitsI6__halfS2_fS2_fjLj512ELj1ELj4ELj1ELj16ENS_18Kernel_traits_baseILj512ES2_S2_fS2_fjLj128EEEEELb0ELb0ELb0ELb1EEEvNS_9FwdParamsE,(.L_x_20318 - _ZN10layer_norm13ln_fwd_kernelINS_13Kernel_traitsI6__halfS2_fS2_fjLj512ELj1ELj4ELj1ELj16ENS_18Kernel_traits_baseILj512ES2_S2_fS2_fjLj128EEEEELb0ELb0ELb0ELb1EEEvNS_9FwdParamsE)
        .other          _ZN10layer_norm13ln_fwd_kernelINS_13Kernel_traitsI6__halfS2_fS2_fjLj512ELj1ELj4ELj1ELj16ENS_18Kernel_traits_baseILj512ES2_S2_fS2_fjLj128EEEEELb0ELb0ELb0ELb1EEEvNS_9FwdParamsE,@"STO_CUDA_ENTRY STV_DEFAULT"
_ZN10layer_norm13ln_fwd_kernelINS_13Kernel_traitsI6__halfS2_fS2_fjLj512ELj1ELj4ELj1ELj16ENS_18Kernel_traits_baseILj512ES2_S2_fS2_fjLj128EEEEELb0ELb0ELb0ELb1EEEvNS_9FwdParamsE:
.text._ZN10layer_norm13ln_fwd_kernelINS_13Kernel_traitsI6__halfS2_fS2_fjLj512ELj1ELj4ELj1ELj16ENS_18Kernel_traits_baseILj512ES2_S2_fS2_fjLj128EEEEELb0ELb0ELb0ELb1EEEvNS_9FwdParamsE:
        /* <DEDUP_REMOVED lines=33> */
[----:B------:R-:W-:Y:S02]  /*0210*/  @!P0 MOV R45, R37 ;  /* 0x00000025002d8202 */ /* 0x000fe40000000f00 */
[----:B------:R-:W-:-:S02]  /*0220*/  @!P0 MOV R41, R38 ;  /* 0x0000002600298202 */ /* 0x000fc40000000f00 */
[----:B------:R-:W-:Y:S01]  /*0230*/  @!P0 MOV R35, R16 ;  /* 0x0000001000238202 */ /* 0x000fe20000000f00 */
[----:B0-----:R-:W-:Y:S01]  /*0240*/  UISETP.NE.U32.AND UP0, UPT, UR4, URZ, UPT ;  /* 0x000000ff0400728c */ /* 0x001fe2000bf05070 */
[----:B------:R-:W-:Y:S01]  /*0250*/  @!P0 MOV R14, R17 ;  /* 0x00000011000e8202 */ /* 0x000fe20000000f00 */
[----:B------:R-:W0:Y:S01]  /*0260*/  LDCU.U8 UR4, c[0x0][0x410] ;  /* 0x00008200ff0477ac */ /* 0x000e220008000000 */
[----:B------:R-:W-:Y:S02]  /*0270*/  @!P0 MOV R13, R18 ;  /* 0x00000012000d8202 */ /* 0x000fe40000000f00 */
[----:B------:R-:W-:Y:S01]  /*0280*/  @!P0 MOV R12, R19 ;  /* 0x00000013000c8202 */ /* 0x000fe20000000f00 */
[----:B------:R-:W-:-:S09]  /*0290*/  UISETP.NE.AND.EX UP0, UPT, UR5, URZ, UPT, UP0 ;  /* 0x000000ff0500728c */ /* 0x000fd2000bf05300 */
[----:B------:R-:W-:Y:S05]  /*02a0*/  BRA.U UP0, `(.L_x_12017) ;  /* 0x0000001100487547 */ /* 0x000fea000b800000 */
[----:B------:R-:W1:Y:S01]  /*02b0*/  LDCU.64 UR8, c[0x0][0x3a0] ;  /* 0x00007400ff0877ac */ /* 0x000e620008000a00 */
[--C-:B------:R-:W-:Y:S02]  /*02c0*/  HADD2.F32 R60, -RZ, R8.reuse.H0_H0 ;  /* 0x20000008ff3c7230 */ /* 0x100fe40000004100 */
[----:B------:R-:W-:Y:S01]  /*02d0*/  HADD2.F32 R56, -RZ, R8.H1_H1 ;  /* 0x30000008ff387230 */ /* 0x000fe20000004100 */
[----:B------:R-:W2:Y:S01]  /*02e0*/  LDCU UR5, c[0x0][0x388] ;  /* 0x00007100ff0577ac */ /* 0x000ea20008000800 */
[--C-:B------:R-:W-:Y:S02]  /*02f0*/  HADD2.F32 R55, -RZ, R9.reuse.H0_H0 ;  /* 0x20000009ff377230 */ /* 0x100fe40000004100 */
[----:B------:R-:W-:Y:S01]  /*0300*/  HADD2.F32 R54, -RZ, R9.H1_H1 ;  /* 0x30000009ff367230 */ /* 0x000fe20000004100 */
[----:B------:R-:W3:Y:S01]  /*0310*/  LDCU.64 UR10, c[0x0][0x3a0] ;  /* 0x00007400ff0a77ac */ /* 0x000ee20008000a00 */
[--C-:B------:R-:W-:Y:S02]  /*0320*/  HADD2.F32 R53, -RZ, R10.reuse.H0_H0 ;  /* 0x2000000aff357230 */ /* 0x100fe40000004100 */
[----:B------:R-:W-:-:S02]  /*0330*/  HADD2.F32 R52, -RZ, R10.H1_H1 ;  /* 0x3000000aff347230 */ /* 0x000fc40000004100 */
[--C-:B------:R-:W-:Y:S02]  /*0340*/  HADD2.F32 R51, -RZ, R11.reuse.H0_H0 ;  /* 0x2000000bff337230 */ /* 0x100fe40000004100 */
[----:B------:R-:W-:Y:S02]  /*0350*/  HADD2.F32 R50, -RZ, R11.H1_H1 ;  /* 0x3000000bff327230 */ /* 0x000fe40000004100 */
[--C-:B------:R-:W-:Y:S01]  /*0360*/  HADD2.F32 R49, -RZ, R4.reuse.H0_H0 ;  /* 0x20000004ff317230 */ /* 0x100fe20000004100 */
[----:B-1----:R-:W-:Y:S01]  /*0370*/  UISETP.NE.U32.AND UP0, UPT, UR8, URZ, UPT ;  /* 0x000000ff0800728c */ /* 0x002fe2000bf05070 */
[----:B------:R-:W-:Y:S01]  /*0380*/  HADD2.F32 R34, -RZ, R4.H1_H1 ;  /* 0x30000004ff227230 */ /* 0x000fe20000004100 */
[----:B------:R-:W1:Y:S01]  /*0390*/  LDCU UR8, c[0x0][0x448] ;  /* 0x00008900ff0877ac */ /* 0x000e620008000800 */
[--C-:B------:R-:W-:Y:S02]  /*03a0*/  HADD2.F32 R33, -RZ, R5.reuse.H0_H0 ;  /* 0x20000005ff217230 */ /* 0x100fe40000004100 */
[----:B------:R-:W-:Y:S01]  /*03b0*/  HADD2.F32 R32, -RZ, R5.H1_H1 ;  /* 0x30000005ff207230 */ /* 0x000fe20000004100 */
[----:B------:R-:W-:Y:S01]  /*03c0*/  UISETP.NE.AND.EX UP0, UPT, UR9, URZ, UPT, UP0 ;  /* 0x000000ff0900728c */ /* 0x000fe2000bf05300 */
[----:B------:R-:W-:-:S02]  /*03d0*/  HADD2.F32 R11, -RZ, R6.H0_H0 ;  /* 0x20000006ff0b7230 */ /* 0x000fc40000004100 */
[----:B------:R-:W-:Y:S02]  /*03e0*/  HADD2.F32 R10, -RZ, R6.H1_H1 ;  /* 0x30000006ff0a7230 */ /* 0x000fe40000004100 */
[--C-:B------:R-:W-:Y:S01]  /*03f0*/  HADD2.F32 R9, -RZ, R7.reuse.H0_H0 ;  /* 0x20000007ff097230 */ /* 0x100fe20000004100 */
[----:B------:R-:W-:Y:S01]  /*0400*/  PLOP3.LUT P1, PT, PT, PT, UP0, 0x80, 0x8 ;  /* 0x000000000008781c */ /* 0x000fe20003f2f008 */
[----:B------:R-:W-:Y:S02]  /*0410*/  HADD2.F32 R8, -RZ, R7.H1_H1 ;  /* 0x30000007ff087230 */ /* 0x000fe40000004100 */
[----:B------:R-:W-:Y:S02]  /*0420*/  HADD2.F32 R46, -RZ, R45.H0_H0 ;  /* 0x2000002dff2e7230 */ /* 0x000fe40000004100 */
[----:B------:R-:W-:Y:S02]  /*0430*/  HADD2.F32 R42, -RZ, R41.H0_H0 ;  /* 0x20000029ff2a7230 */ /* 0x000fe40000004100 */
[----:B------:R-:W-:-:S02]  /*0440*/  HADD2.F32 R40, -RZ, R39.H0_H0 ;  /* 0x20000027ff287230 */ /* 0x000fc40000004100 */
[----:B------:R-:W-:Y:S02]  /*0450*/  HADD2.F32 R38, -RZ, R35.H0_H0 ;  /* 0x20000023ff267230 */ /* 0x000fe40000004100 */
[--C-:B------:R-:W-:Y:S02]  /*0460*/  HADD2.F32 R48, -RZ, R36.reuse.H0_H0 ;  /* 0x20000024ff307230 */ /* 0x100fe40000004100 */
[----:B------:R-:W-:Y:S02]  /*0470*/  HADD2.F32 R47, -RZ, R36.H1_H1 ;  /* 0x30000024ff2f7230 */ /* 0x000fe40000004100 */
[----:B------:R-:W-:Y:S02]  /*0480*/  HADD2.F32 R45, -RZ, R45.H1_H1 ;  /* 0x3000002dff2d7230 */ /* 0x000fe40000004100 */
[----:B------:R-:W-:Y:S02]  /*0490*/  HADD2.F32 R41, -RZ, R41.H1_H1 ;  /* 0x30000029ff297230 */ /* 0x000fe40000004100 */
[----:B------:R-:W-:-:S02]  /*04a0*/  HADD2.F32 R39, -RZ, R39.H1_H1 ;  /* 0x30000027ff277230 */ /* 0x000fc40000004100 */
[----:B------:R-:W-:Y:S02]  /*04b0*/  HADD2.F32 R35, -RZ, R35.H1_H1 ;  /* 0x30000023ff237230 */ /* 0x000fe40000004100 */
[--C-:B------:R-:W-:Y:S02]  /*04c0*/  HADD2.F32 R7, -RZ, R14.reuse.H0_H0 ;  /* 0x2000000eff077230 */ /* 0x100fe40000004100 */
[----:B------:R-:W-:Y:S02]  /*04d0*/  HADD2.F32 R6, -RZ, R14.H1_H1 ;  /* 0x3000000eff067230 */ /* 0x000fe40000004100 */
[--C-:B------:R-:W-:Y:S02]  /*04e0*/  HADD2.F32 R5, -RZ, R13.reuse.H0_H0 ;  /* 0x2000000dff057230 */ /* 0x100fe40000004100 */
[----:B------:R-:W-:Y:S02]  /*04f0*/  HADD2.F32 R4, -RZ, R13.H1_H1 ;  /* 0x3000000dff047230 */ /* 0x000fe40000004100 */
[----:B------:R-:W-:-:S02]  /*0500*/  HADD2.F32 R3, -RZ, R12.H0_H0 ;  /* 0x2000000cff037230 */ /* 0x000fc40000004100 */
[----:B-123--:R-:W-:-:S07]  /*0510*/  HADD2.F32 R2, -RZ, R12.H1_H1 ;  /* 0x3000000cff027230 */ /* 0x00efce0000004100 */
.L_x_12024:
[----:B---3--:R-:W1:Y:S01]  /*0520*/  LDC.64 R24, c[0x0][0x390] ;  /* 0x0000e400ff187b82 */ /* 0x008e620000000a00 */
        /* <DEDUP_REMOVED lines=20> */
[----:B--2---:R-:W-:Y:S01]  /*0670*/  FADD.FTZ R13, R13, R16 ;  /* 0x000000100d0d7221 */ /* 0x004fe20000010000 */
        /* <DEDUP_REMOVED lines=8> */
.L_x_12019:
[--C-:B-----5:R-:W-:Y:S02]  /*0700*/  HADD2.F32 R12, -RZ, R16.reuse.H0_H0 ;  /* 0x20000010ff0c7230 */ /* 0x120fe40000004100 */
[----:B------:R-:W-:Y:S02]  /*0710*/  HADD2.F32 R13, -RZ, R16.H1_H1 ;  /* 0x30000010ff0d7230 */ /* 0x000fe40000004100 */
[--C-:B------:R-:W-:Y:S02]  /*0720*/  HADD2.F32 R14, -RZ, R17.reuse.H0_H0 ;  /* 0x20000011ff0e7230 */ /* 0x100fe40000004100 */
[----:B------:R-:W-:Y:S02]  /*0730*/  HADD2.F32 R15, -RZ, R17.H1_H1 ;  /* 0x30000011ff0f7230 */ /* 0x000fe40000004100 */
[--C-:B------:R-:W-:Y:S02]  /*0740*/  HADD2.F32 R16, -RZ, R18.reuse.H0_H0 ;  /* 0x20000012ff107230 */ /* 0x100fe40000004100 */
[----:B------:R-:W-:-:S02]  /*0750*/  HADD2.F32 R17, -RZ, R18.H1_H1 ;  /* 0x30000012ff117230 */ /* 0x000fc40000004100 */
[--C-:B------:R-:W-:Y:S02]  /*0760*/  HADD2.F32 R18, -RZ, R19.reuse.H0_H0 ;  /* 0x20000013ff127230 */ /* 0x100fe40000004100 */
[----:B------:R-:W-:-:S07]  /*0770*/  HADD2.F32 R19, -RZ, R19.H1_H1 ;  /* 0x30000013ff137230 */ /* 0x000fce0000004100 */
.L_x_12020:
[----:B0-----:R-:W-:Y:S05]  /*0780*/  BSYNC.RECONVERGENT B0 ;  /* 0x0000000000007941 */ /* 0x001fea0003800200 */
.L_x_12018:
        /* <DEDUP_REMOVED lines=15> */
[--C-:B-----5:R-:W-:Y:S02]  /*0880*/  HADD2.F32 R57, -RZ, R20.reuse.H0_H0 ;  /* 0x20000014ff397230 */ /* 0x120fe40000004100 */
[----:B------:R-:W-:-:S03]  /*0890*/  HADD2.F32 R20, -RZ, R20.H1_H1 ;  /* 0x30000014ff147230 */ /* 0x000fc60000004100 */
[----:B--2---:R-:W-:Y:S02]  /*08a0*/  FADD.FTZ R28, R28, R57 ;  /* 0x000000391c1c7221 */ /* 0x004fe40000010000 */
[----:B------:R-:W-:Y:S01]  /*08b0*/  FADD.FTZ R29, R29, R20 ;  /* 0x000000141d1d7221 */ /* 0x000fe20000010000 */
[--C-:B------:R-:W-:Y:S02]  /*08c0*/  HADD2.F32 R57, -RZ, R21.reuse.H0_H0 ;  /* 0x20000015ff397230 */ /* 0x100fe40000004100 */
[----:B------:R-:W-:Y:S02]  /*08d0*/  HADD2.F32 R20, -RZ, R21.H1_H1 ;  /* 0x30000015ff147230 */ /* 0x000fe40000004100 */
[--C-:B------:R-:W-:Y:S02]  /*08e0*/  HADD2.F32 R21, -RZ, R22.reuse.H0_H0 ;  /* 0x20000016ff157230 */ /* 0x100fe40000004100 */
[----:B------:R-:W-:Y:S01]  /*08f0*/  FADD.FTZ R30, R30, R57 ;  /* 0x000000391e1e7221 */ /* 0x000fe20000010000 */
[----:B------:R-:W-:-:S02]  /*0900*/  HADD2.F32 R22, -RZ, R22.H1_H1 ;  /* 0x30000016ff167230 */ /* 0x000fc40000004100 */
[----:B------:R-:W-:Y:S01]  /*0910*/  FADD.FTZ R31, R31, R20 ;  /* 0x000000141f1f7221 */ /* 0x000fe20000010000 */
[--C-:B------:R-:W-:Y:S02]  /*0920*/  HADD2.F32 R57, -RZ, R23.reuse.H0_H0 ;  /* 0x20000017ff397230 */ /* 0x100fe40000004100 */
[----:B---3--:R-:W-:Y:S01]  /*0930*/  FADD.FTZ R24, R24, R21 ;  /* 0x0000001518187221 */ /* 0x008fe20000010000 */
[----:B------:R-:W-:Y:S02]  /*0940*/  HADD2.F32 R20, -RZ, R23.H1_H1 ;  /* 0x30000017ff147230 */ /* 0x000fe40000004100 */
[----:B------:R-:W-:Y:S01]  /*0950*/  FADD.FTZ R25, R25, R22 ;  /* 0x0000001619197221 */ /* 0x000fe20000010000 */
[----:B------:R-:W-:Y:S02]  /*0960*/  FADD.FTZ R26, R26, R57 ;  /* 0x000000391a1a7221 */ /* 0x000fe40000010000 */
[----:B------:R-:W-:Y:S01]  /*0970*/  FADD.FTZ R27, R27, R20 ;  /* 0x000000141b1b7221 */ /* 0x000fe20000010000 */
[----:B------:R-:W-:Y:S06]  /*0980*/  BRA `(.L_x_12022) ;  /* 0x0000000000207947 */ /* 0x000fec0003800000 */
.L_x_12021:
        /* <DEDUP_REMOVED lines=8> */
.L_x_12022:
        /* <DEDUP_REMOVED lines=75> */
.L_x_12043:
        /* <DEDUP_REMOVED lines=29> */
[----:B------:R-:W-:Y:S01]  /*1090*/  FMUL.FTZ R29, R36, R58 ;  /* 0x0000003a241d7220 */ /* 0x000fe20000410000 */
[----:B------:R-:W-:Y:S01]  /*10a0*/  FFMA.FTZ R15, R18, R40, R51 ;  /* 0x00000028120f7223 */ /* 0x000fe20000010033 */
[----:B------:R-:W-:Y:S01]  /*10b0*/  FFMA.FTZ R18, R19, R39, R50 ;  /* 0x0000002713127223 */ /* 0x000fe20000010032 */
[C---:B------:R-:W-:Y:S01]  /*10c0*/  FMUL.FTZ R19, R36.reuse, R12 ;  /* 0x0000000c24137220 */ /* 0x040fe20000410000 */
[C---:B------:R-:W-:Y:S01]  /*10d0*/  FMUL.FTZ R28, R36.reuse, R59 ;  /* 0x0000003b241c7220 */ /* 0x040fe20000410000 */
[C---:B------:R-:W-:Y:S01]  /*10e0*/  FMUL.FTZ R17, R36.reuse, R17 ;  /* 0x0000001124117220 */ /* 0x040fe20000410000 */
[----:B------:R-:W-:Y:S01]  /*10f0*/  FMUL.FTZ R13, R36, R13 ;  /* 0x0000000d240d7220 */ /* 0x000fe20000410000 */
[----:B------:R-:W-:Y:S01]  /*1100*/  F2FP.F16.F32.PACK_AB R15, R18, R15 ;  /* 0x0000000f120f723e */ /* 0x000fe200000000ff */
[----:B------:R-:W-:Y:S01]  /*1110*/  FFMA.FTZ R12, R19, R48, R60 ;  /* 0x00000030130c7223 */ /* 0x000fe2000001003c */
[----:B------:R-:W-:Y:S01]  /*1120*/  FFMA.FTZ R18, R14, R46, R55 ;  /* 0x0000002e0e127223 */ /* 0x000fe20000010037 */
[----:B------:R-:W-:Y:S01]  /*1130*/  FFMA.FTZ R14, R28, R42, R53 ;  /* 0x0000002a1c0e7223 */ /* 0x000fe20000010035 */
[----:B------:R-:W-:Y:S01]  /*1140*/  FFMA.FTZ R19, R17, R41, R52 ;  /* 0x0000002911137223 */ /* 0x000fe20000010034 */
[----:B------:R-:W-:Y:S01]  /*1150*/  FFMA.FTZ R29, R29, R45, R54 ;  /* 0x0000002d1d1d7223 */ /* 0x000fe20000010036 */
[----:B------:R-:W-:Y:S01]  /*1160*/  FFMA.FTZ R17, R13, R47, R56 ;  /* 0x0000002f0d117223 */ /* 0x000fe20000010038 */
[C---:B------:R-:W-:Y:S01]  /*1170*/  FMUL.FTZ R30, R36.reuse, R30 ;  /* 0x0000001e241e7220 */ /* 0x040fe20000410000 */
[C---:B------:R-:W-:Y:S01]  /*1180*/  FMUL.FTZ R26, R36.reuse, R26 ;  /* 0x0000001a241a7220 */ /* 0x040fe20000410000 */
[----:B------:R-:W-:Y:S01]  /*1190*/  F2FP.F16.F32.PACK_AB R14, R19, R14 ;  /* 0x0000000e130e723e */ /* 0x000fe200000000ff */
[C---:B------:R-:W-:Y:S01]  /*11a0*/  FMUL.FTZ R27, R36.reuse, R27 ;  /* 0x0000001b241b7220 */ /* 0x040fe20000410000 */
[----:B------:R-:W-:Y:S01]  /*11b0*/  F2FP.F16.F32.PACK_AB R13, R29, R18 ;  /* 0x000000121d0d723e */ /* 0x000fe200000000ff */
[C---:B------:R-:W-:Y:S01]  /*11c0*/  FMUL.FTZ R31, R36.reuse, R31 ;  /* 0x0000001f241f7220 */ /* 0x040fe20000410000 */
[C---:B------:R-:W-:Y:S01]  /*11d0*/  FMUL.FTZ R18, R36.reuse, R24 ;  /* 0x0000001824127220 */ /* 0x040fe20000410000 */
[----:B------:R-:W-:Y:S01]  /*11e0*/  FMUL.FTZ R19, R36, R25 ;  /* 0x0000001924137220 */ /* 0x000fe20000410000 */
[----:B------:R-:W-:Y:S01]  /*11f0*/  F2FP.F16.F32.PACK_AB R12, R17, R12 ;  /* 0x0000000c110c723e */ /* 0x000fe200000000ff */
[----:B------:R-:W0:Y:S01]  /*1200*/  @!P2 LDC.64 R28, c[0x0][0x3c0] ;  /* 0x0000f000ff1cab82 */ /* 0x000e220000000a00 */
[----:B-1----:R-:W-:-:S04]  /*1210*/  IMAD.WIDE.U32 R20, R37, 0x10, R22 ;  /* 0x0000001025147825 */ /* 0x002fc800078e0016 */
[----:B------:R-:W-:Y:S01]  /*1220*/  FFMA.FTZ R17, R30, R7, R33 ;  /* 0x000000071e117223 */ /* 0x000fe20000010021 */
[----:B------:R-:W-:Y:S01]  /*1230*/  FFMA.FTZ R30, R26, R3, R9 ;  /* 0x000000031a1e7223 */ /* 0x000fe20000010009 */
[----:B------:R-:W-:Y:S01]  /*1240*/  FFMA.FTZ R37, R27, R2, R8 ;  /* 0x000000021b257223 */ /* 0x000fe20000010008 */
[----:B------:R-:W-:Y:S01]  /*1250*/  FFMA.FTZ R18, R18, R5, R11 ;  /* 0x0000000512127223 */ /* 0x000fe2000001000b */
[----:B------:R-:W-:Y:S01]  /*1260*/  FFMA.FTZ R27, R19, R4, R10 ;  /* 0x00000004131b7223 */ /* 0x000fe2000001000a */
[----:B------:R-:W-:Y:S01]  /*1270*/  FFMA.FTZ R26, R31, R6, R32 ;  /* 0x000000061f1a7223 */ /* 0x000fe20000010020 */
[----:B------:R-:W1:Y:S01]  /*1280*/  @!P0 LDC.64 R24, c[0x0][0x3c8] ;  /* 0x0000f200ff188b82 */ /* 0x000e620000000a00 */
[C---:B------:R-:W-:Y:S01]  /*1290*/  FMUL.FTZ R16, R36.reuse, R16 ;  /* 0x0000001024107220 */ /* 0x040fe20000410000 */
[----:B------:R-:W-:Y:S01]  /*12a0*/  FMUL.FTZ R57, R36, R57 ;  /* 0x0000003924397220 */ /* 0x000fe20000410000 */
[----:B------:R-:W-:Y:S01]  /*12b0*/  F2FP.F16.F32.PACK_AB R18, R27, R18 ;  /* 0x000000121b12723e */ /* 0x000fe200000000ff */
[----:B------:R-:W-:Y:S01]  /*12c0*/  IMAD.WIDE.U32 R22, R43, 0x10, R22 ;  /* 0x000000102b167825 */ /* 0x000fe200078e0016 */
[----:B------:R-:W-:-:S03]  /*12d0*/  F2FP.F16.F32.PACK_AB R17, R26, R17 ;  /* 0x000000111a11723e */ /* 0x000fc600000000ff */
[----:B------:R-:W-:Y:S01]  /*12e0*/  FFMA.FTZ R16, R16, R38, R49 ;  /* 0x0000002610107223 */ /* 0x000fe20000010031 */
[----:B------:R-:W-:Y:S01]  /*12f0*/  FFMA.FTZ R57, R57, R35, R34 ;  /* 0x0000002339397223 */ /* 0x000fe20000010022 */
[----:B------:R-:W2:Y:S01]  /*1300*/  LDC.64 R26, c[0x0][0x380] ;  /* 0x0000e000ff1a7b82 */ /* 0x000ea20000000a00 */
[----:B------:R-:W-:-:S03]  /*1310*/  F2FP.F16.F32.PACK_AB R19, R37, R30 ;  /* 0x0000001e2513723e */ /* 0x000fc600000000ff */
[----:B------:R-:W-:Y:S01]  /*1320*/  F2FP.F16.F32.PACK_AB R16, R57, R16 ;  /* 0x000000103910723e */ /* 0x000fe200000000ff */
        /* <DEDUP_REMOVED lines=10> */
.L_x_12017:
[----:B------:R-:W1:Y:S01]  /*13d0*/  LDCU.64 UR8, c[0x0][0x3a0] ;  /* 0x00007400ff0877ac */ /* 0x000e620008000a00 */
[--C-:B------:R-:W-:Y:S02]  /*13e0*/  HADD2.F32 R49, -RZ, R4.reuse.H0_H0 ;  /* 0x20000004ff317230 */ /* 0x100fe40000004100 */
[----:B------:R-:W-:Y:S01]  /*13f0*/  HADD2.F32 R34, -RZ, R4.H1_H1 ;  /* 0x30000004ff227230 */ /* 0x000fe20000004100 */
[----:B------:R-:W2:Y:S01]  /*1400*/  LDCU UR5, c[0x0][0x388] ;  /* 0x00007100ff0577ac */ /* 0x000ea20008000800 */
[--C-:B------:R-:W-:Y:S02]  /*1410*/  HADD2.F32 R2, -RZ, R5.reuse.H0_H0 ;  /* 0x20000005ff027230 */ /* 0x100fe40000004100 */
[----:B------:R-:W-:Y:S01]  /*1420*/  HADD2.F32 R3, -RZ, R5.H1_H1 ;  /* 0x30000005ff037230 */ /* 0x000fe20000004100 */
[----:B------:R-:W3:Y:S01]  /*1430*/  LDCU UR10, c[0x0][0x448] ;  /* 0x00008900ff0a77ac */ /* 0x000ee20008000800 */
[--C-:B------:R-:W-:Y:S02]  /*1440*/  HADD2.F32 R4, -RZ, R6.reuse.H0_H0 ;  /* 0x20000006ff047230 */ /* 0x100fe40000004100 */
[----:B------:R-:W-:-:S02]  /*1450*/  HADD2.F32 R5, -RZ, R6.H1_H1 ;  /* 0x30000006ff057230 */ /* 0x000fc40000004100 */
[--C-:B------:R-:W-:Y:S02]  /*1460*/  HADD2.F32 R60, -RZ, R8.reuse.H0_H0 ;  /* 0x20000008ff3c7230 */ /* 0x100fe40000004100 */
[----:B------:R-:W-:Y:S02]  /*1470*/  HADD2.F32 R56, -RZ, R8.H1_H1 ;  /* 0x30000008ff387230 */ /* 0x000fe40000004100 */
[--C-:B------:R-:W-:Y:S01]  /*1480*/  HADD2.F32 R55, -RZ, R9.reuse.H0_H0 ;  /* 0x20000009ff377230 */ /* 0x100fe20000004100 */
[----:B-1----:R-:W-:Y:S01]  /*1490*/  UISETP.NE.U32.AND UP0, UPT, UR8, URZ, UPT ;  /* 0x000000ff0800728c */ /* 0x002fe2000bf05070 */
[----:B------:R-:W-:Y:S02]  /*14a0*/  HADD2.F32 R54, -RZ, R9.H1_H1 ;  /* 0x30000009ff367230 */ /* 0x000fe40000004100 */
[--C-:B------:R-:W-:Y:S01]  /*14b0*/  HADD2.F32 R53, -RZ, R10.reuse.H0_H0 ;  /* 0x2000000aff357230 */ /* 0x100fe20000004100 */
[----:B------:R-:W-:Y:S01]  /*14c0*/  UISETP.NE.AND.EX UP0, UPT, UR9, URZ, UPT, UP0 ;  /* 0x000000ff0900728c */ /* 0x000fe2000bf05300 */
[----:B------:R-:W-:Y:S01]  /*14d0*/  HADD2.F32 R52, -RZ, R10.H1_H1 ;  /* 0x3000000aff347230 */ /* 0x000fe20000004100 */
[----:B------:R-:W1:Y:S01]  /*14e0*/  LDCU.64 UR8, c[0x0][0x3a0] ;  /* 0x00007400ff0877ac */ /* 0x000e620008000a00 */
[----:B------:R-:W-:-:S02]  /*14f0*/  HADD2.F32 R51, -RZ, R11.H0_H0 ;  /* 0x2000000bff337230 */ /* 0x000fc40000004100 */
[----:B------:R-:W-:Y:S01]  /*1500*/  HADD2.F32 R50, -RZ, R11.H1_H1 ;  /* 0x3000000bff327230 */ /* 0x000fe20000004100 */
[----:B------:R-:W-:Y:S01]  /*1510*/  PLOP3.LUT P1, PT, PT, PT, UP0, 0x80, 0x8 ;  /* 0x000000000008781c */ /* 0x000fe20003f2f008 */
[----:B------:R-:W-:Y:S02]  /*1520*/  HADD2.F32 R6, -RZ, R7.H0_H0 ;  /* 0x20000007ff067230 */ /* 0x000fe40000004100 */
[----:B------:R-:W-:Y:S02]  /*1530*/  HADD2.F32 R46, -RZ, R45.H0_H0 ;  /* 0x2000002dff2e7230 */ /* 0x000fe40000004100 */
[----:B------:R-:W-:Y:S02]  /*1540*/  HADD2.F32 R42, -RZ, R41.H0_H0 ;  /* 0x20000029ff2a7230 */ /* 0x000fe40000004100 */
[----:B------:R-:W-:Y:S02]  /*1550*/  HADD2.F32 R40, -RZ, R39.H0_H0 ;  /* 0x20000027ff287230 */ /* 0x000fe40000004100 */
        /* <DEDUP_REMOVED lines=14> */
.L_x_12031:
[----:B-1----:R-:W1:Y:S01]  /*1640*/  LDC.64 R12, c[0x0][0x3e0] ;  /* 0x0000f800ff0c7b82 */ /* 0x002e620000000a00 */
[----:B------:R-:W-:-:S05]  /*1650*/  IMAD R14, R0, UR5, RZ ;  /* 0x00000005000e7c24 */ /* 0x000fca000f8e02ff */
[----:B------:R-:W-:Y:S02]  /*1660*/  SHF.R.S32.HI R15, RZ, 0x1f, R14 ;  /* 0x0000001fff0f7819 */ /* 0x000fe4000001140e */
[----:B------:R-:W2:Y:S02]  /*1670*/  LDC.64 R24, c[0x0][0x390] ;  /* 0x0000e400ff187b82 */ /* 0x000ea40000000a00 */
[----:B------:R-:W-:-:S04]  /*1680*/  LEA.HI R14, R15, R14, RZ, 0x3 ;  /* 0x0000000e0f0e7211 */ /* 0x000fc800078f18ff */
[----:B------:R-:W-:Y:S01]  /*1690*/  LEA.HI.SX32 R37, R14, R61, 0x1d ;  /* 0x0000003d0e257211 */ /* 0x000fe200078feaff */
[----:B-1----:R-:W-:-:S05]  /*16a0*/  IMAD.WIDE R12, R0, 0x2, R12 ;  /* 0x00000002000c7825 */ /* 0x002fca00078e020c */
[----:B------:R2:W3:Y:S02]  /*16b0*/  LDG.E.U16 R36, desc[UR6][R12.64] ;  /* 0x000000060c247981 */ /* 0x0004e4000c1e1500 */
[----:B--2---:R-:W-:-:S06]  /*16c0*/  IMAD.WIDE.U32 R12, R37, 0x10, R24 ;  /* 0x00000010250c7825 */ /* 0x004fcc00078e0018 */
[----:B------:R-:W5:Y:S01]  /*16d0*/  LDG.E.128 R12, desc[UR6][R12.64] ;  /* 0x000000060c0c7981 */ /* 0x000f62000c1e1d00 */
[----:B------:R-:W-:Y:S01]  /*16e0*/  BSSY.RECONVERGENT B0, `(.L_x_12025) ;  /* 0x0000028000007945 */ /* 0x000fe20003800200 */
[----:B---3--:R-:W-:-:S03]  /*16f0*/  HADD2.F32 R36, -RZ, R36.H0_H0 ;  /* 0x20000024ff247230 */ /* 0x008fc60000004100 */
        /* <DEDUP_REMOVED lines=22> */
.L_x_12026:
[--C-:B-----5:R-:W-:Y:S02]  /*1860*/  HADD2.F32 R17, -RZ, R12.reuse.H0_H0 ;  /* 0x2000000cff117230 */ /* 0x120fe40000004100 */
[----:B------:R-:W-:Y:S02]  /*1870*/  HADD2.F32 R19, -RZ, R12.H1_H1 ;  /* 0x3000000cff137230 */ /* 0x000fe40000004100 */
[--C-:B------:R-:W-:Y:S02]  /*1880*/  HADD2.F32 R21, -RZ, R13.reuse.H0_H0 ;  /* 0x2000000dff157230 */ /* 0x100fe40000004100 */
[C---:B------:R-:W-:Y:S01]  /*1890*/  FMUL.FTZ R12, R36.reuse, R17 ;  /* 0x00000011240c7220 */ /* 0x040fe20000410000 */
[----:B------:R-:W-:Y:S02]  /*18a0*/  HADD2.F32 R23, -RZ, R13.H1_H1 ;  /* 0x3000000dff177230 */ /* 0x000fe40000004100 */
[----:B------:R-:W-:Y:S01]  /*18b0*/  FMUL.FTZ R13, R36, R19 ;  /* 0x00000013240d7220 */ /* 0x000fe20000410000 */
[----:B------:R-:W-:-:S02]  /*18c0*/  HADD2.F32 R27, -RZ, R14.H0_H0 ;  /* 0x2000000eff1b7230 */ /* 0x000fc40000004100 */
[----:B------:R-:W-:Y:S02]  /*18d0*/  HADD2.F32 R29, -RZ, R14.H1_H1 ;  /* 0x3000000eff1d7230 */ /* 0x000fe40000004100 */
[C---:B------:R-:W-:Y:S01]  /*18e0*/  FMUL.FTZ R14, R36.reuse, R21 ;  /* 0x00000015240e7220 */ /* 0x040fe20000410000 */
[--C-:B------:R-:W-:Y:S02]  /*18f0*/  HADD2.F32 R31, -RZ, R15.reuse.H0_H0 ;  /* 0x2000000fff1f7230 */ /* 0x100fe40000004100 */
[C---:B------:R-:W-:Y:S01]  /*1900*/  FMUL.FTZ R16, R36.reuse, R27 ;  /* 0x0000001b24107220 */ /* 0x040fe20000410000 */
[----:B------:R-:W-:Y:S02]  /*1910*/  HADD2.F32 R43, -RZ, R15.H1_H1 ;  /* 0x3000000fff2b7230 */ /* 0x000fe40000004100 */
[C---:B------:R-:W-:Y:S01]  /*1920*/  FMUL.FTZ R15, R36.reuse, R23 ;  /* 0x00000017240f7220 */ /* 0x040fe20000410000 */
[C---:B------:R-:W-:Y:S01]  /*1930*/  FMUL.FTZ R17, R36.reuse, R29 ;  /* 0x0000001d24117220 */ /* 0x040fe20000410000 */
[C---:B------:R-:W-:Y:S01]  /*1940*/  FMUL.FTZ R18, R36.reuse, R31 ;  /* 0x0000001f24127220 */ /* 0x040fe20000410000 */
[----:B------:R-:W-:-:S07]  /*1950*/  FMUL.FTZ R19, R36, R43 ;  /* 0x0000002b24137220 */ /* 0x000fce0000410000 */
.L_x_12027:
[----:B0-----:R-:W-:Y:S05]  /*1960*/  BSYNC.RECONVERGENT B0 ;  /* 0x0000000000007941 */ /* 0x001fea0003800200 */
.L_x_12025:
        /* <DEDUP_REMOVED lines=17> */
[C---:B--2---:R-:W-:Y:S02]  /*1a80*/  FFMA.FTZ R28, R36.reuse, R57, R28 ;  /* 0x00000039241c7223 */ /* 0x044fe4000001001c */
[C---:B------:R-:W-:Y:S01]  /*1a90*/  FFMA.FTZ R29, R36.reuse, R20, R29 ;  /* 0x00000014241d7223 */ /* 0x040fe2000001001d */
[--C-:B------:R-:W-:Y:S02]  /*1aa0*/  HADD2.F32 R57, -RZ, R21.reuse.H0_H0 ;  /* 0x20000015ff397230 */ /* 0x100fe40000004100 */
[----:B------:R-:W-:Y:S02]  /*1ab0*/  HADD2.F32 R20, -RZ, R21.H1_H1 ;  /* 0x30000015ff147230 */ /* 0x000fe40000004100 */
[----:B------:R-:W-:Y:S02]  /*1ac0*/  HADD2.F32 R21, -RZ, R23.H0_H0 ;  /* 0x20000017ff157230 */ /* 0x000fe40000004100 */
[----:B------:R-:W-:Y:S01]  /*1ad0*/  FFMA.FTZ R30, R36, R57, R30 ;  /* 0x00000039241e7223 */ /* 0x000fe2000001001e */
[----:B------:R-:W-:-:S02]  /*1ae0*/  HADD2.F32 R57, -RZ, R22.H0_H0 ;  /* 0x20000016ff397230 */ /* 0x000fc40000004100 */
[C---:B------:R-:W-:Y:S01]  /*1af0*/  FFMA.FTZ R31, R36.reuse, R20, R31 ;  /* 0x00000014241f7223 */ /* 0x040fe2000001001f */
[----:B------:R-:W-:Y:S02]  /*1b00*/  HADD2.F32 R22, -RZ, R22.H1_H1 ;  /* 0x30000016ff167230 */ /* 0x000fe40000004100 */
[C---:B---3--:R-:W-:Y:S01]  /*1b10*/  FFMA.FTZ R26, R36.reuse, R21, R26 ;  /* 0x00000015241a7223 */ /* 0x048fe2000001001a */
[----:B------:R-:W-:Y:S02]  /*1b20*/  HADD2.F32 R20, -RZ, R23.H1_H1 ;  /* 0x30000017ff147230 */ /* 0x000fe40000004100 */
[C---:B------:R-:W-:Y:S01]  /*1b30*/  FFMA.FTZ R24, R36.reuse, R57, R24 ;  /* 0x0000003924187223 */ /* 0x040fe20000010018 */
[C---:B------:R-:W-:Y:S02]  /*1b40*/  FFMA.FTZ R25, R36.reuse, R22, R25 ;  /* 0x0000001624197223 */ /* 0x040fe40000010019 */
[----:B------:R-:W-:Y:S01]  /*1b50*/  FFMA.FTZ R27, R36, R20, R27 ;  /* 0x00000014241b7223 */ /* 0x000fe2000001001b */
[----:B------:R-:W-:Y:S06]  /*1b60*/  BRA `(.L_x_12029) ;  /* 0x0000000000407947 */ /* 0x000fec0003800000 */
.L_x_12028:
[--C-:B-----5:R-:W-:Y:S02]  /*1b70*/  HADD2.F32 R27, -RZ, R21.reuse.H0_H0 ;  /* 0x20000015ff1b7230 */ /* 0x120fe40000004100 */
[----:B------:R-:W-:Y:S02]  /*1b80*/  HADD2.F32 R31, -RZ, R21.H1_H1 ;  /* 0x30000015ff1f7230 */ /* 0x000fe40000004100 */
[----:B------:R-:W-:Y:S02]  /*1b90*/  HADD2.F32 R25, -RZ, R20.H0_H0 ;  /* 0x20000014ff197230 */ /* 0x000fe40000004100 */
[C---:B------:R-:W-:Y:S01]  /*1ba0*/  FMUL.FTZ R30, R36.reuse, R27 ;  /* 0x0000001b241e7220 */ /* 0x040fe20000410000 */
[----:B------:R-:W-:Y:S02]  /*1bb0*/  HADD2.F32 R57, -RZ, R22.H0_H0 ;  /* 0x20000016ff397230 */ /* 0x000fe40000004100 */
[----:B------:R-:W-:Y:S01]  /*1bc0*/  FMUL.FTZ R31, R36, R31 ;  /* 0x0000001f241f7220 */ /* 0x000fe20000410000 */
        /* <DEDUP_REMOVED lines=8> */
[----:B------:R-:W-:-:S02]  /*1c50*/  FMUL.FTZ R25, R36, R22 ;  /* 0x0000001624197220 */ /* 0x000fc40000410000 */
[----:B------:R-:W-:-:S07]  /*1c60*/  FMUL.FTZ R27, R36, R23 ;  /* 0x00000017241b7220 */ /* 0x000fce0000410000 */
.L_x_12029:
        /* <DEDUP_REMOVED lines=75> */
.L_x_12055:
[----:B------:R-:W-:Y:S01]  /*2120*/  FMUL.FTZ R20, R44, R44 ;  /* 0x0000002c2c147220 */ /* 0x000fe20000410000 */
[----:B------:R-:W-:Y:S01]  /*2130*/  ISETP.NE.AND P0, PT, RZ, UR4, PT ;  /* 0x00000004ff007c0c */ /* 0x000fe2000bf05270 */
[----:B-1----:R-:W-:-:S03]  /*2140*/  FADD.FTZ R36, R58, R36 ;  /* 0x000000243a247221 */ /* 0x002fc60000010000 */
[----:B------:R-:W-:Y:S01]  /*2150*/  FSEL R22, R20, RZ, P0 ;  /* 0x000000ff14167208 */ /* 0x000fe20000000000 */
[----:B------:R-:W-:Y:S01]  /*2160*/  FFMA.FTZ R57, R36, R57, UR10 ;  /* 0x0000000a24397e23 */ /* 0x000fe20008010039 */
[----:B------:R-:W-:-:S03]  /*2170*/  FSEL R20, R44, RZ, !P0 ;  /* 0x000000ff2c147208 */ /* 0x000fc60004000000 */
[----:B------:R-:W-:Y:S02]  /*2180*/  FADD.FTZ R36, R57, R22 ;  /* 0x0000001639247221 */ /* 0x000fe40000010000 */
[C---:B------:R-:W-:Y:S01]  /*2190*/  FADD.FTZ R18, -R20.reuse, R18 ;  /* 0x0000001214127221 */ /* 0x040fe20000010100 */
[C---:B------:R-:W-:Y:S01]  /*21a0*/  FADD.FTZ R19, -R20.reuse, R19 ;  /* 0x0000001314137221 */ /* 0x040fe20000010100 */
[C---:B------:R-:W-:Y:S01]  /*21b0*/  FADD.FTZ R12, -R20.reuse, R12 ;  /* 0x0000000c140c7221 */ /* 0x040fe20000010100 */
[C---:B------:R-:W-:Y:S01]  /*21c0*/  FADD.FTZ R14, -R20.reuse, R14 ;  /* 0x0000000e140e7221 */ /* 0x040fe20000010100 */
[----:B------:R-:W1:Y:S01]  /*21d0*/  MUFU.RSQ R36, R36 ;  /* 0x0000002400247308 */ /* 0x000e620000001400 */
        /* <DEDUP_REMOVED lines=12> */
[----:B------:R-:W0:Y:S01]  /*22a0*/  LDC.64 R22, c[0x0][0x428] ;  /* 0x00010a00ff167b82 */ /* 0x000e220000000a00 */
[C---:B-1----:R-:W-:Y:S01]  /*22b0*/  FMUL.FTZ R18, R36.reuse, R18 ;  /* 0x0000001224127220 */ /* 0x042fe20000410000 */
        /* <DEDUP_REMOVED lines=20> */
[C---:B------:R-:W-:Y:S01]  /*2400*/  FMUL.FTZ R31, R36.reuse, R26 ;  /* 0x0000001a241f7220 */ /* 0x040fe20000410000 */
[----:B------:R-:W-:Y:S01]  /*2410*/  F2FP.F16.F32.PACK_AB R14, R19, R14 ;  /* 0x0000000e130e723e */ /* 0x000fe200000000ff */
[C---:B------:R-:W-:Y:S01]  /*2420*/  FMUL.FTZ R17, R36.reuse, R30 ;  /* 0x0000001e24117220 */ /* 0x040fe20000410000 */
[C---:B------:R-:W-:Y:S01]  /*2430*/  FMUL.FTZ R26, R36.reuse, R27 ;  /* 0x0000001b241a7220 */ /* 0x040fe20000410000 */
[C---:B------:R-:W-:Y:S01]  /*2440*/  FMUL.FTZ R19, R36.reuse, R24 ;  /* 0x0000001824137220 */ /* 0x040fe20000410000 */
[----:B------:R-:W-:Y:S01]  /*2450*/  FMUL.FTZ R30, R36, R25 ;  /* 0x00000019241e7220 */ /* 0x000fe20000410000 */
[----:B------:R-:W1:Y:S01]  /*2460*/  @!P2 LDC.64 R28, c[0x0][0x3c0] ;  /* 0x0000f000ff1cab82 */ /* 0x000e620000000a00 */
[----:B------:R-:W-:Y:S01]  /*2470*/  FFMA.FTZ R58, R26, R33, R7 ;  /* 0x000000211a3a7223 */ /* 0x000fe20000010007 */
[----:B------:R-:W-:Y:S01]  /*2480*/  FFMA.FTZ R17, R17, R8, R2 ;  /* 0x0000000811117223 */ /* 0x000fe20000010002 */
[----:B------:R-:W-:Y:S01]  /*2490*/  FFMA.FTZ R27, R19, R10, R4 ;  /* 0x0000000a131b7223 */ /* 0x000fe20000010004 */
[----:B------:R-:W-:Y:S01]  /*24a0*/  FFMA.FTZ R30, R30, R11, R5 ;  /* 0x0000000b1e1e7223 */ /* 0x000fe20000010005 */
[----:B------:R-:W-:Y:S01]  /*24b0*/  FFMA.FTZ R26, R18, R9, R3 ;  /* 0x00000009121a7223 */ /* 0x000fe20000010003 */
[----:B------:R-:W-:Y:S01]  /*24c0*/  FMUL.FTZ R57, R36, R57 ;  /* 0x0000003924397220 */ /* 0x000fe20000410000 */
[----:B------:R-:W-:Y:S01]  /*24d0*/  FFMA.FTZ R19, R31, R32, R6 ;  /* 0x000000201f137223 */ /* 0x000fe20000010006 */
[----:B------:R-:W2:Y:S01]  /*24e0*/  @!P2 LDC.64 R24, c[0x0][0x3c8] ;  /* 0x0000f200ff18ab82 */ /* 0x000ea20000000a00 */
[----:B------:R-:W-:Y:S01]  /*24f0*/  F2FP.F16.F32.PACK_AB R18, R30, R27 ;  /* 0x0000001b1e12723e */ /* 0x000fe200000000ff */
[----:B------:R-:W-:Y:S01]  /*2500*/  FFMA.FTZ R16, R16, R38, R49 ;  /* 0x0000002610107223 */ /* 0x000fe20000010031 */
[----:B------:R-:W-:Y:S01]  /*2510*/  F2FP.F16.F32.PACK_AB R17, R26, R17 ;  /* 0x000000111a11723e */ /* 0x000fe200000000ff */
[----:B------:R-:W-:Y:S01]  /*2520*/  FFMA.FTZ R57, R57, R35, R34 ;  /* 0x0000002339397223 */ /* 0x000fe20000010022 */
[----:B0-----:R-:W-:Y:S01]  /*2530*/  IMAD.WIDE.U32 R20, R37, 0x10, R22 ;  /* 0x0000001025147825 */ /* 0x001fe200078e0016 */
[----:B------:R-:W-:-:S02]  /*2540*/  F2FP.F16.F32.PACK_AB R19, R58, R19 ;  /* 0x000000133a13723e */ /* 0x000fc400000000ff */
[----:B------:R-:W0:Y:S01]  /*2550*/  LDC.64 R26, c[0x0][0x380] ;  /* 0x0000e000ff1a7b82 */ /* 0x000e220000000a00 */
[----:B------:R-:W-:Y:S01]  /*2560*/  IMAD.WIDE.U32 R22, R43, 0x10, R22 ;  /* 0x000000102b167825 */ /* 0x000fe200078e0016 */
[----:B------:R-:W-:-:S03]  /*2570*/  F2FP.F16.F32.PACK_AB R16, R57, R16 ;  /* 0x000000103910723e */ /* 0x000fc600000000ff */
[----:B-1----:R-:W-:-:S05]  /*2580*/  @!P2 IMAD.WIDE R28, R0, 0x4, R28 ;  /* 0x00000004001ca825 */ /* 0x002fca00078e021c */
[----:B------:R1:W-:Y:S01]  /*2590*/  @!P2 STG.E desc[UR6][R28.64], R44 ;  /* 0x0000002c1c00a986 */ /* 0x0003e2000c101906 */
[----:B--2---:R-:W-:-:S05]  /*25a0*/  @!P2 IMAD.WIDE R24, R0, 0x4, R24 ;  /* 0x000000040018a825 */ /* 0x004fca00078e0218 */
[----:B------:R1:W-:Y:S01]  /*25b0*/  @!P2 STG.E desc[UR6][R24.64], R36 ;  /* 0x000000241800a986 */ /* 0x0003e2000c101906 */
[----:B0-----:R-:W-:-:S03]  /*25c0*/  LEA R0, R26, R0, 0x2 ;  /* 0x000000001a007211 */ /* 0x001fc600078e10ff */
[----:B------:R1:W-:Y:S01]  /*25d0*/  STG.E.128 desc[UR6][R20.64], R12 ;  /* 0x0000000c14007986 */ /* 0x0003e2000c101d06 */
[----:B------:R-:W-:-:S03]  /*25e0*/  ISETP.GE.AND P0, PT, R0, R27, PT ;  /* 0x0000001b0000720c */ /* 0x000fc60003f06270 */
[----:B------:R1:W-:Y:S10]  /*25f0*/  STG.E.128 desc[UR6][R22.64], R16 ;  /* 0x0000001016007986 */ /* 0x0003f4000c101d06 */
[----:B------:R-:W-:Y:S05]  /*2600*/  @!P0 BRA `(.L_x_12031) ;  /* 0xfffffff0000c8947 */ /* 0x000fea000383ffff */
[----:B------:R-:W-:Y:S05]  /*2610*/  EXIT ;  /* 0x000000000000794d */ /* 0x000fea0003800000 */
.L_x_12023:
[----:B------:R-:W-:Y:S01]  /*2620*/  HFMA2 R22, -RZ, RZ, 0, 5.9604644775390625e-08 ;  /* 0x00000001ff167431 */ /* 0x000fe200000001ff */
[----:B------:R-:W-:Y:S01]  /*2630*/  BSSY B0, `(.L_x_12032) ;  /* 0x0000006000007945 */ /* 0x000fe20003800000 */
[----:B0-----:R-:W-:Y:S02]  /*2640*/  MOV R21, 0x1f ;  /* 0x0000001f00157802 */ /* 0x001fe40000000f00 */
[----:B------:R-:W-:-:S07]  /*2650*/  MOV R20, 0xffffffff ;  /* 0xffffffff00147802 */ /* 0x000fce0000000f00 */
[----:B------:R-:W-:Y:S05]  /*2660*/  WARPSYNC.COLLECTIVE R20, `(.L_x_12033) ;  /* 0x0000000014087348 */ /* 0x000fea0003c00000 */
[----:B------:R0:W1:Y:S02]  /*2670*/  SHFL.BFLY P0, R36, R23, R22, R21 ;  /* 0x0c00001617247389 */ /* 0x0000640000000015 */
[----:B01----:R-:W-:Y:S05]  /*2680*/  ENDCOLLECTIVE ;  /* 0x000000000000791b */ /* 0x003fea0003800000 */
.L_x_12033:
[----:B------:R-:W-:Y:S05]  /*2690*/  BSYNC B0 ;  /* 0x0000000000007941 */ /* 0x000fea0003800000 */
.L_x_12032:
        /* <DEDUP_REMOVED lines=8> */
.L_x_12034:
[----:B------:R-:W-:Y:S02]  /*2720*/  HFMA2 R22, -RZ, RZ, 0, 2.384185791015625e-07 ;  /* 0x00000004ff167431 */ /* 0x000fe400000001ff */
[----:B------:R-:W-:-:S05]  /*2730*/  FADD.FTZ R58, R23, R36 ;  /* 0x00000024173a7221 */ /* 0x000fca0000010000 */
[----:B------:R-:W-:-:S07]  /*2740*/  MOV R23, R58 ;  /* 0x0000003a00177202 */ /* 0x000fce0000000f00 */
[----:B------:R-:W-:Y:S05]  /*2750*/  WARPSYNC.COLLECTIVE R20, `(.L_x_12035) ;  /* 0x0000000014087348 */ /* 0x000fea0003c00000 */
[----:B------:R0:W1:Y:S02]  /*2760*/  SHFL.BFLY P0, R36, R23, R22, R21 ;  /* 0x0c00001617247389 */ /* 0x0000640000000015 */
[----:B01----:R-:W-:Y:S05]  /*2770*/  ENDCOLLECTIVE ;  /* 0x000000000000791b */ /* 0x003fea0003800000 */
.L_x_12035:
[----:B------:R-:W-:Y:S02]  /*2780*/  HFMA2 R22, -RZ, RZ, 0, 4.76837158203125e-07 ;  /* 0x00000008ff167431 */ /* 0x000fe400000001ff */
[----:B------:R-:W-:-:S05]  /*2790*/  FADD.FTZ R59, R58, R36 ;  /* 0x000000243a3b7221 */ /* 0x000fca0000010000 */
[----:B------:R-:W-:-:S07]  /*27a0*/  MOV R23, R59 ;  /* 0x0000003b00177202 */ /* 0x000fce0000000f00 */
[----:B------:R-:W-:Y:S05]  /*27b0*/  WARPSYNC.COLLECTIVE R20, `(.L_x_12036) ;  /* 0x0000000014087348 */ /* 0x000fea0003c00000 */
[----:B------:R0:W1:Y:S02]  /*27c0*/  SHFL.BFLY P0, R36, R23, R22, R21 ;  /* 0x0c00001617247389 */ /* 0x0000640000000015 */
[----:B01----:R-:W-:Y:S05]  /*27d0*/  ENDCOLLECTIVE ;  /* 0x000000000000791b */ /* 0x003fea0003800000 */
.L_x_12036:
[----:B------:R-:W-:Y:S02]  /*27e0*/  HFMA2 R22, -RZ, RZ, 0, 9.5367431640625e-07 ;  /* 0x00000010ff167431 */ /* 0x000fe400000001ff */
[----:B------:R-:W-:-:S05]  /*27f0*/  FADD.FTZ R59, R59, R36 ;  /* 0x000000243b3b7221 */ /* 0x000fca0000010000 */
[----:B------:R-:W-:-:S07]  /*2800*/  MOV R23, R59 ;  /* 0x0000003b00177202 */ /* 0x000fce0000000f00 */
[----:B------:R-:W-:Y:S05]  /*2810*/  WARPSYNC.COLLECTIVE R20, `(.L_x_12037) ;  /* 0x0000000014087348 */ /* 0x000fea0003c00000 */
[----:B------:R0:W1:Y:S02]  /*2820*/  SHFL.BFLY P0, R36, R23, R22, R21 ;  /* 0x0c00001617247389 */ /* 0x0000640000000015 */
[----:B01----:R-:W-:Y:S05]  /*2830*/  ENDCOLLECTIVE ;  /* 0x000000000000791b */ /* 0x003fea0003800000 */
.L_x_12037:
        /* <DEDUP_REMOVED lines=39> */
.L_x_12038:
[----:B------:R-:W-:Y:S02]  /*2ab0*/  HFMA2 R22, -RZ, RZ, 0, 1.1920928955078125e-07 ;  /* 0x00000002ff167431 */ /* 0x000fe400000001ff */
[----:B------:R-:W-:-:S05]  /*2ac0*/  FADD.FTZ R58, R23, R36 ;  /* 0x00000024173a7221 */ /* 0x000fca0000010000 */
[----:B------:R-:W-:-:S07]  /*2ad0*/  MOV R23, R58 ;  /* 0x0000003a00177202 */ /* 0x000fce0000000f00 */
[----:B------:R-:W-:Y:S05]  /*2ae0*/  WARPSYNC.COLLECTIVE R20, `(.L_x_12039) ;  /* 0x0000000014087348 */ /* 0x000fea0003c00000 */
[----:B------:R0:W1:Y:S02]  /*2af0*/  SHFL.BFLY P0, R36, R23, R22, R21 ;  /* 0x0c00001617247389 */ /* 0x0000640000000015 */
[----:B01----:R-:W-:Y:S05]  /*2b00*/  ENDCOLLECTIVE ;  /* 0x000000000000791b */ /* 0x003fea0003800000 */
.L_x_12039:
[----:B------:R-:W-:Y:S02]  /*2b10*/  HFMA2 R22, -RZ, RZ, 0, 2.384185791015625e-07 ;  /* 0x00000004ff167431 */ /* 0x000fe400000001ff */
[----:B------:R-:W-:-:S05]  /*2b20*/  FADD.FTZ R59, R58, R36 ;  /* 0x000000243a3b7221 */ /* 0x000fca0000010000 */
[----:B------:R-:W-:-:S07]  /*2b30*/  MOV R23, R59 ;  /* 0x0000003b00177202 */ /* 0x000fce0000000f00 */
[----:B------:R-:W-:Y:S05]  /*2b40*/  WARPSYNC.COLLECTIVE R20, `(.L_x_12040) ;  /* 0x0000000014087348 */ /* 0x000fea0003c00000 */
[----:B------:R0:W1:Y:S02]  /*2b50*/  SHFL.BFLY P0, R36, R23, R22, R21 ;  /* 0x0c00001617247389 */ /* 0x0000640000000015 */
[----:B01----:R-:W-:Y:S05]  /*2b60*/  ENDCOLLECTIVE ;  /* 0x000000000000791b */ /* 0x003fea0003800000 */
.L_x_12040:
[----:B------:R-:W-:Y:S02]  /*2b70*/  HFMA2 R22, -RZ, RZ, 0, 4.76837158203125e-07 ;  /* 0x00000008ff167431 */ /* 0x000fe400000001ff */
[----:B------:R-:W-:-:S05]  /*2b80*/  FADD.FTZ R59, R59, R36 ;  /* 0x000000243b3b7221 */ /* 0x000fca0000010000 */
[----:B------:R-:W-:-:S07]  /*2b90*/  MOV R23, R59 ;  /* 0x0000003b00177202 */ /* 0x000fce0000000f00 */
[----:B------:R-:W-:Y:S05]  /*2ba0*/  WARPSYNC.COLLECTIVE R20, `(.L_x_12041) ;  /* 0x0000000014087348 */ /* 0x000fea0003c00000 */
[----:B------:R0:W1:Y:S02]  /*2bb0*/  SHFL.BFLY P0, R36, R23, R22, R21 ;  /* 0x0c00001617247389 */ /* 0x0000640000000015 */
[----:B01----:R-:W-:Y:S05]  /*2bc0*/  ENDCOLLECTIVE ;  /* 0x000000000000791b */ /* 0x003fea0003800000 */
.L_x_12041:
[----:B------:R-:W-:Y:S02]  /*2bd0*/  HFMA2 R22, -RZ, RZ, 0, 9.5367431640625e-07 ;  /* 0x00000010ff167431 */ /* 0x000fe400000001ff */
[----:B------:R-:W-:-:S05]  /*2be0*/  FADD.FTZ R58, R59, R36 ;  /* 0x000000243b3a7221 */ /* 0x000fca0000010000 */
[----:B------:R-:W-:-:S07]  /*2bf0*/  MOV R23, R58 ;  /* 0x0000003a00177202 */ /* 0x000fce0000000f00 */
[----:B------:R-:W-:Y:S05]  /*2c00*/  WARPSYNC.COLLECTIVE R20, `(.L_x_12042) ;  /* 0x0000000014087348 */ /* 0x000fea0003c00000 */
[----:B------:R0:W1:Y:S02]  /*2c10*/  SHFL.BFLY P0, R36, R23, R22, R21 ;  /* 0x0c00001617247389 */ /* 0x0000640000000015 */
[----:B01----:R-:W-:Y:S05]  /*2c20*/  ENDCOLLECTIVE ;  /* 0x000000000000791b */ /* 0x003fea0003800000 */
.L_x_12042:
[----:B------:R-:W-:Y:S05]  /*2c30*/  BRA `(.L_x_12043) ;  /* 0xffffffe000a07947 */ /* 0x000fea000383ffff */
.L_x_12030:
[----:B0-----:R-:W-:Y:S01]  /*2c40*/  HFMA2 R21, -RZ, RZ, 0, 1.847743988037109375e-06 ;  /* 0x0000001fff157431 */ /* 0x001fe200000001ff */
[----:B------:R-:W-:Y:S01]  /*2c50*/  BSSY B0, `(.L_x_12044) ;  /* 0x0000006000007945 */ /* 0x000fe20003800000 */
[----:B------:R-:W-:Y:S02]  /*2c60*/  MOV R22, 0x1 ;  /* 0x0000000100167802 */ /* 0x000fe40000000f00 */
[----:B------:R-:W-:-:S07]  /*2c70*/  MOV R20, 0xffffffff ;  /* 0xffffffff00147802 */ /* 0x000fce0000000f00 */
[----:B------:R-:W-:Y:S05]  /*2c80*/  WARPSYNC.COLLECTIVE R20, `(.L_x_12045) ;  /* 0x0000000014087348 */ /* 0x000fea0003c00000 */
[----:B------:R0:W1:Y:S02]  /*2c90*/  SHFL.BFLY P0, R36, R23, R22, R21 ;  /* 0x0c00001617247389 */ /* 0x0000640000000015 */
[----:B01----:R-:W-:Y:S05]  /*2ca0*/  ENDCOLLECTIVE ;  /* 0x000000000000791b */ /* 0x003fea0003800000 */
.L_x_12045:
[----:B------:R-:W-:Y:S05]  /*2cb0*/  BSYNC B0 ;  /* 0x0000000000007941 */ /* 0x000fea0003800000 */
.L_x_12044:
        /* <DEDUP_REMOVED lines=8> */
.L_x_12046:
[----:B------:R-:W-:Y:S02]  /*2d40*/  HFMA2 R22, -RZ, RZ, 0, 2.384185791015625e-07 ;  /* 0x00000004ff167431 */ /* 0x000fe400000001ff */
[----:B------:R-:W-:-:S05]  /*2d50*/  FADD.FTZ R58, R23, R36 ;  /* 0x00000024173a7221 */ /* 0x000fca0000010000 */
[----:B------:R-:W-:-:S07]  /*2d60*/  MOV R23, R58 ;  /* 0x0000003a00177202 */ /* 0x000fce0000000f00 */
[----:B------:R-:W-:Y:S05]  /*2d70*/  WARPSYNC.COLLECTIVE R20, `(.L_x_12047) ;  /* 0x0000000014087348 */ /* 0x000fea0003c00000 */
[----:B------:R0:W1:Y:S02]  /*2d80*/  SHFL.BFLY P0, R36, R23, R22, R21 ;  /* 0x0c00001617247389 */ /* 0x0000640000000015 */
[----:B01----:R-:W-:Y:S05]  /*2d90*/  ENDCOLLECTIVE ;  /* 0x000000000000791b */ /* 0x003fea0003800000 */
.L_x_12047:
[----:B------:R-:W-:Y:S02]  /*2da0*/  HFMA2 R22, -RZ, RZ, 0, 4.76837158203125e-07 ;  /* 0x00000008ff167431 */ /* 0x000fe400000001ff */
[----:B------:R-:W-:-:S05]  /*2db0*/  FADD.FTZ R59, R58, R36 ;  /* 0x000000243a3b7221 */ /* 0x000fca0000010000 */
[----:B------:R-:W-:-:S07]  /*2dc0*/  MOV R23, R59 ;  /* 0x0000003b00177202 */ /* 0x000fce0000000f00 */
[----:B------:R-:W-:Y:S05]  /*2dd0*/  WARPSYNC.COLLECTIVE R20, `(.L_x_12048) ;  /* 0x0000000014087348 */ /* 0x000fea0003c00000 */
[----:B------:R0:W1:Y:S02]  /*2de0*/  SHFL.BFLY P0, R36, R23, R22, R21 ;  /* 0x0c00001617247389 */ /* 0x0000640000000015 */
[----:B01----:R-:W-:Y:S05]  /*2df0*/  ENDCOLLECTIVE ;  /* 0x000000000000791b */ /* 0x003fea0003800000 */
.L_x_12048:
[----:B------:R-:W-:Y:S02]  /*2e00*/  HFMA2 R22, -RZ, RZ, 0, 9.5367431640625e-07 ;  /* 0x00000010ff167431 */ /* 0x000fe400000001ff */
[----:B------:R-:W-:-:S05]  /*2e10*/  FADD.FTZ R59, R59, R36 ;  /* 0x000000243b3b7221 */ /* 0x000fca0000010000 */
[----:B------:R-:W-:-:S07]  /*2e20*/  MOV R23, R59 ;  /* 0x0000003b00177202 */ /* 0x000fce0000000f00 */
[----:B------:R-:W-:Y:S05]  /*2e30*/  WARPSYNC.COLLECTIVE R20, `(.L_x_12049) ;  /* 0x0000000014087348 */ /* 0x000fea0003c00000 */
[----:B------:R0:W1:Y:S02]  /*2e40*/  SHFL.BFLY P0, R36, R23, R22, R21 ;  /* 0x0c00001617247389 */ /* 0x0000640000000015 */
[----:B01----:R-:W-:Y:S05]  /*2e50*/  ENDCOLLECTIVE ;  /* 0x000000000000791b */ /* 0x003fea0003800000 */
.L_x_12049:
        /* <DEDUP_REMOVED lines=39> */
.L_x_12050:
[----:B------:R-:W-:Y:S02]  /*30d0*/  HFMA2 R22, -RZ, RZ, 0, 1.1920928955078125e-07 ;  /* 0x00000002ff167431 */ /* 0x000fe400000001ff */
[----:B------:R-:W-:-:S05]  /*30e0*/  FADD.FTZ R58, R23, R36 ;  /* 0x00000024173a7221 */ /* 0x000fca0000010000 */
[----:B------:R-:W-:-:S07]  /*30f0*/  MOV R23, R58 ;  /* 0x0000003a00177202 */ /* 0x000fce0000000f00 */
[----:B------:R-:W-:Y:S05]  /*3100*/  WARPSYNC.COLLECTIVE R20, `(.L_x_12051) ;  /* 0x0000000014087348 */ /* 0x000fea0003c00000 */
[----:B------:R0:W1:Y:S02]  /*3110*/  SHFL.BFLY P0, R36, R23, R22, R21 ;  /* 0x0c00001617247389 */ /* 0x0000640000000015 */
[----:B01----:R-:W-:Y:S05]  /*3120*/  ENDCOLLECTIVE ;  /* 0x000000000000791b */ /* 0x003fea0003800000 */
.L_x_12051:
[----:B------:R-:W-:Y:S02]  /*3130*/  HFMA2 R22, -RZ, RZ, 0, 2.384185791015625e-07 ;  /* 0x00000004ff167431 */ /* 0x000fe400000001ff */
[----:B------:R-:W-:-:S05]  /*3140*/  FADD.FTZ R59, R58, R36 ;  /* 0x000000243a3b7221 */ /* 0x000fca0000010000 */
[----:B------:R-:W-:-:S07]  /*3150*/  MOV R23, R59 ;  /* 0x0000003b00177202 */ /* 0x000fce0000000f00 */
[----:B------:R-:W-:Y:S05]  /*3160*/  WARPSYNC.COLLECTIVE R20, `(.L_x_12052) ;  /* 0x0000000014087348 */ /* 0x000fea0003c00000 */
[----:B------:R0:W1:Y:S02]  /*3170*/  SHFL.BFLY P0, R36, R23, R22, R21 ;  /* 0x0c00001617247389 */ /* 0x0000640000000015 */
[----:B01----:R-:W-:Y:S05]  /*3180*/  ENDCOLLECTIVE ;  /* 0x000000000000791b */ /* 0x003fea0003800000 */
.L_x_12052:
[----:B------:R-:W-:Y:S02]  /*3190*/  HFMA2 R22, -RZ, RZ, 0, 4.76837158203125e-07 ;  /* 0x00000008ff167431 */ /* 0x000fe400000001ff */
[----:B------:R-:W-:-:S05]  /*31a0*/  FADD.FTZ R59, R59, R36 ;  /* 0x000000243b3b7221 */ /* 0x000fca0000010000 */
[----:B------:R-:W-:-:S07]  /*31b0*/  MOV R23, R59 ;  /* 0x0000003b00177202 */ /* 0x000fce0000000f00 */
[----:B------:R-:W-:Y:S05]  /*31c0*/  WARPSYNC.COLLECTIVE R20, `(.L_x_12053) ;  /* 0x0000000014087348 */ /* 0x000fea0003c00000 */
[----:B------:R0:W1:Y:S02]  /*31d0*/  SHFL.BFLY P0, R36, R23, R22, R21 ;  /* 0x0c00001617247389 */ /* 0x0000640000000015 */
[----:B01----:R-:W-:Y:S05]  /*31e0*/  ENDCOLLECTIVE ;  /* 0x000000000000791b */ /* 0x003fea0003800000 */
.L_x_12053:
[----:B------:R-:W-:Y:S02]  /*31f0*/  HFMA2 R22, -RZ, RZ, 0, 9.5367431640625e-07 ;  /* 0x00000010ff167431 */ /* 0x000fe400000001ff */
[----:B------:R-:W-:-:S05]  /*3200*/  FADD.FTZ R58, R59, R36 ;  /* 0x000000243b3a7221 */ /* 0x000fca0000010000 */
[----:B------:R-:W-:-:S07]  /*3210*/  MOV R23, R58 ;  /* 0x0000003a00177202 */ /* 0x000fce0000000f00 */
[----:B------:R-:W-:Y:S05]  /*3220*/  WARPSYNC.COLLECTIVE R20, `(.L_x_12054) ;  /* 0x0000000014087348 */ /* 0x000fea0003c00000 */
[----:B------:R0:W1:Y:S02]  /*3230*/  SHFL.BFLY P0, R36, R23, R22, R21 ;  /* 0x0c00001617247389 */ /* 0x0000640000000015 */
[----:B01----:R-:W-:Y:S05]  /*3240*/  ENDCOLLECTIVE ;  /* 0x000000000000791b */ /* 0x003fea0003800000 */
.L_x_12054:
[----:B------:R-:W-:Y:S05]  /*3250*/  BRA `(.L_x_12055) ;  /* 0xffffffec00b07947 */ /* 0x000fea000383ffff */
.L_x_12056:
        /* <DEDUP_REMOVED lines=10> */
.L_x_20318:


//--------------------- .text._ZN10layer_norm13ln_fwd_kernelINS_13Kernel_traitsI6__halfS2_fS2_fjLj512ELj1ELj4ELj1ELj16ENS_18Kernel_traits_baseILj512ES2_S2_fS2_fjLj128EEEEELb0ELb0ELb1ELb0EEEvNS_9FwdParamsE --------------------------
	.section	.text._ZN10layer_norm13ln_fwd_kernelINS_13Kernel_traitsI6__halfS2_fS2_fjLj512ELj1ELj4ELj1ELj16ENS_18Kernel_traits_baseILj512ES2_S2_fS2_fjLj128EEEEELb0ELb0ELb1ELb0EEEvNS_9FwdParamsE,"ax",@progbits
	.align	128
        .global         _ZN10layer_norm13ln_fwd_kernelINS_13Kernel_traitsI6__halfS2_fS2_fjLj512ELj1ELj4ELj1ELj16ENS_18Kernel_traits_baseILj512ES2_S2_fS2_fjLj128EEEEELb0ELb0ELb1ELb0EEEvNS_9FwdParamsE
        .type           _ZN10layer_norm13ln_fwd_kernelINS_13Kernel_traitsI6__halfS2_fS2_fjLj512ELj1ELj4ELj1ELj16ENS_18Kernel_traits_baseILj512ES2_S2_fS2_fjLj128EEEEELb0ELb0ELb1ELb0EEEvNS_9FwdParamsE,@function
        .size           _ZN10layer_norm13ln_fwd_kernelINS_13Kernel_traitsI6__halfS2_fS2_fjLj512ELj1ELj4ELj1ELj16ENS_18Kernel_traits_baseILj512ES2_S2_fS2_fjLj128EEEEELb0ELb0ELb1ELb0EEEvNS_9FwdParamsE,(.L_x_20319 - _ZN10layer_norm13ln_fwd_kernelINS_13Kernel_traitsI6__halfS2_fS2_fjLj512ELj1ELj4ELj1ELj16ENS_18Kernel_traits_baseILj512ES2_S2_fS2_fjLj128EEEEELb0ELb0ELb1ELb0EEEvNS_9FwdParamsE)
        .other          _ZN10layer_norm13ln_fwd_kernelINS_13Kernel_traitsI6__halfS2_fS2_fjLj512ELj1ELj4ELj1ELj16ENS_18Kernel_traits_baseILj512ES2_S2_fS2_fjLj128EEEEELb0ELb0ELb1ELb0EEEvNS_9FwdParamsE,@"STO_CUDA_ENTRY STV_DEFAULT"
_ZN10layer_norm13ln_fwd_kernelINS_13Kernel_traitsI6__halfS2_fS2_fjLj512ELj1ELj4ELj1ELj16ENS_18Kernel_traits_baseILj512ES2_S2_fS2_fjLj128EEEEELb0ELb0ELb1ELb0EEEvNS_9FwdParamsE:
.text._ZN10layer_norm13ln_fwd_kernelINS_13Kernel_traitsI6__halfS2_fS2_fjLj512ELj1ELj4ELj1ELj16ENS_18Kernel_traits_baseILj512ES2_S2_fS2_fjLj128EEEEELb0ELb0ELb1ELb0EEEvNS_9FwdParamsE:
        /* <DEDUP_REMOVED lines=30> */
.L_x_12060:
[----:B------:R-:W-:Y:S05]  /*01e0*/  BSYNC.RECONVERGENT B1 ;  /* 0x0000000000017941 */ /* 0x000fea0003800200 */
.L_x_12059:
[----:B------:R-:W-:Y:S05]  /*01f0*/  @!P1 BRA `(.L_x_12061) ;  /* 0x0000000000589947 */ /* 0x000fea0003800000 */
[----:B------:R-:W0:Y:S08]  /*0200*/  LDC.64 R12, c[0x0][0x3d0] ;  /* 0x0000f400ff0c7b82 */ /* 0x000e300000000a00 */
[----:B------:R-:W1:Y:S01]  /*0210*/  LDC.64 R16, c[0x0][0x438] ;  /* 0x00010e00ff107b82 */ /* 0x000e620000000a00 */
[----:B0-----:R-:W-:-:S04]  /*0220*/  IMAD.WIDE.U32 R12, R15, 0x10, R12 ;  /* 0x000000100f0c7825 */ /* 0x001fc800078e000c */
[----:B-1----:R-:W-:Y:S02]  /*0230*/  IMAD.WIDE.U32 R16, R15, 0x10, R16 ;  /* 0x000000100f107825 */ /* 0x002fe400078e0010 */
[----:B------:R-:W5:Y:S04]  /*0240*/  LDG.E.128 R12, desc[UR6][R12.64] ;  /* 0x000000060c0c7981 */ /* 0x000f68000c1e1d00 */
[----:B------:R-:W5:Y:S01]  /*0250*/  LD.E.128 R16, desc[UR6][R16.64] ;  /* 0x0000000610107980 */ /* 0x000f62000c101d00 */
[----:B------:R-:W-:Y:S05]  /*0260*/  BRA `(.L_x_12061) ;  /* 0x00000000003c7947 */ /* 0x000fea0003800000 */
.L_x_12058:
        /* <DEDUP_REMOVED lines=15> */
.L_x_12061:
[----:B------:R-:W-:Y:S05]  /*0360*/  BSYNC.RECONVERGENT B0 ;  /* 0x0000000000007941 */ /* 0x000fea0003800200 */
.L_x_12057:
[----:B------:R-:W1:Y:S02]  /*0370*/  LDCU UR4, c[0x0][0x384] ;  /* 0x00007080ff0477ac */ /* 0x000e640008000800 */
[----:B-1----:R-:W-:-:S13]  /*0380*/  ISETP.GE.AND P0, PT, R3, UR4, PT ;  /* 0x0000000403007c0c */ /* 0x002fda000bf06270 */
[----:B------:R-:W-:Y:S05]  /*0390*/  @P0 EXIT ;  /* 0x000000000000094d */ /* 0x000fea0003800000 */
[----:B------:R-:W1:Y:S01]  /*03a0*/  LDCU.U8 UR4, c[0x0][0x410] ;  /* 0x00008200ff0477ac */ /* 0x000e620008000000 */
[----:B------:R-:W2:Y:S01]  /*03b0*/  LDCU UR5, c[0x0][0x448] ;  /* 0x00008900ff0577ac */ /* 0x000ea20008000800 */
[----:B------:R-:W3:Y:S01]  /*03c0*/  LDCU.64 UR8, c[0x0][0x3a0] ;  /* 0x00007400ff0877ac */ /* 0x000ee20008000a00 */
[----:B-1----:R-:W-:-:S13]  /*03d0*/  ISETP.NE.AND P0, PT, RZ, UR4, PT ;  /* 0x00000004ff007c0c */ /* 0x002fda000bf05270 */
.L_x_12079:
[----:B------:R-:W1:Y:S08]  /*03e0*/  LDC.64 R42, c[0x0][0x3f0] ;  /* 0x0000fc00ff2a7b82 */ /* 0x000e700000000a00 */
[----:B------:R-:W4:Y:S08]  /*03f0*/  LDC.64 R46, c[0x0][0x3f8] ;  /* 0x0000fe00ff2e7b82 */ /* 0x000f300000000a00 */
[----:B0-----:R-:W0:Y:S01]  /*0400*/  LDC R40, c[0x0][0x388] ;  /* 0x0000e200ff287b82 */ /* 0x001e220000000800 */
[----:B-1----:R-:W-:-:S06]  /*0410*/  IMAD.WIDE R42, R3, 0x4, R42 ;  /* 0x00000004032a7825 */ /* 0x002fcc00078e022a */
[----:B------:R-:W2:Y:S01]  /*0420*/  LDG.E R42, desc[UR6][R42.64] ;  /* 0x000000062a2a7981 */ /* 0x000ea2000c1e1900 */
[----:B----4-:R-:W-:-:S05]  /*0430*/  IMAD.WIDE R46, R3, 0x4, R46 ;  /* 0x00000004032e7825 */ /* 0x010fca00078e022e */
[----:B-----5:R1:W5:Y:S01]  /*0440*/  LDG.E R41, desc[UR6][R46.64] ;  /* 0x000000062e297981 */ /* 0x020362000c1e1900 */
[----:B------:R-:W-:Y:S01]  /*0450*/  ISETP.GE.U32.AND P1, PT, R0, 0x20, PT ;  /* 0x000000200000780c */ /* 0x000fe20003f26070 */
[----:B------:R-:W-:Y:S01]  /*0460*/  BSSY.RECONVERGENT B0, `(.L_x_12062) ;  /* 0x0000056000007945 */ /* 0x000fe20003800200 */
[----:B--2---:R-:W-:-:S13]  /*0470*/  ISETP.GE.AND P3, PT, R42, 0x1, PT ;  /* 0x000000012a00780c */ /* 0x004fda0003f66270 */
[----:B------:R-:W-:-:S05]  /*0480*/  @P3 IADD3 R45, PT, PT, R42, -0x1, RZ ;  /* 0xffffffff2a2d3810 */ /* 0x000fca0007ffe0ff */
[-C--:B0-----:R-:W-:Y:S02]  /*0490*/  @P3 IMAD R44, R45, R40.reuse, RZ ;  /* 0x000000282d2c3224 */ /* 0x081fe400078e02ff */
        /* <DEDUP_REMOVED lines=11> */
[----:B------:R-:W0:Y:S02]  /*0550*/  LDC.64 R20, c[0x0][0x390] ;  /* 0x0000e400ff147b82 */ /* 0x000e240000000a00 */
[----:B0-----:R-:W-:-:S06]  /*0560*/  IMAD.WIDE.U32 R20, R44, 0x10, R20 ;  /* 0x000000102c147825 */ /* 0x001fcc00078e0014 */
[----:B------:R-:W5:Y:S02]  /*0570*/  LDG.E.128 R20, desc[UR6][R20.64] ;  /* 0x0000000614147981 */ /* 0x000f64000c1e1d00 */
.L_x_12065:
[----:B---3--:R-:W-:Y:S05]  /*0580*/  BSYNC.RECONVERGENT B1 ;  /* 0x0000000000017941 */ /* 0x008fea0003800200 */
.L_x_12064:
        /* <DEDUP_REMOVED lines=9> */
[--C-:B-----5:R-:W-:Y:S02]  /*0620*/  @P2 HADD2.F32 R47, -RZ, R20.reuse.H0_H0 ;  /* 0x20000014ff2f2230 */ /* 0x120fe40000004100 */
[----:B0-----:R-:W-:Y:S02]  /*0630*/  @P2 HADD2.F32 R48, -RZ, R21.H1_H1 ;  /* 0x30000015ff302230 */ /* 0x001fe40000004100 */
[----:B------:R-:W-:-:S03]  /*0640*/  @P2 HADD2.F32 R50, -RZ, R20.H1_H1 ;  /* 0x30000014ff322230 */ /* 0x000fc60000004100 */
[----:B------:R-:W0:Y:S08]  /*0650*/  @P2 LDC R45, c[0x0][0x40c] ;  /* 0x00010300ff2d2b82 */ /* 0x000e300000000800 */
[----:B------:R-:W3:Y:S08]  /*0660*/  @P2 LDC R49, c[0x0][0x40c] ;  /* 0x00010300ff312b82 */ /* 0x000ef00000000800 */
[----:B------:R-:W1:Y:S01]  /*0670*/  @P2 LDC R51, c[0x0][0x40c] ;  /* 0x00010300ff332b82 */ /* 0x000e620000000800 */
[----:B--2---:R-:W-:Y:S01]  /*0680*/  @P2 FFMA.FTZ R24, R47, R46, R24 ;  /* 0x0000002e2f182223 */ /* 0x004fe20000010018 */
[----:B------:R-:W-:-:S06]  /*0690*/  @P2 HADD2.F32 R47, -RZ, R21.H0_H0 ;  /* 0x20000015ff2f2230 */ /* 0x000fcc0000004100 */
[----:B------:R-:W2:Y:S01]  /*06a0*/  @P2 LDC R46, c[0x0][0x40c] ;  /* 0x00010300ff2e2b82 */ /* 0x000ea20000000800 */
[----:B-1----:R-:W-:Y:S01]  /*06b0*/  @P2 FFMA.FTZ R25, R50, R51, R25 ;  /* 0x0000003332192223 */ /* 0x002fe20000010019 */
[----:B0-----:R-:W-:Y:S01]  /*06c0*/  @P2 FFMA.FTZ R26, R47, R45, R26 ;  /* 0x0000002d2f1a2223 */ /* 0x001fe2000001001a */
[----:B------:R-:W-:-:S05]  /*06d0*/  @P2 HADD2.F32 R47, -RZ, R22.H0_H0 ;  /* 0x20000016ff2f2230 */ /* 0x000fca0000004100 */
[----:B------:R-:W0:Y:S01]  /*06e0*/  @P2 LDC R45, c[0x0][0x40c] ;  /* 0x00010300ff2d2b82 */ /* 0x000e220000000800 */
[----:B---3--:R-:W-:Y:S01]  /*06f0*/  @P2 FFMA.FTZ R28, R47, R49, R28 ;  /* 0x000000312f1c2223 */ /* 0x008fe2000001001c */
[----:B------:R-:W-:-:S06]  /*0700*/  @P2 HADD2.F32 R47, -RZ, R23.H0_H0 ;  /* 0x20000017ff2f2230 */ /* 0x000fcc0000004100 */
[----:B------:R-:W1:Y:S01]  /*0710*/  @P2 LDC R49, c[0x0][0x40c] ;  /* 0x00010300ff312b82 */ /* 0x000e620000000800 */
[----:B--2---:R-:W-:Y:S01]  /*0720*/  @P2 FFMA.FTZ R27, R48, R46, R27 ;  /* 0x0000002e301b2223 */ /* 0x004fe2000001001b */
[----:B------:R-:W-:-:S06]  /*0730*/  @P2 HADD2.F32 R46, -RZ, R22.H1_H1 ;  /* 0x30000016ff2e2230 */ /* 0x000fcc0000004100 */
[----:B------:R-:W2:Y:S01]  /*0740*/  @P2 LDC R48, c[0x0][0x40c] ;  /* 0x00010300ff302b82 */ /* 0x000ea20000000800 */
[----:B0-----:R-:W-:Y:S01]  /*0750*/  @P2 FFMA.FTZ R30, R47, R45, R30 ;  /* 0x0000002d2f1e2223 */ /* 0x001fe2000001001e */
[----:B--2---:R-:W-:Y:S01]  /*0760*/  @P2 FFMA.FTZ R29, R46, R48, R29 ;  /* 0x000000302e1d2223 */ /* 0x004fe2000001001d */
[----:B------:R-:W-:-:S05]  /*0770*/  @P2 HADD2.F32 R46, -RZ, R23.H1_H1 ;  /* 0x30000017ff2e2230 */ /* 0x000fca0000004100 */
[----:B-1----:R-:W-:Y:S01]  /*0780*/  @P2 FFMA.FTZ R31, R46, R49, R31 ;  /* 0x000000312e1f2223 */ /* 0x002fe2000001001f */
[----:B------:R-:W-:Y:S06]  /*0790*/  BRA `(.L_x_12067) ;  /* 0x0000000000707947 */ /* 0x000fec0003800000 */
.L_x_12066:
[----:B------:R-:W0:Y:S01]  /*07a0*/  @P3 LDC R29, c[0x0][0x40c] ;  /* 0x00010300ff1d3b82 */ /* 0x000e220000000800 */
[--C-:B-----5:R-:W-:Y:S01]  /*07b0*/  @P3 HADD2.F32 R28, -RZ, R20.reuse.H1_H1 ;  /* 0x30000014ff1c3230 */ /* 0x120fe20000004100 */
[----:B------:R-:W-:Y:S01]  /*07c0*/  CS2R R24, SRZ ;  /* 0x0000000000187805 */ /* 0x000fe2000001ff00 */
[----:B------:R-:W-:-:S05]  /*07d0*/  @P3 HADD2.F32 R26, -RZ, R20.H0_H0 ;  /* 0x20000014ff1a3230 */ /* 0x000fca0000004100 */
[----:B------:R-:W1:Y:S08]  /*07e0*/  @P3 LDC R27, c[0x0][0x40c] ;  /* 0x00010300ff1b3b82 */ /* 0x000e700000000800 */
[----:B------:R-:W2:Y:S08]  /*07f0*/  @P3 LDC R47, c[0x0][0x40c] ;  /* 0x00010300ff2f3b82 */ /* 0x000eb00000000800 */
[----:B------:R-:W3:Y:S01]  /*0800*/  @P3 LDC R48, c[0x0][0x40c] ;  /* 0x00010300ff303b82 */ /* 0x000ee20000000800 */
[----:B0-----:R-:W-:Y:S01]  /*0810*/  @P3 FMUL.FTZ R25, R28, R29 ;  /* 0x0000001d1c193220 */ /* 0x001fe20000410000 */
[----:B------:R-:W-:-:S02]  /*0820*/  @P3 HADD2.F32 R28, -RZ, R21.H0_H0 ;  /* 0x20000015ff1c3230 */ /* 0x000fc40000004100 */
[----:B------:R-:W-:-:S04]  /*0830*/  @P3 HADD2.F32 R29, -RZ, R21.H1_H1 ;  /* 0x30000015ff1d3230 */ /* 0x000fc80000004100 */
[----:B------:R-:W0:Y:S01]  /*0840*/  @P3 LDC R30, c[0x0][0x40c] ;  /* 0x00010300ff1e3b82 */ /* 0x000e220000000800 */
[----:B-1----:R-:W-:Y:S01]  /*0850*/  @P3 FMUL.FTZ R24, R26, R27 ;  /* 0x0000001b1a183220 */ /* 0x002fe20000410000 */
[----:B------:R-:W-:-:S06]  /*0860*/  CS2R R26, SRZ ;  /* 0x00000000001a7805 */ /* 0x000fcc000001ff00 */
[----:B------:R-:W1:Y:S01]  /*0870*/  @P3 LDC R31, c[0x0][0x40c] ;  /* 0x00010300ff1f3b82 */ /* 0x000e620000000800 */
[----:B--2---:R-:W-:Y:S01]  /*0880*/  @P3 FMUL.FTZ R26, R28, R47 ;  /* 0x0000002f1c1a3220 */ /* 0x004fe20000410000 */
[----:B------:R-:W-:-:S06]  /*0890*/  @P3 HADD2.F32 R47, -RZ, R22.H0_H0 ;  /* 0x20000016ff2f3230 */ /* 0x000fcc0000004100 */
[----:B------:R-:W2:Y:S01]  /*08a0*/  @P3 LDC R46, c[0x0][0x40c] ;  /* 0x00010300ff2e3b82 */ /* 0x000ea20000000800 */
[----:B---3--:R-:W-:Y:S01]  /*08b0*/  @P3 FMUL.FTZ R27, R29, R48 ;  /* 0x000000301d1b3220 */ /* 0x008fe20000410000 */
[----:B------:R-:W-:Y:S01]  /*08c0*/  @P3 HADD2.F32 R48, -RZ, R22.H1_H1 ;  /* 0x30000016ff303230 */ /* 0x000fe20000004100 */
[----:B------:R-:W-:-:S05]  /*08d0*/  CS2R R28, SRZ ;  /* 0x00000000001c7805 */ /* 0x000fca000001ff00 */
[----:B------:R-:W3:Y:S01]  /*08e0*/  @P3 LDC R45, c[0x0][0x40c] ;  /* 0x00010300ff2d3b82 */ /* 0x000ee20000000800 */
[----:B0-----:R-:W-:Y:S01]  /*08f0*/  @P3 FMUL.FTZ R28, R47, R30 ;  /* 0x0000001e2f1c3220 */ /* 0x001fe20000410000 */
[--C-:B------:R-:W-:Y:S02]  /*0900*/  @P3 HADD2.F32 R47, -RZ, R23.reuse.H0_H0 ;  /* 0x20000017ff2f3230 */ /* 0x100fe40000004100 */
[----:B-1----:R-:W-:Y:S01]  /*0910*/  @P3 FMUL.FTZ R29, R48, R31 ;  /* 0x0000001f301d3220 */ /* 0x002fe20000410000 */
[----:B------:R-:W-:Y:S01]  /*0920*/  @P3 HADD2.F32 R48, -RZ, R23.H1_H1 ;  /* 0x30000017ff303230 */ /* 0x000fe20000004100 */
[----:B------:R-:W-:Y:S02]  /*0930*/  CS2R R30, SRZ ;  /* 0x00000000001e7805 */ /* 0x000fe4000001ff00 */
[----:B--2---:R-:W-:Y:S02]  /*0940*/  @P3 FMUL.FTZ R30, R47, R46 ;  /* 0x0000002e2f1e3220 */ /* 0x004fe40000410000 */
[----:B---3--:R-:W-:-:S07]  /*0950*/  @P3 FMUL.FTZ R31, R48, R45 ;  /* 0x0000002d301f3220 */ /* 0x008fce0000410000 */
.L_x_12067:
[----:B------:R-:W0:Y:S01]  /*0960*/  LDC.64 R46, c[0x0][0x3a8] ;  /* 0x0000ea00ff2e7b82 */ /* 0x000e220000000a00 */
[----:B------:R-:W-:Y:S01]  /*0970*/  IADD3 R44, PT, PT, R44, 0x20, RZ ;  /* 0x000000202c2c7810 */ /* 0x000fe20007ffe0ff */
[C---:B0-----:R-:W-:Y:S01]  /*0980*/  IMAD.WIDE.U32 R46, R43.reuse, 0x20, R46 ;  /* 0x000000202b2e7825 */ /* 0x041fe200078e002e */
[----:B------:R-:W-:-:S04]  /*0990*/  IADD3 R43, PT, PT, R43, 0x20, RZ ;  /* 0x000000202b2b7810 */ /* 0x000fc80007ffe0ff */
[----:B------:R0:W-:Y:S04]  /*09a0*/  STG.E.128 desc[UR6][R46.64], R24 ;  /* 0x000000182e007986 */ /* 0x0001e8000c101d06 */
[----:B------:R0:W-:Y:S02]  /*09b0*/  STG.E.128 desc[UR6][R46.64+0x10], R28 ;  /* 0x0000101c2e007986 */ /* 0x0001e4000c101d06 */
.L_x_12063:
[----:B---3--:R-:W-:Y:S05]  /*09c0*/  BSYNC.RECONVERGENT B0 ;  /* 0x0000000000007941 */ /* 0x008fea0003800200 */
.L_x_12062:
        /* <DEDUP_REMOVED lines=8> */
.L_x_12071:
[----:B------:R-:W-:Y:S05]  /*0a50*/  BSYNC.RECONVERGENT B1 ;  /* 0x0000000000017941 */ /* 0x000fea0003800200 */
.L_x_12070:
        /* <DEDUP_REMOVED lines=9> */
[----:B0----5:R-:W-:Y:S02]  /*0af0*/  @P3 HADD2.F32 R47, -RZ, R20.H0_H0 ;  /* 0x20000014ff2f3230 */ /* 0x021fe40000004100 */
[----:B-1----:R-:W-:-:S05]  /*0b00*/  @P3 HADD2.F32 R44, -RZ, R22.H1_H1 ;  /* 0x30000016ff2c3230 */ /* 0x002fca0000004100 */
[----:B------:R-:W0:Y:S08]  /*0b10*/  @P3 LDC R46, c[0x0][0x40c] ;  /* 0x00010300ff2e3b82 */ /* 0x000e300000000800 */
[----:B------:R-:W1:Y:S08]  /*0b20*/  @P3 LDC R48, c[0x0][0x40c] ;  /* 0x00010300ff303b82 */ /* 0x000e700000000800 */
[----:B------:R-:W4:Y:S08]  /*0b30*/  @P3 LDC R49, c[0x0][0x40c] ;  /* 0x00010300ff313b82 */ /* 0x000f300000000800 */
[----:B------:R-:W3:Y:S01]  /*0b40*/  @P3 LDC R45, c[0x0][0x40c] ;  /* 0x00010300ff2d3b82 */ /* 0x000ee20000000800 */
[----:B--2---:R-:W-:Y:S01]  /*0b50*/  @P3 FFMA.FTZ R32, R47, R42, R32 ;  /* 0x0000002a2f203223 */ /* 0x004fe20000010020 */
[----:B------:R-:W-:-:S02]  /*0b60*/  @P3 HADD2.F32 R42, -RZ, R20.H1_H1 ;  /* 0x30000014ff2a3230 */ /* 0x000fc40000004100 */
[----:B------:R-:W-:-:S03]  /*0b70*/  @P3 HADD2.F32 R47, -RZ, R21.H0_H0 ;  /* 0x20000015ff2f3230 */ /* 0x000fc60000004100 */
[----:B0-----:R-:W-:Y:S01]  /*0b80*/  @P3 FFMA.FTZ R33, R42, R46, R33 ;  /* 0x0000002e2a213223 */ /* 0x001fe20000010021 */
[----:B------:R-:W-:Y:S01]  /*0b90*/  @P3 HADD2.F32 R42, -RZ, R21.H1_H1 ;  /* 0x30000015ff2a3230 */ /* 0x000fe20000004100 */
[----:B------:R-:W0:Y:S01]  /*0ba0*/  @P3 LDC R46, c[0x0][0x40c] ;  /* 0x00010300ff2e3b82 */ /* 0x000e220000000800 */
[----:B-1----:R-:W-:-:S03]  /*0bb0*/  @P3 FFMA.FTZ R34, R47, R48, R34 ;  /* 0x000000302f223223 */ /* 0x002fc60000010022 */
[----:B----4-:R-:W-:Y:S01]  /*0bc0*/  @P3 FFMA.FTZ R35, R42, R49, R35 ;  /* 0x000000312a233223 */ /* 0x010fe20000010023 */
[----:B------:R-:W-:-:S03]  /*0bd0*/  @P3 HADD2.F32 R49, -RZ, R22.H0_H0 ;  /* 0x20000016ff313230 */ /* 0x000fc60000004100 */
[----:B------:R-:W1:Y:S02]  /*0be0*/  @P3 LDC R47, c[0x0][0x40c] ;  /* 0x00010300ff2f3b82 */ /* 0x000e640000000800 */
[----:B---3--:R-:W-:Y:S01]  /*0bf0*/  @P3 FFMA.FTZ R36, R49, R45, R36 ;  /* 0x0000002d31243223 */ /* 0x008fe20000010024 */
[----:B------:R-:W-:-:S05]  /*0c00*/  @P3 HADD2.F32 R45, -RZ, R23.H0_H0 ;  /* 0x20000017ff2d3230 */ /* 0x000fca0000004100 */
[----:B------:R-:W2:Y:S01]  /*0c10*/  @P3 LDC R42, c[0x0][0x40c] ;  /* 0x00010300ff2a3b82 */ /* 0x000ea20000000800 */
[----:B0-----:R-:W-:Y:S01]  /*0c20*/  @P3 FFMA.FTZ R37, R44, R46, R37 ;  /* 0x0000002e2c253223 */ /* 0x001fe20000010025 */
[----:B------:R-:W-:Y:S02]  /*0c30*/  @P3 HADD2.F32 R44, -RZ, R23.H1_H1 ;  /* 0x30000017ff2c3230 */ /* 0x000fe40000004100 */
[----:B-1----:R-:W-:-:S03]  /*0c40*/  @P3 FFMA.FTZ R38, R45, R47, R38 ;  /* 0x0000002f2d263223 */ /* 0x002fc60000010026 */
[----:B--2---:R-:W-:Y:S01]  /*0c50*/  @P3 FFMA.FTZ R39, R44, R42, R39 ;  /* 0x0000002a2c273223 */ /* 0x004fe20000010027 */
[----:B------:R-:W-:Y:S06]  /*0c60*/  BRA `(.L_x_12073) ;  /* 0x0000000000747947 */ /* 0x000fec0003800000 */
.L_x_12072:
[----:B------:R-:W1:Y:S01]  /*0c70*/  @P3 LDC R35, c[0x0][0x40c] ;  /* 0x00010300ff233b82 */ /* 0x000e620000000800 */
[--C-:B-----5:R-:W-:Y:S01]  /*0c80*/  @P3 HADD2.F32 R34, -RZ, R20.reuse.H0_H0 ;  /* 0x20000014ff223230 */ /* 0x120fe20000004100 */
[----:B------:R-:W-:Y:S01]  /*0c90*/  CS2R R32, SRZ ;  /* 0x0000000000207805 */ /* 0x000fe2000001ff00 */
[----:B------:R-:W-:Y:S02]  /*0ca0*/  @P3 HADD2.F32 R36, -RZ, R20.H1_H1 ;  /* 0x30000014ff243230 */ /* 0x000fe40000004100 */
[----:B------:R-:W-:Y:S02]  /*0cb0*/  @P3 HADD2.F32 R39, -RZ, R21.H1_H1 ;  /* 0x30000015ff273230 */ /* 0x000fe40000004100 */
[----:B0-----:R-:W-:Y:S01]  /*0cc0*/  @P3 HADD2.F32 R47, -RZ, R22.H0_H0 ;  /* 0x20000016ff2f3230 */ /* 0x001fe20000004100 */
[----:B------:R-:W0:Y:S01]  /*0cd0*/  @P3 LDC R37, c[0x0][0x40c] ;  /* 0x00010300ff253b82 */ /* 0x000e220000000800 */
[----:B------:R-:W-:-:S07]  /*0ce0*/  @P3 HADD2.F32 R49, -RZ, R23.H1_H1 ;  /* 0x30000017ff313230 */ /* 0x000fce0000004100 */
[----:B------:R-:W2:Y:S08]  /*0cf0*/  @P3 LDC R46, c[0x0][0x40c] ;  /* 0x00010300ff2e3b82 */ /* 0x000eb00000000800 */
[----:B------:R-:W3:Y:S01]  /*0d00*/  @P3 LDC R48, c[0x0][0x40c] ;  /* 0x00010300ff303b82 */ /* 0x000ee20000000800 */
[----:B-1----:R-:W-:Y:S01]  /*0d10*/  @P3 FMUL.FTZ R32, R34, R35 ;  /* 0x0000002322203220 */ /* 0x002fe20000410000 */
[----:B------:R-:W-:-:S06]  /*0d20*/  CS2R R34, SRZ ;  /* 0x0000000000227805 */ /* 0x000fcc000001ff00 */
[----:B------:R-:W1:Y:S01]  /*0d30*/  @P3 LDC R38, c[0x0][0x40c] ;  /* 0x00010300ff263b82 */ /* 0x000e620000000800 */
[----:B0-----:R-:W-:Y:S01]  /*0d40*/  @P3 FMUL.FTZ R33, R36, R37 ;  /* 0x0000002524213220 */ /* 0x001fe20000410000 */
[----:B------:R-:W-:Y:S01]  /*0d50*/  @P3 HADD2.F32 R37, -RZ, R21.H0_H0 ;  /* 0x20000015ff253230 */ /* 0x000fe20000004100 */
[----:B------:R-:W-:-:S05]  /*0d60*/  MOV R36, RZ ;  /* 0x000000ff00247202 */ /* 0x000fca0000000f00 */
[----:B------:R-:W0:Y:S01]  /*0d70*/  @P3 LDC R45, c[0x0][0x40c] ;  /* 0x00010300ff2d3b82 */ /* 0x000e220000000800 */
[----:B--2---:R-:W-:Y:S01]  /*0d80*/  @P3 FMUL.FTZ R35, R39, R46 ;  /* 0x0000002e27233220 */ /* 0x004fe20000410000 */
[----:B------:R-:W-:-:S06]  /*0d90*/  @P3 HADD2.F32 R46, -RZ, R22.H1_H1 ;  /* 0x30000016ff2e3230 */ /* 0x000fcc0000004100 */
[----:B------:R-:W2:Y:S01]  /*0da0*/  @P3 LDC R42, c[0x0][0x40c] ;  /* 0x00010300ff2a3b82 */ /* 0x000ea20000000800 */
[----:B---3--:R-:W-:Y:S01]  /*0db0*/  @P3 FMUL.FTZ R36, R47, R48 ;  /* 0x000000302f243220 */ /* 0x008fe20000410000 */
[----:B------:R-:W-:-:S06]  /*0dc0*/  @P3 HADD2.F32 R47, -RZ, R23.H0_H0 ;  /* 0x20000017ff2f3230 */ /* 0x000fcc0000004100 */
[----:B------:R-:W3:Y:S01]  /*0dd0*/  @P3 LDC R44, c[0x0][0x40c] ;  /* 0x00010300ff2c3b82 */ /* 0x000ee20000000800 */
[----:B-1----:R-:W-:Y:S01]  /*0de0*/  @P3 FMUL.FTZ R34, R37, R38 ;  /* 0x0000002625223220 */ /* 0x002fe20000410000 */
[----:B------:R-:W-:Y:S01]  /*0df0*/  CS2R R38, SRZ ;  /* 0x0000000000267805 */ /* 0x000fe2000001ff00 */
[----:B------:R-:W-:Y:S02]  /*0e00*/  HFMA2 R37, -RZ, RZ, 0, 0 ;  /* 0x00000000ff257431 */ /* 0x000fe400000001ff */
[----:B0-----:R-:W-:Y:S01]  /*0e10*/  @P3 FMUL.FTZ R37, R46, R45 ;  /* 0x0000002d2e253220 */ /* 0x001fe20000410000 */
[----:B--2---:R-:W-:Y:S01]  /*0e20*/  @P3 FMUL.FTZ R38, R47, R42 ;  /* 0x0000002a2f263220 */ /* 0x004fe20000410000 */
[----:B---3--:R-:W-:-:S07]  /*0e30*/  @P3 FMUL.FTZ R39, R49, R44 ;  /* 0x0000002c31273220 */ /* 0x008fce0000410000 */
.L_x_12073:
[----:B------:R-:W0:Y:S02]  /*0e40*/  LDC.64 R44, c[0x0][0x3a8] ;  /* 0x0000ea00ff2c7b82 */ /* 0x000e240000000a00 */
[----:B0-----:R-:W-:-:S05]  /*0e50*/  IMAD.WIDE.U32 R42, R43, 0x20, R44 ;  /* 0x000000202b2a7825 */ /* 0x001fca00078e002c */
[----:B------:R1:W-:Y:S04]  /*0e60*/  STG.E.128 desc[UR6][R42.64], R32 ;  /* 0x000000202a007986 */ /* 0x0003e8000c101d06 */
[----:B------:R1:W-:Y:S02]  /*0e70*/  STG.E.128 desc[UR6][R42.64+0x10], R36 ;  /* 0x000010242a007986 */ /* 0x0003e4000c101d06 */
.L_x_12069:
[----:B------:R-:W-:Y:S05]  /*0e80*/  BSYNC.RECONVERGENT B0 ;  /* 0x0000000000007941 */ /* 0x000fea0003800200 */
.L_x_12068:
        /* <DEDUP_REMOVED lines=35> */
[--C-:B0-----:R-:W-:Y:S01]  /*10c0*/  FADD.FTZ R47, R26, -R45.reuse ;  /* 0x8000002d1a2f7221 */ /* 0x101fe20000010000 */
        /* <DEDUP_REMOVED lines=39> */
.L_x_12091:
        /* <DEDUP_REMOVED lines=49> */
[----:B0-----:R-:W-:-:S03]  /*1650*/  HADD2.F32 R52, -RZ, R10.H1_H1 ;  /* 0x3000000aff347230 */ /* 0x001fc60000004100 */
        /* <DEDUP_REMOVED lines=21> */
.L_x_12078:
[----:B------:R-:W-:Y:S05]  /*17b0*/  BSYNC.RECONVERGENT B1 ;  /* 0x0000000000017941 */ /* 0x000fea0003800200 */
.L_x_12077:
[----:B------:R-:W-:Y:S05]  /*17c0*/  @!P2 BRA `(.L_x_12076) ;  /* 0x0000000000bca947 */ /* 0x000fea0003800000 */
[--C-:B-1----:R-:W-:Y:S01]  /*17d0*/  FADD.FTZ R41, R32, -R48.reuse ;  /* 0x8000003020297221 */ /* 0x102fe20000010000 */
        /* <DEDUP_REMOVED lines=46> */
.L_x_12076:
[----:B------:R-:W-:Y:S05]  /*1ac0*/  BSYNC.RECONVERGENT B0 ;  /* 0x0000000000007941 */ /* 0x000fea0003800200 */
.L_x_12075:
[----:B-12---:R-:W1:Y:S02]  /*1ad0*/  LDC.64 R40, c[0x0][0x380] ;  /* 0x0000e000ff287b82 */ /* 0x006e640000000a00 */
[----:B-1----:R-:W-:-:S04]  /*1ae0*/  LEA R3, R40, R3, 0x2 ;  /* 0x0000000328037211 */ /* 0x002fc800078e10ff */
[----:B------:R-:W-:-:S13]  /*1af0*/  ISETP.GE.AND P1, PT, R3, R41, PT ;  /* 0x000000290300720c */ /* 0x000fda0003f26270 */
[----:B------:R-:W-:Y:S05]  /*1b00*/  @!P1 BRA `(.L_x_12079) ;  /* 0xffffffe800349947 */ /* 0x000fea000383ffff */
[----:B------:R-:W-:Y:S05]  /*1b10*/  EXIT ;  /* 0x000000000000794d */ /* 0x000fea0003800000 */
.L_x_12074:
        /* <DEDUP_REMOVED lines=8> */
.L_x_12081:
[----:B------:R-:W-:Y:S05]  /*1ba0*/  BSYNC B0 ;  /* 0x0000000000007941 */ /* 0x000fea0003800000 */
.L_x_12080:
        /* <DEDUP_REMOVED lines=9> */
.L_x_12082:
[----:B------:R-:W-:Y:S02]  /*1c40*/  HFMA2 R48, -RZ, RZ, 0, 2.384185791015625e-07 ;  /* 0x00000004ff307431 */ /* 0x000fe400000001ff */
[----:B------:R-:W-:-:S05]  /*1c50*/  FADD.FTZ R51, R50, R49 ;  /* 0x0000003132337221 */ /* 0x000fca0000010000 */
[----:B------:R-:W-:-:S07]  /*1c60*/  MOV R53, R51 ;  /* 0x0000003300357202 */ /* 0x000fce0000000f00 */
[----:B------:R-:W-:Y:S05]  /*1c70*/  WARPSYNC.COLLECTIVE R46, `(.L_x_12083) ;  /* 0x000000002e087348 */ /* 0x000fea0003c00000 */
[----:B------:R0:W1:Y:S02]  /*1c80*/  SHFL.BFLY P5, R49, R53, R48, R47 ;  /* 0x0c00003035317389 */ /* 0x00006400000a002f */
[----:B01----:R-:W-:Y:S05]  /*1c90*/  ENDCOLLECTIVE ;  /* 0x000000000000791b */ /* 0x003fea0003800000 */
.L_x_12083:
[----:B------:R-:W-:Y:S02]  /*1ca0*/  HFMA2 R48, -RZ, RZ, 0, 4.76837158203125e-07 ;  /* 0x00000008ff307431 */ /* 0x000fe400000001ff */
[----:B------:R-:W-:-:S05]  /*1cb0*/  FADD.FTZ R52, R51, R49 ;  /* 0x0000003133347221 */ /* 0x000fca0000010000 */
[----:B------:R-:W-:-:S07]  /*1cc0*/  MOV R53, R52 ;  /* 0x0000003400357202 */ /* 0x000fce0000000f00 */
[----:B------:R-:W-:Y:S05]  /*1cd0*/  WARPSYNC.COLLECTIVE R46, `(.L_x_12084) ;  /* 0x000000002e087348 */ /* 0x000fea0003c00000 */
[----:B------:R0:W1:Y:S02]  /*1ce0*/  SHFL.BFLY P5, R49, R53, R48, R47 ;  /* 0x0c00003035317389 */ /* 0x00006400000a002f */
[----:B01----:R-:W-:Y:S05]  /*1cf0*/  ENDCOLLECTIVE ;  /* 0x000000000000791b */ /* 0x003fea0003800000 */
.L_x_12084:
[----:B------:R-:W-:Y:S01]  /*1d00*/  MOV R48, 0x10 ;  /* 0x0000001000307802 */ /* 0x000fe20000000f00 */
[----:B------:R-:W-:-:S07]  /*1d10*/  FADD.FTZ R53, R52, R49 ;  /* 0x0000003134357221 */ /* 0x000fce0000010000 */
[----:B------:R-:W-:Y:S05]  /*1d20*/  WARPSYNC.COLLECTIVE R46, `(.L_x_12085) ;  /* 0x000000002e087348 */ /* 0x000fea0003c00000 */
[----:B------:R0:W1:Y:S02]  /*1d30*/  SHFL.BFLY P5, R49, R53, R48, R47 ;  /* 0x0c00003035317389 */ /* 0x00006400000a002f */
[----:B01----:R-:W-:Y:S05]  /*1d40*/  ENDCOLLECTIVE ;  /* 0x000000000000791b */ /* 0x003fea0003800000 */
.L_x_12085:
        /* <DEDUP_REMOVED lines=41> */
.L_x_12086:
[----:B------:R-:W-:Y:S02]  /*1fe0*/  HFMA2 R48, -RZ, RZ, 0, 1.1920928955078125e-07 ;  /* 0x00000002ff307431 */ /* 0x000fe400000001ff */
[----:B------:R-:W-:-:S05]  /*1ff0*/  FADD.FTZ R43, R42, R49 ;  /* 0x000000312a2b7221 */ /* 0x000fca0000010000 */
[----:B------:R-:W-:-:S07]  /*2000*/  MOV R53, R43 ;  /* 0x0000002b00357202 */ /* 0x000fce0000000f00 */
[----:B------:R-:W-:Y:S05]  /*2010*/  WARPSYNC.COLLECTIVE R46, `(.L_x_12087) ;  /* 0x000000002e087348 */ /* 0x000fea0003c00000 */
[----:B------:R0:W1:Y:S02]  /*2020*/  SHFL.BFLY P5, R49, R53, R48, R47 ;  /* 0x0c00003035317389 */ /* 0x00006400000a002f */
[----:B01----:R-:W-:Y:S05]  /*2030*/  ENDCOLLECTIVE ;  /* 0x000000000000791b */ /* 0x003fea0003800000 */
.L_x_12087:
[----:B------:R-:W-:Y:S02]  /*2040*/  HFMA2 R48, -RZ, RZ, 0, 2.384185791015625e-07 ;  /* 0x00000004ff307431 */ /* 0x000fe400000001ff */
[----:B------:R-:W-:-:S05]  /*2050*/  FADD.FTZ R50, R43, R49 ;  /* 0x000000312b327221 */ /* 0x000fca0000010000 */
[----:B------:R-:W-:-:S07]  /*2060*/  MOV R53, R50 ;  /* 0x0000003200357202 */ /* 0x000fce0000000f00 */
[----:B------:R-:W-:Y:S05]  /*2070*/  WARPSYNC.COLLECTIVE R46, `(.L_x_12088) ;  /* 0x000000002e087348 */ /* 0x000fea0003c00000 */
[----:B------:R0:W1:Y:S02]  /*2080*/  SHFL.BFLY P5, R49, R53, R48, R47 ;  /* 0x0c00003035317389 */ /* 0x00006400000a002f */
[----:B01----:R-:W-:Y:S05]  /*2090*/  ENDCOLLECTIVE ;  /* 0x000000000000791b */ /* 0x003fea0003800000 */
.L_x_12088:
[----:B------:R-:W-:Y:S02]  /*20a0*/  HFMA2 R48, -RZ, RZ, 0, 4.76837158203125e-07 ;  /* 0x00000008ff307431 */ /* 0x000fe400000001ff */
[----:B------:R-:W-:-:S05]  /*20b0*/  FADD.FTZ R51, R50, R49 ;  /* 0x0000003132337221 */ /* 0x000fca0000010000 */
[----:B------:R-:W-:-:S07]  /*20c0*/  MOV R53, R51 ;  /* 0x0000003300357202 */ /* 0x000fce0000000f00 */
[----:B------:R-:W-:Y:S05]  /*20d0*/  WARPSYNC.COLLECTIVE R46, `(.L_x_12089) ;  /* 0x000000002e087348 */ /* 0x000fea0003c00000 */
[----:B------:R0:W1:Y:S02]  /*20e0*/  SHFL.BFLY P5, R49, R53, R48, R47 ;  /* 0x0c00003035317389 */ /* 0x00006400000a002f */
[----:B01----:R-:W-:Y:S05]  /*20f0*/  ENDCOLLECTIVE ;  /* 0x000000000000791b */ /* 0x003fea0003800000 */
.L_x_12089:
[----:B------:R-:W-:Y:S02]  /*2100*/  HFMA2 R48, -RZ, RZ, 0, 9.5367431640625e-07 ;  /* 0x00000010ff307431 */ /* 0x000fe400000001ff */
[----:B------:R-:W-:-:S05]  /*2110*/  FADD.FTZ R52, R51, R49 ;  /* 0x0000003133347221 */ /* 0x000fca0000010000 */
[----:B------:R-:W-:-:S07]  /*2120*/  MOV R53, R52 ;  /* 0x0000003400357202 */ /* 0x000fce0000000f00 */
[----:B------:R-:W-:Y:S05]  /*2130*/  WARPSYNC.COLLECTIVE R46, `(.L_x_12090) ;  /* 0x000000002e087348 */ /* 0x000fea0003c00000 */
[----:B------:R0:W1:Y:S02]  /*2140*/  SHFL.BFLY P5, R49, R53, R48, R47 ;  /* 0x0c00003035317389 */ /* 0x00006400000a002f */
[----:B01----:R-:W-:Y:S05]  /*2150*/  ENDCOLLECTIVE ;  /* 0x000000000000791b */ /* 0x003fea0003800000 */
.L_x_12090:
[----:B------:R-:W-:Y:S05]  /*2160*/  BRA `(.L_x_12091) ;  /* 0xfffffff000747947 */ /* 0x000fea000383ffff */
.L_x_12092:
        /* <DEDUP_REMOVED lines=9> */
.L_x_20319:


//--------------------- .text._ZN10layer_norm13ln_fwd_kernelINS_13Kernel_traitsI6__halfS2_fS2_fjLj512ELj1ELj4ELj1ELj16ENS_18Kernel_traits_baseILj512ES2_S2_fS2_fjLj128EEEEELb0ELb0ELb1ELb1EEEvNS_9FwdParamsE --------------------------
	.section	.text._ZN10layer_norm13ln_fwd_kernelINS_13Kernel_traitsI6__halfS2_fS2_fjLj512ELj1ELj4ELj1ELj16ENS_18Kernel_traits_baseILj512ES2_S2_fS2_fjLj128EEEEELb0ELb0ELb1ELb1EEEvNS_9FwdParamsE,"ax",@progbits
	.align	128
        .global         _ZN10layer_norm13ln_fwd_kernelINS_13Kernel_traitsI6__halfS2_fS2_fjLj512ELj1ELj4ELj1ELj16ENS_18Kernel_traits_baseILj512ES2_S2_fS2_fjLj128EEEEELb0ELb0ELb1ELb1EEEvNS_9FwdParamsE
        .type           _ZN10layer_norm13ln_fwd_kernelINS_13Kernel_traitsI6__halfS2_fS2_fjLj512ELj1ELj4ELj1ELj16ENS_18Kernel_traits_baseILj512ES2_S2_fS2_fjLj128EEEEELb0ELb0ELb1ELb1EEEvNS_9FwdParamsE,@function
        .size           _ZN10layer_norm13ln_fwd_kernelINS_13Kernel_traitsI6__halfS2_fS2_fjLj512ELj1ELj4ELj1ELj16ENS_18Kernel_traits_baseILj512ES2_S2_fS2_fjLj128EEEEELb0ELb0ELb1ELb1EEEvNS_9FwdParamsE,(.L_x_20320 - _ZN10layer_norm13ln_fwd_kernelINS_13Kernel_traitsI6__halfS2_fS2_fjLj512ELj1ELj4ELj1ELj16ENS_18Kernel_traits_baseILj512ES2_S2_fS2_fjLj128EEEEELb0ELb0ELb1ELb1EEEvNS_9FwdParamsE)
        .other          _ZN10layer_norm13ln_fwd_kernelINS_13Kernel_traitsI6__halfS2_fS2_fjLj512ELj1ELj4ELj1ELj16ENS_18Kernel_traits_baseILj512ES2_S2_fS2_fjLj128EEEEELb0ELb0ELb1ELb1EEEvNS_9FwdParamsE,@"STO_CUDA_ENTRY STV_DEFAULT"
_ZN10layer_norm13ln_fwd_kernelINS_13Kernel_traitsI6__halfS2_fS2_fjLj512ELj1ELj4ELj1ELj16ENS_18Kernel_traits_baseILj512ES2_S2_fS2_fjLj128EEEEELb0ELb0ELb1ELb1EEEvNS_9FwdParamsE:
.text._ZN10layer_norm13ln_fwd_kernelINS_13Kernel_traitsI6__halfS2_fS2_fjLj512ELj1ELj4ELj1ELj16ENS_18Kernel_traits_baseILj512ES2_S2_fS2_fjLj128EEEEELb0ELb0ELb1ELb1EEEvNS_9FwdParamsE:
        /* <DEDUP_REMOVED lines=12> */
[----:B---3--:R-:W3:Y:S01]  /*00c0*/  LDG.E.128 R12, desc[UR6][R2.64] ;  /* 0x00000006020c7981 */ /* 0x008ee2000c1e1d00 */
[----:B------:R-:W-:-:S03]  /*00d0*/  SHF.R.U32.HI R36, RZ, 0x5, R36 ;  /* 0x00000005ff247819 */ /* 0x000fc60000011624 */
[----:B------:R4:W5:Y:S01]  /*00e0*/  LDG.E.128 R8, desc[UR6][R2.64+0x200] ;  /* 0x0002000602087981 */ /* 0x000962000c1e1d00 */
[----:B--2---:R-:W-:-:S05]  /*00f0*/  @P0 IMAD.WIDE.U32 R4, R37, 0x10, R4 ;  /* 0x0000001025040825 */ /* 0x004fca00078e0004 */
[----:B------:R2:W5:Y:S04]  /*0100*/  @P0 LDG.E.128 R28, desc[UR6][R4.64] ;  /* 0x00000006041c0981 */ /* 0x000568000c1e1d00 */
[----:B------:R2:W5:Y:S01]  /*0110*/  @P0 LDG.E.128 R24, desc[UR6][R4.64+0x200] ;  /* 0x0002000604180981 */ /* 0x000562000c1e1d00 */
[----:B0-----:R-:W-:-:S06]  /*0120*/  USHF.L.U32 UR4, UR4, 0x2, URZ ;  /* 0x0000000204047899 */ /* 0x001fcc00080006ff */
[----:B------:R-:W-:-:S04]  /*0130*/  LOP3.LUT R36, R36, UR4, RZ, 0xfc, !PT ;  /* 0x0000000424247c12 */ /* 0x000fc8000f8efcff */
[----:B-1----:R-:W-:Y:S02]  /*0140*/  ISETP.GE.AND P1, PT, R36, UR5, PT ;  /* 0x0000000524007c0c */ /* 0x002fe4000bf26270 */
[-C--:B---3--:R-:W-:Y:S02]  /*0150*/  @P0 MOV R0, R12.reuse ;  /* 0x0000000c00000202 */ /* 0x088fe40000000f00 */
[----:B------:R-:W-:Y:S02]  /*0160*/  @!P0 MOV R0, R12 ;  /* 0x0000000c00008202 */ /* 0x000fe40000000f00 */
[----:B----4-:R-:W-:-:S07]  /*0170*/  @P0 MOV R2, R13 ;  /* 0x0000000d00020202 */ /* 0x010fce0000000f00 */
[----:B--2---:R-:W-:Y:S05]  /*0180*/  @P1 EXIT ;  /* 0x000000000000194d */ /* 0x004fea0003800000 */
        /* <DEDUP_REMOVED lines=21> */
.L_x_12102:
[----:B0-----:R-:W0:Y:S08]  /*02e0*/  LDC.64 R8, c[0x0][0x3f0] ;  /* 0x0000fc00ff087b82 */ /* 0x001e300000000a00 */
[----:B------:R-:W3:Y:S08]  /*02f0*/  LDC R41, c[0x0][0x388] ;  /* 0x0000e200ff297b82 */ /* 0x000ef00000000800 */
[----:B------:R-:W4:Y:S01]  /*0300*/  LDC.64 R12, c[0x0][0x3f8] ;  /* 0x0000fe00ff0c7b82 */ /* 0x000f220000000a00 */
[----:B0-----:R-:W-:-:S05]  /*0310*/  IMAD.WIDE R8, R36, 0x4, R8 ;  /* 0x0000000424087825 */ /* 0x001fca00078e0208 */
[----:B------:R4:W2:Y:S02]  /*0320*/  LDG.E R40, desc[UR6][R8.64] ;  /* 0x0000000608287981 */ /* 0x0008a4000c1e1900 */
[----:B----4-:R-:W-:-:S05]  /*0330*/  IMAD.WIDE R8, R36, 0x4, R12 ;  /* 0x0000000424087825 */ /* 0x010fca00078e020c */
[----:B------:R0:W5:Y:S01]  /*0340*/  LDG.E R39, desc[UR6][R8.64] ;  /* 0x0000000608277981 */ /* 0x000162000c1e1900 */
[----:B--2---:R-:W-:-:S13]  /*0350*/  ISETP.GE.AND P2, PT, R40, 0x1, PT ;  /* 0x000000012800780c */ /* 0x004fda0003f46270 */
[----:B------:R-:W2:Y:S01]  /*0360*/  @P2 LDC.64 R14, c[0x0][0x390] ;  /* 0x0000e400ff0e2b82 */ /* 0x000ea20000000a00 */
[----:B------:R-:W-:-:S05]  /*0370*/  @P2 IADD3 R10, PT, PT, R40, -0x1, RZ ;  /* 0xffffffff280a2810 */ /* 0x000fca0007ffe0ff */
[----:B---3--:R-:W-:-:S05]  /*0380*/  @P2 IMAD R10, R10, R41, RZ ;  /* 0x000000290a0a2224 */ /* 0x008fca00078e02ff */
[----:B------:R-:W-:-:S04]  /*0390*/  @P2 SHF.R.S32.HI R11, RZ, 0x1f, R10 ;  /* 0x0000001fff0b2819 */ /* 0x000fc8000001140a */
[----:B------:R-:W-:Y:S01]  /*03a0*/  @P2 LEA.HI R16, R11, R10, RZ, 0x3 ;  /* 0x0000000a0b102211 */ /* 0x000fe200078f18ff */
[----:B------:R-:W-:-:S03]  /*03b0*/  HFMA2 R10, -RZ, RZ, 0, 0 ;  /* 0x00000000ff0a7431 */ /* 0x000fc600000001ff */
        /* <DEDUP_REMOVED lines=15> */
[----:B------:R-:W2:Y:S01]  /*04b0*/  @P3 LDC R8, c[0x0][0x40c] ;  /* 0x00010300ff083b82 */ /* 0x000ea20000000800 */
[--C-:B-----5:R-:W-:Y:S02]  /*04c0*/  @P3 HADD2.F32 R9, -RZ, R20.reuse.H0_H0 ;  /* 0x20000014ff093230 */ /* 0x120fe40000004100 */
[----:B------:R-:W-:Y:S02]  /*04d0*/  @P3 HADD2.F32 R34, -RZ, R20.H1_H1 ;  /* 0x30000014ff223230 */ /* 0x000fe40000004100 */
[----:B0-----:R-:W-:-:S03]  /*04e0*/  @P3 HADD2.F32 R33, -RZ, R21.H0_H0 ;  /* 0x20000015ff213230 */ /* 0x001fc60000004100 */
[----:B------:R-:W0:Y:S08]  /*04f0*/  @P3 LDC R35, c[0x0][0x40c] ;  /* 0x00010300ff233b82 */ /* 0x000e300000000800 */
[----:B------:R-:W4:Y:S08]  /*0500*/  @P3 LDC R42, c[0x0][0x40c] ;  /* 0x00010300ff2a3b82 */ /* 0x000f300000000800 */
[----:B------:R-:W1:Y:S08]  /*0510*/  @P3 LDC R43, c[0x0][0x40c] ;  /* 0x00010300ff2b3b82 */ /* 0x000e700000000800 */
[----:B------:R-:W3:Y:S08]  /*0520*/  @P3 LDC R11, c[0x0][0x40c] ;  /* 0x00010300ff0b3b82 */ /* 0x000ef00000000800 */
[----:B------:R-:W3:Y:S01]  /*0530*/  @P3 LDC R32, c[0x0][0x40c] ;  /* 0x00010300ff203b82 */ /* 0x000ee20000000800 */
[----:B--2---:R-:W-:Y:S01]  /*0540*/  @P3 FFMA.FTZ R16, R9, R8, R16 ;  /* 0x0000000809103223 */ /* 0x004fe20000010010 */
[----:B0-----:R-:W-:-:S06]  /*0550*/  @P3 FFMA.FTZ R17, R34, R35, R17 ;  /* 0x0000002322113223 */ /* 0x001fcc0000010011 */
[----:B------:R-:W0:Y:S01]  /*0560*/  @P3 LDC R9, c[0x0][0x40c] ;  /* 0x00010300ff093b82 */ /* 0x000e220000000800 */
[----:B------:R-:W-:Y:S02]  /*0570*/  @P3 HADD2.F32 R34, -RZ, R21.H1_H1 ;  /* 0x30000015ff223230 */ /* 0x000fe40000004100 */
[----:B----4-:R-:W-:Y:S01]  /*0580*/  @P3 FFMA.FTZ R18, R33, R42, R18 ;  /* 0x0000002a21123223 */ /* 0x010fe20000010012 */
[--C-:B------:R-:W-:Y:S02]  /*0590*/  @P3 HADD2.F32 R33, -RZ, R22.reuse.H0_H0 ;  /* 0x20000016ff213230 */ /* 0x100fe40000004100 */
[--C-:B------:R-:W-:Y:S02]  /*05a0*/  @P3 HADD2.F32 R35, -RZ, R23.reuse.H0_H0 ;  /* 0x20000017ff233230 */ /* 0x100fe40000004100 */
[----:B-1----:R-:W-:Y:S01]  /*05b0*/  @P3 FFMA.FTZ R19, R34, R43, R19 ;  /* 0x0000002b22133223 */ /* 0x002fe20000010013 */
[----:B------:R-:W-:Y:S01]  /*05c0*/  @P3 HADD2.F32 R34, -RZ, R22.H1_H1 ;  /* 0x30000016ff223230 */ /* 0x000fe20000004100 */
[----:B------:R-:W1:Y:S01]  /*05d0*/  @P3 LDC R8, c[0x0][0x40c] ;  /* 0x00010300ff083b82 */ /* 0x000e620000000800 */
[----:B------:R-:W-:-:S02]  /*05e0*/  @P3 HADD2.F32 R42, -RZ, R23.H1_H1 ;  /* 0x30000017ff2a3230 */ /* 0x000fc40000004100 */
[----:B---3--:R-:W-:-:S03]  /*05f0*/  @P3 FFMA.FTZ R14, R35, R11, R14 ;  /* 0x0000000b230e3223 */ /* 0x008fc6000001000e */
[----:B------:R-:W-:Y:S01]  /*0600*/  @P3 FFMA.FTZ R15, R42, R32, R15 ;  /* 0x000000202a0f3223 */ /* 0x000fe2000001000f */
[----:B0-----:R-:W-:Y:S01]  /*0610*/  @P3 FFMA.FTZ R12, R33, R9, R12 ;  /* 0x00000009210c3223 */ /* 0x001fe2000001000c */
[----:B-1----:R-:W-:Y:S01]  /*0620*/  @P3 FFMA.FTZ R13, R34, R8, R13 ;  /* 0x00000008220d3223 */ /* 0x002fe2000001000d */
[----:B------:R-:W-:Y:S06]  /*0630*/  BRA `(.L_x_12094) ;  /* 0x0000000000707947 */ /* 0x000fec0003800000 */
.L_x_12093:
[----:B------:R-:W0:Y:S01]  /*0640*/  @P2 LDC R9, c[0x0][0x40c] ;  /* 0x00010300ff092b82 */ /* 0x000e220000000800 */
[--C-:B-----5:R-:W-:Y:S01]  /*0650*/  @P2 HADD2.F32 R8, -RZ, R20.reuse.H0_H0 ;  /* 0x20000014ff082230 */ /* 0x120fe20000004100 */
[----:B------:R-:W-:Y:S01]  /*0660*/  CS2R R16, SRZ ;  /* 0x0000000000107805 */ /* 0x000fe2000001ff00 */
[----:B------:R-:W-:Y:S01]  /*0670*/  @P2 HADD2.F32 R11, -RZ, R20.H1_H1 ;  /* 0x30000014ff0b2230 */ /* 0x000fe20000004100 */
[----:B------:R-:W-:Y:S01]  /*0680*/  CS2R R18, SRZ ;  /* 0x0000000000127805 */ /* 0x000fe2000001ff00 */
[----:B------:R-:W-:Y:S02]  /*0690*/  @P2 HADD2.F32 R13, -RZ, R21.H0_H0 ;  /* 0x20000015ff0d2230 */ /* 0x000fe40000004100 */
[--C-:B------:R-:W-:Y:S01]  /*06a0*/  @P2 HADD2.F32 R35, -RZ, R23.reuse.H0_H0 ;  /* 0x20000017ff232230 */ /* 0x100fe20000004100 */
[----:B------:R-:W2:Y:S01]  /*06b0*/  @P2 LDC R12, c[0x0][0x40c] ;  /* 0x00010300ff0c2b82 */ /* 0x000ea20000000800 */
[----:B------:R-:W-:-:S07]  /*06c0*/  @P2 HADD2.F32 R43, -RZ, R23.H1_H1 ;  /* 0x30000017ff2b2230 */ /* 0x000fce0000004100 */
[----:B------:R-:W3:Y:S08]  /*06d0*/  @P2 LDC R14, c[0x0][0x40c] ;  /* 0x00010300ff0e2b82 */ /* 0x000ef00000000800 */
[----:B------:R-:W4:Y:S01]  /*06e0*/  @P2 LDC R33, c[0x0][0x40c] ;  /* 0x00010300ff212b82 */ /* 0x000f220000000800 */
[----:B0-----:R-:W-:Y:S01]  /*06f0*/  @P2 FMUL.FTZ R16, R8, R9 ;  /* 0x0000000908102220 */ /* 0x001fe20000410000 */
[----:B------:R-:W-:-:S02]  /*0700*/  @P2 HADD2.F32 R8, -RZ, R21.H1_H1 ;  /* 0x30000015ff082230 */ /* 0x000fc40000004100 */
[----:B------:R-:W-:-:S04]  /*0710*/  @P2 HADD2.F32 R9, -RZ, R22.H0_H0 ;  /* 0x20000016ff092230 */ /* 0x000fc80000004100 */
[----:B------:R-:W0:Y:S01]  /*0720*/  @P2 LDC R32, c[0x0][0x40c] ;  /* 0x00010300ff202b82 */ /* 0x000e220000000800 */
[----:B--2---:R-:W-:Y:S01]  /*0730*/  @P2 FMUL.FTZ R17, R11, R12 ;  /* 0x0000000c0b112220 */ /* 0x004fe20000410000 */
[----:B------:R-:W-:-:S06]  /*0740*/  @P2 HADD2.F32 R11, -RZ, R22.H1_H1 ;  /* 0x30000016ff0b2230 */ /* 0x000fcc0000004100 */
[----:B------:R-:W2:Y:S01]  /*0750*/  @P2 LDC R34, c[0x0][0x40c] ;  /* 0x00010300ff222b82 */ /* 0x000ea20000000800 */
[----:B---3--:R-:W-:Y:S01]  /*0760*/  @P2 FMUL.FTZ R18, R13, R14 ;  /* 0x0000000e0d122220 */ /* 0x008fe20000410000 */
[----:B------:R-:W-:Y:S02]  /*0770*/  CS2R R12, SRZ ;  /* 0x00000000000c7805 */ /* 0x000fe4000001ff00 */
[----:B------:R-:W-:-:S04]  /*0780*/  CS2R R14, SRZ ;  /* 0x00000000000e7805 */ /* 0x000fc8000001ff00 */
[----:B------:R-:W3:Y:S01]  /*0790*/  @P2 LDC R42, c[0x0][0x40c] ;  /* 0x00010300ff2a2b82 */ /* 0x000ee20000000800 */
[----:B----4-:R-:W-:-:S07]  /*07a0*/  @P2 FMUL.FTZ R19, R8, R33 ;  /* 0x0000002108132220 */ /* 0x010fce0000410000 */
[----:B------:R-:W4:Y:S01]  /*07b0*/  @P2 LDC R44, c[0x0][0x40c] ;  /* 0x00010300ff2c2b82 */ /* 0x000f220000000800 */
[----:B0-----:R-:W-:Y:S01]  /*07c0*/  @P2 FMUL.FTZ R12, R9, R32 ;  /* 0x00000020090c2220 */ /* 0x001fe20000410000 */
[----:B--2---:R-:W-:Y:S01]  /*07d0*/  @P2 FMUL.FTZ R13, R11, R34 ;  /* 0x000000220b0d2220 */ /* 0x004fe20000410000 */
[----:B---3--:R-:W-:Y:S01]  /*07e0*/  @P2 FMUL.FTZ R14, R35, R42 ;  /* 0x0000002a230e2220 */ /* 0x008fe20000410000 */
[----:B----4-:R-:W-:-:S07]  /*07f0*/  @P2 FMUL.FTZ R15, R43, R44 ;  /* 0x0000002c2b0f2220 */ /* 0x010fce0000410000 */
.L_x_12094:
        /* <DEDUP_REMOVED lines=10> */
.L_x_12096:
[----:B-1----:R-:W-:Y:S05]  /*08a0*/  BSYNC.RECONVERGENT B0 ;  /* 0x0000000000007941 */ /* 0x002fea0003800200 */
.L_x_12095:
[----:B------:R-:W-:Y:S01]  /*08b0*/  IADD3 R45, PT, PT, R45, 0x20, RZ ;  /* 0x000000202d2d7810 */ /* 0x000fe20007ffe0ff */
[----:B------:R-:W-:Y:S06]  /*08c0*/  @!P0 BRA `(.L_x_12097) ;  /* 0x0000000000788947 */ /* 0x000fec0003800000 */
[----:B------:R-:W1:Y:S02]  /*08d0*/  LDC.64 R46, c[0x0][0x3a0] ;  /* 0x0000e800ff2e7b82 */ /* 0x000e640000000a00 */
[----:B-1----:R-:W-:-:S05]  /*08e0*/  IMAD.WIDE.U32 R46, R45, 0x20, R46 ;  /* 0x000000202d2e7825 */ /* 0x002fca00078e002e */
[----:B0-----:R-:W2:Y:S04]  /*08f0*/  LDG.E.128 R8, desc[UR6][R46.64] ;  /* 0x000000062e087981 */ /* 0x001ea8000c1e1d00 */
[----:B------:R0:W3:Y:S01]  /*0900*/  LDG.E.128 R32, desc[UR6][R46.64+0x10] ;  /* 0x000010062e207981 */ /* 0x0000e2000c1e1d00 */
[----:B------:R-:W-:-:S13]  /*0910*/  ISETP.GT.AND P0, PT, R40, RZ, PT ;  /* 0x000000ff2800720c */ /* 0x000fda0003f04270 */
[----:B------:R-:W2:Y:S01]  /*0920*/  @P0 LDC R40, c[0x0][0x40c] ;  /* 0x00010300ff280b82 */ /* 0x000ea20000000800 */
[--C-:B-----5:R-:W-:Y:S02]  /*0930*/  @P0 HADD2.F32 R51, -RZ, R20.reuse.H0_H0 ;  /* 0x20000014ff330230 */ /* 0x120fe40000004100 */
[----:B------:R-:W-:Y:S02]  /*0940*/  @P0 HADD2.F32 R44, -RZ, R20.H1_H1 ;  /* 0x30000014ff2c0230 */ /* 0x000fe40000004100 */
[----:B0-----:R-:W-:-:S03]  /*0950*/  @P0 HADD2.F32 R46, -RZ, R21.H1_H1 ;  /* 0x30000015ff2e0230 */ /* 0x001fc60000004100 */
[----:B------:R-:W0:Y:S08]  /*0960*/  @P0 LDC R48, c[0x0][0x40c] ;  /* 0x00010300ff300b82 */ /* 0x000e300000000800 */
[----:B------:R-:W1:Y:S08]  /*0970*/  @P0 LDC R49, c[0x0][0x40c] ;  /* 0x00010300ff310b82 */ /* 0x000e700000000800 */
[----:B------:R-:W3:Y:S01]  /*0980*/  @P0 LDC R47, c[0x0][0x40c] ;  /* 0x00010300ff2f0b82 */ /* 0x000ee20000000800 */
[----:B--2---:R-:W-:Y:S01]  /*0990*/  @P0 FFMA.FTZ R8, R51, R40, R8 ;  /* 0x0000002833080223 */ /* 0x004fe20000010008 */
[----:B0-----:R-:W-:-:S06]  /*09a0*/  @P0 FFMA.FTZ R9, R44, R48, R9 ;  /* 0x000000302c090223 */ /* 0x001fcc0000010009 */
[----:B------:R-:W0:Y:S01]  /*09b0*/  @P0 LDC R40, c[0x0][0x40c] ;  /* 0x00010300ff280b82 */ /* 0x000e220000000800 */
[----:B------:R-:W-:-:S05]  /*09c0*/  @P0 HADD2.F32 R51, -RZ, R21.H0_H0 ;  /* 0x20000015ff330230 */ /* 0x000fca0000004100 */
[----:B-1----:R-:W-:Y:S01]  /*09d0*/  @P0 FFMA.FTZ R10, R51, R49, R10 ;  /* 0x00000031330a0223 */ /* 0x002fe2000001000a */
[----:B------:R-:W-:Y:S01]  /*09e0*/  @P0 HADD2.F32 R49, -RZ, R22.H0_H0 ;  /* 0x20000016ff310230 */ /* 0x000fe20000004100 */
[----:B------:R-:W1:Y:S04]  /*09f0*/  @P0 LDC R44, c[0x0][0x40c] ;  /* 0x00010300ff2c0b82 */ /* 0x000e680000000800 */
[----:B---3--:R-:W-:Y:S01]  /*0a00*/  @P0 FFMA.FTZ R32, R49, R47, R32 ;  /* 0x0000002f31200223 */ /* 0x008fe20000010020 */
[----:B------:R-:W-:-:S03]  /*0a10*/  @P0 HADD2.F32 R47, -RZ, R23.H0_H0 ;  /* 0x20000017ff2f0230 */ /* 0x000fc60000004100 */
[----:B------:R-:W2:Y:S01]  /*0a20*/  @P0 LDC R48, c[0x0][0x40c] ;  /* 0x00010300ff300b82 */ /* 0x000ea20000000800 */
[----:B0-----:R-:W-:Y:S01]  /*0a30*/  @P0 FFMA.FTZ R11, R46, R40, R11 ;  /* 0x000000282e0b0223 */ /* 0x001fe2000001000b */
[----:B------:R-:W-:-:S06]  /*0a40*/  @P0 HADD2.F32 R40, -RZ, R22.H1_H1 ;  /* 0x30000016ff280230 */ /* 0x000fcc0000004100 */
[----:B------:R-:W0:Y:S01]  /*0a50*/  @P0 LDC R46, c[0x0][0x40c] ;  /* 0x00010300ff2e0b82 */ /* 0x000e220000000800 */
[----:B-1----:R-:W-:Y:S01]  /*0a60*/  @P0 FFMA.FTZ R33, R40, R44, R33 ;  /* 0x0000002c28210223 */ /* 0x002fe20000010021 */
[----:B------:R-:W-:-:S05]  /*0a70*/  @P0 HADD2.F32 R40, -RZ, R23.H1_H1 ;  /* 0x30000017ff280230 */ /* 0x000fca0000004100 */
[----:B--2---:R-:W-:Y:S01]  /*0a80*/  @P0 FFMA.FTZ R35, R40, R48, R35 ;  /* 0x0000003028230223 */ /* 0x004fe20000010023 */
[----:B0-----:R-:W-:Y:S01]  /*0a90*/  @P0 FFMA.FTZ R34, R47, R46, R34 ;  /* 0x0000002e2f220223 */ /* 0x001fe20000010022 */
[----:B------:R-:W-:Y:S06]  /*0aa0*/  BRA `(.L_x_12098) ;  /* 0x0000000000707947 */ /* 0x000fec0003800000 */
.L_x_12097:
[----:B------:R-:W1:Y:S01]  /*0ab0*/  @P2 LDC R33, c[0x0][0x40c] ;  /* 0x00010300ff212b82 */ /* 0x000e620000000800 */
[--C-:B-----5:R-:W-:Y:S01]  /*0ac0*/  @P2 HADD2.F32 R32, -RZ, R20.reuse.H1_H1 ;  /* 0x30000014ff202230 */ /* 0x120fe20000004100 */
[----:B0-----:R-:W-:Y:S01]  /*0ad0*/  CS2R R8, SRZ ;  /* 0x0000000000087805 */ /* 0x001fe2000001ff00 */
[----:B------:R-:W-:Y:S02]  /*0ae0*/  @P2 HADD2.F32 R10, -RZ, R20.H0_H0 ;  /* 0x20000014ff0a2230 */ /* 0x000fe40000004100 */
[----:B------:R-:W-:-:S03]  /*0af0*/  @P2 HADD2.F32 R49, -RZ, R23.H1_H1 ;  /* 0x30000017ff312230 */ /* 0x000fc60000004100 */
[----:B------:R-:W0:Y:S08]  /*0b00*/  @P2 LDC R11, c[0x0][0x40c] ;  /* 0x00010300ff0b2b82 */ /* 0x000e300000000800 */
[----:B------:R-:W2:Y:S08]  /*0b10*/  @P2 LDC R47, c[0x0][0x40c] ;  /* 0x00010300ff2f2b82 */ /* 0x000eb00000000800 */
[----:B------:R-:W3:Y:S01]  /*0b20*/  @P2 LDC R46, c[0x0][0x40c] ;  /* 0x00010300ff2e2b82 */ /* 0x000ee20000000800 */
[----:B-1----:R-:W-:Y:S01]  /*0b30*/  @P2 FMUL.FTZ R9, R32, R33 ;  /* 0x0000002120092220 */ /* 0x002fe20000410000 */
[----:B------:R-:W-:-:S02]  /*0b40*/  @P2 HADD2.F32 R32, -RZ, R21.H0_H0 ;  /* 0x20000015ff202230 */ /* 0x000fc40000004100 */
[----:B------:R-:W-:-:S04]  /*0b50*/  @P2 HADD2.F32 R33, -RZ, R21.H1_H1 ;  /* 0x30000015ff212230 */ /* 0x000fc80000004100 */
[----:B------:R-:W1:Y:S01]  /*0b60*/  @P2 LDC R34, c[0x0][0x40c] ;  /* 0x00010300ff222b82 */ /* 0x000e620000000800 */
[----:B0-----:R-:W-:Y:S01]  /*0b70*/  @P2 FMUL.FTZ R8, R10, R11 ;  /* 0x0000000b0a082220 */ /* 0x001fe20000410000 */
[----:B------:R-:W-:-:S06]  /*0b80*/  CS2R R10, SRZ ;  /* 0x00000000000a7805 */ /* 0x000fcc000001ff00 */
[----:B------:R-:W0:Y:S01]  /*0b90*/  @P2 LDC R35, c[0x0][0x40c] ;  /* 0x00010300ff232b82 */ /* 0x000e220000000800 */
[----:B--2---:R-:W-:Y:S01]  /*0ba0*/  @P2 FMUL.FTZ R10, R32, R47 ;  /* 0x0000002f200a2220 */ /* 0x004fe20000410000 */
[----:B------:R-:W-:-:S06]  /*0bb0*/  @P2 HADD2.F32 R47, -RZ, R22.H0_H0 ;  /* 0x20000016ff2f2230 */ /* 0x000fcc0000004100 */
[----:B------:R-:W2:Y:S01]  /*0bc0*/  @P2 LDC R40, c[0x0][0x40c] ;  /* 0x00010300ff282b82 */ /* 0x000ea20000000800 */
[----:B---3--:R-:W-:Y:S01]  /*0bd0*/  @P2 FMUL.FTZ R11, R33, R46 ;  /* 0x0000002e210b2220 */ /* 0x008fe20000410000 */
[----:B------:R-:W-:Y:S01]  /*0be0*/  @P2 HADD2.F32 R46, -RZ, R22.H1_H1 ;  /* 0x30000016ff2e2230 */ /* 0x000fe20000004100 */
[----:B------:R-:W-:-:S05]  /*0bf0*/  CS2R R32, SRZ ;  /* 0x0000000000207805 */ /* 0x000fca000001ff00 */
[----:B------:R-:W3:Y:S01]  /*0c00*/  @P2 LDC R44, c[0x0][0x40c] ;  /* 0x00010300ff2c2b82 */ /* 0x000ee20000000800 */
[----:B-1----:R-:W-:Y:S01]  /*0c10*/  @P2 FMUL.FTZ R32, R47, R34 ;  /* 0x000000222f202220 */ /* 0x002fe20000410000 */
[----:B------:R-:W-:Y:S02]  /*0c20*/  @P2 HADD2.F32 R47, -RZ, R23.H0_H0 ;  /* 0x20000017ff2f2230 */ /* 0x000fe40000004100 */
[----:B0-----:R-:W-:Y:S01]  /*0c30*/  @P2 FMUL.FTZ R33, R46, R35 ;  /* 0x000000232e212220 */ /* 0x001fe20000410000 */
[----:B------:R-:W-:Y:S02]  /*0c40*/  CS2R R34, SRZ ;  /* 0x0000000000227805 */ /* 0x000fe4000001ff00 */
[----:B--2---:R-:W-:Y:S01]  /*0c50*/  @P2 FMUL.FTZ R34, R47, R40 ;  /* 0x000000282f222220 */ /* 0x004fe20000410000 */
[----:B---3--:R-:W-:-:S07]  /*0c60*/  @P2 FMUL.FTZ R35, R49, R44 ;  /* 0x0000002c31232220 */ /* 0x008fce0000410000 */
.L_x_12098:
        /* <DEDUP_REMOVED lines=75> */
.L_x_12114:
        /* <DEDUP_REMOVED lines=16> */
[----:B------:R-:W-:Y:S02]  /*1220*/  HADD2.F32 R43, -RZ, R0.H0_H0 ;  /* 0x20000000ff2b7230 */ /* 0x000fe40000004100 */
[----:B------:R-:W-:Y:S02]  /*1230*/  HADD2.F32 R45, -RZ, R28.H0_H0 ;  /* 0x2000001cff2d7230 */ /* 0x000fe40000004100 */
[C---:B------:R-:W-:Y:S01]  /*1240*/  FADD.FTZ R16, -R44.reuse, R16 ;  /* 0x000000102c107221 */ /* 0x040fe20000010100 */
[C---:B------:R-:W-:Y:S01]  /*1250*/  FADD.FTZ R40, -R44.reuse, R17 ;  /* 0x000000112c287221 */ /* 0x040fe20000010100 */
[----:B------:R-:W-:Y:S02]  /*1260*/  HADD2.F32 R17, -RZ, R0.H1_H1 ;  /* 0x30000000ff117230 */ /* 0x000fe40000004100 */
[----:B------:R-:W-:Y:S01]  /*1270*/  FADD.FTZ R18, -R44, R18 ;  /* 0x000000122c127221 */ /* 0x000fe20000010100 */
[----:B------:R-:W-:-:S02]  /*1280*/  HADD2.F32 R49, -RZ, R28.H1_H1 ;  /* 0x3000001cff317230 */ /* 0x000fc40000004100 */
[C---:B------:R-:W-:Y:S01]  /*1290*/  FMUL.FTZ R16, R47.reuse, R16 ;  /* 0x000000102f107220 */ /* 0x040fe20000410000 */
[C---:B------:R-:W-:Y:S01]  /*12a0*/  FMUL.FTZ R40, R47.reuse, R40 ;  /* 0x000000282f287220 */ /* 0x040fe20000410000 */
[----:B------:R-:W-:Y:S01]  /*12b0*/  FADD.FTZ R42, -R44, R19 ;  /* 0x000000132c2a7221 */ /* 0x000fe20000010100 */
[--C-:B------:R-:W-:Y:S02]  /*12c0*/  HADD2.F32 R19, -RZ, R2.reuse.H1_H1 ;  /* 0x30000002ff137230 */ /* 0x100fe40000004100 */
[----:B------:R-:W-:Y:S01]  /*12d0*/  FFMA.FTZ R43, R16, R43, R45 ;  /* 0x0000002b102b7223 */ /* 0x000fe2000001002d */
[----:B------:R-:W-:Y:S01]  /*12e0*/  FFMA.FTZ R40, R40, R17, R49 ;  /* 0x0000001128287223 */ /* 0x000fe20000010031 */
[----:B------:R-:W-:Y:S02]  /*12f0*/  HADD2.F32 R45, -RZ, R2.H0_H0 ;  /* 0x20000002ff2d7230 */ /* 0x000fe40000004100 */
[----:B------:R-:W-:Y:S01]  /*1300*/  FMUL.FTZ R18, R47, R18 ;  /* 0x000000122f127220 */ /* 0x000fe20000410000 */
[----:B------:R-:W-:-:S02]  /*1310*/  HADD2.F32 R17, -RZ, R29.H0_H0 ;  /* 0x2000001dff117230 */ /* 0x000fc40000004100 */
[C---:B------:R-:W-:Y:S01]  /*1320*/  FMUL.FTZ R42, R47.reuse, R42 ;  /* 0x0000002a2f2a7220 */ /* 0x040fe20000410000 */
[----:B------:R-:W-:Y:S02]  /*1330*/  HADD2.F32 R49, -RZ, R29.H1_H1 ;  /* 0x3000001dff317230 */ /* 0x000fe40000004100 */
[C---:B------:R-:W-:Y:S01]  /*1340*/  FADD.FTZ R12, -R44.reuse, R12 ;  /* 0x0000000c2c0c7221 */ /* 0x040fe20000010100 */
[----:B------:R-:W-:Y:S01]  /*1350*/  FADD.FTZ R16, -R44, R13 ;  /* 0x0000000d2c107221 */ /* 0x000fe20000010100 */
[----:B------:R-:W-:Y:S01]  /*1360*/  FFMA.FTZ R45, R18, R45, R17 ;  /* 0x0000002d122d7223 */ /* 0x000fe20000010011 */
[--C-:B------:R-:W-:Y:S02]  /*1370*/  HADD2.F32 R17, -RZ, R3.reuse.H0_H0 ;  /* 0x20000003ff117230 */ /* 0x100fe40000004100 */
[----:B------:R-:W-:Y:S01]  /*1380*/  FFMA.FTZ R42, R42, R19, R49 ;  /* 0x000000132a2a7223 */ /* 0x000fe20000010031 */
[----:B------:R-:W-:Y:S02]  /*1390*/  HADD2.F32 R19, -RZ, R30.H0_H0 ;  /* 0x2000001eff137230 */ /* 0x000fe40000004100 */
[----:B------:R-:W-:Y:S01]  /*13a0*/  FMUL.FTZ R12, R47, R12 ;  /* 0x0000000c2f0c7220 */ /* 0x000fe20000410000 */
[----:B------:R-:W-:-:S02]  /*13b0*/  HADD2.F32 R13, -RZ, R3.H1_H1 ;  /* 0x30000003ff0d7230 */ /* 0x000fc40000004100 */
        /* <DEDUP_REMOVED lines=12> */
[----:B------:R-:W-:Y:S01]  /*1480*/  FADD.FTZ R8, -R44, R8 ;  /* 0x000000082c087221 */ /* 0x000fe20000010100 */
[----:B------:R-:W-:Y:S01]  /*1490*/  FFMA.FTZ R51, R18, R51, R13 ;  /* 0x0000003312337223 */ /* 0x000fe2000001000d */
[----:B------:R-:W-:Y:S02]  /*14a0*/  HADD2.F32 R13, -RZ, R5.H0_H0 ;  /* 0x20000005ff0d7230 */ /* 0x000fe40000004100 */
[----:B------:R-:W-:Y:S01]  /*14b0*/  FADD.FTZ R12, -R44, R9 ;  /* 0x000000092c0c7221 */ /* 0x000fe20000010100 */
[----:B0-----:R-:W-:Y:S01]  /*14c0*/  FFMA.FTZ R48, R46, R17, R19 ;  /* 0x000000112e307223 */ /* 0x001fe20000010013 */
[----:B------:R-:W-:Y:S02]  /*14d0*/  HADD2.F32 R17, -RZ, R24.H0_H0 ;  /* 0x20000018ff117230 */ /* 0x000fe40000004100 */
[C---:B------:R-:W-:Y:S01]  /*14e0*/  FMUL.FTZ R8, R47.reuse, R8 ;  /* 0x000000082f087220 */ /* 0x040fe20000410000 */
[----:B------:R-:W-:Y:S01]  /*14f0*/  FADD.FTZ R10, -R44, R10 ;  /* 0x0000000a2c0a7221 */ /* 0x000fe20000010100 */
[----:B------:R-:W-:Y:S01]  /*1500*/  FMUL.FTZ R49, R47, R12 ;  /* 0x0000000c2f317220 */ /* 0x000fe20000410000 */
[----:B------:R-:W-:-:S02]  /*1510*/  HADD2.F32 R9, -RZ, R25.H0_H0 ;  /* 0x20000019ff097230 */ /* 0x000fc40000004100 */
[----:B------:R-:W-:Y:S01]  /*1520*/  FFMA.FTZ R12, R8, R13, R17 ;  /* 0x0000000d080c7223 */ /* 0x000fe20000010011 */
[--C-:B------:R-:W-:Y:S02]  /*1530*/  HADD2.F32 R13, -RZ, R38.reuse.H0_H0 ;  /* 0x20000026ff0d7230 */ /* 0x100fe40000004100 */
[----:B------:R-:W-:Y:S01]  /*1540*/  FMUL.FTZ R10, R47, R10 ;  /* 0x0000000a2f0a7220 */ /* 0x000fe20000410000 */
[C---:B------:R-:W-:Y:S01]  /*1550*/  FADD.FTZ R46, -R44.reuse, R11 ;  /* 0x0000000b2c2e7221 */ /* 0x040fe20000010100 */
[----:B------:R-:W-:Y:S02]  /*1560*/  HADD2.F32 R11, -RZ, R38.H1_H1 ;  /* 0x30000026ff0b7230 */ /* 0x000fe40000004100 */
[----:B------:R-:W-:Y:S01]  /*1570*/  FADD.FTZ R32, -R44, R32 ;  /* 0x000000202c207221 */ /* 0x000fe20000010100 */
[----:B------:R-:W-:Y:S01]  /*1580*/  FFMA.FTZ R13, R10, R13, R9 ;  /* 0x0000000d0a0d7223 */ /* 0x000fe20000010009 */
[----:B------:R-:W-:Y:S01]  /*1590*/  IADD3 R10, PT, PT, R39, -0x1, RZ ;  /* 0xffffffff270a7810 */ /* 0x000fe20007ffe0ff */
[----:B------:R-:W0:Y:S01]  /*15a0*/  LDC.64 R8, c[0x0][0x428] ;  /* 0x00010a00ff087b82 */ /* 0x000e220000000a00 */
[----:B------:R-:W-:-:S02]  /*15b0*/  HADD2.F32 R17, -RZ, R25.H1_H1 ;  /* 0x30000019ff117230 */ /* 0x000fc40000004100 */
[C---:B------:R-:W-:Y:S01]  /*15c0*/  FMUL.FTZ R46, R47.reuse, R46 ;  /* 0x0000002e2f2e7220 */ /* 0x040fe20000410000 */
[----:B------:R-:W-:Y:S02]  /*15d0*/  HADD2.F32 R16, -RZ, R5.H1_H1 ;  /* 0x30000005ff107230 */ /* 0x000fe40000004100 */
[C---:B------:R-:W-:Y:S01]  /*15e0*/  FMUL.FTZ R32, R47.reuse, R32 ;  /* 0x000000202f207220 */ /* 0x040fe20000410000 */
[----:B------:R-:W-:Y:S02]  /*15f0*/  IMAD R41, R10, R41, RZ ;  /* 0x000000290a297224 */ /* 0x000fe400078e02ff */
[----:B------:R-:W-:Y:S01]  /*1600*/  FADD.FTZ R10, -R44, R33 ;  /* 0x000000212c0a7221 */ /* 0x000fe20000010100 */
[----:B------:R-:W-:Y:S01]  /*1610*/  FFMA.FTZ R46, R46, R11, R17 ;  /* 0x0000000b2e2e7223 */ /* 0x000fe20000010011 */
[----:B------:R-:W-:Y:S02]  /*1620*/  HADD2.F32 R11, -RZ, R6.H0_H0 ;  /* 0x20000006ff0b7230 */ /* 0x000fe40000004100 */
[----:B------:R-:W-:Y:S01]  /*1630*/  FADD.FTZ R34, -R44, R34 ;  /* 0x000000222c227221 */ /* 0x000fe20000010100 */
[----:B------:R-:W-:Y:S01]  /*1640*/  FMUL.FTZ R33, R47, R10 ;  /* 0x0000000a2f217220 */ /* 0x000fe20000410000 */
[----:B------:R-:W-:Y:S01]  /*1650*/  SHF.R.S32.HI R10, RZ, 0x1f, R41 ;  /* 0x0000001fff0a7819 */ /* 0x000fe20000011429 */
[----:B------:R-:W-:-:S02]  /*1660*/  HADD2.F32 R17, -RZ, R26.H0_H0 ;  /* 0x2000001aff117230 */ /* 0x000fc40000004100 */
[----:B------:R-:W-:Y:S01]  /*1670*/  FADD.FTZ R44, -R44, R35 ;  /* 0x000000232c2c7221 */ /* 0x000fe20000010100 */
[----:B------:R-:W-:Y:S01]  /*1680*/  HADD2.F32 R18, -RZ, R24.H1_H1 ;  /* 0x30000018ff127230 */ /* 0x000fe20000004100 */
[----:B------:R-:W-:Y:S01]  /*1690*/  LEA.HI R10, R10, R41, RZ, 0x3 ;  /* 0x000000290a0a7211 */ /* 0x000fe200078f18ff */
[----:B------:R-:W-:Y:S02]  /*16a0*/  HADD2.F32 R35, -RZ, R27.H0_H0 ;  /* 0x2000001bff237230 */ /* 0x000fe40000004100 */
[----:B------:R-:W-:Y:S01]  /*16b0*/  FFMA.FTZ R32, R32, R11, R17 ;  /* 0x0000000b20207223 */ /* 0x000fe20000010011 */
[----:B------:R-:W-:Y:S02]  /*16c0*/  HADD2.F32 R11, -RZ, R7.H0_H0 ;  /* 0x20000007ff0b7230 */ /* 0x000fe40000004100 */
[----:B------:R-:W-:Y:S01]  /*16d0*/  FFMA.FTZ R49, R49, R16, R18 ;  /* 0x0000001031317223 */ /* 0x000fe20000010012 */
[----:B------:R-:W-:Y:S01]  /*16e0*/  LEA.HI.SX32 R17, R10, R37, 0x1d ;  /* 0x000000250a117211 */ /* 0x000fe200078feaff */
[----:B------:R-:W-:-:S02]  /*16f0*/  HADD2.F32 R16, -RZ, R6.H1_H1 ;  /* 0x30000006ff107230 */ /* 0x000fc40000004100 */
[C---:B------:R-:W-:Y:S01]  /*1700*/  FMUL.FTZ R34, R47.reuse, R34 ;  /* 0x000000222f227220 */ /* 0x040fe20000410000 */
[----:B------:R-:W-:Y:S02]  /*1710*/  HADD2.F32 R18, -RZ, R26.H1_H1 ;  /* 0x3000001aff127230 */ /* 0x000fe40000004100 */
[----:B------:R-:W-:Y:S01]  /*1720*/  FMUL.FTZ R44, R47, R44 ;  /* 0x0000002c2f2c7220 */ /* 0x000fe20000410000 */
[----:B------:R-:W-:Y:S01]  /*1730*/  HADD2.F32 R39, -RZ, R7.H1_H1 ;  /* 0x30000007ff277230 */ /* 0x000fe20000004100 */
[----:B------:R-:W-:Y:S01]  /*1740*/  IADD3 R19, PT, PT, R17, 0x20, RZ ;  /* 0x0000002011137810 */ /* 0x000fe20007ffe0ff */
[----:B------:R-:W-:Y:S02]  /*1750*/  HADD2.F32 R41, -RZ, R27.H1_H1 ;  /* 0x3000001bff297230 */ /* 0x000fe40000004100 */
[----:B------:R-:W-:Y:S01]  /*1760*/  FFMA.FTZ R33, R33, R16, R18 ;  /* 0x0000001021217223 */ /* 0x000fe20000010012 */
[----:B------:R-:W-:Y:S01]  /*1770*/  FFMA.FTZ R34, R34, R11, R35 ;  /* 0x0000000b22227223 */ /* 0x000fe20000010023 */
[----:B0-----:R-:W-:Y:S01]  /*1780*/  IMAD.WIDE.U32 R16, R17, 0x10, R8 ;  /* 0x0000001011107825 */ /* 0x001fe200078e0008 */
[----:B------:R-:W-:-:S03]  /*1790*/  F2FP.F16.F32.PACK_AB R11, R48, R51 ;  /* 0x00000033300b723e */ /* 0x000fc600000000ff */
[----:B------:R-:W-:Y:S01]  /*17a0*/  FFMA.FTZ R39, R44, R39, R41 ;  /* 0x000000272c277223 */ /* 0x000fe20000010029 */
[----:B------:R-:W-:Y:S01]  /*17b0*/  F2FP.F16.F32.PACK_AB R10, R14, R15 ;  /* 0x0000000f0e0a723e */ /* 0x000fe200000000ff */
[----:B------:R-:W-:Y:S01]  /*17c0*/  IMAD.WIDE.U32 R18, R19, 0x10, R8 ;  /* 0x0000001013127825 */ /* 0x000fe200078e0008 */
[----:B------:R-:W-:Y:S02]  /*17d0*/  F2FP.F16.F32.PACK_AB R9, R42, R45 ;  /* 0x0000002d2a09723e */ /* 0x000fe400000000ff */
[----:B------:R-:W-:Y:S02]  /*17e0*/  F2FP.F16.F32.PACK_AB R8, R40, R43 ;  /* 0x0000002b2808723e */ /* 0x000fe400000000ff */
[----:B------:R-:W-:Y:S02]  /*17f0*/  F2FP.F16.F32.PACK_AB R15, R39, R34 ;  /* 0x00000022270f723e */ /* 0x000fe400000000ff */
[----:B------:R-:W-:Y:S01]  /*1800*/  F2FP.F16.F32.PACK_AB R14, R33, R32 ;  /* 0x00000020210e723e */ /* 0x000fe200000000ff */
[----:B------:R1:W-:Y:S01]  /*1810*/  STG.E.128 desc[UR6][R16.64], R8 ;  /* 0x0000000810007986 */ /* 0x0003e2000c101d06 */
[----:B------:R-:W-:-:S02]  /*1820*/  F2FP.F16.F32.PACK_AB R13, R46, R13 ;  /* 0x0000000d2e0d723e */ /* 0x000fc400000000ff */
[----:B------:R-:W-:-:S05]  /*1830*/  F2FP.F16.F32.PACK_AB R12, R49, R12 ;  /* 0x0000000c310c723e */ /* 0x000fca00000000ff */
[----:B------:R1:W-:Y:S02]  /*1840*/  STG.E.128 desc[UR6][R18.64], R12 ;  /* 0x0000000c12007986 */ /* 0x0003e4000c101d06 */
.L_x_12101:
[----:B------:R-:W-:Y:S05]  /*1850*/  BSYNC.RECONVERGENT B0 ;  /* 0x0000000000007941 */ /* 0x000fea0003800200 */
.L_x_12100:
[----:B-1----:R-:W1:Y:S02]  /*1860*/  LDC.64 R8, c[0x0][0x380] ;  /* 0x0000e000ff087b82 */ /* 0x002e640000000a00 */
[----:B-1----:R-:W-:-:S04]  /*1870*/  LEA R36, R8, R36, 0x2 ;  /* 0x0000002408247211 */ /* 0x002fc800078e10ff */
[----:B------:R-:W-:-:S13]  /*1880*/  ISETP.GE.AND P0, PT, R36, R9, PT ;  /* 0x000000092400720c */ /* 0x000fda0003f06270 */
[----:B------:R-:W-:Y:S05]  /*1890*/  @!P0 BRA `(.L_x_12102) ;  /* 0xffffffe800908947 */ /* 0x000fea000383ffff */
[----:B------:R-:W-:Y:S05]  /*18a0*/  EXIT ;  /* 0x000000000000794d */ /* 0x000fea0003800000 */
.L_x_12099:
        /* <DEDUP_REMOVED lines=8> */
.L_x_12104:
[----:B------:R-:W-:Y:S05]  /*1930*/  BSYNC B0 ;  /* 0x0000000000007941 */ /* 0x000fea0003800000 */
.L_x_12103:
[----:B------:R-:W-:Y:S01]  /*1940*/  MOV R43, R53 ;  /* 0x00000035002b7202 */ /* 0x000fe20000000f00 */
[----:B------:R-:W-:Y:S01]  /*1950*/  HFMA2 R45, -RZ, RZ, 0, 1.1920928955078125e-07 ;  /* 0x00000002ff2d7431 */ /* 0x000fe200000001ff */
[----:B------:R-:W-:-:S03]  /*1960*/  MOV R44, 0x1f ;  /* 0x0000001f002c7802 */ /* 0x000fc60000000f00 */
[----:B------:R-:W-:Y:S01]  /*1970*/  FADD.FTZ R46, R40, R43 ;  /* 0x0000002b282e7221 */ /* 0x000fe20000010000 */
[----:B------:R-:W-:-:S04]  /*1980*/  MOV R43, 0xffffffff ;  /* 0xffffffff002b7802 */ /* 0x000fc80000000f00 */
[----:B------:R-:W-:-:S07]  /*1990*/  MOV R52, R46 ;  /* 0x0000002e00347202 */ /* 0x000fce0000000f00 */
[----:B------:R-:W-:Y:S05]  /*19a0*/  WARPSYNC.COLLECTIVE R43, `(.L_x_12105) ;  /* 0x000000002b087348 */ /* 0x000fea0003c00000 */
[----:B------:R0:W1:Y:S02]  /*19b0*/  SHFL.BFLY P2, R53, R52, R45, R44 ;  /* 0x0c00002d34357389 */ /* 0x000064000004002c */
[----:B01----:R-:W-:Y:S05]  /*19c0*/  ENDCOLLECTIVE ;  /* 0x000000000000791b */ /* 0x003fea0003800000 */
.L_x_12105:
[----:B------:R-:W-:Y:S01]  /*19d0*/  HFMA2 R45, -RZ, RZ, 0, 2.384185791015625e-07 ;  /* 0x00000004ff2d7431 */ /* 0x000fe200000001ff */
[----:B------:R-:W-:-:S05]  /*19e0*/  MOV R47, R53 ;  /* 0x00000035002f7202 */ /* 0x000fca0000000f00 */
[----:B------:R-:W-:-:S05]  /*19f0*/  FADD.FTZ R47, R46, R47 ;  /* 0x0000002f2e2f7221 */ /* 0x000fca0000010000 */
[----:B------:R-:W-:-:S07]  /*1a00*/  MOV R52, R47 ;  /* 0x0000002f00347202 */ /* 0x000fce0000000f00 */
[----:B------:R-:W-:Y:S05]  /*1a10*/  WARPSYNC.COLLECTIVE R43, `(.L_x_12106) ;  /* 0x000000002b087348 */ /* 0x000fea0003c00000 */
[----:B------:R0:W1:Y:S02]  /*1a20*/  SHFL.BFLY P2, R53, R52, R45, R44 ;  /* 0x0c00002d34357389 */ /* 0x000064000004002c */
[----:B01----:R-:W-:Y:S05]  /*1a30*/  ENDCOLLECTIVE ;  /* 0x000000000000791b */ /* 0x003fea0003800000 */
.L_x_12106:
        /* <DEDUP_REMOVED lines=8> */
.L_x_12107:
[----:B------:R-:W-:Y:S01]  /*1ac0*/  HFMA2 R45, -RZ, RZ, 0, 9.5367431640625e-07 ;  /* 0x00000010ff2d7431 */ /* 0x000fe200000001ff */
[----:B------:R-:W-:-:S05]  /*1ad0*/  MOV R49, R53 ;  /* 0x0000003500317202 */ /* 0x000fca0000000f00 */
[----:B------:R-:W-:-:S05]  /*1ae0*/  FADD.FTZ R50, R48, R49 ;  /* 0x0000003130327221 */ /* 0x000fca0000010000 */
[----:B------:R-:W-:-:S07]  /*1af0*/  MOV R52, R50 ;  /* 0x0000003200347202 */ /* 0x000fce0000000f00 */
[----:B------:R-:W-:Y:S05]  /*1b00*/  WARPSYNC.COLLECTIVE R43, `(.L_x_12108) ;  /* 0x000000002b087348 */ /* 0x000fea0003c00000 */
[----:B------:R0:W1:Y:S02]  /*1b10*/  SHFL.BFLY P2, R53, R52, R45, R44 ;  /* 0x0c00002d34357389 */ /* 0x000064000004002c */
[----:B01----:R-:W-:Y:S05]  /*1b20*/  ENDCOLLECTIVE ;  /* 0x000000000000791b */ /* 0x003fea0003800000 */
.L_x_12108:
        /* <DEDUP_REMOVED lines=41> */
.L_x_12109:
[----:B------:R-:W-:Y:S01]  /*1dc0*/  HFMA2 R45, -RZ, RZ, 0, 1.1920928955078125e-07 ;  /* 0x00000002ff2d7431 */ /* 0x000fe200000001ff */
[----:B------:R-:W-:-:S05]  /*1dd0*/  MOV R47, R53 ;  /* 0x00000035002f7202 */ /* 0x000fca0000000f00 */
[----:B------:R-:W-:-:S05]  /*1de0*/  FADD.FTZ R47, R40, R47 ;  /* 0x0000002f282f7221 */ /* 0x000fca0000010000 */
[----:B------:R-:W-:-:S07]  /*1df0*/  MOV R52, R47 ;  /* 0x0000002f00347202 */ /* 0x000fce0000000f00 */
[----:B------:R-:W-:Y:S05]  /*1e00*/  WARPSYNC.COLLECTIVE R43, `(.L_x_12110) ;  /* 0x000000002b087348 */ /* 0x000fea0003c00000 */
[----:B------:R0:W1:Y:S02]  /*1e10*/  SHFL.BFLY P2, R53, R52, R45, R44 ;  /* 0x0c00002d34357389 */ /* 0x000064000004002c */
[----:B01----:R-:W-:Y:S05]  /*1e20*/  ENDCOLLECTIVE ;  /* 0x000000000000791b */ /* 0x003fea0003800000 */
.L_x_12110:
[----:B------:R-:W-:Y:S01]  /*1e30*/  HFMA2 R45, -RZ, RZ, 0, 2.384185791015625e-07 ;  /* 0x00000004ff2d7431 */ /* 0x000fe200000001ff */
[----:B------:R-:W-:-:S05]  /*1e40*/  MOV R46, R53 ;  /* 0x00000035002e7202 */ /* 0x000fca0000000f00 */
[----:B------:R-:W-:-:S05]  /*1e50*/  FADD.FTZ R46, R47, R46 ;  /* 0x0000002e2f2e7221 */ /* 0x000fca0000010000 */
[----:B------:R-:W-:-:S07]  /*1e60*/  MOV R52, R46 ;  /* 0x0000002e00347202 */ /* 0x000fce0000000f00 */
[----:B------:R-:W-:Y:S05]  /*1e70*/  WARPSYNC.COLLECTIVE R43, `(.L_x_12111) ;  /* 0x000000002b087348 */ /* 0x000fea0003c00000 */
[----:B------:R0:W1:Y:S02]  /*1e80*/  SHFL.BFLY P2, R53, R52, R45, R44 ;  /* 0x0c00002d34357389 */ /* 0x000064000004002c */
[----:B01----:R-:W-:Y:S05]  /*1e90*/  ENDCOLLECTIVE ;  /* 0x000000000000791b */ /* 0x003fea0003800000 */
.L_x_12111:
[----:B------:R-:W-:Y:S01]  /*1ea0*/  HFMA2 R45, -RZ, RZ, 0, 4.76837158203125e-07 ;  /* 0x00000008ff2d7431 */ /* 0x000fe200000001ff */
[----:B------:R-:W-:-:S05]  /*1eb0*/  MOV R51, R53 ;  /* 0x0000003500337202 */ /* 0x000fca0000000f00 */
[----:B------:R-:W-:-:S05]  /*1ec0*/  FADD.FTZ R51, R46, R51 ;  /* 0x000000332e337221 */ /* 0x000fca0000010000 */
[----:B------:R-:W-:-:S07]  /*1ed0*/  MOV R52, R51 ;  /* 0x0000003300347202 */ /* 0x000fce0000000f00 */
[----:B------:R-:W-:Y:S05]  /*1ee0*/  WARPSYNC.COLLECTIVE R43, `(.L_x_12112) ;  /* 0x000000002b087348 */ /* 0x000fea0003c00000 */
[----:B------:R0:W1:Y:S02]  /*1ef0*/  SHFL.BFLY P2, R53, R52, R45, R44 ;  /* 0x0c00002d34357389 */ /* 0x000064000004002c */
[----:B01----:R-:W-:Y:S05]  /*1f00*/  ENDCOLLECTIVE ;  /* 0x000000000000791b */ /* 0x003fea0003800000 */
.L_x_12112:
[----:B------:R-:W-:Y:S01]  /*1f10*/  HFMA2 R45, -RZ, RZ, 0, 9.5367431640625e-07 ;  /* 0x00000010ff2d7431 */ /* 0x000fe200000001ff */
[----:B------:R-:W-:-:S05]  /*1f20*/  MOV R48, R53 ;  /* 0x0000003500307202 */ /* 0x000fca0000000f00 */
[----:B------:R-:W-:-:S05]  /*1f30*/  FADD.FTZ R48, R51, R48 ;  /* 0x0000003033307221 */ /* 0x000fca0000010000 */
[----:B------:R-:W-:-:S07]  /*1f40*/  MOV R52, R48 ;  /* 0x0000003000347202 */ /* 0x000fce0000000f00 */
[----:B------:R-:W-:Y:S05]  /*1f50*/  WARPSYNC.COLLECTIVE R43, `(.L_x_12113) ;  /* 0x000000002b087348 */ /* 0x000fea0003c00000 */
[----:B------:R0:W1:Y:S02]  /*1f60*/  SHFL.BFLY P2, R53, R52, R45, R44 ;  /* 0x0c00002d34357389 */ /* 0x000064000004002c */
[----:B01----:R-:W-:Y:S05]  /*1f70*/  ENDCOLLECTIVE ;  /* 0x000000000000791b */ /* 0x003fea0003800000 */
.L_x_12113:
[----:B------:R-:W-:Y:S05]  /*1f80*/  BRA `(.L_x_12114) ;  /* 0xfffffff000647947 */ /* 0x000fea000383ffff */
.L_x_12115:
        /* <DEDUP_REMOVED lines=15> */
.L_x_20320:


//--------------------- .text._ZN10layer_norm13ln_fwd_kernelINS_13Kernel_traitsI6__halfS2_fS2_fjLj512ELj1ELj4ELj1ELj16ENS_18Kernel_traits_baseILj512ES2_S2_fS2_fjLj128EEEEELb0ELb1ELb0ELb0EEEvNS_9FwdParamsE --------------------------
	.section	.text._ZN10layer_norm13ln_fwd_kernelINS_13Kernel_traitsI6__halfS2_fS2_fjLj512ELj1ELj4ELj1ELj16ENS_18Kernel_traits_baseILj512ES2_S2_fS2_fjLj128EEEEELb0ELb1ELb0ELb0EEEvNS_9FwdParamsE,"ax",@progbits
	.align	128
        .global         _ZN10layer_norm13ln_fwd_kernelINS_13Kernel_traitsI6__halfS2_fS2_fjLj512ELj1ELj4ELj1ELj16ENS_18Kernel_traits_baseILj512ES2_S2_fS2_fjLj128EEEEELb0ELb1ELb0ELb0EEEvNS_9FwdParamsE
        .type           _ZN10layer_norm13ln_fwd_kernelINS_13Kernel_traitsI6__halfS2_fS2_fjLj512ELj1ELj4ELj1ELj16ENS_18Kernel_traits_baseILj512ES2_S2_fS2_fjLj128EEEEELb0ELb1ELb0ELb0EEEvNS_9FwdParamsE,@function
        .size           _ZN10layer_norm13ln_fwd_kernelINS_13Kernel_traitsI6__halfS2_fS2_fjLj512ELj1ELj4ELj1ELj16ENS_18Kernel_traits_baseILj512ES2_S2_fS2_fjLj128EEEEELb0ELb1ELb0ELb0EEEvNS_9FwdParamsE,(.L_x_20321 - _ZN10layer_norm13ln_fwd_kernelINS_13Kernel_traitsI6__halfS2_fS2_fjLj512ELj1ELj4ELj1ELj16ENS_18Kernel_traits_baseILj512ES2_S2_fS2_fjLj128EEEEELb0ELb1ELb0ELb0EEEvNS_9FwdParamsE)
        .other          _ZN10layer_norm13ln_fwd_kernelINS_13Kernel_traitsI6__halfS2_fS2_fjLj512ELj1ELj4ELj1ELj16ENS_18Kernel_traits_baseILj512ES2_S2_fS2_fjLj128EEEEELb0ELb1ELb0ELb0EEEvNS_9FwdParamsE,@"STO_CUDA_ENTRY STV_DEFAULT"
_ZN10layer_norm13ln_fwd_kernelINS_13Kernel_traitsI6__halfS2_fS2_fjLj512ELj1ELj4ELj1ELj16ENS_18Kernel_traits_baseILj512ES2_S2_fS2_fjLj128EEEEELb0ELb1ELb0ELb0EEEvNS_9FwdParamsE:
.text._ZN10layer_norm13ln_fwd_kernelINS_13Kernel_traitsI6__halfS2_fS2_fjLj512ELj1ELj4ELj1ELj16ENS_18Kernel_traits_baseILj512ES2_S2_fS2_fjLj128EEEEELb0ELb1ELb0ELb0EEEvNS_9FwdParamsE:
        /* <DEDUP_REMOVED lines=33> */
.L_x_12119:
[----:B------:R-:W-:Y:S05]  /*0210*/  BSYNC.RECONVERGENT B1 ;  /* 0x0000000000017941 */ /* 0x000fea0003800200 */
.L_x_12118:
[----:B------:R-:W-:Y:S05]  /*0220*/  @!P1 BRA `(.L_x_12120) ;  /* 0x00000000007c9947 */ /* 0x000fea0003800000 */
[----:B------:R-:W0:Y:S08]  /*0230*/  LDC.64 R16, c[0x0][0x3d0] ;  /* 0x0000f400ff107b82 */ /* 0x000e300000000a00 */
[----:B------:R-:W1:Y:S08]  /*0240*/  LDC.64 R20, c[0x0][0x438] ;  /* 0x00010e00ff147b82 */ /* 0x000e700000000a00 */
[----:B------:R-:W2:Y:S01]  /*0250*/  LDC.64 R24, c[0x0][0x3e8] ;  /* 0x0000fa00ff187b82 */ /* 0x000ea20000000a00 */
[----:B0-----:R-:W-:-:S04]  /*0260*/  IMAD.WIDE.U32 R16, R19, 0x10, R16 ;  /* 0x0000001013107825 */ /* 0x001fc800078e0010 */
[----:B-1----:R-:W-:-:S06]  /*0270*/  IMAD.WIDE.U32 R20, R19, 0x10, R20 ;  /* 0x0000001013147825 */ /* 0x002fcc00078e0014 */
[----:B------:R-:W5:Y:S01]  /*0280*/  LD.E.128 R20, desc[UR6][R20.64] ;  /* 0x0000000614147980 */ /* 0x000f62000c101d00 */
[----:B--2---:R-:W-:-:S03]  /*0290*/  IMAD.WIDE.U32 R24, R19, 0x10, R24 ;  /* 0x0000001013187825 */ /* 0x004fc600078e0018 */
[----:B------:R-:W5:Y:S04]  /*02a0*/  LDG.E.128 R16, desc[UR6][R16.64] ;  /* 0x0000000610107981 */ /* 0x000f68000c1e1d00 */
[----:B------:R-:W5:Y:S01]  /*02b0*/  LDG.E.128 R24, desc[UR6][R24.64] ;  /* 0x0000000618187981 */ /* 0x000f62000c1e1d00 */
[----:B------:R-:W-:Y:S05]  /*02c0*/  BRA `(.L_x_12120) ;  /* 0x0000000000547947 */ /* 0x000fea0003800000 */
.L_x_12117:
        /* <DEDUP_REMOVED lines=21> */
.L_x_12120:
[----:B------:R-:W-:Y:S05]  /*0420*/  BSYNC.RECONVERGENT B0 ;  /* 0x0000000000007941 */ /* 0x000fea0003800200 */
.L_x_12116:
[----:B------:R-:W1:Y:S02]  /*0430*/  LDCU UR4, c[0x0][0x384] ;  /* 0x00007080ff0477ac */ /* 0x000e640008000800 */
[----:B-1----:R-:W-:-:S13]  /*0440*/  ISETP.GE.AND P0, PT, R2, UR4, PT ;  /* 0x0000000402007c0c */ /* 0x002fda000bf06270 */
[----:B------:R-:W-:Y:S05]  /*0450*/  @P0 EXIT ;  /* 0x000000000000094d */ /* 0x000fea0003800000 */
[----:B------:R-:W1:Y:S01]  /*0460*/  LDCU.64 UR4, c[0x0][0x3e0] ;  /* 0x00007c00ff0477ac */ /* 0x000e620008000a00 */
[----:B------:R-:W2:Y:S01]  /*0470*/  LDCU UR12, c[0x0][0x388] ;  /* 0x00007100ff0c77ac */ /* 0x000ea20008000800 */
[----:B------:R-:W3:Y:S01]  /*0480*/  LDCU.U8 UR10, c[0x0][0x410] ;  /* 0x00008200ff0a77ac */ /* 0x000ee20008000000 */
[----:B------:R-:W4:Y:S01]  /*0490*/  LDCU UR11, c[0x0][0x448] ;  /* 0x00008900ff0b77ac */ /* 0x000f220008000800 */
[----:B------:R-:W0:Y:S01]  /*04a0*/  LDCU.64 UR8, c[0x0][0x3a0] ;  /* 0x00007400ff0877ac */ /* 0x000e220008000a00 */
[----:B-1----:R-:W-:-:S04]  /*04b0*/  ISETP.NE.U32.AND P0, PT, RZ, UR4, PT ;  /* 0x00000004ff007c0c */ /* 0x002fc8000bf05070 */
[----:B0-234-:R-:W-:-:S13]  /*04c0*/  ISETP.NE.AND.EX P0, PT, RZ, UR5, PT, P0 ;  /* 0x00000005ff007c0c */ /* 0x01dfda000bf05300 */
.L_x_12134:
        /* <DEDUP_REMOVED lines=22> */
[----:B------:R0:W3:Y:S01]  /*0630*/  LDG.E.128 R32, desc[UR6][R58.64+0x10] ;  /* 0x000010063a207981 */ /* 0x0000e2000c1e1d00 */
[----:B-----5:R-:W-:Y:S02]  /*0640*/  HADD2.F32 R63, -RZ, R36.H1_H1 ;  /* 0x30000024ff3f7230 */ /* 0x020fe40000004100 */
[--C-:B------:R-:W-:Y:S02]  /*0650*/  HADD2.F32 R65, -RZ, R37.reuse.H0_H0 ;  /* 0x20000025ff417230 */ /* 0x100fe40000004100 */
[----:B------:R-:W-:Y:S02]  /*0660*/  HADD2.F32 R67, -RZ, R37.H1_H1 ;  /* 0x30000025ff437230 */ /* 0x000fe40000004100 */
        /* <DEDUP_REMOVED lines=8> */
[----:B------:R-:W-:-:S02]  /*06f0*/  HADD2.F32 R37, -RZ, R12.H1_H1 ;  /* 0x3000000cff257230 */ /* 0x000fc40000004100 */
[--C-:B------:R-:W-:Y:S02]  /*0700*/  HADD2.F32 R39, -RZ, R13.reuse.H0_H0 ;  /* 0x2000000dff277230 */ /* 0x100fe40000004100 */
[-C--:B0-----:R-:W-:Y:S01]  /*0710*/  FMUL.FTZ R58, R43, R0.reuse ;  /* 0x000000002b3a7220 */ /* 0x081fe20000410000 */
[----:B------:R-:W-:Y:S02]  /*0720*/  HADD2.F32 R42, -RZ, R13.H1_H1 ;  /* 0x3000000dff2a7230 */ /* 0x000fe40000004100 */
[----:B------:R-:W-:Y:S02]  /*0730*/  HADD2.F32 R61, -RZ, R36.H0_H0 ;  /* 0x20000024ff3d7230 */ /* 0x000fe40000004100 */
[----:B------:R-:W-:Y:S02]  /*0740*/  HADD2.F32 R52, -RZ, R14.H1_H1 ;  /* 0x3000000eff347230 */ /* 0x000fe40000004100 */
[----:B------:R-:W-:Y:S02]  /*0750*/  HADD2.F32 R36, -RZ, R12.H0_H0 ;  /* 0x2000000cff247230 */ /* 0x000fe40000004100 */
[----:B------:R-:W-:Y:S01]  /*0760*/  FMUL.FTZ R61, R61, R0 ;  /* 0x000000003d3d7220 */ /* 0x000fe20000410000 */
[----:B------:R-:W-:-:S02]  /*0770*/  HADD2.F32 R54, -RZ, R15.H0_H0 ;  /* 0x2000000fff367230 */ /* 0x000fc40000004100 */
[----:B------:R-:W-:Y:S02]  /*0780*/  HADD2.F32 R59, -RZ, R15.H1_H1 ;  /* 0x3000000fff3b7230 */ /* 0x000fe40000004100 */
[----:B--2---:R-:W-:Y:S01]  /*0790*/  FFMA.FTZ R37, R38, R37, R29 ;  /* 0x0000002526257223 */ /* 0x004fe2000001001d */
[----:B------:R-:W-:Y:S01]  /*07a0*/  FFMA.FTZ R38, R65, R39, R30 ;  /* 0x0000002741267223 */ /* 0x000fe2000001001e */
[----:B------:R-:W-:Y:S01]  /*07b0*/  FFMA.FTZ R39, R40, R42, R31 ;  /* 0x0000002a28277223 */ /* 0x000fe2000001001f */
[----:B------:R-:W-:Y:S02]  /*07c0*/  HADD2.F32 R40, -RZ, R14.H0_H0 ;  /* 0x2000000eff287230 */ /* 0x000fe40000004100 */
[-C--:B------:R-:W-:Y:S01]  /*07d0*/  FMUL.FTZ R42, R55, R0.reuse ;  /* 0x00000000372a7220 */ /* 0x080fe20000410000 */
[----:B------:R-:W-:Y:S01]  /*07e0*/  FMUL.FTZ R55, R41, R0 ;  /* 0x0000000029377220 */ /* 0x000fe20000410000 */
[----:B------:R-:W-:Y:S01]  /*07f0*/  FFMA.FTZ R36, R61, R36, R28 ;  /* 0x000000243d247223 */ /* 0x000fe2000001001c */
[----:B---3--:R-:W-:Y:S01]  /*0800*/  FFMA.FTZ R43, R58, R59, R35 ;  /* 0x0000003b3a2b7223 */ /* 0x008fe20000010023 */
[----:B------:R-:W-:Y:S01]  /*0810*/  FFMA.FTZ R41, R42, R52, R33 ;  /* 0x000000342a297223 */ /* 0x000fe20000010021 */
[----:B------:R-:W-:Y:S01]  /*0820*/  FFMA.FTZ R40, R53, R40, R32 ;  /* 0x0000002835287223 */ /* 0x000fe20000010020 */
[----:B------:R-:W-:Y:S01]  /*0830*/  FFMA.FTZ R42, R55, R54, R34 ;  /* 0x00000036372a7223 */ /* 0x000fe20000010022 */
[----:B------:R-:W-:Y:S06]  /*0840*/  BRA `(.L_x_12124) ;  /* 0x0000000000807947 */ /* 0x000fec0003800000 */
.L_x_12123:
[--C-:B-----5:R-:W-:Y:S02]  /*0850*/  HADD2.F32 R63, -RZ, R37.reuse.H0_H0 ;  /* 0x20000025ff3f7230 */ /* 0x120fe40000004100 */
[--C-:B------:R-:W-:Y:S02]  /*0860*/  HADD2.F32 R61, -RZ, R36.reuse.H1_H1 ;  /* 0x30000024ff3d7230 */ /* 0x100fe40000004100 */
[----:B------:R-:W-:Y:S02]  /*0870*/  HADD2.F32 R37, -RZ, R37.H1_H1 ;  /* 0x30000025ff257230 */ /* 0x000fe40000004100 */
[-C--:B------:R-:W-:Y:S01]  /*0880*/  FMUL.FTZ R63, R63, R0.reuse ;  /* 0x000000003f3f7220 */ /* 0x080fe20000410000 */
[----:B------:R-:W-:Y:S02]  /*0890*/  HADD2.F32 R59, -RZ, R36.H0_H0 ;  /* 0x20000024ff3b7230 */ /* 0x000fe40000004100 */
        /* <DEDUP_REMOVED lines=8> */
[----:B------:R-:W-:Y:S02]  /*0920*/  HADD2.F32 R38, -RZ, R12.H1_H1 ;  /* 0x3000000cff267230 */ /* 0x000fe40000004100 */
[----:B------:R-:W-:Y:S01]  /*0930*/  FMUL.FTZ R55, R55, R0 ;  /* 0x0000000037377220 */ /* 0x000fe20000410000 */
[----:B------:R-:W-:-:S02]  /*0940*/  HADD2.F32 R42, -RZ, R13.H1_H1 ;  /* 0x3000000dff2a7230 */ /* 0x000fc40000004100 */
[----:B------:R-:W-:Y:S01]  /*0950*/  FMUL.FTZ R52, R41, R0 ;  /* 0x0000000029347220 */ /* 0x000fe20000410000 */
[----:B------:R-:W-:Y:S02]  /*0960*/  HADD2.F32 R36, -RZ, R12.H0_H0 ;  /* 0x2000000cff247230 */ /* 0x000fe40000004100 */
[----:B------:R-:W-:Y:S01]  /*0970*/  FMUL.FTZ R37, R61, R38 ;  /* 0x000000263d257220 */ /* 0x000fe20000410000 */
[----:B------:R-:W-:Y:S02]  /*0980*/  HADD2.F32 R40, -RZ, R13.H0_H0 ;  /* 0x2000000dff287230 */ /* 0x000fe40000004100 */
[----:B------:R-:W-:Y:S01]  /*0990*/  FMUL.FTZ R39, R39, R42 ;  /* 0x0000002a27277220 */ /* 0x000fe20000410000 */
[----:B------:R-:W-:Y:S02]  /*09a0*/  HADD2.F32 R42, -RZ, R14.H1_H1 ;  /* 0x3000000eff2a7230 */ /* 0x000fe40000004100 */
[----:B------:R-:W-:Y:S01]  /*09b0*/  FMUL.FTZ R36, R59, R36 ;  /* 0x000000243b247220 */ /* 0x000fe20000410000 */
[----:B------:R-:W-:-:S02]  /*09c0*/  HADD2.F32 R59, -RZ, R15.H0_H0 ;  /* 0x2000000fff3b7230 */ /* 0x000fc40000004100 */
[----:B------:R-:W-:Y:S01]  /*09d0*/  FMUL.FTZ R38, R63, R40 ;  /* 0x000000283f267220 */ /* 0x000fe20000410000 */
[----:B------:R-:W-:Y:S02]  /*09e0*/  HADD2.F32 R40, -RZ, R14.H0_H0 ;  /* 0x2000000eff287230 */ /* 0x000fe40000004100 */
[----:B------:R-:W-:Y:S01]  /*09f0*/  FMUL.FTZ R43, R43, R0 ;  /* 0x000000002b2b7220 */ /* 0x000fe20000410000 */
[----:B------:R-:W-:Y:S02]  /*0a00*/  HADD2.F32 R54, -RZ, R15.H1_H1 ;  /* 0x3000000fff367230 */ /* 0x000fe40000004100 */
[----:B------:R-:W-:Y:S01]  /*0a10*/  FMUL.FTZ R41, R55, R42 ;  /* 0x0000002a37297220 */ /* 0x000fe20000410000 */
[----:B------:R-:W-:Y:S01]  /*0a20*/  FMUL.FTZ R42, R52, R59 ;  /* 0x0000003b342a7220 */ /* 0x000fe20000410000 */
[----:B------:R-:W-:Y:S01]  /*0a30*/  FMUL.FTZ R40, R53, R40 ;  /* 0x0000002835287220 */ /* 0x000fe20000410000 */
[----:B------:R-:W-:-:S07]  /*0a40*/  FMUL.FTZ R43, R43, R54 ;  /* 0x000000362b2b7220 */ /* 0x000fce0000410000 */
.L_x_12124:
[----:B------:R-:W0:Y:S01]  /*0a50*/  LDC.64 R54, c[0x0][0x3a8] ;  /* 0x0000ea00ff367b82 */ /* 0x000e220000000a00 */
[C---:B------:R-:W-:Y:S01]  /*0a60*/  IADD3 R52, PT, PT, R57.reuse, 0x20, RZ ;  /* 0x0000002039347810 */ /* 0x040fe20007ffe0ff */
[----:B0-----:R-:W-:-:S05]  /*0a70*/  IMAD.WIDE.U32 R54, R57, 0x20, R54 ;  /* 0x0000002039367825 */ /* 0x001fca00078e0036 */
[----:B------:R0:W-:Y:S04]  /*0a80*/  STG.E.128 desc[UR6][R54.64], R36 ;  /* 0x0000002436007986 */ /* 0x0001e8000c101d06 */
[----:B------:R0:W-:Y:S02]  /*0a90*/  STG.E.128 desc[UR6][R54.64+0x10], R40 ;  /* 0x0000102836007986 */ /* 0x0001e4000c101d06 */
.L_x_12122:
[----:B------:R-:W-:Y:S05]  /*0aa0*/  BSYNC.RECONVERGENT B0 ;  /* 0x0000000000007941 */ /* 0x000fea0003800200 */
.L_x_12121:
        /* <DEDUP_REMOVED lines=13> */
[--C-:B-1---5:R-:W-:Y:S02]  /*0b80*/  HADD2.F32 R49, -RZ, R44.reuse.H0_H0 ;  /* 0x2000002cff317230 */ /* 0x122fe40000004100 */
[----:B------:R-:W-:Y:S02]  /*0b90*/  HADD2.F32 R51, -RZ, R44.H1_H1 ;  /* 0x3000002cff337230 */ /* 0x000fe40000004100 */
[--C-:B------:R-:W-:Y:S02]  /*0ba0*/  HADD2.F32 R53, -RZ, R45.reuse.H0_H0 ;  /* 0x2000002dff357230 */ /* 0x100fe40000004100 */
[-C--:B------:R-:W-:Y:S01]  /*0bb0*/  FMUL.FTZ R49, R49, R0.reuse ;  /* 0x0000000031317220 */ /* 0x080fe20000410000 */
[----:B0-----:R-:W-:Y:S02]  /*0bc0*/  HADD2.F32 R55, -RZ, R45.H1_H1 ;  /* 0x3000002dff377230 */ /* 0x001fe40000004100 */
        /* <DEDUP_REMOVED lines=8> */
[--C-:B------:R-:W-:Y:S02]  /*0c50*/  HADD2.F32 R44, -RZ, R24.reuse.H0_H0 ;  /* 0x20000018ff2c7230 */ /* 0x100fe40000004100 */
[----:B------:R-:W-:Y:S01]  /*0c60*/  FMUL.FTZ R50, R61, R0 ;  /* 0x000000003d327220 */ /* 0x000fe20000410000 */
[----:B------:R-:W-:-:S02]  /*0c70*/  HADD2.F32 R45, -RZ, R24.H1_H1 ;  /* 0x30000018ff2d7230 */ /* 0x000fc40000004100 */
[----:B------:R-:W-:Y:S01]  /*0c80*/  FMUL.FTZ R63, R63, R0 ;  /* 0x000000003f3f7220 */ /* 0x000fe20000410000 */
[--C-:B------:R-:W-:Y:S02]  /*0c90*/  HADD2.F32 R47, -RZ, R25.reuse.H0_H0 ;  /* 0x20000019ff2f7230 */ /* 0x100fe40000004100 */
[----:B------:R-:W-:Y:S01]  /*0ca0*/  FFMA.FTZ R44, R49, R44, R28 ;  /* 0x0000002c312c7223 */ /* 0x000fe2000001001c */
[----:B------:R-:W-:Y:S02]  /*0cb0*/  HADD2.F32 R49, -RZ, R26.H1_H1 ;  /* 0x3000001aff317230 */ /* 0x000fe40000004100 */
[----:B------:R-:W-:Y:S01]  /*0cc0*/  FFMA.FTZ R45, R46, R45, R29 ;  /* 0x0000002d2e2d7223 */ /* 0x000fe2000001001d */
[----:B------:R-:W-:Y:S01]  /*0cd0*/  FMUL.FTZ R54, R65, R0 ;  /* 0x0000000041367220 */ /* 0x000fe20000410000 */
[----:B------:R-:W-:Y:S01]  /*0ce0*/  FFMA.FTZ R46, R53, R47, R30 ;  /* 0x0000002f352e7223 */ /* 0x000fe2000001001e */
[----:B------:R-:W-:Y:S02]  /*0cf0*/  HADD2.F32 R47, -RZ, R25.H1_H1 ;  /* 0x30000019ff2f7230 */ /* 0x000fe40000004100 */
[----:B------:R-:W-:Y:S01]  /*0d00*/  FFMA.FTZ R49, R50, R49, R33 ;  /* 0x0000003132317223 */ /* 0x000fe20000010021 */
[----:B------:R-:W-:-:S02]  /*0d10*/  HADD2.F32 R51, -RZ, R27.H0_H0 ;  /* 0x2000001bff337230 */ /* 0x000fc40000004100 */
[----:B------:R-:W-:Y:S02]  /*0d20*/  HADD2.F32 R0, -RZ, R26.H0_H0 ;  /* 0x2000001aff007230 */ /* 0x000fe40000004100 */
[----:B------:R-:W-:Y:S01]  /*0d30*/  FFMA.FTZ R47, R48, R47, R31 ;  /* 0x0000002f302f7223 */ /* 0x000fe2000001001f */
[----:B------:R-:W-:Y:S02]  /*0d40*/  HADD2.F32 R53, -RZ, R27.H1_H1 ;  /* 0x3000001bff357230 */ /* 0x000fe40000004100 */
[----:B------:R-:W-:Y:S01]  /*0d50*/  FFMA.FTZ R50, R63, R51, R34 ;  /* 0x000000333f327223 */ /* 0x000fe20000010022 */
[----:B------:R-:W-:Y:S02]  /*0d60*/  FFMA.FTZ R48, R59, R0, R32 ;  /* 0x000000003b307223 */ /* 0x000fe40000010020 */
[----:B------:R-:W-:Y:S01]  /*0d70*/  FFMA.FTZ R51, R54, R53, R35 ;  /* 0x0000003536337223 */ /* 0x000fe20000010023 */
[----:B------:R-:W-:Y:S06]  /*0d80*/  BRA `(.L_x_12128) ;  /* 0x0000000000807947 */ /* 0x000fec0003800000 */
.L_x_12127:
[----:B-----5:R-:W-:Y:S02]  /*0d90*/  HADD2.F32 R51, -RZ, R44.H1_H1 ;  /* 0x3000002cff337230 */ /* 0x020fe40000004100 */
[--C-:B------:R-:W-:Y:S02]  /*0da0*/  HADD2.F32 R53, -RZ, R45.reuse.H0_H0 ;  /* 0x2000002dff357230 */ /* 0x100fe40000004100 */
[----:B------:R-:W-:Y:S02]  /*0db0*/  HADD2.F32 R45, -RZ, R45.H1_H1 ;  /* 0x3000002dff2d7230 */ /* 0x000fe40000004100 */
[-C--:B------:R-:W-:Y:S01]  /*0dc0*/  FMUL.FTZ R51, R51, R0.reuse ;  /* 0x0000000033337220 */ /* 0x080fe20000410000 */
[--C-:B0-----:R-:W-:Y:S02]  /*0dd0*/  HADD2.F32 R55, -RZ, R46.reuse.H0_H0 ;  /* 0x2000002eff377230 */ /* 0x101fe40000004100 */
[----:B------:R-:W-:Y:S01]  /*0de0*/  FMUL.FTZ R53, R53, R0 ;  /* 0x0000000035357220 */ /* 0x000fe20000410000 */
[----:B------:R-:W-:-:S02]  /*0df0*/  HADD2.F32 R59, -RZ, R46.H1_H1 ;  /* 0x3000002eff3b7230 */ /* 0x000fc40000004100 */
[----:B------:R-:W-:Y:S02]  /*0e00*/  HADD2.F32 R46, -RZ, R24.H1_H1 ;  /* 0x30000018ff2e7230 */ /* 0x000fe40000004100 */
[-C--:B------:R-:W-:Y:S01]  /*0e10*/  FMUL.FTZ R55, R55, R0.reuse ;  /* 0x0000000037377220 */ /* 0x080fe20000410000 */
[----:B-1----:R-:W-:Y:S02]  /*0e20*/  HADD2.F32 R49, -RZ, R44.H0_H0 ;  /* 0x2000002cff317230 */ /* 0x002fe40000004100 */
[-C--:B------:R-:W-:Y:S01]  /*0e30*/  FMUL.FTZ R59, R59, R0.reuse ;  /* 0x000000003b3b7220 */ /* 0x080fe20000410000 */
[--C-:B------:R-:W-:Y:S02]  /*0e40*/  HADD2.F32 R61, -RZ, R47.reuse.H0_H0 ;  /* 0x2000002fff3d7230 */ /* 0x100fe40000004100 */
[----:B------:R-:W-:Y:S02]  /*0e50*/  HADD2.F32 R63, -RZ, R47.H1_H1 ;  /* 0x3000002fff3f7230 */ /* 0x000fe40000004100 */
[----:B------:R-:W-:Y:S01]  /*0e60*/  FMUL.FTZ R47, R45, R0 ;  /* 0x000000002d2f7220 */ /* 0x000fe20000410000 */
[----:B------:R-:W-:-:S02]  /*0e70*/  HADD2.F32 R48, -RZ, R25.H0_H0 ;  /* 0x20000019ff307230 */ /* 0x000fc40000004100 */
[----:B------:R-:W-:Y:S01]  /*0e80*/  FMUL.FTZ R45, R51, R46 ;  /* 0x0000002e332d7220 */ /* 0x000fe20000410000 */
[----:B------:R-:W-:Y:S02]  /*0e90*/  HADD2.F32 R44, -RZ, R24.H0_H0 ;  /* 0x20000018ff2c7230 */ /* 0x000fe40000004100 */
[-C--:B------:R-:W-:Y:S01]  /*0ea0*/  FMUL.FTZ R49, R49, R0.reuse ;  /* 0x0000000031317220 */ /* 0x080fe20000410000 */
[-C--:B------:R-:W-:Y:S01]  /*0eb0*/  FMUL.FTZ R61, R61, R0.reuse ;  /* 0x000000003d3d7220 */ /* 0x080fe20000410000 */
[----:B------:R-:W-:Y:S01]  /*0ec0*/  FMUL.FTZ R63, R63, R0 ;  /* 0x000000003f3f7220 */ /* 0x000fe20000410000 */
[----:B------:R-:W-:Y:S01]  /*0ed0*/  FMUL.FTZ R46, R53, R48 ;  /* 0x00000030352e7220 */ /* 0x000fe20000410000 */
[----:B------:R-:W-:Y:S02]  /*0ee0*/  HADD2.F32 R50, -RZ, R26.H1_H1 ;  /* 0x3000001aff327230 */ /* 0x000fe40000004100 */
[----:B------:R-:W-:Y:S01]  /*0ef0*/  FMUL.FTZ R44, R49, R44 ;  /* 0x0000002c312c7220 */ /* 0x000fe20000410000 */
[----:B------:R-:W-:-:S02]  /*0f00*/  HADD2.F32 R0, -RZ, R25.H1_H1 ;  /* 0x30000019ff007230 */ /* 0x000fc40000004100 */
[----:B------:R-:W-:Y:S02]  /*0f10*/  HADD2.F32 R48, -RZ, R26.H0_H0 ;  /* 0x2000001aff307230 */ /* 0x000fe40000004100 */
[----:B------:R-:W-:Y:S01]  /*0f20*/  FMUL.FTZ R49, R59, R50 ;  /* 0x000000323b317220 */ /* 0x000fe20000410000 */
[--C-:B------:R-:W-:Y:S02]  /*0f30*/  HADD2.F32 R54, -RZ, R27.reuse.H0_H0 ;  /* 0x2000001bff367230 */ /* 0x100fe40000004100 */
[----:B------:R-:W-:Y:S01]  /*0f40*/  FMUL.FTZ R47, R47, R0 ;  /* 0x000000002f2f7220 */ /* 0x000fe20000410000 */
[----:B------:R-:W-:Y:S02]  /*0f50*/  HADD2.F32 R58, -RZ, R27.H1_H1 ;  /* 0x3000001bff3a7230 */ /* 0x000fe40000004100 */
[----:B------:R-:W-:Y:S01]  /*0f60*/  FMUL.FTZ R48, R55, R48 ;  /* 0x0000003037307220 */ /* 0x000fe20000410000 */
[----:B------:R-:W-:Y:S02]  /*0f70*/  FMUL.FTZ R50, R61, R54 ;  /* 0x000000363d327220 */ /* 0x000fe40000410000 */
[----:B------:R-:W-:-:S07]  /*0f80*/  FMUL.FTZ R51, R63, R58 ;  /* 0x0000003a3f337220 */ /* 0x000fce0000410000 */
.L_x_12128:
[----:B------:R-:W0:Y:S02]  /*0f90*/  LDC.64 R54, c[0x0][0x3a8] ;  /* 0x0000ea00ff367b82 */ /* 0x000e240000000a00 */
[----:B0-----:R-:W-:-:S05]  /*0fa0*/  IMAD.WIDE.U32 R52, R52, 0x20, R54 ;  /* 0x0000002034347825 */ /* 0x001fca00078e0036 */
[----:B------:R1:W-:Y:S04]  /*0fb0*/  STG.E.128 desc[UR6][R52.64], R44 ;  /* 0x0000002c34007986 */ /* 0x0003e8000c101d06 */
[----:B------:R1:W-:Y:S02]  /*0fc0*/  STG.E.128 desc[UR6][R52.64+0x10], R48 ;  /* 0x0000103034007986 */ /* 0x0003e4000c101d06 */
.L_x_12126:
[----:B------:R-:W-:Y:S05]  /*0fd0*/  BSYNC.RECONVERGENT B0 ;  /* 0x0000000000007941 */ /* 0x000fea0003800200 */
.L_x_12125:
[----:B------:R-:W-:Y:S01]  /*0fe0*/  FADD.FTZ R0, RZ, R36 ;  /* 0x00000024ff007221 */ /* 0x000fe20000010000 */
[----:B------:R-:W-:Y:S01]  /*0ff0*/  ISETP.GT.U32.AND P4, PT, R56, 0x3f, PT ;  /* 0x0000003f3800780c */ /* 0x000fe20003f84070 */
[----:B------:R-:W-:Y:S01]  /*1000*/  UMOV UR4, 0xffffffff ;  /* 0xffffffff00047882 */ /* 0x000fe20000000000 */
[----:B------:R-:W-:Y:S01]  /*1010*/  ISETP.NE.AND P1, PT, R3, RZ, PT ;  /* 0x000000ff0300720c */ /* 0x000fe20003f25270 */
[----:B-1----:R-:W-:-:S04]  /*1020*/  FADD.FTZ R53, R37, R0 ;  /* 0x0000000025357221 */ /* 0x002fc80000010000 */
        /* <DEDUP_REMOVED lines=70> */
.L_x_12146:
        /* <DEDUP_REMOVED lines=11> */
[----:B-1----:R-:W-:-:S04]  /*1540*/  @!P1 IMAD.WIDE R54, R2, 0x4, R54 ;  /* 0x0000000402369825 */ /* 0x002fc800078e0236 */
[----:B0-----:R-:W-:-:S05]  /*1550*/  @!P1 IMAD.WIDE R58, R2, 0x4, R58 ;  /* 0x00000004023a9825 */ /* 0x001fca00078e023a */
[----:B------:R0:W-:Y:S04]  /*1560*/  @!P1 STG.E desc[UR6][R58.64], R52 ;  /* 0x000000343a009986 */ /* 0x0001e8000c101906 */
[----:B--2---:R0:W-:Y:S01]  /*1570*/  @!P1 STG.E desc[UR6][R54.64], R0 ;  /* 0x0000000036009986 */ /* 0x0041e2000c101906 */
[----:B------:R-:W-:Y:S05]  /*1580*/  @!P3 BRA `(.L_x_12131) ;  /* 0x0000000000c0b947 */ /* 0x000fea0003800000 */
[--C-:B------:R-:W-:Y:S01]  /*1590*/  FADD.FTZ R53, R36, -R60.reuse ;  /* 0x8000003c24357221 */ /* 0x100fe20000010000 */
[----:B0----5:R-:W-:Y:S02]  /*15a0*/  HADD2.F32 R55, -RZ, R4.H0_H0 ;  /* 0x20000004ff377230 */ /* 0x021fe40000004100 */
[----:B------:R-:W-:Y:S02]  /*15b0*/  HADD2.F32 R59, -RZ, R8.H0_H0 ;  /* 0x20000008ff3b7230 */ /* 0x000fe40000004100 */
[----:B------:R-:W-:Y:S01]  /*15c0*/  FMUL.FTZ R52, R0, R53 ;  /* 0x0000003500347220 */ /* 0x000fe20000410000 */
[--C-:B------:R-:W-:Y:S01]  /*15d0*/  FADD.FTZ R53, R37, -R60.reuse ;  /* 0x8000003c25357221 */ /* 0x100fe20000010000 */
[----:B------:R-:W-:Y:S02]  /*15e0*/  HADD2.F32 R54, -RZ, R4.H1_H1 ;  /* 0x30000004ff367230 */ /* 0x000fe40000004100 */
[----:B------:R-:W-:Y:S01]  /*15f0*/  FFMA.FTZ R52, R52, R55, R59 ;  /* 0x0000003734347223 */ /* 0x000fe2000001003b */
[----:B------:R-:W-:Y:S01]  /*1600*/  FADD.FTZ R55, R38, -R60 ;  /* 0x8000003c26377221 */ /* 0x000fe20000010000 */
[----:B------:R-:W-:-:S02]  /*1610*/  HADD2.F32 R58, -RZ, R8.H1_H1 ;  /* 0x30000008ff3a7230 */ /* 0x000fc40000004100 */
[C---:B------:R-:W-:Y:S01]  /*1620*/  FMUL.FTZ R53, R0.reuse, R53 ;  /* 0x0000003500357220 */ /* 0x040fe20000410000 */
[----:B------:R-:W-:Y:S02]  /*1630*/  HADD2.F32 R62, -RZ, R5.H0_H0 ;  /* 0x20000005ff3e7230 */ /* 0x000fe40000004100 */
[----:B------:R-:W-:Y:S01]  /*1640*/  FMUL.FTZ R55, R0, R55 ;  /* 0x0000003700377220 */ /* 0x000fe20000410000 */
[--C-:B------:R-:W-:Y:S02]  /*1650*/  HADD2.F32 R64, -RZ, R9.reuse.H0_H0 ;  /* 0x20000009ff407230 */ /* 0x100fe40000004100 */
[----:B------:R-:W-:Y:S01]  /*1660*/  FADD.FTZ R59, R39, -R60 ;  /* 0x8000003c273b7221 */ /* 0x000fe20000010000 */
[----:B------:R-:W-:Y:S01]  /*1670*/  FFMA.FTZ R61, R53, R54, R58 ;  /* 0x00000036353d7223 */ /* 0x000fe2000001003a */
[----:B------:R-:W-:Y:S02]  /*1680*/  HADD2.F32 R54, -RZ, R9.H1_H1 ;  /* 0x30000009ff367230 */ /* 0x000fe40000004100 */
[----:B------:R-:W-:Y:S01]  /*1690*/  FFMA.FTZ R53, R55, R62, R64 ;  /* 0x0000003e37357223 */ /* 0x000fe20000010040 */
[----:B------:R-:W-:-:S02]  /*16a0*/  HADD2.F32 R62, -RZ, R5.H1_H1 ;  /* 0x30000005ff3e7230 */ /* 0x000fc40000004100 */
[----:B------:R-:W-:Y:S01]  /*16b0*/  FMUL.FTZ R59, R0, R59 ;  /* 0x0000003b003b7220 */ /* 0x000fe20000410000 */
[----:B------:R-:W-:Y:S01]  /*16c0*/  FADD.FTZ R55, R40, -R60 ;  /* 0x8000003c28377221 */ /* 0x000fe20000010000 */
[----:B------:R-:W-:Y:S01]  /*16d0*/  HADD2.F32 R63, -RZ, R10.H0_H0 ;  /* 0x2000000aff3f7230 */ /* 0x000fe20000004100 */
[----:B------:R-:W-:Y:S01]  /*16e0*/  F2FP.F16.F32.PACK_AB R52, R61, R52 ;  /* 0x000000343d34723e */ /* 0x000fe200000000ff */
[----:B------:R-:W-:Y:S01]  /*16f0*/  FFMA.FTZ R62, R59, R62, R54 ;  /* 0x0000003e3b3e7223 */ /* 0x000fe20000010036 */
[C---:B------:R-:W-:Y:S01]  /*1700*/  FMUL.FTZ R54, R0.reuse, R55 ;  /* 0x0000003700367220 */ /* 0x040fe20000410000 */
[----:B------:R-:W-:Y:S01]  /*1710*/  FADD.FTZ R55, R41, -R60 ;  /* 0x8000003c29377221 */ /* 0x000fe20000010000 */
[--C-:B------:R-:W-:Y:S02]  /*1720*/  HADD2.F32 R59, -RZ, R6.reuse.H0_H0 ;  /* 0x20000006ff3b7230 */ /* 0x100fe40000004100 */
[----:B------:R-:W-:Y:S02]  /*1730*/  HADD2.F32 R58, -RZ, R6.H1_H1 ;  /* 0x30000006ff3a7230 */ /* 0x000fe40000004100 */
[----:B------:R-:W-:Y:S01]  /*1740*/  FMUL.FTZ R55, R0, R55 ;  /* 0x0000003700377220 */ /* 0x000fe20000410000 */
[----:B------:R-:W-:-:S02]  /*1750*/  HADD2.F32 R64, -RZ, R10.H1_H1 ;  /* 0x3000000aff407230 */ /* 0x000fc40000004100 */
[----:B------:R-:W-:Y:S01]  /*1760*/  FFMA.FTZ R54, R54, R59, R63 ;  /* 0x0000003b36367223 */ /* 0x000fe2000001003f */
[----:B------:R-:W-:Y:S01]  /*1770*/  FADD.FTZ R59, R43, -R60 ;  /* 0x8000003c2b3b7221 */ /* 0x000fe20000010000 */
[----:B------:R-:W-:Y:S01]  /*1780*/  F2FP.F16.F32.PACK_AB R53, R62, R53 ;  /* 0x000000353e35723e */ /* 0x000fe200000000ff */
[----:B------:R-:W-:Y:S01]  /*1790*/  FFMA.FTZ R63, R55, R58, R64 ;  /* 0x0000003a373f7223 */ /* 0x000fe20000010040 */
[----:B------:R-:W-:Y:S01]  /*17a0*/  FADD.FTZ R55, R42, -R60 ;  /* 0x8000003c2a377221 */ /* 0x000fe20000010000 */
[----:B------:R-:W-:Y:S02]  /*17b0*/  HADD2.F32 R58, -RZ, R7.H0_H0 ;  /* 0x20000007ff3a7230 */ /* 0x000fe40000004100 */
[C---:B------:R-:W-:Y:S01]  /*17c0*/  FMUL.FTZ R59, R0.reuse, R59 ;  /* 0x0000003b003b7220 */ /* 0x040fe20000410000 */
[----:B------:R-:W-:Y:S02]  /*17d0*/  HADD2.F32 R64, -RZ, R11.H0_H0 ;  /* 0x2000000bff407230 */ /* 0x000fe40000004100 */
[----:B------:R-:W-:Y:S01]  /*17e0*/  FMUL.FTZ R55, R0, R55 ;  /* 0x0000003700377220 */ /* 0x000fe20000410000 */
[----:B------:R-:W-:-:S03]  /*17f0*/  F2FP.F16.F32.PACK_AB R54, R63, R54 ;  /* 0x000000363f36723e */ /* 0x000fc600000000ff */
[----:B------:R-:W-:Y:S01]  /*1800*/  FFMA.FTZ R55, R55, R58, R64 ;  /* 0x0000003a37377223 */ /* 0x000fe20000010040 */
[----:B------:R-:W-:Y:S02]  /*1810*/  HADD2.F32 R58, -RZ, R7.H1_H1 ;  /* 0x30000007ff3a7230 */ /* 0x000fe40000004100 */
[----:B------:R-:W-:-:S05]  /*1820*/  HADD2.F32 R64, -RZ, R11.H1_H1 ;  /* 0x3000000bff407230 */ /* 0x000fca0000004100 */
[----:B------:R-:W-:Y:S02]  /*1830*/  FFMA.FTZ R64, R59, R58, R64 ;  /* 0x0000003a3b407223 */ /* 0x000fe40000010040 */
[----:B------:R-:W0:Y:S03]  /*1840*/  LDC.64 R58, c[0x0][0x428] ;  /* 0x00010a00ff3a7b82 */ /* 0x000e260000000a00 */
[----:B------:R-:W-:Y:S01]  /*1850*/  F2FP.F16.F32.PACK_AB R55, R64, R55 ;  /* 0x000000374037723e */ /* 0x000fe200000000ff */
[C---:B0-----:R-:W-:Y:S01]  /*1860*/  IMAD.WIDE.U32 R58, R57.reuse, 0x10, R58 ;  /* 0x00000010393a7825 */ /* 0x041fe200078e003a */
[----:B------:R-:W-:-:S04]  /*1870*/  IADD3 R57, PT, PT, R57, 0x20, RZ ;  /* 0x0000002039397810 */ /* 0x000fc80007ffe0ff */
[----:B------:R1:W-:Y:S03]  /*1880*/  STG.E.128 desc[UR6][R58.64], R52 ;  /* 0x000000343a007986 */ /* 0x0003e6000c101d06 */
.L_x_12131:
[----:B------:R-:W-:Y:S05]  /*1890*/  BSYNC.RECONVERGENT B0 ;  /* 0x0000000000007941 */ /* 0x000fea0003800200 */
.L_x_12130:
[----:B------:R-:W-:Y:S04]  /*18a0*/  BSSY.RECONVERGENT B0, `(.L_x_12132) ;  /* 0x0000031000007945 */ /* 0x000fe80003800200 */
[----:B------:R-:W-:Y:S05]  /*18b0*/  @!P2 BRA `(.L_x_12133) ;  /* 0x0000000000bca947 */ /* 0x000fea0003800000 */
[--C-:B-1----:R-:W-:Y:S01]  /*18c0*/  FADD.FTZ R53, R44, -R60.reuse ;  /* 0x8000003c2c357221 */ /* 0x102fe20000010000 */
[----:B0----5:R-:W-:Y:S02]  /*18d0*/  HADD2.F32 R52, -RZ, R16.H0_H0 ;  /* 0x20000010ff347230 */ /* 0x021fe40000004100 */
[----:B------:R-:W-:Y:S01]  /*18e0*/  FADD.FTZ R55, R46, -R60 ;  /* 0x8000003c2e377221 */ /* 0x000fe20000010000 */
[----:B------:R-:W-:Y:S02]  /*18f0*/  HADD2.F32 R54, -RZ, R20.H0_H0 ;  /* 0x20000014ff367230 */ /* 0x000fe40000004100 */
[C---:B------:R-:W-:Y:S01]  /*1900*/  FMUL.FTZ R53, R0.reuse, R53 ;  /* 0x0000003500357220 */ /* 0x040fe20000410000 */
[--C-:B------:R-:W-:Y:S02]  /*1910*/  HADD2.F32 R58, -RZ, R17.reuse.H0_H0 ;  /* 0x20000011ff3a7230 */ /* 0x100fe40000004100 */
[----:B------:R-:W-:Y:S01]  /*1920*/  FMUL.FTZ R55, R0, R55 ;  /* 0x0000003700377220 */ /* 0x000fe20000410000 */
[----:B------:R-:W-:-:S02]  /*1930*/  HADD2.F32 R62, -RZ, R17.H1_H1 ;  /* 0x30000011ff3e7230 */ /* 0x000fc40000004100 */
[----:B------:R-:W-:Y:S01]  /*1940*/  FFMA.FTZ R61, R53, R52, R54 ;  /* 0x00000034353d7223 */ /* 0x000fe20000010036 */
[--C-:B------:R-:W-:Y:S02]  /*1950*/  HADD2.F32 R52, -RZ, R21.reuse.H0_H0 ;  /* 0x20000015ff347230 */ /* 0x100fe40000004100 */
[----:B------:R-:W-:Y:S01]  /*1960*/  FADD.FTZ R53, R47, -R60 ;  /* 0x8000003c2f357221 */ /* 0x000fe20000010000 */
[----:B------:R-:W-:Y:S02]  /*1970*/  HADD2.F32 R54, -RZ, R21.H1_H1 ;  /* 0x30000015ff367230 */ /* 0x000fe40000004100 */
[----:B------:R-:W-:Y:S02]  /*1980*/  HADD2.F32 R59, -RZ, R19.H1_H1 ;  /* 0x30000013ff3b7230 */ /* 0x000fe40000004100 */
[----:B------:R-:W-:Y:S01]  /*1990*/  FMUL.FTZ R53, R0, R53 ;  /* 0x0000003500357220 */ /* 0x000fe20000410000 */
[----:B------:R-:W-:Y:S01]  /*19a0*/  FFMA.FTZ R63, R55, R58, R52 ;  /* 0x0000003a373f7223 */ /* 0x000fe20000010034 */
[----:B------:R-:W-:Y:S01]  /*19b0*/  FADD.FTZ R55, R48, -R60 ;  /* 0x8000003c30377221 */ /* 0x000fe20000010000 */
[----:B------:R-:W-:-:S02]  /*19c0*/  HADD2.F32 R52, -RZ, R18.H0_H0 ;  /* 0x20000012ff347230 */ /* 0x000fc40000004100 */
[----:B------:R-:W-:Y:S01]  /*19d0*/  FFMA.FTZ R62, R53, R62, R54 ;  /* 0x0000003e353e7223 */ /* 0x000fe20000010036 */
[----:B------:R-:W-:Y:S02]  /*19e0*/  HADD2.F32 R54, -RZ, R22.H0_H0 ;  /* 0x20000016ff367230 */ /* 0x000fe40000004100 */
[C---:B------:R-:W-:Y:S01]  /*19f0*/  FMUL.FTZ R55, R0.reuse, R55 ;  /* 0x0000003700377220 */ /* 0x040fe20000410000 */
[----:B------:R-:W-:Y:S01]  /*1a00*/  FADD.FTZ R53, R49, -R60 ;  /* 0x8000003c31357221 */ /* 0x000fe20000010000 */
[----:B------:R-:W-:Y:S02]  /*1a10*/  HADD2.F32 R58, -RZ, R23.H0_H0 ;  /* 0x20000017ff3a7230 */ /* 0x000fe40000004100 */
[----:B------:R-:W-:Y:S01]  /*1a20*/  FFMA.FTZ R65, R55, R52, R54 ;  /* 0x0000003437417223 */ /* 0x000fe20000010036 */
[----:B------:R-:W-:Y:S02]  /*1a30*/  HADD2.F32 R54, -RZ, R18.H1_H1 ;  /* 0x30000012ff367230 */ /* 0x000fe40000004100 */
[----:B------:R-:W-:Y:S01]  /*1a40*/  FMUL.FTZ R53, R0, R53 ;  /* 0x0000003500357220 */ /* 0x000fe20000410000 */
[----:B------:R-:W-:-:S02]  /*1a50*/  HADD2.F32 R52, -RZ, R22.H1_H1 ;  /* 0x30000016ff347230 */ /* 0x000fc40000004100 */
[----:B------:R-:W-:Y:S01]  /*1a60*/  FADD.FTZ R55, R50, -R60 ;  /* 0x8000003c32377221 */ /* 0x000fe20000010000 */
[----:B------:R-:W-:Y:S02]  /*1a70*/  HADD2.F32 R67, -RZ, R23.H1_H1 ;  /* 0x30000017ff437230 */ /* 0x000fe40000004100 */
[----:B------:R-:W-:Y:S01]  /*1a80*/  FFMA.FTZ R54, R53, R54, R52 ;  /* 0x0000003635367223 */ /* 0x000fe20000010034 */
[----:B------:R-:W-:Y:S02]  /*1a90*/  HADD2.F32 R52, -RZ, R19.H0_H0 ;  /* 0x20000013ff347230 */ /* 0x000fe40000004100 */
[----:B------:R-:W-:Y:S01]  /*1aa0*/  FMUL.FTZ R55, R0, R55 ;  /* 0x0000003700377220 */ /* 0x000fe20000410000 */
[----:B------:R-:W-:Y:S01]  /*1ab0*/  FADD.FTZ R53, R51, -R60 ;  /* 0x8000003c33357221 */ /* 0x000fe20000010000 */
[----:B------:R-:W-:Y:S02]  /*1ac0*/  F2FP.F16.F32.PACK_AB R54, R54, R65 ;  /* 0x000000413636723e */ /* 0x000fe400000000ff */
[----:B------:R-:W-:Y:S01]  /*1ad0*/  FFMA.FTZ R55, R55, R52, R58 ;  /* 0x0000003437377223 */ /* 0x000fe2000001003a */
[----:B------:R-:W-:-:S02]  /*1ae0*/  FMUL.FTZ R58, R0, R53 ;  /* 0x00000035003a7220 */ /* 0x000fc40000410000 */
[----:B------:R-:W0:Y:S02]  /*1af0*/  LDC.64 R52, c[0x0][0x428] ;  /* 0x00010a00ff347b82 */ /* 0x000e240000000a00 */
[----:B------:R-:W-:Y:S01]  /*1b00*/  FFMA.FTZ R64, R58, R59, R67 ;  /* 0x0000003b3a407223 */ /* 0x000fe20000010043 */
[----:B------:R-:W-:Y:S01]  /*1b10*/  FADD.FTZ R59, R45, -R60 ;  /* 0x8000003c2d3b7221 */ /* 0x000fe20000010000 */
[----:B------:R-:W-:-:S03]  /*1b20*/  HADD2.F32 R58, -RZ, R20.H1_H1 ;  /* 0x30000014ff3a7230 */ /* 0x000fc60000004100 */
[----:B------:R-:W-:Y:S01]  /*1b30*/  FMUL.FTZ R59, R0, R59 ;  /* 0x0000003b003b7220 */ /* 0x000fe20000410000 */
[----:B------:R-:W-:Y:S01]  /*1b40*/  HADD2.F32 R0, -RZ, R16.H1_H1 ;  /* 0x30000010ff007230 */ /* 0x000fe20000004100 */
[----:B------:R-:W-:-:S04]  /*1b50*/  F2FP.F16.F32.PACK_AB R55, R64, R55 ;  /* 0x000000374037723e */ /* 0x000fc800000000ff */
[----:B------:R-:W-:Y:S01]  /*1b60*/  FFMA.FTZ R0, R59, R0, R58 ;  /* 0x000000003b007223 */ /* 0x000fe2000001003a */
[----:B0-----:R-:W-:Y:S01]  /*1b70*/  IMAD.WIDE.U32 R58, R57, 0x10, R52 ;  /* 0x00000010393a7825 */ /* 0x001fe200078e0034 */
[----:B------:R-:W-:-:S03]  /*1b80*/  F2FP.F16.F32.PACK_AB R53, R62, R63 ;  /* 0x0000003f3e35723e */ /* 0x000fc600000000ff */
[----:B------:R-:W-:-:S05]  /*1b90*/  F2FP.F16.F32.PACK_AB R52, R0, R61 ;  /* 0x0000003d0034723e */ /* 0x000fca00000000ff */
[----:B------:R2:W-:Y:S02]  /*1ba0*/  STG.E.128 desc[UR6][R58.64], R52 ;  /* 0x000000343a007986 */ /* 0x0005e4000c101d06 */
.L_x_12133:
[----:B------:R-:W-:Y:S05]  /*1bb0*/  BSYNC.RECONVERGENT B0 ;  /* 0x0000000000007941 */ /* 0x000fea0003800200 */
.L_x_12132:
[----:B012---:R-:W0:Y:S02]  /*1bc0*/  LDC.64 R52, c[0x0][0x380] ;  /* 0x0000e000ff347b82 */ /* 0x007e240000000a00 */
[----:B0-----:R-:W-:-:S04]  /*1bd0*/  LEA R2, R52, R2, 0x2 ;  /* 0x0000000234027211 */ /* 0x001fc800078e10ff */
[----:B------:R-:W-:-:S13]  /*1be0*/  ISETP.GE.AND P1, PT, R2, R53, PT ;  /* 0x000000350200720c */ /* 0x000fda0003f26270 */
[----:B------:R-:W-:Y:S05]  /*1bf0*/  @!P1 BRA `(.L_x_12134) ;  /* 0xffffffe800349947 */ /* 0x000fea000383ffff */
[----:B------:R-:W-:Y:S05]  /*1c00*/  EXIT ;  /* 0x000000000000794d */ /* 0x000fea0003800000 */
.L_x_12129:
        /* <DEDUP_REMOVED lines=8> */
.L_x_12136:
[----:B------:R-:W-:Y:S05]  /*1c90*/  BSYNC B0 ;  /* 0x0000000000007941 */ /* 0x000fea0003800000 */
.L_x_12135:
        /* <DEDUP_REMOVED lines=9> */
.L_x_12137:
[----:B------:R-:W-:Y:S01]  /*1d30*/  HFMA2 R64, -RZ, RZ, 0, 2.384185791015625e-07 ;  /* 0x00000004ff407431 */ /* 0x000fe200000001ff */
[----:B------:R-:W-:-:S05]  /*1d40*/  MOV R53, R61 ;  /* 0x0000003d00357202 */ /* 0x000fca0000000f00 */
[----:B------:R-:W-:-:S05]  /*1d50*/  FADD.FTZ R58, R54, R53 ;  /* 0x00000035363a7221 */ /* 0x000fca0000010000 */
[----:B------:R-:W-:-:S07]  /*1d60*/  MOV R63, R58 ;  /* 0x0000003a003f7202 */ /* 0x000fce0000000f00 */
[----:B------:R-:W-:Y:S05]  /*1d70*/  WARPSYNC.COLLECTIVE R62, `(.L_x_12138) ;  /* 0x000000003e087348 */ /* 0x000fea0003c00000 */
[----:B------:R0:W1:Y:S02]  /*1d80*/  SHFL.BFLY P5, R61, R63, R64, R65 ;  /* 0x0c0000403f3d7389 */ /* 0x00006400000a0041 */
[----:B01----:R-:W-:Y:S05]  /*1d90*/  ENDCOLLECTIVE ;  /* 0x000000000000791b */ /* 0x003fea0003800000 */
.L_x_12138:
        /* <DEDUP_REMOVED lines=8> */
.L_x_12139:
[----:B------:R-:W-:Y:S01]  /*1e20*/  HFMA2 R64, -RZ, RZ, 0, 9.5367431640625e-07 ;  /* 0x00000010ff407431 */ /* 0x000fe200000001ff */
[----:B------:R-:W-:-:S05]  /*1e30*/  MOV R0, R61 ;  /* 0x0000003d00007202 */ /* 0x000fca0000000f00 */
[----:B------:R-:W-:-:S05]  /*1e40*/  FADD.FTZ R60, R59, R0 ;  /* 0x000000003b3c7221 */ /* 0x000fca0000010000 */
[----:B------:R-:W-:-:S07]  /*1e50*/  MOV R63, R60 ;  /* 0x0000003c003f7202 */ /* 0x000fce0000000f00 */
[----:B------:R-:W-:Y:S05]  /*1e60*/  WARPSYNC.COLLECTIVE R62, `(.L_x_12140) ;  /* 0x000000003e087348 */ /* 0x000fea0003c00000 */
[----:B------:R0:W1:Y:S02]  /*1e70*/  SHFL.BFLY P5, R61, R63, R64, R65 ;  /* 0x0c0000403f3d7389 */ /* 0x00006400000a0041 */
[----:B01----:R-:W-:Y:S05]  /*1e80*/  ENDCOLLECTIVE ;  /* 0x000000000000791b */ /* 0x003fea0003800000 */
.L_x_12140:
        /* <DEDUP_REMOVED lines=40> */
.L_x_12141:
[----:B------:R-:W-:Y:S01]  /*2110*/  HFMA2 R64, -RZ, RZ, 0, 1.1920928955078125e-07 ;  /* 0x00000002ff407431 */ /* 0x000fe200000001ff */
[----:B------:R-:W-:-:S05]  /*2120*/  MOV R55, R61 ;  /* 0x0000003d00377202 */ /* 0x000fca0000000f00 */
[----:B------:R-:W-:-:S05]  /*2130*/  FADD.FTZ R55, R0, R55 ;  /* 0x0000003700377221 */ /* 0x000fca0000010000 */
[----:B------:R-:W-:-:S07]  /*2140*/  MOV R63, R55 ;  /* 0x00000037003f7202 */ /* 0x000fce0000000f00 */
[----:B------:R-:W-:Y:S05]  /*2150*/  WARPSYNC.COLLECTIVE R62, `(.L_x_12142) ;  /* 0x000000003e087348 */ /* 0x000fea0003c00000 */
[----:B------:R0:W1:Y:S02]  /*2160*/  SHFL.BFLY P5, R61, R63, R64, R65 ;  /* 0x0c0000403f3d7389 */ /* 0x00006400000a0041 */
[----:B01----:R-:W-:Y:S05]  /*2170*/  ENDCOLLECTIVE ;  /* 0x000000000000791b */ /* 0x003fea0003800000 */
.L_x_12142:
[----:B------:R-:W-:Y:S01]  /*2180*/  HFMA2 R64, -RZ, RZ, 0, 2.384185791015625e-07 ;  /* 0x00000004ff407431 */ /* 0x000fe200000001ff */
[----:B------:R-:W-:-:S05]  /*2190*/  MOV R54, R61 ;  /* 0x0000003d00367202 */ /* 0x000fca0000000f00 */
[----:B------:R-:W-:-:S05]  /*21a0*/  FADD.FTZ R54, R55, R54 ;  /* 0x0000003637367221 */ /* 0x000fca0000010000 */
[----:B------:R-:W-:-:S07]  /*21b0*/  MOV R63, R54 ;  /* 0x00000036003f7202 */ /* 0x000fce0000000f00 */
[----:B------:R-:W-:Y:S05]  /*21c0*/  WARPSYNC.COLLECTIVE R62, `(.L_x_12143) ;  /* 0x000000003e087348 */ /* 0x000fea0003c00000 */
[----:B------:R0:W1:Y:S02]  /*21d0*/  SHFL.BFLY P5, R61, R63, R64, R65 ;  /* 0x0c0000403f3d7389 */ /* 0x00006400000a0041 */
[----:B01----:R-:W-:Y:S05]  /*21e0*/  ENDCOLLECTIVE ;  /* 0x000000000000791b */ /* 0x003fea0003800000 */
.L_x_12143:
[----:B------:R-:W-:Y:S01]  /*21f0*/  HFMA2 R64, -RZ, RZ, 0, 4.76837158203125e-07 ;  /* 0x00000008ff407431 */ /* 0x000fe200000001ff */
[----:B------:R-:W-:-:S05]  /*2200*/  MOV R59, R61 ;  /* 0x0000003d003b7202 */ /* 0x000fca0000000f00 */
[----:B------:R-:W-:-:S05]  /*2210*/  FADD.FTZ R59, R54, R59 ;  /* 0x0000003b363b7221 */ /* 0x000fca0000010000 */
[----:B------:R-:W-:-:S07]  /*2220*/  MOV R63, R59 ;  /* 0x0000003b003f7202 */ /* 0x000fce0000000f00 */
[----:B------:R-:W-:Y:S05]  /*2230*/  WARPSYNC.COLLECTIVE R62, `(.L_x_12144) ;  /* 0x000000003e087348 */ /* 0x000fea0003c00000 */
[----:B------:R0:W1:Y:S02]  /*2240*/  SHFL.BFLY P5, R61, R63, R64, R65 ;  /* 0x0c0000403f3d7389 */ /* 0x00006400000a0041 */
[----:B01----:R-:W-:Y:S05]  /*2250*/  ENDCOLLECTIVE ;  /* 0x000000000000791b */ /* 0x003fea0003800000 */
.L_x_12144:
[----:B------:R-:W-:Y:S01]  /*2260*/  HFMA2 R64, -RZ, RZ, 0, 9.5367431640625e-07 ;  /* 0x00000010ff407431 */ /* 0x000fe200000001ff */
[----:B------:R-:W-:-:S05]  /*2270*/  MOV R58, R61 ;  /* 0x0000003d003a7202 */ /* 0x000fca0000000f00 */
[----:B------:R-:W-:-:S05]  /*2280*/  FADD.FTZ R58, R59, R58 ;  /* 0x0000003a3b3a7221 */ /* 0x000fca0000010000 */
[----:B------:R-:W-:-:S07]  /*2290*/  MOV R63, R58 ;  /* 0x0000003a003f7202 */ /* 0x000fce0000000f00 */
[----:B------:R-:W-:Y:S05]  /*22a0*/  WARPSYNC.COLLECTIVE R62, `(.L_x_12145) ;  /* 0x000000003e087348 */ /* 0x000fea0003c00000 */
[----:B------:R0:W1:Y:S02]  /*22b0*/  SHFL.BFLY P5, R61, R63, R64, R65 ;  /* 0x0c0000403f3d7389 */ /* 0x00006400000a0041 */
[----:B01----:R-:W-:Y:S05]  /*22c0*/  ENDCOLLECTIVE ;  /* 0x000000000000791b */ /* 0x003fea0003800000 */
.L_x_12145:
[----:B------:R-:W-:Y:S05]  /*22d0*/  BRA `(.L_x_12146) ;  /* 0xfffffff0006c7947 */ /* 0x000fea000383ffff */
.L_x_12147:
        /* <DEDUP_REMOVED lines=10> */
.L_x_20321:


//--------------------- .text._ZN10layer_norm13ln_fwd_kernelINS_13Kernel_traitsI6__halfS2_fS2_fjLj512ELj1ELj4ELj1ELj16ENS_18Kernel_traits_baseILj512ES2_S2_fS2_fjLj128EEEEELb0ELb1ELb0ELb1EEEvNS_9FwdParamsE --------------------------
	.section	.text._ZN10layer_norm13ln_fwd_kernelINS_13Kernel_traitsI6__halfS2_fS2_fjLj512ELj1ELj4ELj1ELj16ENS_18Kernel_traits_baseILj512ES2_S2_fS2_fjLj128EEEEELb0ELb1ELb0ELb1EEEvNS_9FwdParamsE,"ax",@progbits
	.align	128
        .global         _ZN10layer_norm13ln_fwd_kernelINS_13Kernel_traitsI6__halfS2_fS2_fjLj512ELj1ELj4ELj1ELj16ENS_18Kernel_traits_baseILj512ES2_S2_fS2_fjLj128EEEEELb0ELb1ELb0ELb1EEEvNS_9FwdParamsE
        .type           _ZN10layer_norm13ln_fwd_kernelINS_13Kernel_traitsI6__halfS2_fS2_fjLj512ELj1ELj4ELj1ELj16ENS_18Kernel_traits_baseILj512ES2_S2_fS2_fjLj128EEEEELb0ELb1ELb0ELb1EEEvNS_9FwdParamsE,@function
        .size           _ZN10layer_norm13ln_fwd_kernelINS_13Kernel_traitsI6__halfS2_fS2_fjLj512ELj1ELj4ELj1ELj16ENS_18Kernel_traits_baseILj512ES2_S2_fS2_fjLj128EEEEELb0ELb1ELb0ELb1EEEvNS_9FwdParamsE,(.L_x_20322 - _ZN10layer_norm13ln_fwd_kernelINS_13Kernel_traitsI6__halfS2_fS2_fjLj512ELj1ELj4ELj1ELj16ENS_18Kernel_traits_baseILj512ES2_S2_fS2_fjLj128EEEEELb0ELb1ELb0ELb1EEEvNS_9FwdParamsE)
        .other          _ZN10layer_norm13ln_fwd_kernelINS_13Kernel_traitsI6__halfS2_fS2_fjLj512ELj1ELj4ELj1ELj16ENS_18Kernel_traits_baseILj512ES2_S2_fS2_fjLj128EEEEELb0ELb1ELb0ELb1EEEvNS_9FwdParamsE,@"STO_CUDA_ENTRY STV_DEFAULT"
_ZN10layer_norm13ln_fwd_kernelINS_13Kernel_traitsI6__halfS2_fS2_fjLj512ELj1ELj4ELj1ELj16ENS_18Kernel_traits_baseILj512ES2_S2_fS2_fjLj128EEEEELb0ELb1ELb0ELb1EEEvNS_9FwdParamsE:
.text._ZN10layer_norm13ln_fwd_kernelINS_13Kernel_traitsI6__halfS2_fS2_fjLj512ELj1ELj4ELj1ELj16ENS_18Kernel_traits_baseILj512ES2_S2_fS2_fjLj128EEEEELb0ELb1ELb0ELb1EEEvNS_9FwdParamsE:
        /* <DEDUP_REMOVED lines=39> */
[----:B------:R-:W-:Y:S02]  /*0270*/  @P0 MOV R3, R24 ;  /* 0x0000001800030202 */ /* 0x000fe40000000f00 */
        /* <DEDUP_REMOVED lines=19> */
[----:B------:R-:W-:Y:S01]  /*03b0*/  @!P0 MOV R23, RZ ;  /* 0x000000ff00178202 */ /* 0x000fe20000000f00 */
[----:B--2---:R-:W-:Y:S06]  /*03c0*/  @P1 EXIT ;  /* 0x000000000000194d */ /* 0x004fec0003800000 */
[----:B------:R-:W0:Y:S01]  /*03d0*/  LDCU.64 UR8, c[0x0][0x3e0] ;  /* 0x00007c00ff0877ac */ /* 0x000e220008000a00 */
[----:B-----5:R-:W-:Y:S02]  /*03e0*/  @!P0 CS2R R20, SRZ ;  /* 0x0000000000148805 */ /* 0x020fe4000001ff00 */
[----:B------:R-:W-:Y:S01]  /*03f0*/  @!P0 MOV R22, RZ ;  /* 0x000000ff00168202 */ /* 0x000fe20000000f00 */
[----:B------:R-:W-:Y:S01]  /*0400*/  HADD2.F32 R65, -RZ, R66.H0_H0 ;  /* 0x20000042ff417230 */ /* 0x000fe20000004100 */
[----:B------:R-:W1:Y:S01]  /*0410*/  LDCU.U8 UR4, c[0x0][0x410] ;  /* 0x00008200ff0477ac */ /* 0x000e620008000000 */
[----:B------:R-:W-:Y:S02]  /*0420*/  HADD2.F32 R61, -RZ, R64.H0_H0 ;  /* 0x20000040ff3d7230 */ /* 0x000fe40000004100 */
[----:B------:R-:W-:Y:S01]  /*0430*/  HADD2.F32 R59, -RZ, R62.H0_H0 ;  /* 0x2000003eff3b7230 */ /* 0x000fe20000004100 */
[----:B------:R-:W2:Y:S01]  /*0440*/  LDCU UR5, c[0x0][0x388] ;  /* 0x00007100ff0577ac */ /* 0x000ea20008000800 */
[----:B------:R-:W-:-:S02]  /*0450*/  HADD2.F32 R51, -RZ, R50.H0_H0 ;  /* 0x20000032ff337230 */ /* 0x000fc40000004100 */
[----:B------:R-:W-:Y:S01]  /*0460*/  HADD2.F32 R53, -RZ, R52.H0_H0 ;  /* 0x20000034ff357230 */ /* 0x000fe20000004100 */
[----:B------:R-:W3:Y:S01]  /*0470*/  LDCU UR10, c[0x0][0x448] ;  /* 0x00008900ff0a77ac */ /* 0x000ee20008000800 */
[----:B------:R-:W-:Y:S02]  /*0480*/  HADD2.F32 R55, -RZ, R54.H0_H0 ;  /* 0x20000036ff377230 */ /* 0x000fe40000004100 */
[----:B------:R-:W-:Y:S02]  /*0490*/  HADD2.F32 R56, -RZ, R58.H0_H0 ;  /* 0x2000003aff387230 */ /* 0x000fe40000004100 */
[----:B------:R-:W-:Y:S01]  /*04a0*/  HADD2.F32 R60, -RZ, R57.H0_H0 ;  /* 0x20000039ff3c7230 */ /* 0x000fe20000004100 */
[----:B0-----:R-:W-:Y:S01]  /*04b0*/  ISETP.NE.U32.AND P0, PT, RZ, UR8, PT ;  /* 0x00000008ff007c0c */ /* 0x001fe2000bf05070 */
[--C-:B------:R-:W-:Y:S02]  /*04c0*/  HADD2.F32 R11, -RZ, R19.reuse.H0_H0 ;  /* 0x20000013ff0b7230 */ /* 0x100fe40000004100 */
[----:B------:R-:W-:Y:S01]  /*04d0*/  HADD2.F32 R12, -RZ, R19.H1_H1 ;  /* 0x30000013ff0c7230 */ /* 0x000fe20000004100 */
[----:B-1----:R-:W-:Y:S01]  /*04e0*/  ISETP.NE.AND P2, PT, RZ, UR4, PT ;  /* 0x00000004ff007c0c */ /* 0x002fe2000bf45270 */
[--C-:B------:R-:W-:Y:S01]  /*04f0*/  HADD2.F32 R13, -RZ, R18.reuse.H0_H0 ;  /* 0x20000012ff0d7230 */ /* 0x100fe20000004100 */
[----:B------:R-:W-:Y:S01]  /*0500*/  ISETP.NE.AND.EX P0, PT, RZ, UR9, PT, P0 ;  /* 0x00000009ff007c0c */ /* 0x000fe2000bf05300 */
[----:B------:R-:W-:Y:S01]  /*0510*/  HADD2.F32 R15, -RZ, R18.H1_H1 ;  /* 0x30000012ff0f7230 */ /* 0x000fe20000004100 */
[----:B------:R-:W0:Y:S01]  /*0520*/  LDCU.64 UR8, c[0x0][0x3a0] ;  /* 0x00007400ff0877ac */ /* 0x000e220008000a00 */
        /* <DEDUP_REMOVED lines=19> */
[----:B0-23--:R-:W-:-:S07]  /*0660*/  HADD2.F32 R57, -RZ, R57.H1_H1 ;  /* 0x30000039ff397230 */ /* 0x00dfce0000004100 */
.L_x_12153:
        /* <DEDUP_REMOVED lines=10> */
[----:B------:R-:W-:Y:S01]  /*0710*/  ISETP.NE.U32.AND P1, PT, RZ, UR8, PT ;  /* 0x00000008ff007c0c */ /* 0x000fe2000bf25070 */
[----:B------:R-:W-:-:S03]  /*0720*/  HFMA2 R38, -RZ, RZ, 1.875, 0 ;  /* 0x3f800000ff267431 */ /* 0x000fc600000001ff */
[----:B------:R-:W-:Y:S01]  /*0730*/  ISETP.NE.AND.EX P1, PT, RZ, UR9, PT, P1 ;  /* 0x00000009ff007c0c */ /* 0x000fe2000bf25310 */
[----:B--2---:R-:W-:-:S12]  /*0740*/  @P0 HADD2.F32 R38, -RZ, R28.H0_H0 ;  /* 0x2000001cff260230 */ /* 0x004fd80000004100 */
[----:B------:R-:W-:Y:S05]  /*0750*/  @!P1 BRA `(.L_x_12148) ;  /* 0x0000000000949947 */ /* 0x000fea0003800000 */
[----:B------:R-:W0:Y:S02]  /*0760*/  LDC.64 R28, c[0x0][0x3a0] ;  /* 0x0000e800ff1c7b82 */ /* 0x000e240000000a00 */
[----:B0-----:R-:W-:-:S05]  /*0770*/  IMAD.WIDE.U32 R28, R68, 0x20, R28 ;  /* 0x00000020441c7825 */ /* 0x001fca00078e001c */
[----:B------:R-:W2:Y:S04]  /*0780*/  LDG.E.128 R16, desc[UR6][R28.64] ;  /* 0x000000061c107981 */ /* 0x000ea8000c1e1d00 */
[----:B------:R0:W3:Y:S01]  /*0790*/  LDG.E.128 R20, desc[UR6][R28.64+0x10] ;  /* 0x000010061c147981 */ /* 0x0000e2000c1e1d00 */
[--C-:B-----5:R-:W-:Y:S02]  /*07a0*/  HADD2.F32 R69, -RZ, R24.reuse.H1_H1 ;  /* 0x30000018ff457230 */ /* 0x120fe40000004100 */
[--C-:B------:R-:W-:Y:S02]  /*07b0*/  HADD2.F32 R71, -RZ, R25.reuse.H0_H0 ;  /* 0x20000019ff477230 */ /* 0x100fe40000004100 */
[----:B------:R-:W-:Y:S02]  /*07c0*/  HADD2.F32 R73, -RZ, R25.H1_H1 ;  /* 0x30000019ff497230 */ /* 0x000fe40000004100 */
[----:B------:R-:W-:-:S02]  /*07d0*/  HADD2.F32 R67, -RZ, R24.H0_H0 ;  /* 0x20000018ff437230 */ /* 0x000fc40000004100 */
[-C--:B------:R-:W-:Y:S01]  /*07e0*/  FMUL.FTZ R71, R71, R38.reuse ;  /* 0x0000002647477220 */ /* 0x080fe20000410000 */
[--C-:B------:R-:W-:Y:S02]  /*07f0*/  HADD2.F32 R37, -RZ, R26.reuse.H0_H0 ;  /* 0x2000001aff257230 */ /* 0x100fe40000004100 */
[-C--:B0-----:R-:W-:Y:S01]  /*0800*/  FMUL.FTZ R28, R73, R38.reuse ;  /* 0x00000026491c7220 */ /* 0x081fe20000410000 */
[----:B------:R-:W-:Y:S02]  /*0810*/  HADD2.F32 R35, -RZ, R26.H1_H1 ;  /* 0x3000001aff237230 */ /* 0x000fe40000004100 */
[-C--:B------:R-:W-:Y:S01]  /*0820*/  FMUL.FTZ R26, R69, R38.reuse ;  /* 0x00000026451a7220 */ /* 0x080fe20000410000 */
[--C-:B------:R-:W-:Y:S02]  /*0830*/  HADD2.F32 R31, -RZ, R27.reuse.H0_H0 ;  /* 0x2000001bff1f7230 */ /* 0x100fe40000004100 */
[----:B------:R-:W-:Y:S01]  /*0840*/  FMUL.FTZ R67, R67, R38 ;  /* 0x0000002643437220 */ /* 0x000fe20000410000 */
[----:B------:R-:W-:-:S02]  /*0850*/  HADD2.F32 R39, -RZ, R27.H1_H1 ;  /* 0x3000001bff277230 */ /* 0x000fc40000004100 */
[-C--:B------:R-:W-:Y:S01]  /*0860*/  FMUL.FTZ R30, R35, R38.reuse ;  /* 0x00000026231e7220 */ /* 0x080fe20000410000 */
[--C-:B------:R-:W-:Y:S02]  /*0870*/  HADD2.F32 R25, -RZ, R3.reuse.H1_H1 ;  /* 0x30000003ff197230 */ /* 0x100fe40000004100 */
[-C--:B------:R-:W-:Y:S01]  /*0880*/  FMUL.FTZ R31, R31, R38.reuse ;  /* 0x000000261f1f7220 */ /* 0x080fe20000410000 */
[--C-:B------:R-:W-:Y:S02]  /*0890*/  HADD2.F32 R27, -RZ, R4.reuse.H0_H0 ;  /* 0x20000004ff1b7230 */ /* 0x100fe40000004100 */
[-C--:B------:R-:W-:Y:S01]  /*08a0*/  FMUL.FTZ R37, R37, R38.reuse ;  /* 0x0000002625257220 */ /* 0x080fe20000410000 */
[----:B------:R-:W-:Y:S02]  /*08b0*/  HADD2.F32 R29, -RZ, R4.H1_H1 ;  /* 0x30000004ff1d7230 */ /* 0x000fe40000004100 */
[----:B------:R-:W-:Y:S01]  /*08c0*/  FMUL.FTZ R36, R39, R38 ;  /* 0x0000002627247220 */ /* 0x000fe20000410000 */
[----:B------:R-:W-:-:S02]  /*08d0*/  HADD2.F32 R24, -RZ, R3.H0_H0 ;  /* 0x20000003ff187230 */ /* 0x000fc40000004100 */
[--C-:B------:R-:W-:Y:S02]  /*08e0*/  HADD2.F32 R34, -RZ, R6.reuse.H0_H0 ;  /* 0x20000006ff227230 */ /* 0x100fe40000004100 */
[----:B--2---:R-:W-:Y:S01]  /*08f0*/  FFMA.FTZ R25, R26, R25, R17 ;  /* 0x000000191a197223 */ /* 0x004fe20000010011 */
[----:B------:R-:W-:Y:S01]  /*0900*/  FFMA.FTZ R26, R71, R27, R18 ;  /* 0x0000001b471a7223 */ /* 0x000fe20000010012 */
[----:B------:R-:W-:Y:S01]  /*0910*/  FFMA.FTZ R27, R28, R29, R19 ;  /* 0x0000001d1c1b7223 */ /* 0x000fe20000010013 */
[--C-:B------:R-:W-:Y:S02]  /*0920*/  HADD2.F32 R29, -RZ, R5.reuse.H1_H1 ;  /* 0x30000005ff1d7230 */ /* 0x100fe40000004100 */
[----:B------:R-:W-:Y:S01]  /*0930*/  FFMA.FTZ R24, R67, R24, R16 ;  /* 0x0000001843187223 */ /* 0x000fe20000010010 */
[----:B------:R-:W-:Y:S02]  /*0940*/  HADD2.F32 R28, -RZ, R5.H0_H0 ;  /* 0x20000005ff1c7230 */ /* 0x000fe40000004100 */
[----:B------:R-:W-:-:S02]  /*0950*/  HADD2.F32 R67, -RZ, R6.H1_H1 ;  /* 0x30000006ff437230 */ /* 0x000fc40000004100 */
[----:B---3--:R-:W-:Y:S01]  /*0960*/  FFMA.FTZ R29, R30, R29, R21 ;  /* 0x0000001d1e1d7223 */ /* 0x008fe20000010015 */
[----:B------:R-:W-:Y:S01]  /*0970*/  FFMA.FTZ R30, R31, R34, R22 ;  /* 0x000000221f1e7223 */ /* 0x000fe20000010016 */
[----:B------:R-:W-:Y:S01]  /*0980*/  FFMA.FTZ R28, R37, R28, R20 ;  /* 0x0000001c251c7223 */ /* 0x000fe20000010014 */
[----:B------:R-:W-:Y:S01]  /*0990*/  FFMA.FTZ R31, R36, R67, R23 ;  /* 0x00000043241f7223 */ /* 0x000fe20000010017 */
[----:B------:R-:W-:Y:S06]  /*09a0*/  BRA `(.L_x_12149) ;  /* 0x0000000000807947 */ /* 0x000fec0003800000 */
.L_x_12148:
        /* <DEDUP_REMOVED lines=32> */
.L_x_12149:
        /* <DEDUP_REMOVED lines=12> */
[--C-:B0----5:R-:W-:Y:S02]  /*0c70*/  HADD2.F32 R37, -RZ, R32.reuse.H0_H0 ;  /* 0x20000020ff257230 */ /* 0x121fe40000004100 */
[----:B------:R-:W-:Y:S02]  /*0c80*/  HADD2.F32 R73, -RZ, R32.H1_H1 ;  /* 0x30000020ff497230 */ /* 0x000fe40000004100 */
[--C-:B------:R-:W-:Y:S02]  /*0c90*/  HADD2.F32 R32, -RZ, R34.reuse.H0_H0 ;  /* 0x20000022ff207230 */ /* 0x100fe40000004100 */
[--C-:B------:R-:W-:Y:S02]  /*0ca0*/  HADD2.F32 R75, -RZ, R33.reuse.H0_H0 ;  /* 0x20000021ff4b7230 */ /* 0x100fe40000004100 */
        /* <DEDUP_REMOVED lines=10> */
[-C--:B------:R-:W-:Y:S01]  /*0d50*/  FMUL.FTZ R39, R39, R38.reuse ;  /* 0x0000002627277220 */ /* 0x080fe20000410000 */
[----:B------:R-:W-:Y:S01]  /*0d60*/  FMUL.FTZ R74, R67, R38 ;  /* 0x00000026434a7220 */ /* 0x000fe20000410000 */
[----:B------:R-:W-:-:S02]  /*0d70*/  HADD2.F32 R32, -RZ, R7.H0_H0 ;  /* 0x20000007ff207230 */ /* 0x000fc40000004100 */
[----:B------:R-:W-:Y:S02]  /*0d80*/  HADD2.F32 R38, -RZ, R7.H1_H1 ;  /* 0x30000007ff267230 */ /* 0x000fe40000004100 */
[----:B------:R-:W-:Y:S02]  /*0d90*/  HADD2.F32 R67, -RZ, R10.H1_H1 ;  /* 0x3000000aff437230 */ /* 0x000fe40000004100 */
[----:B------:R-:W-:Y:S01]  /*0da0*/  FFMA.FTZ R32, R33, R32, R16 ;  /* 0x0000002021207223 */ /* 0x000fe20000010010 */
[----:B------:R-:W-:Y:S01]  /*0db0*/  FFMA.FTZ R33, R34, R38, R17 ;  /* 0x0000002622217223 */ /* 0x000fe20000010011 */
[--C-:B------:R-:W-:Y:S02]  /*0dc0*/  HADD2.F32 R34, -RZ, R8.reuse.H0_H0 ;  /* 0x20000008ff227230 */ /* 0x100fe40000004100 */
[----:B------:R-:W-:-:S03]  /*0dd0*/  HADD2.F32 R38, -RZ, R8.H1_H1 ;  /* 0x30000008ff267230 */ /* 0x000fc60000004100 */
[----:B------:R-:W-:Y:S02]  /*0de0*/  FFMA.FTZ R34, R35, R34, R18 ;  /* 0x0000002223227223 */ /* 0x000fe40000010012 */
[----:B------:R-:W-:Y:S01]  /*0df0*/  FFMA.FTZ R35, R36, R38, R19 ;  /* 0x0000002624237223 */ /* 0x000fe20000010013 */
[--C-:B------:R-:W-:Y:S02]  /*0e00*/  HADD2.F32 R36, -RZ, R9.reuse.H0_H0 ;  /* 0x20000009ff247230 */ /* 0x100fe40000004100 */
[----:B------:R-:W-:-:S03]  /*0e10*/  HADD2.F32 R38, -RZ, R9.H1_H1 ;  /* 0x30000009ff267230 */ /* 0x000fc60000004100 */
[----:B------:R-:W-:Y:S02]  /*0e20*/  FFMA.FTZ R36, R37, R36, R20 ;  /* 0x0000002425247223 */ /* 0x000fe40000010014 */
[----:B------:R-:W-:Y:S01]  /*0e30*/  FFMA.FTZ R37, R72, R38, R21 ;  /* 0x0000002648257223 */ /* 0x000fe20000010015 */
[----:B------:R-:W-:-:S05]  /*0e40*/  HADD2.F32 R38, -RZ, R10.H0_H0 ;  /* 0x2000000aff267230 */ /* 0x000fca0000004100 */
[----:B------:R-:W-:Y:S01]  /*0e50*/  FFMA.FTZ R38, R39, R38, R22 ;  /* 0x0000002627267223 */ /* 0x000fe20000010016 */
[----:B------:R-:W-:Y:S01]  /*0e60*/  FFMA.FTZ R39, R74, R67, R23 ;  /* 0x000000434a277223 */ /* 0x000fe20000010017 */
[----:B------:R-:W-:Y:S06]  /*0e70*/  BRA `(.L_x_12151) ;  /* 0x0000000000807947 */ /* 0x000fec0003800000 */
.L_x_12150:
        /* <DEDUP_REMOVED lines=14> */
[----:B------:R-:W-:Y:S01]  /*0f60*/  FMUL.FTZ R39, R39, R38 ;  /* 0x0000002627277220 */ /* 0x000fe20000410000 */
[----:B------:R-:W-:-:S02]  /*0f70*/  HADD2.F32 R73, -RZ, R7.H0_H0 ;  /* 0x20000007ff497230 */ /* 0x000fc40000004100 */
[----:B------:R-:W-:Y:S01]  /*0f80*/  FMUL.FTZ R67, R67, R38 ;  /* 0x0000002643437220 */ /* 0x000fe20000410000 */
[----:B------:R-:W-:Y:S02]  /*0f90*/  HADD2.F32 R38, -RZ, R7.H1_H1 ;  /* 0x30000007ff267230 */ /* 0x000fe40000004100 */
[----:B------:R-:W-:Y:S02]  /*0fa0*/  HADD2.F32 R72, -RZ, R10.H1_H1 ;  /* 0x3000000aff487230 */ /* 0x000fe40000004100 */
[----:B------:R-:W-:Y:S01]  /*0fb0*/  FMUL.FTZ R32, R32, R73 ;  /* 0x0000004920207220 */ /* 0x000fe20000410000 */
[--C-:B------:R-:W-:Y:S02]  /*0fc0*/  HADD2.F32 R73, -RZ, R8.reuse.H0_H0 ;  /* 0x20000008ff497230 */ /* 0x100fe40000004100 */
[----:B------:R-:W-:Y:S01]  /*0fd0*/  FMUL.FTZ R33, R33, R38 ;  /* 0x0000002621217220 */ /* 0x000fe20000410000 */
[----:B------:R-:W-:Y:S02]  /*0fe0*/  HADD2.F32 R38, -RZ, R8.H1_H1 ;  /* 0x30000008ff267230 */ /* 0x000fe40000004100 */
[----:B------:R-:W-:Y:S01]  /*0ff0*/  FMUL.FTZ R34, R34, R73 ;  /* 0x0000004922227220 */ /* 0x000fe20000410000 */
[----:B------:R-:W-:-:S02]  /*1000*/  HADD2.F32 R73, -RZ, R9.H0_H0 ;  /* 0x20000009ff497230 */ /* 0x000fc40000004100 */
[----:B------:R-:W-:Y:S01]  /*1010*/  FMUL.FTZ R35, R35, R38 ;  /* 0x0000002623237220 */ /* 0x000fe20000410000 */
[----:B------:R-:W-:Y:S02]  /*1020*/  HADD2.F32 R38, -RZ, R9.H1_H1 ;  /* 0x30000009ff267230 */ /* 0x000fe40000004100 */
[----:B------:R-:W-:-:S03]  /*1030*/  FMUL.FTZ R36, R36, R73 ;  /* 0x0000004924247220 */ /* 0x000fc60000410000 */
[----:B------:R-:W-:Y:S01]  /*1040*/  FMUL.FTZ R37, R37, R38 ;  /* 0x0000002625257220 */ /* 0x000fe20000410000 */
[----:B------:R-:W-:-:S05]  /*1050*/  HADD2.F32 R38, -RZ, R10.H0_H0 ;  /* 0x2000000aff267230 */ /* 0x000fca0000004100 */
[----:B------:R-:W-:Y:S01]  /*1060*/  FMUL.FTZ R38, R39, R38 ;  /* 0x0000002627267220 */ /* 0x000fe20000410000 */
[----:B------:R-:W-:-:S07]  /*1070*/  FMUL.FTZ R39, R67, R72 ;  /* 0x0000004843277220 */ /* 0x000fce0000410000 */
.L_x_12151:
[----:B------:R-:W-:Y:S01]  /*1080*/  FADD.FTZ R72, RZ, R24 ;  /* 0x00000018ff487221 */ /* 0x000fe20000010000 */
[----:B------:R-:W-:Y:S01]  /*1090*/  IMAD.WIDE.U32 R70, R69, 0x20, R70 ;  /* 0x0000002045467825 */ /* 0x000fe200078e0046 */
        /* <DEDUP_REMOVED lines=73> */
.L_x_12165:
[----:B------:R-:W0:Y:S01]  /*1530*/  @!P1 LDC.64 R70, c[0x0][0x3c0] ;  /* 0x0000f000ff469b82 */ /* 0x000e220000000a00 */
[----:B-1----:R-:W-:Y:S01]  /*1540*/  FADD.FTZ R67, R74, R67 ;  /* 0x000000434a437221 */ /* 0x002fe20000010000 */
[----:B------:R-:W-:-:S03]  /*1550*/  FSEL R73, R77, RZ, !P2 ;  /* 0x000000ff4d497208 */ /* 0x000fc60005000000 */
[----:B------:R-:W-:Y:S01]  /*1560*/  FFMA.FTZ R72, R67, R72, UR10 ;  /* 0x0000000a43487e23 */ /* 0x000fe20008010048 */
[----:B------:R-:W-:Y:S01]  /*1570*/  FMUL.FTZ R67, R77, R77 ;  /* 0x0000004d4d437220 */ /* 0x000fe20000410000 */
[C---:B------:R-:W-:Y:S01]  /*1580*/  FADD.FTZ R26, -R73.reuse, R26 ;  /* 0x0000001a491a7221 */ /* 0x040fe20000010100 */
[C---:B------:R-:W-:Y:S01]  /*1590*/  FADD.FTZ R29, -R73.reuse, R29 ;  /* 0x0000001d491d7221 */ /* 0x040fe20000010100 */
[C---:B------:R-:W-:Y:S01]  /*15a0*/  FADD.FTZ R30, -R73.reuse, R30 ;  /* 0x0000001e491e7221 */ /* 0x040fe20000010100 */
[----:B------:R-:W-:Y:S01]  /*15b0*/  FADD.FTZ R76, -R73, R27 ;  /* 0x0000001b494c7221 */ /* 0x000fe20000010100 */
[----:B------:R-:W-:Y:S01]  /*15c0*/  FSEL R67, R67, RZ, P2 ;  /* 0x000000ff43437208 */ /* 0x000fe20001000000 */
[C---:B------:R-:W-:Y:S01]  /*15d0*/  FADD.FTZ R31, -R73.reuse, R31 ;  /* 0x0000001f491f7221 */ /* 0x040fe20000010100 */
[C---:B------:R-:W-:Y:S01]  /*15e0*/  FADD.FTZ R24, -R73.reuse, R24 ;  /* 0x0000001849187221 */ /* 0x040fe20000010100 */
[C---:B------:R-:W-:Y:S01]  /*15f0*/  FADD.FTZ R39, -R73.reuse, R39 ;  /* 0x0000002749277221 */ /* 0x040fe20000010100 */
[C---:B------:R-:W-:Y:S01]  /*1600*/  FADD.FTZ R38, -R73.reuse, R38 ;  /* 0x0000002649267221 */ /* 0x040fe20000010100 */
[----:B------:R-:W-:Y:S01]  /*1610*/  FADD.FTZ R67, R72, R67 ;  /* 0x0000004348437221 */ /* 0x000fe20000010000 */
[C---:B------:R-:W-:Y:S01]  /*1620*/  FADD.FTZ R72, -R73.reuse, R25 ;  /* 0x0000001949487221 */ /* 0x040fe20000010100 */
[C---:B------:R-:W-:Y:S01]  /*1630*/  FADD.FTZ R25, -R73.reuse, R28 ;  /* 0x0000001c49197221 */ /* 0x040fe20000010100 */
[C---:B------:R-:W-:Y:S01]  /*1640*/  FADD.FTZ R28, -R73.reuse, R32 ;  /* 0x00000020491c7221 */ /* 0x040fe20000010100 */
[C---:B------:R-:W-:Y:S01]  /*1650*/  FADD.FTZ R32, -R73.reuse, R35 ;  /* 0x0000002349207221 */ /* 0x040fe20000010100 */
[C---:B------:R-:W-:Y:S01]  /*1660*/  FADD.FTZ R35, -R73.reuse, R37 ;  /* 0x0000002549237221 */ /* 0x040fe20000010100 */
[----:B------:R-:W1:Y:S01]  /*1670*/  MUFU.RSQ R67, R67 ;  /* 0x0000004300437308 */ /* 0x000e620000001400 */
[----:B------:R-:W-:Y:S01]  /*1680*/  FADD.FTZ R34, -R73, R34 ;  /* 0x0000002249227221 */ /* 0x000fe20000010100 */
[----:B0-----:R-:W-:-:S02]  /*1690*/  @!P1 IMAD.WIDE R74, R0, 0x4, R70 ;  /* 0x00000004004a9825 */ /* 0x001fc400078e0246 */
[----:B------:R-:W0:Y:S03]  /*16a0*/  LDC.64 R70, c[0x0][0x428] ;  /* 0x00010a00ff467b82 */ /* 0x000e260000000a00 */
[----:B------:R2:W-:Y:S01]  /*16b0*/  @!P1 STG.E desc[UR6][R74.64], R77 ;  /* 0x0000004d4a009986 */ /* 0x0005e2000c101906 */
[----:B-1----:R-:W-:Y:S01]  /*16c0*/  FMUL.FTZ R27, R67, R26 ;  /* 0x0000001a431b7220 */ /* 0x002fe20000410000 */
[C---:B--2---:R-:W-:Y:S01]  /*16d0*/  FADD.FTZ R74, -R73.reuse, R33 ;  /* 0x00000021494a7221 */ /* 0x044fe20000010100 */
[----:B------:R-:W-:Y:S01]  /*16e0*/  FADD.FTZ R33, -R73, R36 ;  /* 0x0000002449217221 */ /* 0x000fe20000010100 */
[C---:B------:R-:W-:Y:S01]  /*16f0*/  FMUL.FTZ R76, R67.reuse, R76 ;  /* 0x0000004c434c7220 */ /* 0x040fe20000410000 */
[C---:B------:R-:W-:Y:S01]  /*1700*/  FMUL.FTZ R72, R67.reuse, R72 ;  /* 0x0000004843487220 */ /* 0x040fe20000410000 */
[----:B------:R-:W-:Y:S02]  /*1710*/  FMUL.FTZ R74, R67, R74 ;  /* 0x0000004a434a7220 */ /* 0x000fe40000410000 */
[----:B------:R-:W-:Y:S01]  /*1720*/  FFMA.FTZ R76, R76, R64, R49 ;  /* 0x000000404c4c7223 */ /* 0x000fe20000010031 */
[----:B0-----:R-:W-:-:S04]  /*1730*/  IMAD.WIDE.U32 R36, R68, 0x10, R70 ;  /* 0x0000001044247825 */ /* 0x001fc800078e0046 */
[C---:B------:R-:W-:Y:S01]  /*1740*/  FMUL.FTZ R68, R67.reuse, R29 ;  /* 0x0000001d43447220 */ /* 0x040fe20000410000 */
[C---:B------:R-:W-:Y:S01]  /*1750*/  FMUL.FTZ R29, R67.reuse, R30 ;  /* 0x0000001e431d7220 */ /* 0x040fe20000410000 */
[----:B------:R-:W-:Y:S01]  /*1760*/  FMUL.FTZ R30, R67, R31 ;  /* 0x0000001f431e7220 */ /* 0x000fe20000410000 */
[----:B------:R-:W-:-:S04]  /*1770*/  IMAD.WIDE.U32 R70, R69, 0x10, R70 ;  /* 0x0000001045467825 */ /* 0x000fc800078e0046 */
[----:B------:R-:W-:Y:S01]  /*1780*/  FMUL.FTZ R69, R67, R25 ;  /* 0x0000001943457220 */ /* 0x000fe20000410000 */
[----:B------:R-:W-:Y:S01]  /*1790*/  FFMA.FTZ R25, R27, R61, R46 ;  /* 0x0000003d1b197223 */ /* 0x000fe2000001002e */
[----:B------:R-:W-:Y:S01]  /*17a0*/  FFMA.FTZ R27, R29, R51, R42 ;  /* 0x000000331d1b7223 */ /* 0x000fe2000001002a */
[----:B------:R-:W-:Y:S01]  /*17b0*/  FFMA.FTZ R29, R68, R62, R47 ;  /* 0x0000003e441d7223 */ /* 0x000fe2000001002f */
[----:B------:R-:W-:Y:S01]  /*17c0*/  FFMA.FTZ R26, R69, R59, R44 ;  /* 0x0000003b451a7223 */ /* 0x000fe2000001002c */
[----:B------:R-:W-:Y:S01]  /*17d0*/  FFMA.FTZ R30, R30, R50, R45 ;  /* 0x000000321e1e7223 */ /* 0x000fe2000001002d */
[----:B------:R-:W-:Y:S01]  /*17e0*/  F2FP.F16.F32.PACK_AB R25, R76, R25 ;  /* 0x000000194c19723e */ /* 0x000fe200000000ff */
[C---:B------:R-:W-:Y:S01]  /*17f0*/  FMUL.FTZ R68, R67.reuse, R35 ;  /* 0x0000002343447220 */ /* 0x040fe20000410000 */
[----:B------:R-:W-:Y:S01]  /*1800*/  FMUL.FTZ R76, R67, R38 ;  /* 0x00000026434c7220 */ /* 0x000fe20000410000 */
[----:B------:R-:W-:Y:S01]  /*1810*/  F2FP.F16.F32.PACK_AB R26, R29, R26 ;  /* 0x0000001a1d1a723e */ /* 0x000fe200000000ff */
[C---:B------:R-:W-:Y:S01]  /*1820*/  FMUL.FTZ R29, R67.reuse, R24 ;  /* 0x00000018431d7220 */ /* 0x040fe20000410000 */
[----:B------:R-:W-:Y:S01]  /*1830*/  F2FP.F16.F32.PACK_AB R27, R30, R27 ;  /* 0x0000001b1e1b723e */ /* 0x000fe200000000ff */
[C---:B------:R-:W-:Y:S01]  /*1840*/  FMUL.FTZ R30, R67.reuse, R33 ;  /* 0x00000021431e7220 */ /* 0x040fe20000410000 */
[----:B------:R-:W-:Y:S01]  /*1850*/  FMUL.FTZ R33, R67, R39 ;  /* 0x0000002743217220 */ /* 0x000fe20000410000 */
[----:B------:R-:W-:Y:S01]  /*1860*/  FFMA.FTZ R24, R29, R65, R48 ;  /* 0x000000411d187223 */ /* 0x000fe20000010030 */
[----:B------:R-:W-:Y:S01]  /*1870*/  FFMA.FTZ R29, R72, R66, R63 ;  /* 0x00000042481d7223 */ /* 0x000fe2000001003f */
[----:B------:R-:W0:Y:S01]  /*1880*/  @!P1 LDC.64 R38, c[0x0][0x3c8] ;  /* 0x0000f200ff269b82 */ /* 0x000e220000000a00 */
[----:B------:R-:W-:Y:S01]  /*1890*/  FFMA.FTZ R72, R33, R57, R12 ;  /* 0x0000003921487223 */ /* 0x000fe2000001000c */
[----:B------:R-:W-:Y:S01]  /*18a0*/  FFMA.FTZ R30, R30, R56, R13 ;  /* 0x000000381e1e7223 */ /* 0x000fe2000001000d */
[----:B------:R-:W-:Y:S01]  /*18b0*/  FFMA.FTZ R33, R68, R58, R15 ;  /* 0x0000003a44217223 */ /* 0x000fe2000001000f */
[----:B------:R-:W-:Y:S01]  /*18c0*/  FMUL.FTZ R68, R67, R32 ;  /* 0x0000002043447220 */ /* 0x000fe20000410000 */
[----:B------:R-:W-:Y:S01]  /*18d0*/  F2FP.F16.F32.PACK_AB R24, R29, R24 ;  /* 0x000000181d18723e */ /* 0x000fe200000000ff */
[C---:B------:R-:W-:Y:S01]  /*18e0*/  FMUL.FTZ R35, R67.reuse, R34 ;  /* 0x0000002243237220 */ /* 0x040fe20000410000 */
[----:B------:R-:W-:Y:S01]  /*18f0*/  FMUL.FTZ R29, R67, R28 ;  /* 0x0000001c431d7220 */ /* 0x000fe20000410000 */
[----:B------:R-:W-:Y:S01]  /*1900*/  F2FP.F16.F32.PACK_AB R30, R33, R30 ;  /* 0x0000001e211e723e */ /* 0x000fe200000000ff */
[----:B------:R-:W-:Y:S01]  /*1910*/  FFMA.FTZ R31, R76, R60, R11 ;  /* 0x0000003c4c1f7223 */ /* 0x000fe2000001000b */
[----:B------:R-:W1:Y:S01]  /*1920*/  LDC.64 R32, c[0x0][0x380] ;  /* 0x0000e000ff207b82 */ /* 0x000e620000000a00 */
[----:B------:R-:W-:Y:S01]  /*1930*/  FFMA.FTZ R34, R35, R55, R14 ;  /* 0x0000003723227223 */ /* 0x000fe2000001000e */
[----:B------:R-:W-:Y:S01]  /*1940*/  FFMA.FTZ R69, R68, R54, R41 ;  /* 0x0000003644457223 */ /* 0x000fe20000010029 */
[----:B------:R-:W-:Y:S01]  /*1950*/  FFMA.FTZ R28, R29, R53, R40 ;  /* 0x000000351d1c7223 */ /* 0x000fe20000010028 */
[----:B------:R-:W-:Y:S01]  /*1960*/  FFMA.FTZ R35, R74, R52, R43 ;  /* 0x000000344a237223 */ /* 0x000fe2000001002b */
[----:B------:R-:W-:-:S02]  /*1970*/  F2FP.F16.F32.PACK_AB R31, R72, R31 ;  /* 0x0000001f481f723e */ /* 0x000fc400000000ff */
[----:B------:R-:W-:Y:S02]  /*1980*/  F2FP.F16.F32.PACK_AB R29, R69, R34 ;  /* 0x00000022451d723e */ /* 0x000fe400000000ff */
[----:B------:R-:W-:Y:S01]  /*1990*/  F2FP.F16.F32.PACK_AB R28, R35, R28 ;  /* 0x0000001c231c723e */ /* 0x000fe200000000ff */
[----:B0-----:R-:W-:-:S05]  /*19a0*/  @!P1 IMAD.WIDE R38, R0, 0x4, R38 ;  /* 0x0000000400269825 */ /* 0x001fca00078e0226 */
[----:B------:R0:W-:Y:S04]  /*19b0*/  @!P1 STG.E desc[UR6][R38.64], R67 ;  /* 0x0000004326009986 */ /* 0x0001e8000c101906 */
[----:B------:R0:W-:Y:S01]  /*19c0*/  STG.E.128 desc[UR6][R36.64], R24 ;  /* 0x0000001824007986 */ /* 0x0001e2000c101d06 */
[----:B-1----:R-:W-:-:S03]  /*19d0*/  LEA R0, R32, R0, 0x2 ;  /* 0x0000000020007211 */ /* 0x002fc600078e10ff */
[----:B------:R0:W-:Y:S01]  /*19e0*/  STG.E.128 desc[UR6][R70.64], R28 ;  /* 0x0000001c46007986 */ /* 0x0001e2000c101d06 */
[----:B------:R-:W-:-:S13]  /*19f0*/  ISETP.GE.AND P1, PT, R0, R33, PT ;  /* 0x000000210000720c */ /* 0x000fda0003f26270 */
[----:B------:R-:W-:Y:S05]  /*1a00*/  @!P1 BRA `(.L_x_12153) ;  /* 0xffffffec00189947 */ /* 0x000fea000383ffff */
[----:B------:R-:W-:Y:S05]  /*1a10*/  EXIT ;  /* 0x000000000000794d */ /* 0x000fea0003800000 */
.L_x_12152:
        /* <DEDUP_REMOVED lines=8> */
.L_x_12155:
[----:B------:R-:W-:Y:S05]  /*1aa0*/  BSYNC B0 ;  /* 0x0000000000007941 */ /* 0x000fea0003800000 */
.L_x_12154:
        /* <DEDUP_REMOVED lines=8> */
.L_x_12156:
[----:B------:R-:W-:Y:S02]  /*1b30*/  HFMA2 R73, -RZ, RZ, 0, 2.384185791015625e-07 ;  /* 0x00000004ff497431 */ /* 0x000fe400000001ff */
[----:B------:R-:W-:-:S05]  /*1b40*/  FADD.FTZ R76, R75, R67 ;  /* 0x000000434b4c7221 */ /* 0x000fca0000010000 */
[----:B------:R-:W-:-:S07]  /*1b50*/  MOV R75, R76 ;  /* 0x0000004c004b7202 */ /* 0x000fce0000000f00 */
[----:B------:R-:W-:Y:S05]  /*1b60*/  WARPSYNC.COLLECTIVE R70, `(.L_x_12157) ;  /* 0x0000000046087348 */ /* 0x000fea0003c00000 */
[----:B------:R0:W1:Y:S02]  /*1b70*/  SHFL.BFLY P3, R67, R75, R73, R71 ;  /* 0x0c0000494b437389 */ /* 0x0000640000060047 */
[----:B01----:R-:W-:Y:S05]  /*1b80*/  ENDCOLLECTIVE ;  /* 0x000000000000791b */ /* 0x003fea0003800000 */
.L_x_12157:
[----:B------:R-:W-:Y:S02]  /*1b90*/  HFMA2 R73, -RZ, RZ, 0, 4.76837158203125e-07 ;  /* 0x00000008ff497431 */ /* 0x000fe400000001ff */
[----:B------:R-:W-:-:S05]  /*1ba0*/  FADD.FTZ R76, R76, R67 ;  /* 0x000000434c4c7221 */ /* 0x000fca0000010000 */
[----:B------:R-:W-:-:S07]  /*1bb0*/  MOV R75, R76 ;  /* 0x0000004c004b7202 */ /* 0x000fce0000000f00 */
[----:B------:R-:W-:Y:S05]  /*1bc0*/  WARPSYNC.COLLECTIVE R70, `(.L_x_12158) ;  /* 0x0000000046087348 */ /* 0x000fea0003c00000 */
[----:B------:R0:W1:Y:S02]  /*1bd0*/  SHFL.BFLY P3, R67, R75, R73, R71 ;  /* 0x0c0000494b437389 */ /* 0x0000640000060047 */
[----:B01----:R-:W-:Y:S05]  /*1be0*/  ENDCOLLECTIVE ;  /* 0x000000000000791b */ /* 0x003fea0003800000 */
.L_x_12158:
[----:B------:R-:W-:Y:S02]  /*1bf0*/  HFMA2 R73, -RZ, RZ, 0, 9.5367431640625e-07 ;  /* 0x00000010ff497431 */ /* 0x000fe400000001ff */
[----:B------:R-:W-:-:S05]  /*1c00*/  FADD.FTZ R74, R76, R67 ;  /* 0x000000434c4a7221 */ /* 0x000fca0000010000 */
[----:B------:R-:W-:-:S07]  /*1c10*/  MOV R75, R74 ;  /* 0x0000004a004b7202 */ /* 0x000fce0000000f00 */
[----:B------:R-:W-:Y:S05]  /*1c20*/  WARPSYNC.COLLECTIVE R70, `(.L_x_12159) ;  /* 0x0000000046087348 */ /* 0x000fea0003c00000 */
[----:B------:R0:W1:Y:S02]  /*1c30*/  SHFL.BFLY P3, R67, R75, R73, R71 ;  /* 0x0c0000494b437389 */ /* 0x0000640000060047 */
[----:B01----:R-:W-:Y:S05]  /*1c40*/  ENDCOLLECTIVE ;  /* 0x000000000000791b */ /* 0x003fea0003800000 */
.L_x_12159:
        /* <DEDUP_REMOVED lines=40> */
.L_x_12160:
[----:B------:R-:W-:Y:S02]  /*1ed0*/  HFMA2 R73, -RZ, RZ, 0, 1.1920928955078125e-07 ;  /* 0x00000002ff497431 */ /* 0x000fe400000001ff */
[----:B------:R-:W-:-:S07]  /*1ee0*/  FADD.FTZ R75, R74, R67 ;  /* 0x000000434a4b7221 */ /* 0x000fce0000010000 */
[----:B------:R-:W-:Y:S05]  /*1ef0*/  WARPSYNC.COLLECTIVE R70, `(.L_x_12161) ;  /* 0x0000000046087348 */ /* 0x000fea0003c00000 */
[----:B------:R0:W1:Y:S02]  /*1f00*/  SHFL.BFLY P3, R67, R75, R73, R71 ;  /* 0x0c0000494b437389 */ /* 0x0000640000060047 */
[----:B01----:R-:W-:Y:S05]  /*1f10*/  ENDCOLLECTIVE ;  /* 0x000000000000791b */ /* 0x003fea0003800000 */
.L_x_12161:
[----:B------:R-:W-:Y:S02]  /*1f20*/  HFMA2 R73, -RZ, RZ, 0, 2.384185791015625e-07 ;  /* 0x00000004ff497431 */ /* 0x000fe400000001ff */
[----:B------:R-:W-:-:S05]  /*1f30*/  FADD.FTZ R76, R75, R67 ;  /* 0x000000434b4c7221 */ /* 0x000fca0000010000 */
[----:B------:R-:W-:-:S07]  /*1f40*/  MOV R75, R76 ;  /* 0x0000004c004b7202 */ /* 0x000fce0000000f00 */
[----:B------:R-:W-:Y:S05]  /*1f50*/  WARPSYNC.COLLECTIVE R70, `(.L_x_12162) ;  /* 0x0000000046087348 */ /* 0x000fea0003c00000 */
[----:B------:R0:W1:Y:S02]  /*1f60*/  SHFL.BFLY P3, R67, R75, R73, R71 ;  /* 0x0c0000494b437389 */ /* 0x0000640000060047 */
[----:B01----:R-:W-:Y:S05]  /*1f70*/  ENDCOLLECTIVE ;  /* 0x000000000000791b */ /* 0x003fea0003800000 */
.L_x_12162:
[----:B------:R-:W-:Y:S02]  /*1f80*/  HFMA2 R73, -RZ, RZ, 0, 4.76837158203125e-07 ;  /* 0x00000008ff497431 */ /* 0x000fe400000001ff */
[----:B------:R-:W-:-:S05]  /*1f90*/  FADD.FTZ R76, R76, R67 ;  /* 0x000000434c4c7221 */ /* 0x000fca0000010000 */
[----:B------:R-:W-:-:S07]  /*1fa0*/  MOV R75, R76 ;  /* 0x0000004c004b7202 */ /* 0x000fce0000000f00 */
[----:B------:R-:W-:Y:S05]  /*1fb0*/  WARPSYNC.COLLECTIVE R70, `(.L_x_12163) ;  /* 0x0000000046087348 */ /* 0x000fea0003c00000 */
[----:B------:R0:W1:Y:S02]  /*1fc0*/  SHFL.BFLY P3, R67, R75, R73, R71 ;  /* 0x0c0000494b437389 */ /* 0x0000640000060047 */
[----:B01----:R-:W-:Y:S05]  /*1fd0*/  ENDCOLLECTIVE ;  /* 0x000000000000791b */ /* 0x003fea0003800000 */
.L_x_12163:
[----:B------:R-:W-:Y:S02]  /*1fe0*/  HFMA2 R73, -RZ, RZ, 0, 9.5367431640625e-07 ;  /* 0x00000010ff497431 */ /* 0x000fe400000001ff */
[----:B------:R-:W-:-:S05]  /*1ff0*/  FADD.FTZ R74, R76, R67 ;  /* 0x000000434c4a7221 */ /* 0x000fca0000010000 */
[----:B------:R-:W-:-:S07]  /*2000*/  MOV R75, R74 ;  /* 0x0000004a004b7202 */ /* 0x000fce0000000f00 */
[----:B------:R-:W-:Y:S05]  /*2010*/  WARPSYNC.COLLECTIVE R70, `(.L_x_12164) ;  /* 0x0000000046087348 */ /* 0x000fea0003c00000 */
[----:B------:R0:W1:Y:S02]  /*2020*/  SHFL.BFLY P3, R67, R75, R73, R71 ;  /* 0x0c0000494b437389 */ /* 0x0000640000060047 */
[----:B01----:R-:W-:Y:S05]  /*2030*/  ENDCOLLECTIVE ;  /* 0x000000000000791b */ /* 0x003fea0003800000 */
.L_x_12164:
[----:B------:R-:W-:Y:S05]  /*2040*/  BRA `(.L_x_12165) ;  /* 0xfffffff400387947 */ /* 0x000fea000383ffff */
.L_x_12166:
        /* <DEDUP_REMOVED lines=11> */
.L_x_20322:


//--------------------- .text._ZN10layer_norm13ln_fwd_kernelINS_13Kernel_traitsI6__halfS2_fS2_fjLj512ELj1ELj4ELj1ELj16ENS_18Kernel_traits_baseILj512ES2_S2_fS2_fjLj128EEEEELb0ELb1ELb1ELb0EEEvNS_9FwdParamsE --------------------------
	.section	.text._ZN10layer_norm13ln_fwd_kernelINS_13Kernel_traitsI6__halfS2_fS2_fjLj512ELj1ELj4ELj1ELj16ENS_18Kernel_traits_baseILj512ES2_S2_fS2_fjLj128EEEEELb0ELb1ELb1ELb0EEEvNS_9FwdParamsE,"ax",@progbits
	.align	128
        .global         _ZN10layer_norm13ln_fwd_kernelINS_13Kernel_traitsI6__halfS2_fS2_fjLj512ELj1ELj4ELj1ELj16ENS_18Kernel_traits_baseILj512ES2_S2_fS2_fjLj128EEEEELb0ELb1ELb1ELb0EEEvNS_9FwdParamsE
        .type           _ZN10layer_norm13ln_fwd_kernelINS_13Kernel_traitsI6__halfS2_fS2_fjLj512ELj1ELj4ELj1ELj16ENS_18Kernel_traits_baseILj512ES2_S2_fS2_fjLj128EEEEELb0ELb1ELb1ELb0EEEvNS_9FwdParamsE,@function
        .size           _ZN10layer_norm13ln_fwd_kernelINS_13Kernel_traitsI6__halfS2_fS2_fjLj512ELj1ELj4ELj1ELj16ENS_18Kernel_traits_baseILj512ES2_S2_fS2_fjLj128EEEEELb0ELb1ELb1ELb0EEEvNS_9FwdParamsE,(.L_x_20323 - _ZN10layer_norm13ln_fwd_kernelINS_13Kernel_traitsI6__halfS2_fS2_fjLj512ELj1ELj4ELj1ELj16ENS_18Kernel_traits_baseILj512ES2_S2_fS2_fjLj128EEEEELb0ELb1ELb1ELb0EEEvNS_9FwdParamsE)
        .other          _ZN10layer_norm13ln_fwd_kernelINS_13Kernel_traitsI6__halfS2_fS2_fjLj512ELj1ELj4ELj1ELj16ENS_18Kernel_traits_baseILj512ES2_S2_fS2_fjLj128EEEEELb0ELb1ELb1ELb0EEEvNS_9FwdParamsE,@"STO_CUDA_ENTRY STV_DEFAULT"
_ZN10layer_norm13ln_fwd_kernelINS_13Kernel_traitsI6__halfS2_fS2_fjLj512ELj1ELj4ELj1ELj16ENS_18Kernel_traits_baseILj512ES2_S2_fS2_fjLj128EEEEELb0ELb1ELb1ELb0EEEvNS_9FwdParamsE:
.text._ZN10layer_norm13ln_fwd_kernelINS_13Kernel_traitsI6__halfS2_fS2_fjLj512ELj1ELj4ELj1ELj16ENS_18Kernel_traits_baseILj512ES2_S2_fS2_fjLj128EEEEELb0ELb1ELb1ELb0EEEvNS_9FwdParamsE:
        /* <DEDUP_REMOVED lines=33> */
.L_x_12170:
[----:B------:R-:W-:Y:S05]  /*0210*/  BSYNC.RECONVERGENT B1 ;  /* 0x0000000000017941 */ /* 0x000fea0003800200 */
.L_x_12169:
        /* <DEDUP_REMOVED lines=11> */
.L_x_12168:
        /* <DEDUP_REMOVED lines=21> */
.L_x_12171:
[----:B------:R-:W-:Y:S05]  /*0420*/  BSYNC.RECONVERGENT B0 ;  /* 0x0000000000007941 */ /* 0x000fea0003800200 */
.L_x_12167:
[----:B------:R-:W1:Y:S01]  /*0430*/  LDCU UR4, c[0x0][0x384] ;  /* 0x00007080ff0477ac */ /* 0x000e620008000800 */
[----:B------:R-:W2:Y:S01]  /*0440*/  LDCU UR11, c[0x0][0x40c] ;  /* 0x00008180ff0b77ac */ /* 0x000ea20008000800 */
[----:B------:R-:W3:Y:S01]  /*0450*/  LDCU.U8 UR5, c[0x0][0x410] ;  /* 0x00008200ff0577ac */ /* 0x000ee20008000000 */
[----:B------:R-:W4:Y:S01]  /*0460*/  LDCU UR10, c[0x0][0x448] ;  /* 0x00008900ff0a77ac */ /* 0x000f220008000800 */
[----:B------:R-:W0:Y:S01]  /*0470*/  LDCU.64 UR8, c[0x0][0x3a0] ;  /* 0x00007400ff0877ac */ /* 0x000e220008000a00 */
[----:B-1----:R-:W-:-:S13]  /*0480*/  ISETP.GE.AND P0, PT, R60, UR4, PT ;  /* 0x000000043c007c0c */ /* 0x002fda000bf06270 */
[----:B0-234-:R-:W-:Y:S05]  /*0490*/  @P0 EXIT ;  /* 0x000000000000094d */ /* 0x01dfea0003800000 */
.L_x_12189:
[----:B0-----:R-:W0:Y:S08]  /*04a0*/  LDC.64 R56, c[0x0][0x3f0] ;  /* 0x0000fc00ff387b82 */ /* 0x001e300000000a00 */
[----:B------:R-:W1:Y:S08]  /*04b0*/  LDC R59, c[0x0][0x388] ;  /* 0x0000e200ff3b7b82 */ /* 0x000e700000000800 */
[----:B------:R-:W2:Y:S01]  /*04c0*/  LDC.64 R62, c[0x0][0x3f8] ;  /* 0x0000fe00ff3e7b82 */ /* 0x000ea20000000a00 */
[----:B0-----:R-:W-:-:S05]  /*04d0*/  IMAD.WIDE R56, R60, 0x4, R56 ;  /* 0x000000043c387825 */ /* 0x001fca00078e0238 */
[----:B------:R-:W3:Y:S01]  /*04e0*/  LDG.E R0, desc[UR6][R56.64] ;  /* 0x0000000638007981 */ /* 0x000ee2000c1e1900 */
[----:B------:R-:W-:Y:S01]  /*04f0*/  ISETP.GE.U32.AND P2, PT, R2, 0x20, PT ;  /* 0x000000200200780c */ /* 0x000fe20003f46070 */
[C---:B-1----:R-:W-:Y:S01]  /*0500*/  IMAD R61, R60.reuse, R59, RZ ;  /* 0x0000003b3c3d7224 */ /* 0x042fe200078e02ff */
[----:B------:R-:W-:Y:S01]  /*0510*/  BSSY.RECONVERGENT B0, `(.L_x_12172) ;  /* 0x0000084000007945 */ /* 0x000fe20003800200 */
[----:B--2---:R-:W-:-:S05]  /*0520*/  IMAD.WIDE R62, R60, 0x4, R62 ;  /* 0x000000043c3e7825 */ /* 0x004fca00078e023e */
[----:B-----5:R0:W5:Y:S01]  /*0530*/  LDG.E R58, desc[UR6][R62.64] ;  /* 0x000000063e3a7981 */ /* 0x020162000c1e1900 */
[----:B---3--:R-:W-:-:S13]  /*0540*/  ISETP.GE.AND P3, PT, R0, 0x1, PT ;  /* 0x000000010000780c */ /* 0x008fda0003f66270 */
[----:B------:R-:W-:-:S05]  /*0550*/  @P3 IADD3 R64, PT, PT, R0, -0x1, RZ ;  /* 0xffffffff00403810 */ /* 0x000fca0007ffe0ff */
[----:B------:R-:W-:Y:S01]  /*0560*/  @P3 IMAD R65, R64, R59, RZ ;  /* 0x0000003b40413224 */ /* 0x000fe200078e02ff */
[----:B------:R-:W-:-:S04]  /*0570*/  SHF.R.S32.HI R64, RZ, 0x1f, R61 ;  /* 0x0000001fff407819 */ /* 0x000fc8000001143d */
[----:B------:R-:W-:Y:S02]  /*0580*/  @P3 SHF.R.S32.HI R66, RZ, 0x1f, R65 ;  /* 0x0000001fff423819 */ /* 0x000fe40000011441 */
[----:B------:R-:W-:Y:S01]  /*0590*/  LEA.HI R64, R64, R61, RZ, 0x3 ;  /* 0x0000003d40407211 */ /* 0x000fe200078f18ff */
[----:B------:R-:W-:Y:S01]  /*05a0*/  HFMA2 R61, -RZ, RZ, 0, 0 ;  /* 0x00000000ff3d7431 */ /* 0x000fe200000001ff */
[----:B------:R-:W-:Y:S02]  /*05b0*/  @P3 LEA.HI R66, R66, R65, RZ, 0x3 ;  /* 0x0000004142423211 */ /* 0x000fe400078f18ff */
[-C--:B0-----:R-:W-:Y:S02]  /*05c0*/  LEA.HI.SX32 R63, R64, R3.reuse, 0x1d ;  /* 0x00000003403f7211 */ /* 0x081fe400078feaff */
[----:B------:R-:W-:Y:S01]  /*05d0*/  @P3 LEA.HI.SX32 R61, R66, R3, 0x1d ;  /* 0x00000003423d3211 */ /* 0x000fe200078feaff */
[----:B------:R-:W-:Y:S06]  /*05e0*/  @!P2 BRA `(.L_x_12173) ;  /* 0x0000000400d8a947 */ /* 0x000fec0003800000 */
[----:B------:R-:W-:Y:S04]  /*05f0*/  BSSY.RECONVERGENT B1, `(.L_x_12174) ;  /* 0x0000005000017945 */ /* 0x000fe80003800200 */
[----:B------:R-:W-:Y:S05]  /*0600*/  @!P3 BRA `(.L_x_12175) ;  /* 0x00000000000cb947 */ /* 0x000fea0003800000 */
[----:B------:R-:W0:Y:S02]  /*0610*/  LDC.64 R28, c[0x0][0x390] ;  /* 0x0000e400ff1c7b82 */ /* 0x000e240000000a00 */
[----:B0-----:R-:W-:-:S06]  /*0620*/  IMAD.WIDE.U32 R28, R61, 0x10, R28 ;  /* 0x000000103d1c7825 */ /* 0x001fcc00078e001c */
[----:B------:R-:W5:Y:S02]  /*0630*/  LDG.E.128 R28, desc[UR6][R28.64] ;  /* 0x000000061c1c7981 */ /* 0x000f64000c1e1d00 */
.L_x_12175:
[----:B------:R-:W-:Y:S05]  /*0640*/  BSYNC.RECONVERGENT B1 ;  /* 0x0000000000017941 */ /* 0x000fea0003800200 */
.L_x_12174:
        /* <DEDUP_REMOVED lines=10> */
[----:B-----5:R-:W-:Y:S02]  /*06f0*/  @P0 HADD2.F32 R41, -RZ, R28.H0_H0 ;  /* 0x2000001cff290230 */ /* 0x020fe40000004100 */
[--C-:B------:R-:W-:Y:S02]  /*0700*/  @P0 HADD2.F32 R42, -RZ, R12.reuse.H0_H0 ;  /* 0x2000000cff2a0230 */ /* 0x100fe40000004100 */
[----:B0-----:R-:W-:Y:S02]  /*0710*/  @P0 HADD2.F32 R45, -RZ, R12.H1_H1 ;  /* 0x3000000cff2d0230 */ /* 0x001fe40000004100 */
[----:B------:R-:W-:Y:S01]  /*0720*/  @P0 HADD2.F32 R56, -RZ, R29.H1_H1 ;  /* 0x3000001dff380230 */ /* 0x000fe20000004100 */
[----:B------:R-:W0:Y:S08]  /*0730*/  @P0 LDC R47, c[0x0][0x40c] ;  /* 0x00010300ff2f0b82 */ /* 0x000e300000000800 */
[----:B------:R-:W4:Y:S01]  /*0740*/  @P0 LDC R57, c[0x0][0x40c] ;  /* 0x00010300ff390b82 */ /* 0x000f220000000800 */
[----:B-1----:R-:W-:-:S07]  /*0750*/  @P0 FMUL.FTZ R41, R41, R46 ;  /* 0x0000002e29290220 */ /* 0x002fce0000410000 */
[----:B------:R-:W1:Y:S01]  /*0760*/  @P0 LDC R43, c[0x0][0x40c] ;  /* 0x00010300ff2b0b82 */ /* 0x000e620000000800 */
[----:B------:R-:W-:-:S07]  /*0770*/  @P0 HADD2.F32 R46, -RZ, R29.H0_H0 ;  /* 0x2000001dff2e0230 */ /* 0x000fce0000004100 */
[----:B------:R-:W4:Y:S01]  /*0780*/  @P0 LDC R44, c[0x0][0x40c] ;  /* 0x00010300ff2c0b82 */ /* 0x000f220000000800 */
[----:B-1----:R-:W-:Y:S01]  /*0790*/  @P0 FMUL.FTZ R56, R56, R43 ;  /* 0x0000002b38380220 */ /* 0x002fe20000410000 */
[----:B--2---:R-:W-:Y:S01]  /*07a0*/  @!P0 MOV R40, R32 ;  /* 0x0000002000288202 */ /* 0x004fe20000000f00 */
[----:B------:R-:W-:Y:S01]  /*07b0*/  @P0 FFMA.FTZ R40, R41, R42, R32 ;  /* 0x0000002a29280223 */ /* 0x000fe20000010020 */
[----:B------:R-:W-:Y:S01]  /*07c0*/  @P0 HADD2.F32 R42, -RZ, R28.H1_H1 ;  /* 0x3000001cff2a0230 */ /* 0x000fe20000004100 */
[----:B------:R-:W-:Y:S02]  /*07d0*/  MOV R41, R33 ;  /* 0x0000002100297202 */ /* 0x000fe40000000f00 */
[----:B------:R-:W-:Y:S02]  /*07e0*/  MOV R43, R35 ;  /* 0x00000023002b7202 */ /* 0x000fe40000000f00 */
[----:B0-----:R-:W-:Y:S01]  /*07f0*/  @P0 FMUL.FTZ R42, R42, R47 ;  /* 0x0000002f2a2a0220 */ /* 0x001fe20000410000 */
[----:B----4-:R-:W-:Y:S01]  /*0800*/  @P0 FMUL.FTZ R47, R46, R57 ;  /* 0x000000392e2f0220 */ /* 0x010fe20000410000 */
[----:B------:R-:W-:-:S02]  /*0810*/  @P0 HADD2.F32 R46, -RZ, R13.H0_H0 ;  /* 0x2000000dff2e0230 */ /* 0x000fc40000004100 */
[----:B------:R-:W-:Y:S01]  /*0820*/  @P0 FFMA.FTZ R41, R42, R45, R33 ;  /* 0x0000002d2a290223 */ /* 0x000fe20000010021 */
[----:B------:R-:W-:Y:S01]  /*0830*/  MOV R42, R34 ;  /* 0x00000022002a7202 */ /* 0x000fe20000000f00 */
[----:B------:R-:W0:Y:S01]  /*0840*/  @P0 LDC R45, c[0x0][0x40c] ;  /* 0x00010300ff2d0b82 */ /* 0x000e220000000800 */
[----:B------:R-:W-:Y:S01]  /*0850*/  @P0 FFMA.FTZ R42, R47, R46, R34 ;  /* 0x0000002e2f2a0223 */ /* 0x000fe20000010022 */
[----:B------:R-:W-:Y:S02]  /*0860*/  @P0 HADD2.F32 R47, -RZ, R13.H1_H1 ;  /* 0x3000000dff2f0230 */ /* 0x000fe40000004100 */
[----:B------:R-:W-:-:S03]  /*0870*/  @P0 HADD2.F32 R57, -RZ, R30.H0_H0 ;  /* 0x2000001eff390230 */ /* 0x000fc60000004100 */
[----:B------:R-:W-:Y:S01]  /*0880*/  @P0 FFMA.FTZ R43, R56, R47, R35 ;  /* 0x0000002f382b0223 */ /* 0x000fe20000010023 */
[----:B------:R-:W1:Y:S01]  /*0890*/  @P0 LDC R46, c[0x0][0x40c] ;  /* 0x00010300ff2e0b82 */ /* 0x000e620000000800 */
[----:B------:R-:W-:Y:S02]  /*08a0*/  @P0 HADD2.F32 R47, -RZ, R14.H0_H0 ;  /* 0x2000000eff2f0230 */ /* 0x000fe40000004100 */
[----:B------:R-:W-:Y:S01]  /*08b0*/  @P0 FMUL.FTZ R57, R57, R44 ;  /* 0x0000002c39390220 */ /* 0x000fe20000410000 */
[----:B------:R-:W-:Y:S01]  /*08c0*/  @P0 HADD2.F32 R56, -RZ, R30.H1_H1 ;  /* 0x3000001eff380230 */ /* 0x000fe20000004100 */
[----:B---3--:R-:W-:Y:S02]  /*08d0*/  MOV R44, R36 ;  /* 0x00000024002c7202 */ /* 0x008fe40000000f00 */
[----:B------:R-:W-:Y:S01]  /*08e0*/  @P0 FFMA.FTZ R44, R57, R47, R36 ;  /* 0x0000002f392c0223 */ /* 0x000fe20000010024 */
[----:B------:R-:W-:Y:S02]  /*08f0*/  @P0 HADD2.F32 R47, -RZ, R14.H1_H1 ;  /* 0x3000000eff2f0230 */ /* 0x000fe40000004100 */
[----:B------:R-:W-:-:S02]  /*0900*/  @P0 HADD2.F32 R57, -RZ, R31.H0_H0 ;  /* 0x2000001fff390230 */ /* 0x000fc40000004100 */
[----:B0-----:R-:W-:Y:S01]  /*0910*/  @P0 FMUL.FTZ R56, R56, R45 ;  /* 0x0000002d38380220 */ /* 0x001fe20000410000 */
[----:B------:R-:W-:-:S03]  /*0920*/  MOV R45, R37 ;  /* 0x00000025002d7202 */ /* 0x000fc60000000f00 */
[----:B------:R-:W-:Y:S01]  /*0930*/  @P0 FFMA.FTZ R45, R56, R47, R37 ;  /* 0x0000002f382d0223 */ /* 0x000fe20000010025 */
[----:B------:R-:W-:Y:S02]  /*0940*/  @P0 HADD2.F32 R47, -RZ, R15.H0_H0 ;  /* 0x2000000fff2f0230 */ /* 0x000fe40000004100 */
[----:B-1----:R-:W-:Y:S01]  /*0950*/  @P0 FMUL.FTZ R57, R57, R46 ;  /* 0x0000002e39390220 */ /* 0x002fe20000410000 */
[----:B------:R-:W-:-:S03]  /*0960*/  MOV R46, R38 ;  /* 0x00000026002e7202 */ /* 0x000fc60000000f00 */
[----:B------:R-:W-:Y:S01]  /*0970*/  @P0 FFMA.FTZ R46, R57, R47, R38 ;  /* 0x0000002f392e0223 */ /* 0x000fe20000010026 */
[----:B------:R-:W-:Y:S01]  /*0980*/  MOV R47, R39 ;  /* 0x00000027002f7202 */ /* 0x000fe20000000f00 */
[----:B------:R-:W-:Y:S06]  /*0990*/  @!P0 BRA `(.L_x_12178) ;  /* 0x0000000000d08947 */ /* 0x000fec0003800000 */
[----:B------:R-:W-:Y:S02]  /*09a0*/  HADD2.F32 R47, -RZ, R31.H1_H1 ;  /* 0x3000001fff2f7230 */ /* 0x000fe40000004100 */
[----:B------:R-:W-:-:S03]  /*09b0*/  HADD2.F32 R57, -RZ, R15.H1_H1 ;  /* 0x3000000fff397230 */ /* 0x000fc60000004100 */
[----:B------:R-:W-:-:S04]  /*09c0*/  FMUL.FTZ R56, R47, UR11 ;  /* 0x0000000b2f387c20 */ /* 0x000fc80008410000 */
[----:B------:R-:W-:Y:S01]  /*09d0*/  FFMA.FTZ R47, R56, R57, R39 ;  /* 0x00000039382f7223 */ /* 0x000fe20000010027 */
[----:B------:R-:W-:Y:S06]  /*09e0*/  BRA `(.L_x_12178) ;  /* 0x0000000000bc7947 */ /* 0x000fec0003800000 */
.L_x_12177:
[----:B------:R-:W0:Y:S01]  /*09f0*/  @P3 LDC R46, c[0x0][0x40c] ;  /* 0x00010300ff2e3b82 */ /* 0x000e220000000800 */
[--C-:B-----5:R-:W-:Y:S02]  /*0a00*/  @P3 HADD2.F32 R43, -RZ, R28.reuse.H1_H1 ;  /* 0x3000001cff2b3230 */ /* 0x120fe40000004100 */
[----:B------:R-:W-:Y:S02]  /*0a10*/  @P3 HADD2.F32 R40, -RZ, R28.H0_H0 ;  /* 0x2000001cff283230 */ /* 0x000fe40000004100 */
[----:B------:R-:W-:Y:S02]  /*0a20*/  @P3 HADD2.F32 R47, -RZ, R12.H1_H1 ;  /* 0x3000000cff2f3230 */ /* 0x000fe40000004100 */
[--C-:B------:R-:W-:Y:S01]  /*0a30*/  @P3 HADD2.F32 R62, -RZ, R13.reuse.H0_H0 ;  /* 0x2000000dff3e3230 */ /* 0x100fe20000004100 */
[----:B------:R-:W1:Y:S01]  /*0a40*/  @P3 LDC R41, c[0x0][0x40c] ;  /* 0x00010300ff293b82 */ /* 0x000e620000000800 */
[----:B------:R-:W-:-:S07]  /*0a50*/  @P3 HADD2.F32 R57, -RZ, R13.H1_H1 ;  /* 0x3000000dff393230 */ /* 0x000fce0000004100 */
[----:B------:R-:W2:Y:S08]  /*0a60*/  @P3 LDC R56, c[0x0][0x40c] ;  /* 0x00010300ff383b82 */ /* 0x000eb00000000800 */
[----:B------:R-:W3:Y:S01]  /*0a70*/  @P3 LDC R44, c[0x0][0x40c] ;  /* 0x00010300ff2c3b82 */ /* 0x000ee20000000800 */
[----:B0-----:R-:W-:Y:S01]  /*0a80*/  @P3 FMUL.FTZ R46, R43, R46 ;  /* 0x0000002e2b2e3220 */ /* 0x001fe20000410000 */
[----:B------:R-:W-:-:S02]  /*0a90*/  @P3 HADD2.F32 R43, -RZ, R12.H0_H0 ;  /* 0x2000000cff2b3230 */ /* 0x000fc40000004100 */
[----:B-1----:R-:W-:Y:S01]  /*0aa0*/  @P3 FMUL.FTZ R42, R40, R41 ;  /* 0x00000029282a3220 */ /* 0x002fe20000410000 */
[----:B------:R-:W-:-:S03]  /*0ab0*/  CS2R R40, SRZ ;  /* 0x0000000000287805 */ /* 0x000fc6000001ff00 */
[----:B------:R-:W0:Y:S01]  /*0ac0*/  @P3 LDC R45, c[0x0][0x40c] ;  /* 0x00010300ff2d3b82 */ /* 0x000e220000000800 */
[----:B------:R-:W-:Y:S01]  /*0ad0*/  @P3 FMUL.FTZ R41, R46, R47 ;  /* 0x0000002f2e293220 */ /* 0x000fe20000410000 */
[----:B------:R-:W-:Y:S01]  /*0ae0*/  @P3 FMUL.FTZ R40, R42, R43 ;  /* 0x0000002b2a283220 */ /* 0x000fe20000410000 */
[--C-:B------:R-:W-:Y:S02]  /*0af0*/  @P3 HADD2.F32 R43, -RZ, R29.reuse.H0_H0 ;  /* 0x2000001dff2b3230 */ /* 0x100fe40000004100 */
[----:B------:R-:W-:Y:S02]  /*0b00*/  HFMA2 R42, -RZ, RZ, 0, 0 ;  /* 0x00000000ff2a7431 */ /* 0x000fe400000001ff */
[----:B------:R-:W-:Y:S01]  /*0b10*/  @P3 HADD2.F32 R47, -RZ, R29.H1_H1 ;  /* 0x3000001dff2f3230 */ /* 0x000fe20000004100 */
[----:B------:R-:W1:Y:S01]  /*0b20*/  @P3 LDC R46, c[0x0][0x40c] ;  /* 0x00010300ff2e3b82 */ /* 0x000e620000000800 */
[----:B--2---:R-:W-:Y:S01]  /*0b30*/  @P3 FMUL.FTZ R43, R43, R56 ;  /* 0x000000382b2b3220 */ /* 0x004fe20000410000 */
[----:B------:R-:W-:-:S03]  /*0b40*/  @P3 HADD2.F32 R56, -RZ, R30.H0_H0 ;  /* 0x2000001eff383230 */ /* 0x000fc60000004100 */
[----:B------:R-:W-:Y:S01]  /*0b50*/  @P3 FMUL.FTZ R42, R43, R62 ;  /* 0x0000003e2b2a3220 */ /* 0x000fe20000410000 */
[----:B---3--:R-:W-:Y:S01]  /*0b60*/  @P3 FMUL.FTZ R44, R47, R44 ;  /* 0x0000002c2f2c3220 */ /* 0x008fe20000410000 */
[----:B------:R-:W-:Y:S01]  /*0b70*/  MOV R43, RZ ;  /* 0x000000ff002b7202 */ /* 0x000fe20000000f00 */
[----:B------:R-:W2:Y:S01]  /*0b80*/  @P3 LDC R62, c[0x0][0x40c] ;  /* 0x00010300ff3e3b82 */ /* 0x000ea20000000800 */
[----:B------:R-:W-:Y:S02]  /*0b90*/  @P3 HADD2.F32 R47, -RZ, R30.H1_H1 ;  /* 0x3000001eff2f3230 */ /* 0x000fe40000004100 */
[----:B------:R-:W-:Y:S01]  /*0ba0*/  @P3 FMUL.FTZ R43, R44, R57 ;  /* 0x000000392c2b3220 */ /* 0x000fe20000410000 */
[----:B------:R-:W-:-:S04]  /*0bb0*/  HFMA2 R44, -RZ, RZ, 0, 0 ;  /* 0x00000000ff2c7431 */ /* 0x000fc800000001ff */
[----:B------:R-:W3:Y:S01]  /*0bc0*/  @P3 LDC R57, c[0x0][0x40c] ;  /* 0x00010300ff393b82 */ /* 0x000ee20000000800 */
[----:B0-----:R-:W-:Y:S01]  /*0bd0*/  @P3 FMUL.FTZ R45, R56, R45 ;  /* 0x0000002d382d3220 */ /* 0x001fe20000410000 */
[----:B------:R-:W-:-:S05]  /*0be0*/  @P3 HADD2.F32 R56, -RZ, R14.H0_H0 ;  /* 0x2000000eff383230 */ /* 0x000fca0000004100 */
[----:B------:R-:W-:Y:S01]  /*0bf0*/  @P3 FMUL.FTZ R44, R45, R56 ;  /* 0x000000382d2c3220 */ /* 0x000fe20000410000 */
[----:B-1----:R-:W-:Y:S01]  /*0c00*/  @P3 FMUL.FTZ R46, R47, R46 ;  /* 0x0000002e2f2e3220 */ /* 0x002fe20000410000 */
[----:B------:R-:W-:Y:S01]  /*0c10*/  @P3 HADD2.F32 R47, -RZ, R14.H1_H1 ;  /* 0x3000000eff2f3230 */ /* 0x000fe20000004100 */
[----:B------:R-:W-:Y:S01]  /*0c20*/  MOV R45, RZ ;  /* 0x000000ff002d7202 */ /* 0x000fe20000000f00 */
[----:B------:R-:W-:-:S03]  /*0c30*/  @P3 HADD2.F32 R56, -RZ, R15.H0_H0 ;  /* 0x2000000fff383230 */ /* 0x000fc60000004100 */
[----:B------:R-:W-:Y:S01]  /*0c40*/  @P3 FMUL.FTZ R45, R46, R47 ;  /* 0x0000002f2e2d3220 */ /* 0x000fe20000410000 */
[--C-:B------:R-:W-:Y:S02]  /*0c50*/  @P3 HADD2.F32 R46, -RZ, R31.reuse.H0_H0 ;  /* 0x2000001fff2e3230 */ /* 0x100fe40000004100 */
[----:B------:R-:W-:-:S05]  /*0c60*/  @P3 HADD2.F32 R47, -RZ, R31.H1_H1 ;  /* 0x3000001fff2f3230 */ /* 0x000fca0000004100 */
[----:B--2---:R-:W-:Y:S01]  /*0c70*/  @P3 FMUL.FTZ R62, R47, R62 ;  /* 0x0000003e2f3e3220 */ /* 0x004fe20000410000 */
[----:B------:R-:W-:Y:S01]  /*0c80*/  MOV R47, RZ ;  /* 0x000000ff002f7202 */ /* 0x000fe20000000f00 */
[----:B---3--:R-:W-:Y:S01]  /*0c90*/  @P3 FMUL.FTZ R57, R46, R57 ;  /* 0x000000392e393220 */ /* 0x008fe20000410000 */
[----:B------:R-:W-:-:S03]  /*0ca0*/  HFMA2 R46, -RZ, RZ, 0, 0 ;  /* 0x00000000ff2e7431 */ /* 0x000fc600000001ff */
[----:B------:R-:W-:Y:S01]  /*0cb0*/  @P3 FMUL.FTZ R46, R57, R56 ;  /* 0x00000038392e3220 */ /* 0x000fe20000410000 */
[----:B------:R-:W-:-:S05]  /*0cc0*/  @P3 HADD2.F32 R57, -RZ, R15.H1_H1 ;  /* 0x3000000fff393230 */ /* 0x000fca0000004100 */
[----:B------:R-:W-:-:S07]  /*0cd0*/  @P3 FMUL.FTZ R47, R62, R57 ;  /* 0x000000393e2f3220 */ /* 0x000fce0000410000 */
.L_x_12178:
[----:B------:R-:W-:Y:S05]  /*0ce0*/  BSYNC.RECONVERGENT B1 ;  /* 0x0000000000017941 */ /* 0x000fea0003800200 */
.L_x_12176:
[----:B------:R-:W0:Y:S01]  /*0cf0*/  LDC.64 R56, c[0x0][0x3a8] ;  /* 0x0000ea00ff387b82 */ /* 0x000e220000000a00 */
[----:B------:R-:W-:Y:S01]  /*0d00*/  IADD3 R61, PT, PT, R61, 0x20, RZ ;  /* 0x000000203d3d7810 */ /* 0x000fe20007ffe0ff */
[C---:B0-----:R-:W-:Y:S01]  /*0d10*/  IMAD.WIDE.U32 R56, R63.reuse, 0x20, R56 ;  /* 0x000000203f387825 */ /* 0x041fe200078e0038 */
[----:B------:R-:W-:-:S04]  /*0d20*/  IADD3 R63, PT, PT, R63, 0x20, RZ ;  /* 0x000000203f3f7810 */ /* 0x000fc80007ffe0ff */
[----:B------:R0:W-:Y:S04]  /*0d30*/  STG.E.128 desc[UR6][R56.64], R40 ;  /* 0x0000002838007986 */ /* 0x0001e8000c101d06 */
[----:B------:R0:W-:Y:S02]  /*0d40*/  STG.E.128 desc[UR6][R56.64+0x10], R44 ;  /* 0x0000102c38007986 */ /* 0x0001e4000c101d06 */
.L_x_12173:
[----:B------:R-:W-:Y:S05]  /*0d50*/  BSYNC.RECONVERGENT B0 ;  /* 0x0000000000007941 */ /* 0x000fea0003800200 */
.L_x_12172:
        /* <DEDUP_REMOVED lines=14> */
[----:B------:R-:W-:Y:S02]  /*0e40*/  ISETP.GT.AND P0, PT, R0, RZ, PT ;  /* 0x000000ff0000720c */ /* 0x000fe40003f04270 */
[----:B-1---5:R-:W-:-:S11]  /*0e50*/  MOV R48, R32 ;  /* 0x0000002000307202 */ /* 0x022fd60000000f00 */
[----:B------:R-:W1:Y:S01]  /*0e60*/  @P0 LDC R54, c[0x0][0x40c] ;  /* 0x00010300ff360b82 */ /* 0x000e620000000800 */
[--C-:B------:R-:W-:Y:S02]  /*0e70*/  @P0 HADD2.F32 R53, -RZ, R28.reuse.H1_H1 ;  /* 0x3000001cff350230 */ /* 0x100fe40000004100 */
[----:B------:R-:W-:Y:S02]  /*0e80*/  @P0 HADD2.F32 R50, -RZ, R28.H0_H0 ;  /* 0x2000001cff320230 */ /* 0x000fe40000004100 */
[----:B------:R-:W-:Y:S02]  /*0e90*/  @P0 HADD2.F32 R49, -RZ, R24.H0_H0 ;  /* 0x20000018ff310230 */ /* 0x000fe40000004100 */
[--C-:B------:R-:W-:Y:S01]  /*0ea0*/  @P0 HADD2.F32 R55, -RZ, R29.reuse.H0_H0 ;  /* 0x2000001dff370230 */ /* 0x100fe20000004100 */
[----:B------:R-:W2:Y:S01]  /*0eb0*/  @P0 LDC R51, c[0x0][0x40c] ;  /* 0x00010300ff330b82 */ /* 0x000ea20000000800 */
[----:B0-----:R-:W-:Y:S02]  /*0ec0*/  @P0 HADD2.F32 R57, -RZ, R29.H1_H1 ;  /* 0x3000001dff390230 */ /* 0x001fe40000004100 */
[----:B------:R-:W-:-:S05]  /*0ed0*/  @P0 HADD2.F32 R61, -RZ, R31.H0_H0 ;  /* 0x2000001fff3d0230 */ /* 0x000fca0000004100 */
[----:B------:R-:W0:Y:S08]  /*0ee0*/  @P0 LDC R56, c[0x0][0x40c] ;  /* 0x00010300ff380b82 */ /* 0x000e300000000800 */
[----:B------:R-:W3:Y:S01]  /*0ef0*/  @P0 LDC R0, c[0x0][0x40c] ;  /* 0x00010300ff000b82 */ /* 0x000ee20000000800 */
[----:B-1----:R-:W-:-:S07]  /*0f00*/  @P0 FMUL.FTZ R62, R53, R54 ;  /* 0x00000036353e0220 */ /* 0x002fce0000410000 */
[----:B------:R-:W1:Y:S01]  /*0f10*/  @P0 LDC R52, c[0x0][0x40c] ;  /* 0x00010300ff340b82 */ /* 0x000e620000000800 */
[----:B--2---:R-:W-:Y:S01]  /*0f20*/  @P0 FMUL.FTZ R51, R50, R51 ;  /* 0x0000003332330220 */ /* 0x004fe20000410000 */
[----:B------:R-:W-:-:S03]  /*0f30*/  MOV R50, R34 ;  /* 0x0000002200327202 */ /* 0x000fc60000000f00 */
[----:B------:R-:W-:Y:S01]  /*0f40*/  @P0 FFMA.FTZ R48, R51, R49, R32 ;  /* 0x0000003133300223 */ /* 0x000fe20000010020 */
[----:B------:R-:W-:Y:S01]  /*0f50*/  @P0 HADD2.F32 R51, -RZ, R25.H0_H0 ;  /* 0x20000019ff330230 */ /* 0x000fe20000004100 */
[----:B------:R-:W-:Y:S01]  /*0f60*/  MOV R49, R33 ;  /* 0x0000002100317202 */ /* 0x000fe20000000f00 */
[----:B------:R-:W2:Y:S01]  /*0f70*/  @P0 LDC R53, c[0x0][0x40c] ;  /* 0x00010300ff350b82 */ /* 0x000ea20000000800 */
[----:B0-----:R-:W-:Y:S01]  /*0f80*/  @P0 FMUL.FTZ R55, R55, R56 ;  /* 0x0000003837370220 */ /* 0x001fe20000410000 */
[----:B------:R-:W-:-:S03]  /*0f90*/  @P0 HADD2.F32 R56, -RZ, R24.H1_H1 ;  /* 0x30000018ff380230 */ /* 0x000fc60000004100 */
[----:B------:R-:W-:Y:S01]  /*0fa0*/  @P0 FFMA.FTZ R50, R55, R51, R34 ;  /* 0x0000003337320223 */ /* 0x000fe20000010022 */
[----:B------:R-:W-:Y:S02]  /*0fb0*/  @P0 HADD2.F32 R55, -RZ, R30.H0_H0 ;  /* 0x2000001eff370230 */ /* 0x000fe40000004100 */
[----:B------:R-:W-:Y:S01]  /*0fc0*/  @P0 FFMA.FTZ R49, R62, R56, R33 ;  /* 0x000000383e310223 */ /* 0x000fe20000010021 */
[----:B------:R-:W0:Y:S01]  /*0fd0*/  @P0 LDC R54, c[0x0][0x40c] ;  /* 0x00010300ff360b82 */ /* 0x000e220000000800 */
[----:B------:R-:W-:Y:S02]  /*0fe0*/  @P0 HADD2.F32 R56, -RZ, R25.H1_H1 ;  /* 0x30000019ff380230 */ /* 0x000fe40000004100 */
[----:B---3--:R-:W-:Y:S01]  /*0ff0*/  @P0 FMUL.FTZ R0, R57, R0 ;  /* 0x0000000039000220 */ /* 0x008fe20000410000 */
[----:B------:R-:W-:-:S03]  /*1000*/  MOV R51, R35 ;  /* 0x0000002300337202 */ /* 0x000fc60000000f00 */
[----:B------:R-:W-:Y:S01]  /*1010*/  @P0 FFMA.FTZ R51, R0, R56, R35 ;  /* 0x0000003800330223 */ /* 0x000fe20000010023 */
[----:B------:R-:W-:Y:S02]  /*1020*/  @P0 HADD2.F32 R0, -RZ, R30.H1_H1 ;  /* 0x3000001eff000230 */ /* 0x000fe40000004100 */
[----:B-1----:R-:W-:Y:S01]  /*1030*/  @P0 FMUL.FTZ R57, R55, R52 ;  /* 0x0000003437390220 */ /* 0x002fe20000410000 */
[----:B------:R-:W-:Y:S01]  /*1040*/  @P0 HADD2.F32 R55, -RZ, R26.H0_H0 ;  /* 0x2000001aff370230 */ /* 0x000fe20000004100 */
[----:B------:R-:W-:-:S04]  /*1050*/  MOV R52, R36 ;  /* 0x0000002400347202 */ /* 0x000fc80000000f00 */
[----:B------:R-:W-:Y:S01]  /*1060*/  @P0 FFMA.FTZ R52, R57, R55, R36 ;  /* 0x0000003739340223 */ /* 0x000fe20000010024 */
[----:B------:R-:W-:Y:S02]  /*1070*/  @P0 HADD2.F32 R55, -RZ, R27.H0_H0 ;  /* 0x2000001bff370230 */ /* 0x000fe40000004100 */
[----:B--2---:R-:W-:Y:S01]  /*1080*/  @P0 FMUL.FTZ R56, R0, R53 ;  /* 0x0000003500380220 */ /* 0x004fe20000410000 */
[----:B------:R-:W-:Y:S01]  /*1090*/  @P0 HADD2.F32 R0, -RZ, R26.H1_H1 ;  /* 0x3000001aff000230 */ /* 0x000fe20000004100 */
[----:B------:R-:W-:-:S04]  /*10a0*/  MOV R53, R37 ;  /* 0x0000002500357202 */ /* 0x000fc80000000f00 */
[----:B------:R-:W-:Y:S01]  /*10b0*/  @P0 FFMA.FTZ R53, R56, R0, R37 ;  /* 0x0000000038350223 */ /* 0x000fe20000010025 */
[----:B0-----:R-:W-:Y:S01]  /*10c0*/  @P0 FMUL.FTZ R61, R61, R54 ;  /* 0x000000363d3d0220 */ /* 0x001fe20000410000 */
        /* <DEDUP_REMOVED lines=9> */
.L_x_12182:
[----:B-1----:R-:W1:Y:S01]  /*1160*/  @P3 LDC R49, c[0x0][0x40c] ;  /* 0x00010300ff313b82 */ /* 0x002e620000000800 */
[----:B-----5:R-:W-:Y:S02]  /*1170*/  @P3 HADD2.F32 R0, -RZ, R28.H0_H0 ;  /* 0x2000001cff003230 */ /* 0x020fe40000004100 */
[----:B------:R-:W-:Y:S02]  /*1180*/  HFMA2 R48, -RZ, RZ, 0, 0 ;  /* 0x00000000ff307431 */ /* 0x000fe400000001ff */
[----:B------:R-:W-:Y:S02]  /*1190*/  @P3 HADD2.F32 R53, -RZ, R29.H0_H0 ;  /* 0x2000001dff353230 */ /* 0x000fe40000004100 */
[----:B------:R-:W-:Y:S02]  /*11a0*/  @P3 HADD2.F32 R50, -RZ, R24.H0_H0 ;  /* 0x20000018ff323230 */ /* 0x000fe40000004100 */
[----:B------:R-:W-:Y:S01]  /*11b0*/  @P3 HADD2.F32 R55, -RZ, R25.H0_H0 ;  /* 0x20000019ff373230 */ /* 0x000fe20000004100 */
[----:B------:R-:W2:Y:S01]  /*11c0*/  @P3 LDC R54, c[0x0][0x40c] ;  /* 0x00010300ff363b82 */ /* 0x000ea20000000800 */
[----:B------:R-:W-:-:S02]  /*11d0*/  @P3 HADD2.F32 R51, -RZ, R28.H1_H1 ;  /* 0x3000001cff333230 */ /* 0x000fc40000004100 */
[----:B0-----:R-:W-:Y:S02]  /*11e0*/  @P3 HADD2.F32 R56, -RZ, R29.H1_H1 ;  /* 0x3000001dff383230 */ /* 0x001fe40000004100 */
[----:B------:R-:W-:-:S03]  /*11f0*/  @P3 HADD2.F32 R61, -RZ, R30.H0_H0 ;  /* 0x2000001eff3d3230 */ /* 0x000fc60000004100 */
[----:B------:R-:W0:Y:S08]  /*1200*/  @P3 LDC R52, c[0x0][0x40c] ;  /* 0x00010300ff343b82 */ /* 0x000e300000000800 */
[----:B------:R-:W3:Y:S01]  /*1210*/  @P3 LDC R57, c[0x0][0x40c] ;  /* 0x00010300ff393b82 */ /* 0x000ee20000000800 */
[----:B-1----:R-:W-:-:S04]  /*1220*/  @P3 FMUL.FTZ R49, R0, R49 ;  /* 0x0000003100313220 */ /* 0x002fc80000410000 */
[----:B------:R-:W-:Y:S01]  /*1230*/  @P3 FMUL.FTZ R48, R49, R50 ;  /* 0x0000003231303220 */ /* 0x000fe20000410000 */
[----:B------:R-:W-:Y:S01]  /*1240*/  HFMA2 R50, -RZ, RZ, 0, 0 ;  /* 0x00000000ff327431 */ /* 0x000fe200000001ff */
[----:B------:R-:W-:Y:S01]  /*1250*/  MOV R49, RZ ;  /* 0x000000ff00317202 */ /* 0x000fe20000000f00 */
[----:B------:R-:W1:Y:S01]  /*1260*/  @P3 LDC R0, c[0x0][0x40c] ;  /* 0x00010300ff003b82 */ /* 0x000e620000000800 */
[----:B--2---:R-:W-:-:S04]  /*1270*/  @P3 FMUL.FTZ R54, R53, R54 ;  /* 0x0000003635363220 */ /* 0x004fc80000410000 */
[----:B------:R-:W-:-:S03]  /*1280*/  @P3 FMUL.FTZ R50, R54, R55 ;  /* 0x0000003736323220 */ /* 0x000fc60000410000 */
[----:B------:R-:W2:Y:S01]  /*1290*/  @P3 LDC R53, c[0x0][0x40c] ;  /* 0x00010300ff353b82 */ /* 0x000ea20000000800 */
[----:B0-----:R-:W-:Y:S01]  /*12a0*/  @P3 FMUL.FTZ R51, R51, R52 ;  /* 0x0000003433333220 */ /* 0x001fe20000410000 */
[----:B------:R-:W-:-:S05]  /*12b0*/  @P3 HADD2.F32 R52, -RZ, R24.H1_H1 ;  /* 0x30000018ff343230 */ /* 0x000fca0000004100 */
[----:B------:R-:W-:Y:S01]  /*12c0*/  @P3 FMUL.FTZ R49, R51, R52 ;  /* 0x0000003433313220 */ /* 0x000fe20000410000 */
[----:B------:R-:W0:Y:S01]  /*12d0*/  @P3 LDC R55, c[0x0][0x40c] ;  /* 0x00010300ff373b82 */ /* 0x000e220000000800 */
[----:B---3--:R-:W-:Y:S01]  /*12e0*/  @P3 FMUL.FTZ R56, R56, R57 ;  /* 0x0000003938383220 */ /* 0x008fe20000410000 */
[----:B------:R-:W-:Y:S01]  /*12f0*/  @P3 HADD2.F32 R57, -RZ, R25.H1_H1 ;  /* 0x30000019ff393230 */ /* 0x000fe20000004100 */
[----:B------:R-:W-:Y:S01]  /*1300*/  MOV R51, RZ ;  /* 0x000000ff00337202 */ /* 0x000fe20000000f00 */
[----:B------:R-:W-:-:S03]  /*1310*/  HFMA2 R52, -RZ, RZ, 0, 0 ;  /* 0x00000000ff347431 */ /* 0x000fc600000001ff */
[----:B------:R-:W-:Y:S01]  /*1320*/  @P3 FMUL.FTZ R51, R56, R57 ;  /* 0x0000003938333220 */ /* 0x000fe20000410000 */
[----:B------:R-:W3:Y:S01]  /*1330*/  @P3 LDC R54, c[0x0][0x40c] ;  /* 0x00010300ff363b82 */ /* 0x000ee20000000800 */
[----:B------:R-:W-:Y:S02]  /*1340*/  @P3 HADD2.F32 R57, -RZ, R26.H0_H0 ;  /* 0x2000001aff393230 */ /* 0x000fe40000004100 */
[----:B-1----:R-:W-:Y:S01]  /*1350*/  @P3 FMUL.FTZ R0, R61, R0 ;  /* 0x000000003d003220 */ /* 0x002fe20000410000 */
[----:B------:R-:W-:Y:S02]  /*1360*/  @P3 HADD2.F32 R56, -RZ, R30.H1_H1 ;  /* 0x3000001eff383230 */ /* 0x000fe40000004100 */
[----:B------:R-:W-:Y:S02]  /*1370*/  @P3 HADD2.F32 R61, -RZ, R31.H1_H1 ;  /* 0x3000001fff3d3230 */ /* 0x000fe40000004100 */
[----:B------:R-:W-:Y:S01]  /*1380*/  @P3 FMUL.FTZ R52, R0, R57 ;  /* 0x0000003900343220 */ /* 0x000fe20000410000 */
[----:B------:R-:W-:-:S02]  /*1390*/  @P3 HADD2.F32 R57, -RZ, R26.H1_H1 ;  /* 0x3000001aff393230 */ /* 0x000fc40000004100 */
[----:B--2---:R-:W-:Y:S01]  /*13a0*/  @P3 FMUL.FTZ R56, R56, R53 ;  /* 0x0000003538383220 */ /* 0x004fe20000410000 */
[----:B------:R-:W-:Y:S01]  /*13b0*/  @P3 HADD2.F32 R0, -RZ, R31.H0_H0 ;  /* 0x2000001fff003230 */ /* 0x000fe20000004100 */
[----:B------:R-:W-:Y:S02]  /*13c0*/  MOV R53, RZ ;  /* 0x000000ff00357202 */ /* 0x000fe40000000f00 */
[----:B------:R-:W-:Y:S01]  /*13d0*/  @P3 FMUL.FTZ R53, R56, R57 ;  /* 0x0000003938353220 */ /* 0x000fe20000410000 */
[--C-:B------:R-:W-:Y:S02]  /*13e0*/  @P3 HADD2.F32 R57, -RZ, R27.reuse.H0_H0 ;  /* 0x2000001bff393230 */ /* 0x100fe40000004100 */
[----:B------:R-:W-:Y:S02]  /*13f0*/  @P3 HADD2.F32 R56, -RZ, R27.H1_H1 ;  /* 0x3000001bff383230 */ /* 0x000fe40000004100 */
[----:B0-----:R-:W-:Y:S01]  /*1400*/  @P3 FMUL.FTZ R0, R0, R55 ;  /* 0x0000003700003220 */ /* 0x001fe20000410000 */
[----:B---3--:R-:W-:Y:S01]  /*1410*/  @P3 FMUL.FTZ R61, R61, R54 ;  /* 0x000000363d3d3220 */ /* 0x008fe20000410000 */
[----:B------:R-:W-:-:S02]  /*1420*/  CS2R R54, SRZ ;  /* 0x0000000000367805 */ /* 0x000fc4000001ff00 */
[----:B------:R-:W-:Y:S01]  /*1430*/  @P3 FMUL.FTZ R54, R0, R57 ;  /* 0x0000003900363220 */ /* 0x000fe20000410000 */
[----:B------:R-:W-:-:S07]  /*1440*/  @P3 FMUL.FTZ R55, R61, R56 ;  /* 0x000000383d373220 */ /* 0x000fce0000410000 */
.L_x_12183:
[----:B------:R-:W-:Y:S05]  /*1450*/  BSYNC.RECONVERGENT B1 ;  /* 0x0000000000017941 */ /* 0x000fea0003800200 */
.L_x_12181:
[----:B------:R-:W0:Y:S02]  /*1460*/  LDC.64 R56, c[0x0][0x3a8] ;  /* 0x0000ea00ff387b82 */ /* 0x000e240000000a00 */
[----:B0-----:R-:W-:-:S05]  /*1470*/  IMAD.WIDE.U32 R56, R63, 0x20, R56 ;  /* 0x000000203f387825 */ /* 0x001fca00078e0038 */
[----:B------:R1:W-:Y:S04]  /*1480*/  STG.E.128 desc[UR6][R56.64], R48 ;  /* 0x0000003038007986 */ /* 0x0003e8000c101d06 */
[----:B------:R1:W-:Y:S02]  /*1490*/  STG.E.128 desc[UR6][R56.64+0x10], R52 ;  /* 0x0000103438007986 */ /* 0x0003e4000c101d06 */
.L_x_12180:
[----:B------:R-:W-:Y:S05]  /*14a0*/  BSYNC.RECONVERGENT B0 ;  /* 0x0000000000007941 */ /* 0x000fea0003800200 */
.L_x_12179:
[----:B------:R-:W-:Y:S01]  /*14b0*/  FADD.FTZ R0, RZ, R40 ;  /* 0x00000028ff007221 */ /* 0x000fe20000010000 */
[----:B------:R-:W-:Y:S01]  /*14c0*/  ISETP.GT.U32.AND P3, PT, R2, 0x3f, PT ;  /* 0x0000003f0200780c */ /* 0x000fe20003f64070 */
[----:B------:R-:W-:Y:S01]  /*14d0*/  UMOV UR4, 0xffffffff ;  /* 0xffffffff00047882 */ /* 0x000fe20000000000 */
[----:B------:R-:W-:Y:S01]  /*14e0*/  ISETP.NE.AND P0, PT, R3, RZ, PT ;  /* 0x000000ff0300720c */ /* 0x000fe20003f05270 */
[----:B01----:R-:W-:-:S04]  /*14f0*/  FADD.FTZ R57, R41, R0 ;  /* 0x0000000029397221 */ /* 0x003fc80000010000 */
        /* <DEDUP_REMOVED lines=70> */
.L_x_12201:
[----:B-1----:R-:W-:Y:S01]  /*1960*/  FADD.FTZ R65, R68, R65 ;  /* 0x0000004144417221 */ /* 0x002fe20000010000 */
[----:B------:R-:W-:Y:S01]  /*1970*/  ISETP.NE.AND P3, PT, RZ, UR5, PT ;  /* 0x00000005ff007c0c */ /* 0x000fe2000bf65270 */
[----:B------:R-:W1:Y:S01]  /*1980*/  @!P0 LDC.64 R62, c[0x0][0x3c0] ;  /* 0x0000f000ff3e8b82 */ /* 0x000e620000000a00 */
[----:B------:R-:W-:Y:S01]  /*1990*/  BSSY.RECONVERGENT B0, `(.L_x_12185) ;  /* 0x0000076000007945 */ /* 0x000fe20003800200 */
        /* <DEDUP_REMOVED lines=24> */
[----:B------:R-:W-:Y:S01]  /*1b20*/  FMUL.FTZ R57, R0, R57 ;  /* 0x0000003900397220 */ /* 0x000fe20000410000 */
[----:B------:R-:W-:Y:S02]  /*1b30*/  HADD2.F32 R62, -RZ, R9.H0_H0 ;  /* 0x20000009ff3e7230 */ /* 0x000fe40000004100 */
[----:B------:R-:W-:Y:S01]  /*1b40*/  FADD.FTZ R67, R47, -R64 ;  /* 0x800000402f437221 */ /* 0x000fe20000010000 */
[----:B------:R-:W-:-:S02]  /*1b50*/  HADD2.F32 R63, -RZ, R10.H0_H0 ;  /* 0x2000000aff3f7230 */ /* 0x000fc40000004100 */
[----:B------:R-:W-:Y:S01]  /*1b60*/  FFMA.FTZ R65, R57, R56, R58 ;  /* 0x0000003839417223 */ /* 0x000fe2000001003a */
[C---:B------:R-:W-:Y:S01]  /*1b70*/  FMUL.FTZ R56, R0.reuse, R59 ;  /* 0x0000003b00387220 */ /* 0x040fe20000410000 */
[----:B------:R-:W-:Y:S02]  /*1b80*/  HADD2.F32 R57, -RZ, R4.H1_H1 ;  /* 0x30000004ff397230 */ /* 0x000fe40000004100 */
[----:B------:R-:W-:Y:S01]  /*1b90*/  FMUL.FTZ R67, R0, R67 ;  /* 0x0000004300437220 */ /* 0x000fe20000410000 */
[----:B------:R-:W-:Y:S02]  /*1ba0*/  HADD2.F32 R59, -RZ, R8.H1_H1 ;  /* 0x30000008ff3b7230 */ /* 0x000fe40000004100 */
[----:B------:R-:W-:Y:S02]  /*1bb0*/  HADD2.F32 R58, -RZ, R5.H0_H0 ;  /* 0x20000005ff3a7230 */ /* 0x000fe40000004100 */
[----:B------:R-:W-:Y:S02]  /*1bc0*/  HADD2.F32 R66, -RZ, R6.H1_H1 ;  /* 0x30000006ff427230 */ /* 0x000fe40000004100 */
[----:B------:R-:W-:Y:S01]  /*1bd0*/  FFMA.FTZ R56, R56, R57, R59 ;  /* 0x0000003938387223 */ /* 0x000fe2000001003b */
[--C-:B------:R-:W-:Y:S01]  /*1be0*/  FADD.FTZ R57, R42, -R64.reuse ;  /* 0x800000402a397221 */ /* 0x100fe20000010000 */
[----:B------:R-:W-:Y:S01]  /*1bf0*/  FADD.FTZ R59, R43, -R64 ;  /* 0x800000402b3b7221 */ /* 0x000fe20000010000 */
[----:B0-----:R-:W-:-:S02]  /*1c00*/  HADD2.F32 R68, -RZ, R10.H1_H1 ;  /* 0x3000000aff447230 */ /* 0x001fc40000004100 */
[C---:B------:R-:W-:Y:S01]  /*1c10*/  FMUL.FTZ R57, R0.reuse, R57 ;  /* 0x0000003900397220 */ /* 0x040fe20000410000 */
[----:B------:R-:W-:Y:S01]  /*1c20*/  FMUL.FTZ R59, R0, R59 ;  /* 0x0000003b003b7220 */ /* 0x000fe20000410000 */
[----:B------:R-:W-:Y:S02]  /*1c30*/  F2FP.F16.F32.PACK_AB R56, R56, R65 ;  /* 0x000000413838723e */ /* 0x000fe400000000ff */
[----:B------:R-:W-:Y:S01]  /*1c40*/  FFMA.FTZ R57, R57, R58, R62 ;  /* 0x0000003a39397223 */ /* 0x000fe2000001003e */
[----:B------:R-:W-:Y:S02]  /*1c50*/  HADD2.F32 R62, -RZ, R5.H1_H1 ;  /* 0x30000005ff3e7230 */ /* 0x000fe40000004100 */
[----:B------:R-:W-:-:S05]  /*1c60*/  HADD2.F32 R58, -RZ, R9.H1_H1 ;  /* 0x30000009ff3a7230 */ /* 0x000fca0000004100 */
[----:B------:R-:W-:Y:S01]  /*1c70*/  FFMA.FTZ R62, R59, R62, R58 ;  /* 0x0000003e3b3e7223 */ /* 0x000fe2000001003a */
[----:B------:R-:W-:-:S04]  /*1c80*/  FADD.FTZ R59, R44, -R64 ;  /* 0x800000402c3b7221 */ /* 0x000fc80000010000 */
        /* <DEDUP_REMOVED lines=9> */
[----:B------:R-:W-:Y:S01]  /*1d20*/  HADD2.F32 R68, -RZ, R11.H0_H0 ;  /* 0x2000000bff447230 */ /* 0x000fe20000004100 */
[----:B------:R-:W-:Y:S01]  /*1d30*/  F2FP.F16.F32.PACK_AB R58, R63, R58 ;  /* 0x0000003a3f3a723e */ /* 0x000fe200000000ff */
[----:B------:R-:W-:Y:S01]  /*1d40*/  FMUL.FTZ R59, R0, R59 ;  /* 0x0000003b003b7220 */ /* 0x000fe20000410000 */
[----:B------:R-:W0:Y:S03]  /*1d50*/  LDC.64 R62, c[0x0][0x428] ;  /* 0x00010a00ff3e7b82 */ /* 0x000e260000000a00 */
[----:B------:R-:W-:Y:S01]  /*1d60*/  FFMA.FTZ R59, R59, R66, R68 ;  /* 0x000000423b3b7223 */ /* 0x000fe20000010044 */
[----:B------:R-:W-:-:S02]  /*1d70*/  HADD2.F32 R66, -RZ, R7.H1_H1 ;  /* 0x30000007ff427230 */ /* 0x000fc40000004100 */
[----:B------:R-:W-:-:S05]  /*1d80*/  HADD2.F32 R68, -RZ, R11.H1_H1 ;  /* 0x3000000bff447230 */ /* 0x000fca0000004100 */
[----:B------:R-:W-:-:S05]  /*1d90*/  FFMA.FTZ R66, R67, R66, R68 ;  /* 0x0000004243427223 */ /* 0x000fca0000010044 */
[----:B------:R-:W-:Y:S01]  /*1da0*/  F2FP.F16.F32.PACK_AB R59, R66, R59 ;  /* 0x0000003b423b723e */ /* 0x000fe200000000ff */
[C---:B0-----:R-:W-:Y:S01]  /*1db0*/  IMAD.WIDE.U32 R62, R61.reuse, 0x10, R62 ;  /* 0x000000103d3e7825 */ /* 0x041fe200078e003e */
[----:B------:R-:W-:-:S04]  /*1dc0*/  IADD3 R61, PT, PT, R61, 0x20, RZ ;  /* 0x000000203d3d7810 */ /* 0x000fc80007ffe0ff */
[----:B------:R1:W-:Y:S03]  /*1dd0*/  STG.E.128 desc[UR6][R62.64], R56 ;  /* 0x000000383e007986 */ /* 0x0003e6000c101d06 */
.L_x_12188:
[----:B------:R-:W-:Y:S05]  /*1de0*/  BSYNC.RECONVERGENT B1 ;  /* 0x0000000000017941 */ /* 0x000fea0003800200 */
.L_x_12187:
[----:B------:R-:W-:Y:S05]  /*1df0*/  @!P1 BRA `(.L_x_12186) ;  /* 0x0000000000bc9947 */ /* 0x000fea0003800000 */
[--C-:B-1----:R-:W-:Y:S01]  /*1e00*/  FADD.FTZ R57, R48, -R64.reuse ;  /* 0x8000004030397221 */ /* 0x102fe20000010000 */
[----:B------:R-:W-:Y:S02]  /*1e10*/  HADD2.F32 R56, -RZ, R16.H0_H0 ;  /* 0x20000010ff387230 */ /* 0x000fe40000004100 */
[----:B------:R-:W-:Y:S01]  /*1e20*/  FADD.FTZ R59, R49, -R64 ;  /* 0x80000040313b7221 */ /* 0x000fe20000010000 */
[----:B------:R-:W-:Y:S02]  /*1e30*/  HADD2.F32 R58, -RZ, R20.H0_H0 ;  /* 0x20000014ff3a7230 */ /* 0x000fe40000004100 */
[C---:B------:R-:W-:Y:S01]  /*1e40*/  FMUL.FTZ R57, R0.reuse, R57 ;  /* 0x0000003900397220 */ /* 0x040fe20000410000 */
[----:B------:R-:W-:Y:S02]  /*1e50*/  HADD2.F32 R62, -RZ, R21.H0_H0 ;  /* 0x20000015ff3e7230 */ /* 0x000fe40000004100 */
[----:B------:R-:W-:Y:S02]  /*1e60*/  HADD2.F32 R66, -RZ, R17.H1_H1 ;  /* 0x30000011ff427230 */ /* 0x000fe40000004100 */
[----:B------:R-:W-:Y:S01]  /*1e70*/  FFMA.FTZ R65, R57, R56, R58 ;  /* 0x0000003839417223 */ /* 0x000fe2000001003a */
[----:B------:R-:W-:Y:S01]  /*1e80*/  FMUL.FTZ R56, R0, R59 ;  /* 0x0000003b00387220 */ /* 0x000fe20000410000 */
[----:B------:R-:W-:-:S02]  /*1e90*/  HADD2.F32 R57, -RZ, R16.H1_H1 ;  /* 0x30000010ff397230 */ /* 0x000fc40000004100 */
[----:B------:R-:W-:Y:S02]  /*1ea0*/  HADD2.F32 R59, -RZ, R20.H1_H1 ;  /* 0x30000014ff3b7230 */ /* 0x000fe40000004100 */
[----:B------:R-:W-:Y:S02]  /*1eb0*/  HADD2.F32 R58, -RZ, R17.H0_H0 ;  /* 0x20000011ff3a7230 */ /* 0x000fe40000004100 */
[--C-:B------:R-:W-:Y:S02]  /*1ec0*/  HADD2.F32 R63, -RZ, R22.reuse.H0_H0 ;  /* 0x20000016ff3f7230 */ /* 0x100fe40000004100 */
[----:B------:R-:W-:Y:S01]  /*1ed0*/  FFMA.FTZ R56, R56, R57, R59 ;  /* 0x0000003938387223 */ /* 0x000fe2000001003b */
[--C-:B------:R-:W-:Y:S01]  /*1ee0*/  FADD.FTZ R57, R50, -R64.reuse ;  /* 0x8000004032397221 */ /* 0x100fe20000010000 */
[----:B------:R-:W-:Y:S01]  /*1ef0*/  FADD.FTZ R59, R51, -R64 ;  /* 0x80000040333b7221 */ /* 0x000fe20000010000 */
[----:B0-----:R-:W-:Y:S02]  /*1f00*/  HADD2.F32 R68, -RZ, R22.H1_H1 ;  /* 0x30000016ff447230 */ /* 0x001fe40000004100 */
[C---:B------:R-:W-:Y:S01]  /*1f10*/  FMUL.FTZ R57, R0.reuse, R57 ;  /* 0x0000003900397220 */ /* 0x040fe20000410000 */
[----:B------:R-:W-:Y:S01]  /*1f20*/  FMUL.FTZ R59, R0, R59 ;  /* 0x0000003b003b7220 */ /* 0x000fe20000410000 */
[----:B------:R-:W-:-:S02]  /*1f30*/  F2FP.F16.F32.PACK_AB R56, R56, R65 ;  /* 0x000000413838723e */ /* 0x000fc400000000ff */
[----:B------:R-:W-:Y:S01]  /*1f40*/  FFMA.FTZ R57, R57, R58, R62 ;  /* 0x0000003a39397223 */ /* 0x000fe2000001003e */
[----:B------:R-:W-:Y:S02]  /*1f50*/  HADD2.F32 R58, -RZ, R21.H1_H1 ;  /* 0x30000015ff3a7230 */ /* 0x000fe40000004100 */
[----:B------:R-:W-:-:S03]  /*1f60*/  HADD2.F32 R62, -RZ, R18.H1_H1 ;  /* 0x30000012ff3e7230 */ /* 0x000fc60000004100 */
[----:B------:R-:W-:Y:S01]  /*1f70*/  FFMA.FTZ R66, R59, R66, R58 ;  /* 0x000000423b427223 */ /* 0x000fe2000001003a */
[----:B------:R-:W-:-:S04]  /*1f80*/  FADD.FTZ R59, R52, -R64 ;  /* 0x80000040343b7221 */ /* 0x000fc80000010000 */
        /* <DEDUP_REMOVED lines=22> */
.L_x_12186:
[----:B------:R-:W-:Y:S05]  /*20f0*/  BSYNC.RECONVERGENT B0 ;  /* 0x0000000000007941 */ /* 0x000fea0003800200 */
.L_x_12185:
[----:B-12---:R-:W1:Y:S02]  /*2100*/  LDC.64 R56, c[0x0][0x380] ;  /* 0x0000e000ff387b82 */ /* 0x006e640000000a00 */
[----:B-1----:R-:W-:-:S04]  /*2110*/  LEA R60, R56, R60, 0x2 ;  /* 0x0000003c383c7211 */ /* 0x002fc800078e10ff */
[----:B------:R-:W-:-:S13]  /*2120*/  ISETP.GE.AND P0, PT, R60, R57, PT ;  /* 0x000000393c00720c */ /* 0x000fda0003f06270 */
[----:B------:R-:W-:Y:S05]  /*2130*/  @!P0 BRA `(.L_x_12189) ;  /* 0xffffffe000d88947 */ /* 0x000fea000383ffff */
[----:B------:R-:W-:Y:S05]  /*2140*/  EXIT ;  /* 0x000000000000794d */ /* 0x000fea0003800000 */
.L_x_12184:
        /* <DEDUP_REMOVED lines=8> */
.L_x_12191:
[----:B------:R-:W-:Y:S05]  /*21d0*/  BSYNC B0 ;  /* 0x0000000000007941 */ /* 0x000fea0003800000 */
.L_x_12190:
        /* <DEDUP_REMOVED lines=9> */
.L_x_12192:
[----:B------:R-:W-:Y:S02]  /*2270*/  HFMA2 R64, -RZ, RZ, 0, 2.384185791015625e-07 ;  /* 0x00000004ff407431 */ /* 0x000fe400000001ff */
[----:B------:R-:W-:-:S05]  /*2280*/  FADD.FTZ R67, R66, R65 ;  /* 0x0000004142437221 */ /* 0x000fca0000010000 */
[----:B------:R-:W-:-:S07]  /*2290*/  MOV R69, R67 ;  /* 0x0000004300457202 */ /* 0x000fce0000000f00 */
[----:B------:R-:W-:Y:S05]  /*22a0*/  WARPSYNC.COLLECTIVE R62, `(.L_x_12193) ;  /* 0x000000003e087348 */ /* 0x000fea0003c00000 */
[----:B------:R0:W1:Y:S02]  /*22b0*/  SHFL.BFLY P4, R65, R69, R64, R63 ;  /* 0x0c00004045417389 */ /* 0x000064000008003f */
[----:B01----:R-:W-:Y:S05]  /*22c0*/  ENDCOLLECTIVE ;  /* 0x000000000000791b */ /* 0x003fea0003800000 */
.L_x_12193:
[----:B------:R-:W-:Y:S02]  /*22d0*/  HFMA2 R64, -RZ, RZ, 0, 4.76837158203125e-07 ;  /* 0x00000008ff407431 */ /* 0x000fe400000001ff */
[----:B------:R-:W-:-:S05]  /*22e0*/  FADD.FTZ R68, R67, R65 ;  /* 0x0000004143447221 */ /* 0x000fca0000010000 */
[----:B------:R-:W-:-:S07]  /*22f0*/  MOV R69, R68 ;  /* 0x0000004400457202 */ /* 0x000fce0000000f00 */
[----:B------:R-:W-:Y:S05]  /*2300*/  WARPSYNC.COLLECTIVE R62, `(.L_x_12194) ;  /* 0x000000003e087348 */ /* 0x000fea0003c00000 */
[----:B------:R0:W1:Y:S02]  /*2310*/  SHFL.BFLY P4, R65, R69, R64, R63 ;  /* 0x0c00004045417389 */ /* 0x000064000008003f */
[----:B01----:R-:W-:Y:S05]  /*2320*/  ENDCOLLECTIVE ;  /* 0x000000000000791b */ /* 0x003fea0003800000 */
.L_x_12194:
[----:B------:R-:W-:Y:S01]  /*2330*/  MOV R64, 0x10 ;  /* 0x0000001000407802 */ /* 0x000fe20000000f00 */
[----:B------:R-:W-:-:S07]  /*2340*/  FADD.FTZ R69, R68, R65 ;  /* 0x0000004144457221 */ /* 0x000fce0000010000 */
[----:B------:R-:W-:Y:S05]  /*2350*/  WARPSYNC.COLLECTIVE R62, `(.L_x_12195) ;  /* 0x000000003e087348 */ /* 0x000fea0003c00000 */
[----:B------:R0:W1:Y:S02]  /*2360*/  SHFL.BFLY P4, R65, R69, R64, R63 ;  /* 0x0c00004045417389 */ /* 0x000064000008003f */
[----:B01----:R-:W-:Y:S05]  /*2370*/  ENDCOLLECTIVE ;  /* 0x000000000000791b */ /* 0x003fea0003800000 */
.L_x_12195:
        /* <DEDUP_REMOVED lines=41> */
.L_x_12196:
[----:B------:R-:W-:Y:S02]  /*2610*/  HFMA2 R64, -RZ, RZ, 0, 1.1920928955078125e-07 ;  /* 0x00000002ff407431 */ /* 0x000fe400000001ff */
[----:B------:R-:W-:-:S05]  /*2620*/  FADD.FTZ R57, R0, R65 ;  /* 0x0000004100397221 */ /* 0x000fca0000010000 */
[----:B------:R-:W-:-:S07]  /*2630*/  MOV R69, R57 ;  /* 0x0000003900457202 */ /* 0x000fce0000000f00 */
[----:B------:R-:W-:Y:S05]  /*2640*/  WARPSYNC.COLLECTIVE R62, `(.L_x_12197) ;  /* 0x000000003e087348 */ /* 0x000fea0003c00000 */
[----:B------:R0:W1:Y:S02]  /*2650*/  SHFL.BFLY P4, R65, R69, R64, R63 ;  /* 0x0c00004045417389 */ /* 0x000064000008003f */
[----:B01----:R-:W-:Y:S05]  /*2660*/  ENDCOLLECTIVE ;  /* 0x000000000000791b */ /* 0x003fea0003800000 */
.L_x_12197:
[----:B------:R-:W-:Y:S02]  /*2670*/  HFMA2 R64, -RZ, RZ, 0, 2.384185791015625e-07 ;  /* 0x00000004ff407431 */ /* 0x000fe400000001ff */
[----:B------:R-:W-:-:S05]  /*2680*/  FADD.FTZ R66, R57, R65 ;  /* 0x0000004139427221 */ /* 0x000fca0000010000 */
[----:B------:R-:W-:-:S07]  /*2690*/  MOV R69, R66 ;  /* 0x0000004200457202 */ /* 0x000fce0000000f00 */
[----:B------:R-:W-:Y:S05]  /*26a0*/  WARPSYNC.COLLECTIVE R62, `(.L_x_12198) ;  /* 0x000000003e087348 */ /* 0x000fea0003c00000 */
[----:B------:R0:W1:Y:S02]  /*26b0*/  SHFL.BFLY P4, R65, R69, R64, R63 ;  /* 0x0c00004045417389 */ /* 0x000064000008003f */
[----:B01----:R-:W-:Y:S05]  /*26c0*/  ENDCOLLECTIVE ;  /* 0x000000000000791b */ /* 0x003fea0003800000 */
.L_x_12198:
[----:B------:R-:W-:Y:S02]  /*26d0*/  HFMA2 R64, -RZ, RZ, 0, 4.76837158203125e-07 ;  /* 0x00000008ff407431 */ /* 0x000fe400000001ff */
[----:B------:R-:W-:-:S05]  /*26e0*/  FADD.FTZ R67, R66, R65 ;  /* 0x0000004142437221 */ /* 0x000fca0000010000 */
[----:B------:R-:W-:-:S07]  /*26f0*/  MOV R69, R67 ;  /* 0x0000004300457202 */ /* 0x000fce0000000f00 */
[----:B------:R-:W-:Y:S05]  /*2700*/  WARPSYNC.COLLECTIVE R62, `(.L_x_12199) ;  /* 0x000000003e087348 */ /* 0x000fea0003c00000 */
[----:B------:R0:W1:Y:S02]  /*2710*/  SHFL.BFLY P4, R65, R69, R64, R63 ;  /* 0x0c00004045417389 */ /* 0x000064000008003f */
[----:B01----:R-:W-:Y:S05]  /*2720*/  ENDCOLLECTIVE ;  /* 0x000000000000791b */ /* 0x003fea0003800000 */
.L_x_12199:
[----:B------:R-:W-:Y:S02]  /*2730*/  HFMA2 R64, -RZ, RZ, 0, 9.5367431640625e-07 ;  /* 0x00000010ff407431 */ /* 0x000fe400000001ff */
[----:B------:R-:W-:-:S05]  /*2740*/  FADD.FTZ R68, R67, R65 ;  /* 0x0000004143447221 */ /* 0x000fca0000010000 */
[----:B------:R-:W-:-:S07]  /*2750*/  MOV R69, R68 ;  /* 0x0000004400457202 */ /* 0x000fce0000000f00 */
[----:B------:R-:W-:Y:S05]  /*2760*/  WARPSYNC.COLLECTIVE R62, `(.L_x_12200) ;  /* 0x000000003e087348 */ /* 0x000fea0003c00000 */
[----:B------:R0:W1:Y:S02]  /*2770*/  SHFL.BFLY P4, R65, R69, R64, R63 ;  /* 0x0c00004045417389 */ /* 0x000064000008003f */
[----:B01----:R-:W-:Y:S05]  /*2780*/  ENDCOLLECTIVE ;  /* 0x000000000000791b */ /* 0x003fea0003800000 */
.L_x_12200:
[----:B------:R-:W-:Y:S05]  /*2790*/  BRA `(.L_x_12201) ;  /* 0xfffffff000707947 */ /* 0x000fea000383ffff */
.L_x_12202:
        /* <DEDUP_REMOVED lines=14> */
.L_x_20323:


//--------------------- .text._ZN10layer_norm13ln_fwd_kernelINS_13Kernel_traitsI6__halfS2_fS2_fjLj512ELj1ELj4ELj1ELj16ENS_18Kernel_traits_baseILj512ES2_S2_fS2_fjLj128EEEEELb0ELb1ELb1ELb1EEEvNS_9FwdParamsE --------------------------
	.section	.text._ZN10layer_norm13ln_fwd_kernelINS_13Kernel_traitsI6__halfS2_fS2_fjLj512ELj1ELj4ELj1ELj16ENS_18Kernel_traits_baseILj512ES2_S2_fS2_fjLj128EEEEELb0ELb1ELb1ELb1EEEvNS_9FwdParamsE,"ax",@progbits
	.align	128
        .global         _ZN10layer_norm13ln_fwd_kernelINS_13Kernel_traitsI6__halfS2_fS2_fjLj512ELj1ELj4ELj1ELj16ENS_18Kernel_traits_baseILj512ES2_S2_fS2_fjLj128EEEEELb0ELb1ELb1ELb1EEEvNS_9FwdParamsE
        .type           _ZN10layer_norm13ln_fwd_kernelINS_13Kernel_traitsI6__halfS2_fS2_fjLj512ELj1ELj4ELj1ELj16ENS_18Kernel_traits_baseILj512ES2_S2_fS2_fjLj128EEEEELb0ELb1ELb1ELb1EEEvNS_9FwdParamsE,@function
        .size           _ZN10layer_norm13ln_fwd_kernelINS_13Kernel_traitsI6__halfS2_fS2_fjLj512ELj1ELj4ELj1ELj16ENS_18Kernel_traits_baseILj512ES2_S2_fS2_fjLj128EEEEELb0ELb1ELb1ELb1EEEvNS_9FwdParamsE,(.L_x_20324 - _ZN10layer_norm13ln_fwd_kernelINS_13Kernel_traitsI6__halfS2_fS2_fjLj512ELj1ELj4ELj1ELj16ENS_18Kernel_traits_baseILj512ES2_S2_fS2_fjLj128EEEEELb0ELb1ELb1ELb1EEEvNS_9FwdParamsE)
        .other          _ZN10layer_norm13ln_fwd_kernelINS_13Kernel_traitsI6__halfS2_fS2_fjLj512ELj1ELj4ELj1ELj16ENS_18Kernel_traits_baseILj512ES2_S2_fS2_fjLj128EEEEELb0ELb1ELb1ELb1EEEvNS_9FwdParamsE,@"STO_CUDA_ENTRY STV_DEFAULT"
_ZN10layer_norm13ln_fwd_kernelINS_13Kernel_traitsI6__halfS2_fS2_fjLj512ELj1ELj4ELj1ELj16ENS_18Kernel_traits_baseILj512ES2_S2_fS2_fjLj128EEEEELb0ELb1ELb1ELb1EEEvNS_9FwdParamsE:
.text._ZN10layer_norm13ln_fwd_kernelINS_13Kernel_traitsI6__halfS2_fS2_fjLj512ELj1ELj4ELj1ELj16ENS_18Kernel_traits_baseILj512ES2_S2_fS2_fjLj128EEEEELb0ELb1ELb1ELb1EEEvNS_9FwdParamsE:
        /* <DEDUP_REMOVED lines=20> */
[----:B------:R0:W3:Y:S04]  /*0140*/  LDG.E.128 R20, desc[UR6][R2.64+0x200] ;  /* 0x0002000602147981 */ /* 0x0000e8000c1e1d00 */
[----:B------:R-:W3:Y:S01]  /*0150*/  LDG.E.128 R16, desc[UR6][R26.64+0x200] ;  /* 0x000200061a107981 */ /* 0x000ee2000c1e1d00 */
[----:B--2---:R-:W-:-:S05]  /*0160*/  @P0 IMAD.WIDE.U32 R24, R8, 0x10, R24 ;  /* 0x0000001008180825 */ /* 0x004fca00078e0018 */
[----:B------:R2:W5:Y:S04]  /*0170*/  @P0 LDG.E.128 R12, desc[UR6][R24.64] ;  /* 0x00000006180c0981 */ /* 0x000568000c1e1d00 */
[----:B------:R2:W5:Y:S01]  /*0180*/  @P0 LDG.E.128 R8, desc[UR6][R24.64+0x200] ;  /* 0x0002000618080981 */ /* 0x000562000c1e1d00 */
[----:B-1----:R-:W-:Y:S01]  /*0190*/  USHF.L.U32 UR4, UR4, 0x2, URZ ;  /* 0x0000000204047899 */ /* 0x002fe200080006ff */
[----:B0-----:R-:W-:-:S05]  /*01a0*/  SHF.R.U32.HI R2, RZ, 0x5, R0 ;  /* 0x00000005ff027819 */ /* 0x001fca0000011600 */
[----:B------:R-:W-:-:S04]  /*01b0*/  LOP3.LUT R2, R2, UR4, RZ, 0xfc, !PT ;  /* 0x0000000402027c12 */ /* 0x000fc8000f8efcff */
[----:B----4-:R-:W-:Y:S02]  /*01c0*/  ISETP.GE.AND P1, PT, R2, UR5, PT ;  /* 0x0000000502007c0c */ /* 0x010fe4000bf26270 */
[----:B---3--:R-:W-:Y:S02]  /*01d0*/  @P0 MOV R61, R52 ;  /* 0x00000034003d0202 */ /* 0x008fe40000000f00 */
        /* <DEDUP_REMOVED lines=32> */
.L_x_12212:
[----:B------:R-:W0:Y:S08]  /*03e0*/  LDC.64 R42, c[0x0][0x3f0] ;  /* 0x0000fc00ff2a7b82 */ /* 0x000e300000000a00 */
[----:B------:R-:W1:Y:S08]  /*03f0*/  LDC R35, c[0x0][0x388] ;  /* 0x0000e200ff237b82 */ /* 0x000e700000000800 */
[----:B------:R-:W2:Y:S01]  /*0400*/  LDC.64 R30, c[0x0][0x3f8] ;  /* 0x0000fe00ff1e7b82 */ /* 0x000ea20000000a00 */
[----:B0-----:R-:W-:-:S06]  /*0410*/  IMAD.WIDE R42, R2, 0x4, R42 ;  /* 0x00000004022a7825 */ /* 0x001fcc00078e022a */
[----:B------:R-:W3:Y:S01]  /*0420*/  LDG.E R42, desc[UR6][R42.64] ;  /* 0x000000062a2a7981 */ /* 0x000ee2000c1e1900 */
[----:B------:R-:W-:Y:S01]  /*0430*/  HFMA2 R38, -RZ, RZ, 0, 0 ;  /* 0x00000000ff267431 */ /* 0x000fe200000001ff */
[----:B------:R-:W0:Y:S01]  /*0440*/  S2R R34, SR_TID.X ;  /* 0x0000000000227919 */ /* 0x000e220000002100 */
[----:B--2---:R-:W-:-:S05]  /*0450*/  IMAD.WIDE R30, R2, 0x4, R30 ;  /* 0x00000004021e7825 */ /* 0x004fca00078e021e */
[----:B-----5:R2:W5:Y:S01]  /*0460*/  LDG.E R53, desc[UR6][R30.64] ;  /* 0x000000061e357981 */ /* 0x020562000c1e1900 */
[----:B0-----:R-:W-:Y:S02]  /*0470*/  LOP3.LUT R34, R34, 0x1f, RZ, 0xc0, !PT ;  /* 0x0000001f22227812 */ /* 0x001fe400078ec0ff */
[----:B---3--:R-:W-:-:S13]  /*0480*/  ISETP.GE.AND P1, PT, R42, 0x1, PT ;  /* 0x000000012a00780c */ /* 0x008fda0003f26270 */
[----:B------:R-:W0:Y:S01]  /*0490*/  @P1 LDC.64 R28, c[0x0][0x390] ;  /* 0x0000e400ff1c1b82 */ /* 0x000e220000000a00 */
[----:B------:R-:W-:-:S05]  /*04a0*/  @P1 IADD3 R32, PT, PT, R42, -0x1, RZ ;  /* 0xffffffff2a201810 */ /* 0x000fca0007ffe0ff */
[----:B-1----:R-:W-:-:S05]  /*04b0*/  @P1 IMAD R32, R32, R35, RZ ;  /* 0x0000002320201224 */ /* 0x002fca00078e02ff */
[----:B------:R-:W-:-:S04]  /*04c0*/  @P1 SHF.R.S32.HI R33, RZ, 0x1f, R32 ;  /* 0x0000001fff211819 */ /* 0x000fc80000011420 */
[----:B------:R-:W-:-:S04]  /*04d0*/  @P1 LEA.HI R33, R33, R32, RZ, 0x3 ;  /* 0x0000002021211211 */ /* 0x000fc800078f18ff */
[----:B------:R-:W-:-:S05]  /*04e0*/  @P1 LEA.HI.SX32 R38, R33, R34, 0x1d ;  /* 0x0000002221261211 */ /* 0x000fca00078feaff */
[----:B0-----:R-:W-:-:S05]  /*04f0*/  @P1 IMAD.WIDE.U32 R28, R38, 0x10, R28 ;  /* 0x00000010261c1825 */ /* 0x001fca00078e001c */
        /* <DEDUP_REMOVED lines=8> */
[----:B--2---:R-:W-:Y:S05]  /*0580*/  @!P0 BRA `(.L_x_12204) ;  /* 0x0000000000d88947 */ /* 0x004fea0003800000 */
[----:B------:R-:W0:Y:S02]  /*0590*/  LDC.64 R24, c[0x0][0x3a0] ;  /* 0x0000e800ff187b82 */ /* 0x000e240000000a00 */
[----:B0-----:R-:W-:-:S05]  /*05a0*/  IMAD.WIDE.U32 R24, R39, 0x20, R24 ;  /* 0x0000002027187825 */ /* 0x001fca00078e0018 */
[----:B------:R-:W2:Y:S04]  /*05b0*/  LDG.E.128 R20, desc[UR6][R24.64] ;  /* 0x0000000618147981 */ /* 0x000ea8000c1e1d00 */
[----:B------:R-:W3:Y:S01]  /*05c0*/  LDG.E.128 R24, desc[UR6][R24.64+0x10] ;  /* 0x0000100618187981 */ /* 0x000ee2000c1e1d00 */
[----:B------:R-:W-:-:S13]  /*05d0*/  ISETP.GT.AND P2, PT, R42, RZ, PT ;  /* 0x000000ff2a00720c */ /* 0x000fda0003f44270 */
[----:B------:R-:W0:Y:S01]  /*05e0*/  @P2 LDC R33, c[0x0][0x40c] ;  /* 0x00010300ff212b82 */ /* 0x000e220000000800 */
[--C-:B-----5:R-:W-:Y:S02]  /*05f0*/  @P2 HADD2.F32 R36, -RZ, R17.reuse.H1_H1 ;  /* 0x30000011ff242230 */ /* 0x120fe40000004100 */
[----:B------:R-:W-:Y:S02]  /*0600*/  @P2 HADD2.F32 R35, -RZ, R17.H0_H0 ;  /* 0x20000011ff232230 */ /* 0x000fe40000004100 */
[----:B------:R-:W-:Y:S02]  /*0610*/  @P2 HADD2.F32 R30, -RZ, R16.H1_H1 ;  /* 0x30000010ff1e2230 */ /* 0x000fe40000004100 */
[----:B------:R-:W-:Y:S01]  /*0620*/  @P2 HADD2.F32 R43, -RZ, R18.H1_H1 ;  /* 0x30000012ff2b2230 */ /* 0x000fe20000004100 */
[----:B------:R-:W1:Y:S01]  /*0630*/  @P2 LDC R32, c[0x0][0x40c] ;  /* 0x00010300ff202b82 */ /* 0x000e620000000800 */
[----:B------:R-:W-:Y:S02]  /*0640*/  @P2 HADD2.F32 R31, -RZ, R16.H0_H0 ;  /* 0x20000010ff1f2230 */ /* 0x000fe40000004100 */
[----:B------:R-:W-:-:S02]  /*0650*/  @P2 HADD2.F32 R48, -RZ, R19.H0_H0 ;  /* 0x20000013ff302230 */ /* 0x000fc40000004100 */
[----:B------:R-:W-:Y:S02]  /*0660*/  @P2 HADD2.F32 R34, -RZ, R18.H0_H0 ;  /* 0x20000012ff222230 */ /* 0x000fe40000004100 */
[--C-:B------:R-:W-:Y:S01]  /*0670*/  @P2 HADD2.F32 R49, -RZ, R44.reuse.H0_H0 ;  /* 0x2000002cff312230 */ /* 0x100fe20000004100 */
[----:B------:R-:W4:Y:S01]  /*0680*/  @P2 LDC R29, c[0x0][0x40c] ;  /* 0x00010300ff1d2b82 */ /* 0x000f220000000800 */
[----:B------:R-:W-:Y:S02]  /*0690*/  @P2 HADD2.F32 R50, -RZ, R44.H1_H1 ;  /* 0x3000002cff322230 */ /* 0x000fe40000004100 */
[----:B------:R-:W-:-:S05]  /*06a0*/  @P2 HADD2.F32 R51, -RZ, R7.H0_H0 ;  /* 0x20000007ff332230 */ /* 0x000fca0000004100 */
[----:B------:R-:W4:Y:S01]  /*06b0*/  @P2 LDC R40, c[0x0][0x40c] ;  /* 0x00010300ff282b82 */ /* 0x000f220000000800 */
[----:B0-----:R-:W-:Y:S01]  /*06c0*/  @P2 FMUL.FTZ R36, R36, R33 ;  /* 0x0000002124242220 */ /* 0x001fe20000410000 */
[----:B------:R-:W-:-:S06]  /*06d0*/  @P2 HADD2.F32 R33, -RZ, R46.H1_H1 ;  /* 0x3000002eff212230 */ /* 0x000fcc0000004100 */
[----:B------:R-:W0:Y:S01]  /*06e0*/  @P2 LDC R28, c[0x0][0x40c] ;  /* 0x00010300ff1c2b82 */ /* 0x000e220000000800 */
[----:B-1----:R-:W-:Y:S01]  /*06f0*/  @P2 FMUL.FTZ R35, R35, R32 ;  /* 0x0000002023232220 */ /* 0x002fe20000410000 */
[----:B------:R-:W-:-:S06]  /*0700*/  @P2 HADD2.F32 R32, -RZ, R46.H0_H0 ;  /* 0x2000002eff202230 */ /* 0x000fcc0000004100 */
[----:B------:R-:W1:Y:S01]  /*0710*/  @P2 LDC R41, c[0x0][0x40c] ;  /* 0x00010300ff292b82 */ /* 0x000e620000000800 */
[----:B----4-:R-:W-:-:S07]  /*0720*/  @P2 FMUL.FTZ R30, R30, R29 ;  /* 0x0000001d1e1e2220 */ /* 0x010fce0000410000 */
[----:B------:R-:W4:Y:S01]  /*0730*/  @P2 LDC R37, c[0x0][0x40c] ;  /* 0x00010300ff252b82 */ /* 0x000f220000000800 */
[----:B------:R-:W-:Y:S01]  /*0740*/  @P2 FMUL.FTZ R40, R43, R40 ;  /* 0x000000282b282220 */ /* 0x000fe20000410000 */
[--C-:B------:R-:W-:Y:S02]  /*0750*/  @P2 HADD2.F32 R43, -RZ, R45.reuse.H0_H0 ;  /* 0x2000002dff2b2230 */ /* 0x100fe40000004100 */
[----:B0-----:R-:W-:Y:S01]  /*0760*/  @P2 FMUL.FTZ R31, R31, R28 ;  /* 0x0000001c1f1f2220 */ /* 0x001fe20000410000 */
[----:B-1----:R-:W-:Y:S01]  /*0770*/  @P2 FMUL.FTZ R41, R48, R41 ;  /* 0x0000002930292220 */ /* 0x002fe20000410000 */
[----:B------:R-:W-:Y:S02]  /*0780*/  @P2 HADD2.F32 R48, -RZ, R45.H1_H1 ;  /* 0x3000002dff302230 */ /* 0x000fe40000004100 */
        /* <DEDUP_REMOVED lines=22> */
.L_x_12204:
[----:B------:R-:W0:Y:S01]  /*08f0*/  @P1 LDC R40, c[0x0][0x40c] ;  /* 0x00010300ff281b82 */ /* 0x000e220000000800 */
[----:B-----5:R-:W-:Y:S02]  /*0900*/  @P1 HADD2.F32 R37, -RZ, R18.H0_H0 ;  /* 0x20000012ff251230 */ /* 0x020fe40000004100 */
[--C-:B------:R-:W-:Y:S02]  /*0910*/  @P1 HADD2.F32 R33, -RZ, R16.reuse.H0_H0 ;  /* 0x20000010ff211230 */ /* 0x100fe40000004100 */
[----:B------:R-:W-:Y:S02]  /*0920*/  @P1 HADD2.F32 R34, -RZ, R16.H1_H1 ;  /* 0x30000010ff221230 */ /* 0x000fe40000004100 */
[--C-:B------:R-:W-:Y:S01]  /*0930*/  @P1 HADD2.F32 R43, -RZ, R17.reuse.H1_H1 ;  /* 0x30000011ff2b1230 */ /* 0x100fe20000004100 */
[----:B------:R-:W1:Y:S01]  /*0940*/  @P1 LDC R28, c[0x0][0x40c] ;  /* 0x00010300ff1c1b82 */ /* 0x000e620000000800 */
[----:B------:R-:W-:Y:S02]  /*0950*/  @P1 HADD2.F32 R35, -RZ, R17.H0_H0 ;  /* 0x20000011ff231230 */ /* 0x000fe40000004100 */
[----:B------:R-:W-:-:S02]  /*0960*/  @P1 HADD2.F32 R49, -RZ, R46.H1_H1 ;  /* 0x3000002eff311230 */ /* 0x000fc40000004100 */
[----:B------:R-:W-:Y:S02]  /*0970*/  @P1 HADD2.F32 R48, -RZ, R46.H0_H0 ;  /* 0x2000002eff301230 */ /* 0x000fe40000004100 */
[--C-:B------:R-:W-:Y:S01]  /*0980*/  @P1 HADD2.F32 R50, -RZ, R45.reuse.H0_H0 ;  /* 0x2000002dff321230 */ /* 0x100fe20000004100 */
[----:B------:R-:W2:Y:S01]  /*0990*/  @P1 LDC R29, c[0x0][0x40c] ;  /* 0x00010300ff1d1b82 */ /* 0x000ea20000000800 */
[----:B------:R-:W-:Y:S02]  /*09a0*/  @P1 HADD2.F32 R56, -RZ, R45.H1_H1 ;  /* 0x3000002dff381230 */ /* 0x000fe40000004100 */
[----:B------:R-:W-:Y:S02]  /*09b0*/  @P1 HADD2.F32 R41, -RZ, R19.H0_H0 ;  /* 0x20000013ff291230 */ /* 0x000fe40000004100 */
[----:B------:R-:W-:-:S03]  /*09c0*/  @P1 HADD2.F32 R51, -RZ, R7.H1_H1 ;  /* 0x30000007ff331230 */ /* 0x000fc60000004100 */
[----:B------:R-:W3:Y:S01]  /*09d0*/  @P1 LDC R36, c[0x0][0x40c] ;  /* 0x00010300ff241b82 */ /* 0x000ee20000000800 */
[----:B0-----:R-:W-:-:S07]  /*09e0*/  @P1 FMUL.FTZ R37, R37, R40 ;  /* 0x0000002825251220 */ /* 0x001fce0000410000 */
[----:B------:R-:W0:Y:S01]  /*09f0*/  @P1 LDC R31, c[0x0][0x40c] ;  /* 0x00010300ff1f1b82 */ /* 0x000e220000000800 */
[----:B-1----:R-:W-:Y:S01]  /*0a00*/  @P1 FMUL.FTZ R33, R33, R28 ;  /* 0x0000001c21211220 */ /* 0x002fe20000410000 */
[----:B------:R-:W-:-:S06]  /*0a10*/  @P1 HADD2.F32 R28, -RZ, R18.H1_H1 ;  /* 0x30000012ff1c1230 */ /* 0x000fcc0000004100 */
[----:B------:R-:W1:Y:S01]  /*0a20*/  @P1 LDC R30, c[0x0][0x40c] ;  /* 0x00010300ff1e1b82 */ /* 0x000e620000000800 */
[----:B--2---:R-:W-:-:S07]  /*0a30*/  @P1 FMUL.FTZ R34, R34, R29 ;  /* 0x0000001d22221220 */ /* 0x004fce0000410000 */
[----:B------:R-:W2:Y:S01]  /*0a40*/  @P1 LDC R32, c[0x0][0x40c] ;  /* 0x00010300ff201b82 */ /* 0x000ea20000000800 */
[----:B---3--:R-:W-:-:S07]  /*0a50*/  @P1 FMUL.FTZ R43, R43, R36 ;  /* 0x000000242b2b1220 */ /* 0x008fce0000410000 */
[----:B------:R-:W3:Y:S01]  /*0a60*/  @P1 LDC R40, c[0x0][0x40c] ;  /* 0x00010300ff281b82 */ /* 0x000ee20000000800 */
[----:B0-----:R-:W-:Y:S01]  /*0a70*/  @P1 FMUL.FTZ R36, R28, R31 ;  /* 0x0000001f1c241220 */ /* 0x001fe20000410000 */
[----:B------:R-:W-:Y:S02]  /*0a80*/  CS2R R28, SRZ ;  /* 0x00000000001c7805 */ /* 0x000fe4000001ff00 */
[----:B------:R-:W-:Y:S01]  /*0a90*/  @P1 FMUL.FTZ R29, R34, R49 ;  /* 0x00000031221d1220 */ /* 0x000fe20000410000 */
[----:B------:R-:W-:Y:S02]  /*0aa0*/  @P1 HADD2.F32 R49, -RZ, R19.H1_H1 ;  /* 0x30000013ff311230 */ /* 0x000fe40000004100 */
[----:B------:R-:W-:Y:S01]  /*0ab0*/  @P1 FMUL.FTZ R28, R33, R48 ;  /* 0x00000030211c1220 */ /* 0x000fe20000410000 */
[----:B------:R-:W-:Y:S02]  /*0ac0*/  @P1 HADD2.F32 R48, -RZ, R44.H0_H0 ;  /* 0x2000002cff301230 */ /* 0x000fe40000004100 */
[----:B-1----:R-:W-:Y:S01]  /*0ad0*/  @P1 FMUL.FTZ R35, R35, R30 ;  /* 0x0000001e23231220 */ /* 0x002fe20000410000 */
[----:B------:R-:W-:-:S02]  /*0ae0*/  CS2R R30, SRZ ;  /* 0x00000000001e7805 */ /* 0x000fc4000001ff00 */
[----:B------:R-:W-:Y:S01]  /*0af0*/  @P1 FMUL.FTZ R31, R43, R56 ;  /* 0x000000382b1f1220 */ /* 0x000fe20000410000 */
[----:B------:R-:W-:Y:S01]  /*0b00*/  @P1 FMUL.FTZ R30, R35, R50 ;  /* 0x00000032231e1220 */ /* 0x000fe20000410000 */
[----:B------:R-:W-:Y:S01]  /*0b10*/  @P1 HADD2.F32 R43, -RZ, R44.H1_H1 ;  /* 0x3000002cff2b1230 */ /* 0x000fe20000004100 */
[----:B------:R-:W-:Y:S01]  /*0b20*/  CS2R R34, SRZ ;  /* 0x0000000000227805 */ /* 0x000fe2000001ff00 */
[----:B------:R-:W-:Y:S02]  /*0b30*/  @P1 HADD2.F32 R50, -RZ, R7.H0_H0 ;  /* 0x20000007ff321230 */ /* 0x000fe40000004100 */
[----:B--2---:R-:W-:Y:S01]  /*0b40*/  @P1 FMUL.FTZ R41, R41, R32 ;  /* 0x0000002029291220 */ /* 0x004fe20000410000 */
[----:B------:R-:W-:Y:S02]  /*0b50*/  CS2R R32, SRZ ;  /* 0x0000000000207805 */ /* 0x000fe4000001ff00 */
[----:B------:R-:W-:Y:S01]  /*0b60*/  @P1 FMUL.FTZ R32, R37, R48 ;  /* 0x0000003025201220 */ /* 0x000fe20000410000 */
[----:B------:R-:W-:Y:S01]  /*0b70*/  @P1 FMUL.FTZ R33, R36, R43 ;  /* 0x0000002b24211220 */ /* 0x000fe20000410000 */
[----:B------:R-:W-:Y:S01]  /*0b80*/  @P1 FMUL.FTZ R34, R41, R50 ;  /* 0x0000003229221220 */ /* 0x000fe20000410000 */
[----:B---3--:R-:W-:-:S04]  /*0b90*/  @P1 FMUL.FTZ R40, R49, R40 ;  /* 0x0000002831281220 */ /* 0x008fc80000410000 */
[----:B------:R-:W-:-:S07]  /*0ba0*/  @P1 FMUL.FTZ R35, R40, R51 ;  /* 0x0000003328231220 */ /* 0x000fce0000410000 */
.L_x_12205:
[----:B------:R-:W-:Y:S05]  /*0bb0*/  BSYNC.RECONVERGENT B0 ;  /* 0x0000000000007941 */ /* 0x000fea0003800200 */
.L_x_12203:
        /* <DEDUP_REMOVED lines=17> */
[--C-:B-----5:R-:W-:Y:S02]  /*0cd0*/  @P0 HADD2.F32 R41, -RZ, R16.reuse.H0_H0 ;  /* 0x20000010ff290230 */ /* 0x120fe40000004100 */
[----:B------:R-:W-:Y:S02]  /*0ce0*/  @P0 HADD2.F32 R38, -RZ, R16.H1_H1 ;  /* 0x30000010ff260230 */ /* 0x000fe40000004100 */
[--C-:B------:R-:W-:Y:S02]  /*0cf0*/  @P0 HADD2.F32 R40, -RZ, R4.reuse.H0_H0 ;  /* 0x20000004ff280230 */ /* 0x100fe40000004100 */
[----:B------:R-:W-:Y:S01]  /*0d00*/  @P0 HADD2.F32 R42, -RZ, R4.H1_H1 ;  /* 0x30000004ff2a0230 */ /* 0x000fe20000004100 */
[----:B------:R-:W1:Y:S01]  /*0d10*/  @P0 LDC R37, c[0x0][0x40c] ;  /* 0x00010300ff250b82 */ /* 0x000e620000000800 */
[----:B------:R-:W-:Y:S02]  /*0d20*/  @P0 HADD2.F32 R56, -RZ, R17.H0_H0 ;  /* 0x20000011ff380230 */ /* 0x000fe40000004100 */
[----:B------:R-:W-:-:S05]  /*0d30*/  @P0 HADD2.F32 R57, -RZ, R0.H0_H0 ;  /* 0x20000000ff390230 */ /* 0x000fca0000004100 */
[----:B------:R-:W2:Y:S08]  /*0d40*/  @P0 LDC R43, c[0x0][0x40c] ;  /* 0x00010300ff2b0b82 */ /* 0x000eb00000000800 */
[----:B------:R-:W3:Y:S01]  /*0d50*/  @P0 LDC R39, c[0x0][0x40c] ;  /* 0x00010300ff270b82 */ /* 0x000ee20000000800 */
[----:B0-----:R-:W-:Y:S01]  /*0d60*/  @P0 FMUL.FTZ R41, R41, R36 ;  /* 0x0000002429290220 */ /* 0x001fe20000410000 */
[----:B------:R-:W-:-:S03]  /*0d70*/  MOV R36, R20 ;  /* 0x0000001400247202 */ /* 0x000fc60000000f00 */
[----:B------:R-:W-:Y:S01]  /*0d80*/  @P0 FFMA.FTZ R36, R41, R40, R20 ;  /* 0x0000002829240223 */ /* 0x000fe20000010014 */
[----:B------:R-:W-:Y:S02]  /*0d90*/  @P0 HADD2.F32 R40, -RZ, R17.H1_H1 ;  /* 0x30000011ff280230 */ /* 0x000fe40000004100 */
[----:B------:R-:W0:Y:S01]  /*0da0*/  @P0 LDC R49, c[0x0][0x40c] ;  /* 0x00010300ff310b82 */ /* 0x000e220000000800 */
[----:B-1----:R-:W-:Y:S01]  /*0db0*/  @P0 FMUL.FTZ R38, R38, R37 ;  /* 0x0000002526260220 */ /* 0x002fe20000410000 */
[----:B------:R-:W-:-:S03]  /*0dc0*/  MOV R37, R21 ;  /* 0x0000001500257202 */ /* 0x000fc60000000f00 */
[----:B------:R-:W-:Y:S01]  /*0dd0*/  @P0 FFMA.FTZ R37, R38, R42, R21 ;  /* 0x0000002a26250223 */ /* 0x000fe20000010015 */
[----:B------:R-:W-:Y:S02]  /*0de0*/  MOV R38, R22 ;  /* 0x0000001600267202 */ /* 0x000fe40000000f00 */
[----:B------:R-:W1:Y:S01]  /*0df0*/  @P0 LDC R41, c[0x0][0x40c] ;  /* 0x00010300ff290b82 */ /* 0x000e620000000800 */
[----:B--2---:R-:W-:Y:S01]  /*0e00*/  @P0 FMUL.FTZ R43, R56, R43 ;  /* 0x0000002b382b0220 */ /* 0x004fe20000410000 */
[----:B------:R-:W-:-:S05]  /*0e10*/  @P0 HADD2.F32 R56, -RZ, R3.H0_H0 ;  /* 0x20000003ff380230 */ /* 0x000fca0000004100 */
[----:B------:R-:W-:Y:S01]  /*0e20*/  @P0 FFMA.FTZ R38, R43, R56, R22 ;  /* 0x000000382b260223 */ /* 0x000fe20000010016 */
[----:B------:R-:W2:Y:S01]  /*0e30*/  @P0 LDC R42, c[0x0][0x40c] ;  /* 0x00010300ff2a0b82 */ /* 0x000ea20000000800 */
[----:B------:R-:W-:Y:S02]  /*0e40*/  @P0 HADD2.F32 R56, -RZ, R18.H0_H0 ;  /* 0x20000012ff380230 */ /* 0x000fe40000004100 */
[----:B---3--:R-:W-:Y:S01]  /*0e50*/  @P0 FMUL.FTZ R40, R40, R39 ;  /* 0x0000002728280220 */ /* 0x008fe20000410000 */
[----:B------:R-:W-:Y:S01]  /*0e60*/  @P0 HADD2.F32 R43, -RZ, R3.H1_H1 ;  /* 0x30000003ff2b0230 */ /* 0x000fe20000004100 */
[----:B------:R-:W-:Y:S01]  /*0e70*/  MOV R39, R23 ;  /* 0x0000001700277202 */ /* 0x000fe20000000f00 */
[----:B0-----:R-:W-:-:S03]  /*0e80*/  @P0 FMUL.FTZ R49, R56, R49 ;  /* 0x0000003138310220 */ /* 0x001fc60000410000 */
[----:B------:R-:W-:Y:S01]  /*0e90*/  @P0 FFMA.FTZ R39, R40, R43, R23 ;  /* 0x0000002b28270223 */ /* 0x000fe20000010017 */
[----:B------:R-:W-:Y:S01]  /*0ea0*/  @P0 HADD2.F32 R43, -RZ, R18.H1_H1 ;  /* 0x30000012ff2b0230 */ /* 0x000fe20000004100 */
[----:B------:R-:W-:Y:S01]  /*0eb0*/  MOV R40, R24 ;  /* 0x0000001800287202 */ /* 0x000fe20000000f00 */
[----:B------:R-:W-:Y:S02]  /*0ec0*/  @P0 HADD2.F32 R56, -RZ, R19.H0_H0 ;  /* 0x20000013ff380230 */ /* 0x000fe40000004100 */
[----:B------:R-:W-:Y:S01]  /*0ed0*/  @P0 FFMA.FTZ R40, R49, R57, R24 ;  /* 0x0000003931280223 */ /* 0x000fe20000010018 */
[----:B------:R-:W-:Y:S02]  /*0ee0*/  @P0 HADD2.F32 R49, -RZ, R0.H1_H1 ;  /* 0x30000000ff310230 */ /* 0x000fe40000004100 */
[----:B-1----:R-:W-:Y:S01]  /*0ef0*/  @P0 FMUL.FTZ R43, R43, R41 ;  /* 0x000000292b2b0220 */ /* 0x002fe20000410000 */
[----:B------:R-:W-:Y:S01]  /*0f00*/  @P0 HADD2.F32 R57, -RZ, R47.H0_H0 ;  /* 0x2000002fff390230 */ /* 0x000fe20000004100 */
[----:B------:R-:W-:-:S02]  /*0f10*/  MOV R41, R25 ;  /* 0x0000001900297202 */ /* 0x000fc40000000f00 */
[----:B------:R-:W-:Y:S01]  /*0f20*/  @P0 FFMA.FTZ R41, R43, R49, R25 ;  /* 0x000000312b290223 */ /* 0x000fe20000010019 */
[----:B------:R-:W-:Y:S01]  /*0f30*/  MOV R43, R27 ;  /* 0x0000001b002b7202 */ /* 0x000fe20000000f00 */
[----:B--2---:R-:W-:Y:S01]  /*0f40*/  @P0 FMUL.FTZ R56, R56, R42 ;  /* 0x0000002a38380220 */ /* 0x004fe20000410000 */
[----:B------:R-:W-:-:S03]  /*0f50*/  MOV R42, R26 ;  /* 0x0000001a002a7202 */ /* 0x000fc60000000f00 */
[----:B------:R-:W-:Y:S01]  /*0f60*/  @P0 FFMA.FTZ R42, R56, R57, R26 ;  /* 0x00000039382a0223 */ /* 0x000fe2000001001a */
[----:B------:R-:W-:Y:S06]  /*0f70*/  @!P0 BRA `(.L_x_12208) ;  /* 0x0000000000d08947 */ /* 0x000fec0003800000 */
[----:B------:R-:W-:Y:S02]  /*0f80*/  HADD2.F32 R43, -RZ, R19.H1_H1 ;  /* 0x30000013ff2b7230 */ /* 0x000fe40000004100 */
[----:B------:R-:W-:-:S03]  /*0f90*/  HADD2.F32 R56, -RZ, R47.H1_H1 ;  /* 0x3000002fff387230 */ /* 0x000fc60000004100 */
[----:B------:R-:W-:-:S04]  /*0fa0*/  FMUL.FTZ R58, R43, UR12 ;  /* 0x0000000c2b3a7c20 */ /* 0x000fc80008410000 */
[----:B------:R-:W-:Y:S01]  /*0fb0*/  FFMA.FTZ R43, R58, R56, R27 ;  /* 0x000000383a2b7223 */ /* 0x000fe2000001001b */
[----:B------:R-:W-:Y:S06]  /*0fc0*/  BRA `(.L_x_12208) ;  /* 0x0000000000bc7947 */ /* 0x000fec0003800000 */
.L_x_12207:
[----:B0-----:R-:W0:Y:S01]  /*0fd0*/  @P1 LDC R36, c[0x0][0x40c] ;  /* 0x00010300ff241b82 */ /* 0x001e220000000800 */
[----:B-----5:R-:W-:Y:S02]  /*0fe0*/  @P1 HADD2.F32 R43, -RZ, R16.H0_H0 ;  /* 0x20000010ff2b1230 */ /* 0x020fe40000004100 */
[----:B------:R-:W-:Y:S02]  /*0ff0*/  @P1 HADD2.F32 R56, -RZ, R4.H0_H0 ;  /* 0x20000004ff381230 */ /* 0x000fe40000004100 */
[----:B------:R-:W-:Y:S02]  /*1000*/  @P1 HADD2.F32 R49, -RZ, R16.H1_H1 ;  /* 0x30000010ff311230 */ /* 0x000fe40000004100 */
[----:B------:R-:W-:Y:S01]  /*1010*/  @P1 HADD2.F32 R41, -RZ, R4.H1_H1 ;  /* 0x30000004ff291230 */ /* 0x000fe20000004100 */
[----:B------:R-:W1:Y:S01]  /*1020*/  @P1 LDC R38, c[0x0][0x40c] ;  /* 0x00010300ff261b82 */ /* 0x000e620000000800 */
[----:B------:R-:W-:-:S07]  /*1030*/  @P1 HADD2.F32 R57, -RZ, R18.H1_H1 ;  /* 0x30000012ff391230 */ /* 0x000fce0000004100 */
[----:B------:R-:W2:Y:S08]  /*1040*/  @P1 LDC R39, c[0x0][0x40c] ;  /* 0x00010300ff271b82 */ /* 0x000eb00000000800 */
[----:B------:R-:W3:Y:S01]  /*1050*/  @P1 LDC R40, c[0x0][0x40c] ;  /* 0x00010300ff281b82 */ /* 0x000ee20000000800 */
[----:B0-----:R-:W-:Y:S01]  /*1060*/  @P1 FMUL.FTZ R43, R43, R36 ;  /* 0x000000242b2b1220 */ /* 0x001fe20000410000 */
[----:B------:R-:W-:-:S03]  /*1070*/  CS2R R36, SRZ ;  /* 0x0000000000247805 */ /* 0x000fc6000001ff00 */
[----:B------:R-:W-:Y:S01]  /*1080*/  @P1 FMUL.FTZ R36, R43, R56 ;  /* 0x000000382b241220 */ /* 0x000fe20000410000 */
[----:B------:R-:W-:Y:S02]  /*1090*/  @P1 HADD2.F32 R56, -RZ, R17.H0_H0 ;  /* 0x20000011ff381230 */ /* 0x000fe40000004100 */
[----:B------:R-:W0:Y:S01]  /*10a0*/  @P1 LDC R42, c[0x0][0x40c] ;  /* 0x00010300ff2a1b82 */ /* 0x000e220000000800 */
[----:B-1----:R-:W-:Y:S01]  /*10b0*/  @P1 FMUL.FTZ R38, R49, R38 ;  /* 0x0000002631261220 */ /* 0x002fe20000410000 */
[----:B------:R-:W-:Y:S02]  /*10c0*/  @P1 HADD2.F32 R43, -RZ, R3.H0_H0 ;  /* 0x20000003ff2b1230 */ /* 0x000fe40000004100 */
[----:B------:R-:W-:Y:S02]  /*10d0*/  @P1 HADD2.F32 R49, -RZ, R17.H1_H1 ;  /* 0x30000011ff311230 */ /* 0x000fe40000004100 */
[----:B------:R-:W-:Y:S01]  /*10e0*/  @P1 FMUL.FTZ R37, R38, R41 ;  /* 0x0000002926251220 */ /* 0x000fe20000410000 */
[----:B------:R-:W-:-:S02]  /*10f0*/  HFMA2 R38, -RZ, RZ, 0, 0 ;  /* 0x00000000ff267431 */ /* 0x000fc400000001ff */
[----:B--2---:R-:W-:Y:S01]  /*1100*/  @P1 FMUL.FTZ R56, R56, R39 ;  /* 0x0000002738381220 */ /* 0x004fe20000410000 */
[----:B------:R-:W1:Y:S01]  /*1110*/  @P1 LDC R41, c[0x0][0x40c] ;  /* 0x00010300ff291b82 */ /* 0x000e620000000800 */
[----:B------:R-:W-:Y:S02]  /*1120*/  MOV R39, RZ ;  /* 0x000000ff00277202 */ /* 0x000fe40000000f00 */
[----:B------:R-:W-:Y:S01]  /*1130*/  @P1 FMUL.FTZ R38, R56, R43 ;  /* 0x0000002b38261220 */ /* 0x000fe20000410000 */
[----:B------:R-:W-:Y:S02]  /*1140*/  @P1 HADD2.F32 R43, -RZ, R3.H1_H1 ;  /* 0x30000003ff2b1230 */ /* 0x000fe40000004100 */
[----:B---3--:R-:W-:Y:S02]  /*1150*/  @P1 FMUL.FTZ R40, R49, R40 ;  /* 0x0000002831281220 */ /* 0x008fe40000410000 */
[----:B------:R-:W2:Y:S01]  /*1160*/  @P1 LDC R56, c[0x0][0x40c] ;  /* 0x00010300ff381b82 */ /* 0x000ea20000000800 */
[----:B------:R-:W-:-:S02]  /*1170*/  @P1 HADD2.F32 R49, -RZ, R18.H0_H0 ;  /* 0x20000012ff311230 */ /* 0x000fc40000004100 */
[----:B------:R-:W-:Y:S01]  /*1180*/  @P1 FMUL.FTZ R39, R40, R43 ;  /* 0x0000002b28271220 */ /* 0x000fe20000410000 */
[----:B------:R-:W-:Y:S02]  /*1190*/  @P1 HADD2.F32 R43, -RZ, R0.H0_H0 ;  /* 0x20000000ff2b1230 */ /* 0x000fe40000004100 */
[----:B------:R-:W-:Y:S02]  /*11a0*/  HFMA2 R40, -RZ, RZ, 0, 0 ;  /* 0x00000000ff287431 */ /* 0x000fe400000001ff */
[----:B0-----:R-:W-:Y:S02]  /*11b0*/  @P1 FMUL.FTZ R42, R49, R42 ;  /* 0x0000002a312a1220 */ /* 0x001fe40000410000 */
[----:B------:R-:W0:Y:S02]  /*11c0*/  @P1 LDC R49, c[0x0][0x40c] ;  /* 0x00010300ff311b82 */ /* 0x000e240000000800 */
[----:B------:R-:W-:Y:S01]  /*11d0*/  @P1 FMUL.FTZ R40, R42, R43 ;  /* 0x0000002b2a281220 */ /* 0x000fe20000410000 */
[----:B------:R-:W-:-:S02]  /*11e0*/  @P1 HADD2.F32 R43, -RZ, R19.H0_H0 ;  /* 0x20000013ff2b1230 */ /* 0x000fc40000004100 */
[----:B------:R-:W-:Y:S02]  /*11f0*/  @P1 HADD2.F32 R42, -RZ, R0.H1_H1 ;  /* 0x30000000ff2a1230 */ /* 0x000fe40000004100 */
[----:B-1----:R-:W-:Y:S01]  /*1200*/  @P1 FMUL.FTZ R57, R57, R41 ;  /* 0x0000002939391220 */ /* 0x002fe20000410000 */
[----:B------:R-:W-:-:S03]  /*1210*/  MOV R41, RZ ;  /* 0x000000ff00297202 */ /* 0x000fc60000000f00 */
[----:B------:R-:W-:Y:S01]  /*1220*/  @P1 FMUL.FTZ R41, R57, R42 ;  /* 0x0000002a39291220 */ /* 0x000fe20000410000 */
[----:B------:R-:W-:Y:S02]  /*1230*/  @P1 HADD2.F32 R57, -RZ, R19.H1_H1 ;  /* 0x30000013ff391230 */ /* 0x000fe40000004100 */
[----:B------:R-:W-:Y:S02]  /*1240*/  HFMA2 R42, -RZ, RZ, 0, 0 ;  /* 0x00000000ff2a7431 */ /* 0x000fe400000001ff */
[----:B--2---:R-:W-:Y:S01]  /*1250*/  @P1 FMUL.FTZ R43, R43, R56 ;  /* 0x000000382b2b1220 */ /* 0x004fe20000410000 */
[----:B------:R-:W-:-:S05]  /*1260*/  @P1 HADD2.F32 R56, -RZ, R47.H0_H0 ;  /* 0x2000002fff381230 */ /* 0x000fca0000004100 */
[----:B------:R-:W-:Y:S01]  /*1270*/  @P1 FMUL.FTZ R42, R43, R56 ;  /* 0x000000382b2a1220 */ /* 0x000fe20000410000 */
[----:B------:R-:W-:Y:S01]  /*1280*/  @P1 HADD2.F32 R56, -RZ, R47.H1_H1 ;  /* 0x3000002fff381230 */ /* 0x000fe20000004100 */
[----:B------:R-:W-:Y:S01]  /*1290*/  MOV R43, RZ ;  /* 0x000000ff002b7202 */ /* 0x000fe20000000f00 */
[----:B0-----:R-:W-:-:S04]  /*12a0*/  @P1 FMUL.FTZ R49, R57, R49 ;  /* 0x0000003139311220 */ /* 0x001fc80000410000 */
[----:B------:R-:W-:-:S07]  /*12b0*/  @P1 FMUL.FTZ R43, R49, R56 ;  /* 0x00000038312b1220 */ /* 0x000fce0000410000 */
.L_x_12208:
[----:B------:R-:W-:Y:S05]  /*12c0*/  BSYNC.RECONVERGENT B0 ;  /* 0x0000000000007941 */ /* 0x000fea0003800200 */
.L_x_12206:
[----:B------:R-:W-:Y:S01]  /*12d0*/  FADD.FTZ R56, RZ, R28 ;  /* 0x0000001cff387221 */ /* 0x000fe20000010000 */
[----:B------:R-:W0:Y:S01]  /*12e0*/  S2R R57, SR_TID.X ;  /* 0x0000000000397919 */ /* 0x000e220000002100 */
[----:B------:R-:W-:Y:S02]  /*12f0*/  UMOV UR4, 0xffffffff ;  /* 0xffffffff00047882 */ /* 0x000fe40000000000 */
        /* <DEDUP_REMOVED lines=8> */
[----:B------:R-:W-:Y:S01]  /*1380*/  IMAD.WIDE.U32 R48, R48, 0x20, R50 ;  /* 0x0000002030307825 */ /* 0x000fe200078e0032 */
[----:B0-----:R-:W-:-:S03]  /*1390*/  LOP3.LUT R57, R57, 0x1f, RZ, 0xc0, !PT ;  /* 0x0000001f39397812 */ /* 0x001fc600078ec0ff */
[----:B------:R-:W-:Y:S01]  /*13a0*/  FADD.FTZ R56, R56, R37 ;  /* 0x0000002538387221 */ /* 0x000fe20000010000 */
[----:B------:R0:W-:Y:S01]  /*13b0*/  STG.E.128 desc[UR6][R48.64], R36 ;  /* 0x0000002430007986 */ /* 0x0001e2000c101d06 */
[----:B------:R-:W-:Y:S02]  /*13c0*/  ISETP.NE.AND P1, PT, R57, RZ, PT ;  /* 0x000000ff3900720c */ /* 0x000fe40003f25270 */
[----:B------:R-:W-:Y:S01]  /*13d0*/  FADD.FTZ R56, R56, R38 ;  /* 0x0000002638387221 */ /* 0x000fe20000010000 */
[----:B------:R0:W-:Y:S03]  /*13e0*/  STG.E.128 desc[UR6][R48.64+0x10], R40 ;  /* 0x0000102830007986 */ /* 0x0001e6000c101d06 */
        /* <DEDUP_REMOVED lines=59> */
.L_x_12224:
        /* <DEDUP_REMOVED lines=17> */
[----:B------:R-:W-:Y:S02]  /*18b0*/  HADD2.F32 R49, -RZ, R61.H0_H0 ;  /* 0x2000003dff317230 */ /* 0x000fe40000004100 */
[--C-:B------:R-:W-:Y:S02]  /*18c0*/  HADD2.F32 R48, -RZ, R12.reuse.H1_H1 ;  /* 0x3000000cff307230 */ /* 0x100fe40000004100 */
[C---:B------:R-:W-:Y:S01]  /*18d0*/  FADD.FTZ R51, -R50.reuse, R28 ;  /* 0x0000001c32337221 */ /* 0x040fe20000010100 */
[----:B------:R-:W-:Y:S02]  /*18e0*/  HADD2.F32 R28, -RZ, R12.H0_H0 ;  /* 0x2000000cff1c7230 */ /* 0x000fe40000004100 */
[C---:B------:R-:W-:Y:S01]  /*18f0*/  FADD.FTZ R29, -R50.reuse, R29 ;  /* 0x0000001d321d7221 */ /* 0x040fe20000010100 */
[----:B------:R-:W-:Y:S01]  /*1900*/  FADD.FTZ R31, -R50, R31 ;  /* 0x0000001f321f7221 */ /* 0x000fe20000010100 */
[----:B------:R-:W-:Y:S01]  /*1910*/  FMUL.FTZ R51, R56, R51 ;  /* 0x0000003338337220 */ /* 0x000fe20000410000 */
[----:B------:R-:W-:-:S02]  /*1920*/  HADD2.F32 R58, -RZ, R59.H1_H1 ;  /* 0x3000003bff3a7230 */ /* 0x000fc40000004100 */
[C---:B------:R-:W-:Y:S01]  /*1930*/  FADD.FTZ R35, -R50.reuse, R35 ;  /* 0x0000002332237221 */ /* 0x040fe20000010100 */
[----:B------:R-:W-:Y:S01]  /*1940*/  FADD.FTZ R37, -R50, R37 ;  /* 0x0000002532257221 */ /* 0x000fe20000010100 */
[----:B------:R-:W-:Y:S01]  /*1950*/  FFMA.FTZ R28, R51, R49, R28 ;  /* 0x00000031331c7223 */ /* 0x000fe2000001001c */
[----:B------:R-:W-:Y:S02]  /*1960*/  HADD2.F32 R49, -RZ, R61.H1_H1 ;  /* 0x3000003dff317230 */ /* 0x000fe40000004100 */
[----:B------:R-:W-:Y:S01]  /*1970*/  FMUL.FTZ R51, R56, R29 ;  /* 0x0000001d38337220 */ /* 0x000fe20000410000 */
[C---:B------:R-:W-:Y:S01]  /*1980*/  FADD.FTZ R29, -R50.reuse, R30 ;  /* 0x0000001e321d7221 */ /* 0x040fe20000010100 */
[----:B------:R-:W-:Y:S02]  /*1990*/  HADD2.F32 R30, -RZ, R13.H0_H0 ;  /* 0x2000000dff1e7230 */ /* 0x000fe40000004100 */
[----:B------:R-:W-:Y:S01]  /*19a0*/  FADD.FTZ R38, -R50, R38 ;  /* 0x0000002632267221 */ /* 0x000fe20000010100 */
[----:B------:R-:W-:Y:S01]  /*19b0*/  FFMA.FTZ R48, R51, R49, R48 ;  /* 0x0000003133307223 */ /* 0x000fe20000010030 */
[----:B------:R-:W-:-:S02]  /*19c0*/  HADD2.F32 R49, -RZ, R60.H0_H0 ;  /* 0x2000003cff317230 */ /* 0x000fc40000004100 */
[C---:B------:R-:W-:Y:S01]  /*19d0*/  FMUL.FTZ R29, R56.reuse, R29 ;  /* 0x0000001d381d7220 */ /* 0x040fe20000410000 */
[----:B------:R-:W-:Y:S01]  /*19e0*/  FMUL.FTZ R51, R56, R31 ;  /* 0x0000001f38337220 */ /* 0x000fe20000410000 */
[----:B------:R-:W-:Y:S01]  /*19f0*/  FADD.FTZ R31, -R50, R32 ;  /* 0x00000020321f7221 */ /* 0x000fe20000010100 */
[----:B------:R-:W-:Y:S02]  /*1a00*/  HADD2.F32 R57, -RZ, R52.H0_H0 ;  /* 0x20000034ff397230 */ /* 0x000fe40000004100 */
[----:B------:R-:W-:Y:S01]  /*1a10*/  FFMA.FTZ R29, R29, R49, R30 ;  /* 0x000000311d1d7223 */ /* 0x000fe2000001001e */
[----:B------:R-:W-:Y:S02]  /*1a20*/  HADD2.F32 R49, -RZ, R60.H1_H1 ;  /* 0x3000003cff317230 */ /* 0x000fe40000004100 */
[----:B------:R-:W-:Y:S01]  /*1a30*/  FMUL.FTZ R38, R56, R38 ;  /* 0x0000002638267220 */ /* 0x000fe20000410000 */
[----:B------:R-:W-:Y:S02]  /*1a40*/  HADD2.F32 R30, -RZ, R13.H1_H1 ;  /* 0x3000000dff1e7230 */ /* 0x000fe40000004100 */
[----:B------:R-:W-:Y:S01]  /*1a50*/  FADD.FTZ R43, -R50, R43 ;  /* 0x0000002b322b7221 */ /* 0x000fe20000010100 */
[----:B------:R-:W-:-:S02]  /*1a60*/  F2FP.F16.F32.PACK_AB R28, R48, R28 ;  /* 0x0000001c301c723e */ /* 0x000fc400000000ff */
[----:B------:R-:W-:Y:S01]  /*1a70*/  FFMA.FTZ R32, R51, R49, R30 ;  /* 0x0000003133207223 */ /* 0x000fe2000001001e */
[----:B------:R-:W-:Y:S02]  /*1a80*/  HADD2.F32 R49, -RZ, R59.H0_H0 ;  /* 0x2000003bff317230 */ /* 0x000fe40000004100 */
[----:B------:R-:W-:Y:S01]  /*1a90*/  FMUL.FTZ R51, R56, R31 ;  /* 0x0000001f38337220 */ /* 0x000fe20000410000 */
[--C-:B------:R-:W-:Y:S02]  /*1aa0*/  HADD2.F32 R30, -RZ, R14.reuse.H0_H0 ;  /* 0x2000000eff1e7230 */ /* 0x100fe40000004100 */
[----:B------:R-:W-:Y:S01]  /*1ab0*/  FADD.FTZ R31, -R50, R33 ;  /* 0x00000021321f7221 */ /* 0x000fe20000010100 */
[----:B------:R-:W-:Y:S01]  /*1ac0*/  HADD2.F32 R33, -RZ, R14.H1_H1 ;  /* 0x3000000eff217230 */ /* 0x000fe20000004100 */
[----:B------:R-:W-:Y:S01]  /*1ad0*/  F2FP.F16.F32.PACK_AB R29, R32, R29 ;  /* 0x0000001d201d723e */ /* 0x000fe200000000ff */
[----:B------:R-:W-:Y:S01]  /*1ae0*/  FFMA.FTZ R30, R51, R49, R30 ;  /* 0x00000031331e7223 */ /* 0x000fe2000001001e */
[----:B------:R-:W-:Y:S01]  /*1af0*/  FMUL.FTZ R49, R56, R31 ;  /* 0x0000001f38317220 */ /* 0x000fe20000410000 */
[----:B------:R-:W-:Y:S01]  /*1b00*/  FADD.FTZ R31, -R50, R34 ;  /* 0x00000022321f7221 */ /* 0x000fe20000010100 */
[----:B------:R-:W-:-:S02]  /*1b10*/  HADD2.F32 R34, -RZ, R15.H0_H0 ;  /* 0x2000000fff227230 */ /* 0x000fc40000004100 */
[C---:B------:R-:W-:Y:S01]  /*1b20*/  FMUL.FTZ R51, R56.reuse, R35 ;  /* 0x0000002338337220 */ /* 0x040fe20000410000 */
[----:B------:R-:W-:Y:S01]  /*1b30*/  FFMA.FTZ R33, R49, R58, R33 ;  /* 0x0000003a31217223 */ /* 0x000fe20000010021 */
[--C-:B------:R-:W-:Y:S02]  /*1b40*/  HADD2.F32 R49, -RZ, R55.reuse.H0_H0 ;  /* 0x20000037ff317230 */ /* 0x100fe40000004100 */
[----:B------:R-:W-:Y:S01]  /*1b50*/  FMUL.FTZ R31, R56, R31 ;  /* 0x0000001f381f7220 */ /* 0x000fe20000410000 */
[----:B------:R-:W-:Y:S01]  /*1b60*/  FADD.FTZ R35, -R50, R36 ;  /* 0x0000002432237221 */ /* 0x000fe20000010100 */
[----:B------:R-:W-:Y:S01]  /*1b70*/  HADD2.F32 R36, -RZ, R54.H0_H0 ;  /* 0x20000036ff247230 */ /* 0x000fe20000004100 */
[----:B------:R-:W-:Y:S01]  /*1b80*/  F2FP.F16.F32.PACK_AB R30, R33, R30 ;  /* 0x0000001e211e723e */ /* 0x000fe200000000ff */
[----:B------:R-:W-:Y:S01]  /*1b90*/  FFMA.FTZ R31, R31, R49, R34 ;  /* 0x000000311f1f7223 */ /* 0x000fe20000010022 */
[----:B------:R-:W-:Y:S02]  /*1ba0*/  HADD2.F32 R49, -RZ, R55.H1_H1 ;  /* 0x30000037ff317230 */ /* 0x000fe40000004100 */
[----:B------:R-:W-:Y:S01]  /*1bb0*/  FMUL.FTZ R58, R56, R35 ;  /* 0x00000023383a7220 */ /* 0x000fe20000410000 */
[----:B------:R-:W-:-:S02]  /*1bc0*/  HADD2.F32 R34, -RZ, R15.H1_H1 ;  /* 0x3000000fff227230 */ /* 0x000fc40000004100 */
[----:B------:R-:W-:-:S03]  /*1bd0*/  HADD2.F32 R35, -RZ, R8.H1_H1 ;  /* 0x30000008ff237230 */ /* 0x000fc60000004100 */
[----:B------:R-:W-:Y:S01]  /*1be0*/  FFMA.FTZ R34, R51, R49, R34 ;  /* 0x0000003133227223 */ /* 0x000fe20000010022 */
[----:B------:R-:W-:Y:S02]  /*1bf0*/  HADD2.F32 R49, -RZ, R8.H0_H0 ;  /* 0x20000008ff317230 */ /* 0x000fe40000004100 */
[----:B------:R-:W-:Y:S02]  /*1c00*/  HADD2.F32 R51, -RZ, R54.H1_H1 ;  /* 0x30000036ff337230 */ /* 0x000fe40000004100 */
[----:B------:R-:W-:Y:S01]  /*1c10*/  F2FP.F16.F32.PACK_AB R31, R34, R31 ;  /* 0x0000001f221f723e */ /* 0x000fe200000000ff */
[----:B------:R-:W-:Y:S01]  /*1c20*/  FFMA.FTZ R49, R58, R36, R49 ;  /* 0x000000243a317223 */ /* 0x000fe20000010031 */
[----:B------:R-:W-:Y:S01]  /*1c30*/  FMUL.FTZ R36, R56, R37 ;  /* 0x0000002538247220 */ /* 0x000fe20000410000 */
[----:B------:R-:W-:Y:S01]  /*1c40*/  FADD.FTZ R58, -R50, R39 ;  /* 0x00000027323a7221 */ /* 0x000fe20000010100 */
[----:B------:R-:W-:Y:S01]  /*1c50*/  HADD2.F32 R37, -RZ, R9.H0_H0 ;  /* 0x20000009ff257230 */ /* 0x000fe20000004100 */
[----:B------:R-:W0:Y:S01]  /*1c60*/  LDC R39, c[0x0][0x388] ;  /* 0x0000e200ff277b82 */ /* 0x000e220000000800 */
[----:B------:R-:W-:Y:S01]  /*1c70*/  FFMA.FTZ R51, R36, R51, R35 ;  /* 0x0000003324337223 */ /* 0x000fe20000010023 */
[----:B------:R-:W-:-:S02]  /*1c80*/  HADD2.F32 R35, -RZ, R52.H1_H1 ;  /* 0x30000034ff237230 */ /* 0x000fc40000004100 */
[----:B------:R-:W-:Y:S01]  /*1c90*/  FMUL.FTZ R58, R56, R58 ;  /* 0x0000003a383a7220 */ /* 0x000fe20000410000 */
[----:B------:R-:W-:Y:S02]  /*1ca0*/  HADD2.F32 R36, -RZ, R9.H1_H1 ;  /* 0x30000009ff247230 */ /* 0x000fe40000004100 */
[----:B------:R-:W-:Y:S01]  /*1cb0*/  FFMA.FTZ R57, R38, R57, R37 ;  /* 0x0000003926397223 */ /* 0x000fe20000010025 */
[----:B------:R-:W-:Y:S01]  /*1cc0*/  HADD2.F32 R37, -RZ, R10.H0_H0 ;  /* 0x2000000aff257230 */ /* 0x000fe20000004100 */
[----:B------:R-:W-:Y:S01]  /*1cd0*/  F2FP.F16.F32.PACK_AB R32, R51, R49 ;  /* 0x000000313320723e */ /* 0x000fe200000000ff */
[----:B------:R-:W-:Y:S01]  /*1ce0*/  FFMA.FTZ R58, R58, R35, R36 ;  /* 0x000000233a3a7223 */ /* 0x000fe20000010024 */
[----:B------:R-:W-:Y:S01]  /*1cf0*/  IADD3 R36, PT, PT, R53, -0x1, RZ ;  /* 0xffffffff35247810 */ /* 0x000fe20007ffe0ff */
[----:B------:R-:W-:Y:S01]  /*1d00*/  FADD.FTZ R35, -R50, R40 ;  /* 0x0000002832237221 */ /* 0x000fe20000010100 */
[----:B------:R-:W1:Y:S01]  /*1d10*/  S2R R53, SR_TID.X ;  /* 0x0000000000357919 */ /* 0x000e620000002100 */
[----:B------:R-:W-:Y:S01]  /*1d20*/  HADD2.F32 R40, -RZ, R6.H0_H0 ;  /* 0x20000006ff287230 */ /* 0x000fe20000004100 */
[----:B------:R-:W-:Y:S01]  /*1d30*/  F2FP.F16.F32.PACK_AB R33, R58, R57 ;  /* 0x000000393a21723e */ /* 0x000fe200000000ff */
[----:B------:R-:W-:Y:S01]  /*1d40*/  FMUL.FTZ R38, R56, R35 ;  /* 0x0000002338267220 */ /* 0x000fe20000410000 */
[----:B------:R-:W-:Y:S01]  /*1d50*/  FADD.FTZ R35, -R50, R41 ;  /* 0x0000002932237221 */ /* 0x000fe20000010100 */
[----:B------:R-:W-:-:S02]  /*1d60*/  HADD2.F32 R41, -RZ, R10.H1_H1 ;  /* 0x3000000aff297230 */ /* 0x000fc40000004100 */
[----:B------:R-:W-:Y:S01]  /*1d70*/  FFMA.FTZ R40, R38, R40, R37 ;  /* 0x0000002826287223 */ /* 0x000fe20000010025 */
[----:B------:R-:W-:Y:S02]  /*1d80*/  HADD2.F32 R37, -RZ, R6.H1_H1 ;  /* 0x30000006ff257230 */ /* 0x000fe40000004100 */
[----:B------:R-:W-:Y:S01]  /*1d90*/  FMUL.FTZ R35, R56, R35 ;  /* 0x0000002338237220 */ /* 0x000fe20000410000 */
[----:B0-----:R-:W-:-:S03]  /*1da0*/  IMAD R36, R36, R39, RZ ;  /* 0x0000002724247224 */ /* 0x001fc600078e02ff */
[----:B------:R-:W-:Y:S01]  /*1db0*/  FFMA.FTZ R41, R35, R37, R41 ;  /* 0x0000002523297223 */ /* 0x000fe20000010029 */
[----:B------:R-:W0:Y:S01]  /*1dc0*/  LDC.64 R38, c[0x0][0x428] ;  /* 0x00010a00ff267b82 */ /* 0x000e220000000a00 */
[----:B------:R-:W-:Y:S01]  /*1dd0*/  FADD.FTZ R37, -R50, R42 ;  /* 0x0000002a32257221 */ /* 0x000fe20000010100 */
[----:B------:R-:W-:Y:S01]  /*1de0*/  HADD2.F32 R42, -RZ, R5.H0_H0 ;  /* 0x20000005ff2a7230 */ /* 0x000fe20000004100 */
[----:B------:R-:W-:Y:S02]  /*1df0*/  SHF.R.S32.HI R35, RZ, 0x1f, R36 ;  /* 0x0000001fff237819 */ /* 0x000fe40000011424 */
[C---:B------:R-:W-:Y:S01]  /*1e00*/  FMUL.FTZ R37, R56.reuse, R37 ;  /* 0x0000002538257220 */ /* 0x040fe20000410000 */
[----:B------:R-:W-:Y:S01]  /*1e10*/  FMUL.FTZ R56, R56, R43 ;  /* 0x0000002b38387220 */ /* 0x000fe20000410000 */
[----:B------:R-:W-:Y:S01]  /*1e20*/  LEA.HI R36, R35, R36, RZ, 0x3 ;  /* 0x0000002423247211 */ /* 0x000fe200078f18ff */
[----:B------:R-:W-:Y:S01]  /*1e30*/  HADD2.F32 R35, -RZ, R11.H0_H0 ;  /* 0x2000000bff237230 */ /* 0x000fe20000004100 */
[----:B------:R-:W-:-:S04]  /*1e40*/  F2FP.F16.F32.PACK_AB R34, R41, R40 ;  /* 0x000000282922723e */ /* 0x000fc800000000ff */
[----:B------:R-:W-:Y:S01]  /*1e50*/  FFMA.FTZ R35, R37, R42, R35 ;  /* 0x0000002a25237223 */ /* 0x000fe20000010023 */
[----:B------:R-:W-:Y:S01]  /*1e60*/  HADD2.F32 R42, -RZ, R11.H1_H1 ;  /* 0x3000000bff2a7230 */ /* 0x000fe20000004100 */
[----:B-1----:R-:W-:-:S04]  /*1e70*/  LOP3.LUT R53, R53, 0x1f, RZ, 0xc0, !PT ;  /* 0x0000001f35357812 */ /* 0x002fc800078ec0ff */
[----:B------:R-:W-:Y:S01]  /*1e80*/  LEA.HI.SX32 R37, R36, R53, 0x1d ;  /* 0x0000003524257211 */ /* 0x000fe200078feaff */
[----:B------:R-:W-:-:S03]  /*1e90*/  HADD2.F32 R53, -RZ, R5.H1_H1 ;  /* 0x30000005ff357230 */ /* 0x000fc60000004100 */
[C---:B------:R-:W-:Y:S01]  /*1ea0*/  IADD3 R43, PT, PT, R37.reuse, 0x20, RZ ;  /* 0x00000020252b7810 */ /* 0x040fe20007ffe0ff */
[----:B0-----:R-:W-:-:S04]  /*1eb0*/  IMAD.WIDE.U32 R36, R37, 0x10, R38 ;  /* 0x0000001025247825 */ /* 0x001fc800078e0026 */
[----:B------:R-:W-:Y:S01]  /*1ec0*/  FFMA.FTZ R42, R56, R53, R42 ;  /* 0x00000035382a7223 */ /* 0x000fe2000001002a */
[----:B------:R-:W-:Y:S01]  /*1ed0*/  IMAD.WIDE.U32 R38, R43, 0x10, R38 ;  /* 0x000000102b267825 */ /* 0x000fe200078e0026 */
[----:B------:R0:W-:Y:S03]  /*1ee0*/  STG.E.128 desc[UR6][R36.64], R28 ;  /* 0x0000001c24007986 */ /* 0x0001e6000c101d06 */
[----:B------:R-:W-:-:S05]  /*1ef0*/  F2FP.F16.F32.PACK_AB R35, R42, R35 ;  /* 0x000000232a23723e */ /* 0x000fca00000000ff */
[----:B------:R0:W-:Y:S02]  /*1f00*/  STG.E.128 desc[UR6][R38.64], R32 ;  /* 0x0000002026007986 */ /* 0x0001e4000c101d06 */
.L_x_12211:
[----:B------:R-:W-:Y:S05]  /*1f10*/  BSYNC.RECONVERGENT B0 ;  /* 0x0000000000007941 */ /* 0x000fea0003800200 */
.L_x_12210:
[----:B0-----:R-:W0:Y:S02]  /*1f20*/  LDC.64 R28, c[0x0][0x380] ;  /* 0x0000e000ff1c7b82 */ /* 0x001e240000000a00 */
[----:B0-----:R-:W-:-:S04]  /*1f30*/  LEA R2, R28, R2, 0x2 ;  /* 0x000000021c027211 */ /* 0x001fc800078e10ff */
[----:B------:R-:W-:-:S13]  /*1f40*/  ISETP.GE.AND P0, PT, R2, R29, PT ;  /* 0x0000001d0200720c */ /* 0x000fda0003f06270 */
[----:B------:R-:W-:Y:S05]  /*1f50*/  @!P0 BRA `(.L_x_12212) ;  /* 0xffffffe400208947 */ /* 0x000fea000383ffff */
[----:B------:R-:W-:Y:S05]  /*1f60*/  EXIT ;  /* 0x000000000000794d */ /* 0x000fea0003800000 */
.L_x_12209:
[----:B------:R-:W-:Y:S01]  /*1f70*/  HFMA2 R50, -RZ, RZ, 0, 5.9604644775390625e-08 ;  /* 0x00000001ff327431 */ /* 0x000fe200000001ff */
[----:B------:R-:W-:Y:S01]  /*1f80*/  BSSY B0, `(.L_x_12213) ;  /* 0x0000006000007945 */ /* 0x000fe20003800000 */
[----:B------:R-:W-:Y:S02]  /*1f90*/  MOV R49, 0x1f ;  /* 0x0000001f00317802 */ /* 0x000fe40000000f00 */
[----:B------:R-:W-:-:S07]  /*1fa0*/  MOV R48, 0xffffffff ;  /* 0xffffffff00307802 */ /* 0x000fce0000000f00 */
[----:B------:R-:W-:Y:S05]  /*1fb0*/  WARPSYNC.COLLECTIVE R48, `(.L_x_12214) ;  /* 0x0000000030087348 */ /* 0x000fea0003c00000 */
[----:B------:R0:W1:Y:S02]  /*1fc0*/  SHFL.BFLY P0, R48, R58, R50, R49 ;  /* 0x0c0000323a307389 */ /* 0x0000640000000031 */
[----:B01----:R-:W-:Y:S05]  /*1fd0*/  ENDCOLLECTIVE ;  /* 0x000000000000791b */ /* 0x003fea0003800000 */
.L_x_12214:
[----:B------:R-:W-:Y:S05]  /*1fe0*/  BSYNC B0 ;  /* 0x0000000000007941 */ /* 0x000fea0003800000 */
.L_x_12213:
[----:B------:R-:W-:Y:S01]  /*1ff0*/  FADD.FTZ R58, R58, R48 ;  /* 0x000000303a3a7221 */ /* 0x000fe20000010000 */
[----:B------:R-:W-:Y:S01]  /*2000*/  MOV R48, 0xffffffff ;  /* 0xffffffff00307802 */ /* 0x000fe20000000f00 */
[----:B------:R-:W-:Y:S01]  /*2010*/  HFMA2 R50, -RZ, RZ, 0, 1.1920928955078125e-07 ;  /* 0x00000002ff327431 */ /* 0x000fe200000001ff */
[----:B------:R-:W-:-:S07]  /*2020*/  MOV R49, 0x1f ;  /* 0x0000001f00317802 */ /* 0x000fce0000000f00 */
[----:B------:R-:W-:Y:S05]  /*2030*/  WARPSYNC.COLLECTIVE R48, `(.L_x_12215) ;  /* 0x0000000030087348 */ /* 0x000fea0003c00000 */
[----:B------:R0:W1:Y:S02]  /*2040*/  SHFL.BFLY P0, R48, R58, R50, R49 ;  /* 0x0c0000323a307389 */ /* 0x0000640000000031 */
[----:B01----:R-:W-:Y:S05]  /*2050*/  ENDCOLLECTIVE ;  /* 0x000000000000791b */ /* 0x003fea0003800000 */
.L_x_12215:
        /* <DEDUP_REMOVED lines=8> */
.L_x_12216:
        /* <DEDUP_REMOVED lines=8> */
.L_x_12217:
        /* <DEDUP_REMOVED lines=9> */
.L_x_12218:
        /* <DEDUP_REMOVED lines=41> */
.L_x_12219:
[----:B------:R-:W-:Y:S02]  /*2480*/  HFMA2 R50, -RZ, RZ, 0, 1.1920928955078125e-07 ;  /* 0x00000002ff327431 */ /* 0x000fe400000001ff */
[----:B------:R-:W-:Y:S01]  /*2490*/  FADD.FTZ R51, R51, R48 ;  /* 0x0000003033337221 */ /* 0x000fe20000010000 */
[----:B------:R-:W-:-:S04]  /*24a0*/  MOV R48, 0xffffffff ;  /* 0xffffffff00307802 */ /* 0x000fc80000000f00 */
[----:B------:R-:W-:-:S07]  /*24b0*/  MOV R58, R51 ;  /* 0x00000033003a7202 */ /* 0x000fce0000000f00 */
[----:B------:R-:W-:Y:S05]  /*24c0*/  WARPSYNC.COLLECTIVE R48, `(.L_x_12220) ;  /* 0x0000000030087348 */ /* 0x000fea0003c00000 */
[----:B------:R0:W1:Y:S02]  /*24d0*/  SHFL.BFLY P0, R48, R58, R50, R49 ;  /* 0x0c0000323a307389 */ /* 0x0000640000000031 */
[----:B01----:R-:W-:Y:S05]  /*24e0*/  ENDCOLLECTIVE ;  /* 0x000000000000791b */ /* 0x003fea0003800000 */
.L_x_12220:
[----:B------:R-:W-:Y:S02]  /*24f0*/  HFMA2 R50, -RZ, RZ, 0, 2.384185791015625e-07 ;  /* 0x00000004ff327431 */ /* 0x000fe400000001ff */
[----:B------:R-:W-:Y:S01]  /*2500*/  FADD.FTZ R51, R51, R48 ;  /* 0x0000003033337221 */ /* 0x000fe20000010000 */
[----:B------:R-:W-:-:S04]  /*2510*/  MOV R48, 0xffffffff ;  /* 0xffffffff00307802 */ /* 0x000fc80000000f00 */
[----:B------:R-:W-:-:S07]  /*2520*/  MOV R58, R51 ;  /* 0x00000033003a7202 */ /* 0x000fce0000000f00 */
[----:B------:R-:W-:Y:S05]  /*2530*/  WARPSYNC.COLLECTIVE R48, `(.L_x_12221) ;  /* 0x0000000030087348 */ /* 0x000fea0003c00000 */
[----:B------:R0:W1:Y:S02]  /*2540*/  SHFL.BFLY P0, R48, R58, R50, R49 ;  /* 0x0c0000323a307389 */ /* 0x0000640000000031 */
[----:B01----:R-:W-:Y:S05]  /*2550*/  ENDCOLLECTIVE ;  /* 0x000000000000791b */ /* 0x003fea0003800000 */
.L_x_12221:
[----:B------:R-:W-:Y:S02]  /*2560*/  HFMA2 R50, -RZ, RZ, 0, 4.76837158203125e-07 ;  /* 0x00000008ff327431 */ /* 0x000fe400000001ff */
[----:B------:R-:W-:Y:S01]  /*2570*/  FADD.FTZ R51, R51, R48 ;  /* 0x0000003033337221 */ /* 0x000fe20000010000 */
[----:B------:R-:W-:-:S04]  /*2580*/  MOV R48, 0xffffffff ;  /* 0xffffffff00307802 */ /* 0x000fc80000000f00 */
[----:B------:R-:W-:-:S07]  /*2590*/  MOV R58, R51 ;  /* 0x00000033003a7202 */ /* 0x000fce0000000f00 */
[----:B------:R-:W-:Y:S05]  /*25a0*/  WARPSYNC.COLLECTIVE R48, `(.L_x_12222) ;  /* 0x0000000030087348 */ /* 0x000fea0003c00000 */
[----:B------:R0:W1:Y:S02]  /*25b0*/  SHFL.BFLY P0, R48, R58, R50, R49 ;  /* 0x0c0000323a307389 */ /* 0x0000640000000031 */
[----:B01----:R-:W-:Y:S05]  /*25c0*/  ENDCOLLECTIVE ;  /* 0x000000000000791b */ /* 0x003fea0003800000 */
.L_x_12222:
[----:B------:R-:W-:Y:S02]  /*25d0*/  HFMA2 R50, -RZ, RZ, 0, 9.5367431640625e-07 ;  /* 0x00000010ff327431 */ /* 0x000fe400000001ff */
[----:B------:R-:W-:Y:S01]  /*25e0*/  FADD.FTZ R51, R51, R48 ;  /* 0x0000003033337221 */ /* 0x000fe20000010000 */
[----:B------:R-:W-:-:S04]  /*25f0*/  MOV R48, 0xffffffff ;  /* 0xffffffff00307802 */ /* 0x000fc80000000f00 */
[----:B------:R-:W-:-:S07]  /*2600*/  MOV R58, R51 ;  /* 0x00000033003a7202 */ /* 0x000fce0000000f00 */
[----:B------:R-:W-:Y:S05]  /*2610*/  WARPSYNC.COLLECTIVE R48, `(.L_x_12223) ;  /* 0x0000000030087348 */ /* 0x000fea0003c00000 */
[----:B------:R0:W1:Y:S02]  /*2620*/  SHFL.BFLY P0, R48, R58, R50, R49 ;  /* 0x0c0000323a307389 */ /* 0x0000640000000031 */
[----:B01----:R-:W-:Y:S05]  /*2630*/  ENDCOLLECTIVE ;  /* 0x000000000000791b */ /* 0x003fea0003800000 */
.L_x_12223:
[----:B------:R-:W-:Y:S05]  /*2640*/  BRA `(.L_x_12224) ;  /* 0xfffffff000547947 */ /* 0x000fea000383ffff */
.L_x_12225:
        /* <DEDUP_REMOVED lines=11> */
.L_x_20324:


//--------------------- .text._ZN10layer_norm13ln_fwd_kernelINS_13Kernel_traitsI6__halfS2_fS2_fjLj512ELj1ELj4ELj1ELj16ENS_18Kernel_traits_baseILj512ES2_S2_fS2_fjLj128EEEEELb1ELb0ELb0ELb0EEEvNS_9FwdParamsE --------------------------
	.section	.text._ZN10layer_norm13ln_fwd_kernelINS_13Kernel_traitsI6__halfS2_fS2_fjLj512ELj1ELj4ELj1ELj16ENS_18Kernel_traits_baseILj512ES2_S2_fS2_fjLj128EEEEELb1ELb0ELb0ELb0EEEvNS_9FwdParamsE,"ax",@progbits
	.align	128
        .global         _ZN10layer_norm13ln_fwd_kernelINS_13Kernel_traitsI6__halfS2_fS2_fjLj512ELj1ELj4ELj1ELj16ENS_18Kernel_traits_baseILj512ES2_S2_fS2_fjLj128EEEEELb1ELb0ELb0ELb0EEEvNS_9FwdParamsE
        .type           _ZN10layer_norm13ln_fwd_kernelINS_13Kernel_traitsI6__halfS2_fS2_fjLj512ELj1ELj4ELj1ELj16ENS_18Kernel_traits_baseILj512ES2_S2_fS2_fjLj128EEEEELb1ELb0ELb0ELb0EEEvNS_9FwdParamsE,@function
        .size           _ZN10layer_norm13ln_fwd_kernelINS_13Kernel_traitsI6__halfS2_fS2_fjLj512ELj1ELj4ELj1ELj16ENS_18Kernel_traits_baseILj512ES2_S2_fS2_fjLj128EEEEELb1ELb0ELb0ELb0EEEvNS_9FwdParamsE,(.L_x_20325 - _ZN10layer_norm13ln_fwd_kernelINS_13Kernel_traitsI6__halfS2_fS2_fjLj512ELj1ELj4ELj1ELj16ENS_18Kernel_traits_baseILj512ES2_S2_fS2_fjLj128EEEEELb1ELb0ELb0ELb0EEEvNS_9FwdParamsE)
        .other          _ZN10layer_norm13ln_fwd_kernelINS_13Kernel_traitsI6__halfS2_fS2_fjLj512ELj1ELj4ELj1ELj16ENS_18Kernel_traits_baseILj512ES2_S2_fS2_fjLj128EEEEELb1ELb0ELb0ELb0EEEvNS_9FwdParamsE,@"STO_CUDA_ENTRY STV_DEFAULT"
_ZN10layer_norm13ln_fwd_kernelINS_13Kernel_traitsI6__halfS2_fS2_fjLj512ELj1ELj4ELj1ELj16ENS_18Kernel_traits_baseILj512ES2_S2_fS2_fjLj128EEEEELb1ELb0ELb0ELb0EEEvNS_9FwdParamsE:
.text._ZN10layer_norm13ln_fwd_kernelINS_13Kernel_traitsI6__halfS2_fS2_fjLj512ELj1ELj4ELj1ELj16ENS_18Kernel_traits_baseILj512ES2_S2_fS2_fjLj128EEEEELb1ELb0ELb0ELb0EEEvNS_9FwdParamsE:
        /* <DEDUP_REMOVED lines=67> */
.L_x_12229:
[----:B------:R-:W-:Y:S05]  /*0430*/  BSYNC.RECONVERGENT B1 ;  /* 0x0000000000017941 */ /* 0x000fea0003800200 */
.L_x_12228:
        /* <DEDUP_REMOVED lines=8> */
.L_x_12227:
        /* <DEDUP_REMOVED lines=13> */
[----:B------:R-:W-:Y:S01]  /*0590*/  @P1 CS2R R12, SRZ ;  /* 0x00000000000c1805 */ /* 0x000fe2000001ff00 */
[----:B------:R-:W-:-:S07]  /*05a0*/  @P0 IMAD.MOV.U32 R23, RZ, RZ, RZ ;  /* 0x000000ffff170224 */ /* 0x000fce00078e00ff */
.L_x_12230:
[----:B------:R-:W-:Y:S05]  /*05b0*/  BSYNC.RECONVERGENT B0 ;  /* 0x0000000000007941 */ /* 0x000fea0003800200 */
.L_x_12226:
        /* <DEDUP_REMOVED lines=9> */
[----:B------:R-:W2:Y:S02]  /*0650*/  LDCU UR32, c[0x0][0x388] ;  /* 0x00007100ff2077ac */ /* 0x000ea40008000800 */
[----:B0-----:R-:W-:Y:S01]  /*0660*/  IMAD R9, R44, -0x2daee0ad, RZ ;  /* 0xd2511f532c097824 */ /* 0x001fe200078e02ff */
[----:B------:R-:W-:Y:S01]  /*0670*/  LOP3.LUT R3, R3, UR7, RZ, 0x3c, !PT ;  /* 0x0000000703037c12 */ /* 0x000fe2000f8e3cff */
[C---:B------:R-:W-:Y:S01]  /*0680*/  IMAD.HI.U32 R6, R0.reuse, -0x2daee0ad, RZ ;  /* 0xd2511f5300067827 */ /* 0x040fe200078e00ff */
[----:B------:R-:W0:Y:S03]  /*0690*/  LDCU.U8 UR12, c[0x0][0x410] ;  /* 0x00008200ff0c77ac */ /* 0x000e260008000000 */
        /* <DEDUP_REMOVED lines=59> */
.L_x_12404:
        /* <DEDUP_REMOVED lines=39> */
.L_x_20157:
[----:B------:R-:W-:Y:S05]  /*0cc0*/  BRX R52 -0xcd0                                     (*"BRANCH_TARGETS .L_x_20158,.L_x_20159,.L_x_20160"*) ;  /* 0xfffffff034cc7949 */ /* 0x000fea000383ffff */
.L_x_20160:
[----:B------:R-:W-:Y:S01]  /*0cd0*/  IADD3 R55, PT, PT, R2, 0x1, RZ ;  /* 0x0000000102377810 */ /* 0x000fe20007ffe0ff */
[----:B------:R-:W-:Y:S02]  /*0ce0*/  IMAD.MOV.U32 R51, RZ, RZ, R4 ;  /* 0x000000ffff337224 */ /* 0x000fe400078e0004 */
[----:B------:R-:W-:Y:S01]  /*0cf0*/  IMAD.MOV.U32 R54, RZ, RZ, R0 ;  /* 0x000000ffff367224 */ /* 0x000fe200078e0000 */
[----:B------:R-:W-:Y:S06]  /*0d00*/  BRA `(.L_x_12236) ;  /* 0x0000000000f47947 */ /* 0x000fec0003800000 */
.L_x_20158:
[----:B------:R-:W-:Y:S01]  /*0d10*/  MOV R51, R4 ;  /* 0x0000000400337202 */ /* 0x000fe20000000f00 */
[----:B------:R-:W-:Y:S02]  /*0d20*/  IMAD.MOV.U32 R55, RZ, RZ, 0x3 ;  /* 0x00000003ff377424 */ /* 0x000fe400078e00ff */
[----:B------:R-:W-:Y:S01]  /*0d30*/  IMAD.MOV.U32 R54, RZ, RZ, R6 ;  /* 0x000000ffff367224 */ /* 0x000fe200078e0006 */
[----:B------:R-:W-:Y:S06]  /*0d40*/  BRA `(.L_x_12236) ;  /* 0x0000000000e47947 */ /* 0x000fec0003800000 */
.L_x_20159:
        /* <DEDUP_REMOVED lines=13> */
.L_x_12238:
[----:B------:R-:W-:Y:S05]  /*0e20*/  BSYNC.RECONVERGENT B3 ;  /* 0x0000000000037941 */ /* 0x000fea0003800200 */
.L_x_12237:
        /* <DEDUP_REMOVED lines=43> */
.L_x_12236:
[----:B------:R-:W-:Y:S05]  /*10e0*/  BSYNC.RECONVERGENT B2 ;  /* 0x0000000000027941 */ /* 0x000fea0003800200 */
.L_x_12235:
        /* <DEDUP_REMOVED lines=11> */
[----:B-1----:R-:W-:Y:S01]  /*11a0*/  FSETP.GTU.FTZ.AND P0, PT, R2, R53, PT ;  /* 0x000000350200720b */ /* 0x002fe20003f1c000 */
        /* <DEDUP_REMOVED lines=14> */
.L_x_12241:
        /* <DEDUP_REMOVED lines=13> */
.L_x_12243:
[----:B------:R-:W-:Y:S05]  /*1360*/  BSYNC.RECONVERGENT B3 ;  /* 0x0000000000037941 */ /* 0x000fea0003800200 */
.L_x_12242:
        /* <DEDUP_REMOVED lines=39> */
[----:B------:R-:W-:-:S03]  /*15e0*/  IMAD.WIDE.U32 R56, R57, -0x2daee0ad, RZ ;  /* 0xd2511f5339387825 */ /* 0x000fc600078e00ff */
[----:B------:R-:W-:Y:S01]  /*15f0*/  MOV R51, R56 ;  /* 0x0000003800337202 */ /* 0x000fe20000000f00 */
[----:B------:R-:W-:Y:S01]  /*1600*/  IMAD.MOV.U32 R56, RZ, RZ, RZ ;  /* 0x000000ffff387224 */ /* 0x000fe200078e00ff */
[----:B------:R-:W-:-:S07]  /*1610*/  LOP3.LUT R6, R58, UR31, R57, 0x96, !PT ;  /* 0x0000001f3a067c12 */ /* 0x000fce000f8e9639 */
.L_x_12240:
[----:B------:R-:W-:Y:S05]  /*1620*/  BSYNC.RECONVERGENT B2 ;  /* 0x0000000000027941 */ /* 0x000fea0003800200 */
.L_x_12239:
        /* <DEDUP_REMOVED lines=22> */
.L_x_12246:
        /* <DEDUP_REMOVED lines=13> */
.L_x_12248:
[----:B------:R-:W-:Y:S05]  /*1860*/  BSYNC.RECONVERGENT B3 ;  /* 0x0000000000037941 */ /* 0x000fea0003800200 */
.L_x_12247:
        /* <DEDUP_REMOVED lines=43> */
.L_x_12245:
[----:B------:R-:W-:Y:S05]  /*1b20*/  BSYNC.RECONVERGENT B2 ;  /* 0x0000000000027941 */ /* 0x000fea0003800200 */
.L_x_12244:
        /* <DEDUP_REMOVED lines=22> */
.L_x_12251:
        /* <DEDUP_REMOVED lines=13> */
.L_x_12253:
[----:B------:R-:W-:Y:S05]  /*1d60*/  BSYNC.RECONVERGENT B3 ;  /* 0x0000000000037941 */ /* 0x000fea0003800200 */
.L_x_12252:
        /* <DEDUP_REMOVED lines=43> */
.L_x_12250:
[----:B------:R-:W-:Y:S05]  /*2020*/  BSYNC.RECONVERGENT B2 ;  /* 0x0000000000027941 */ /* 0x000fea0003800200 */
.L_x_12249:
        /* <DEDUP_REMOVED lines=22> */
.L_x_12256:
        /* <DEDUP_REMOVED lines=13> */
.L_x_12258:
[----:B------:R-:W-:Y:S05]  /*2260*/  BSYNC.RECONVERGENT B3 ;  /* 0x0000000000037941 */ /* 0x000fea0003800200 */
.L_x_12257:
        /* <DEDUP_REMOVED lines=43> */
.L_x_12255:
[----:B------:R-:W-:Y:S05]  /*2520*/  BSYNC.RECONVERGENT B2 ;  /* 0x0000000000027941 */ /* 0x000fea0003800200 */
.L_x_12254:
        /* <DEDUP_REMOVED lines=22> */
.L_x_12261:
        /* <DEDUP_REMOVED lines=13> */
.L_x_12263:
[----:B------:R-:W-:Y:S05]  /*2760*/  BSYNC.RECONVERGENT B3 ;  /* 0x0000000000037941 */ /* 0x000fea0003800200 */
.L_x_12262:
        /* <DEDUP_REMOVED lines=43> */
.L_x_12260:
[----:B------:R-:W-:Y:S05]  /*2a20*/  BSYNC.RECONVERGENT B2 ;  /* 0x0000000000027941 */ /* 0x000fea0003800200 */
.L_x_12259:
        /* <DEDUP_REMOVED lines=22> */
.L_x_12266:
        /* <DEDUP_REMOVED lines=13> */
.L_x_12268:
[----:B------:R-:W-:Y:S05]  /*2c60*/  BSYNC.RECONVERGENT B3 ;  /* 0x0000000000037941 */ /* 0x000fea0003800200 */
.L_x_12267:
        /* <DEDUP_REMOVED lines=43> */
.L_x_12265:
[----:B------:R-:W-:Y:S05]  /*2f20*/  BSYNC.RECONVERGENT B2 ;  /* 0x0000000000027941 */ /* 0x000fea0003800200 */
.L_x_12264:
[----:B------:R-:W-:Y:S01]  /*2f30*/  I2FP.F32.U32 R37, R37 ;  /* 0x0000002500257245 */ /* 0x000fe20000201000 */
[----:B------:R-:W-:Y:S01]  /*2f40*/  HADD2.F32 R55, -RZ, R39.H0_H0 ;  /* 0x20000027ff377230 */ /* 0x000fe20000004100 */
[----:B------:R-:W-:Y:S01]  /*2f50*/  ISETP.NE.AND P6, PT, R36, 0x1, PT ;  /* 0x000000012400780c */ /* 0x000fe20003fc5270 */
[----:B------:R-:W-:Y:S02]  /*2f60*/  BSSY.RECONVERGENT B2, `(.L_x_12269) ;  /* 0x000004e000027945 */ /* 0x000fe40003800200 */
        /* <DEDUP_REMOVED lines=18> */
.L_x_12271:
        /* <DEDUP_REMOVED lines=15> */
.L_x_12273:
[----:B------:R-:W-:Y:S05]  /*3180*/  BSYNC.RECONVERGENT B3 ;  /* 0x0000000000037941 */ /* 0x000fea0003800200 */
.L_x_12272:
        /* <DEDUP_REMOVED lines=43> */
.L_x_12270:
[----:B------:R-:W-:Y:S05]  /*3440*/  BSYNC.RECONVERGENT B2 ;  /* 0x0000000000027941 */ /* 0x000fea0003800200 */
.L_x_12269:
[----:B------:R-:W-:Y:S01]  /*3450*/  I2FP.F32.U32 R37, R37 ;  /* 0x0000002500257245 */ /* 0x000fe20000201000 */
[----:B------:R-:W-:-:S04]  /*3460*/  HADD2.F32 R39, -RZ, R39.H1_H1 ;  /* 0x30000027ff277230 */ /* 0x000fc80000004100 */
        /* <DEDUP_REMOVED lines=8> */
.L_x_12234:
        /* <DEDUP_REMOVED lines=16> */
.L_x_12277:
        /* <DEDUP_REMOVED lines=13> */
.L_x_12279:
[----:B------:R-:W-:Y:S05]  /*36c0*/  BSYNC.RECONVERGENT B3 ;  /* 0x0000000000037941 */ /* 0x000fea0003800200 */
.L_x_12278:
        /* <DEDUP_REMOVED lines=43> */
.L_x_12276:
[----:B------:R-:W-:Y:S05]  /*3980*/  BSYNC.RECONVERGENT B2 ;  /* 0x0000000000027941 */ /* 0x000fea0003800200 */
.L_x_12275:
[----:B------:R-:W0:Y:S01]  /*3990*/  LDC R56, c[0x0][0x404] ;  /* 0x00010100ff387b82 */ /* 0x000e220000000800 */
[----:B------:R-:W-:Y:S01]  /*39a0*/  ISETP.NE.AND P0, PT, R10, 0x1, PT ;  /* 0x000000010a00780c */ /* 0x000fe20003f05270 */
[----:B------:R-:W-:Y:S01]  /*39b0*/  HFMA2 R58, -RZ, RZ, 0.1171875, 0 ;  /* 0x2f800000ff3a7431 */ /* 0x000fe200000001ff */
[----:B------:R-:W-:Y:S01]  /*39c0*/  I2FP.F32.U32 R9, R8 ;  /* 0x0000000800097245 */ /* 0x000fe20000201000 */
[----:B-----5:R-:W-:Y:S01]  /*39d0*/  HADD2.F32 R11, -RZ, R36.H0_H0 ;  /* 0x20000024ff0b7230 */ /* 0x020fe20000004100 */
[----:B------:R-:W-:Y:S01]  /*39e0*/  BSSY.RECONVERGENT B2, `(.L_x_12280) ;  /* 0x000004b000027945 */ /* 0x000fe20003800200 */
[----:B------:R-:W-:Y:S01]  /*39f0*/  IMAD.MOV.U32 R40, RZ, RZ, 0x2 ;  /* 0x00000002ff287424 */ /* 0x000fe200078e00ff */
[----:B------:R-:W-:Y:S01]  /*3a00*/  MOV R2, R5 ;  /* 0x0000000500027202 */ /* 0x000fe20000000f00 */
[----:B------:R-:W1:Y:S01]  /*3a10*/  LDC R43, c[0x0][0x408] ;  /* 0x00010200ff2b7b82 */ /* 0x000e620000000800 */
[----:B------:R-:W-:Y:S01]  /*3a20*/  FFMA.FTZ R9, R9, R58, 1.1641532182693481445e-10 ;  /* 0x2f00000009097423 */ /* 0x000fe2000001003a */
[----:B------:R-:W-:-:S04]  /*3a30*/  FMUL.FTZ R8, R11, R50 ;  /* 0x000000320b087220 */ /* 0x000fc80000410000 */
        /* <DEDUP_REMOVED lines=12> */
.L_x_12282:
        /* <DEDUP_REMOVED lines=13> */
.L_x_12284:
[----:B------:R-:W-:Y:S05]  /*3bd0*/  BSYNC.RECONVERGENT B3 ;  /* 0x0000000000037941 */ /* 0x000fea0003800200 */
.L_x_12283:
        /* <DEDUP_REMOVED lines=43> */
.L_x_12281:
[----:B------:R-:W-:Y:S05]  /*3e90*/  BSYNC.RECONVERGENT B2 ;  /* 0x0000000000027941 */ /* 0x000fea0003800200 */
.L_x_12280:
[----:B------:R-:W-:Y:S01]  /*3ea0*/  ISETP.NE.AND P1, PT, R40, 0x1, PT ;  /* 0x000000012800780c */ /* 0x000fe20003f25270 */
[----:B------:R-:W-:Y:S01]  /*3eb0*/  HADD2.F32 R11, -RZ, R36.H1_H1 ;  /* 0x30000024ff0b7230 */ /* 0x000fe20000004100 */
[----:B------:R-:W-:Y:S01]  /*3ec0*/  I2FP.F32.U32 R9, R2 ;  /* 0x0000000200097245 */ /* 0x000fe20000201000 */
[----:B------:R-:W-:Y:S01]  /*3ed0*/  BSSY.RECONVERGENT B2, `(.L_x_12285) ;  /* 0x0000049000027945 */ /* 0x000fe20003800200 */
[----:B------:R-:W-:Y:S02]  /*3ee0*/  HFMA2 R10, -RZ, RZ, 0, 1.1920928955078125e-07 ;  /* 0x00000002ff0a7431 */ /* 0x000fe400000001ff */
[----:B------:R-:W-:Y:S02]  /*3ef0*/  IMAD.MOV.U32 R2, RZ, RZ, R5 ;  /* 0x000000ffff027224 */ /* 0x000fe400078e0005 */
[----:B------:R-:W-:Y:S01]  /*3f00*/  FMUL.FTZ R8, R11, R50 ;  /* 0x000000320b087220 */ /* 0x000fe20000410000 */
[----:B------:R-:W-:-:S03]  /*3f10*/  FFMA.FTZ R9, R9, R58, 1.1641532182693481445e-10 ;  /* 0x2f00000009097423 */ /* 0x000fc6000001003a */
[----:B------:R-:W-:Y:S02]  /*3f20*/  FMUL.FTZ R57, R8, R43 ;  /* 0x0000002b08397220 */ /* 0x000fe40000410000 */
[----:B------:R-:W-:Y:S01]  /*3f30*/  FSETP.LE.FTZ.AND P0, PT, R9, R56, PT ;  /* 0x000000380900720b */ /* 0x000fe20003f13000 */
        /* <DEDUP_REMOVED lines=9> */
.L_x_12287:
        /* <DEDUP_REMOVED lines=13> */
.L_x_12289:
[----:B------:R-:W-:Y:S05]  /*40a0*/  BSYNC.RECONVERGENT B3 ;  /* 0x0000000000037941 */ /* 0x000fea0003800200 */
.L_x_12288:
        /* <DEDUP_REMOVED lines=43> */
.L_x_12286:
[----:B------:R-:W-:Y:S05]  /*4360*/  BSYNC.RECONVERGENT B2 ;  /* 0x0000000000027941 */ /* 0x000fea0003800200 */
.L_x_12285:
[----:B------:R-:W-:Y:S01]  /*4370*/  ISETP.NE.AND P2, PT, R10, 0x1, PT ;  /* 0x000000010a00780c */ /* 0x000fe20003f45270 */
[----:B------:R-:W-:Y:S01]  /*4380*/  HADD2.F32 R11, -RZ, R37.H0_H0 ;  /* 0x20000025ff0b7230 */ /* 0x000fe20000004100 */
[----:B------:R-:W-:Y:S01]  /*4390*/  I2FP.F32.U32 R9, R2 ;  /* 0x0000000200097245 */ /* 0x000fe20000201000 */
[----:B------:R-:W-:Y:S01]  /*43a0*/  BSSY.RECONVERGENT B2, `(.L_x_12290) ;  /* 0x0000049000027945 */ /* 0x000fe20003800200 */
[----:B------:R-:W-:Y:S02]  /*43b0*/  MOV R2, R5 ;  /* 0x0000000500027202 */ /* 0x000fe40000000f00 */
[----:B------:R-:W-:Y:S01]  /*43c0*/  FMUL.FTZ R54, R11, R50 ;  /* 0x000000320b367220 */ /* 0x000fe20000410000 */
[----:B------:R-:W-:Y:S01]  /*43d0*/  FFMA.FTZ R9, R9, R58, 1.1641532182693481445e-10 ;  /* 0x2f00000009097423 */ /* 0x000fe2000001003a */
[----:B------:R-:W-:Y:S02]  /*43e0*/  IMAD.MOV.U32 R11, RZ, RZ, 0x2 ;  /* 0x00000002ff0b7424 */ /* 0x000fe400078e00ff */
        /* <DEDUP_REMOVED lines=11> */
.L_x_12292:
        /* <DEDUP_REMOVED lines=13> */
.L_x_12294:
[----:B------:R-:W-:Y:S05]  /*4570*/  BSYNC.RECONVERGENT B3 ;  /* 0x0000000000037941 */ /* 0x000fea0003800200 */
.L_x_12293:
        /* <DEDUP_REMOVED lines=43> */
.L_x_12291:
[----:B------:R-:W-:Y:S05]  /*4830*/  BSYNC.RECONVERGENT B2 ;  /* 0x0000000000027941 */ /* 0x000fea0003800200 */
.L_x_12290:
        /* <DEDUP_REMOVED lines=19> */
.L_x_12297:
        /* <DEDUP_REMOVED lines=13> */
.L_x_12299:
[----:B------:R-:W-:Y:S05]  /*4a40*/  BSYNC.RECONVERGENT B3 ;  /* 0x0000000000037941 */ /* 0x000fea0003800200 */
.L_x_12298:
        /* <DEDUP_REMOVED lines=43> */
.L_x_12296:
[----:B------:R-:W-:Y:S05]  /*4d00*/  BSYNC.RECONVERGENT B2 ;  /* 0x0000000000027941 */ /* 0x000fea0003800200 */
.L_x_12295:
[----:B------:R-:W-:Y:S01]  /*4d10*/  ISETP.NE.AND P4, PT, R10, 0x1, PT ;  /* 0x000000010a00780c */ /* 0x000fe20003f85270 */
[----:B------:R-:W-:Y:S01]  /*4d20*/  HADD2.F32 R11, -RZ, R38.H0_H0 ;  /* 0x20000026ff0b7230 */ /* 0x000fe20000004100 */
[----:B------:R-:W-:Y:S01]  /*4d30*/  I2FP.F32.U32 R9, R2 ;  /* 0x0000000200097245 */ /* 0x000fe20000201000 */
[----:B------:R-:W-:Y:S01]  /*4d40*/  BSSY.RECONVERGENT B2, `(.L_x_12300) ;  /* 0x0000049000027945 */ /* 0x000fe20003800200 */
[----:B------:R-:W-:Y:S01]  /*4d50*/  IMAD.MOV.U32 R36, RZ, RZ, 0x2 ;  /* 0x00000002ff247424 */ /* 0x000fe200078e00ff */
[----:B------:R-:W-:Y:S01]  /*4d60*/  MOV R2, R5 ;  /* 0x0000000500027202 */ /* 0x000fe20000000f00 */
        /* <DEDUP_REMOVED lines=13> */
.L_x_12302:
        /* <DEDUP_REMOVED lines=13> */
.L_x_12304:
[----:B------:R-:W-:Y:S05]  /*4f10*/  BSYNC.RECONVERGENT B3 ;  /* 0x0000000000037941 */ /* 0x000fea0003800200 */
.L_x_12303:
        /* <DEDUP_REMOVED lines=43> */
.L_x_12301:
[----:B------:R-:W-:Y:S05]  /*51d0*/  BSYNC.RECONVERGENT B2 ;  /* 0x0000000000027941 */ /* 0x000fea0003800200 */
.L_x_12300:
        /* <DEDUP_REMOVED lines=19> */
.L_x_12307:
        /* <DEDUP_REMOVED lines=13> */
.L_x_12309:
[----:B------:R-:W-:Y:S05]  /*53e0*/  BSYNC.RECONVERGENT B3 ;  /* 0x0000000000037941 */ /* 0x000fea0003800200 */
.L_x_12308:
        /* <DEDUP_REMOVED lines=43> */
.L_x_12306:
[----:B------:R-:W-:Y:S05]  /*56a0*/  BSYNC.RECONVERGENT B2 ;  /* 0x0000000000027941 */ /* 0x000fea0003800200 */
.L_x_12305:
        /* <DEDUP_REMOVED lines=19> */
.L_x_12312:
        /* <DEDUP_REMOVED lines=15> */
.L_x_12314:
[----:B------:R-:W-:Y:S05]  /*58d0*/  BSYNC.RECONVERGENT B3 ;  /* 0x0000000000037941 */ /* 0x000fea0003800200 */
.L_x_12313:
        /* <DEDUP_REMOVED lines=43> */
.L_x_12311:
[----:B------:R-:W-:Y:S05]  /*5b90*/  BSYNC.RECONVERGENT B2 ;  /* 0x0000000000027941 */ /* 0x000fea0003800200 */
.L_x_12310:
[----:B------:R-:W-:Y:S01]  /*5ba0*/  I2FP.F32.U32 R9, R10 ;  /* 0x0000000a00097245 */ /* 0x000fe20000201000 */
[----:B------:R-:W-:Y:S01]  /*5bb0*/  HADD2.F32 R39, -RZ, R39.H1_H1 ;  /* 0x30000027ff277230 */ /* 0x000fe20000004100 */
        /* <DEDUP_REMOVED lines=14> */
.L_x_12274:
        /* <DEDUP_REMOVED lines=16> */
[----:B------:R-:W-:Y:S02]  /*5da0*/  MOV R4, R51 ;  /* 0x0000003300047202 */ /* 0x000fe40000000f00 */
[----:B------:R-:W-:Y:S01]  /*5db0*/  STG.E.128 desc[UR8][R52.64], R8 ;  /* 0x0000000834007986 */ /* 0x000fe2000c101d08 */
[----:B-1----:R-:W-:-:S03]  /*5dc0*/  IMAD.WIDE.U32 R36, R49, 0x8, R36 ;  /* 0x0000000831247825 */ /* 0x002fc600078e0024 */
[----:B------:R0:W-:Y:S04]  /*5dd0*/  STG.E.128 desc[UR8][R52.64+0x10], R40 ;  /* 0x0000102834007986 */ /* 0x0001e8000c101d08 */
[----:B------:R1:W-:Y:S02]  /*5de0*/  STG.E.64 desc[UR8][R36.64], R38 ;  /* 0x0000002624007986 */ /* 0x0003e4000c101b08 */
[----:B01----:R-:W-:-:S07]  /*5df0*/  VIADD R52, R49, 0x20 ;  /* 0x0000002031347836 */ /* 0x003fce0000000000 */
.L_x_12233:
[----:B------:R-:W-:Y:S05]  /*5e00*/  BSYNC.RECONVERGENT B1 ;  /* 0x0000000000017941 */ /* 0x000fea0003800200 */
.L_x_12232:
[----:B------:R-:W-:Y:S01]  /*5e10*/  ISETP.GE.U32.AND P0, PT, R46, 0x40, PT ;  /* 0x000000402e00780c */ /* 0x000fe20003f06070 */
[----:B------:R-:W-:Y:S03]  /*5e20*/  BSSY.RECONVERGENT B1, `(.L_x_12315) ;  /* 0x0000527000017945 */ /* 0x000fe60003800200 */
[----:B------:R-:W-:-:S09]  /*5e30*/  P2R R36, PR, RZ, 0x1 ;  /* 0x00000001ff247803 */ /* 0x000fd20000000000 */
        /* <DEDUP_REMOVED lines=10> */
[----:B------:R-:W5:Y:S01]  /*5ee0*/  LDG.E.128 R36, desc[UR8][R36.64+0x10] ;  /* 0x0000100824247981 */ /* 0x000f62000c1e1d00 */
[----:B------:R-:W-:Y:S01]  /*5ef0*/  ISETP.NE.AND P0, PT, R2, 0x1, PT ;  /* 0x000000010200780c */ /* 0x000fe20003f05270 */
[----:B------:R-:W-:Y:S01]  /*5f00*/  BSSY.RECONVERGENT B2, `(.L_x_12318) ;  /* 0x0000048000027945 */ /* 0x000fe20003800200 */
[----:B------:R-:W-:Y:S02]  /*5f10*/  HFMA2 R56, -RZ, RZ, 0, 1.1920928955078125e-07 ;  /* 0x00000002ff387431 */ /* 0x000fe400000001ff */
[----:B------:R-:W-:Y:S01]  /*5f20*/  IMAD.MOV.U32 R55, RZ, RZ, R5 ;  /* 0x000000ffff377224 */ /* 0x000fe200078e0005 */
[----:B------:R-:W-:-:S08]  /*5f30*/  MOV R51, R4 ;  /* 0x0000000400337202 */ /* 0x000fd00000000f00 */
[----:B0-----:R-:W-:Y:S05]  /*5f40*/  @!P0 BRA `(.L_x_12319) ;  /* 0x00000004000c8947 */ /* 0x001fea0003800000 */
        /* <DEDUP_REMOVED lines=10> */
.L_x_12320:
        /* <DEDUP_REMOVED lines=13> */
.L_x_12322:
[----:B------:R-:W-:Y:S05]  /*60c0*/  BSYNC.RECONVERGENT B3 ;  /* 0x0000000000037941 */ /* 0x000fea0003800200 */
.L_x_12321:
        /* <DEDUP_REMOVED lines=43> */
.L_x_12319:
[----:B------:R-:W-:Y:S05]  /*6380*/  BSYNC.RECONVERGENT B2 ;  /* 0x0000000000027941 */ /* 0x000fea0003800200 */
.L_x_12318:
[----:B------:R-:W0:Y:S01]  /*6390*/  LDC R53, c[0x0][0x408] ;  /* 0x00010200ff357b82 */ /* 0x000e220000000800 */
[----:B------:R-:W-:Y:S01]  /*63a0*/  I2FP.F32.U32 R55, R55 ;  /* 0x0000003700377245 */ /* 0x000fe20000201000 */
[----:B------:R-:W-:Y:S02]  /*63b0*/  HFMA2 R4, -RZ, RZ, 0.1171875, 0 ;  /* 0x2f800000ff047431 */ /* 0x000fe400000001ff */
[----:B-----5:R-:W-:Y:S01]  /*63c0*/  HADD2.F32 R57, -RZ, R32.H0_H0 ;  /* 0x20000020ff397230 */ /* 0x020fe20000004100 */
[----:B------:R-:W-:Y:S01]  /*63d0*/  ISETP.NE.AND P1, PT, R56, 0x1, PT ;  /* 0x000000013800780c */ /* 0x000fe20003f25270 */
[----:B------:R-:W-:Y:S01]  /*63e0*/  BSSY.RECONVERGENT B2, `(.L_x_12323) ;  /* 0x000004e000027945 */ /* 0x000fe20003800200 */
[----:B------:R-:W-:Y:S02]  /*63f0*/  IMAD.MOV.U32 R58, RZ, RZ, 0x2 ;  /* 0x00000002ff3a7424 */ /* 0x000fe400078e00ff */
[----:B------:R-:W-:Y:S01]  /*6400*/  FFMA.FTZ R55, R55, R4, 1.1641532182693481445e-10 ;  /* 0x2f00000037377423 */ /* 0x000fe20000010004 */
[----:B------:R-:W1:Y:S01]  /*6410*/  LDC R54, c[0x0][0x404] ;  /* 0x00010100ff367b82 */ /* 0x000e620000000800 */
[----:B------:R-:W-:-:S04]  /*6420*/  FMUL.FTZ R2, R57, R50 ;  /* 0x0000003239027220 */ /* 0x000fc80000410000 */
[----:B0-----:R-:W-:Y:S01]  /*6430*/  FMUL.FTZ R2, R2, R53 ;  /* 0x0000003502027220 */ /* 0x001fe20000410000 */
[----:B-1----:R-:W-:-:S04]  /*6440*/  FSETP.GTU.FTZ.AND P0, PT, R55, R54, PT ;  /* 0x000000363700720b */ /* 0x002fc80003f1c000 */
[----:B------:R-:W-:Y:S02]  /*6450*/  FSEL R55, R2, RZ, !P0 ;  /* 0x000000ff02377208 */ /* 0x000fe40004000000 */
        /* <DEDUP_REMOVED lines=13> */
.L_x_12325:
        /* <DEDUP_REMOVED lines=13> */
.L_x_12327:
[----:B------:R-:W-:Y:S05]  /*6600*/  BSYNC.RECONVERGENT B3 ;  /* 0x0000000000037941 */ /* 0x000fea0003800200 */
.L_x_12326:
        /* <DEDUP_REMOVED lines=43> */
.L_x_12324:
[----:B------:R-:W-:Y:S05]  /*68c0*/  BSYNC.RECONVERGENT B2 ;  /* 0x0000000000027941 */ /* 0x000fea0003800200 */
.L_x_12323:
        /* <DEDUP_REMOVED lines=22> */
.L_x_12330:
        /* <DEDUP_REMOVED lines=13> */
.L_x_12332:
[----:B------:R-:W-:Y:S05]  /*6b00*/  BSYNC.RECONVERGENT B3 ;  /* 0x0000000000037941 */ /* 0x000fea0003800200 */
.L_x_12331:
        /* <DEDUP_REMOVED lines=43> */
.L_x_12329:
[----:B------:R-:W-:Y:S05]  /*6dc0*/  BSYNC.RECONVERGENT B2 ;  /* 0x0000000000027941 */ /* 0x000fea0003800200 */
.L_x_12328:
        /* <DEDUP_REMOVED lines=22> */
.L_x_12335:
        /* <DEDUP_REMOVED lines=13> */
.L_x_12337:
[----:B------:R-:W-:Y:S05]  /*7000*/  BSYNC.RECONVERGENT B3 ;  /* 0x0000000000037941 */ /* 0x000fea0003800200 */
.L_x_12336:
        /* <DEDUP_REMOVED lines=43> */
.L_x_12334:
[----:B------:R-:W-:Y:S05]  /*72c0*/  BSYNC.RECONVERGENT B2 ;  /* 0x0000000000027941 */ /* 0x000fea0003800200 */
.L_x_12333:
        /* <DEDUP_REMOVED lines=22> */
.L_x_12340:
        /* <DEDUP_REMOVED lines=13> */
.L_x_12342:
[----:B------:R-:W-:Y:S05]  /*7500*/  BSYNC.RECONVERGENT B3 ;  /* 0x0000000000037941 */ /* 0x000fea0003800200 */
.L_x_12341:
        /* <DEDUP_REMOVED lines=43> */
.L_x_12339:
[----:B------:R-:W-:Y:S05]  /*77c0*/  BSYNC.RECONVERGENT B2 ;  /* 0x0000000000027941 */ /* 0x000fea0003800200 */
.L_x_12338:
        /* <DEDUP_REMOVED lines=22> */
.L_x_12345:
        /* <DEDUP_REMOVED lines=13> */
.L_x_12347:
[----:B------:R-:W-:Y:S05]  /*7a00*/  BSYNC.RECONVERGENT B3 ;  /* 0x0000000000037941 */ /* 0x000fea0003800200 */
.L_x_12346:
        /* <DEDUP_REMOVED lines=43> */
.L_x_12344:
[----:B------:R-:W-:Y:S05]  /*7cc0*/  BSYNC.RECONVERGENT B2 ;  /* 0x0000000000027941 */ /* 0x000fea0003800200 */
.L_x_12343:
        /* <DEDUP_REMOVED lines=22> */
.L_x_12350:
        /* <DEDUP_REMOVED lines=13> */
.L_x_12352:
[----:B------:R-:W-:Y:S05]  /*7f00*/  BSYNC.RECONVERGENT B3 ;  /* 0x0000000000037941 */ /* 0x000fea0003800200 */
.L_x_12351:
        /* <DEDUP_REMOVED lines=43> */
.L_x_12349:
[----:B------:R-:W-:Y:S05]  /*81c0*/  BSYNC.RECONVERGENT B2 ;  /* 0x0000000000027941 */ /* 0x000fea0003800200 */
.L_x_12348:
        /* <DEDUP_REMOVED lines=22> */
.L_x_12355:
        /* <DEDUP_REMOVED lines=15> */
.L_x_12357:
[----:B------:R-:W-:Y:S05]  /*8420*/  BSYNC.RECONVERGENT B3 ;  /* 0x0000000000037941 */ /* 0x000fea0003800200 */
.L_x_12356:
        /* <DEDUP_REMOVED lines=43> */
.L_x_12354:
[----:B------:R-:W-:Y:S05]  /*86e0*/  BSYNC.RECONVERGENT B2 ;  /* 0x0000000000027941 */ /* 0x000fea0003800200 */
.L_x_12353:
        /* <DEDUP_REMOVED lines=10> */
.L_x_12317:
        /* <DEDUP_REMOVED lines=16> */
.L_x_12361:
        /* <DEDUP_REMOVED lines=13> */
.L_x_12363:
[----:B------:R-:W-:Y:S05]  /*8960*/  BSYNC.RECONVERGENT B3 ;  /* 0x0000000000037941 */ /* 0x000fea0003800200 */
.L_x_12362:
        /* <DEDUP_REMOVED lines=43> */
.L_x_12360:
[----:B------:R-:W-:Y:S05]  /*8c20*/  BSYNC.RECONVERGENT B2 ;  /* 0x0000000000027941 */ /* 0x000fea0003800200 */
.L_x_12359:
        /* <DEDUP_REMOVED lines=23> */
.L_x_12366:
        /* <DEDUP_REMOVED lines=13> */
.L_x_12368:
[----:B------:R-:W-:Y:S05]  /*8e70*/  BSYNC.RECONVERGENT B3 ;  /* 0x0000000000037941 */ /* 0x000fea0003800200 */
.L_x_12367:
        /* <DEDUP_REMOVED lines=43> */
.L_x_12365:
[----:B------:R-:W-:Y:S05]  /*9130*/  BSYNC.RECONVERGENT B2 ;  /* 0x0000000000027941 */ /* 0x000fea0003800200 */
.L_x_12364:
        /* <DEDUP_REMOVED lines=19> */
.L_x_12371:
        /* <DEDUP_REMOVED lines=13> */
.L_x_12373:
[----:B------:R-:W-:Y:S05]  /*9340*/  BSYNC.RECONVERGENT B3 ;  /* 0x0000000000037941 */ /* 0x000fea0003800200 */
.L_x_12372:
        /* <DEDUP_REMOVED lines=43> */
.L_x_12370:
[----:B------:R-:W-:Y:S05]  /*9600*/  BSYNC.RECONVERGENT B2 ;  /* 0x0000000000027941 */ /* 0x000fea0003800200 */
.L_x_12369:
        /* <DEDUP_REMOVED lines=19> */
.L_x_12376:
        /* <DEDUP_REMOVED lines=13> */
.L_x_12378:
[----:B------:R-:W-:Y:S05]  /*9810*/  BSYNC.RECONVERGENT B3 ;  /* 0x0000000000037941 */ /* 0x000fea0003800200 */
.L_x_12377:
        /* <DEDUP_REMOVED lines=43> */
.L_x_12375:
[----:B------:R-:W-:Y:S05]  /*9ad0*/  BSYNC.RECONVERGENT B2 ;  /* 0x0000000000027941 */ /* 0x000fea0003800200 */
.L_x_12374:
        /* <DEDUP_REMOVED lines=19> */
.L_x_12381:
        /* <DEDUP_REMOVED lines=13> */
.L_x_12383:
[----:B------:R-:W-:Y:S05]  /*9ce0*/  BSYNC.RECONVERGENT B3 ;  /* 0x0000000000037941 */ /* 0x000fea0003800200 */
.L_x_12382:
        /* <DEDUP_REMOVED lines=43> */
.L_x_12380:
[----:B------:R-:W-:Y:S05]  /*9fa0*/  BSYNC.RECONVERGENT B2 ;  /* 0x0000000000027941 */ /* 0x000fea0003800200 */
.L_x_12379:
        /* <DEDUP_REMOVED lines=19> */
.L_x_12386:
        /* <DEDUP_REMOVED lines=13> */
.L_x_12388:
[----:B------:R-:W-:Y:S05]  /*a1b0*/  BSYNC.RECONVERGENT B3 ;  /* 0x0000000000037941 */ /* 0x000fea0003800200 */
.L_x_12387:
        /* <DEDUP_REMOVED lines=43> */
.L_x_12385:
[----:B------:R-:W-:Y:S05]  /*a470*/  BSYNC.RECONVERGENT B2 ;  /* 0x0000000000027941 */ /* 0x000fea0003800200 */
.L_x_12384:
        /* <DEDUP_REMOVED lines=19> */
.L_x_12391:
        /* <DEDUP_REMOVED lines=13> */
.L_x_12393:
[----:B------:R-:W-:Y:S05]  /*a680*/  BSYNC.RECONVERGENT B3 ;  /* 0x0000000000037941 */ /* 0x000fea0003800200 */
.L_x_12392:
        /* <DEDUP_REMOVED lines=43> */
.L_x_12390:
[----:B------:R-:W-:Y:S05]  /*a940*/  BSYNC.RECONVERGENT B2 ;  /* 0x0000000000027941 */ /* 0x000fea0003800200 */
.L_x_12389:
        /* <DEDUP_REMOVED lines=19> */
.L_x_12396:
        /* <DEDUP_REMOVED lines=15> */
.L_x_12398:
[----:B------:R-:W-:Y:S05]  /*ab70*/  BSYNC.RECONVERGENT B3 ;  /* 0x0000000000037941 */ /* 0x000fea0003800200 */
.L_x_12397:
        /* <DEDUP_REMOVED lines=43> */
.L_x_12395:
[----:B------:R-:W-:Y:S05]  /*ae30*/  BSYNC.RECONVERGENT B2 ;  /* 0x0000000000027941 */ /* 0x000fea0003800200 */
.L_x_12394:
        /* <DEDUP_REMOVED lines=16> */
.L_x_12358:
        /* <DEDUP_REMOVED lines=13> */
[----:B------:R-:W-:-:S02]  /*b010*/  LOP3.LUT R39, R57, R38, RZ, 0xfc, !PT ;  /* 0x0000002639277212 */ /* 0x000fc400078efcff */
[----:B------:R-:W-:Y:S01]  /*b020*/  LOP3.LUT R38, R4, R53, RZ, 0xfc, !PT ;  /* 0x0000003504267212 */ /* 0x000fe200078efcff */
[----:B0-----:R-:W-:Y:S01]  /*b030*/  IMAD.WIDE.U32 R36, R52, 0x8, R36 ;  /* 0x0000000834247825 */ /* 0x001fe200078e0024 */
[----:B------:R-:W-:-:S03]  /*b040*/  MOV R4, R51 ;  /* 0x0000003300047202 */ /* 0x000fc60000000f00 */
[----:B-1----:R-:W-:-:S05]  /*b050*/  IMAD.WIDE.U32 R54, R52, 0x20, R54 ;  /* 0x0000002034367825 */ /* 0x002fca00078e0036 */
[----:B------:R0:W-:Y:S04]  /*b060*/  STG.E.128 desc[UR8][R54.64], R28 ;  /* 0x0000001c36007986 */ /* 0x0001e8000c101d08 */
[----:B------:R0:W-:Y:S04]  /*b070*/  STG.E.128 desc[UR8][R54.64+0x10], R32 ;  /* 0x0000102036007986 */ /* 0x0001e8000c101d08 */
[----:B------:R0:W-:Y:S02]  /*b080*/  STG.E.64 desc[UR8][R36.64], R38 ;  /* 0x0000002624007986 */ /* 0x0001e4000c101b08 */
.L_x_12316:
[----:B------:R-:W-:Y:S05]  /*b090*/  BSYNC.RECONVERGENT B1 ;  /* 0x0000000000017941 */ /* 0x000fea0003800200 */
.L_x_12315:
        /* <DEDUP_REMOVED lines=76> */
.L_x_12416:
        /* <DEDUP_REMOVED lines=17> */
[----:B------:R-:W-:Y:S01]  /*b670*/  FADD.FTZ R55, R9, -R53 ;  /* 0x8000003509377221 */ /* 0x000fe20000010000 */
[----:B-----5:R-:W-:Y:S02]  /*b680*/  HADD2.F32 R39, -RZ, R24.H0_H0 ;  /* 0x20000018ff277230 */ /* 0x020fe40000004100 */
[----:B------:R-:W-:Y:S02]  /*b690*/  HADD2.F32 R51, -RZ, R20.H0_H0 ;  /* 0x20000014ff337230 */ /* 0x000fe40000004100 */
[C---:B------:R-:W-:Y:S01]  /*b6a0*/  FMUL.FTZ R36, R52.reuse, R37 ;  /* 0x0000002534247220 */ /* 0x040fe20000410000 */
[----:B------:R-:W-:Y:S02]  /*b6b0*/  HADD2.F32 R38, -RZ, R24.H1_H1 ;  /* 0x30000018ff267230 */ /* 0x000fe40000004100 */
[----:B------:R-:W-:Y:S01]  /*b6c0*/  FMUL.FTZ R55, R52, R55 ;  /* 0x0000003734377220 */ /* 0x000fe20000410000 */
[----:B------:R-:W-:-:S02]  /*b6d0*/  HADD2.F32 R50, -RZ, R20.H1_H1 ;  /* 0x30000014ff327230 */ /* 0x000fc40000004100 */
[----:B------:R-:W-:Y:S01]  /*b6e0*/  FFMA.FTZ R36, R36, R39, R51 ;  /* 0x0000002724247223 */ /* 0x000fe20000010033 */
[--C-:B------:R-:W-:Y:S01]  /*b6f0*/  FADD.FTZ R37, R10, -R53.reuse ;  /* 0x800000350a257221 */ /* 0x100fe20000010000 */
[----:B------:R-:W-:Y:S01]  /*b700*/  FADD.FTZ R39, R11, -R53 ;  /* 0x800000350b277221 */ /* 0x000fe20000010000 */
[--C-:B------:R-:W-:Y:S02]  /*b710*/  HADD2.F32 R54, -RZ, R25.reuse.H1_H1 ;  /* 0x30000019ff367230 */ /* 0x100fe40000004100 */
[----:B------:R-:W-:Y:S01]  /*b720*/  FFMA.FTZ R55, R55, R38, R50 ;  /* 0x0000002637377223 */ /* 0x000fe20000010032 */
[----:B------:R-:W-:Y:S02]  /*b730*/  HADD2.F32 R38, -RZ, R25.H0_H0 ;  /* 0x20000019ff267230 */ /* 0x000fe40000004100 */
[C---:B------:R-:W-:Y:S01]  /*b740*/  FMUL.FTZ R37, R52.reuse, R37 ;  /* 0x0000002534257220 */ /* 0x040fe20000410000 */
[--C-:B------:R-:W-:Y:S02]  /*b750*/  HADD2.F32 R50, -RZ, R21.reuse.H0_H0 ;  /* 0x20000015ff327230 */ /* 0x100fe40000004100 */
[----:B------:R-:W-:Y:S01]  /*b760*/  FMUL.FTZ R39, R52, R39 ;  /* 0x0000002734277220 */ /* 0x000fe20000410000 */
[----:B------:R-:W-:-:S02]  /*b770*/  HADD2.F32 R56, -RZ, R21.H1_H1 ;  /* 0x30000015ff387230 */ /* 0x000fc40000004100 */
[--C-:B------:R-:W-:Y:S01]  /*b780*/  FADD.FTZ R51, R40, -R53.reuse ;  /* 0x8000003528337221 */ /* 0x100fe20000010000 */
[----:B------:R-:W-:Y:S02]  /*b790*/  HADD2.F32 R57, -RZ, R22.H0_H0 ;  /* 0x20000016ff397230 */ /* 0x000fe40000004100 */
[----:B------:R-:W-:Y:S01]  /*b7a0*/  FFMA.FTZ R37, R37, R38, R50 ;  /* 0x0000002625257223 */ /* 0x000fe20000010032 */
[--C-:B------:R-:W-:Y:S02]  /*b7b0*/  HADD2.F32 R50, -RZ, R26.reuse.H1_H1 ;  /* 0x3000001aff327230 */ /* 0x100fe40000004100 */
[----:B------:R-:W-:Y:S01]  /*b7c0*/  FFMA.FTZ R54, R39, R54, R56 ;  /* 0x0000003627367223 */ /* 0x000fe20000010038 */
[----:B------:R-:W-:Y:S01]  /*b7d0*/  FMUL.FTZ R38, R52, R51 ;  /* 0x0000003334267220 */ /* 0x000fe20000410000 */
[----:B------:R-:W-:Y:S02]  /*b7e0*/  HADD2.F32 R39, -RZ, R26.H0_H0 ;  /* 0x2000001aff277230 */ /* 0x000fe40000004100 */
[----:B------:R-:W-:Y:S01]  /*b7f0*/  FADD.FTZ R51, R41, -R53 ;  /* 0x8000003529337221 */ /* 0x000fe20000010000 */
[----:B------:R-:W-:Y:S01]  /*b800*/  HADD2.F32 R56, -RZ, R22.H1_H1 ;  /* 0x30000016ff387230 */ /* 0x000fe20000004100 */
[----:B------:R-:W-:-:S02]  /*b810*/  F2FP.F16.F32.PACK_AB R37, R54, R37 ;  /* 0x000000253625723e */ /* 0x000fc400000000ff */
[----:B------:R-:W-:Y:S01]  /*b820*/  FMUL.FTZ R51, R52, R51 ;  /* 0x0000003334337220 */ /* 0x000fe20000410000 */
[----:B------:R-:W-:Y:S01]  /*b830*/  FFMA.FTZ R38, R38, R39, R57 ;  /* 0x0000002726267223 */ /* 0x000fe20000010039 */
[--C-:B------:R-:W-:Y:S01]  /*b840*/  FADD.FTZ R39, R42, -R53.reuse ;  /* 0x800000352a277221 */ /* 0x100fe20000010000 */
[----:B------:R-:W-:Y:S01]  /*b850*/  F2FP.F16.F32.PACK_AB R36, R55, R36 ;  /* 0x000000243724723e */ /* 0x000fe200000000ff */
[----:B------:R-:W-:Y:S01]  /*b860*/  FFMA.FTZ R57, R51, R50, R56 ;  /* 0x0000003233397223 */ /* 0x000fe20000010038 */
[----:B------:R-:W-:Y:S02]  /*b870*/  HADD2.F32 R50, -RZ, R27.H0_H0 ;  /* 0x2000001bff327230 */ /* 0x000fe40000004100 */
[----:B------:R-:W-:Y:S01]  /*b880*/  FMUL.FTZ R39, R52, R39 ;  /* 0x0000002734277220 */ /* 0x000fe20000410000 */
[----:B------:R-:W-:Y:S02]  /*b890*/  HADD2.F32 R56, -RZ, R23.H0_H0 ;  /* 0x20000017ff387230 */ /* 0x000fe40000004100 */
[----:B------:R-:W-:Y:S01]  /*b8a0*/  FADD.FTZ R51, R43, -R53 ;  /* 0x800000352b337221 */ /* 0x000fe20000010000 */
[----:B------:R-:W-:-:S02]  /*b8b0*/  F2FP.F16.F32.PACK_AB R38, R57, R38 ;  /* 0x000000263926723e */ /* 0x000fc400000000ff */
[----:B------:R-:W-:Y:S01]  /*b8c0*/  FFMA.FTZ R39, R39, R50, R56 ;  /* 0x0000003227277223 */ /* 0x000fe20000010038 */
[----:B------:R-:W-:Y:S01]  /*b8d0*/  FMUL.FTZ R51, R52, R51 ;  /* 0x0000003334337220 */ /* 0x000fe20000410000 */
[----:B------:R-:W-:Y:S02]  /*b8e0*/  HADD2.F32 R50, -RZ, R27.H1_H1 ;  /* 0x3000001bff327230 */ /* 0x000fe40000004100 */
[----:B------:R-:W-:-:S05]  /*b8f0*/  HADD2.F32 R56, -RZ, R23.H1_H1 ;  /* 0x30000017ff387230 */ /* 0x000fca0000004100 */
[----:B------:R-:W-:Y:S02]  /*b900*/  FFMA.FTZ R56, R51, R50, R56 ;  /* 0x0000003233387223 */ /* 0x000fe40000010038 */
[----:B------:R-:W0:Y:S03]  /*b910*/  LDC.64 R50, c[0x0][0x428] ;  /* 0x00010a00ff327b82 */ /* 0x000e260000000a00 */
[----:B------:R-:W-:Y:S01]  /*b920*/  F2FP.F16.F32.PACK_AB R39, R56, R39 ;  /* 0x000000273827723e */ /* 0x000fe200000000ff */
[----:B0-----:R-:W-:-:S04]  /*b930*/  IMAD.WIDE.U32 R50, R49, 0x10, R50 ;  /* 0x0000001031327825 */ /* 0x001fc800078e0032 */
[----:B------:R-:W-:Y:S01]  /*b940*/  VIADD R49, R49, 0x20 ;  /* 0x0000002031317836 */ /* 0x000fe20000000000 */
[----:B------:R1:W-:Y:S06]  /*b950*/  STG.E.128 desc[UR8][R50.64], R36 ;  /* 0x0000002432007986 */ /* 0x0003ec000c101d08 */
.L_x_12401:
[----:B------:R-:W-:Y:S05]  /*b960*/  BSYNC.RECONVERGENT B1 ;  /* 0x0000000000017941 */ /* 0x000fea0003800200 */
.L_x_12400:
[----:B------:R-:W-:Y:S01]  /*b970*/  ISETP.GE.U32.AND P0, PT, R46, 0x40, PT ;  /* 0x000000402e00780c */ /* 0x000fe20003f06070 */
[----:B------:R-:W-:-:S12]  /*b980*/  BSSY.RECONVERGENT B1, `(.L_x_12402) ;  /* 0x0000031000017945 */ /* 0x000fd80003800200 */
[----:B------:R-:W-:Y:S05]  /*b990*/  @!P0 BRA `(.L_x_12403) ;  /* 0x0000000000bc8947 */ /* 0x000fea0003800000 */
[--C-:B01----:R-:W-:Y:S01]  /*b9a0*/  FADD.FTZ R37, R28, -R53.reuse ;  /* 0x800000351c257221 */ /* 0x103fe20000010000 */
        /* <DEDUP_REMOVED lines=10> */
[----:B------:R-:W-:Y:S01]  /*ba50*/  FFMA.FTZ R56, R39, R56, R38 ;  /* 0x0000003827387223 */ /* 0x000fe20000010026 */
[----:B------:R-:W-:Y:S02]  /*ba60*/  HADD2.F32 R38, -RZ, R13.H1_H1 ;  /* 0x3000000dff267230 */ /* 0x000fe40000004100 */
[----:B------:R-:W-:Y:S01]  /*ba70*/  FMUL.FTZ R37, R52, R37 ;  /* 0x0000002534257220 */ /* 0x000fe20000410000 */
[----:B------:R-:W-:Y:S01]  /*ba80*/  FADD.FTZ R39, R32, -R53 ;  /* 0x8000003520277221 */ /* 0x000fe20000010000 */
[----:B------:R-:W-:Y:S02]  /*ba90*/  HADD2.F32 R50, -RZ, R18.H0_H0 ;  /* 0x20000012ff327230 */ /* 0x000fe40000004100 */
[----:B------:R-:W-:Y:S01]  /*baa0*/  FFMA.FTZ R55, R37, R36, R38 ;  /* 0x0000002425377223 */ /* 0x000fe20000010026 */
[----:B------:R-:W-:-:S02]  /*bab0*/  HADD2.F32 R58, -RZ, R14.H0_H0 ;  /* 0x2000000eff3a7230 */ /* 0x000fc40000004100 */
[--C-:B------:R-:W-:Y:S01]  /*bac0*/  FADD.FTZ R37, R33, -R53.reuse ;  /* 0x8000003521257221 */ /* 0x100fe20000010000 */
[C---:B------:R-:W-:Y:S01]  /*bad0*/  FMUL.FTZ R39, R52.reuse, R39 ;  /* 0x0000002734277220 */ /* 0x040fe20000410000 */
[----:B------:R-:W-:Y:S02]  /*bae0*/  HADD2.F32 R38, -RZ, R18.H1_H1 ;  /* 0x30000012ff267230 */ /* 0x000fe40000004100 */
[----:B------:R-:W-:Y:S02]  /*baf0*/  HADD2.F32 R36, -RZ, R14.H1_H1 ;  /* 0x3000000eff247230 */ /* 0x000fe40000004100 */
[----:B------:R-:W-:Y:S01]  /*bb00*/  FMUL.FTZ R37, R52, R37 ;  /* 0x0000002534257220 */ /* 0x000fe20000410000 */
[----:B------:R-:W-:Y:S01]  /*bb10*/  FFMA.FTZ R57, R39, R50, R58 ;  /* 0x0000003227397223 */ /* 0x000fe2000001003a */
[----:B------:R-:W-:Y:S01]  /*bb20*/  FADD.FTZ R39, R34, -R53 ;  /* 0x8000003522277221 */ /* 0x000fe20000010000 */
[----:B------:R-:W-:Y:S02]  /*bb30*/  HADD2.F32 R58, -RZ, R19.H0_H0 ;  /* 0x20000013ff3a7230 */ /* 0x000fe40000004100 */
[----:B------:R-:W-:Y:S01]  /*bb40*/  FFMA.FTZ R38, R37, R38, R36 ;  /* 0x0000002625267223 */ /* 0x000fe20000010024 */
[----:B------:R-:W-:-:S02]  /*bb50*/  HADD2.F32 R36, -RZ, R15.H0_H0 ;  /* 0x2000000fff247230 */ /* 0x000fc40000004100 */
[----:B------:R-:W-:Y:S01]  /*bb60*/  FMUL.FTZ R39, R52, R39 ;  /* 0x0000002734277220 */ /* 0x000fe20000410000 */
[----:B------:R-:W-:Y:S02]  /*bb70*/  HADD2.F32 R50, -RZ, R19.H1_H1 ;  /* 0x30000013ff327230 */ /* 0x000fe40000004100 */
[----:B------:R-:W-:Y:S02]  /*bb80*/  HADD2.F32 R60, -RZ, R15.H1_H1 ;  /* 0x3000000fff3c7230 */ /* 0x000fe40000004100 */
[----:B------:R-:W-:Y:S01]  /*bb90*/  FFMA.FTZ R58, R39, R58, R36 ;  /* 0x0000003a273a7223 */ /* 0x000fe20000010024 */
[--C-:B------:R-:W-:Y:S01]  /*bba0*/  FADD.FTZ R39, R35, -R53.reuse ;  /* 0x8000003523277221 */ /* 0x100fe20000010000 */
[----:B------:R-:W0:Y:S01]  /*bbb0*/  LDC.64 R36, c[0x0][0x428] ;  /* 0x00010a00ff247b82 */ /* 0x000e220000000a00 */
[----:B------:R-:W-:Y:S01]  /*bbc0*/  FADD.FTZ R53, R29, -R53 ;  /* 0x800000351d357221 */ /* 0x000fe20000010000 */
[----:B------:R-:W-:Y:S01]  /*bbd0*/  F2FP.F16.F32.PACK_AB R38, R38, R57 ;  /* 0x000000392626723e */ /* 0x000fe200000000ff */
[----:B------:R-:W-:-:S02]  /*bbe0*/  FMUL.FTZ R39, R52, R39 ;  /* 0x0000002734277220 */ /* 0x000fc40000410000 */
[----:B------:R-:W-:Y:S01]  /*bbf0*/  FMUL.FTZ R53, R52, R53 ;  /* 0x0000003534357220 */ /* 0x000fe20000410000 */
[----:B------:R-:W-:Y:S02]  /*bc00*/  HADD2.F32 R52, -RZ, R12.H1_H1 ;  /* 0x3000000cff347230 */ /* 0x000fe40000004100 */
[----:B------:R-:W-:Y:S01]  /*bc10*/  FFMA.FTZ R39, R39, R50, R60 ;  /* 0x0000003227277223 */ /* 0x000fe2000001003c */
[----:B------:R-:W-:-:S04]  /*bc20*/  HADD2.F32 R50, -RZ, R16.H1_H1 ;  /* 0x30000010ff327230 */ /* 0x000fc80000004100 */
[----:B------:R-:W-:Y:S01]  /*bc30*/  F2FP.F16.F32.PACK_AB R39, R39, R58 ;  /* 0x0000003a2727723e */ /* 0x000fe200000000ff */
[----:B------:R-:W-:Y:S01]  /*bc40*/  FFMA.FTZ R53, R53, R50, R52 ;  /* 0x0000003235357223 */ /* 0x000fe20000010034 */
[----:B0-----:R-:W-:Y:S01]  /*bc50*/  IMAD.WIDE.U32 R50, R49, 0x10, R36 ;  /* 0x0000001031327825 */ /* 0x001fe200078e0024 */
[----:B------:R-:W-:-:S03]  /*bc60*/  F2FP.F16.F32.PACK_AB R37, R55, R56 ;  /* 0x000000383725723e */ /* 0x000fc600000000ff */
[----:B------:R-:W-:-:S05]  /*bc70*/  F2FP.F16.F32.PACK_AB R36, R53, R54 ;  /* 0x000000363524723e */ /* 0x000fca00000000ff */
[----:B------:R2:W-:Y:S02]  /*bc80*/  STG.E.128 desc[UR8][R50.64], R36 ;  /* 0x0000002432007986 */ /* 0x0005e4000c101d08 */
.L_x_12403:
[----:B------:R-:W-:Y:S05]  /*bc90*/  BSYNC.RECONVERGENT B1 ;  /* 0x0000000000017941 */ /* 0x000fea0003800200 */
.L_x_12402:
[----:B012---:R-:W0:Y:S02]  /*bca0*/  LDC.64 R36, c[0x0][0x380] ;  /* 0x0000e000ff247b82 */ /* 0x007e240000000a00 */
[----:B0-----:R-:W-:-:S04]  /*bcb0*/  LEA R47, R36, R47, 0x2 ;  /* 0x0000002f242f7211 */ /* 0x001fc800078e10ff */
[----:B------:R-:W-:-:S13]  /*bcc0*/  ISETP.GE.AND P0, PT, R47, R37, PT ;  /* 0x000000252f00720c */ /* 0x000fda0003f06270 */
[----:B------:R-:W-:Y:S05]  /*bcd0*/  @!P0 BRA `(.L_x_12404) ;  /* 0xffffff4c005c8947 */ /* 0x000fea000383ffff */
[----:B------:R-:W-:Y:S05]  /*bce0*/  BSYNC B0 ;  /* 0x0000000000007941 */ /* 0x000fea0003800000 */
.L_x_12231:
[----:B------:R-:W-:Y:S05]  /*bcf0*/  EXIT ;  /* 0x000000000000794d */ /* 0x000fea0003800000 */
.L_x_12399:
        /* <DEDUP_REMOVED lines=8> */
.L_x_12406:
[----:B------:R-:W-:Y:S05]  /*bd80*/  BSYNC B1 ;  /* 0x0000000000017941 */ /* 0x000fea0003800000 */
.L_x_12405:
        /* <DEDUP_REMOVED lines=10> */
.L_x_12407:
[----:B------:R-:W-:Y:S01]  /*be30*/  HFMA2 R56, -RZ, RZ, 0, 2.384185791015625e-07 ;  /* 0x00000004ff387431 */ /* 0x000fe200000001ff */
[----:B------:R-:W-:-:S05]  /*be40*/  MOV R39, R55 ;  /* 0x0000003700277202 */ /* 0x000fca0000000f00 */
[----:B------:R-:W-:-:S04]  /*be50*/  FADD.FTZ R39, R38, R39 ;  /* 0x0000002726277221 */ /* 0x000fc80000010000 */
[----:B------:R-:W-:-:S07]  /*be60*/  IMAD.MOV.U32 R57, RZ, RZ, R39 ;  /* 0x000000ffff397224 */ /* 0x000fce00078e0027 */
[----:B------:R-:W-:Y:S05]  /*be70*/  WARPSYNC.COLLECTIVE R54, `(.L_x_12408) ;  /* 0x0000000036087348 */ /* 0x000fea0003c00000 */
[----:B------:R0:W1:Y:S02]  /*be80*/  SHFL.BFLY P2, R55, R57, R56, R59 ;  /* 0x0c00003839377389 */ /* 0x000064000004003b */
[----:B01----:R-:W-:Y:S05]  /*be90*/  ENDCOLLECTIVE ;  /* 0x000000000000791b */ /* 0x003fea0003800000 */
.L_x_12408:
[----:B------:R-:W-:Y:S02]  /*bea0*/  IMAD.MOV.U32 R56, RZ, RZ, 0x8 ;  /* 0x00000008ff387424 */ /* 0x000fe400078e00ff */
[----:B------:R-:W-:-:S04]  /*beb0*/  IMAD.MOV.U32 R36, RZ, RZ, R55 ;  /* 0x000000ffff247224 */ /* 0x000fc800078e0037 */
[----:B------:R-:W-:-:S05]  /*bec0*/  FADD.FTZ R52, R39, R36 ;  /* 0x0000002427347221 */ /* 0x000fca0000010000 */
[----:B------:R-:W-:-:S07]  /*bed0*/  MOV R57, R52 ;  /* 0x0000003400397202 */ /* 0x000fce0000000f00 */
[----:B------:R-:W-:Y:S05]  /*bee0*/  WARPSYNC.COLLECTIVE R54, `(.L_x_12409) ;  /* 0x0000000036087348 */ /* 0x000fea0003c00000 */
[----:B------:R0:W1:Y:S02]  /*bef0*/  SHFL.BFLY P2, R55, R57, R56, R59 ;  /* 0x0c00003839377389 */ /* 0x000064000004003b */
[----:B01----:R-:W-:Y:S05]  /*bf00*/  ENDCOLLECTIVE ;  /* 0x000000000000791b */ /* 0x003fea0003800000 */
.L_x_12409:
[----:B------:R-:W-:Y:S01]  /*bf10*/  HFMA2 R56, -RZ, RZ, 0, 9.5367431640625e-07 ;  /* 0x00000010ff387431 */ /* 0x000fe200000001ff */
[----:B------:R-:W-:-:S05]  /*bf20*/  MOV R51, R55 ;  /* 0x0000003700337202 */ /* 0x000fca0000000f00 */
[----:B------:R-:W-:-:S04]  /*bf30*/  FADD.FTZ R53, R52, R51 ;  /* 0x0000003334357221 */ /* 0x000fc80000010000 */
[----:B------:R-:W-:-:S07]  /*bf40*/  IMAD.MOV.U32 R57, RZ, RZ, R53 ;  /* 0x000000ffff397224 */ /* 0x000fce00078e0035 */
[----:B------:R-:W-:Y:S05]  /*bf50*/  WARPSYNC.COLLECTIVE R54, `(.L_x_12410) ;  /* 0x0000000036087348 */ /* 0x000fea0003c00000 */
[----:B------:R0:W1:Y:S02]  /*bf60*/  SHFL.BFLY P2, R55, R57, R56, R59 ;  /* 0x0c00003839377389 */ /* 0x000064000004003b */
[----:B01----:R-:W-:Y:S05]  /*bf70*/  ENDCOLLECTIVE ;  /* 0x000000000000791b */ /* 0x003fea0003800000 */
.L_x_12410:
        /* <DEDUP_REMOVED lines=41> */
.L_x_12411:
[----:B------:R-:W-:Y:S01]  /*c210*/  HFMA2 R56, -RZ, RZ, 0, 1.1920928955078125e-07 ;  /* 0x00000002ff387431 */ /* 0x000fe200000001ff */
[----:B------:R-:W-:-:S05]  /*c220*/  MOV R37, R55 ;  /* 0x0000003700257202 */ /* 0x000fca0000000f00 */
[----:B------:R-:W-:-:S04]  /*c230*/  FADD.FTZ R37, R36, R37 ;  /* 0x0000002524257221 */ /* 0x000fc80000010000 */
[----:B------:R-:W-:-:S07]  /*c240*/  IMAD.MOV.U32 R57, RZ, RZ, R37 ;  /* 0x000000ffff397224 */ /* 0x000fce00078e0025 */
[----:B------:R-:W-:Y:S05]  /*c250*/  WARPSYNC.COLLECTIVE R54, `(.L_x_12412) ;  /* 0x0000000036087348 */ /* 0x000fea0003c00000 */
[----:B------:R0:W1:Y:S02]  /*c260*/  SHFL.BFLY P2, R55, R57, R56, R59 ;  /* 0x0c00003839377389 */ /* 0x000064000004003b */
[----:B01----:R-:W-:Y:S05]  /*c270*/  ENDCOLLECTIVE ;  /* 0x000000000000791b */ /* 0x003fea0003800000 */
.L_x_12412:
[----:B------:R-:W-:Y:S02]  /*c280*/  IMAD.MOV.U32 R56, RZ, RZ, 0x4 ;  /* 0x00000004ff387424 */ /* 0x000fe400078e00ff */
[----:B------:R-:W-:-:S04]  /*c290*/  IMAD.MOV.U32 R38, RZ, RZ, R55 ;  /* 0x000000ffff267224 */ /* 0x000fc800078e0037 */
[----:B------:R-:W-:-:S05]  /*c2a0*/  FADD.FTZ R38, R37, R38 ;  /* 0x0000002625267221 */ /* 0x000fca0000010000 */
[----:B------:R-:W-:-:S07]  /*c2b0*/  MOV R57, R38 ;  /* 0x0000002600397202 */ /* 0x000fce0000000f00 */
[----:B------:R-:W-:Y:S05]  /*c2c0*/  WARPSYNC.COLLECTIVE R54, `(.L_x_12413) ;  /* 0x0000000036087348 */ /* 0x000fea0003c00000 */
[----:B------:R0:W1:Y:S02]  /*c2d0*/  SHFL.BFLY P2, R55, R57, R56, R59 ;  /* 0x0c00003839377389 */ /* 0x000064000004003b */
[----:B01----:R-:W-:Y:S05]  /*c2e0*/  ENDCOLLECTIVE ;  /* 0x000000000000791b */ /* 0x003fea0003800000 */
.L_x_12413:
[----:B------:R-:W-:Y:S01]  /*c2f0*/  HFMA2 R56, -RZ, RZ, 0, 4.76837158203125e-07 ;  /* 0x00000008ff387431 */ /* 0x000fe200000001ff */
[----:B------:R-:W-:-:S05]  /*c300*/  MOV R39, R55 ;  /* 0x0000003700277202 */ /* 0x000fca0000000f00 */
[----:B------:R-:W-:-:S04]  /*c310*/  FADD.FTZ R39, R38, R39 ;  /* 0x0000002726277221 */ /* 0x000fc80000010000 */
[----:B------:R-:W-:-:S07]  /*c320*/  IMAD.MOV.U32 R57, RZ, RZ, R39 ;  /* 0x000000ffff397224 */ /* 0x000fce00078e0027 */
[----:B------:R-:W-:Y:S05]  /*c330*/  WARPSYNC.COLLECTIVE R54, `(.L_x_12414) ;  /* 0x0000000036087348 */ /* 0x000fea0003c00000 */
[----:B------:R0:W1:Y:S02]  /*c340*/  SHFL.BFLY P2, R55, R57, R56, R59 ;  /* 0x0c00003839377389 */ /* 0x000064000004003b */
[----:B01----:R-:W-:Y:S05]  /*c350*/  ENDCOLLECTIVE ;  /* 0x000000000000791b */ /* 0x003fea0003800000 */
.L_x_12414:
[----:B------:R-:W-:Y:S02]  /*c360*/  IMAD.MOV.U32 R56, RZ, RZ, 0x10 ;  /* 0x00000010ff387424 */ /* 0x000fe400078e00ff */
[----:B------:R-:W-:-:S04]  /*c370*/  IMAD.MOV.U32 R52, RZ, RZ, R55 ;  /* 0x000000ffff347224 */ /* 0x000fc800078e0037 */
[----:B------:R-:W-:-:S05]  /*c380*/  FADD.FTZ R52, R39, R52 ;  /* 0x0000003427347221 */ /* 0x000fca0000010000 */
[----:B------:R-:W-:-:S07]  /*c390*/  MOV R57, R52 ;  /* 0x0000003400397202 */ /* 0x000fce0000000f00 */
[----:B------:R-:W-:Y:S05]  /*c3a0*/  WARPSYNC.COLLECTIVE R54, `(.L_x_12415) ;  /* 0x0000000036087348 */ /* 0x000fea0003c00000 */
[----:B------:R0:W1:Y:S02]  /*c3b0*/  SHFL.BFLY P2, R55, R57, R56, R59 ;  /* 0x0c00003839377389 */ /* 0x000064000004003b */
[----:B01----:R-:W-:Y:S05]  /*c3c0*/  ENDCOLLECTIVE ;  /* 0x000000000000791b */ /* 0x003fea0003800000 */
.L_x_12415:
[----:B------:R-:W-:Y:S01]  /*c3d0*/  MOV R53, R55 ;  /* 0x0000003700357202 */ /* 0x000fe20000000f00 */
[----:B------:R-:W-:Y:S06]  /*c3e0*/  BRA `(.L_x_12416) ;  /* 0xfffffff0005c7947 */ /* 0x000fec000383ffff */
.L_x_12417:
        /* <DEDUP_REMOVED lines=9> */
.L_x_20325:


//--------------------- .text._ZN10layer_norm13ln_fwd_kernelINS_13Kernel_traitsI6__halfS2_fS2_fjLj512ELj1ELj4ELj1ELj16ENS_18Kernel_traits_baseILj512ES2_S2_fS2_fjLj128EEEEELb1ELb0ELb0ELb1EEEvNS_9FwdParamsE --------------------------
	.section	.text._ZN10layer_norm13ln_fwd_kernelINS_13Kernel_traitsI6__halfS2_fS2_fjLj512ELj1ELj4ELj1ELj16ENS_18Kernel_traits_baseILj512ES2_S2_fS2_fjLj128EEEEELb1ELb0ELb0ELb1EEEvNS_9FwdParamsE,"ax",@progbits
	.align	128
        .global         _ZN10layer_norm13ln_fwd_kernelINS_13Kernel_traitsI6__halfS2_fS2_fjLj512ELj1ELj4ELj1ELj16ENS_18Kernel_traits_baseILj512ES2_S2_fS2_fjLj128EEEEELb1ELb0ELb0ELb1EEEvNS_9FwdParamsE
        .type           _ZN10layer_norm13ln_fwd_kernelINS_13Kernel_traitsI6__halfS2_fS2_fjLj512ELj1ELj4ELj1ELj16ENS_18Kernel_traits_baseILj512ES2_S2_fS2_fjLj128EEEEELb1ELb0ELb0ELb1EEEvNS_9FwdParamsE,@function
        .size           _ZN10layer_norm13ln_fwd_kernelINS_13Kernel_traitsI6__halfS2_fS2_fjLj512ELj1ELj4ELj1ELj16ENS_18Kernel_traits_baseILj512ES2_S2_fS2_fjLj128EEEEELb1ELb0ELb0ELb1EEEvNS_9FwdParamsE,(.L_x_20326 - _ZN10layer_norm13ln_fwd_kernelINS_13Kernel_traitsI6__halfS2_fS2_fjLj512ELj1ELj4ELj1ELj16ENS_18Kernel_traits_baseILj512ES2_S2_fS2_fjLj128EEEEELb1ELb0ELb0ELb1EEEvNS_9FwdParamsE)
        .other          _ZN10layer_norm13ln_fwd_kernelINS_13Kernel_traitsI6__halfS2_fS2_fjLj512ELj1ELj4ELj1ELj16ENS_18Kernel_traits_baseILj512ES2_S2_fS2_fjLj128EEEEELb1ELb0ELb0ELb1EEEvNS_9FwdParamsE,@"STO_CUDA_ENTRY STV_DEFAULT"
_ZN10layer_norm13ln_fwd_kernelINS_13Kernel_traitsI6__halfS2_fS2_fjLj512ELj1ELj4ELj1ELj16ENS_18Kernel_traits_baseILj512ES2_S2_fS2_fjLj128EEEEELb1ELb0ELb0ELb1EEEvNS_9FwdParamsE:
.text._ZN10layer_norm13ln_fwd_kernelINS_13Kernel_traitsI6__halfS2_fS2_fjLj512ELj1ELj4ELj1ELj16ENS_18Kernel_traits_baseILj512ES2_S2_fS2_fjLj128EEEEELb1ELb0ELb0ELb1EEEvNS_9FwdParamsE:
        /* <DEDUP_REMOVED lines=70> */
[----:B------:R-:W-:Y:S01]  /*0460*/  @!P0 CS2R R68, SRZ ;  /* 0x0000000000448805 */ /* 0x000fe2000001ff00 */
        /* <DEDUP_REMOVED lines=15> */
[----:B------:R-:W-:Y:S01]  /*0560*/  UIADD3 UR28, UPT, UPT, UR6, -0xe443238, URZ ;  /* 0xf1bbcdc8061c7890 */ /* 0x000fe2000fffe0ff */
[----:B------:R-:W-:Y:S01]  /*0570*/  IMAD.HI.U32 R0, R3, -0x326172a9, RZ ;  /* 0xcd9e8d5703007827 */ /* 0x000fe200078e00ff */
[----:B------:R-:W-:Y:S01]  /*0580*/  UIADD3 UR29, UPT, UPT, UR7, -0x24c28bd8, URZ ;  /* 0xdb3d7428071d7890 */ /* 0x000fe2000fffe0ff */
        /* <DEDUP_REMOVED lines=8> */
[----:B------:R-:W-:Y:S01]  /*0610*/  IMAD.HI.U32 R2, R17, -0x2daee0ad, RZ ;  /* 0xd2511f5311027827 */ /* 0x000fe200078e00ff */
[----:B------:R-:W1:Y:S03]  /*0620*/  LDCU UR33, c[0x0][0x404] ;  /* 0x00008080ff2177ac */ /* 0x000e660008000800 */
[----:B------:R-:W-:Y:S01]  /*0630*/  IMAD.HI.U32 R0, R16, -0x326172a9, RZ ;  /* 0xcd9e8d5710007827 */ /* 0x000fe200078e00ff */
[----:B------:R-:W-:Y:S01]  /*0640*/  LOP3.LUT R19, R19, UR23, R2, 0x96, !PT ;  /* 0x0000001713137c12 */ /* 0x000fe2000f8e9602 */
[----:B------:R-:W2:Y:S02]  /*0650*/  LDCU UR34, c[0x0][0x408] ;  /* 0x00008100ff2277ac */ /* 0x000ea40008000800 */
[----:B------:R-:W-:-:S02]  /*0660*/  @P0 IMAD.MOV.U32 R65, RZ, RZ, R9 ;  /* 0x000000ffff410224 */ /* 0x000fc400078e0009 */
[----:B------:R-:W-:Y:S01]  /*0670*/  @!P0 IMAD.MOV.U32 R65, RZ, RZ, R9 ;  /* 0x000000ffff418224 */ /* 0x000fe200078e0009 */
[----:B------:R-:W-:Y:S01]  /*0680*/  LOP3.LUT R9, R3, UR22, R0, 0x96, !PT ;  /* 0x0000001603097c12 */ /* 0x000fe2000f8e9600 */
[--C-:B------:R-:W-:Y:S01]  /*0690*/  @P0 IMAD.MOV.U32 R58, RZ, RZ, R11.reuse ;  /* 0x000000ffff3a0224 */ /* 0x100fe200078e000b */
[----:B------:R-:W-:Y:S01]  /*06a0*/  @P0 MOV R0, R13 ;  /* 0x0000000d00000202 */ /* 0x000fe20000000f00 */
[--C-:B------:R-:W-:Y:S01]  /*06b0*/  @P0 IMAD.MOV.U32 R55, RZ, RZ, R12.reuse ;  /* 0x000000ffff370224 */ /* 0x100fe200078e000c */
[----:B0-----:R-:W-:Y:S01]  /*06c0*/  UISETP.NE.U32.AND UP0, UPT, UR4, URZ, UPT ;  /* 0x000000ff0400728c */ /* 0x001fe2000bf05070 */
[----:B------:R-:W-:Y:S01]  /*06d0*/  @!P0 IMAD.MOV.U32 R58, RZ, RZ, R11 ;  /* 0x000000ffff3a8224 */ /* 0x000fe200078e000b */
[----:B------:R-:W0:Y:S01]  /*06e0*/  LDCU UR12, c[0x0][0x388] ;  /* 0x00007100ff0c77ac */ /* 0x000e220008000800 */
[----:B------:R-:W-:Y:S02]  /*06f0*/  @!P0 IMAD.MOV.U32 R55, RZ, RZ, R12 ;  /* 0x000000ffff378224 */ /* 0x000fe400078e000c */
[----:B------:R-:W-:Y:S01]  /*0700*/  IMAD R3, R16, -0x326172a9, RZ ;  /* 0xcd9e8d5710037824 */ /* 0x000fe200078e02ff */
[----:B------:R-:W-:Y:S01]  /*0710*/  UISETP.NE.AND.EX UP0, UPT, UR5, URZ, UPT, UP0 ;  /* 0x000000ff0500728c */ /* 0x000fe2000bf05300 */
[----:B------:R-:W-:Y:S01]  /*0720*/  IMAD.HI.U32 R2, R19, -0x326172a9, RZ ;  /* 0xcd9e8d5713027827 */ /* 0x000fe200078e00ff */
[----:B------:R-:W3:Y:S03]  /*0730*/  LDCU.U8 UR32, c[0x0][0x410] ;  /* 0x00008200ff2077ac */ /* 0x000ee60008000000 */
[----:B------:R-:W-:Y:S01]  /*0740*/  IMAD R12, R17, -0x2daee0ad, RZ ;  /* 0xd2511f53110c7824 */ /* 0x000fe200078e02ff */
[----:B------:R-:W-:Y:S01]  /*0750*/  LOP3.LUT R10, R3, UR24, R2, 0x96, !PT ;  /* 0x00000018030a7c12 */ /* 0x000fe2000f8e9602 */
[C---:B------:R-:W-:Y:S01]  /*0760*/  IMAD.HI.U32 R11, R9.reuse, -0x2daee0ad, RZ ;  /* 0xd2511f53090b7827 */ /* 0x040fe200078e00ff */
[----:B------:R-:W-:Y:S01]  /*0770*/  @P0 MOV R3, R15 ;  /* 0x0000000f00030202 */ /* 0x000fe20000000f00 */
[----:B------:R-:W4:Y:S02]  /*0780*/  LDCU UR13, c[0x0][0x448] ;  /* 0x00008900ff0d77ac */ /* 0x000f240008000800 */
[----:B------:R-:W-:Y:S01]  /*0790*/  @!P0 IMAD.MOV.U32 R0, RZ, RZ, R13 ;  /* 0x000000ffff008224 */ /* 0x000fe200078e000d */
[----:B------:R-:W-:Y:S01]  /*07a0*/  LOP3.LUT R16, R12, UR25, R11, 0x96, !PT ;  /* 0x000000190c107c12 */ /* 0x000fe2000f8e960b */
[----:B------:R-:W-:Y:S01]  /*07b0*/  IMAD R18, R9, -0x2daee0ad, RZ ;  /* 0xd2511f5309127824 */ /* 0x000fe200078e02ff */
[----:B------:R-:W0:Y:S01]  /*07c0*/  LDCU.64 UR10, c[0x0][0x3a0] ;  /* 0x00007400ff0a77ac */ /* 0x000e220008000a00 */
[----:B------:R-:W-:-:S04]  /*07d0*/  IMAD.HI.U32 R13, R10, -0x2daee0ad, RZ ;  /* 0xd2511f530a0d7827 */ /* 0x000fc800078e00ff */
[----:B------:R-:W-:Y:S01]  /*07e0*/  IMAD R12, R19, -0x326172a9, RZ ;  /* 0xcd9e8d57130c7824 */ /* 0x000fe200078e02ff */
[----:B------:R-:W-:Y:S01]  /*07f0*/  LOP3.LUT R18, R18, UR27, R13, 0x96, !PT ;  /* 0x0000001b12127c12 */ /* 0x000fe2000f8e960d */
[----:B------:R-:W-:-:S04]  /*0800*/  IMAD.HI.U32 R11, R16, -0x326172a9, RZ ;  /* 0xcd9e8d57100b7827 */ /* 0x000fc800078e00ff */
[--C-:B------:R-:W-:Y:S01]  /*0810*/  @P0 IMAD.MOV.U32 R2, RZ, RZ, R14.reuse ;  /* 0x000000ffff020224 */ /* 0x100fe200078e000e */
[----:B------:R-:W-:Y:S01]  /*0820*/  LOP3.LUT R9, R12, UR26, R11, 0x96, !PT ;  /* 0x0000001a0c097c12 */ /* 0x000fe2000f8e960b */
[----:B------:R-:W-:Y:S02]  /*0830*/  @!P0 IMAD.MOV.U32 R2, RZ, RZ, R14 ;  /* 0x000000ffff028224 */ /* 0x000fe400078e000e */
[----:B------:R-:W-:Y:S02]  /*0840*/  @!P0 IMAD.MOV.U32 R3, RZ, RZ, R15 ;  /* 0x000000ffff038224 */ /* 0x000fe400078e000f */
[--C-:B------:R-:W-:Y:S02]  /*0850*/  HADD2.F32 R12, -RZ, R5.reuse.H0_H0 ;  /* 0x20000005ff0c7230 */ /* 0x100fe40000004100 */
[----:B------:R-:W-:Y:S02]  /*0860*/  HADD2.F32 R11, -RZ, R5.H1_H1 ;  /* 0x30000005ff0b7230 */ /* 0x000fe40000004100 */
[----:B------:R-:W-:-:S02]  /*0870*/  HADD2.F32 R36, -RZ, R7.H0_H0 ;  /* 0x20000007ff247230 */ /* 0x000fc40000004100 */
        /* <DEDUP_REMOVED lines=8> */
[--C-:B------:R-:W-:Y:S01]  /*0900*/  HADD2.F32 R72, -RZ, R4.reuse.H0_H0 ;  /* 0x20000004ff487230 */ /* 0x100fe20000004100 */
[----:B------:R-:W-:Y:S01]  /*0910*/  LOP3.LUT R17, R7, UR29, R6, 0x96, !PT ;  /* 0x0000001d07117c12 */ /* 0x000fe2000f8e9606 */
        /* <DEDUP_REMOVED lines=9> */
[--C-:B------:R-:W-:Y:S02]  /*09b0*/  HADD2.F32 R66, -RZ, R69.reuse.H0_H0 ;  /* 0x20000045ff427230 */ /* 0x100fe40000004100 */
[----:B------:R-:W-:Y:S02]  /*09c0*/  HADD2.F32 R64, -RZ, R69.H1_H1 ;  /* 0x30000045ff407230 */ /* 0x000fe40000004100 */
[--C-:B------:R-:W-:Y:S02]  /*09d0*/  HADD2.F32 R5, -RZ, R3.reuse.H0_H0 ;  /* 0x20000003ff057230 */ /* 0x100fe40000004100 */
[----:B------:R-:W-:-:S02]  /*09e0*/  HADD2.F32 R4, -RZ, R3.H1_H1 ;  /* 0x30000003ff047230 */ /* 0x000fc40000004100 */
[----:B------:R-:W-:Y:S02]  /*09f0*/  HFMA2 R3, -RZ, RZ, 0, 0 ;  /* 0x00000000ff037431 */ /* 0x000fe400000001ff */
[--C-:B------:R-:W-:Y:S02]  /*0a00*/  HADD2.F32 R62, -RZ, R70.reuse.H0_H0 ;  /* 0x20000046ff3e7230 */ /* 0x100fe40000004100 */
[----:B------:R-:W-:Y:S02]  /*0a10*/  HADD2.F32 R60, -RZ, R70.H1_H1 ;  /* 0x30000046ff3c7230 */ /* 0x000fe40000004100 */
[--C-:B------:R-:W-:Y:S02]  /*0a20*/  HADD2.F32 R71, -RZ, R8.reuse.H0_H0 ;  /* 0x20000008ff477230 */ /* 0x100fe40000004100 */
[----:B------:R-:W-:Y:S02]  /*0a30*/  HADD2.F32 R69, -RZ, R8.H1_H1 ;  /* 0x30000008ff457230 */ /* 0x000fe40000004100 */
[----:B------:R-:W-:-:S02]  /*0a40*/  HADD2.F32 R70, -RZ, R68.H0_H0 ;  /* 0x20000044ff467230 */ /* 0x000fc40000004100 */
[----:B------:R-:W-:Y:S02]  /*0a50*/  HADD2.F32 R67, -RZ, R65.H0_H0 ;  /* 0x20000041ff437230 */ /* 0x000fe40000004100 */
[----:B------:R-:W-:Y:S02]  /*0a60*/  HADD2.F32 R63, -RZ, R61.H0_H0 ;  /* 0x2000003dff3f7230 */ /* 0x000fe40000004100 */
[----:B------:R-:W-:Y:S02]  /*0a70*/  HADD2.F32 R59, -RZ, R58.H0_H0 ;  /* 0x2000003aff3b7230 */ /* 0x000fe40000004100 */
[----:B------:R-:W-:Y:S02]  /*0a80*/  HADD2.F32 R56, -RZ, R55.H0_H0 ;  /* 0x20000037ff387230 */ /* 0x000fe40000004100 */
[--C-:B------:R-:W-:Y:S02]  /*0a90*/  HADD2.F32 R47, -RZ, R0.reuse.H0_H0 ;  /* 0x20000000ff2f7230 */ /* 0x100fe40000004100 */
[----:B------:R-:W-:-:S02]  /*0aa0*/  HADD2.F32 R8, -RZ, R0.H1_H1 ;  /* 0x30000000ff087230 */ /* 0x000fc40000004100 */
[--C-:B------:R-:W-:Y:S02]  /*0ab0*/  HADD2.F32 R7, -RZ, R2.reuse.H0_H0 ;  /* 0x20000002ff077230 */ /* 0x100fe40000004100 */
[----:B------:R-:W-:Y:S02]  /*0ac0*/  HADD2.F32 R6, -RZ, R2.H1_H1 ;  /* 0x30000002ff067230 */ /* 0x000fe40000004100 */
[----:B------:R-:W-:Y:S02]  /*0ad0*/  HADD2.F32 R68, -RZ, R68.H1_H1 ;  /* 0x30000044ff447230 */ /* 0x000fe40000004100 */
[----:B------:R-:W-:Y:S02]  /*0ae0*/  HADD2.F32 R65, -RZ, R65.H1_H1 ;  /* 0x30000041ff417230 */ /* 0x000fe40000004100 */
[----:B------:R-:W-:Y:S02]  /*0af0*/  HADD2.F32 R61, -RZ, R61.H1_H1 ;  /* 0x3000003dff3d7230 */ /* 0x000fe40000004100 */
[----:B------:R-:W-:-:S02]  /*0b00*/  HADD2.F32 R58, -RZ, R58.H1_H1 ;  /* 0x3000003aff3a7230 */ /* 0x000fc40000004100 */
[----:B------:R-:W-:Y:S02]  /*0b10*/  HADD2.F32 R55, -RZ, R55.H1_H1 ;  /* 0x30000037ff377230 */ /* 0x000fe40000004100 */
[----:B------:R-:W-:Y:S02]  /*0b20*/  IMAD R2, R16, -0x2daee0ad, RZ ;  /* 0xd2511f5310027824 */ /* 0x000fe400078e02ff */
[----:B01234-:R-:W-:-:S07]  /*0b30*/  IMAD R0, R17, -0x326172a9, RZ ;  /* 0xcd9e8d5711007824 */ /* 0x01ffce00078e02ff */
.L_x_12583:
[----:B0-----:R-:W0:Y:S01]  /*0b40*/  @UP0 LDCU.64 UR4, c[0x0][0x3e0] ;  /* 0x00007c00ff0407ac */ /* 0x001e220008000a00 */
[----:B------:R-:W1:Y:S01]  /*0b50*/  LDC.64 R50, c[0x0][0x390] ;  /* 0x0000e400ff327b82 */ /* 0x000e620000000a00 */
[----:B------:R-:W-:Y:S01]  /*0b60*/  PLOP3.LUT P0, PT, PT, PT, UP0, 0x80, 0x8 ;  /* 0x000000000008781c */ /* 0x000fe20003f0f008 */
[----:B------:R-:W-:Y:S01]  /*0b70*/  IMAD R18, R40, UR12, RZ ;  /* 0x0000000c28127c24 */ /* 0x000fe2000f8e02ff */
[----:B------:R-:W-:-:S04]  /*0b80*/  PLOP3.LUT P1, PT, PT, PT, UP0, 0x80, 0x8 ;  /* 0x000000000008781c */ /* 0x000fc80003f2f008 */
[----:B------:R-:W-:-:S04]  /*0b90*/  SHF.R.S32.HI R19, RZ, 0x1f, R18 ;  /* 0x0000001fff137819 */ /* 0x000fc80000011412 */
[----:B------:R-:W-:-:S04]  /*0ba0*/  LEA.HI R18, R19, R18, RZ, 0x3 ;  /* 0x0000001213127211 */ /* 0x000fc800078f18ff */
[----:B------:R-:W-:Y:S01]  /*0bb0*/  LEA.HI.SX32 R41, R18, R75, 0x1d ;  /* 0x0000004b12297211 */ /* 0x000fe200078feaff */
[----:B0-----:R-:W-:Y:S02]  /*0bc0*/  IMAD.U32 R16, RZ, RZ, UR4 ;  /* 0x00000004ff107e24 */ /* 0x001fe4000f8e00ff */
[----:B------:R-:W-:Y:S02]  /*0bd0*/  IMAD.U32 R17, RZ, RZ, UR5 ;  /* 0x00000005ff117e24 */ /* 0x000fe4000f8e00ff */
[----:B------:R-:W-:-:S05]  /*0be0*/  @P0 IMAD.WIDE R16, R40, 0x2, R16 ;  /* 0x0000000228100825 */ /* 0x000fca00078e0210 */
[----:B------:R1:W2:Y:S02]  /*0bf0*/  @P1 LDG.E.U16 R20, desc[UR8][R16.64] ;  /* 0x0000000810141981 */ /* 0x0002a4000c1e1500 */
[----:B-1----:R-:W-:-:S06]  /*0c00*/  IMAD.WIDE.U32 R16, R41, 0x10, R50 ;  /* 0x0000001029107825 */ /* 0x002fcc00078e0032 */
[----:B------:R-:W5:Y:S01]  /*0c10*/  LDG.E.128 R16, desc[UR8][R16.64] ;  /* 0x0000000810107981 */ /* 0x000f62000c1e1d00 */
[----:B------:R-:W-:Y:S01]  /*0c20*/  ISETP.NE.U32.AND P0, PT, RZ, UR10, PT ;  /* 0x0000000aff007c0c */ /* 0x000fe2000bf05070 */
[----:B------:R-:W-:Y:S01]  /*0c30*/  IMAD.MOV.U32 R74, RZ, RZ, 0x2f800000 ;  /* 0x2f800000ff4a7424 */ /* 0x000fe200078e00ff */
[----:B------:R-:W-:Y:S02]  /*0c40*/  PLOP3.LUT P1, PT, PT, PT, UP0, 0x80, 0x8 ;  /* 0x000000000008781c */ /* 0x000fe40003f2f008 */
[----:B------:R-:W-:Y:S02]  /*0c50*/  ISETP.NE.AND.EX P2, PT, RZ, UR11, PT, P0 ;  /* 0x0000000bff007c0c */ /* 0x000fe4000bf45300 */
[----:B------:R-:W-:-:S09]  /*0c60*/  MOV R42, 0x3f800000 ;  /* 0x3f800000002a7802 */ /* 0x000fd20000000f00 */
[----:B--2---:R-:W-:Y:S01]  /*0c70*/  @P1 HADD2.F32 R42, -RZ, R20.H0_H0 ;  /* 0x20000014ff2a1230 */ /* 0x004fe20000004100 */
        /* <DEDUP_REMOVED lines=17> */
.L_x_20161:
[----:B------:R-:W-:Y:S05]  /*0d90*/  BRX R22 -0xda0                                     (*"BRANCH_TARGETS .L_x_20162,.L_x_20163,.L_x_20164"*) ;  /* 0xfffffff016987949 */ /* 0x000fea000383ffff */
.L_x_20164:
[----:B------:R-:W-:Y:S01]  /*0da0*/  VIADD R21, R48, 0x1 ;  /* 0x0000000130157836 */ /* 0x000fe20000000000 */
[----:B------:R-:W-:Y:S01]  /*0db0*/  MOV R22, R9 ;  /* 0x0000000900167202 */ /* 0x000fe20000000f00 */
[----:B------:R-:W-:Y:S01]  /*0dc0*/  IMAD.MOV.U32 R46, RZ, RZ, R2 ;  /* 0x000000ffff2e7224 */ /* 0x000fe200078e0002 */
[----:B------:R-:W-:Y:S06]  /*0dd0*/  BRA `(.L_x_12421) ;  /* 0x0000000000f47947 */ /* 0x000fec0003800000 */
.L_x_20162:
[----:B------:R-:W-:Y:S01]  /*0de0*/  IMAD.MOV.U32 R46, RZ, RZ, R2 ;  /* 0x000000ffff2e7224 */ /* 0x000fe200078e0002 */
[----:B------:R-:W-:Y:S01]  /*0df0*/  MOV R22, R10 ;  /* 0x0000000a00167202 */ /* 0x000fe20000000f00 */
[----:B------:R-:W-:Y:S01]  /*0e00*/  IMAD.MOV.U32 R21, RZ, RZ, 0x3 ;  /* 0x00000003ff157424 */ /* 0x000fe200078e00ff */
[----:B------:R-:W-:Y:S06]  /*0e10*/  BRA `(.L_x_12421) ;  /* 0x0000000000e47947 */ /* 0x000fec0003800000 */
.L_x_20163:
        /* <DEDUP_REMOVED lines=13> */
.L_x_12423:
[----:B------:R-:W-:Y:S05]  /*0ef0*/  BSYNC.RECONVERGENT B2 ;  /* 0x0000000000027941 */ /* 0x000fea0003800200 */
.L_x_12422:
        /* <DEDUP_REMOVED lines=43> */
.L_x_12421:
[----:B------:R-:W-:Y:S05]  /*11b0*/  BSYNC.RECONVERGENT B1 ;  /* 0x0000000000017941 */ /* 0x000fea0003800200 */
.L_x_12420:
        /* <DEDUP_REMOVED lines=25> */
.L_x_12426:
        /* <DEDUP_REMOVED lines=13> */
.L_x_12428:
[----:B------:R-:W-:Y:S05]  /*1420*/  BSYNC.RECONVERGENT B2 ;  /* 0x0000000000027941 */ /* 0x000fea0003800200 */
.L_x_12427:
        /* <DEDUP_REMOVED lines=43> */
.L_x_12425:
[----:B------:R-:W-:Y:S05]  /*16e0*/  BSYNC.RECONVERGENT B1 ;  /* 0x0000000000017941 */ /* 0x000fea0003800200 */
.L_x_12424:
        /* <DEDUP_REMOVED lines=22> */
.L_x_12431:
        /* <DEDUP_REMOVED lines=13> */
.L_x_12433:
[----:B------:R-:W-:Y:S05]  /*1920*/  BSYNC.RECONVERGENT B2 ;  /* 0x0000000000027941 */ /* 0x000fea0003800200 */
.L_x_12432:
        /* <DEDUP_REMOVED lines=43> */
.L_x_12430:
[----:B------:R-:W-:Y:S05]  /*1be0*/  BSYNC.RECONVERGENT B1 ;  /* 0x0000000000017941 */ /* 0x000fea0003800200 */
.L_x_12429:
        /* <DEDUP_REMOVED lines=22> */
.L_x_12436:
        /* <DEDUP_REMOVED lines=13> */
.L_x_12438:
[----:B------:R-:W-:Y:S05]  /*1e20*/  BSYNC.RECONVERGENT B2 ;  /* 0x0000000000027941 */ /* 0x000fea0003800200 */
.L_x_12437:
        /* <DEDUP_REMOVED lines=43> */
.L_x_12435:
[----:B------:R-:W-:Y:S05]  /*20e0*/  BSYNC.RECONVERGENT B1 ;  /* 0x0000000000017941 */ /* 0x000fea0003800200 */
.L_x_12434:
        /* <DEDUP_REMOVED lines=22> */
.L_x_12441:
        /* <DEDUP_REMOVED lines=13> */
.L_x_12443:
[----:B------:R-:W-:Y:S05]  /*2320*/  BSYNC.RECONVERGENT B2 ;  /* 0x0000000000027941 */ /* 0x000fea0003800200 */
.L_x_12442:
        /* <DEDUP_REMOVED lines=43> */
.L_x_12440:
[----:B------:R-:W-:Y:S05]  /*25e0*/  BSYNC.RECONVERGENT B1 ;  /* 0x0000000000017941 */ /* 0x000fea0003800200 */
.L_x_12439:
        /* <DEDUP_REMOVED lines=22> */
.L_x_12446:
        /* <DEDUP_REMOVED lines=13> */
.L_x_12448:
[----:B------:R-:W-:Y:S05]  /*2820*/  BSYNC.RECONVERGENT B2 ;  /* 0x0000000000027941 */ /* 0x000fea0003800200 */
.L_x_12447:
        /* <DEDUP_REMOVED lines=43> */
.L_x_12445:
[----:B------:R-:W-:Y:S05]  /*2ae0*/  BSYNC.RECONVERGENT B1 ;  /* 0x0000000000017941 */ /* 0x000fea0003800200 */
.L_x_12444:
        /* <DEDUP_REMOVED lines=22> */
.L_x_12451:
        /* <DEDUP_REMOVED lines=13> */
.L_x_12453:
[----:B------:R-:W-:Y:S05]  /*2d20*/  BSYNC.RECONVERGENT B2 ;  /* 0x0000000000027941 */ /* 0x000fea0003800200 */
.L_x_12452:
        /* <DEDUP_REMOVED lines=43> */
.L_x_12450:
[----:B------:R-:W-:Y:S05]  /*2fe0*/  BSYNC.RECONVERGENT B1 ;  /* 0x0000000000017941 */ /* 0x000fea0003800200 */
.L_x_12449:
        /* <DEDUP_REMOVED lines=22> */
.L_x_12456:
        /* <DEDUP_REMOVED lines=15> */
.L_x_12458:
[----:B------:R-:W-:Y:S05]  /*3240*/  BSYNC.RECONVERGENT B2 ;  /* 0x0000000000027941 */ /* 0x000fea0003800200 */
.L_x_12457:
        /* <DEDUP_REMOVED lines=43> */
.L_x_12455:
[----:B------:R-:W-:Y:S05]  /*3500*/  BSYNC.RECONVERGENT B1 ;  /* 0x0000000000017941 */ /* 0x000fea0003800200 */
.L_x_12454:
        /* <DEDUP_REMOVED lines=10> */
.L_x_12419:
        /* <DEDUP_REMOVED lines=16> */
.L_x_12462:
        /* <DEDUP_REMOVED lines=13> */
.L_x_12464:
[----:B------:R-:W-:Y:S05]  /*3780*/  BSYNC.RECONVERGENT B2 ;  /* 0x0000000000027941 */ /* 0x000fea0003800200 */
.L_x_12463:
        /* <DEDUP_REMOVED lines=43> */
.L_x_12461:
[----:B------:R-:W-:Y:S05]  /*3a40*/  BSYNC.RECONVERGENT B1 ;  /* 0x0000000000017941 */ /* 0x000fea0003800200 */
.L_x_12460:
[----:B------:R-:W-:Y:S01]  /*3a50*/  ISETP.NE.AND P0, PT, R22, 0x1, PT ;  /* 0x000000011600780c */ /* 0x000fe20003f05270 */
[----:B-----5:R-:W-:Y:S01]  /*3a60*/  HADD2.F32 R23, -RZ, R16.H0_H0 ;  /* 0x20000010ff177230 */ /* 0x020fe20000004100 */
[----:B------:R-:W-:Y:S01]  /*3a70*/  I2FP.F32.U32 R21, R21 ;  /* 0x0000001500157245 */ /* 0x000fe20000201000 */
[----:B------:R-:W-:Y:S01]  /*3a80*/  IMAD.U32 R43, RZ, RZ, UR34 ;  /* 0x00000022ff2b7e24 */ /* 0x000fe2000f8e00ff */
[----:B------:R-:W-:Y:S01]  /*3a90*/  MOV R44, UR33 ;  /* 0x00000021002c7c02 */ /* 0x000fe20008000f00 */
[----:B------:R-:W-:Y:S01]  /*3aa0*/  BSSY.RECONVERGENT B1, `(.L_x_12465) ;  /* 0x000004a000017945 */ /* 0x000fe20003800200 */
[----:B------:R-:W-:Y:S01]  /*3ab0*/  FMUL.FTZ R28, R23, R42 ;  /* 0x0000002a171c7220 */ /* 0x000fe20000410000 */
[----:B------:R-:W-:Y:S01]  /*3ac0*/  FFMA.FTZ R21, R21, R74, 1.1641532182693481445e-10 ;  /* 0x2f00000015157423 */ /* 0x000fe2000001004a */
[----:B------:R-:W-:Y:S02]  /*3ad0*/  HFMA2 R24, -RZ, RZ, 0, 1.1920928955078125e-07 ;  /* 0x00000002ff187431 */ /* 0x000fe400000001ff */
        /* <DEDUP_REMOVED lines=13> */
.L_x_12467:
        /* <DEDUP_REMOVED lines=13> */
.L_x_12469:
[----:B------:R-:W-:Y:S05]  /*3c80*/  BSYNC.RECONVERGENT B2 ;  /* 0x0000000000027941 */ /* 0x000fea0003800200 */
.L_x_12468:
        /* <DEDUP_REMOVED lines=43> */
.L_x_12466:
[----:B------:R-:W-:Y:S05]  /*3f40*/  BSYNC.RECONVERGENT B1 ;  /* 0x0000000000017941 */ /* 0x000fea0003800200 */
.L_x_12465:
[----:B------:R-:W-:Y:S01]  /*3f50*/  ISETP.NE.AND P1, PT, R24, 0x1, PT ;  /* 0x000000011800780c */ /* 0x000fe20003f25270 */
[----:B------:R-:W-:Y:S01]  /*3f60*/  HADD2.F32 R23, -RZ, R16.H1_H1 ;  /* 0x30000010ff177230 */ /* 0x000fe20000004100 */
        /* <DEDUP_REMOVED lines=17> */
.L_x_12472:
        /* <DEDUP_REMOVED lines=13> */
.L_x_12474:
[----:B------:R-:W-:Y:S05]  /*4150*/  BSYNC.RECONVERGENT B2 ;  /* 0x0000000000027941 */ /* 0x000fea0003800200 */
.L_x_12473:
        /* <DEDUP_REMOVED lines=43> */
.L_x_12471:
[----:B------:R-:W-:Y:S05]  /*4410*/  BSYNC.RECONVERGENT B1 ;  /* 0x0000000000017941 */ /* 0x000fea0003800200 */
.L_x_12470:
        /* <DEDUP_REMOVED lines=19> */
.L_x_12477:
        /* <DEDUP_REMOVED lines=13> */
.L_x_12479:
[----:B------:R-:W-:Y:S05]  /*4620*/  BSYNC.RECONVERGENT B2 ;  /* 0x0000000000027941 */ /* 0x000fea0003800200 */
.L_x_12478:
        /* <DEDUP_REMOVED lines=43> */
.L_x_12476:
[----:B------:R-:W-:Y:S05]  /*48e0*/  BSYNC.RECONVERGENT B1 ;  /* 0x0000000000017941 */ /* 0x000fea0003800200 */
.L_x_12475:
        /* <DEDUP_REMOVED lines=19> */
.L_x_12482:
        /* <DEDUP_REMOVED lines=13> */
.L_x_12484:
[----:B------:R-:W-:Y:S05]  /*4af0*/  BSYNC.RECONVERGENT B2 ;  /* 0x0000000000027941 */ /* 0x000fea0003800200 */
.L_x_12483:
        /* <DEDUP_REMOVED lines=43> */
.L_x_12481:
[----:B------:R-:W-:Y:S05]  /*4db0*/  BSYNC.RECONVERGENT B1 ;  /* 0x0000000000017941 */ /* 0x000fea0003800200 */
.L_x_12480:
        /* <DEDUP_REMOVED lines=19> */
.L_x_12487:
        /* <DEDUP_REMOVED lines=13> */
.L_x_12489:
[----:B------:R-:W-:Y:S05]  /*4fc0*/  BSYNC.RECONVERGENT B2 ;  /* 0x0000000000027941 */ /* 0x000fea0003800200 */
.L_x_12488:
        /* <DEDUP_REMOVED lines=43> */
.L_x_12486:
[----:B------:R-:W-:Y:S05]  /*5280*/  BSYNC.RECONVERGENT B1 ;  /* 0x0000000000017941 */ /* 0x000fea0003800200 */
.L_x_12485:
[----:B------:R-:W-:Y:S01]  /*5290*/  ISETP.NE.AND P5, PT, R22, 0x1, PT ;  /* 0x000000011600780c */ /* 0x000fe20003fa5270 */
[----:B------:R-:W-:Y:S01]  /*52a0*/  HADD2.F32 R21, -RZ, R18.H1_H1 ;  /* 0x30000012ff157230 */ /* 0x000fe20000004100 */
        /* <DEDUP_REMOVED lines=17> */
.L_x_12492:
        /* <DEDUP_REMOVED lines=13> */
.L_x_12494:
[----:B------:R-:W-:Y:S05]  /*5490*/  BSYNC.RECONVERGENT B2 ;  /* 0x0000000000027941 */ /* 0x000fea0003800200 */
.L_x_12493:
        /* <DEDUP_REMOVED lines=43> */
.L_x_12491:
[----:B------:R-:W-:Y:S05]  /*5750*/  BSYNC.RECONVERGENT B1 ;  /* 0x0000000000017941 */ /* 0x000fea0003800200 */
.L_x_12490:
        /* <DEDUP_REMOVED lines=19> */
.L_x_12497:
        /* <DEDUP_REMOVED lines=15> */
.L_x_12499:
[----:B------:R-:W-:Y:S05]  /*5980*/  BSYNC.RECONVERGENT B2 ;  /* 0x0000000000027941 */ /* 0x000fea0003800200 */
.L_x_12498:
        /* <DEDUP_REMOVED lines=43> */
.L_x_12496:
[----:B------:R-:W-:Y:S05]  /*5c40*/  BSYNC.RECONVERGENT B1 ;  /* 0x0000000000017941 */ /* 0x000fea0003800200 */
.L_x_12495:
        /* <DEDUP_REMOVED lines=16> */
.L_x_12459:
        /* <DEDUP_REMOVED lines=23> */
[----:B0-----:R-:W5:Y:S01]  /*5ec0*/  LDG.E.128 R20, desc[UR8][R22.64] ;  /* 0x0000000816147981 */ /* 0x001f62000c1e1d00 */
[----:B------:R-:W-:Y:S05]  /*5ed0*/  @!P6 BRA `(.L_x_12500) ;  /* 0x00000028002ce947 */ /* 0x000fea0003800000 */
        /* <DEDUP_REMOVED lines=20> */
.L_x_12503:
        /* <DEDUP_REMOVED lines=13> */
.L_x_12505:
[----:B------:R-:W-:Y:S05]  /*60f0*/  BSYNC.RECONVERGENT B2 ;  /* 0x0000000000027941 */ /* 0x000fea0003800200 */
.L_x_12504:
        /* <DEDUP_REMOVED lines=43> */
.L_x_12502:
[----:B------:R-:W-:Y:S05]  /*63b0*/  BSYNC.RECONVERGENT B1 ;  /* 0x0000000000017941 */ /* 0x000fea0003800200 */
.L_x_12501:
[----:B------:R-:W-:Y:S01]  /*63c0*/  I2FP.F32.U32 R51, R50 ;  /* 0x0000003200337245 */ /* 0x000fe20000201000 */
[----:B------:R-:W-:Y:S01]  /*63d0*/  BSSY.RECONVERGENT B1, `(.L_x_12506) ;  /* 0x000004f000017945 */ /* 0x000fe20003800200 */
[----:B------:R-:W-:Y:S01]  /*63e0*/  ISETP.NE.AND P1, PT, R49, 0x1, PT ;  /* 0x000000013100780c */ /* 0x000fe20003f25270 */
[----:B------:R-:W-:Y:S02]  /*63f0*/  HFMA2 R48, -RZ, RZ, 0, 1.1920928955078125e-07 ;  /* 0x00000002ff307431 */ /* 0x000fe400000001ff */
[----:B------:R-:W-:-:S05]  /*6400*/  FFMA.FTZ R51, R51, R74, 1.1641532182693481445e-10 ;  /* 0x2f00000033337423 */ /* 0x000fca000001004a */
[----:B------:R-:W-:Y:S01]  /*6410*/  FSETP.GTU.FTZ.AND P0, PT, R51, R44, PT ;  /* 0x0000002c3300720b */ /* 0x000fe20003f1c000 */
[----:B-----5:R-:W-:-:S05]  /*6420*/  HADD2.F32 R51, -RZ, R20.H0_H0 ;  /* 0x20000014ff337230 */ /* 0x020fca0000004100 */
[----:B------:R-:W-:-:S04]  /*6430*/  FMUL.FTZ R46, R51, R42 ;  /* 0x0000002a332e7220 */ /* 0x000fc80000410000 */
[----:B------:R-:W-:-:S05]  /*6440*/  FMUL.FTZ R46, R46, R43 ;  /* 0x0000002b2e2e7220 */ /* 0x000fca0000410000 */
[----:B------:R-:W-:Y:S02]  /*6450*/  FSEL R51, R46, RZ, !P0 ;  /* 0x000000ff2e337208 */ /* 0x000fe40004000000 */
[----:B------:R-:W-:-:S03]  /*6460*/  PLOP3.LUT P0, PT, P0, PT, PT, 0x8, 0x80 ;  /* 0x000000000080781c */ /* 0x000fc6000070e170 */
[----:B------:R-:W-:Y:S01]  /*6470*/  FADD.FTZ R32, R32, R51 ;  /* 0x0000003320207221 */ /* 0x000fe20000010000 */
[----:B------:R-:W-:Y:S01]  /*6480*/  IMAD.MOV.U32 R51, RZ, RZ, R0 ;  /* 0x000000ffff337224 */ /* 0x000fe200078e0000 */
[----:B------:R-:W-:Y:S01]  /*6490*/  P2R R46, PR, RZ, 0x1 ;  /* 0x00000001ff2e7803 */ /* 0x000fe20000000000 */
        /* <DEDUP_REMOVED lines=9> */
.L_x_12508:
        /* <DEDUP_REMOVED lines=13> */
.L_x_12510:
[----:B------:R-:W-:Y:S05]  /*6600*/  BSYNC.RECONVERGENT B2 ;  /* 0x0000000000027941 */ /* 0x000fea0003800200 */
.L_x_12509:
        /* <DEDUP_REMOVED lines=40> */
[----:B------:R-:W-:Y:S02]  /*6890*/  IMAD.MOV.U32 R0, RZ, RZ, R48 ;  /* 0x000000ffff007224 */ /* 0x000fe400078e0030 */
[----:B------:R-:W-:Y:S01]  /*68a0*/  HFMA2 R48, -RZ, RZ, 0, 0 ;  /* 0x00000000ff307431 */ /* 0x000fe200000001ff */
[----:B------:R-:W-:-:S07]  /*68b0*/  LOP3.LUT R9, R50, UR30, R49, 0x96, !PT ;  /* 0x0000001e32097c12 */ /* 0x000fce000f8e9631 */
.L_x_12507:
[----:B------:R-:W-:Y:S05]  /*68c0*/  BSYNC.RECONVERGENT B1 ;  /* 0x0000000000017941 */ /* 0x000fea0003800200 */
.L_x_12506:
[----:B------:R-:W-:Y:S01]  /*68d0*/  I2FP.F32.U32 R49, R51 ;  /* 0x0000003300317245 */ /* 0x000fe20000201000 */
[----:B------:R-:W-:Y:S01]  /*68e0*/  BSSY.RECONVERGENT B1, `(.L_x_12511) ;  /* 0x000004e000017945 */ /* 0x000fe20003800200 */
[----:B------:R-:W-:-:S03]  /*68f0*/  ISETP.NE.AND P1, PT, R48, 0x1, PT ;  /* 0x000000013000780c */ /* 0x000fc60003f25270 */
[----:B------:R-:W-:-:S05]  /*6900*/  FFMA.FTZ R49, R49, R74, 1.1641532182693481445e-10 ;  /* 0x2f00000031317423 */ /* 0x000fca000001004a */
[----:B------:R-:W-:Y:S01]  /*6910*/  FSETP.GTU.FTZ.AND P0, PT, R49, R44, PT ;  /* 0x0000002c3100720b */ /* 0x000fe20003f1c000 */
[----:B------:R-:W-:-:S05]  /*6920*/  HADD2.F32 R49, -RZ, R20.H1_H1 ;  /* 0x30000014ff317230 */ /* 0x000fca0000004100 */
[----:B------:R-:W-:Y:S01]  /*6930*/  FMUL.FTZ R20, R49, R42 ;  /* 0x0000002a31147220 */ /* 0x000fe20000410000 */
[----:B------:R-:W-:-:S03]  /*6940*/  IMAD.MOV.U32 R49, RZ, RZ, 0x2 ;  /* 0x00000002ff317424 */ /* 0x000fc600078e00ff */
        /* <DEDUP_REMOVED lines=14> */
.L_x_12513:
        /* <DEDUP_REMOVED lines=13> */
.L_x_12515:
[----:B------:R-:W-:Y:S05]  /*6b00*/  BSYNC.RECONVERGENT B2 ;  /* 0x0000000000027941 */ /* 0x000fea0003800200 */
.L_x_12514:
        /* <DEDUP_REMOVED lines=43> */
.L_x_12512:
[----:B------:R-:W-:Y:S05]  /*6dc0*/  BSYNC.RECONVERGENT B1 ;  /* 0x0000000000017941 */ /* 0x000fea0003800200 */
.L_x_12511:
[----:B------:R-:W-:Y:S01]  /*6dd0*/  I2FP.F32.U32 R51, R20 ;  /* 0x0000001400337245 */ /* 0x000fe20000201000 */
[----:B------:R-:W-:Y:S01]  /*6de0*/  BSSY.RECONVERGENT B1, `(.L_x_12516) ;  /* 0x000004e000017945 */ /* 0x000fe20003800200 */
[----:B------:R-:W-:Y:S01]  /*6df0*/  ISETP.NE.AND P2, PT, R49, 0x1, PT ;  /* 0x000000013100780c */ /* 0x000fe20003f45270 */
[----:B------:R-:W-:Y:S02]  /*6e00*/  HFMA2 R48, -RZ, RZ, 0, 1.1920928955078125e-07 ;  /* 0x00000002ff307431 */ /* 0x000fe400000001ff */
[----:B------:R-:W-:-:S05]  /*6e10*/  FFMA.FTZ R51, R51, R74, 1.1641532182693481445e-10 ;  /* 0x2f00000033337423 */ /* 0x000fca000001004a */
[----:B------:R-:W-:Y:S01]  /*6e20*/  FSETP.GTU.FTZ.AND P1, PT, R51, R44, PT ;  /* 0x0000002c3300720b */ /* 0x000fe20003f3c000 */
[----:B------:R-:W-:-:S05]  /*6e30*/  HADD2.F32 R51, -RZ, R21.H0_H0 ;  /* 0x20000015ff337230 */ /* 0x000fca0000004100 */
[----:B------:R-:W-:-:S04]  /*6e40*/  FMUL.FTZ R20, R51, R42 ;  /* 0x0000002a33147220 */ /* 0x000fc80000410000 */
        /* <DEDUP_REMOVED lines=14> */
.L_x_12518:
        /* <DEDUP_REMOVED lines=13> */
.L_x_12520:
[----:B------:R-:W-:Y:S05]  /*7000*/  BSYNC.RECONVERGENT B2 ;  /* 0x0000000000027941 */ /* 0x000fea0003800200 */
.L_x_12519:
        /* <DEDUP_REMOVED lines=43> */
.L_x_12517:
[----:B------:R-:W-:Y:S05]  /*72c0*/  BSYNC.RECONVERGENT B1 ;  /* 0x0000000000017941 */ /* 0x000fea0003800200 */
.L_x_12516:
        /* <DEDUP_REMOVED lines=22> */
.L_x_12523:
        /* <DEDUP_REMOVED lines=13> */
.L_x_12525:
[----:B------:R-:W-:Y:S05]  /*7500*/  BSYNC.RECONVERGENT B2 ;  /* 0x0000000000027941 */ /* 0x000fea0003800200 */
.L_x_12524:
        /* <DEDUP_REMOVED lines=39> */
[----:B------:R-:W-:-:S03]  /*7780*/  IMAD.WIDE.U32 R20, R0, -0x326172a9, RZ ;  /* 0xcd9e8d5700147825 */ /* 0x000fc600078e00ff */
[----:B------:R-:W-:Y:S01]  /*7790*/  MOV R0, R20 ;  /* 0x0000001400007202 */ /* 0x000fe20000000f00 */
[----:B------:R-:W-:Y:S01]  /*77a0*/  IMAD.MOV.U32 R20, RZ, RZ, RZ ;  /* 0x000000ffff147224 */ /* 0x000fe200078e00ff */
[----:B------:R-:W-:-:S07]  /*77b0*/  LOP3.LUT R9, R48, UR30, R21, 0x96, !PT ;  /* 0x0000001e30097c12 */ /* 0x000fce000f8e9615 */
.L_x_12522:
[----:B------:R-:W-:Y:S05]  /*77c0*/  BSYNC.RECONVERGENT B1 ;  /* 0x0000000000017941 */ /* 0x000fea0003800200 */
.L_x_12521:
        /* <DEDUP_REMOVED lines=22> */
.L_x_12528:
        /* <DEDUP_REMOVED lines=13> */
.L_x_12530:
[----:B------:R-:W-:Y:S05]  /*7a00*/  BSYNC.RECONVERGENT B2 ;  /* 0x0000000000027941 */ /* 0x000fea0003800200 */
.L_x_12529:
        /* <DEDUP_REMOVED lines=43> */
.L_x_12527:
[----:B------:R-:W-:Y:S05]  /*7cc0*/  BSYNC.RECONVERGENT B1 ;  /* 0x0000000000017941 */ /* 0x000fea0003800200 */
.L_x_12526:
        /* <DEDUP_REMOVED lines=22> */
.L_x_12533:
        /* <DEDUP_REMOVED lines=13> */
.L_x_12535:
[----:B------:R-:W-:Y:S05]  /*7f00*/  BSYNC.RECONVERGENT B2 ;  /* 0x0000000000027941 */ /* 0x000fea0003800200 */
.L_x_12534:
        /* <DEDUP_REMOVED lines=43> */
.L_x_12532:
[----:B------:R-:W-:Y:S05]  /*81c0*/  BSYNC.RECONVERGENT B1 ;  /* 0x0000000000017941 */ /* 0x000fea0003800200 */
.L_x_12531:
        /* <DEDUP_REMOVED lines=22> */
.L_x_12538:
        /* <DEDUP_REMOVED lines=15> */
.L_x_12540:
[----:B------:R-:W-:Y:S05]  /*8420*/  BSYNC.RECONVERGENT B2 ;  /* 0x0000000000027941 */ /* 0x000fea0003800200 */
.L_x_12539:
        /* <DEDUP_REMOVED lines=43> */
.L_x_12537:
[----:B------:R-:W-:Y:S05]  /*86e0*/  BSYNC.RECONVERGENT B1 ;  /* 0x0000000000017941 */ /* 0x000fea0003800200 */
.L_x_12536:
        /* <DEDUP_REMOVED lines=10> */
.L_x_12500:
        /* <DEDUP_REMOVED lines=16> */
.L_x_12544:
        /* <DEDUP_REMOVED lines=13> */
.L_x_12546:
[----:B------:R-:W-:Y:S05]  /*8960*/  BSYNC.RECONVERGENT B2 ;  /* 0x0000000000027941 */ /* 0x000fea0003800200 */
.L_x_12545:
        /* <DEDUP_REMOVED lines=43> */
.L_x_12543:
[----:B------:R-:W-:Y:S05]  /*8c20*/  BSYNC.RECONVERGENT B1 ;  /* 0x0000000000017941 */ /* 0x000fea0003800200 */
.L_x_12542:
[----:B------:R-:W-:Y:S01]  /*8c30*/  ISETP.NE.AND P0, PT, R18, 0x1, PT ;  /* 0x000000011200780c */ /* 0x000fe20003f05270 */
[----:B-----5:R-:W-:Y:S01]  /*8c40*/  HADD2.F32 R19, -RZ, R20.H0_H0 ;  /* 0x20000014ff137230 */ /* 0x020fe20000004100 */
[----:B------:R-:W-:Y:S01]  /*8c50*/  I2FP.F32.U32 R17, R16 ;  /* 0x0000001000117245 */ /* 0x000fe20000201000 */
[----:B------:R-:W-:Y:S01]  /*8c60*/  BSSY.RECONVERGENT B1, `(.L_x_12547) ;  /* 0x000004a000017945 */ /* 0x000fe20003800200 */
[----:B------:R-:W-:Y:S02]  /*8c70*/  IMAD.MOV.U32 R34, RZ, RZ, 0x2 ;  /* 0x00000002ff227424 */ /* 0x000fe400078e00ff */
[----:B------:R-:W-:Y:S01]  /*8c80*/  FMUL.FTZ R32, R19, R42 ;  /* 0x0000002a13207220 */ /* 0x000fe20000410000 */
[----:B------:R-:W-:-:S03]  /*8c90*/  FFMA.FTZ R17, R17, R74, 1.1641532182693481445e-10 ;  /* 0x2f00000011117423 */ /* 0x000fc6000001004a */
[----:B------:R-:W-:Y:S02]  /*8ca0*/  FMUL.FTZ R32, R32, R43 ;  /* 0x0000002b20207220 */ /* 0x000fe40000410000 */
[----:B------:R-:W-:Y:S02]  /*8cb0*/  FSETP.LE.FTZ.AND P1, PT, R17, R44, PT ;  /* 0x0000002c1100720b */ /* 0x000fe40003f33000 */
        /* <DEDUP_REMOVED lines=11> */
.L_x_12549:
        /* <DEDUP_REMOVED lines=13> */
.L_x_12551:
[----:B------:R-:W-:Y:S05]  /*8e40*/  BSYNC.RECONVERGENT B2 ;  /* 0x0000000000027941 */ /* 0x000fea0003800200 */
.L_x_12550:
        /* <DEDUP_REMOVED lines=43> */
.L_x_12548:
[----:B------:R-:W-:Y:S05]  /*9100*/  BSYNC.RECONVERGENT B1 ;  /* 0x0000000000017941 */ /* 0x000fea0003800200 */
.L_x_12547:
[----:B------:R-:W-:Y:S01]  /*9110*/  ISETP.NE.AND P1, PT, R34, 0x1, PT ;  /* 0x000000012200780c */ /* 0x000fe20003f25270 */
[----:B------:R-:W-:Y:S01]  /*9120*/  HADD2.F32 R19, -RZ, R20.H1_H1 ;  /* 0x30000014ff137230 */ /* 0x000fe20000004100 */
        /* <DEDUP_REMOVED lines=17> */
.L_x_12554:
        /* <DEDUP_REMOVED lines=13> */
.L_x_12556:
[----:B------:R-:W-:Y:S05]  /*9310*/  BSYNC.RECONVERGENT B2 ;  /* 0x0000000000027941 */ /* 0x000fea0003800200 */
.L_x_12555:
        /* <DEDUP_REMOVED lines=43> */
.L_x_12553:
[----:B------:R-:W-:Y:S05]  /*95d0*/  BSYNC.RECONVERGENT B1 ;  /* 0x0000000000017941 */ /* 0x000fea0003800200 */
.L_x_12552:
[----:B------:R-:W-:Y:S01]  /*95e0*/  ISETP.NE.AND P2, PT, R18, 0x1, PT ;  /* 0x000000011200780c */ /* 0x000fe20003f45270 */
[----:B------:R-:W-:Y:S01]  /*95f0*/  HADD2.F32 R19, -RZ, R21.H0_H0 ;  /* 0x20000015ff137230 */ /* 0x000fe20000004100 */
[----:B------:R-:W-:Y:S01]  /*9600*/  I2FP.F32.U32 R17, R17 ;  /* 0x0000001100117245 */ /* 0x000fe20000201000 */
[----:B------:R-:W-:Y:S03]  /*9610*/  BSSY.RECONVERGENT B1, `(.L_x_12557) ;  /* 0x0000049000017945 */ /* 0x000fe60003800200 */
[----:B------:R-:W-:Y:S01]  /*9620*/  FMUL.FTZ R34, R19, R42 ;  /* 0x0000002a13227220 */ /* 0x000fe20000410000 */
[----:B------:R-:W-:Y:S01]  /*9630*/  FFMA.FTZ R17, R17, R74, 1.1641532182693481445e-10 ;  /* 0x2f00000011117423 */ /* 0x000fe2000001004a */
[----:B------:R-:W-:Y:S02]  /*9640*/  IMAD.MOV.U32 R19, RZ, RZ, 0x2 ;  /* 0x00000002ff137424 */ /* 0x000fe400078e00ff */
[----:B------:R-:W-:-:S02]  /*9650*/  FMUL.FTZ R34, R34, R43 ;  /* 0x0000002b22227220 */ /* 0x000fc40000410000 */
        /* <DEDUP_REMOVED lines=11> */
.L_x_12559:
        /* <DEDUP_REMOVED lines=13> */
.L_x_12561:
[----:B------:R-:W-:Y:S05]  /*97e0*/  BSYNC.RECONVERGENT B2 ;  /* 0x0000000000027941 */ /* 0x000fea0003800200 */
.L_x_12560:
        /* <DEDUP_REMOVED lines=43> */
.L_x_12558:
[----:B------:R-:W-:Y:S05]  /*9aa0*/  BSYNC.RECONVERGENT B1 ;  /* 0x0000000000017941 */ /* 0x000fea0003800200 */
.L_x_12557:
        /* <DEDUP_REMOVED lines=19> */
.L_x_12564:
        /* <DEDUP_REMOVED lines=13> */
.L_x_12566:
[----:B------:R-:W-:Y:S05]  /*9cb0*/  BSYNC.RECONVERGENT B2 ;  /* 0x0000000000027941 */ /* 0x000fea0003800200 */
.L_x_12565:
        /* <DEDUP_REMOVED lines=43> */
.L_x_12563:
[----:B------:R-:W-:Y:S05]  /*9f70*/  BSYNC.RECONVERGENT B1 ;  /* 0x0000000000017941 */ /* 0x000fea0003800200 */
.L_x_12562:
        /* <DEDUP_REMOVED lines=19> */
.L_x_12569:
        /* <DEDUP_REMOVED lines=13> */
.L_x_12571:
[----:B------:R-:W-:Y:S05]  /*a180*/  BSYNC.RECONVERGENT B2 ;  /* 0x0000000000027941 */ /* 0x000fea0003800200 */
.L_x_12570:
        /* <DEDUP_REMOVED lines=40> */
[----:B------:R-:W-:-:S05]  /*a410*/  IMAD.WIDE.U32 R18, R10, -0x2daee0ad, RZ ;  /* 0xd2511f530a127825 */ /* 0x000fca00078e00ff */
[----:B------:R-:W-:Y:S02]  /*a420*/  LOP3.LUT R10, R20, UR31, R19, 0x96, !PT ;  /* 0x0000001f140a7c12 */ /* 0x000fe4000f8e9613 */
[----:B------:R-:W-:-:S07]  /*a430*/  MOV R2, R18 ;  /* 0x0000001200027202 */ /* 0x000fce0000000f00 */
.L_x_12568:
[----:B------:R-:W-:Y:S05]  /*a440*/  BSYNC.RECONVERGENT B1 ;  /* 0x0000000000017941 */ /* 0x000fea0003800200 */
.L_x_12567:
[----:B------:R-:W-:Y:S01]  /*a450*/  ISETP.NE.AND P5, PT, R21, 0x1, PT ;  /* 0x000000011500780c */ /* 0x000fe20003fa5270 */
[----:B------:R-:W-:Y:S01]  /*a460*/  HADD2.F32 R19, -RZ, R22.H1_H1 ;  /* 0x30000016ff137230 */ /* 0x000fe20000004100 */
[----:B------:R-:W-:Y:S01]  /*a470*/  I2FP.F32.U32 R17, R17 ;  /* 0x0000001100117245 */ /* 0x000fe20000201000 */
[----:B------:R-:W-:Y:S01]  /*a480*/  BSSY.RECONVERGENT B1, `(.L_x_12572) ;  /* 0x0000049000017945 */ /* 0x000fe20003800200 */
[----:B------:R-:W-:Y:S02]  /*a490*/  HFMA2 R20, -RZ, RZ, 0, 1.1920928955078125e-07 ;  /* 0x00000002ff147431 */ /* 0x000fe400000001ff */
[----:B------:R-:W-:Y:S01]  /*a4a0*/  FMUL.FTZ R18, R19, R42 ;  /* 0x0000002a13127220 */ /* 0x000fe20000410000 */
[----:B------:R-:W-:Y:S01]  /*a4b0*/  FFMA.FTZ R17, R17, R74, 1.1641532182693481445e-10 ;  /* 0x2f00000011117423 */ /* 0x000fe2000001004a */
[----:B------:R-:W-:-:S04]  /*a4c0*/  IMAD.MOV.U32 R19, RZ, RZ, R0 ;  /* 0x000000ffff137224 */ /* 0x000fc800078e0000 */
[----:B------:R-:W-:Y:S01]  /*a4d0*/  FSETP.LE.FTZ.AND P4, PT, R17, R44, PT ;  /* 0x0000002c1100720b */ /* 0x000fe20003f93000 */
[----:B------:R-:W-:Y:S01]  /*a4e0*/  FMUL.FTZ R17, R18, R43 ;  /* 0x0000002b12117220 */ /* 0x000fe20000410000 */
        /* <DEDUP_REMOVED lines=9> */
.L_x_12574:
        /* <DEDUP_REMOVED lines=13> */
.L_x_12576:
[----:B------:R-:W-:Y:S05]  /*a650*/  BSYNC.RECONVERGENT B2 ;  /* 0x0000000000027941 */ /* 0x000fea0003800200 */
.L_x_12575:
        /* <DEDUP_REMOVED lines=43> */
.L_x_12573:
[----:B------:R-:W-:Y:S05]  /*a910*/  BSYNC.RECONVERGENT B1 ;  /* 0x0000000000017941 */ /* 0x000fea0003800200 */
.L_x_12572:
        /* <DEDUP_REMOVED lines=19> */
.L_x_12579:
        /* <DEDUP_REMOVED lines=15> */
.L_x_12581:
[----:B------:R-:W-:Y:S05]  /*ab40*/  BSYNC.RECONVERGENT B2 ;  /* 0x0000000000027941 */ /* 0x000fea0003800200 */
.L_x_12580:
        /* <DEDUP_REMOVED lines=43> */
.L_x_12578:
[----:B------:R-:W-:Y:S05]  /*ae00*/  BSYNC.RECONVERGENT B1 ;  /* 0x0000000000017941 */ /* 0x000fea0003800200 */
.L_x_12577:
        /* <DEDUP_REMOVED lines=16> */
.L_x_12541:
[----:B------:R-:W-:Y:S01]  /*af10*/  FADD.FTZ R20, RZ, R28 ;  /* 0x0000001cff147221 */ /* 0x000fe20000010000 */
[----:B------:R-:W0:Y:S01]  /*af20*/  LDC.64 R50, c[0x0][0x3b0] ;  /* 0x0000ec00ff327b82 */ /* 0x000e220000000a00 */
[----:B------:R-:W-:Y:S01]  /*af30*/  SEL R22, RZ, 0x1000000, !P6 ;  /* 0x01000000ff167807 */ /* 0x000fe20007000000 */
[----:B------:R-:W-:Y:S01]  /*af40*/  UMOV UR4, 0xffffffff ;  /* 0xffffffff00047882 */ /* 0x000fe20000000000 */
[----:B------:R-:W-:Y:S01]  /*af50*/  FADD.FTZ R21, R20, R29 ;  /* 0x0000001d14157221 */ /* 0x000fe20000010000 */
[----:B------:R-:W-:Y:S02]  /*af60*/  SEL R23, RZ, 0x10000, !P5 ;  /* 0x00010000ff177807 */ /* 0x000fe40006800000 */
[----:B------:R-:W-:Y:S01]  /*af70*/  SEL R42, RZ, 0x100, !P4 ;  /* 0x00000100ff2a7807 */ /* 0x000fe20006000000 */
[----:B------:R-:W-:Y:S01]  /*af80*/  FADD.FTZ R20, R21, R30 ;  /* 0x0000001e15147221 */ /* 0x000fe20000010000 */
[----:B------:R-:W-:Y:S02]  /*af90*/  ISETP.NE.AND P6, PT, R46, RZ, PT ;  /* 0x000000ff2e00720c */ /* 0x000fe40003fc5270 */
[----:B------:R-:W-:Y:S01]  /*afa0*/  LOP3.LUT R42, R42, R22, R23, 0xfe, !PT ;  /* 0x000000162a2a7212 */ /* 0x000fe200078efe17 */
[----:B------:R-:W-:Y:S01]  /*afb0*/  FADD.FTZ R21, R20, R31 ;  /* 0x0000001f14157221 */ /* 0x000fe20000010000 */
[----:B------:R-:W-:-:S02]  /*afc0*/  SEL R22, RZ, 0x1000000, !P2 ;  /* 0x01000000ff167807 */ /* 0x000fc40005000000 */
[----:B------:R-:W-:Y:S01]  /*afd0*/  SEL R23, RZ, 0x10000, !P1 ;  /* 0x00010000ff177807 */ /* 0x000fe20004800000 */
[----:B------:R-:W-:Y:S01]  /*afe0*/  FADD.FTZ R20, R21, R24 ;  /* 0x0000001815147221 */ /* 0x000fe20000010000 */
[----:B------:R-:W-:-:S03]  /*aff0*/  SEL R43, RZ, 0x1, !P6 ;  /* 0x00000001ff2b7807 */ /* 0x000fc60007000000 */
        /* <DEDUP_REMOVED lines=76> */
.L_x_12595:
        /* <DEDUP_REMOVED lines=24> */
[C---:B------:R-:W-:Y:S01]  /*b640*/  FADD.FTZ R34, -R53.reuse, R34 ;  /* 0x0000002235227221 */ /* 0x040fe20000010100 */
[----:B------:R-:W-:Y:S01]  /*b650*/  FADD.FTZ R35, -R53, R35 ;  /* 0x0000002335237221 */ /* 0x000fe20000010100 */
[C---:B-1----:R-:W-:Y:S01]  /*b660*/  FMUL.FTZ R26, R43.reuse, R26 ;  /* 0x0000001a2b1a7220 */ /* 0x042fe20000410000 */
[C---:B------:R-:W-:Y:S01]  /*b670*/  FMUL.FTZ R24, R43.reuse, R24 ;  /* 0x000000182b187220 */ /* 0x040fe20000410000 */
[C---:B------:R-:W-:Y:S01]  /*b680*/  FMUL.FTZ R29, R43.reuse, R29 ;  /* 0x0000001d2b1d7220 */ /* 0x040fe20000410000 */
[----:B------:R-:W-:Y:S01]  /*b690*/  FMUL.FTZ R23, R43, R23 ;  /* 0x000000172b177220 */ /* 0x000fe20000410000 */
[----:B------:R-:W-:Y:S01]  /*b6a0*/  FFMA.FTZ R17, R26, R59, R73 ;  /* 0x0000003b1a117223 */ /* 0x000fe20000010049 */
[----:B------:R-:W-:Y:S01]  /*b6b0*/  FFMA.FTZ R30, R24, R58, R57 ;  /* 0x0000003a181e7223 */ /* 0x000fe20000010039 */
[----:B0-----:R-:W-:-:S04]  /*b6c0*/  IMAD.WIDE.U32 R24, R41, 0x10, R20 ;  /* 0x0000001029187825 */ /* 0x001fc800078e0014 */
[----:B------:R-:W-:Y:S01]  /*b6d0*/  FFMA.FTZ R29, R29, R69, R68 ;  /* 0x000000451d1d7223 */ /* 0x000fe20000010044 */
[C---:B------:R-:W-:Y:S01]  /*b6e0*/  FMUL.FTZ R49, R43.reuse, R49 ;  /* 0x000000312b317220 */ /* 0x040fe20000410000 */
[C---:B------:R-:W-:Y:S01]  /*b6f0*/  FMUL.FTZ R41, R43.reuse, R50 ;  /* 0x000000322b297220 */ /* 0x040fe20000410000 */
[----:B------:R-:W-:Y:S01]  /*b700*/  F2FP.F16.F32.PACK_AB R19, R30, R17 ;  /* 0x000000111e13723e */ /* 0x000fe200000000ff */
[----:B------:R-:W-:Y:S01]  /*b710*/  FMUL.FTZ R17, R43, R28 ;  /* 0x0000001c2b117220 */ /* 0x000fe20000410000 */
[----:B------:R-:W-:Y:S01]  /*b720*/  IMAD.WIDE.U32 R26, R45, 0x10, R20 ;  /* 0x000000102d1a7825 */ /* 0x000fe200078e0014 */
[----:B------:R-:W0:Y:S03]  /*b730*/  @!P0 LDC.64 R30, c[0x0][0x3c0] ;  /* 0x0000f000ff1e8b82 */ /* 0x000e260000000a00 */
[C---:B------:R-:W-:Y:S01]  /*b740*/  FMUL.FTZ R21, R43.reuse, R22 ;  /* 0x000000162b157220 */ /* 0x040fe20000410000 */
[----:B------:R-:W-:Y:S01]  /*b750*/  FMUL.FTZ R22, R43, R16 ;  /* 0x000000102b167220 */ /* 0x000fe20000410000 */
[----:B------:R-:W-:Y:S01]  /*b760*/  FFMA.FTZ R16, R17, R71, R70 ;  /* 0x0000004711107223 */ /* 0x000fe20000010046 */
[----:B------:R-:W-:Y:S01]  /*b770*/  FMUL.FTZ R45, R43, R18 ;  /* 0x000000122b2d7220 */ /* 0x000fe20000410000 */
[----:B------:R-:W-:Y:S01]  /*b780*/  FFMA.FTZ R20, R23, R65, R64 ;  /* 0x0000004117147223 */ /* 0x000fe20000010040 */
[----:B------:R-:W-:Y:S01]  /*b790*/  FFMA.FTZ R18, R49, R63, R62 ;  /* 0x0000003f31127223 */ /* 0x000fe2000001003e */
[----:B------:R-:W-:Y:S01]  /*b7a0*/  FFMA.FTZ R41, R41, R61, R60 ;  /* 0x0000003d29297223 */ /* 0x000fe2000001003c */
[----:B------:R-:W-:Y:S01]  /*b7b0*/  F2FP.F16.F32.PACK_AB R16, R29, R16 ;  /* 0x000000101d10723e */ /* 0x000fe200000000ff */
[----:B------:R-:W-:Y:S01]  /*b7c0*/  FFMA.FTZ R23, R45, R5, R36 ;  /* 0x000000052d177223 */ /* 0x000fe20000010024 */
[----:B------:R-:W1:Y:S01]  /*b7d0*/  LDC.64 R28, c[0x0][0x380] ;  /* 0x0000e000ff1c7b82 */ /* 0x000e620000000a00 */
[----:B------:R-:W-:Y:S01]  /*b7e0*/  FFMA.FTZ R22, R22, R4, R15 ;  /* 0x0000000416167223 */ /* 0x000fe2000001000f */
[----:B------:R-:W-:Y:S01]  /*b7f0*/  FFMA.FTZ R17, R21, R67, R66 ;  /* 0x0000004315117223 */ /* 0x000fe20000010042 */
[----:B------:R-:W-:Y:S01]  /*b800*/  F2FP.F16.F32.PACK_AB R18, R41, R18 ;  /* 0x000000122912723e */ /* 0x000fe200000000ff */
[C---:B------:R-:W-:Y:S01]  /*b810*/  FMUL.FTZ R21, R43.reuse, R44 ;  /* 0x0000002c2b157220 */ /* 0x040fe20000410000 */
[C---:B------:R-:W-:Y:S01]  /*b820*/  FMUL.FTZ R41, R43.reuse, R46 ;  /* 0x0000002e2b297220 */ /* 0x040fe20000410000 */
[----:B------:R-:W-:Y:S01]  /*b830*/  F2FP.F16.F32.PACK_AB R23, R22, R23 ;  /* 0x000000171617723e */ /* 0x000fe200000000ff */
        /* <DEDUP_REMOVED lines=24> */
.L_x_12418:
[----:B------:R-:W-:Y:S05]  /*b9c0*/  EXIT ;  /* 0x000000000000794d */ /* 0x000fea0003800000 */
.L_x_12582:
        /* <DEDUP_REMOVED lines=8> */
.L_x_12585:
[----:B------:R-:W-:Y:S05]  /*ba50*/  BSYNC B1 ;  /* 0x0000000000017941 */ /* 0x000fea0003800000 */
.L_x_12584:
        /* <DEDUP_REMOVED lines=9> */
.L_x_12586:
        /* <DEDUP_REMOVED lines=8> */
.L_x_12587:
[----:B------:R-:W-:Y:S02]  /*bb70*/  IMAD.MOV.U32 R52, RZ, RZ, 0x8 ;  /* 0x00000008ff347424 */ /* 0x000fe400078e00ff */
[----:B------:R-:W-:-:S04]  /*bb80*/  IMAD.MOV.U32 R20, RZ, RZ, R49 ;  /* 0x000000ffff147224 */ /* 0x000fc800078e0031 */
[----:B------:R-:W-:-:S05]  /*bb90*/  FADD.FTZ R43, R23, R20 ;  /* 0x00000014172b7221 */ /* 0x000fca0000010000 */
[----:B------:R-:W-:-:S07]  /*bba0*/  MOV R51, R43 ;  /* 0x0000002b00337202 */ /* 0x000fce0000000f00 */
[----:B------:R-:W-:Y:S05]  /*bbb0*/  WARPSYNC.COLLECTIVE R50, `(.L_x_12588) ;  /* 0x0000000032087348 */ /* 0x000fea0003c00000 */
[----:B------:R0:W1:Y:S02]  /*bbc0*/  SHFL.BFLY P1, R49, R51, R52, R53 ;  /* 0x0c00003433317389 */ /* 0x0000640000020035 */
[----:B01----:R-:W-:Y:S05]  /*bbd0*/  ENDCOLLECTIVE ;  /* 0x000000000000791b */ /* 0x003fea0003800000 */
.L_x_12588:
[----:B------:R-:W-:Y:S01]  /*bbe0*/  HFMA2 R52, -RZ, RZ, 0, 9.5367431640625e-07 ;  /* 0x00000010ff347431 */ /* 0x000fe200000001ff */
[----:B------:R-:W-:-:S05]  /*bbf0*/  MOV R20, R49 ;  /* 0x0000003100147202 */ /* 0x000fca0000000f00 */
[----:B------:R-:W-:-:S04]  /*bc00*/  FADD.FTZ R46, R43, R20 ;  /* 0x000000142b2e7221 */ /* 0x000fc80000010000 */
[----:B------:R-:W-:-:S07]  /*bc10*/  IMAD.MOV.U32 R51, RZ, RZ, R46 ;  /* 0x000000ffff337224 */ /* 0x000fce00078e002e */
[----:B------:R-:W-:Y:S05]  /*bc20*/  WARPSYNC.COLLECTIVE R50, `(.L_x_12589) ;  /* 0x0000000032087348 */ /* 0x000fea0003c00000 */
[----:B------:R0:W1:Y:S02]  /*bc30*/  SHFL.BFLY P1, R49, R51, R52, R53 ;  /* 0x0c00003433317389 */ /* 0x0000640000020035 */
[----:B01----:R-:W-:Y:S05]  /*bc40*/  ENDCOLLECTIVE ;  /* 0x000000000000791b */ /* 0x003fea0003800000 */
.L_x_12589:
        /* <DEDUP_REMOVED lines=39> */
.L_x_12590:
[----:B------:R-:W-:Y:S02]  /*bec0*/  IMAD.MOV.U32 R52, RZ, RZ, 0x2 ;  /* 0x00000002ff347424 */ /* 0x000fe400078e00ff */
[----:B------:R-:W-:-:S04]  /*bed0*/  IMAD.MOV.U32 R23, RZ, RZ, R49 ;  /* 0x000000ffff177224 */ /* 0x000fc800078e0031 */
[----:B------:R-:W-:-:S05]  /*bee0*/  FADD.FTZ R23, R20, R23 ;  /* 0x0000001714177221 */ /* 0x000fca0000010000 */
[----:B------:R-:W-:-:S07]  /*bef0*/  MOV R51, R23 ;  /* 0x0000001700337202 */ /* 0x000fce0000000f00 */
[----:B------:R-:W-:Y:S05]  /*bf00*/  WARPSYNC.COLLECTIVE R50, `(.L_x_12591) ;  /* 0x0000000032087348 */ /* 0x000fea0003c00000 */
[----:B------:R0:W1:Y:S02]  /*bf10*/  SHFL.BFLY P1, R49, R51, R52, R53 ;  /* 0x0c00003433317389 */ /* 0x0000640000020035 */
[----:B01----:R-:W-:Y:S05]  /*bf20*/  ENDCOLLECTIVE ;  /* 0x000000000000791b */ /* 0x003fea0003800000 */
.L_x_12591:
[----:B------:R-:W-:Y:S01]  /*bf30*/  HFMA2 R52, -RZ, RZ, 0, 2.384185791015625e-07 ;  /* 0x00000004ff347431 */ /* 0x000fe200000001ff */
[----:B------:R-:W-:-:S05]  /*bf40*/  MOV R22, R49 ;  /* 0x0000003100167202 */ /* 0x000fca0000000f00 */
[----:B------:R-:W-:-:S04]  /*bf50*/  FADD.FTZ R22, R23, R22 ;  /* 0x0000001617167221 */ /* 0x000fc80000010000 */
[----:B------:R-:W-:-:S07]  /*bf60*/  IMAD.MOV.U32 R51, RZ, RZ, R22 ;  /* 0x000000ffff337224 */ /* 0x000fce00078e0016 */
[----:B------:R-:W-:Y:S05]  /*bf70*/  WARPSYNC.COLLECTIVE R50, `(.L_x_12592) ;  /* 0x0000000032087348 */ /* 0x000fea0003c00000 */
[----:B------:R0:W1:Y:S02]  /*bf80*/  SHFL.BFLY P1, R49, R51, R52, R53 ;  /* 0x0c00003433317389 */ /* 0x0000640000020035 */
[----:B01----:R-:W-:Y:S05]  /*bf90*/  ENDCOLLECTIVE ;  /* 0x000000000000791b */ /* 0x003fea0003800000 */
.L_x_12592:
[----:B------:R-:W-:Y:S02]  /*bfa0*/  IMAD.MOV.U32 R52, RZ, RZ, 0x8 ;  /* 0x00000008ff347424 */ /* 0x000fe400078e00ff */
[----:B------:R-:W-:-:S04]  /*bfb0*/  IMAD.MOV.U32 R43, RZ, RZ, R49 ;  /* 0x000000ffff2b7224 */ /* 0x000fc800078e0031 */
[----:B------:R-:W-:-:S05]  /*bfc0*/  FADD.FTZ R43, R22, R43 ;  /* 0x0000002b162b7221 */ /* 0x000fca0000010000 */
[----:B------:R-:W-:-:S07]  /*bfd0*/  MOV R51, R43 ;  /* 0x0000002b00337202 */ /* 0x000fce0000000f00 */
[----:B------:R-:W-:Y:S05]  /*bfe0*/  WARPSYNC.COLLECTIVE R50, `(.L_x_12593) ;  /* 0x0000000032087348 */ /* 0x000fea0003c00000 */
[----:B------:R0:W1:Y:S02]  /*bff0*/  SHFL.BFLY P1, R49, R51, R52, R53 ;  /* 0x0c00003433317389 */ /* 0x0000640000020035 */
[----:B01----:R-:W-:Y:S05]  /*c000*/  ENDCOLLECTIVE ;  /* 0x000000000000791b */ /* 0x003fea0003800000 */
.L_x_12593:
[----:B------:R-:W-:Y:S01]  /*c010*/  HFMA2 R52, -RZ, RZ, 0, 9.5367431640625e-07 ;  /* 0x00000010ff347431 */ /* 0x000fe200000001ff */
[----:B------:R-:W-:-:S05]  /*c020*/  MOV R44, R49 ;  /* 0x00000031002c7202 */ /* 0x000fca0000000f00 */
[----:B------:R-:W-:-:S04]  /*c030*/  FADD.FTZ R44, R43, R44 ;  /* 0x0000002c2b2c7221 */ /* 0x000fc80000010000 */
[----:B------:R-:W-:-:S07]  /*c040*/  IMAD.MOV.U32 R51, RZ, RZ, R44 ;  /* 0x000000ffff337224 */ /* 0x000fce00078e002c */
[----:B------:R-:W-:Y:S05]  /*c050*/  WARPSYNC.COLLECTIVE R50, `(.L_x_12594) ;  /* 0x0000000032087348 */ /* 0x000fea0003c00000 */
[----:B------:R0:W1:Y:S02]  /*c060*/  SHFL.BFLY P1, R49, R51, R52, R53 ;  /* 0x0c00003433317389 */ /* 0x0000640000020035 */
[----:B01----:R-:W-:Y:S05]  /*c070*/  ENDCOLLECTIVE ;  /* 0x000000000000791b */ /* 0x003fea0003800000 */
.L_x_12594:
[----:B------:R-:W-:Y:S05]  /*c080*/  BRA `(.L_x_12595) ;  /* 0xfffffff4000c7947 */ /* 0x000fea000383ffff */
.L_x_12596:
        /* <DEDUP_REMOVED lines=15> */
.L_x_20326:


//--------------------- .text._ZN10layer_norm13ln_fwd_kernelINS_13Kernel_traitsI6__halfS2_fS2_fjLj512ELj1ELj4ELj1ELj16ENS_18Kernel_traits_baseILj512ES2_S2_fS2_fjLj128EEEEELb1ELb0ELb1ELb0EEEvNS_9FwdParamsE --------------------------
	.section	.text._ZN10layer_norm13ln_fwd_kernelINS_13Kernel_traitsI6__halfS2_fS2_fjLj512ELj1ELj4ELj1ELj16ENS_18Kernel_traits_baseILj512ES2_S2_fS2_fjLj128EEEEELb1ELb0ELb1ELb0EEEvNS_9FwdParamsE,"ax",@progbits
	.align	128
        .global         _ZN10layer_norm13ln_fwd_kernelINS_13Kernel_traitsI6__halfS2_fS2_fjLj512ELj1ELj4ELj1ELj16ENS_18Kernel_traits_baseILj512ES2_S2_fS2_fjLj128EEEEELb1ELb0ELb1ELb0EEEvNS_9FwdParamsE
        .type           _ZN10layer_norm13ln_fwd_kernelINS_13Kernel_traitsI6__halfS2_fS2_fjLj512ELj1ELj4ELj1ELj16ENS_18Kernel_traits_baseILj512ES2_S2_fS2_fjLj128EEEEELb1ELb0ELb1ELb0EEEvNS_9FwdParamsE,@function
        .size           _ZN10layer_norm13ln_fwd_kernelINS_13Kernel_traitsI6__halfS2_fS2_fjLj512ELj1ELj4ELj1ELj16ENS_18Kernel_traits_baseILj512ES2_S2_fS2_fjLj128EEEEELb1ELb0ELb1ELb0EEEvNS_9FwdParamsE,(.L_x_20327 - _ZN10layer_norm13ln_fwd_kernelINS_13Kernel_traitsI6__halfS2_fS2_fjLj512ELj1ELj4ELj1ELj16ENS_18Kernel_traits_baseILj512ES2_S2_fS2_fjLj128EEEEELb1ELb0ELb1ELb0EEEvNS_9FwdParamsE)
        .other          _ZN10layer_norm13ln_fwd_kernelINS_13Kernel_traitsI6__halfS2_fS2_fjLj512ELj1ELj4ELj1ELj16ENS_18Kernel_traits_baseILj512ES2_S2_fS2_fjLj128EEEEELb1ELb0ELb1ELb0EEEvNS_9FwdParamsE,@"STO_CUDA_ENTRY STV_DEFAULT"
_ZN10layer_norm13ln_fwd_kernelINS_13Kernel_traitsI6__halfS2_fS2_fjLj512ELj1ELj4ELj1ELj16ENS_18Kernel_traits_baseILj512ES2_S2_fS2_fjLj128EEEEELb1ELb0ELb1ELb0EEEvNS_9FwdParamsE:
.text._ZN10layer_norm13ln_fwd_kernelINS_13Kernel_traitsI6__halfS2_fS2_fjLj512ELj1ELj4ELj1ELj16ENS_18Kernel_traits_baseILj512ES2_S2_fS2_fjLj128EEEEELb1ELb0ELb1ELb0EEEvNS_9FwdParamsE:
        /* <DEDUP_REMOVED lines=66> */
.L_x_12600:
[----:B------:R-:W-:Y:S05]  /*0420*/  BSYNC.RECONVERGENT B1 ;  /* 0x0000000000017941 */ /* 0x000fea0003800200 */
.L_x_12599:
        /* <DEDUP_REMOVED lines=8> */
.L_x_12598:
        /* <DEDUP_REMOVED lines=15> */
.L_x_12601:
[----:B------:R-:W-:Y:S05]  /*05a0*/  BSYNC.RECONVERGENT B0 ;  /* 0x0000000000007941 */ /* 0x000fea0003800200 */
.L_x_12597:
[----:B------:R-:W1:Y:S02]  /*05b0*/  LDCU UR4, c[0x0][0x384] ;  /* 0x00007080ff0477ac */ /* 0x000e640008000800 */
[----:B-1----:R-:W-:-:S13]  /*05c0*/  ISETP.GE.AND P0, PT, R59, UR4, PT ;  /* 0x000000043b007c0c */ /* 0x002fda000bf06270 */
[----:B------:R-:W-:Y:S05]  /*05d0*/  @P0 EXIT ;  /* 0x000000000000094d */ /* 0x000fea0003800000 */
[----:B------:R-:W-:Y:S01]  /*05e0*/  IMAD.HI.U32 R0, R57, -0x326172a9, RZ ;  /* 0xcd9e8d5739007827 */ /* 0x000fe200078e00ff */
[----:B------:R-:W1:Y:S01]  /*05f0*/  LDCU.U8 UR4, c[0x0][0x410] ;  /* 0x00008200ff0477ac */ /* 0x000e620008000000 */
[----:B------:R-:W-:Y:S01]  /*0600*/  BSSY B0, `(.L_x_12602) ;  /* 0x0000c58000007945 */ /* 0x000fe20003800000 */
[----:B------:R-:W-:Y:S01]  /*0610*/  LOP3.LUT R50, R50, 0x3, RZ, 0xc0, !PT ;  /* 0x0000000332327812 */ /* 0x000fe200078ec0ff */
[C---:B0-----:R-:W-:Y:S01]  /*0620*/  IMAD.HI.U32 R2, R56.reuse, -0x2daee0ad, RZ ;  /* 0xd2511f5338027827 */ /* 0x041fe200078e00ff */
[----:B------:R-:W-:Y:S01]  /*0630*/  LOP3.LUT R0, R55, UR6, R0, 0x96, !PT ;  /* 0x0000000637007c12 */ /* 0x000fe2000f8e9600 */
[----:B------:R-:W0:Y:S02]  /*0640*/  LDCU UR5, c[0x0][0x404] ;  /* 0x00008080ff0577ac */ /* 0x000e240008000800 */
        /* <DEDUP_REMOVED lines=8> */
[----:B-1----:R-:W-:-:S02]  /*06d0*/  ISETP.NE.AND P0, PT, RZ, UR4, PT ;  /* 0x00000004ff007c0c */ /* 0x002fc4000bf05270 */
        /* <DEDUP_REMOVED lines=52> */
[----:B0123--:R-:W-:-:S07]  /*0a20*/  IMAD R54, R2, -0x326172a9, RZ ;  /* 0xcd9e8d5702367824 */ /* 0x00ffce00078e02ff */
.L_x_12840:
[----:B0-----:R-:W0:Y:S02]  /*0a30*/  LDC.64 R44, c[0x0][0x3f0] ;  /* 0x0000fc00ff2c7b82 */ /* 0x001e240000000a00 */
[----:B0-----:R-:W-:-:S06]  /*0a40*/  IMAD.WIDE R46, R59, 0x4, R44 ;  /* 0x000000043b2e7825 */ /* 0x001fcc00078e022c */
[----:B------:R-:W0:Y:S01]  /*0a50*/  LDC.64 R44, c[0x0][0x3f8] ;  /* 0x0000fe00ff2c7b82 */ /* 0x000e220000000a00 */
[----:B------:R1:W2:Y:S01]  /*0a60*/  LDG.E R46, desc[UR8][R46.64] ;  /* 0x000000082e2e7981 */ /* 0x0002a2000c1e1900 */
[----:B0-----:R-:W-:-:S06]  /*0a70*/  IMAD.WIDE R62, R59, 0x4, R44 ;  /* 0x000000043b3e7825 */ /* 0x001fcc00078e022c */
[----:B------:R-:W0:Y:S01]  /*0a80*/  LDC R44, c[0x0][0x388] ;  /* 0x0000e200ff2c7b82 */ /* 0x000e220000000800 */
[----:B-----5:R3:W5:Y:S01]  /*0a90*/  LDG.E R45, desc[UR8][R62.64] ;  /* 0x000000083e2d7981 */ /* 0x020762000c1e1900 */
[----:B------:R-:W-:Y:S01]  /*0aa0*/  ISETP.GE.U32.AND P1, PT, R58, 0x20, PT ;  /* 0x000000203a00780c */ /* 0x000fe20003f26070 */
[----:B------:R-:W-:Y:S01]  /*0ab0*/  BSSY.RECONVERGENT B1, `(.L_x_12603) ;  /* 0x00005a4000017945 */ /* 0x000fe20003800200 */
[----:B-1----:R-:W-:Y:S02]  /*0ac0*/  IMAD.MOV.U32 R47, RZ, RZ, RZ ;  /* 0x000000ffff2f7224 */ /* 0x002fe400078e00ff */
        /* <DEDUP_REMOVED lines=8> */
[----:B------:R-:W-:-:S04]  /*0b50*/  @P2 LEA.HI R65, R64, R65, RZ, 0x3 ;  /* 0x0000004140412211 */ /* 0x000fc800078f18ff */
[----:B------:R-:W-:Y:S01]  /*0b60*/  @P2 LEA.HI.SX32 R47, R65, R60, 0x1d ;  /* 0x0000003c412f2211 */ /* 0x000fe200078feaff */
[----:B---3--:R-:W-:Y:S06]  /*0b70*/  @!P1 BRA `(.L_x_12604) ;  /* 0x00000058005c9947 */ /* 0x008fec0003800000 */
[----:B------:R-:W-:Y:S04]  /*0b80*/  BSSY.RECONVERGENT B2, `(.L_x_12605) ;  /* 0x0000005000027945 */ /* 0x000fe80003800200 */
[----:B------:R-:W-:Y:S05]  /*0b90*/  @!P2 BRA `(.L_x_12606) ;  /* 0x00000000000ca947 */ /* 0x000fea0003800000 */
[----:B------:R-:W0:Y:S02]  /*0ba0*/  LDC.64 R24, c[0x0][0x390] ;  /* 0x0000e400ff187b82 */ /* 0x000e240000000a00 */
[----:B0-----:R-:W-:-:S06]  /*0bb0*/  IMAD.WIDE.U32 R24, R47, 0x10, R24 ;  /* 0x000000102f187825 */ /* 0x001fcc00078e0018 */
[----:B------:R-:W5:Y:S02]  /*0bc0*/  LDG.E.128 R24, desc[UR8][R24.64] ;  /* 0x0000000818187981 */ /* 0x000f64000c1e1d00 */
.L_x_12606:
[----:B------:R-:W-:Y:S05]  /*0bd0*/  BSYNC.RECONVERGENT B2 ;  /* 0x0000000000027941 */ /* 0x000fea0003800200 */
.L_x_12605:
[----:B------:R-:W-:Y:S01]  /*0be0*/  UISETP.NE.U32.AND UP0, UPT, UR10, URZ, UPT ;  /* 0x000000ff0a00728c */ /* 0x000fe2000bf05070 */
[----:B------:R-:W-:Y:S03]  /*0bf0*/  BSSY.RECONVERGENT B2, `(.L_x_12607) ;  /* 0x0000571000027945 */ /* 0x000fe60003800200 */
[----:B------:R-:W-:-:S09]  /*0c00*/  UISETP.NE.AND.EX UP0, UPT, UR11, URZ, UPT, UP0 ;  /* 0x000000ff0b00728c */ /* 0x000fd2000bf05300 */
        /* <DEDUP_REMOVED lines=26> */
.L_x_12613:
        /* <DEDUP_REMOVED lines=13> */
.L_x_12615:
[----:B------:R-:W-:Y:S05]  /*0e80*/  BSYNC.RECONVERGENT B5 ;  /* 0x0000000000057941 */ /* 0x000fea0003800200 */
.L_x_12614:
        /* <DEDUP_REMOVED lines=39> */
[----:B------:R-:W-:-:S04]  /*1100*/  MOV R2, R52 ;  /* 0x0000003400027202 */ /* 0x000fc80000000f00 */
[----:B------:R-:W-:Y:S01]  /*1110*/  LOP3.LUT R53, R50, UR32, R63, 0x96, !PT ;  /* 0x0000002032357c12 */ /* 0x000fe2000f8e963f */
[----:B------:R-:W-:-:S07]  /*1120*/  IMAD.MOV.U32 R63, RZ, RZ, RZ ;  /* 0x000000ffff3f7224 */ /* 0x000fce00078e00ff */
.L_x_12612:
[----:B------:R-:W-:Y:S05]  /*1130*/  BSYNC.RECONVERGENT B4 ;  /* 0x0000000000047941 */ /* 0x000fea0003800200 */
.L_x_12611:
        /* <DEDUP_REMOVED lines=9> */
[----:B------:R-:W-:-:S07]  /*11d0*/  FADD.FTZ R28, R28, R65 ;  /* 0x000000411c1c7221 */ /* 0x000fce0000010000 */
.L_x_12610:
[----:B------:R-:W-:Y:S05]  /*11e0*/  BSYNC.RECONVERGENT B3 ;  /* 0x0000000000037941 */ /* 0x000fea0003800200 */
.L_x_12609:
        /* <DEDUP_REMOVED lines=16> */
[----:B------:R-:W-:Y:S01]  /*12f0*/  @P4 IADD3 R50, PT, PT, R63, 0x1, RZ ;  /* 0x000000013f324810 */ /* 0x000fe20007ffe0ff */
[----:B------:R-:W-:Y:S02]  /*1300*/  @P4 IMAD.MOV.U32 R52, RZ, RZ, R62 ;  /* 0x000000ffff344224 */ /* 0x000fe400078e003e */
[----:B------:R-:W-:Y:S01]  /*1310*/  @P4 IMAD.MOV.U32 R3, RZ, RZ, R51 ;  /* 0x000000ffff034224 */ /* 0x000fe200078e0033 */
[----:B------:R-:W-:Y:S06]  /*1320*/  BRA `(.L_x_12619) ;  /* 0x0000000000e07947 */ /* 0x000fec0003800000 */
.L_x_12620:
        /* <DEDUP_REMOVED lines=13> */
.L_x_12622:
[----:B------:R-:W-:Y:S05]  /*1400*/  BSYNC.RECONVERGENT B5 ;  /* 0x0000000000057941 */ /* 0x000fea0003800200 */
.L_x_12621:
        /* <DEDUP_REMOVED lines=41> */
[----:B------:R-:W-:-:S07]  /*16a0*/  IMAD.MOV.U32 R50, RZ, RZ, RZ ;  /* 0x000000ffff327224 */ /* 0x000fce00078e00ff */
.L_x_12619:
[----:B------:R-:W-:Y:S05]  /*16b0*/  BSYNC.RECONVERGENT B4 ;  /* 0x0000000000047941 */ /* 0x000fea0003800200 */
.L_x_12618:
[----:B------:R-:W-:Y:S01]  /*16c0*/  I2FP.F32.U32 R3, R3 ;  /* 0x0000000300037245 */ /* 0x000fe20000201000 */
[----:B------:R-:W-:-:S05]  /*16d0*/  HFMA2 R62, -RZ, RZ, 0.1171875, 0 ;  /* 0x2f800000ff3e7431 */ /* 0x000fca00000001ff */
[----:B------:R-:W-:Y:S01]  /*16e0*/  FFMA.FTZ R3, R3, R62, 1.1641532182693481445e-10 ;  /* 0x2f00000003037423 */ /* 0x000fe2000001003e */
[----:B-----5:R-:W-:-:S04]  /*16f0*/  HADD2.F32 R62, -RZ, R24.H1_H1 ;  /* 0x30000018ff3e7230 */ /* 0x020fc80000004100 */
[----:B------:R-:W-:Y:S01]  /*1700*/  FSETP.GTU.FTZ.AND P4, PT, R3, UR5, PT ;  /* 0x0000000503007c0b */ /* 0x000fe2000bf9c000 */
[----:B------:R-:W-:-:S03]  /*1710*/  FMUL.FTZ R62, R62, UR13 ;  /* 0x0000000d3e3e7c20 */ /* 0x000fc60008410000 */
[----:B------:R-:W-:Y:S01]  /*1720*/  SEL R3, RZ, 0x1, P4 ;  /* 0x00000001ff037807 */ /* 0x000fe20002000000 */
[----:B------:R-:W-:-:S05]  /*1730*/  FMUL.FTZ R62, R62, UR12 ;  /* 0x0000000c3e3e7c20 */ /* 0x000fca0008410000 */
[----:B------:R-:W-:-:S05]  /*1740*/  FSEL R62, R62, RZ, !P4 ;  /* 0x000000ff3e3e7208 */ /* 0x000fca0006000000 */
[----:B------:R-:W-:-:S07]  /*1750*/  FADD.FTZ R29, R29, R62 ;  /* 0x0000003e1d1d7221 */ /* 0x000fce0000010000 */
.L_x_12617:
[----:B------:R-:W-:Y:S05]  /*1760*/  BSYNC.RECONVERGENT B3 ;  /* 0x0000000000037941 */ /* 0x000fea0003800200 */
.L_x_12616:
[----:B------:R-:W-:Y:S01]  /*1770*/  BSSY.RECONVERGENT B3, `(.L_x_12623) ;  /* 0x0000057000037945 */ /* 0x000fe20003800200 */
        /* <DEDUP_REMOVED lines=15> */
[----:B------:R-:W-:Y:S01]  /*1870*/  @!P4 IMAD.MOV.U32 R4, RZ, RZ, R53 ;  /* 0x000000ffff04c224 */ /* 0x000fe200078e0035 */
[----:B------:R-:W-:Y:S01]  /*1880*/  @P4 MOV R4, R51 ;  /* 0x0000003300044202 */ /* 0x000fe20000000f00 */
[----:B------:R-:W-:Y:S01]  /*1890*/  @P4 VIADD R63, R50, 0x1 ;  /* 0x00000001323f4836 */ /* 0x000fe20000000000 */
[----:B------:R-:W-:Y:S06]  /*18a0*/  BRA `(.L_x_12626) ;  /* 0x0000000000e07947 */ /* 0x000fec0003800000 */
.L_x_12627:
        /* <DEDUP_REMOVED lines=13> */
.L_x_12629:
[----:B------:R-:W-:Y:S05]  /*1980*/  BSYNC.RECONVERGENT B5 ;  /* 0x0000000000057941 */ /* 0x000fea0003800200 */
.L_x_12628:
        /* <DEDUP_REMOVED lines=41> */
[----:B------:R-:W-:-:S07]  /*1c20*/  HFMA2 R63, -RZ, RZ, 0, 0 ;  /* 0x00000000ff3f7431 */ /* 0x000fce00000001ff */
.L_x_12626:
[----:B------:R-:W-:Y:S05]  /*1c30*/  BSYNC.RECONVERGENT B4 ;  /* 0x0000000000047941 */ /* 0x000fea0003800200 */
.L_x_12625:
        /* <DEDUP_REMOVED lines=10> */
.L_x_12624:
[----:B------:R-:W-:Y:S05]  /*1ce0*/  BSYNC.RECONVERGENT B3 ;  /* 0x0000000000037941 */ /* 0x000fea0003800200 */
.L_x_12623:
        /* <DEDUP_REMOVED lines=20> */
.L_x_12634:
        /* <DEDUP_REMOVED lines=13> */
.L_x_12636:
[----:B------:R-:W-:Y:S05]  /*1f00*/  BSYNC.RECONVERGENT B5 ;  /* 0x0000000000057941 */ /* 0x000fea0003800200 */
.L_x_12635:
        /* <DEDUP_REMOVED lines=42> */
.L_x_12633:
[----:B------:R-:W-:Y:S05]  /*21b0*/  BSYNC.RECONVERGENT B4 ;  /* 0x0000000000047941 */ /* 0x000fea0003800200 */
.L_x_12632:
        /* <DEDUP_REMOVED lines=10> */
.L_x_12631:
[----:B------:R-:W-:Y:S05]  /*2260*/  BSYNC.RECONVERGENT B3 ;  /* 0x0000000000037941 */ /* 0x000fea0003800200 */
.L_x_12630:
        /* <DEDUP_REMOVED lines=20> */
.L_x_12641:
        /* <DEDUP_REMOVED lines=13> */
.L_x_12643:
[----:B------:R-:W-:Y:S05]  /*2480*/  BSYNC.RECONVERGENT B5 ;  /* 0x0000000000057941 */ /* 0x000fea0003800200 */
.L_x_12642:
        /* <DEDUP_REMOVED lines=37> */
[----:B------:R-:W-:Y:S01]  /*26e0*/  HFMA2 R64, -RZ, RZ, 0, 0 ;  /* 0x00000000ff407431 */ /* 0x000fe200000001ff */
[----:B------:R-:W-:Y:S01]  /*26f0*/  MOV R54, R62 ;  /* 0x0000003e00367202 */ /* 0x000fe20000000f00 */
[----:B------:R-:W-:-:S04]  /*2700*/  IMAD.WIDE.U32 R62, R6, -0x2daee0ad, RZ ;  /* 0xd2511f53063e7825 */ /* 0x000fc800078e00ff */
[----:B------:R-:W-:Y:S01]  /*2710*/  IMAD.MOV.U32 R6, RZ, RZ, R52 ;  /* 0x000000ffff067224 */ /* 0x000fe200078e0034 */
[----:B------:R-:W-:-:S07]  /*2720*/  LOP3.LUT R53, R50, UR32, R63, 0x96, !PT ;  /* 0x0000002032357c12 */ /* 0x000fce000f8e963f */
.L_x_12640:
[----:B------:R-:W-:Y:S05]  /*2730*/  BSYNC.RECONVERGENT B4 ;  /* 0x0000000000047941 */ /* 0x000fea0003800200 */
.L_x_12639:
        /* <DEDUP_REMOVED lines=10> */
.L_x_12638:
[----:B------:R-:W-:Y:S05]  /*27e0*/  BSYNC.RECONVERGENT B3 ;  /* 0x0000000000037941 */ /* 0x000fea0003800200 */
.L_x_12637:
        /* <DEDUP_REMOVED lines=20> */
.L_x_12648:
        /* <DEDUP_REMOVED lines=13> */
.L_x_12650:
[----:B------:R-:W-:Y:S05]  /*2a00*/  BSYNC.RECONVERGENT B5 ;  /* 0x0000000000057941 */ /* 0x000fea0003800200 */
.L_x_12649:
        /* <DEDUP_REMOVED lines=43> */
.L_x_12647:
[----:B------:R-:W-:Y:S05]  /*2cc0*/  BSYNC.RECONVERGENT B4 ;  /* 0x0000000000047941 */ /* 0x000fea0003800200 */
.L_x_12646:
        /* <DEDUP_REMOVED lines=10> */
.L_x_12645:
[----:B------:R-:W-:Y:S05]  /*2d70*/  BSYNC.RECONVERGENT B3 ;  /* 0x0000000000037941 */ /* 0x000fea0003800200 */
.L_x_12644:
        /* <DEDUP_REMOVED lines=20> */
.L_x_12655:
        /* <DEDUP_REMOVED lines=13> */
.L_x_12657:
[----:B------:R-:W-:Y:S05]  /*2f90*/  BSYNC.RECONVERGENT B5 ;  /* 0x0000000000057941 */ /* 0x000fea0003800200 */
.L_x_12656:
        /* <DEDUP_REMOVED lines=41> */
[----:B------:R-:W-:-:S07]  /*3230*/  LOP3.LUT R53, R50, UR32, R53, 0x96, !PT ;  /* 0x0000002032357c12 */ /* 0x000fce000f8e9635 */
.L_x_12654:
[----:B------:R-:W-:Y:S05]  /*3240*/  BSYNC.RECONVERGENT B4 ;  /* 0x0000000000047941 */ /* 0x000fea0003800200 */
.L_x_12653:
        /* <DEDUP_REMOVED lines=9> */
[----:B------:R-:W-:-:S07]  /*32e0*/  FADD.FTZ R34, R34, R63 ;  /* 0x0000003f22227221 */ /* 0x000fce0000010000 */
.L_x_12652:
[----:B------:R-:W-:Y:S05]  /*32f0*/  BSYNC.RECONVERGENT B3 ;  /* 0x0000000000037941 */ /* 0x000fea0003800200 */
.L_x_12651:
        /* <DEDUP_REMOVED lines=19> */
.L_x_12661:
        /* <DEDUP_REMOVED lines=13> */
.L_x_12663:
[----:B------:R-:W-:Y:S05]  /*3500*/  BSYNC.RECONVERGENT B4 ;  /* 0x0000000000047941 */ /* 0x000fea0003800200 */
.L_x_12662:
        /* <DEDUP_REMOVED lines=41> */
[----:B------:R-:W-:-:S07]  /*37a0*/  IMAD.MOV.U32 R50, RZ, RZ, RZ ;  /* 0x000000ffff327224 */ /* 0x000fce00078e00ff */
.L_x_12660:
[----:B------:R-:W-:Y:S05]  /*37b0*/  BSYNC.RECONVERGENT B3 ;  /* 0x0000000000037941 */ /* 0x000fea0003800200 */
.L_x_12659:
        /* <DEDUP_REMOVED lines=9> */
[----:B------:R-:W-:Y:S01]  /*3850*/  FADD.FTZ R35, R35, R52 ;  /* 0x0000003423237221 */ /* 0x000fe20000010000 */
[----:B------:R-:W-:Y:S06]  /*3860*/  BRA `(.L_x_12658) ;  /* 0x0000002800a47947 */ /* 0x000fec0003800000 */
.L_x_12608:
        /* <DEDUP_REMOVED lines=21> */
.L_x_12668:
        /* <DEDUP_REMOVED lines=13> */
.L_x_12670:
[----:B------:R-:W-:Y:S05]  /*3a90*/  BSYNC.RECONVERGENT B5 ;  /* 0x0000000000057941 */ /* 0x000fea0003800200 */
.L_x_12669:
        /* <DEDUP_REMOVED lines=42> */
.L_x_12667:
[----:B------:R-:W-:Y:S05]  /*3d40*/  BSYNC.RECONVERGENT B4 ;  /* 0x0000000000047941 */ /* 0x000fea0003800200 */
.L_x_12666:
        /* <DEDUP_REMOVED lines=9> */
.L_x_12665:
[----:B------:R-:W-:Y:S05]  /*3de0*/  BSYNC.RECONVERGENT B3 ;  /* 0x0000000000037941 */ /* 0x000fea0003800200 */
.L_x_12664:
        /* <DEDUP_REMOVED lines=17> */
.L_x_12675:
        /* <DEDUP_REMOVED lines=13> */
.L_x_12677:
[----:B------:R-:W-:Y:S05]  /*3fd0*/  BSYNC.RECONVERGENT B5 ;  /* 0x0000000000057941 */ /* 0x000fea0003800200 */
.L_x_12676:
        /* <DEDUP_REMOVED lines=43> */
.L_x_12674:
[----:B------:R-:W-:Y:S05]  /*4290*/  BSYNC.RECONVERGENT B4 ;  /* 0x0000000000047941 */ /* 0x000fea0003800200 */
.L_x_12673:
        /* <DEDUP_REMOVED lines=9> */
.L_x_12672:
[----:B------:R-:W-:Y:S05]  /*4330*/  BSYNC.RECONVERGENT B3 ;  /* 0x0000000000037941 */ /* 0x000fea0003800200 */
.L_x_12671:
        /* <DEDUP_REMOVED lines=17> */
.L_x_12682:
        /* <DEDUP_REMOVED lines=13> */
.L_x_12684:
[----:B------:R-:W-:Y:S05]  /*4520*/  BSYNC.RECONVERGENT B5 ;  /* 0x0000000000057941 */ /* 0x000fea0003800200 */
.L_x_12683:
        /* <DEDUP_REMOVED lines=43> */
.L_x_12681:
[----:B------:R-:W-:Y:S05]  /*47e0*/  BSYNC.RECONVERGENT B4 ;  /* 0x0000000000047941 */ /* 0x000fea0003800200 */
.L_x_12680:
        /* <DEDUP_REMOVED lines=9> */
.L_x_12679:
[----:B------:R-:W-:Y:S05]  /*4880*/  BSYNC.RECONVERGENT B3 ;  /* 0x0000000000037941 */ /* 0x000fea0003800200 */
.L_x_12678:
        /* <DEDUP_REMOVED lines=17> */
.L_x_12689:
        /* <DEDUP_REMOVED lines=13> */
.L_x_12691:
[----:B------:R-:W-:Y:S05]  /*4a70*/  BSYNC.RECONVERGENT B5 ;  /* 0x0000000000057941 */ /* 0x000fea0003800200 */
.L_x_12690:
        /* <DEDUP_REMOVED lines=43> */
.L_x_12688:
[----:B------:R-:W-:Y:S05]  /*4d30*/  BSYNC.RECONVERGENT B4 ;  /* 0x0000000000047941 */ /* 0x000fea0003800200 */
.L_x_12687:
        /* <DEDUP_REMOVED lines=9> */
.L_x_12686:
[----:B------:R-:W-:Y:S05]  /*4dd0*/  BSYNC.RECONVERGENT B3 ;  /* 0x0000000000037941 */ /* 0x000fea0003800200 */
.L_x_12685:
        /* <DEDUP_REMOVED lines=17> */
.L_x_12696:
        /* <DEDUP_REMOVED lines=13> */
.L_x_12698:
[----:B------:R-:W-:Y:S05]  /*4fc0*/  BSYNC.RECONVERGENT B5 ;  /* 0x0000000000057941 */ /* 0x000fea0003800200 */
.L_x_12697:
        /* <DEDUP_REMOVED lines=43> */
.L_x_12695:
[----:B------:R-:W-:Y:S05]  /*5280*/  BSYNC.RECONVERGENT B4 ;  /* 0x0000000000047941 */ /* 0x000fea0003800200 */
.L_x_12694:
        /* <DEDUP_REMOVED lines=9> */
.L_x_12693:
[----:B------:R-:W-:Y:S05]  /*5320*/  BSYNC.RECONVERGENT B3 ;  /* 0x0000000000037941 */ /* 0x000fea0003800200 */
.L_x_12692:
        /* <DEDUP_REMOVED lines=17> */
.L_x_12703:
        /* <DEDUP_REMOVED lines=13> */
.L_x_12705:
[----:B------:R-:W-:Y:S05]  /*5510*/  BSYNC.RECONVERGENT B5 ;  /* 0x0000000000057941 */ /* 0x000fea0003800200 */
.L_x_12704:
        /* <DEDUP_REMOVED lines=43> */
.L_x_12702:
[----:B------:R-:W-:Y:S05]  /*57d0*/  BSYNC.RECONVERGENT B4 ;  /* 0x0000000000047941 */ /* 0x000fea0003800200 */
.L_x_12701:
        /* <DEDUP_REMOVED lines=9> */
.L_x_12700:
[----:B------:R-:W-:Y:S05]  /*5870*/  BSYNC.RECONVERGENT B3 ;  /* 0x0000000000037941 */ /* 0x000fea0003800200 */
.L_x_12699:
        /* <DEDUP_REMOVED lines=17> */
.L_x_12710:
        /* <DEDUP_REMOVED lines=13> */
.L_x_12712:
[----:B------:R-:W-:Y:S05]  /*5a60*/  BSYNC.RECONVERGENT B5 ;  /* 0x0000000000057941 */ /* 0x000fea0003800200 */
.L_x_12711:
        /* <DEDUP_REMOVED lines=43> */
.L_x_12709:
[----:B------:R-:W-:Y:S05]  /*5d20*/  BSYNC.RECONVERGENT B4 ;  /* 0x0000000000047941 */ /* 0x000fea0003800200 */
.L_x_12708:
[----:B------:R-:W-:Y:S01]  /*5d30*/  I2FP.F32.U32 R34, R48 ;  /* 0x0000003000227245 */ /* 0x000fe20000201000 */
[----:B------:R-:W-:Y:S02]  /*5d40*/  IMAD.MOV.U32 R35, RZ, RZ, 0x2f800000 ;  /* 0x2f800000ff237424 */ /* 0x000fe400078e00ff */
[----:B-----5:R-:W-:Y:S02]  /*5d50*/  HADD2.F32 R48, -RZ, R27.H0_H0 ;  /* 0x2000001bff307230 */ /* 0x020fe40000004100 */
[----:B------:R-:W-:-:S03]  /*5d60*/  FFMA.FTZ R34, R34, R35, 1.1641532182693481445e-10 ;  /* 0x2f00000022227423 */ /* 0x000fc60000010023 */
[----:B------:R-:W-:Y:S02]  /*5d70*/  FMUL.FTZ R48, R48, UR13 ;  /* 0x0000000d30307c20 */ /* 0x000fe40008410000 */
[----:B------:R-:W-:Y:S02]  /*5d80*/  FSETP.GTU.FTZ.AND P3, PT, R34, UR5, PT ;  /* 0x0000000522007c0b */ /* 0x000fe4000bf7c000 */
[----:B------:R-:W-:Y:S02]  /*5d90*/  FMUL.FTZ R34, R48, UR12 ;  /* 0x0000000c30227c20 */ /* 0x000fe40008410000 */
[----:B------:R-:W-:-:S03]  /*5da0*/  SEL R48, RZ, 0x1, P3 ;  /* 0x00000001ff307807 */ /* 0x000fc60001800000 */
[----:B------:R-:W-:-:S07]  /*5db0*/  FSEL R34, R34, RZ, !P3 ;  /* 0x000000ff22227208 */ /* 0x000fce0005800000 */
.L_x_12707:
[----:B------:R-:W-:Y:S05]  /*5dc0*/  BSYNC.RECONVERGENT B3 ;  /* 0x0000000000037941 */ /* 0x000fea0003800200 */
.L_x_12706:
        /* <DEDUP_REMOVED lines=16> */
.L_x_12715:
        /* <DEDUP_REMOVED lines=13> */
.L_x_12717:
[----:B------:R-:W-:Y:S05]  /*5fa0*/  BSYNC.RECONVERGENT B4 ;  /* 0x0000000000047941 */ /* 0x000fea0003800200 */
.L_x_12716:
        /* <DEDUP_REMOVED lines=43> */
.L_x_12714:
[----:B------:R-:W-:Y:S05]  /*6260*/  BSYNC.RECONVERGENT B3 ;  /* 0x0000000000037941 */ /* 0x000fea0003800200 */
.L_x_12713:
[----:B------:R-:W-:Y:S01]  /*6270*/  I2FP.F32.U32 R35, R35 ;  /* 0x0000002300237245 */ /* 0x000fe20000201000 */
[----:B------:R-:W-:Y:S02]  /*6280*/  IMAD.MOV.U32 R52, RZ, RZ, 0x2f800000 ;  /* 0x2f800000ff347424 */ /* 0x000fe400078e00ff */
[----:B-----5:R-:W-:Y:S02]  /*6290*/  HADD2.F32 R49, -RZ, R27.H1_H1 ;  /* 0x3000001bff317230 */ /* 0x020fe40000004100 */
[----:B------:R-:W-:-:S03]  /*62a0*/  FFMA.FTZ R35, R35, R52, 1.1641532182693481445e-10 ;  /* 0x2f00000023237423 */ /* 0x000fc60000010034 */
[----:B------:R-:W-:Y:S02]  /*62b0*/  FMUL.FTZ R49, R49, UR13 ;  /* 0x0000000d31317c20 */ /* 0x000fe40008410000 */
[----:B------:R-:W-:Y:S02]  /*62c0*/  FSETP.GTU.FTZ.AND P3, PT, R35, UR5, PT ;  /* 0x0000000523007c0b */ /* 0x000fe4000bf7c000 */
[----:B------:R-:W-:Y:S02]  /*62d0*/  FMUL.FTZ R35, R49, UR12 ;  /* 0x0000000c31237c20 */ /* 0x000fe40008410000 */
[----:B------:R-:W-:-:S03]  /*62e0*/  SEL R49, RZ, 0x1, P3 ;  /* 0x00000001ff317807 */ /* 0x000fc60001800000 */
[----:B------:R-:W-:-:S07]  /*62f0*/  FSEL R35, R35, RZ, !P3 ;  /* 0x000000ff23237208 */ /* 0x000fce0005800000 */
.L_x_12658:
[----:B------:R-:W-:Y:S05]  /*6300*/  BSYNC.RECONVERGENT B2 ;  /* 0x0000000000027941 */ /* 0x000fea0003800200 */
.L_x_12607:
        /* <DEDUP_REMOVED lines=27> */
.L_x_12719:
[----:B------:R-:W-:Y:S05]  /*64c0*/  BSYNC.RECONVERGENT B2 ;  /* 0x0000000000027941 */ /* 0x000fea0003800200 */
.L_x_12718:
[----:B------:R-:W-:Y:S01]  /*64d0*/  IADD3 R61, PT, PT, R61, 0x20, RZ ;  /* 0x000000203d3d7810 */ /* 0x000fe20007ffe0ff */
[----:B------:R-:W-:-:S07]  /*64e0*/  VIADD R47, R47, 0x20 ;  /* 0x000000202f2f7836 */ /* 0x000fce0000000000 */
.L_x_12604:
[----:B------:R-:W-:Y:S05]  /*64f0*/  BSYNC.RECONVERGENT B1 ;  /* 0x0000000000017941 */ /* 0x000fea0003800200 */
.L_x_12603:
        /* <DEDUP_REMOVED lines=8> */
.L_x_12723:
[----:B------:R-:W-:Y:S05]  /*6580*/  BSYNC.RECONVERGENT B2 ;  /* 0x0000000000027941 */ /* 0x000fea0003800200 */
.L_x_12722:
[----:B------:R-:W-:Y:S01]  /*6590*/  UISETP.NE.U32.AND UP0, UPT, UR10, URZ, UPT ;  /* 0x000000ff0a00728c */ /* 0x000fe2000bf05070 */
[----:B------:R-:W-:Y:S03]  /*65a0*/  BSSY.RECONVERGENT B2, `(.L_x_12724) ;  /* 0x000057b000027945 */ /* 0x000fe60003800200 */
[----:B------:R-:W-:-:S09]  /*65b0*/  UISETP.NE.AND.EX UP0, UPT, UR11, URZ, UPT, UP0 ;  /* 0x000000ff0b00728c */ /* 0x000fd2000bf05300 */
[----:B------:R-:W-:Y:S05]  /*65c0*/  BRA.U !UP0, `(.L_x_12725) ;  /* 0x0000002d082c7547 */ /* 0x000fea000b800000 */
[----:B01----:R-:W0:Y:S02]  /*65d0*/  LDC.64 R62, c[0x0][0x3a0] ;  /* 0x0000e800ff3e7b82 */ /* 0x003e240000000a00 */
        /* <DEDUP_REMOVED lines=21> */
[----:B------:R-:W-:Y:S01]  /*6730*/  @P5 IMAD.MOV.U32 R46, RZ, RZ, R52 ;  /* 0x000000ffff2e5224 */ /* 0x000fe200078e0034 */
[----:B------:R-:W-:Y:S01]  /*6740*/  @P5 MOV R2, R51 ;  /* 0x0000003300025202 */ /* 0x000fe20000000f00 */
[----:B------:R-:W-:Y:S06]  /*6750*/  BRA `(.L_x_12729) ;  /* 0x0000000000e47947 */ /* 0x000fec0003800000 */
.L_x_12730:
        /* <DEDUP_REMOVED lines=13> */
.L_x_12732:
[----:B------:R-:W-:Y:S05]  /*6830*/  BSYNC.RECONVERGENT B5 ;  /* 0x0000000000057941 */ /* 0x000fea0003800200 */
.L_x_12731:
        /* <DEDUP_REMOVED lines=43> */
.L_x_12729:
[----:B------:R-:W-:Y:S05]  /*6af0*/  BSYNC.RECONVERGENT B4 ;  /* 0x0000000000047941 */ /* 0x000fea0003800200 */
.L_x_12728:
        /* <DEDUP_REMOVED lines=10> */
.L_x_12727:
[----:B------:R-:W-:Y:S05]  /*6ba0*/  BSYNC.RECONVERGENT B3 ;  /* 0x0000000000037941 */ /* 0x000fea0003800200 */
.L_x_12726:
        /* <DEDUP_REMOVED lines=20> */
.L_x_12737:
        /* <DEDUP_REMOVED lines=13> */
.L_x_12739:
[----:B------:R-:W-:Y:S05]  /*6dc0*/  BSYNC.RECONVERGENT B5 ;  /* 0x0000000000057941 */ /* 0x000fea0003800200 */
.L_x_12738:
        /* <DEDUP_REMOVED lines=42> */
[----:B------:R-:W-:-:S07]  /*7070*/  MOV R64, R52 ;  /* 0x0000003400407202 */ /* 0x000fce0000000f00 */
.L_x_12736:
[----:B------:R-:W-:Y:S05]  /*7080*/  BSYNC.RECONVERGENT B4 ;  /* 0x0000000000047941 */ /* 0x000fea0003800200 */
.L_x_12735:
        /* <DEDUP_REMOVED lines=10> */
.L_x_12734:
[----:B------:R-:W-:Y:S05]  /*7130*/  BSYNC.RECONVERGENT B3 ;  /* 0x0000000000037941 */ /* 0x000fea0003800200 */
.L_x_12733:
        /* <DEDUP_REMOVED lines=20> */
.L_x_12744:
        /* <DEDUP_REMOVED lines=13> */
.L_x_12746:
[----:B------:R-:W-:Y:S05]  /*7350*/  BSYNC.RECONVERGENT B5 ;  /* 0x0000000000057941 */ /* 0x000fea0003800200 */
.L_x_12745:
        /* <DEDUP_REMOVED lines=43> */
.L_x_12743:
[----:B------:R-:W-:Y:S05]  /*7610*/  BSYNC.RECONVERGENT B4 ;  /* 0x0000000000047941 */ /* 0x000fea0003800200 */
.L_x_12742:
        /* <DEDUP_REMOVED lines=10> */
.L_x_12741:
[----:B------:R-:W-:Y:S05]  /*76c0*/  BSYNC.RECONVERGENT B3 ;  /* 0x0000000000037941 */ /* 0x000fea0003800200 */
.L_x_12740:
        /* <DEDUP_REMOVED lines=20> */
.L_x_12751:
        /* <DEDUP_REMOVED lines=13> */
.L_x_12753:
[----:B------:R-:W-:Y:S05]  /*78e0*/  BSYNC.RECONVERGENT B5 ;  /* 0x0000000000057941 */ /* 0x000fea0003800200 */
.L_x_12752:
        /* <DEDUP_REMOVED lines=43> */
.L_x_12750:
[----:B------:R-:W-:Y:S05]  /*7ba0*/  BSYNC.RECONVERGENT B4 ;  /* 0x0000000000047941 */ /* 0x000fea0003800200 */
.L_x_12749:
        /* <DEDUP_REMOVED lines=10> */
.L_x_12748:
[----:B------:R-:W-:Y:S05]  /*7c50*/  BSYNC.RECONVERGENT B3 ;  /* 0x0000000000037941 */ /* 0x000fea0003800200 */
.L_x_12747:
        /* <DEDUP_REMOVED lines=20> */
.L_x_12758:
        /* <DEDUP_REMOVED lines=13> */
.L_x_12760:
[----:B------:R-:W-:Y:S05]  /*7e70*/  BSYNC.RECONVERGENT B5 ;  /* 0x0000000000057941 */ /* 0x000fea0003800200 */
.L_x_12759:
        /* <DEDUP_REMOVED lines=43> */
.L_x_12757:
[----:B------:R-:W-:Y:S05]  /*8130*/  BSYNC.RECONVERGENT B4 ;  /* 0x0000000000047941 */ /* 0x000fea0003800200 */
.L_x_12756:
        /* <DEDUP_REMOVED lines=10> */
.L_x_12755:
[----:B------:R-:W-:Y:S05]  /*81e0*/  BSYNC.RECONVERGENT B3 ;  /* 0x0000000000037941 */ /* 0x000fea0003800200 */
.L_x_12754:
        /* <DEDUP_REMOVED lines=20> */
.L_x_12765:
        /* <DEDUP_REMOVED lines=13> */
.L_x_12767:
[----:B------:R-:W-:Y:S05]  /*8400*/  BSYNC.RECONVERGENT B5 ;  /* 0x0000000000057941 */ /* 0x000fea0003800200 */
.L_x_12766:
        /* <DEDUP_REMOVED lines=43> */
.L_x_12764:
[----:B------:R-:W-:Y:S05]  /*86c0*/  BSYNC.RECONVERGENT B4 ;  /* 0x0000000000047941 */ /* 0x000fea0003800200 */
.L_x_12763:
        /* <DEDUP_REMOVED lines=10> */
.L_x_12762:
[----:B------:R-:W-:Y:S05]  /*8770*/  BSYNC.RECONVERGENT B3 ;  /* 0x0000000000037941 */ /* 0x000fea0003800200 */
.L_x_12761:
        /* <DEDUP_REMOVED lines=20> */
.L_x_12772:
        /* <DEDUP_REMOVED lines=13> */
.L_x_12774:
[----:B------:R-:W-:Y:S05]  /*8990*/  BSYNC.RECONVERGENT B5 ;  /* 0x0000000000057941 */ /* 0x000fea0003800200 */
.L_x_12773:
        /* <DEDUP_REMOVED lines=43> */
.L_x_12771:
[----:B------:R-:W-:Y:S05]  /*8c50*/  BSYNC.RECONVERGENT B4 ;  /* 0x0000000000047941 */ /* 0x000fea0003800200 */
.L_x_12770:
        /* <DEDUP_REMOVED lines=10> */
.L_x_12769:
[----:B------:R-:W-:Y:S05]  /*8d00*/  BSYNC.RECONVERGENT B3 ;  /* 0x0000000000037941 */ /* 0x000fea0003800200 */
.L_x_12768:
        /* <DEDUP_REMOVED lines=19> */
.L_x_12778:
        /* <DEDUP_REMOVED lines=13> */
.L_x_12780:
[----:B------:R-:W-:Y:S05]  /*8f10*/  BSYNC.RECONVERGENT B4 ;  /* 0x0000000000047941 */ /* 0x000fea0003800200 */
.L_x_12779:
        /* <DEDUP_REMOVED lines=42> */
.L_x_12777:
[----:B------:R-:W-:Y:S05]  /*91c0*/  BSYNC.RECONVERGENT B3 ;  /* 0x0000000000037941 */ /* 0x000fea0003800200 */
.L_x_12776:
[----:B------:R-:W-:Y:S01]  /*91d0*/  I2FP.F32.U32 R46, R49 ;  /* 0x00000031002e7245 */ /* 0x000fe20000201000 */
[----:B------:R-:W-:Y:S02]  /*91e0*/  HFMA2 R49, -RZ, RZ, 0.1171875, 0 ;  /* 0x2f800000ff317431 */ /* 0x000fe400000001ff */
[----:B-----5:R-:W-:-:S03]  /*91f0*/  HADD2.F32 R62, -RZ, R27.H1_H1 ;  /* 0x3000001bff3e7230 */ /* 0x020fc60000004100 */
[----:B------:R-:W-:Y:S02]  /*9200*/  FFMA.FTZ R46, R46, R49, 1.1641532182693481445e-10 ;  /* 0x2f0000002e2e7423 */ /* 0x000fe40000010031 */
[----:B------:R-:W-:-:S03]  /*9210*/  FMUL.FTZ R62, R62, UR13 ;  /* 0x0000000d3e3e7c20 */ /* 0x000fc60008410000 */
[----:B------:R-:W-:Y:S01]  /*9220*/  FSETP.GTU.FTZ.AND P4, PT, R46, UR5, PT ;  /* 0x000000052e007c0b */ /* 0x000fe2000bf9c000 */
[----:B------:R-:W-:-:S03]  /*9230*/  FMUL.FTZ R46, R62, UR12 ;  /* 0x0000000c3e2e7c20 */ /* 0x000fc60008410000 */
[----:B------:R-:W-:Y:S02]  /*9240*/  SEL R49, RZ, 0x1, P4 ;  /* 0x00000001ff317807 */ /* 0x000fe40002000000 */
[----:B------:R-:W-:-:S05]  /*9250*/  FSEL R46, R46, RZ, !P4 ;  /* 0x000000ff2e2e7208 */ /* 0x000fca0006000000 */
[----:B------:R-:W-:Y:S01]  /*9260*/  FADD.FTZ R43, R43, R46 ;  /* 0x0000002e2b2b7221 */ /* 0x000fe20000010000 */
[----:B------:R-:W-:Y:S06]  /*9270*/  BRA `(.L_x_12775) ;  /* 0x0000002800b47947 */ /* 0x000fec0003800000 */
.L_x_12725:
        /* <DEDUP_REMOVED lines=21> */
.L_x_12785:
        /* <DEDUP_REMOVED lines=13> */
.L_x_12787:
[----:B------:R-:W-:Y:S05]  /*94a0*/  BSYNC.RECONVERGENT B5 ;  /* 0x0000000000057941 */ /* 0x000fea0003800200 */
.L_x_12786:
        /* <DEDUP_REMOVED lines=43> */
.L_x_12784:
[----:B------:R-:W-:Y:S05]  /*9760*/  BSYNC.RECONVERGENT B4 ;  /* 0x0000000000047941 */ /* 0x000fea0003800200 */
.L_x_12783:
        /* <DEDUP_REMOVED lines=9> */
.L_x_12782:
[----:B------:R-:W-:Y:S05]  /*9800*/  BSYNC.RECONVERGENT B3 ;  /* 0x0000000000037941 */ /* 0x000fea0003800200 */
.L_x_12781:
        /* <DEDUP_REMOVED lines=17> */
.L_x_12792:
        /* <DEDUP_REMOVED lines=13> */
.L_x_12794:
[----:B------:R-:W-:Y:S05]  /*99f0*/  BSYNC.RECONVERGENT B5 ;  /* 0x0000000000057941 */ /* 0x000fea0003800200 */
.L_x_12793:
        /* <DEDUP_REMOVED lines=43> */
.L_x_12791:
[----:B------:R-:W-:Y:S05]  /*9cb0*/  BSYNC.RECONVERGENT B4 ;  /* 0x0000000000047941 */ /* 0x000fea0003800200 */
.L_x_12790:
        /* <DEDUP_REMOVED lines=9> */
.L_x_12789:
[----:B------:R-:W-:Y:S05]  /*9d50*/  BSYNC.RECONVERGENT B3 ;  /* 0x0000000000037941 */ /* 0x000fea0003800200 */
.L_x_12788:
        /* <DEDUP_REMOVED lines=17> */
.L_x_12799:
        /* <DEDUP_REMOVED lines=13> */
.L_x_12801:
[----:B------:R-:W-:Y:S05]  /*9f40*/  BSYNC.RECONVERGENT B5 ;  /* 0x0000000000057941 */ /* 0x000fea0003800200 */
.L_x_12800:
        /* <DEDUP_REMOVED lines=43> */
.L_x_12798:
[----:B------:R-:W-:Y:S05]  /*a200*/  BSYNC.RECONVERGENT B4 ;  /* 0x0000000000047941 */ /* 0x000fea0003800200 */
.L_x_12797:
        /* <DEDUP_REMOVED lines=9> */
.L_x_12796:
[----:B------:R-:W-:Y:S05]  /*a2a0*/  BSYNC.RECONVERGENT B3 ;  /* 0x0000000000037941 */ /* 0x000fea0003800200 */
.L_x_12795:
        /* <DEDUP_REMOVED lines=17> */
.L_x_12806:
        /* <DEDUP_REMOVED lines=13> */
.L_x_12808:
[----:B------:R-:W-:Y:S05]  /*a490*/  BSYNC.RECONVERGENT B5 ;  /* 0x0000000000057941 */ /* 0x000fea0003800200 */
.L_x_12807:
        /* <DEDUP_REMOVED lines=43> */
.L_x_12805:
[----:B------:R-:W-:Y:S05]  /*a750*/  BSYNC.RECONVERGENT B4 ;  /* 0x0000000000047941 */ /* 0x000fea0003800200 */
.L_x_12804:
        /* <DEDUP_REMOVED lines=9> */
.L_x_12803:
[----:B------:R-:W-:Y:S05]  /*a7f0*/  BSYNC.RECONVERGENT B3 ;  /* 0x0000000000037941 */ /* 0x000fea0003800200 */
.L_x_12802:
        /* <DEDUP_REMOVED lines=17> */
.L_x_12813:
        /* <DEDUP_REMOVED lines=13> */
.L_x_12815:
[----:B------:R-:W-:Y:S05]  /*a9e0*/  BSYNC.RECONVERGENT B5 ;  /* 0x0000000000057941 */ /* 0x000fea0003800200 */
.L_x_12814:
        /* <DEDUP_REMOVED lines=43> */
.L_x_12812:
[----:B------:R-:W-:Y:S05]  /*aca0*/  BSYNC.RECONVERGENT B4 ;  /* 0x0000000000047941 */ /* 0x000fea0003800200 */
.L_x_12811:
        /* <DEDUP_REMOVED lines=9> */
.L_x_12810:
[----:B------:R-:W-:Y:S05]  /*ad40*/  BSYNC.RECONVERGENT B3 ;  /* 0x0000000000037941 */ /* 0x000fea0003800200 */
.L_x_12809:
        /* <DEDUP_REMOVED lines=17> */
.L_x_12820:
        /* <DEDUP_REMOVED lines=13> */
.L_x_12822:
[----:B------:R-:W-:Y:S05]  /*af30*/  BSYNC.RECONVERGENT B5 ;  /* 0x0000000000057941 */ /* 0x000fea0003800200 */
.L_x_12821:
        /* <DEDUP_REMOVED lines=43> */
.L_x_12819:
[----:B------:R-:W-:Y:S05]  /*b1f0*/  BSYNC.RECONVERGENT B4 ;  /* 0x0000000000047941 */ /* 0x000fea0003800200 */
.L_x_12818:
        /* <DEDUP_REMOVED lines=9> */
.L_x_12817:
[----:B------:R-:W-:Y:S05]  /*b290*/  BSYNC.RECONVERGENT B3 ;  /* 0x0000000000037941 */ /* 0x000fea0003800200 */
.L_x_12816:
        /* <DEDUP_REMOVED lines=17> */
.L_x_12827:
        /* <DEDUP_REMOVED lines=13> */
.L_x_12829:
[----:B------:R-:W-:Y:S05]  /*b480*/  BSYNC.RECONVERGENT B5 ;  /* 0x0000000000057941 */ /* 0x000fea0003800200 */
.L_x_12828:
        /* <DEDUP_REMOVED lines=43> */
.L_x_12826:
[----:B------:R-:W-:Y:S05]  /*b740*/  BSYNC.RECONVERGENT B4 ;  /* 0x0000000000047941 */ /* 0x000fea0003800200 */
.L_x_12825:
[----:B------:R-:W-:Y:S01]  /*b750*/  I2FP.F32.U32 R42, R48 ;  /* 0x00000030002a7245 */ /* 0x000fe20000201000 */
[----:B------:R-:W-:Y:S02]  /*b760*/  HFMA2 R43, -RZ, RZ, 0.1171875, 0 ;  /* 0x2f800000ff2b7431 */ /* 0x000fe400000001ff */
[----:B-----5:R-:W-:-:S03]  /*b770*/  HADD2.F32 R48, -RZ, R27.H0_H0 ;  /* 0x2000001bff307230 */ /* 0x020fc60000004100 */
[----:B------:R-:W-:Y:S02]  /*b780*/  FFMA.FTZ R42, R42, R43, 1.1641532182693481445e-10 ;  /* 0x2f0000002a2a7423 */ /* 0x000fe4000001002b */
[----:B------:R-:W-:-:S03]  /*b790*/  FMUL.FTZ R48, R48, UR13 ;  /* 0x0000000d30307c20 */ /* 0x000fc60008410000 */
[----:B------:R-:W-:Y:S01]  /*b7a0*/  FSETP.GTU.FTZ.AND P4, PT, R42, UR5, PT ;  /* 0x000000052a007c0b */ /* 0x000fe2000bf9c000 */
[----:B------:R-:W-:-:S03]  /*b7b0*/  FMUL.FTZ R42, R48, UR12 ;  /* 0x0000000c302a7c20 */ /* 0x000fc60008410000 */
[----:B------:R-:W-:Y:S02]  /*b7c0*/  SEL R48, RZ, 0x1, P4 ;  /* 0x00000001ff307807 */ /* 0x000fe40002000000 */
[----:B------:R-:W-:-:S07]  /*b7d0*/  FSEL R42, R42, RZ, !P4 ;  /* 0x000000ff2a2a7208 */ /* 0x000fce0006000000 */
.L_x_12824:
[----:B------:R-:W-:Y:S05]  /*b7e0*/  BSYNC.RECONVERGENT B3 ;  /* 0x0000000000037941 */ /* 0x000fea0003800200 */
.L_x_12823:
        /* <DEDUP_REMOVED lines=20> */
.L_x_12832:
        /* <DEDUP_REMOVED lines=13> */
.L_x_12834:
[----:B------:R-:W-:Y:S05]  /*ba00*/  BSYNC.RECONVERGENT B4 ;  /* 0x0000000000047941 */ /* 0x000fea0003800200 */
.L_x_12833:
        /* <DEDUP_REMOVED lines=42> */
.L_x_12831:
[----:B------:R-:W-:Y:S05]  /*bcb0*/  BSYNC.RECONVERGENT B3 ;  /* 0x0000000000037941 */ /* 0x000fea0003800200 */
.L_x_12830:
        /* <DEDUP_REMOVED lines=9> */
.L_x_12775:
[----:B------:R-:W-:Y:S05]  /*bd50*/  BSYNC.RECONVERGENT B2 ;  /* 0x0000000000027941 */ /* 0x000fea0003800200 */
.L_x_12724:
[----:B------:R-:W0:Y:S02]  /*bd60*/  LDC.64 R62, c[0x0][0x3a8] ;  /* 0x0000ea00ff3e7b82 */ /* 0x000e240000000a00 */
[----:B0-----:R-:W-:-:S05]  /*bd70*/  IMAD.WIDE.U32 R62, R61, 0x20, R62 ;  /* 0x000000203d3e7825 */ /* 0x001fca00078e003e */
[----:B-----5:R2:W-:Y:S04]  /*bd80*/  STG.E.128 desc[UR8][R62.64], R36 ;  /* 0x000000243e007986 */ /* 0x0205e8000c101d08 */
[----:B------:R2:W-:Y:S01]  /*bd90*/  STG.E.128 desc[UR8][R62.64+0x10], R40 ;  /* 0x000010283e007986 */ /* 0x0005e2000c101d08 */
[----:B------:R-:W-:Y:S05]  /*bda0*/  @!P2 BRA `(.L_x_12721) ;  /* 0x000000000050a947 */ /* 0x000fea0003800000 */
[----:B------:R-:W-:Y:S02]  /*bdb0*/  SHF.L.U32 R46, R48, 0x10, RZ ;  /* 0x00000010302e7819 */ /* 0x000fe400000006ff */
[----:B------:R-:W-:Y:S02]  /*bdc0*/  LOP3.LUT R66, R5, 0xff, RZ, 0xc0, !PT ;  /* 0x000000ff05427812 */ /* 0x000fe400078ec0ff */
[----:B------:R-:W-:Y:S02]  /*bdd0*/  LOP3.LUT R61, R46, 0xff0000, RZ, 0xc0, !PT ;  /* 0x00ff00002e3d7812 */ /* 0x000fe400078ec0ff */
[----:B------:R-:W-:Y:S01]  /*bde0*/  LOP3.LUT R46, R49, 0xffff, RZ, 0xc0, !PT ;  /* 0x0000ffff312e7812 */ /* 0x000fe200078ec0ff */
[----:B------:R-:W-:Y:S01]  /*bdf0*/  IMAD.WIDE.U32 R66, R66, 0x1000000, RZ ;  /* 0x0100000042427825 */ /* 0x000fe200078e00ff */
[----:B------:R-:W-:Y:S02]  /*be00*/  LOP3.LUT R64, R4, 0xff, RZ, 0xc0, !PT ;  /* 0x000000ff04407812 */ /* 0x000fe400078ec0ff */
[----:B------:R-:W-:-:S02]  /*be10*/  PRMT R46, R61, 0x4210, R46 ;  /* 0x000042103d2e7816 */ /* 0x000fc4000000002e */
[----:B------:R-:W-:Y:S01]  /*be20*/  PRMT R61, R7, 0x7104, RZ ;  /* 0x00007104073d7816 */ /* 0x000fe200000000ff */
[----:B------:R-:W-:Y:S01]  /*be30*/  IMAD.WIDE.U32 R64, R64, 0x10000, RZ ;  /* 0x0001000040407825 */ /* 0x000fe200078e00ff */
[----:B--2---:R-:W-:Y:S02]  /*be40*/  LOP3.LUT R62, R3, 0xff, RZ, 0xc0, !PT ;  /* 0x000000ff033e7812 */ /* 0x004fe400078ec0ff */
[----:B------:R-:W-:-:S03]  /*be50*/  LOP3.LUT R61, R46, 0xff00, R61, 0xf8, !PT ;  /* 0x0000ff002e3d7812 */ /* 0x000fc600078ef83d */
[----:B------:R-:W-:Y:S01]  /*be60*/  IMAD.WIDE.U32 R62, R62, 0x100, RZ ;  /* 0x000001003e3e7825 */ /* 0x000fe200078e00ff */
[----:B------:R-:W-:-:S04]  /*be70*/  LOP3.LUT R61, R61, 0xff, R6, 0xf8, !PT ;  /* 0x000000ff3d3d7812 */ /* 0x000fc800078ef806 */
[----:B------:R-:W-:Y:S02]  /*be80*/  LOP3.LUT R61, R65, R61, R67, 0xfe, !PT ;  /* 0x0000003d413d7212 */ /* 0x000fe400078efe43 */
[----:B------:R-:W-:Y:S02]  /*be90*/  LOP3.LUT R67, R62, R66, R64, 0xfe, !PT ;  /* 0x000000423e437212 */ /* 0x000fe400078efe40 */
[----:B------:R-:W0:Y:S01]  /*bea0*/  LDC.64 R64, c[0x0][0x3b0] ;  /* 0x0000ec00ff407b82 */ /* 0x000e220000000a00 */
[----:B------:R-:W-:Y:S02]  /*beb0*/  LOP3.LUT R63, R61, R63, RZ, 0xfc, !PT ;  /* 0x0000003f3d3f7212 */ /* 0x000fe400078efcff */
[----:B------:R-:W-:Y:S01]  /*bec0*/  LOP3.LUT R62, R67, 0xff, R2, 0xf8, !PT ;  /* 0x000000ff433e7812 */ /* 0x000fe200078ef802 */
[----:B0-----:R-:W-:-:S05]  /*bed0*/  IMAD.WIDE.U32 R64, R47, 0x8, R64 ;  /* 0x000000082f407825 */ /* 0x001fca00078e0040 */
[----:B------:R3:W-:Y:S02]  /*bee0*/  STG.E.64 desc[UR8][R64.64], R62 ;  /* 0x0000003e40007986 */ /* 0x0007e4000c101b08 */
.L_x_12721:
[----:B------:R-:W-:Y:S05]  /*bef0*/  BSYNC.RECONVERGENT B1 ;  /* 0x0000000000017941 */ /* 0x000fea0003800200 */
.L_x_12720:
        /* <DEDUP_REMOVED lines=21> */
[----:B------:R-:W4:Y:S01]  /*c050*/  SHFL.BFLY PT, R66, R47, 0x1, 0x1f ;  /* 0x0c201f002f427f89 */ /* 0x000f2200000e0000 */
[----:B------:R-:W1:Y:S01]  /*c060*/  LDC R61, c[0x0][0x400] ;  /* 0x00010000ff3d7b82 */ /* 0x000e620000000800 */
[----:B----4-:R-:W-:-:S05]  /*c070*/  FADD.FTZ R67, R47, R66 ;  /* 0x000000422f437221 */ /* 0x010fca0000010000 */
[----:B------:R-:W4:Y:S02]  /*c080*/  SHFL.BFLY PT, R66, R67, 0x2, 0x1f ;  /* 0x0c401f0043427f89 */ /* 0x000f2400000e0000 */
[----:B----4-:R-:W-:-:S05]  /*c090*/  FADD.FTZ R68, R67, R66 ;  /* 0x0000004243447221 */ /* 0x010fca0000010000 */
[----:B------:R-:W4:Y:S02]  /*c0a0*/  SHFL.BFLY PT, R66, R68, 0x4, 0x1f ;  /* 0x0c801f0044427f89 */ /* 0x000f2400000e0000 */
[----:B----4-:R-:W-:-:S05]  /*c0b0*/  FADD.FTZ R69, R68, R66 ;  /* 0x0000004244457221 */ /* 0x010fca0000010000 */
[----:B------:R-:W4:Y:S02]  /*c0c0*/  SHFL.BFLY PT, R66, R69, 0x8, 0x1f ;  /* 0x0d001f0045427f89 */ /* 0x000f2400000e0000 */
[----:B----4-:R-:W-:-:S05]  /*c0d0*/  FADD.FTZ R69, R69, R66 ;  /* 0x0000004245457221 */ /* 0x010fca0000010000 */
[----:B------:R-:W4:Y:S02]  /*c0e0*/  SHFL.BFLY PT, R66, R69, 0x10, 0x1f ;  /* 0x0e001f0045427f89 */ /* 0x000f2400000e0000 */
[----:B----4-:R-:W-:-:S04]  /*c0f0*/  FADD.FTZ R66, R69, R66 ;  /* 0x0000004245427221 */ /* 0x010fc80000010000 */
[----:B-1-3--:R-:W-:-:S04]  /*c100*/  FMUL.FTZ R65, R66, R61 ;  /* 0x0000003d42417220 */ /* 0x00afc80000410000 */
[--C-:B------:R-:W-:Y:S01]  /*c110*/  FADD.FTZ R46, R28, -R65.reuse ;  /* 0x800000411c2e7221 */ /* 0x100fe20000010000 */
[--C-:B------:R-:W-:Y:S01]  /*c120*/  FADD.FTZ R47, R29, -R65.reuse ;  /* 0x800000411d2f7221 */ /* 0x100fe20000010000 */
[----:B0-2---:R-:W-:Y:S02]  /*c130*/  FADD.FTZ R62, R37, -R65 ;  /* 0x80000041253e7221 */ /* 0x005fe40000010000 */
        /* <DEDUP_REMOVED lines=39> */
.L_x_12852:
        /* <DEDUP_REMOVED lines=15> */
[----:B------:R-:W-:Y:S01]  /*c4a0*/  VIADD R45, R45, 0xffffffff ;  /* 0xffffffff2d2d7836 */ /* 0x000fe20000000000 */
[----:B------:R-:W-:Y:S01]  /*c4b0*/  BSSY.RECONVERGENT B2, `(.L_x_12838) ;  /* 0x0000037000027945 */ /* 0x000fe20003800200 */
[----:B------:R-:W-:Y:S02]  /*c4c0*/  FSEL R64, R65, RZ, !P0 ;  /* 0x000000ff41407208 */ /* 0x000fe40004000000 */
[----:B------:R-:W-:-:S05]  /*c4d0*/  IMAD R45, R45, R44, RZ ;  /* 0x0000002c2d2d7224 */ /* 0x000fca00078e02ff */
[----:B------:R-:W-:-:S04]  /*c4e0*/  SHF.R.S32.HI R44, RZ, 0x1f, R45 ;  /* 0x0000001fff2c7819 */ /* 0x000fc8000001142d */
[----:B------:R-:W-:-:S04]  /*c4f0*/  LEA.HI R45, R44, R45, RZ, 0x3 ;  /* 0x0000002d2c2d7211 */ /* 0x000fc800078f18ff */
[----:B-1----:R-:W-:Y:S01]  /*c500*/  LEA.HI.SX32 R65, R45, R60, 0x1d ;  /* 0x0000003c2d417211 */ /* 0x002fe200078feaff */
[----:B------:R-:W-:Y:S06]  /*c510*/  @!P1 BRA `(.L_x_12839) ;  /* 0x0000000000c09947 */ /* 0x000fec0003800000 */
[--C-:B------:R-:W-:Y:S01]  /*c520*/  FADD.FTZ R44, R28, -R64.reuse ;  /* 0x800000401c2c7221 */ /* 0x100fe20000010000 */
[----:B------:R-:W-:Y:S02]  /*c530*/  HADD2.F32 R45, -RZ, R8.H0_H0 ;  /* 0x20000008ff2d7230 */ /* 0x000fe40000004100 */
[----:B------:R-:W-:Y:S01]  /*c540*/  FADD.FTZ R46, R29, -R64 ;  /* 0x800000401d2e7221 */ /* 0x000fe20000010000 */
[----:B------:R-:W-:Y:S02]  /*c550*/  HADD2.F32 R47, -RZ, R12.H0_H0 ;  /* 0x2000000cff2f7230 */ /* 0x000fe40000004100 */
[C---:B------:R-:W-:Y:S01]  /*c560*/  FMUL.FTZ R44, R61.reuse, R44 ;  /* 0x0000002c3d2c7220 */ /* 0x040fe20000410000 */
[----:B------:R-:W-:Y:S02]  /*c570*/  HADD2.F32 R63, -RZ, R8.H1_H1 ;  /* 0x30000008ff3f7230 */ /* 0x000fe40000004100 */
[----:B------:R-:W-:Y:S01]  /*c580*/  FMUL.FTZ R46, R61, R46 ;  /* 0x0000002e3d2e7220 */ /* 0x000fe20000410000 */
[----:B------:R-:W-:-:S02]  /*c590*/  HADD2.F32 R62, -RZ, R13.H0_H0 ;  /* 0x2000000dff3e7230 */ /* 0x000fc40000004100 */
[----:B------:R-:W-:Y:S01]  /*c5a0*/  FFMA.FTZ R44, R44, R45, R47 ;  /* 0x0000002d2c2c7223 */ /* 0x000fe2000001002f */
[----:B------:R-:W-:Y:S02]  /*c5b0*/  HADD2.F32 R45, -RZ, R12.H1_H1 ;  /* 0x3000000cff2d7230 */ /* 0x000fe40000004100 */
[--C-:B------:R-:W-:Y:S01]  /*c5c0*/  FADD.FTZ R66, R33, -R64.reuse ;  /* 0x8000004021427221 */ /* 0x100fe20000010000 */
[----:B------:R-:W-:Y:S02]  /*c5d0*/  HADD2.F32 R47, -RZ, R9.H1_H1 ;  /* 0x30000009ff2f7230 */ /* 0x000fe40000004100 */
[----:B------:R-:W-:Y:S02]  /*c5e0*/  HADD2.F32 R67, -RZ, R13.H1_H1 ;  /* 0x3000000dff437230 */ /* 0x000fe40000004100 */
[----:B------:R-:W-:Y:S01]  /*c5f0*/  FFMA.FTZ R63, R46, R63, R45 ;  /* 0x0000003f2e3f7223 */ /* 0x000fe2000001002d */
[----:B------:R-:W-:Y:S01]  /*c600*/  FADD.FTZ R46, R30, -R64 ;  /* 0x800000401e2e7221 */ /* 0x000fe20000010000 */
[----:B------:R-:W-:Y:S01]  /*c610*/  FMUL.FTZ R66, R61, R66 ;  /* 0x000000423d427220 */ /* 0x000fe20000410000 */
[----:B------:R-:W-:-:S02]  /*c620*/  HADD2.F32 R68, -RZ, R15.H0_H0 ;  /* 0x2000000fff447230 */ /* 0x000fc40000004100 */
[----:B------:R-:W-:Y:S01]  /*c630*/  FMUL.FTZ R45, R61, R46 ;  /* 0x0000002e3d2d7220 */ /* 0x000fe20000410000 */
[----:B------:R-:W-:Y:S01]  /*c640*/  HADD2.F32 R46, -RZ, R9.H0_H0 ;  /* 0x20000009ff2e7230 */ /* 0x000fe20000004100 */
[----:B------:R-:W-:Y:S01]  /*c650*/  F2FP.F16.F32.PACK_AB R44, R63, R44 ;  /* 0x0000002c3f2c723e */ /* 0x000fe200000000ff */
[----:B0-----:R-:W-:-:S03]  /*c660*/  HADD2.F32 R69, -RZ, R11.H1_H1 ;  /* 0x3000000bff457230 */ /* 0x001fc60000004100 */
        /* <DEDUP_REMOVED lines=8> */
[----:B------:R-:W-:Y:S02]  /*c6f0*/  F2FP.F16.F32.PACK_AB R45, R62, R45 ;  /* 0x0000002d3e2d723e */ /* 0x000fe400000000ff */
[----:B------:R-:W0:Y:S01]  /*c700*/  LDC.64 R62, c[0x0][0x428] ;  /* 0x00010a00ff3e7b82 */ /* 0x000e220000000a00 */
[----:B------:R-:W-:Y:S01]  /*c710*/  FFMA.FTZ R46, R46, R47, R67 ;  /* 0x0000002f2e2e7223 */ /* 0x000fe20000010043 */
[----:B------:R-:W-:-:S02]  /*c720*/  HADD2.F32 R67, -RZ, R10.H1_H1 ;  /* 0x3000000aff437230 */ /* 0x000fc40000004100 */
[----:B------:R-:W-:-:S05]  /*c730*/  HADD2.F32 R47, -RZ, R14.H1_H1 ;  /* 0x3000000eff2f7230 */ /* 0x000fca0000004100 */
[----:B------:R-:W-:Y:S01]  /*c740*/  FFMA.FTZ R67, R66, R67, R47 ;  /* 0x0000004342437223 */ /* 0x000fe2000001002f */
[----:B------:R-:W-:-:S04]  /*c750*/  FADD.FTZ R66, R34, -R64 ;  /* 0x8000004022427221 */ /* 0x000fc80000010000 */
[----:B------:R-:W-:Y:S01]  /*c760*/  FMUL.FTZ R47, R61, R66 ;  /* 0x000000423d2f7220 */ /* 0x000fe20000410000 */
[----:B------:R-:W-:Y:S01]  /*c770*/  HADD2.F32 R66, -RZ, R11.H0_H0 ;  /* 0x2000000bff427230 */ /* 0x000fe20000004100 */
[----:B------:R-:W-:-:S04]  /*c780*/  F2FP.F16.F32.PACK_AB R46, R67, R46 ;  /* 0x0000002e432e723e */ /* 0x000fc800000000ff */
[----:B------:R-:W-:Y:S01]  /*c790*/  FFMA.FTZ R47, R47, R66, R68 ;  /* 0x000000422f2f7223 */ /* 0x000fe20000010044 */
[----:B------:R-:W-:Y:S01]  /*c7a0*/  FADD.FTZ R66, R35, -R64 ;  /* 0x8000004023427221 */ /* 0x000fe20000010000 */
[----:B------:R-:W-:Y:S02]  /*c7b0*/  HADD2.F32 R68, -RZ, R15.H1_H1 ;  /* 0x3000000fff447230 */ /* 0x000fe40000004100 */
[----:B0-----:R-:W-:-:S04]  /*c7c0*/  IMAD.WIDE.U32 R62, R65, 0x10, R62 ;  /* 0x00000010413e7825 */ /* 0x001fc800078e003e */
[----:B------:R-:W-:Y:S01]  /*c7d0*/  FMUL.FTZ R66, R61, R66 ;  /* 0x000000423d427220 */ /* 0x000fe20000410000 */
[----:B------:R-:W-:-:S03]  /*c7e0*/  IADD3 R65, PT, PT, R65, 0x20, RZ ;  /* 0x0000002041417810 */ /* 0x000fc60007ffe0ff */
[----:B------:R-:W-:-:S05]  /*c7f0*/  FFMA.FTZ R66, R66, R69, R68 ;  /* 0x0000004542427223 */ /* 0x000fca0000010044 */
[----:B------:R-:W-:-:S05]  /*c800*/  F2FP.F16.F32.PACK_AB R47, R66, R47 ;  /* 0x0000002f422f723e */ /* 0x000fca00000000ff */
[----:B------:R1:W-:Y:S02]  /*c810*/  STG.E.128 desc[UR8][R62.64], R44 ;  /* 0x0000002c3e007986 */ /* 0x0003e4000c101d08 */
.L_x_12839:
[----:B------:R-:W-:Y:S05]  /*c820*/  BSYNC.RECONVERGENT B2 ;  /* 0x0000000000027941 */ /* 0x000fea0003800200 */
.L_x_12838:
[----:B------:R-:W-:Y:S05]  /*c830*/  @!P3 BRA `(.L_x_12837) ;  /* 0x0000000000bcb947 */ /* 0x000fea0003800000 */
[--C-:B-1----:R-:W-:Y:S01]  /*c840*/  FADD.FTZ R44, R36, -R64.reuse ;  /* 0x80000040242c7221 */ /* 0x102fe20000010000 */
[----:B------:R-:W-:Y:S02]  /*c850*/  HADD2.F32 R67, -RZ, R16.H0_H0 ;  /* 0x20000010ff437230 */ /* 0x000fe40000004100 */
[----:B------:R-:W-:Y:S01]  /*c860*/  FADD.FTZ R46, R38, -R64 ;  /* 0x80000040262e7221 */ /* 0x000fe20000010000 */
[--C-:B------:R-:W-:Y:S02]  /*c870*/  HADD2.F32 R45, -RZ, R20.reuse.H0_H0 ;  /* 0x20000014ff2d7230 */ /* 0x100fe40000004100 */
[C---:B------:R-:W-:Y:S01]  /*c880*/  FMUL.FTZ R44, R61.reuse, R44 ;  /* 0x0000002c3d2c7220 */ /* 0x040fe20000410000 */
[----:B------:R-:W-:Y:S02]  /*c890*/  HADD2.F32 R47, -RZ, R20.H1_H1 ;  /* 0x30000014ff2f7230 */ /* 0x000fe40000004100 */
[----:B------:R-:W-:Y:S01]  /*c8a0*/  FMUL.FTZ R46, R61, R46 ;  /* 0x0000002e3d2e7220 */ /* 0x000fe20000410000 */
[----:B------:R-:W-:-:S02]  /*c8b0*/  HADD2.F32 R62, -RZ, R21.H1_H1 ;  /* 0x30000015ff3e7230 */ /* 0x000fc40000004100 */
[----:B------:R-:W-:Y:S01]  /*c8c0*/  FFMA.FTZ R67, R44, R67, R45 ;  /* 0x000000432c437223 */ /* 0x000fe2000001002d */
[----:B------:R-:W-:Y:S01]  /*c8d0*/  FADD.FTZ R44, R37, -R64 ;  /* 0x80000040252c7221 */ /* 0x000fe20000010000 */
[----:B------:R-:W-:Y:S02]  /*c8e0*/  HADD2.F32 R45, -RZ, R16.H1_H1 ;  /* 0x30000010ff2d7230 */ /* 0x000fe40000004100 */
[----:B------:R-:W-:Y:S02]  /*c8f0*/  HADD2.F32 R63, -RZ, R22.H0_H0 ;  /* 0x20000016ff3f7230 */ /* 0x000fe40000004100 */
[----:B------:R-:W-:Y:S01]  /*c900*/  FMUL.FTZ R44, R61, R44 ;  /* 0x0000002c3d2c7220 */ /* 0x000fe20000410000 */
[--C-:B------:R-:W-:Y:S02]  /*c910*/  HADD2.F32 R68, -RZ, R23.reuse.H0_H0 ;  /* 0x20000017ff447230 */ /* 0x100fe40000004100 */
[----:B0-----:R-:W-:Y:S02]  /*c920*/  HADD2.F32 R69, -RZ, R23.H1_H1 ;  /* 0x30000017ff457230 */ /* 0x001fe40000004100 */
[----:B------:R-:W-:Y:S01]  /*c930*/  FFMA.FTZ R44, R44, R45, R47 ;  /* 0x0000002d2c2c7223 */ /* 0x000fe2000001002f */
[----:B------:R-:W-:-:S02]  /*c940*/  HADD2.F32 R45, -RZ, R17.H0_H0 ;  /* 0x20000011ff2d7230 */ /* 0x000fc40000004100 */
[----:B------:R-:W-:Y:S02]  /*c950*/  HADD2.F32 R47, -RZ, R21.H0_H0 ;  /* 0x20000015ff2f7230 */ /* 0x000fe40000004100 */
[----:B------:R-:W-:-:S03]  /*c960*/  F2FP.F16.F32.PACK_AB R44, R44, R67 ;  /* 0x000000432c2c723e */ /* 0x000fc600000000ff */
[----:B------:R-:W-:Y:S01]  /*c970*/  FFMA.FTZ R66, R46, R45, R47 ;  /* 0x0000002d2e427223 */ /* 0x000fe2000001002f */
[----:B------:R-:W-:Y:S01]  /*c980*/  FADD.FTZ R46, R39, -R64 ;  /* 0x80000040272e7221 */ /* 0x000fe20000010000 */
[----:B------:R-:W-:-:S03]  /*c990*/  HADD2.F32 R47, -RZ, R18.H0_H0 ;  /* 0x20000012ff2f7230 */ /* 0x000fc60000004100 */
[----:B------:R-:W-:Y:S01]  /*c9a0*/  FMUL.FTZ R45, R61, R46 ;  /* 0x0000002e3d2d7220 */ /* 0x000fe20000410000 */
[----:B------:R-:W-:-:S05]  /*c9b0*/  HADD2.F32 R46, -RZ, R17.H1_H1 ;  /* 0x30000011ff2e7230 */ /* 0x000fca0000004100 */
[----:B------:R-:W-:Y:S01]  /*c9c0*/  FFMA.FTZ R45, R45, R46, R62 ;  /* 0x0000002e2d2d7223 */ /* 0x000fe2000001003e */
[--C-:B------:R-:W-:Y:S01]  /*c9d0*/  FADD.FTZ R46, R40, -R64.reuse ;  /* 0x80000040282e7221 */ /* 0x100fe20000010000 */
[----:B------:R-:W-:-:S03]  /*c9e0*/  FADD.FTZ R62, R41, -R64 ;  /* 0x80000040293e7221 */ /* 0x000fc60000010000 */
[C---:B------:R-:W-:Y:S01]  /*c9f0*/  FMUL.FTZ R46, R61.reuse, R46 ;  /* 0x0000002e3d2e7220 */ /* 0x040fe20000410000 */
[----:B------:R-:W-:Y:S01]  /*ca00*/  FMUL.FTZ R62, R61, R62 ;  /* 0x0000003e3d3e7220 */ /* 0x000fe20000410000 */
[----:B------:R-:W-:Y:S02]  /*ca10*/  F2FP.F16.F32.PACK_AB R45, R45, R66 ;  /* 0x000000422d2d723e */ /* 0x000fe400000000ff */
[----:B------:R-:W-:Y:S01]  /*ca20*/  FFMA.FTZ R46, R46, R47, R63 ;  /* 0x0000002f2e2e7223 */ /* 0x000fe2000001003f */
[----:B------:R-:W-:Y:S02]  /*ca30*/  HADD2.F32 R63, -RZ, R18.H1_H1 ;  /* 0x30000012ff3f7230 */ /* 0x000fe40000004100 */
[----:B------:R-:W-:-:S05]  /*ca40*/  HADD2.F32 R47, -RZ, R22.H1_H1 ;  /* 0x30000016ff2f7230 */ /* 0x000fca0000004100 */
[----:B------:R-:W-:Y:S01]  /*ca50*/  FFMA.FTZ R63, R62, R63, R47 ;  /* 0x0000003f3e3f7223 */ /* 0x000fe2000001002f */
[--C-:B------:R-:W-:Y:S01]  /*ca60*/  FADD.FTZ R62, R42, -R64.reuse ;  /* 0x800000402a3e7221 */ /* 0x100fe20000010000 */
[----:B------:R-:W-:-:S03]  /*ca70*/  FADD.FTZ R64, R43, -R64 ;  /* 0x800000402b407221 */ /* 0x000fc60000010000 */
[----:B------:R-:W-:Y:S01]  /*ca80*/  FMUL.FTZ R47, R61, R62 ;  /* 0x0000003e3d2f7220 */ /* 0x000fe20000410000 */
[--C-:B------:R-:W-:Y:S01]  /*ca90*/  HADD2.F32 R62, -RZ, R19.reuse.H0_H0 ;  /* 0x20000013ff3e7230 */ /* 0x100fe20000004100 */
[----:B------:R-:W-:Y:S01]  /*caa0*/  F2FP.F16.F32.PACK_AB R46, R63, R46 ;  /* 0x0000002e3f2e723e */ /* 0x000fe200000000ff */
[----:B------:R-:W-:Y:S01]  /*cab0*/  FMUL.FTZ R64, R61, R64 ;  /* 0x000000403d407220 */ /* 0x000fe20000410000 */
[----:B------:R-:W-:Y:S02]  /*cac0*/  HADD2.F32 R61, -RZ, R19.H1_H1 ;  /* 0x30000013ff3d7230 */ /* 0x000fe40000004100 */
[----:B------:R-:W-:Y:S02]  /*cad0*/  FFMA.FTZ R47, R47, R62, R68 ;  /* 0x0000003e2f2f7223 */ /* 0x000fe40000010044 */
[----:B------:R-:W0:Y:S01]  /*cae0*/  LDC.64 R62, c[0x0][0x428] ;  /* 0x00010a00ff3e7b82 */ /* 0x000e220000000a00 */
[----:B------:R-:W-:-:S05]  /*caf0*/  FFMA.FTZ R64, R64, R61, R69 ;  /* 0x0000003d40407223 */ /* 0x000fca0000010045 */
[----:B------:R-:W-:Y:S01]  /*cb00*/  F2FP.F16.F32.PACK_AB R47, R64, R47 ;  /* 0x0000002f402f723e */ /* 0x000fe200000000ff */
[----:B0-----:R-:W-:-:S05]  /*cb10*/  IMAD.WIDE.U32 R62, R65, 0x10, R62 ;  /* 0x00000010413e7825 */ /* 0x001fca00078e003e */
[----:B------:R2:W-:Y:S02]  /*cb20*/  STG.E.128 desc[UR8][R62.64], R44 ;  /* 0x0000002c3e007986 */ /* 0x0005e4000c101d08 */
.L_x_12837:
[----:B------:R-:W-:Y:S05]  /*cb30*/  BSYNC.RECONVERGENT B1 ;  /* 0x0000000000017941 */ /* 0x000fea0003800200 */
.L_x_12836:
[----:B-12---:R-:W1:Y:S02]  /*cb40*/  LDC.64 R44, c[0x0][0x380] ;  /* 0x0000e000ff2c7b82 */ /* 0x006e640000000a00 */
[----:B-1----:R-:W-:-:S05]  /*cb50*/  IMAD R59, R44, 0x4, R59 ;  /* 0x000000042c3b7824 */ /* 0x002fca00078e023b */
[----:B------:R-:W-:-:S13]  /*cb60*/  ISETP.GE.AND P1, PT, R59, R45, PT ;  /* 0x0000002d3b00720c */ /* 0x000fda0003f26270 */
[----:B------:R-:W-:Y:S05]  /*cb70*/  @!P1 BRA `(.L_x_12840) ;  /* 0xffffff3c00ac9947 */ /* 0x000fea000383ffff */
[----:B------:R-:W-:Y:S05]  /*cb80*/  BSYNC B0 ;  /* 0x0000000000007941 */ /* 0x000fea0003800000 */
.L_x_12602:
[----:B------:R-:W-:Y:S05]  /*cb90*/  EXIT ;  /* 0x000000000000794d */ /* 0x000fea0003800000 */
.L_x_12835:
[----:B0123--:R-:W-:Y:S01]  /*cba0*/  HFMA2 R63, -RZ, RZ, 0, 1.847743988037109375e-06 ;  /* 0x0000001fff3f7431 */ /* 0x00ffe200000001ff */
[----:B------:R-:W-:Y:S01]  /*cbb0*/  BSSY B1, `(.L_x_12841) ;  /* 0x0000007000017945 */ /* 0x000fe20003800000 */
[----:B------:R-:W-:Y:S01]  /*cbc0*/  MOV R67, R47 ;  /* 0x0000002f00437202 */ /* 0x000fe20000000f00 */
[----:B------:R-:W-:Y:S02]  /*cbd0*/  IMAD.MOV.U32 R64, RZ, RZ, 0x1 ;  /* 0x00000001ff407424 */ /* 0x000fe400078e00ff */
[----:B------:R-:W-:-:S07]  /*cbe0*/  IMAD.MOV.U32 R62, RZ, RZ, -0x1 ;  /* 0xffffffffff3e7424 */ /* 0x000fce00078e00ff */
[----:B-----5:R-:W-:Y:S05]  /*cbf0*/  WARPSYNC.COLLECTIVE R62, `(.L_x_12842) ;  /* 0x000000003e087348 */ /* 0x020fea0003c00000 */
[----:B------:R0:W1:Y:S02]  /*cc00*/  SHFL.BFLY P5, R66, R67, R64, R63 ;  /* 0x0c00004043427389 */ /* 0x00006400000a003f */
[----:B01---5:R-:W-:Y:S05]  /*cc10*/  ENDCOLLECTIVE ;  /* 0x000000000000791b */ /* 0x023fea0003800000 */
.L_x_12842:
[----:B------:R-:W-:Y:S05]  /*cc20*/  BSYNC B1 ;  /* 0x0000000000017941 */ /* 0x000fea0003800000 */
.L_x_12841:
[----:B------:R-:W-:Y:S01]  /*cc30*/  FADD.FTZ R67, R47, R66 ;  /* 0x000000422f437221 */ /* 0x000fe20000010000 */
[----:B------:R-:W-:Y:S01]  /*cc40*/  MOV R64, 0x2 ;  /* 0x0000000200407802 */ /* 0x000fe20000000f00 */
[----:B------:R-:W-:Y:S01]  /*cc50*/  IMAD.MOV.U32 R63, RZ, RZ, 0x1f ;  /* 0x0000001fff3f7424 */ /* 0x000fe200078e00ff */
[----:B------:R-:W-:Y:S01]  /*cc60*/  MOV R62, 0xffffffff ;  /* 0xffffffff003e7802 */ /* 0x000fe20000000f00 */
[----:B------:R-:W0:Y:S06]  /*cc70*/  LDC R61, c[0x0][0x400] ;  /* 0x00010000ff3d7b82 */ /* 0x000e2c0000000800 */
[----:B0-----:R-:W-:Y:S05]  /*cc80*/  WARPSYNC.COLLECTIVE R62, `(.L_x_12843) ;  /* 0x000000003e087348 */ /* 0x001fea0003c00000 */
[----:B------:R1:W2:Y:S02]  /*cc90*/  SHFL.BFLY P5, R66, R67, R64, R63 ;  /* 0x0c00004043427389 */ /* 0x0002a400000a003f */
[----:B012---:R-:W-:Y:S05]  /*cca0*/  ENDCOLLECTIVE ;  /* 0x000000000000791b */ /* 0x007fea0003800000 */
.L_x_12843:
[----:B------:R-:W-:Y:S02]  /*ccb0*/  HFMA2 R64, -RZ, RZ, 0, 2.384185791015625e-07 ;  /* 0x00000004ff407431 */ /* 0x000fe400000001ff */
[----:B------:R-:W-:-:S04]  /*ccc0*/  FADD.FTZ R68, R67, R66 ;  /* 0x0000004243447221 */ /* 0x000fc80000010000 */
[----:B------:R-:W-:-:S07]  /*ccd0*/  IMAD.MOV.U32 R67, RZ, RZ, R68 ;  /* 0x000000ffff437224 */ /* 0x000fce00078e0044 */
[----:B------:R-:W-:Y:S05]  /*cce0*/  WARPSYNC.COLLECTIVE R62, `(.L_x_12844) ;  /* 0x000000003e087348 */ /* 0x000fea0003c00000 */
[----:B------:R0:W1:Y:S02]  /*ccf0*/  SHFL.BFLY P5, R66, R67, R64, R63 ;  /* 0x0c00004043427389 */ /* 0x00006400000a003f */
[----:B01----:R-:W-:Y:S05]  /*cd00*/  ENDCOLLECTIVE ;  /* 0x000000000000791b */ /* 0x003fea0003800000 */
.L_x_12844:
[----:B------:R-:W-:Y:S01]  /*cd10*/  MOV R64, 0x8 ;  /* 0x0000000800407802 */ /* 0x000fe20000000f00 */
[----:B------:R-:W-:-:S04]  /*cd20*/  FADD.FTZ R69, R68, R66 ;  /* 0x0000004244457221 */ /* 0x000fc80000010000 */
[----:B------:R-:W-:-:S07]  /*cd30*/  IMAD.MOV.U32 R67, RZ, RZ, R69 ;  /* 0x000000ffff437224 */ /* 0x000fce00078e0045 */
[----:B------:R-:W-:Y:S05]  /*cd40*/  WARPSYNC.COLLECTIVE R62, `(.L_x_12845) ;  /* 0x000000003e087348 */ /* 0x000fea0003c00000 */
[----:B------:R0:W1:Y:S02]  /*cd50*/  SHFL.BFLY P5, R66, R67, R64, R63 ;  /* 0x0c00004043427389 */ /* 0x00006400000a003f */
[----:B01----:R-:W-:Y:S05]  /*cd60*/  ENDCOLLECTIVE ;  /* 0x000000000000791b */ /* 0x003fea0003800000 */
.L_x_12845:
[----:B------:R-:W-:Y:S02]  /*cd70*/  HFMA2 R64, -RZ, RZ, 0, 9.5367431640625e-07 ;  /* 0x00000010ff407431 */ /* 0x000fe400000001ff */
[----:B------:R-:W-:-:S04]  /*cd80*/  FADD.FTZ R69, R69, R66 ;  /* 0x0000004245457221 */ /* 0x000fc80000010000 */
[----:B------:R-:W-:-:S07]  /*cd90*/  IMAD.MOV.U32 R67, RZ, RZ, R69 ;  /* 0x000000ffff437224 */ /* 0x000fce00078e0045 */
[----:B------:R-:W-:Y:S05]  /*cda0*/  WARPSYNC.COLLECTIVE R62, `(.L_x_12846) ;  /* 0x000000003e087348 */ /* 0x000fea0003c00000 */
[----:B------:R0:W1:Y:S02]  /*cdb0*/  SHFL.BFLY P5, R66, R67, R64, R63 ;  /* 0x0c00004043427389 */ /* 0x00006400000a003f */
[----:B01----:R-:W-:Y:S05]  /*cdc0*/  ENDCOLLECTIVE ;  /* 0x000000000000791b */ /* 0x003fea0003800000 */
.L_x_12846:
        /* <DEDUP_REMOVED lines=36> */
[----:B------:R-:W-:-:S03]  /*d010*/  IMAD.MOV.U32 R62, RZ, RZ, -0x1 ;  /* 0xffffffffff3e7424 */ /* 0x000fc600078e00ff */
[----:B------:R-:W-:-:S07]  /*d020*/  IMAD.MOV.U32 R67, RZ, RZ, R46 ;  /* 0x000000ffff437224 */ /* 0x000fce00078e002e */
[----:B------:R-:W-:Y:S05]  /*d030*/  WARPSYNC.COLLECTIVE R62, `(.L_x_12847) ;  /* 0x000000003e087348 */ /* 0x000fea0003c00000 */
[----:B------:R0:W1:Y:S02]  /*d040*/  SHFL.BFLY P5, R66, R67, R64, R63 ;  /* 0x0c00004043427389 */ /* 0x00006400000a003f */
[----:B01----:R-:W-:Y:S05]  /*d050*/  ENDCOLLECTIVE ;  /* 0x000000000000791b */ /* 0x003fea0003800000 */
.L_x_12847:
[----:B------:R-:W-:Y:S02]  /*d060*/  IMAD.MOV.U32 R64, RZ, RZ, 0x2 ;  /* 0x00000002ff407424 */ /* 0x000fe400078e00ff */
[----:B------:R-:W-:-:S05]  /*d070*/  FADD.FTZ R47, R46, R66 ;  /* 0x000000422e2f7221 */ /* 0x000fca0000010000 */
[----:B------:R-:W-:-:S07]  /*d080*/  MOV R67, R47 ;  /* 0x0000002f00437202 */ /* 0x000fce0000000f00 */
[----:B------:R-:W-:Y:S05]  /*d090*/  WARPSYNC.COLLECTIVE R62, `(.L_x_12848) ;  /* 0x000000003e087348 */ /* 0x000fea0003c00000 */
[----:B------:R0:W1:Y:S02]  /*d0a0*/  SHFL.BFLY P5, R66, R67, R64, R63 ;  /* 0x0c00004043427389 */ /* 0x00006400000a003f */
[----:B01----:R-:W-:Y:S05]  /*d0b0*/  ENDCOLLECTIVE ;  /* 0x000000000000791b */ /* 0x003fea0003800000 */
.L_x_12848:
[----:B------:R-:W-:Y:S02]  /*d0c0*/  HFMA2 R64, -RZ, RZ, 0, 2.384185791015625e-07 ;  /* 0x00000004ff407431 */ /* 0x000fe400000001ff */
[----:B------:R-:W-:-:S07]  /*d0d0*/  FADD.FTZ R67, R47, R66 ;  /* 0x000000422f437221 */ /* 0x000fce0000010000 */
[----:B------:R-:W-:Y:S05]  /*d0e0*/  WARPSYNC.COLLECTIVE R62, `(.L_x_12849) ;  /* 0x000000003e087348 */ /* 0x000fea0003c00000 */
[----:B------:R0:W1:Y:S02]  /*d0f0*/  SHFL.BFLY P5, R66, R67, R64, R63 ;  /* 0x0c00004043427389 */ /* 0x00006400000a003f */
[----:B01----:R-:W-:Y:S05]  /*d100*/  ENDCOLLECTIVE ;  /* 0x000000000000791b */ /* 0x003fea0003800000 */
.L_x_12849:
[----:B------:R-:W-:Y:S01]  /*d110*/  MOV R64, 0x8 ;  /* 0x0000000800407802 */ /* 0x000fe20000000f00 */
[----:B------:R-:W-:-:S04]  /*d120*/  FADD.FTZ R68, R67, R66 ;  /* 0x0000004243447221 */ /* 0x000fc80000010000 */
[----:B------:R-:W-:-:S07]  /*d130*/  IMAD.MOV.U32 R67, RZ, RZ, R68 ;  /* 0x000000ffff437224 */ /* 0x000fce00078e0044 */
[----:B------:R-:W-:Y:S05]  /*d140*/  WARPSYNC.COLLECTIVE R62, `(.L_x_12850) ;  /* 0x000000003e087348 */ /* 0x000fea0003c00000 */
[----:B------:R0:W1:Y:S02]  /*d150*/  SHFL.BFLY P5, R66, R67, R64, R63 ;  /* 0x0c00004043427389 */ /* 0x00006400000a003f */
[----:B01----:R-:W-:Y:S05]  /*d160*/  ENDCOLLECTIVE ;  /* 0x000000000000791b */ /* 0x003fea0003800000 */
.L_x_12850:
[----:B------:R-:W-:Y:S02]  /*d170*/  HFMA2 R64, -RZ, RZ, 0, 9.5367431640625e-07 ;  /* 0x00000010ff407431 */ /* 0x000fe400000001ff */
[----:B------:R-:W-:-:S04]  /*d180*/  FADD.FTZ R69, R68, R66 ;  /* 0x0000004244457221 */ /* 0x000fc80000010000 */
[----:B------:R-:W-:-:S07]  /*d190*/  IMAD.MOV.U32 R67, RZ, RZ, R69 ;  /* 0x000000ffff437224 */ /* 0x000fce00078e0045 */
[----:B------:R-:W-:Y:S05]  /*d1a0*/  WARPSYNC.COLLECTIVE R62, `(.L_x_12851) ;  /* 0x000000003e087348 */ /* 0x000fea0003c00000 */
[----:B------:R0:W1:Y:S02]  /*d1b0*/  SHFL.BFLY P5, R66, R67, R64, R63 ;  /* 0x0c00004043427389 */ /* 0x00006400000a003f */
[----:B01----:R-:W-:Y:S05]  /*d1c0*/  ENDCOLLECTIVE ;  /* 0x000000000000791b */ /* 0x003fea0003800000 */
.L_x_12851:
[----:B------:R-:W-:Y:S05]  /*d1d0*/  BRA `(.L_x_12852) ;  /* 0xfffffff000747947 */ /* 0x000fea000383ffff */
.L_x_12853:
        /* <DEDUP_REMOVED lines=10> */
.L_x_20327:


//--------------------- .text._ZN10layer_norm13ln_fwd_kernelINS_13Kernel_traitsI6__halfS2_fS2_fjLj512ELj1ELj4ELj1ELj16ENS_18Kernel_traits_baseILj512ES2_S2_fS2_fjLj128EEEEELb1ELb0ELb1ELb1EEEvNS_9FwdParamsE --------------------------
	.section	.text._ZN10layer_norm13ln_fwd_kernelINS_13Kernel_traitsI6__halfS2_fS2_fjLj512ELj1ELj4ELj1ELj16ENS_18Kernel_traits_baseILj512ES2_S2_fS2_fjLj128EEEEELb1ELb0ELb1ELb1EEEvNS_9FwdParamsE,"ax",@progbits
	.align	128
        .global         _ZN10layer_norm13ln_fwd_kernelINS_13Kernel_traitsI6__halfS2_fS2_fjLj512ELj1ELj4ELj1ELj16ENS_18Kernel_traits_baseILj512ES2_S2_fS2_fjLj128EEEEELb1ELb0ELb1ELb1EEEvNS_9FwdParamsE
        .type           _ZN10layer_norm13ln_fwd_kernelINS_13Kernel_traitsI6__halfS2_fS2_fjLj512ELj1ELj4ELj1ELj16ENS_18Kernel_traits_baseILj512ES2_S2_fS2_fjLj128EEEEELb1ELb0ELb1ELb1EEEvNS_9FwdParamsE,@function
        .size           _ZN10layer_norm13ln_fwd_kernelINS_13Kernel_traitsI6__halfS2_fS2_fjLj512ELj1ELj4ELj1ELj16ENS_18Kernel_traits_baseILj512ES2_S2_fS2_fjLj128EEEEELb1ELb0ELb1ELb1EEEvNS_9FwdParamsE,(.L_x_20328 - _ZN10layer_norm13ln_fwd_kernelINS_13Kernel_traitsI6__halfS2_fS2_fjLj512ELj1ELj4ELj1ELj16ENS_18Kernel_traits_baseILj512ES2_S2_fS2_fjLj128EEEEELb1ELb0ELb1ELb1EEEvNS_9FwdParamsE)
        .other          _ZN10layer_norm13ln_fwd_kernelINS_13Kernel_traitsI6__halfS2_fS2_fjLj512ELj1ELj4ELj1ELj16ENS_18Kernel_traits_baseILj512ES2_S2_fS2_fjLj128EEEEELb1ELb0ELb1ELb1EEEvNS_9FwdParamsE,@"STO_CUDA_ENTRY STV_DEFAULT"
_ZN10layer_norm13ln_fwd_kernelINS_13Kernel_traitsI6__halfS2_fS2_fjLj512ELj1ELj4ELj1ELj16ENS_18Kernel_traits_baseILj512ES2_S2_fS2_fjLj128EEEEELb1ELb0ELb1ELb1EEEvNS_9FwdParamsE:
.text._ZN10layer_norm13ln_fwd_kernelINS_13Kernel_traitsI6__halfS2_fS2_fjLj512ELj1ELj4ELj1ELj16ENS_18Kernel_traits_baseILj512ES2_S2_fS2_fjLj128EEEEELb1ELb0ELb1ELb1EEEvNS_9FwdParamsE:
        /* <DEDUP_REMOVED lines=70> */
[----:B------:R-:W-:Y:S01]  /*0460*/  LOP3.LUT R54, R54, 0x3, RZ, 0xc0, !PT ;  /* 0x0000000336367812 */ /* 0x000fe200078ec0ff */
[----:B------:R-:W-:Y:S01]  /*0470*/  IMAD R15, R3, -0x2daee0ad, RZ ;  /* 0xd2511f53030f7824 */ /* 0x000fe200078e02ff */
[----:B------:R-:W-:Y:S01]  /*0480*/  LOP3.LUT R0, R17, UR18, R0, 0x96, !PT ;  /* 0x0000001211007c12 */ /* 0x000fe2000f8e9600 */
[----:B------:R-:W-:Y:S01]  /*0490*/  IMAD R12, R13, -0x326172a9, RZ ;  /* 0xcd9e8d570d0c7824 */ /* 0x000fe200078e02ff */
[----:B------:R-:W-:Y:S01]  /*04a0*/  UIADD3 UR26, UPT, UPT, UR7, 0x646e171e, URZ ;  /* 0x646e171e071a7890 */ /* 0x000fe2000fffe0ff */
[----:B------:R-:W-:Y:S01]  /*04b0*/  IMAD.HI.U32 R14, R2, -0x2daee0ad, RZ ;  /* 0xd2511f53020e7827 */ /* 0x000fe200078e00ff */
[----:B------:R-:W-:-:S02]  /*04c0*/  UIADD3 UR25, UPT, UPT, UR6, -0x4ab325aa, URZ ;  /* 0xb54cda5606197890 */ /* 0x000fc4000fffe0ff */
[----:B------:R-:W-:Y:S01]  /*04d0*/  UIADD3 UR27, UPT, UPT, UR6, 0x5384540f, URZ ;  /* 0x5384540f061b7890 */ /* 0x000fe2000fffe0ff */
[----:B------:R-:W-:Y:S01]  /*04e0*/  IMAD.HI.U32 R3, R0, -0x326172a9, RZ ;  /* 0xcd9e8d5700037827 */ /* 0x000fe200078e00ff */
[----:B------:R-:W-:Y:S01]  /*04f0*/  LOP3.LUT R14, R15, UR20, R14, 0x96, !PT ;  /* 0x000000140f0e7c12 */ /* 0x000fe2000f8e960e */
[----:B------:R-:W-:Y:S02]  /*0500*/  UIADD3 UR28, UPT, UPT, UR7, 0x1fd5c5a3, URZ ;  /* 0x1fd5c5a3071c7890 */ /* 0x000fe4000fffe0ff */
[----:B------:R-:W-:Y:S01]  /*0510*/  IMAD R15, R2, -0x2daee0ad, RZ ;  /* 0xd2511f53020f7824 */ /* 0x000fe200078e02ff */
[----:B------:R-:W-:Y:S01]  /*0520*/  LOP3.LUT R3, R12, UR19, R3, 0x96, !PT ;  /* 0x000000130c037c12 */ /* 0x000fe2000f8e9603 */
[----:B------:R-:W-:Y:S01]  /*0530*/  IMAD R13, R0, -0x326172a9, RZ ;  /* 0xcd9e8d57000d7824 */ /* 0x000fe200078e02ff */
[----:B------:R-:W0:Y:S01]  /*0540*/  LDCU.U8 UR4, c[0x0][0x410] ;  /* 0x00008200ff0477ac */ /* 0x000e220008000000 */
[----:B------:R-:W-:Y:S01]  /*0550*/  IMAD.HI.U32 R0, R14, -0x326172a9, RZ ;  /* 0xcd9e8d570e007827 */ /* 0x000fe200078e00ff */
[----:B------:R-:W-:-:S03]  /*0560*/  UIADD3 UR30, UPT, UPT, UR7, -0x24c28bd8, URZ ;  /* 0xdb3d7428071e7890 */ /* 0x000fc6000fffe0ff */
        /* <DEDUP_REMOVED lines=16> */
[----:B------:R-:W0:Y:S01]  /*0670*/  LDCU UR14, c[0x0][0x448] ;  /* 0x00008900ff0e77ac */ /* 0x000e220008000800 */
[----:B------:R-:W-:Y:S02]  /*0680*/  IMAD R13, R0, -0x2daee0ad, RZ ;  /* 0xd2511f53000d7824 */ /* 0x000fe400078e02ff */
[----:B------:R-:W-:Y:S01]  /*0690*/  IMAD R9, R2, -0x326172a9, RZ ;  /* 0xcd9e8d5702097824 */ /* 0x000fe200078e02ff */
[----:B------:R-:W2:Y:S01]  /*06a0*/  LDCU.64 UR12, c[0x0][0x408] ;  /* 0x00008100ff0c77ac */ /* 0x000ea20008000a00 */
[----:B------:R-:W-:Y:S01]  /*06b0*/  IMAD.HI.U32 R0, R3, -0x2daee0ad, RZ ;  /* 0xd2511f5303007827 */ /* 0x000fe200078e00ff */
[----:B------:R-:W3:Y:S03]  /*06c0*/  LDCU.64 UR10, c[0x0][0x3a0] ;  /* 0x00007400ff0a77ac */ /* 0x000ee60008000a00 */
[----:B------:R-:W-:Y:S01]  /*06d0*/  IMAD.HI.U32 R2, R12, -0x326172a9, RZ ;  /* 0xcd9e8d570c027827 */ /* 0x000fe200078e00ff */
[----:B------:R-:W-:-:S03]  /*06e0*/  LOP3.LUT R13, R13, UR26, R0, 0x96, !PT ;  /* 0x0000001a0d0d7c12 */ /* 0x000fc6000f8e9600 */
[----:B------:R-:W-:Y:S01]  /*06f0*/  @P0 IMAD.MOV.U32 R48, RZ, RZ, R8 ;  /* 0x000000ffff300224 */ /* 0x000fe200078e0008 */
[----:B------:R-:W-:Y:S01]  /*0700*/  LOP3.LUT R9, R9, UR25, R2, 0x96, !PT ;  /* 0x0000001909097c12 */ /* 0x000fe2000f8e9602 */
[----:B------:R-:W-:Y:S01]  /*0710*/  IMAD R15, R12, -0x326172a9, RZ ;  /* 0xcd9e8d570c0f7824 */ /* 0x000fe200078e02ff */
[----:B------:R-:W-:Y:S01]  /*0720*/  @!P0 MOV R48, R8 ;  /* 0x0000000800308202 */ /* 0x000fe20000000f00 */
[----:B------:R-:W-:-:S04]  /*0730*/  IMAD.HI.U32 R2, R13, -0x326172a9, RZ ;  /* 0xcd9e8d570d027827 */ /* 0x000fc800078e00ff */
[----:B------:R-:W-:Y:S01]  /*0740*/  IMAD R8, R3, -0x2daee0ad, RZ ;  /* 0xd2511f5303087824 */ /* 0x000fe200078e02ff */
[----:B------:R-:W-:Y:S01]  /*0750*/  LOP3.LUT R15, R15, UR27, R2, 0x96, !PT ;  /* 0x0000001b0f0f7c12 */ /* 0x000fe2000f8e9602 */
[----:B------:R-:W-:Y:S01]  /*0760*/  IMAD.HI.U32 R3, R9, -0x2daee0ad, RZ ;  /* 0xd2511f5309037827 */ /* 0x000fe200078e00ff */
[----:B------:R-:W-:-:S03]  /*0770*/  @P0 MOV R2, R4 ;  /* 0x0000000400020202 */ /* 0x000fc60000000f00 */
        /* <DEDUP_REMOVED lines=8> */
[--C-:B------:R-:W-:Y:S01]  /*0800*/  @P0 IMAD.MOV.U32 R0, RZ, RZ, R11.reuse ;  /* 0x000000ffff000224 */ /* 0x100fe200078e000b */
[----:B------:R-:W-:Y:S01]  /*0810*/  LOP3.LUT R10, R13, UR29, R10, 0x96, !PT ;  /* 0x0000001d0d0a7c12 */ /* 0x000fe2000f8e960a */
[----:B------:R-:W-:Y:S02]  /*0820*/  IMAD R13, R8, -0x326172a9, RZ ;  /* 0xcd9e8d57080d7824 */ /* 0x000fe400078e02ff */
[----:B------:R-:W-:Y:S02]  /*0830*/  @!P0 IMAD.MOV.U32 R0, RZ, RZ, R11 ;  /* 0x000000ffff008224 */ /* 0x000fe400078e000b */
[----:B------:R-:W-:-:S04]  /*0840*/  IMAD.HI.U32 R8, R9, -0x326172a9, RZ ;  /* 0xcd9e8d5709087827 */ /* 0x000fc800078e00ff */
[----:B------:R-:W-:Y:S01]  /*0850*/  @P0 IMAD.MOV.U32 R3, RZ, RZ, R5 ;  /* 0x000000ffff030224 */ /* 0x000fe200078e0005 */
[----:B------:R-:W-:Y:S01]  /*0860*/  @!P0 MOV R3, R5 ;  /* 0x0000000500038202 */ /* 0x000fe20000000f00 */
[----:B------:R-:W-:Y:S02]  /*0870*/  IMAD R12, R15, -0x2daee0ad, RZ ;  /* 0xd2511f530f0c7824 */ /* 0x000fe400078e02ff */
[----:B------:R-:W-:-:S04]  /*0880*/  IMAD.HI.U32 R11, R10, -0x2daee0ad, RZ ;  /* 0xd2511f530a0b7827 */ /* 0x000fc800078e00ff */
[----:B------:R-:W-:Y:S02]  /*0890*/  @!P0 IMAD.MOV.U32 R2, RZ, RZ, R4 ;  /* 0x000000ffff028224 */ /* 0x000fe400078e0004 */
[--C-:B------:R-:W-:Y:S02]  /*08a0*/  @P0 IMAD.MOV.U32 R5, RZ, RZ, R7.reuse ;  /* 0x000000ffff050224 */ /* 0x100fe400078e0007 */
[----:B------:R-:W-:Y:S01]  /*08b0*/  @P0 IMAD.MOV.U32 R4, RZ, RZ, R6 ;  /* 0x000000ffff040224 */ /* 0x000fe200078e0006 */
[----:B------:R-:W-:Y:S01]  /*08c0*/  @!P0 MOV R4, R6 ;  /* 0x0000000600048202 */ /* 0x000fe20000000f00 */
[----:B------:R-:W-:Y:S01]  /*08d0*/  @!P0 IMAD.MOV.U32 R5, RZ, RZ, R7 ;  /* 0x000000ffff058224 */ /* 0x000fe200078e0007 */
[----:B------:R-:W-:Y:S01]  /*08e0*/  LOP3.LUT R7, R13, UR31, R8, 0x96, !PT ;  /* 0x0000001f0d077c12 */ /* 0x000fe2000f8e9608 */
[----:B------:R-:W-:Y:S01]  /*08f0*/  IMAD R56, R10, -0x2daee0ad, RZ ;  /* 0xd2511f530a387824 */ /* 0x000fe200078e02ff */
[----:B------:R-:W-:Y:S01]  /*0900*/  LOP3.LUT R6, R12, UR32, R11, 0x96, !PT ;  /* 0x000000200c067c12 */ /* 0x000fe2000f8e960b */
[----:B------:R-:W-:-:S02]  /*0910*/  IMAD.MOV.U32 R8, RZ, RZ, RZ ;  /* 0x000000ffff087224 */ /* 0x000fc400078e00ff */
[----:B0123--:R-:W-:-:S07]  /*0920*/  IMAD R10, R9, -0x326172a9, RZ ;  /* 0xcd9e8d57090a7824 */ /* 0x00ffce00078e02ff */
.L_x_13086:
[----:B0-----:R-:W0:Y:S08]  /*0930*/  LDC.64 R58, c[0x0][0x3f0] ;  /* 0x0000fc00ff3a7b82 */ /* 0x001e300000000a00 */
[----:B------:R-:W1:Y:S08]  /*0940*/  LDC R57, c[0x0][0x388] ;  /* 0x0000e200ff397b82 */ /* 0x000e700000000800 */
[----:B------:R-:W2:Y:S01]  /*0950*/  LDC.64 R14, c[0x0][0x3f8] ;  /* 0x0000fe00ff0e7b82 */ /* 0x000ea20000000a00 */
[----:B0-----:R-:W-:-:S06]  /*0960*/  IMAD.WIDE R58, R52, 0x4, R58 ;  /* 0x00000004343a7825 */ /* 0x001fcc00078e023a */
[----:B------:R-:W3:Y:S01]  /*0970*/  LDG.E R58, desc[UR8][R58.64] ;  /* 0x000000083a3a7981 */ /* 0x000ee2000c1e1900 */
[----:B------:R-:W-:Y:S02]  /*0980*/  IMAD.MOV.U32 R39, RZ, RZ, RZ ;  /* 0x000000ffff277224 */ /* 0x000fe400078e00ff */
[----:B--2---:R-:W-:-:S05]  /*0990*/  IMAD.WIDE R14, R52, 0x4, R14 ;  /* 0x00000004340e7825 */ /* 0x004fca00078e020e */
        /* <DEDUP_REMOVED lines=43> */
.L_x_12861:
        /* <DEDUP_REMOVED lines=13> */
.L_x_12863:
[----:B------:R-:W-:Y:S05]  /*0d20*/  BSYNC.RECONVERGENT B4 ;  /* 0x0000000000047941 */ /* 0x000fea0003800200 */
.L_x_12862:
        /* <DEDUP_REMOVED lines=41> */
[----:B------:R-:W-:Y:S02]  /*0fc0*/  LOP3.LUT R6, R6, UR32, R33, 0x96, !PT ;  /* 0x0000002006067c12 */ /* 0x000fe4000f8e9621 */
[----:B------:R-:W-:-:S07]  /*0fd0*/  MOV R36, R32 ;  /* 0x0000002000247202 */ /* 0x000fce0000000f00 */
.L_x_12860:
[----:B------:R-:W-:Y:S05]  /*0fe0*/  BSYNC.RECONVERGENT B3 ;  /* 0x0000000000037941 */ /* 0x000fea0003800200 */
.L_x_12859:
        /* <DEDUP_REMOVED lines=10> */
.L_x_12858:
[----:B------:R-:W-:Y:S05]  /*1090*/  BSYNC.RECONVERGENT B2 ;  /* 0x0000000000027941 */ /* 0x000fea0003800200 */
.L_x_12857:
        /* <DEDUP_REMOVED lines=20> */
.L_x_12868:
        /* <DEDUP_REMOVED lines=13> */
.L_x_12870:
[----:B------:R-:W-:Y:S05]  /*12b0*/  BSYNC.RECONVERGENT B4 ;  /* 0x0000000000047941 */ /* 0x000fea0003800200 */
.L_x_12869:
        /* <DEDUP_REMOVED lines=42> */
.L_x_12867:
[----:B------:R-:W-:Y:S05]  /*1560*/  BSYNC.RECONVERGENT B3 ;  /* 0x0000000000037941 */ /* 0x000fea0003800200 */
.L_x_12866:
        /* <DEDUP_REMOVED lines=10> */
.L_x_12865:
[----:B------:R-:W-:Y:S05]  /*1610*/  BSYNC.RECONVERGENT B2 ;  /* 0x0000000000027941 */ /* 0x000fea0003800200 */
.L_x_12864:
        /* <DEDUP_REMOVED lines=20> */
.L_x_12875:
        /* <DEDUP_REMOVED lines=13> */
.L_x_12877:
[----:B------:R-:W-:Y:S05]  /*1830*/  BSYNC.RECONVERGENT B4 ;  /* 0x0000000000047941 */ /* 0x000fea0003800200 */
.L_x_12876:
        /* <DEDUP_REMOVED lines=43> */
.L_x_12874:
[----:B------:R-:W-:Y:S05]  /*1af0*/  BSYNC.RECONVERGENT B3 ;  /* 0x0000000000037941 */ /* 0x000fea0003800200 */
.L_x_12873:
        /* <DEDUP_REMOVED lines=10> */
.L_x_12872:
[----:B------:R-:W-:Y:S05]  /*1ba0*/  BSYNC.RECONVERGENT B2 ;  /* 0x0000000000027941 */ /* 0x000fea0003800200 */
.L_x_12871:
        /* <DEDUP_REMOVED lines=20> */
.L_x_12882:
        /* <DEDUP_REMOVED lines=13> */
.L_x_12884:
[----:B------:R-:W-:Y:S05]  /*1dc0*/  BSYNC.RECONVERGENT B4 ;  /* 0x0000000000047941 */ /* 0x000fea0003800200 */
.L_x_12883:
        /* <DEDUP_REMOVED lines=43> */
.L_x_12881:
[----:B------:R-:W-:Y:S05]  /*2080*/  BSYNC.RECONVERGENT B3 ;  /* 0x0000000000037941 */ /* 0x000fea0003800200 */
.L_x_12880:
        /* <DEDUP_REMOVED lines=10> */
.L_x_12879:
[----:B------:R-:W-:Y:S05]  /*2130*/  BSYNC.RECONVERGENT B2 ;  /* 0x0000000000027941 */ /* 0x000fea0003800200 */
.L_x_12878:
        /* <DEDUP_REMOVED lines=20> */
.L_x_12889:
        /* <DEDUP_REMOVED lines=13> */
.L_x_12891:
[----:B------:R-:W-:Y:S05]  /*2350*/  BSYNC.RECONVERGENT B4 ;  /* 0x0000000000047941 */ /* 0x000fea0003800200 */
.L_x_12890:
        /* <DEDUP_REMOVED lines=43> */
.L_x_12888:
[----:B------:R-:W-:Y:S05]  /*2610*/  BSYNC.RECONVERGENT B3 ;  /* 0x0000000000037941 */ /* 0x000fea0003800200 */
.L_x_12887:
        /* <DEDUP_REMOVED lines=10> */
.L_x_12886:
[----:B------:R-:W-:Y:S05]  /*26c0*/  BSYNC.RECONVERGENT B2 ;  /* 0x0000000000027941 */ /* 0x000fea0003800200 */
.L_x_12885:
        /* <DEDUP_REMOVED lines=20> */
.L_x_12896:
        /* <DEDUP_REMOVED lines=13> */
.L_x_12898:
[----:B------:R-:W-:Y:S05]  /*28e0*/  BSYNC.RECONVERGENT B4 ;  /* 0x0000000000047941 */ /* 0x000fea0003800200 */
.L_x_12897:
        /* <DEDUP_REMOVED lines=43> */
.L_x_12895:
[----:B------:R-:W-:Y:S05]  /*2ba0*/  BSYNC.RECONVERGENT B3 ;  /* 0x0000000000037941 */ /* 0x000fea0003800200 */
.L_x_12894:
        /* <DEDUP_REMOVED lines=10> */
.L_x_12893:
[----:B------:R-:W-:Y:S05]  /*2c50*/  BSYNC.RECONVERGENT B2 ;  /* 0x0000000000027941 */ /* 0x000fea0003800200 */
.L_x_12892:
        /* <DEDUP_REMOVED lines=20> */
.L_x_12903:
        /* <DEDUP_REMOVED lines=13> */
.L_x_12905:
[----:B------:R-:W-:Y:S05]  /*2e70*/  BSYNC.RECONVERGENT B4 ;  /* 0x0000000000047941 */ /* 0x000fea0003800200 */
.L_x_12904:
        /* <DEDUP_REMOVED lines=43> */
.L_x_12902:
[----:B------:R-:W-:Y:S05]  /*3130*/  BSYNC.RECONVERGENT B3 ;  /* 0x0000000000037941 */ /* 0x000fea0003800200 */
.L_x_12901:
        /* <DEDUP_REMOVED lines=10> */
.L_x_12900:
[----:B------:R-:W-:Y:S05]  /*31e0*/  BSYNC.RECONVERGENT B2 ;  /* 0x0000000000027941 */ /* 0x000fea0003800200 */
.L_x_12899:
        /* <DEDUP_REMOVED lines=19> */
.L_x_12909:
        /* <DEDUP_REMOVED lines=13> */
.L_x_12911:
[----:B------:R-:W-:Y:S05]  /*33f0*/  BSYNC.RECONVERGENT B3 ;  /* 0x0000000000037941 */ /* 0x000fea0003800200 */
.L_x_12910:
        /* <DEDUP_REMOVED lines=42> */
.L_x_12908:
[----:B------:R-:W-:Y:S05]  /*36a0*/  BSYNC.RECONVERGENT B2 ;  /* 0x0000000000027941 */ /* 0x000fea0003800200 */
.L_x_12907:
        /* <DEDUP_REMOVED lines=9> */
[----:B------:R-:W-:Y:S01]  /*3740*/  FADD.FTZ R15, R15, R32 ;  /* 0x000000200f0f7221 */ /* 0x000fe20000010000 */
[----:B------:R-:W-:Y:S06]  /*3750*/  BRA `(.L_x_12906) ;  /* 0x0000002800a07947 */ /* 0x000fec0003800000 */
.L_x_12856:
        /* <DEDUP_REMOVED lines=21> */
.L_x_12916:
        /* <DEDUP_REMOVED lines=13> */
.L_x_12918:
[----:B------:R-:W-:Y:S05]  /*3980*/  BSYNC.RECONVERGENT B4 ;  /* 0x0000000000047941 */ /* 0x000fea0003800200 */
.L_x_12917:
        /* <DEDUP_REMOVED lines=42> */
.L_x_12915:
[----:B------:R-:W-:Y:S05]  /*3c30*/  BSYNC.RECONVERGENT B3 ;  /* 0x0000000000037941 */ /* 0x000fea0003800200 */
.L_x_12914:
        /* <DEDUP_REMOVED lines=9> */
.L_x_12913:
[----:B------:R-:W-:Y:S05]  /*3cd0*/  BSYNC.RECONVERGENT B2 ;  /* 0x0000000000027941 */ /* 0x000fea0003800200 */
.L_x_12912:
        /* <DEDUP_REMOVED lines=17> */
.L_x_12923:
        /* <DEDUP_REMOVED lines=13> */
.L_x_12925:
[----:B------:R-:W-:Y:S05]  /*3ec0*/  BSYNC.RECONVERGENT B4 ;  /* 0x0000000000047941 */ /* 0x000fea0003800200 */
.L_x_12924:
        /* <DEDUP_REMOVED lines=42> */
.L_x_12922:
[----:B------:R-:W-:Y:S05]  /*4170*/  BSYNC.RECONVERGENT B3 ;  /* 0x0000000000037941 */ /* 0x000fea0003800200 */
.L_x_12921:
        /* <DEDUP_REMOVED lines=9> */
.L_x_12920:
[----:B------:R-:W-:Y:S05]  /*4210*/  BSYNC.RECONVERGENT B2 ;  /* 0x0000000000027941 */ /* 0x000fea0003800200 */
.L_x_12919:
        /* <DEDUP_REMOVED lines=17> */
.L_x_12930:
        /* <DEDUP_REMOVED lines=13> */
.L_x_12932:
[----:B------:R-:W-:Y:S05]  /*4400*/  BSYNC.RECONVERGENT B4 ;  /* 0x0000000000047941 */ /* 0x000fea0003800200 */
.L_x_12931:
        /* <DEDUP_REMOVED lines=43> */
.L_x_12929:
[----:B------:R-:W-:Y:S05]  /*46c0*/  BSYNC.RECONVERGENT B3 ;  /* 0x0000000000037941 */ /* 0x000fea0003800200 */
.L_x_12928:
        /* <DEDUP_REMOVED lines=9> */
.L_x_12927:
[----:B------:R-:W-:Y:S05]  /*4760*/  BSYNC.RECONVERGENT B2 ;  /* 0x0000000000027941 */ /* 0x000fea0003800200 */
.L_x_12926:
        /* <DEDUP_REMOVED lines=17> */
.L_x_12937:
        /* <DEDUP_REMOVED lines=13> */
.L_x_12939:
[----:B------:R-:W-:Y:S05]  /*4950*/  BSYNC.RECONVERGENT B4 ;  /* 0x0000000000047941 */ /* 0x000fea0003800200 */
.L_x_12938:
        /* <DEDUP_REMOVED lines=43> */
.L_x_12936:
[----:B------:R-:W-:Y:S05]  /*4c10*/  BSYNC.RECONVERGENT B3 ;  /* 0x0000000000037941 */ /* 0x000fea0003800200 */
.L_x_12935:
        /* <DEDUP_REMOVED lines=9> */
.L_x_12934:
[----:B------:R-:W-:Y:S05]  /*4cb0*/  BSYNC.RECONVERGENT B2 ;  /* 0x0000000000027941 */ /* 0x000fea0003800200 */
.L_x_12933:
        /* <DEDUP_REMOVED lines=17> */
.L_x_12944:
        /* <DEDUP_REMOVED lines=13> */
.L_x_12946:
[----:B------:R-:W-:Y:S05]  /*4ea0*/  BSYNC.RECONVERGENT B4 ;  /* 0x0000000000047941 */ /* 0x000fea0003800200 */
.L_x_12945:
        /* <DEDUP_REMOVED lines=43> */
.L_x_12943:
[----:B------:R-:W-:Y:S05]  /*5160*/  BSYNC.RECONVERGENT B3 ;  /* 0x0000000000037941 */ /* 0x000fea0003800200 */
.L_x_12942:
        /* <DEDUP_REMOVED lines=9> */
.L_x_12941:
[----:B------:R-:W-:Y:S05]  /*5200*/  BSYNC.RECONVERGENT B2 ;  /* 0x0000000000027941 */ /* 0x000fea0003800200 */
.L_x_12940:
        /* <DEDUP_REMOVED lines=17> */
.L_x_12951:
        /* <DEDUP_REMOVED lines=13> */
.L_x_12953:
[----:B------:R-:W-:Y:S05]  /*53f0*/  BSYNC.RECONVERGENT B4 ;  /* 0x0000000000047941 */ /* 0x000fea0003800200 */
.L_x_12952:
        /* <DEDUP_REMOVED lines=43> */
.L_x_12950:
[----:B------:R-:W-:Y:S05]  /*56b0*/  BSYNC.RECONVERGENT B3 ;  /* 0x0000000000037941 */ /* 0x000fea0003800200 */
.L_x_12949:
        /* <DEDUP_REMOVED lines=9> */
.L_x_12948:
[----:B------:R-:W-:Y:S05]  /*5750*/  BSYNC.RECONVERGENT B2 ;  /* 0x0000000000027941 */ /* 0x000fea0003800200 */
.L_x_12947:
        /* <DEDUP_REMOVED lines=17> */
.L_x_12958:
        /* <DEDUP_REMOVED lines=13> */
.L_x_12960:
[----:B------:R-:W-:Y:S05]  /*5940*/  BSYNC.RECONVERGENT B4 ;  /* 0x0000000000047941 */ /* 0x000fea0003800200 */
.L_x_12959:
        /* <DEDUP_REMOVED lines=43> */
.L_x_12957:
[----:B------:R-:W-:Y:S05]  /*5c00*/  BSYNC.RECONVERGENT B3 ;  /* 0x0000000000037941 */ /* 0x000fea0003800200 */
.L_x_12956:
        /* <DEDUP_REMOVED lines=9> */
.L_x_12955:
[----:B------:R-:W-:Y:S05]  /*5ca0*/  BSYNC.RECONVERGENT B2 ;  /* 0x0000000000027941 */ /* 0x000fea0003800200 */
.L_x_12954:
        /* <DEDUP_REMOVED lines=16> */
.L_x_12963:
        /* <DEDUP_REMOVED lines=13> */
.L_x_12965:
[----:B------:R-:W-:Y:S05]  /*5e80*/  BSYNC.RECONVERGENT B3 ;  /* 0x0000000000037941 */ /* 0x000fea0003800200 */
.L_x_12964:
        /* <DEDUP_REMOVED lines=43> */
.L_x_12962:
[----:B------:R-:W-:Y:S05]  /*6140*/  BSYNC.RECONVERGENT B2 ;  /* 0x0000000000027941 */ /* 0x000fea0003800200 */
.L_x_12961:
        /* <DEDUP_REMOVED lines=9> */
.L_x_12906:
[----:B------:R-:W-:Y:S05]  /*61e0*/  BSYNC.RECONVERGENT B1 ;  /* 0x0000000000017941 */ /* 0x000fea0003800200 */
.L_x_12855:
[----:B------:R-:W0:Y:S01]  /*61f0*/  LDC.64 R62, c[0x0][0x3a8] ;  /* 0x0000ea00ff3e7b82 */ /* 0x000e220000000a00 */
[----:B------:R-:W-:Y:S01]  /*6200*/  BSSY.RECONVERGENT B1, `(.L_x_12966) ;  /* 0x000001a000017945 */ /* 0x000fe20003800200 */
[----:B------:R-:W-:Y:S02]  /*6210*/  VIADD R59, R39, 0x20 ;  /* 0x00000020273b7836 */ /* 0x000fe40000000000 */
[----:B0-----:R-:W-:-:S05]  /*6220*/  IMAD.WIDE.U32 R32, R37, 0x20, R62 ;  /* 0x0000002025207825 */ /* 0x001fca00078e003e */
[----:B-----5:R0:W-:Y:S04]  /*6230*/  STG.E.128 desc[UR8][R32.64], R16 ;  /* 0x0000001020007986 */ /* 0x0201e8000c101d08 */
[----:B------:R0:W-:Y:S01]  /*6240*/  STG.E.128 desc[UR8][R32.64+0x10], R12 ;  /* 0x0000100c20007986 */ /* 0x0001e2000c101d08 */
[----:B------:R-:W-:Y:S05]  /*6250*/  @!P2 BRA `(.L_x_12967) ;  /* 0x000000000050a947 */ /* 0x000fea0003800000 */
[----:B0-----:R-:W-:Y:S02]  /*6260*/  SHF.L.U32 R32, R44, 0x10, RZ ;  /* 0x000000102c207819 */ /* 0x001fe400000006ff */
        /* <DEDUP_REMOVED lines=19> */
.L_x_12967:
[----:B------:R-:W-:Y:S05]  /*63a0*/  BSYNC.RECONVERGENT B1 ;  /* 0x0000000000017941 */ /* 0x000fea0003800200 */
.L_x_12966:
[----:B------:R-:W-:Y:S04]  /*63b0*/  BSSY.RECONVERGENT B1, `(.L_x_12968) ;  /* 0x0000005000017945 */ /* 0x000fe80003800200 */
[----:B------:R-:W-:Y:S05]  /*63c0*/  @!P2 BRA `(.L_x_12969) ;  /* 0x00000000000ca947 */ /* 0x000fea0003800000 */
[----:B------:R-:W2:Y:S02]  /*63d0*/  LDC.64 R20, c[0x0][0x390] ;  /* 0x0000e400ff147b82 */ /* 0x000ea40000000a00 */
[----:B--2---:R-:W-:-:S06]  /*63e0*/  IMAD.WIDE.U32 R20, R59, 0x10, R20 ;  /* 0x000000103b147825 */ /* 0x004fcc00078e0014 */
[----:B------:R-:W5:Y:S02]  /*63f0*/  LDG.E.128 R20, desc[UR8][R20.64] ;  /* 0x0000000814147981 */ /* 0x000f64000c1e1d00 */
.L_x_12969:
[----:B------:R-:W-:Y:S05]  /*6400*/  BSYNC.RECONVERGENT B1 ;  /* 0x0000000000017941 */ /* 0x000fea0003800200 */
.L_x_12968:
[----:B------:R-:W-:Y:S01]  /*6410*/  BSSY.RECONVERGENT B1, `(.L_x_12970) ;  /* 0x0000577000017945 */ /* 0x000fe20003800200 */
[----:B------:R-:W-:-:S03]  /*6420*/  VIADD R60, R37, 0x20 ;  /* 0x00000020253c7836 */ /* 0x000fc60000000000 */
[----:B------:R-:W-:Y:S05]  /*6430*/  @!P0 BRA `(.L_x_12971) ;  /* 0x0000002c002c8947 */ /* 0x000fea0003800000 */
        /* <DEDUP_REMOVED lines=25> */
.L_x_12976:
        /* <DEDUP_REMOVED lines=13> */
.L_x_12978:
[----:B------:R-:W-:Y:S05]  /*66a0*/  BSYNC.RECONVERGENT B4 ;  /* 0x0000000000047941 */ /* 0x000fea0003800200 */
.L_x_12977:
        /* <DEDUP_REMOVED lines=43> */
.L_x_12975:
[----:B------:R-:W-:Y:S05]  /*6960*/  BSYNC.RECONVERGENT B3 ;  /* 0x0000000000037941 */ /* 0x000fea0003800200 */
.L_x_12974:
[----:B------:R-:W-:Y:S01]  /*6970*/  I2FP.F32.U32 R9, R9 ;  /* 0x0000000900097245 */ /* 0x000fe20000201000 */
[----:B------:R-:W-:-:S05]  /*6980*/  HFMA2 R54, -RZ, RZ, 0.1171875, 0 ;  /* 0x2f800000ff367431 */ /* 0x000fca00000001ff */
[----:B------:R-:W-:Y:S01]  /*6990*/  FFMA.FTZ R9, R9, R54, 1.1641532182693481445e-10 ;  /* 0x2f00000009097423 */ /* 0x000fe20000010036 */
[----:B-----5:R-:W-:-:S04]  /*69a0*/  HADD2.F32 R54, -RZ, R20.H0_H0 ;  /* 0x20000014ff367230 */ /* 0x020fc80000004100 */
[----:B------:R-:W-:Y:S01]  /*69b0*/  FSETP.GTU.FTZ.AND P3, PT, R9, UR5, PT ;  /* 0x0000000509007c0b */ /* 0x000fe2000bf7c000 */
[----:B------:R-:W-:-:S04]  /*69c0*/  FMUL.FTZ R54, R54, UR13 ;  /* 0x0000000d36367c20 */ /* 0x000fc80008410000 */
[----:B------:R-:W-:-:S05]  /*69d0*/  FMUL.FTZ R9, R54, UR12 ;  /* 0x0000000c36097c20 */ /* 0x000fca0008410000 */
[----:B------:R-:W-:-:S05]  /*69e0*/  FSEL R9, R9, RZ, !P3 ;  /* 0x000000ff09097208 */ /* 0x000fca0005800000 */
[----:B------:R-:W-:Y:S01]  /*69f0*/  FADD.FTZ R36, R36, R9 ;  /* 0x0000000924247221 */ /* 0x000fe20000010000 */
[----:B------:R-:W-:-:S07]  /*6a00*/  SEL R9, RZ, 0x1, P3 ;  /* 0x00000001ff097807 */ /* 0x000fce0001800000 */
.L_x_12973:
[----:B------:R-:W-:Y:S05]  /*6a10*/  BSYNC.RECONVERGENT B2 ;  /* 0x0000000000027941 */ /* 0x000fea0003800200 */
.L_x_12972:
        /* <DEDUP_REMOVED lines=20> */
.L_x_12983:
        /* <DEDUP_REMOVED lines=13> */
.L_x_12985:
[----:B------:R-:W-:Y:S05]  /*6c30*/  BSYNC.RECONVERGENT B4 ;  /* 0x0000000000047941 */ /* 0x000fea0003800200 */
.L_x_12984:
        /* <DEDUP_REMOVED lines=42> */
.L_x_12982:
[----:B------:R-:W-:Y:S05]  /*6ee0*/  BSYNC.RECONVERGENT B3 ;  /* 0x0000000000037941 */ /* 0x000fea0003800200 */
.L_x_12981:
        /* <DEDUP_REMOVED lines=10> */
.L_x_12980:
[----:B------:R-:W-:Y:S05]  /*6f90*/  BSYNC.RECONVERGENT B2 ;  /* 0x0000000000027941 */ /* 0x000fea0003800200 */
.L_x_12979:
        /* <DEDUP_REMOVED lines=20> */
.L_x_12990:
        /* <DEDUP_REMOVED lines=13> */
.L_x_12992:
[----:B------:R-:W-:Y:S05]  /*71b0*/  BSYNC.RECONVERGENT B4 ;  /* 0x0000000000047941 */ /* 0x000fea0003800200 */
.L_x_12991:
        /* <DEDUP_REMOVED lines=43> */
.L_x_12989:
[----:B------:R-:W-:Y:S05]  /*7470*/  BSYNC.RECONVERGENT B3 ;  /* 0x0000000000037941 */ /* 0x000fea0003800200 */
.L_x_12988:
        /* <DEDUP_REMOVED lines=10> */
.L_x_12987:
[----:B------:R-:W-:Y:S05]  /*7520*/  BSYNC.RECONVERGENT B2 ;  /* 0x0000000000027941 */ /* 0x000fea0003800200 */
.L_x_12986:
        /* <DEDUP_REMOVED lines=20> */
.L_x_12997:
        /* <DEDUP_REMOVED lines=13> */
.L_x_12999:
[----:B------:R-:W-:Y:S05]  /*7740*/  BSYNC.RECONVERGENT B4 ;  /* 0x0000000000047941 */ /* 0x000fea0003800200 */
.L_x_12998:
        /* <DEDUP_REMOVED lines=43> */
.L_x_12996:
[----:B------:R-:W-:Y:S05]  /*7a00*/  BSYNC.RECONVERGENT B3 ;  /* 0x0000000000037941 */ /* 0x000fea0003800200 */
.L_x_12995:
        /* <DEDUP_REMOVED lines=10> */
.L_x_12994:
[----:B------:R-:W-:Y:S05]  /*7ab0*/  BSYNC.RECONVERGENT B2 ;  /* 0x0000000000027941 */ /* 0x000fea0003800200 */
.L_x_12993:
        /* <DEDUP_REMOVED lines=20> */
.L_x_13004:
        /* <DEDUP_REMOVED lines=13> */
.L_x_13006:
[----:B------:R-:W-:Y:S05]  /*7cd0*/  BSYNC.RECONVERGENT B4 ;  /* 0x0000000000047941 */ /* 0x000fea0003800200 */
.L_x_13005:
        /* <DEDUP_REMOVED lines=43> */
.L_x_13003:
[----:B------:R-:W-:Y:S05]  /*7f90*/  BSYNC.RECONVERGENT B3 ;  /* 0x0000000000037941 */ /* 0x000fea0003800200 */
.L_x_13002:
        /* <DEDUP_REMOVED lines=10> */
.L_x_13001:
[----:B------:R-:W-:Y:S05]  /*8040*/  BSYNC.RECONVERGENT B2 ;  /* 0x0000000000027941 */ /* 0x000fea0003800200 */
.L_x_13000:
        /* <DEDUP_REMOVED lines=20> */
.L_x_13011:
        /* <DEDUP_REMOVED lines=13> */
.L_x_13013:
[----:B------:R-:W-:Y:S05]  /*8260*/  BSYNC.RECONVERGENT B4 ;  /* 0x0000000000047941 */ /* 0x000fea0003800200 */
.L_x_13012:
        /* <DEDUP_REMOVED lines=43> */
.L_x_13010:
[----:B------:R-:W-:Y:S05]  /*8520*/  BSYNC.RECONVERGENT B3 ;  /* 0x0000000000037941 */ /* 0x000fea0003800200 */
.L_x_13009:
        /* <DEDUP_REMOVED lines=10> */
.L_x_13008:
[----:B------:R-:W-:Y:S05]  /*85d0*/  BSYNC.RECONVERGENT B2 ;  /* 0x0000000000027941 */ /* 0x000fea0003800200 */
.L_x_13007:
        /* <DEDUP_REMOVED lines=20> */
.L_x_13018:
        /* <DEDUP_REMOVED lines=13> */
.L_x_13020:
[----:B------:R-:W-:Y:S05]  /*87f0*/  BSYNC.RECONVERGENT B4 ;  /* 0x0000000000047941 */ /* 0x000fea0003800200 */
.L_x_13019:
        /* <DEDUP_REMOVED lines=43> */
.L_x_13017:
[----:B------:R-:W-:Y:S05]  /*8ab0*/  BSYNC.RECONVERGENT B3 ;  /* 0x0000000000037941 */ /* 0x000fea0003800200 */
.L_x_13016:
        /* <DEDUP_REMOVED lines=10> */
.L_x_13015:
[----:B------:R-:W-:Y:S05]  /*8b60*/  BSYNC.RECONVERGENT B2 ;  /* 0x0000000000027941 */ /* 0x000fea0003800200 */
.L_x_13014:
        /* <DEDUP_REMOVED lines=19> */
.L_x_13024:
        /* <DEDUP_REMOVED lines=13> */
.L_x_13026:
[----:B------:R-:W-:Y:S05]  /*8d70*/  BSYNC.RECONVERGENT B3 ;  /* 0x0000000000037941 */ /* 0x000fea0003800200 */
.L_x_13025:
        /* <DEDUP_REMOVED lines=43> */
.L_x_13023:
[----:B------:R-:W-:Y:S05]  /*9030*/  BSYNC.RECONVERGENT B2 ;  /* 0x0000000000027941 */ /* 0x000fea0003800200 */
.L_x_13022:
        /* <DEDUP_REMOVED lines=11> */
.L_x_12971:
        /* <DEDUP_REMOVED lines=21> */
.L_x_13031:
        /* <DEDUP_REMOVED lines=13> */
.L_x_13033:
[----:B------:R-:W-:Y:S05]  /*9310*/  BSYNC.RECONVERGENT B4 ;  /* 0x0000000000047941 */ /* 0x000fea0003800200 */
.L_x_13032:
        /* <DEDUP_REMOVED lines=43> */
.L_x_13030:
[----:B------:R-:W-:Y:S05]  /*95d0*/  BSYNC.RECONVERGENT B3 ;  /* 0x0000000000037941 */ /* 0x000fea0003800200 */
.L_x_13029:
        /* <DEDUP_REMOVED lines=9> */
.L_x_13028:
[----:B------:R-:W-:Y:S05]  /*9670*/  BSYNC.RECONVERGENT B2 ;  /* 0x0000000000027941 */ /* 0x000fea0003800200 */
.L_x_13027:
        /* <DEDUP_REMOVED lines=17> */
.L_x_13038:
        /* <DEDUP_REMOVED lines=13> */
.L_x_13040:
[----:B------:R-:W-:Y:S05]  /*9860*/  BSYNC.RECONVERGENT B4 ;  /* 0x0000000000047941 */ /* 0x000fea0003800200 */
.L_x_13039:
        /* <DEDUP_REMOVED lines=42> */
.L_x_13037:
[----:B------:R-:W-:Y:S05]  /*9b10*/  BSYNC.RECONVERGENT B3 ;  /* 0x0000000000037941 */ /* 0x000fea0003800200 */
.L_x_13036:
        /* <DEDUP_REMOVED lines=9> */
.L_x_13035:
[----:B------:R-:W-:Y:S05]  /*9bb0*/  BSYNC.RECONVERGENT B2 ;  /* 0x0000000000027941 */ /* 0x000fea0003800200 */
.L_x_13034:
        /* <DEDUP_REMOVED lines=17> */
.L_x_13045:
        /* <DEDUP_REMOVED lines=13> */
.L_x_13047:
[----:B------:R-:W-:Y:S05]  /*9da0*/  BSYNC.RECONVERGENT B4 ;  /* 0x0000000000047941 */ /* 0x000fea0003800200 */
.L_x_13046:
        /* <DEDUP_REMOVED lines=40> */
[----:B------:R-:W-:Y:S02]  /*a030*/  IMAD.MOV.U32 R56, RZ, RZ, R32 ;  /* 0x000000ffff387224 */ /* 0x000fe400078e0020 */
[----:B------:R-:W-:Y:S01]  /*a040*/  HFMA2 R32, -RZ, RZ, 0, 0 ;  /* 0x00000000ff207431 */ /* 0x000fe200000001ff */
[----:B------:R-:W-:-:S07]  /*a050*/  LOP3.LUT R6, R6, UR32, R33, 0x96, !PT ;  /* 0x0000002006067c12 */ /* 0x000fce000f8e9621 */
.L_x_13044:
[----:B------:R-:W-:Y:S05]  /*a060*/  BSYNC.RECONVERGENT B3 ;  /* 0x0000000000037941 */ /* 0x000fea0003800200 */
.L_x_13043:
        /* <DEDUP_REMOVED lines=9> */
.L_x_13042:
[----:B------:R-:W-:Y:S05]  /*a100*/  BSYNC.RECONVERGENT B2 ;  /* 0x0000000000027941 */ /* 0x000fea0003800200 */
.L_x_13041:
        /* <DEDUP_REMOVED lines=17> */
.L_x_13052:
        /* <DEDUP_REMOVED lines=13> */
.L_x_13054:
[----:B------:R-:W-:Y:S05]  /*a2f0*/  BSYNC.RECONVERGENT B4 ;  /* 0x0000000000047941 */ /* 0x000fea0003800200 */
.L_x_13053:
        /* <DEDUP_REMOVED lines=43> */
.L_x_13051:
[----:B------:R-:W-:Y:S05]  /*a5b0*/  BSYNC.RECONVERGENT B3 ;  /* 0x0000000000037941 */ /* 0x000fea0003800200 */
.L_x_13050:
        /* <DEDUP_REMOVED lines=9> */
.L_x_13049:
[----:B------:R-:W-:Y:S05]  /*a650*/  BSYNC.RECONVERGENT B2 ;  /* 0x0000000000027941 */ /* 0x000fea0003800200 */
.L_x_13048:
        /* <DEDUP_REMOVED lines=17> */
.L_x_13059:
        /* <DEDUP_REMOVED lines=13> */
.L_x_13061:
[----:B------:R-:W-:Y:S05]  /*a840*/  BSYNC.RECONVERGENT B4 ;  /* 0x0000000000047941 */ /* 0x000fea0003800200 */
.L_x_13060:
        /* <DEDUP_REMOVED lines=43> */
.L_x_13058:
[----:B------:R-:W-:Y:S05]  /*ab00*/  BSYNC.RECONVERGENT B3 ;  /* 0x0000000000037941 */ /* 0x000fea0003800200 */
.L_x_13057:
        /* <DEDUP_REMOVED lines=9> */
.L_x_13056:
[----:B------:R-:W-:Y:S05]  /*aba0*/  BSYNC.RECONVERGENT B2 ;  /* 0x0000000000027941 */ /* 0x000fea0003800200 */
.L_x_13055:
        /* <DEDUP_REMOVED lines=17> */
.L_x_13066:
        /* <DEDUP_REMOVED lines=13> */
.L_x_13068:
[----:B------:R-:W-:Y:S05]  /*ad90*/  BSYNC.RECONVERGENT B4 ;  /* 0x0000000000047941 */ /* 0x000fea0003800200 */
.L_x_13067:
        /* <DEDUP_REMOVED lines=43> */
.L_x_13065:
[----:B------:R-:W-:Y:S05]  /*b050*/  BSYNC.RECONVERGENT B3 ;  /* 0x0000000000037941 */ /* 0x000fea0003800200 */
.L_x_13064:
        /* <DEDUP_REMOVED lines=9> */
.L_x_13063:
[----:B------:R-:W-:Y:S05]  /*b0f0*/  BSYNC.RECONVERGENT B2 ;  /* 0x0000000000027941 */ /* 0x000fea0003800200 */
.L_x_13062:
        /* <DEDUP_REMOVED lines=17> */
.L_x_13073:
        /* <DEDUP_REMOVED lines=13> */
.L_x_13075:
[----:B------:R-:W-:Y:S05]  /*b2e0*/  BSYNC.RECONVERGENT B4 ;  /* 0x0000000000047941 */ /* 0x000fea0003800200 */
.L_x_13074:
        /* <DEDUP_REMOVED lines=43> */
.L_x_13072:
[----:B------:R-:W-:Y:S05]  /*b5a0*/  BSYNC.RECONVERGENT B3 ;  /* 0x0000000000037941 */ /* 0x000fea0003800200 */
.L_x_13071:
        /* <DEDUP_REMOVED lines=9> */
.L_x_13070:
[----:B------:R-:W-:Y:S05]  /*b640*/  BSYNC.RECONVERGENT B2 ;  /* 0x0000000000027941 */ /* 0x000fea0003800200 */
.L_x_13069:
        /* <DEDUP_REMOVED lines=16> */
.L_x_13078:
        /* <DEDUP_REMOVED lines=13> */
.L_x_13080:
[----:B------:R-:W-:Y:S05]  /*b820*/  BSYNC.RECONVERGENT B3 ;  /* 0x0000000000037941 */ /* 0x000fea0003800200 */
.L_x_13079:
        /* <DEDUP_REMOVED lines=43> */
.L_x_13077:
[----:B------:R-:W-:Y:S05]  /*bae0*/  BSYNC.RECONVERGENT B2 ;  /* 0x0000000000027941 */ /* 0x000fea0003800200 */
.L_x_13076:
        /* <DEDUP_REMOVED lines=9> */
.L_x_13021:
[----:B------:R-:W-:Y:S05]  /*bb80*/  BSYNC.RECONVERGENT B1 ;  /* 0x0000000000017941 */ /* 0x000fea0003800200 */
.L_x_12970:
[----:B------:R-:W-:Y:S01]  /*bb90*/  IMAD.WIDE.U32 R60, R60, 0x20, R62 ;  /* 0x000000203c3c7825 */ /* 0x000fe200078e003e */
[----:B------:R-:W-:Y:S04]  /*bba0*/  BSSY.RECONVERGENT B1, `(.L_x_13081) ;  /* 0x0000018000017945 */ /* 0x000fe80003800200 */
[----:B-----5:R0:W-:Y:S04]  /*bbb0*/  STG.E.128 desc[UR8][R60.64], R36 ;  /* 0x000000243c007986 */ /* 0x0201e8000c101d08 */
        /* <DEDUP_REMOVED lines=22> */
.L_x_13082:
[----:B------:R-:W-:Y:S05]  /*bd20*/  BSYNC.RECONVERGENT B1 ;  /* 0x0000000000017941 */ /* 0x000fea0003800200 */
.L_x_13081:
        /* <DEDUP_REMOVED lines=17> */
[----:B-1----:R-:W-:Y:S01]  /*be40*/  FADD.FTZ R63, R58, R35 ;  /* 0x000000233a3f7221 */ /* 0x002fe20000010000 */
        /* <DEDUP_REMOVED lines=14> */
[----:B0-----:R-:W-:-:S03]  /*bf30*/  FADD.FTZ R61, -R65, R17 ;  /* 0x00000011413d7221 */ /* 0x001fc60000010100 */
        /* <DEDUP_REMOVED lines=39> */
.L_x_13098:
        /* <DEDUP_REMOVED lines=20> */
[C---:B------:R-:W-:Y:S01]  /*c2f0*/  FADD.FTZ R60, -R58.reuse, R17 ;  /* 0x000000113a3c7221 */ /* 0x040fe20000010100 */
[C---:B------:R-:W-:Y:S01]  /*c300*/  FADD.FTZ R12, -R58.reuse, R12 ;  /* 0x0000000c3a0c7221 */ /* 0x040fe20000010100 */
[C---:B------:R-:W-:Y:S01]  /*c310*/  FMUL.FTZ R16, R63.reuse, R16 ;  /* 0x000000103f107220 */ /* 0x040fe20000410000 */
[C---:B------:R-:W-:Y:S01]  /*c320*/  FMUL.FTZ R18, R63.reuse, R18 ;  /* 0x000000123f127220 */ /* 0x040fe20000410000 */
[----:B------:R-:W-:Y:S01]  /*c330*/  FMUL.FTZ R17, R63, R60 ;  /* 0x0000003c3f117220 */ /* 0x000fe20000410000 */
[----:B------:R-:W-:Y:S01]  /*c340*/  FADD.FTZ R60, -R58, R19 ;  /* 0x000000133a3c7221 */ /* 0x000fe20000010100 */
[----:B------:R-:W-:Y:S01]  /*c350*/  FFMA.FTZ R16, R16, R59, R61 ;  /* 0x0000003b10107223 */ /* 0x000fe2000001003d */
[----:B------:R-:W-:-:S02]  /*c360*/  HADD2.F32 R59, -RZ, R47.H0_H0 ;  /* 0x2000002fff3b7230 */ /* 0x000fc40000004100 */
[C---:B------:R-:W-:Y:S01]  /*c370*/  FMUL.FTZ R12, R63.reuse, R12 ;  /* 0x0000000c3f0c7220 */ /* 0x040fe20000410000 */
[----:B------:R-:W-:Y:S02]  /*c380*/  HADD2.F32 R61, -RZ, R29.H0_H0 ;  /* 0x2000001dff3d7230 */ /* 0x000fe40000004100 */
[C---:B------:R-:W-:Y:S01]  /*c390*/  FMUL.FTZ R19, R63.reuse, R60 ;  /* 0x0000003c3f137220 */ /* 0x040fe20000410000 */
[C---:B------:R-:W-:Y:S01]  /*c3a0*/  FADD.FTZ R14, -R58.reuse, R14 ;  /* 0x0000000e3a0e7221 */ /* 0x040fe20000010100 */
[----:B------:R-:W-:Y:S01]  /*c3b0*/  FADD.FTZ R60, -R58, R13 ;  /* 0x0000000d3a3c7221 */ /* 0x000fe20000010100 */
[----:B------:R-:W-:Y:S02]  /*c3c0*/  HADD2.F32 R62, -RZ, R48.H1_H1 ;  /* 0x30000030ff3e7230 */ /* 0x000fe40000004100 */
[----:B------:R-:W-:Y:S01]  /*c3d0*/  FFMA.FTZ R18, R18, R59, R61 ;  /* 0x0000003b12127223 */ /* 0x000fe2000001003d */
[----:B------:R-:W-:Y:S02]  /*c3e0*/  HADD2.F32 R59, -RZ, R46.H0_H0 ;  /* 0x2000002eff3b7230 */ /* 0x000fe40000004100 */
[----:B------:R-:W-:Y:S01]  /*c3f0*/  FMUL.FTZ R14, R63, R14 ;  /* 0x0000000e3f0e7220 */ /* 0x000fe20000410000 */
[----:B------:R-:W-:-:S02]  /*c400*/  HADD2.F32 R61, -RZ, R30.H0_H0 ;  /* 0x2000001eff3d7230 */ /* 0x000fc40000004100 */
[----:B------:R-:W-:Y:S01]  /*c410*/  FMUL.FTZ R13, R63, R60 ;  /* 0x0000003c3f0d7220 */ /* 0x000fe20000410000 */
[----:B------:R-:W-:Y:S02]  /*c420*/  HADD2.F32 R64, -RZ, R28.H1_H1 ;  /* 0x3000001cff407230 */ /* 0x000fe40000004100 */
[C---:B------:R-:W-:Y:S01]  /*c430*/  FADD.FTZ R60, -R58.reuse, R15 ;  /* 0x0000000f3a3c7221 */ /* 0x040fe20000010100 */
[----:B------:R-:W-:Y:S01]  /*c440*/  FADD.FTZ R36, -R58, R36 ;  /* 0x000000243a247221 */ /* 0x000fe20000010100 */
[----:B------:R-:W-:Y:S01]  /*c450*/  FFMA.FTZ R12, R12, R59, R61 ;  /* 0x0000003b0c0c7223 */ /* 0x000fe2000001003d */
        /* <DEDUP_REMOVED lines=8> */
[----:B------:R-:W-:Y:S02]  /*c4e0*/  HADD2.F32 R59, -RZ, R0.H1_H1 ;  /* 0x30000000ff3b7230 */ /* 0x000fe40000004100 */
[----:B------:R-:W-:Y:S01]  /*c4f0*/  FMUL.FTZ R14, R63, R60 ;  /* 0x0000003c3f0e7220 */ /* 0x000fe20000410000 */
[----:B------:R-:W-:Y:S02]  /*c500*/  HADD2.F32 R61, -RZ, R31.H1_H1 ;  /* 0x3000001fff3d7230 */ /* 0x000fe40000004100 */
[----:B------:R-:W-:Y:S01]  /*c510*/  FADD.FTZ R60, -R58, R37 ;  /* 0x000000253a3c7221 */ /* 0x000fe20000010100 */
[----:B------:R-:W-:Y:S01]  /*c520*/  FFMA.FTZ R19, R19, R62, R64 ;  /* 0x0000003e13137223 */ /* 0x000fe20000010040 */
[----:B------:R-:W-:-:S02]  /*c530*/  HADD2.F32 R62, -RZ, R46.H1_H1 ;  /* 0x3000002eff3e7230 */ /* 0x000fc40000004100 */
[C---:B------:R-:W-:Y:S01]  /*c540*/  FMUL.FTZ R38, R63.reuse, R38 ;  /* 0x000000263f267220 */ /* 0x040fe20000410000 */
[----:B------:R-:W-:Y:S01]  /*c550*/  FFMA.FTZ R14, R14, R59, R61 ;  /* 0x0000003b0e0e7223 */ /* 0x000fe2000001003d */
[----:B------:R-:W-:Y:S02]  /*c560*/  HADD2.F32 R64, -RZ, R30.H1_H1 ;  /* 0x3000001eff407230 */ /* 0x000fe40000004100 */
[----:B------:R-:W-:Y:S01]  /*c570*/  FMUL.FTZ R37, R63, R60 ;  /* 0x0000003c3f257220 */ /* 0x000fe20000410000 */
[----:B------:R-:W-:Y:S02]  /*c580*/  HADD2.F32 R59, -RZ, R2.H0_H0 ;  /* 0x20000002ff3b7230 */ /* 0x000fe40000004100 */
[----:B------:R-:W-:Y:S01]  /*c590*/  FADD.FTZ R60, -R58, R39 ;  /* 0x000000273a3c7221 */ /* 0x000fe20000010100 */
[----:B------:R-:W-:Y:S02]  /*c5a0*/  HADD2.F32 R61, -RZ, R24.H0_H0 ;  /* 0x20000018ff3d7230 */ /* 0x000fe40000004100 */
[----:B------:R-:W-:Y:S01]  /*c5b0*/  FFMA.FTZ R13, R13, R62, R64 ;  /* 0x0000003e0d0d7223 */ /* 0x000fe20000010040 */
[----:B------:R-:W-:-:S02]  /*c5c0*/  HADD2.F32 R62, -RZ, R2.H1_H1 ;  /* 0x30000002ff3e7230 */ /* 0x000fc40000004100 */
[----:B------:R-:W-:Y:S01]  /*c5d0*/  FMUL.FTZ R39, R63, R60 ;  /* 0x0000003c3f277220 */ /* 0x000fe20000410000 */
[----:B------:R-:W-:Y:S02]  /*c5e0*/  HADD2.F32 R64, -RZ, R24.H1_H1 ;  /* 0x30000018ff407230 */ /* 0x000fe40000004100 */
[----:B------:R-:W-:Y:S01]  /*c5f0*/  FFMA.FTZ R36, R36, R59, R61 ;  /* 0x0000003b24247223 */ /* 0x000fe2000001003d */
[----:B------:R-:W-:Y:S02]  /*c600*/  HADD2.F32 R59, -RZ, R3.H0_H0 ;  /* 0x20000003ff3b7230 */ /* 0x000fe40000004100 */
[----:B------:R-:W-:Y:S01]  /*c610*/  FADD.FTZ R60, -R58, R32 ;  /* 0x000000203a3c7221 */ /* 0x000fe20000010100 */
[----:B------:R-:W-:Y:S02]  /*c620*/  HADD2.F32 R61, -RZ, R25.H0_H0 ;  /* 0x20000019ff3d7230 */ /* 0x000fe40000004100 */
[----:B------:R-:W-:Y:S01]  /*c630*/  FFMA.FTZ R37, R37, R62, R64 ;  /* 0x0000003e25257223 */ /* 0x000fe20000010040 */
[----:B------:R-:W-:-:S02]  /*c640*/  VIADD R32, R55, 0xffffffff ;  /* 0xffffffff37207836 */ /* 0x000fc40000000000 */
[----:B------:R-:W-:Y:S01]  /*c650*/  FMUL.FTZ R60, R63, R60 ;  /* 0x0000003c3f3c7220 */ /* 0x000fe20000410000 */
[----:B------:R-:W-:Y:S02]  /*c660*/  HADD2.F32 R62, -RZ, R3.H1_H1 ;  /* 0x30000003ff3e7230 */ /* 0x000fe40000004100 */
[----:B------:R-:W-:Y:S01]  /*c670*/  FFMA.FTZ R38, R38, R59, R61 ;  /* 0x0000003b26267223 */ /* 0x000fe2000001003d */
[----:B------:R-:W-:Y:S02]  /*c680*/  HADD2.F32 R64, -RZ, R25.H1_H1 ;  /* 0x30000019ff407230 */ /* 0x000fe40000004100 */
[----:B------:R-:W-:Y:S01]  /*c690*/  FADD.FTZ R34, -R58, R34 ;  /* 0x000000223a227221 */ /* 0x000fe20000010100 */
[----:B------:R-:W-:Y:S01]  /*c6a0*/  HADD2.F32 R55, -RZ, R4.H0_H0 ;  /* 0x20000004ff377230 */ /* 0x000fe20000004100 */
[----:B------:R-:W-:Y:S01]  /*c6b0*/  F2FP.F16.F32.PACK_AB R15, R14, R15 ;  /* 0x0000000f0e0f723e */ /* 0x000fe200000000ff */
[----:B------:R-:W-:Y:S02]  /*c6c0*/  HADD2.F32 R59, -RZ, R26.H0_H0 ;  /* 0x2000001aff3b7230 */ /* 0x000fe40000004100 */
[----:B------:R-:W-:Y:S01]  /*c6d0*/  FFMA.FTZ R39, R39, R62, R64 ;  /* 0x0000003e27277223 */ /* 0x000fe20000010040 */
[----:B------:R-:W-:-:S02]  /*c6e0*/  IMAD R57, R32, R57, RZ ;  /* 0x0000003920397224 */ /* 0x000fc400078e02ff */
[----:B------:R-:W-:Y:S01]  /*c6f0*/  FADD.FTZ R32, -R58, R33 ;  /* 0x000000213a207221 */ /* 0x000fe20000010100 */
[----:B------:R-:W-:Y:S02]  /*c700*/  HADD2.F32 R62, -RZ, R4.H1_H1 ;  /* 0x30000004ff3e7230 */ /* 0x000fe40000004100 */
[----:B------:R-:W-:Y:S01]  /*c710*/  FFMA.FTZ R60, R60, R55, R59 ;  /* 0x000000373c3c7223 */ /* 0x000fe2000001003b */
[----:B------:R-:W-:Y:S02]  /*c720*/  HADD2.F32 R64, -RZ, R26.H1_H1 ;  /* 0x3000001aff407230 */ /* 0x000fe40000004100 */
[----:B------:R-:W-:Y:S01]  /*c730*/  FMUL.FTZ R55, R63, R32 ;  /* 0x000000203f377220 */ /* 0x000fe20000410000 */
[----:B------:R-:W-:Y:S01]  /*c740*/  FADD.FTZ R58, -R58, R35 ;  /* 0x000000233a3a7221 */ /* 0x000fe20000010100 */
[----:B------:R-:W1:Y:S01]  /*c750*/  LDC.64 R32, c[0x0][0x428] ;  /* 0x00010a00ff207b82 */ /* 0x000e620000000a00 */
[----:B------:R-:W-:Y:S02]  /*c760*/  HADD2.F32 R35, -RZ, R27.H0_H0 ;  /* 0x2000001bff237230 */ /* 0x000fe40000004100 */
[----:B------:R-:W-:Y:S01]  /*c770*/  FFMA.FTZ R55, R55, R62, R64 ;  /* 0x0000003e37377223 */ /* 0x000fe20000010040 */
[----:B------:R-:W-:Y:S01]  /*c780*/  SHF.R.S32.HI R62, RZ, 0x1f, R57 ;  /* 0x0000001fff3e7819 */ /* 0x000fe20000011439 */
[C---:B------:R-:W-:Y:S01]  /*c790*/  FMUL.FTZ R34, R63.reuse, R34 ;  /* 0x000000223f227220 */ /* 0x040fe20000410000 */
[----:B------:R-:W-:Y:S01]  /*c7a0*/  FMUL.FTZ R58, R63, R58 ;  /* 0x0000003a3f3a7220 */ /* 0x000fe20000410000 */
[--C-:B------:R-:W-:Y:S01]  /*c7b0*/  HADD2.F32 R61, -RZ, R5.reuse.H1_H1 ;  /* 0x30000005ff3d7230 */ /* 0x100fe20000004100 */
[----:B------:R-:W-:Y:S01]  /*c7c0*/  LEA.HI R62, R62, R57, RZ, 0x3 ;  /* 0x000000393e3e7211 */ /* 0x000fe200078f18ff */
[----:B------:R-:W-:Y:S01]  /*c7d0*/  HADD2.F32 R57, -RZ, R5.H0_H0 ;  /* 0x20000005ff397230 */ /* 0x000fe20000004100 */
[----:B------:R-:W-:Y:S01]  /*c7e0*/  F2FP.F16.F32.PACK_AB R14, R13, R12 ;  /* 0x0000000c0d0e723e */ /* 0x000fe200000000ff */
[----:B------:R-:W-:Y:S01]  /*c7f0*/  HADD2.F32 R63, -RZ, R27.H1_H1 ;  /* 0x3000001bff3f7230 */ /* 0x000fe20000004100 */
[----:B------:R-:W-:-:S02]  /*c800*/  F2FP.F16.F32.PACK_AB R13, R19, R18 ;  /* 0x00000012130d723e */ /* 0x000fc400000000ff */
[----:B------:R-:W-:Y:S01]  /*c810*/  FFMA.FTZ R57, R34, R57, R35 ;  /* 0x0000003922397223 */ /* 0x000fe20000010023 */
[----:B------:R-:W-:Y:S01]  /*c820*/  LEA.HI.SX32 R35, R62, R53, 0x1d ;  /* 0x000000353e237211 */ /* 0x000fe200078feaff */
[----:B------:R-:W-:Y:S01]  /*c830*/  FFMA.FTZ R58, R58, R61, R63 ;  /* 0x0000003d3a3a7223 */ /* 0x000fe2000001003f */
[----:B------:R-:W-:Y:S02]  /*c840*/  F2FP.F16.F32.PACK_AB R12, R17, R16 ;  /* 0x00000010110c723e */ /* 0x000fe400000000ff */
[----:B------:R-:W-:Y:S02]  /*c850*/  IADD3 R59, PT, PT, R35, 0x20, RZ ;  /* 0x00000020233b7810 */ /* 0x000fe40007ffe0ff */
[----:B------:R-:W-:Y:S02]  /*c860*/  F2FP.F16.F32.PACK_AB R19, R58, R57 ;  /* 0x000000393a13723e */ /* 0x000fe400000000ff */
[----:B------:R-:W-:Y:S01]  /*c870*/  F2FP.F16.F32.PACK_AB R18, R55, R60 ;  /* 0x0000003c3712723e */ /* 0x000fe200000000ff */
[----:B-1----:R-:W-:Y:S01]  /*c880*/  IMAD.WIDE.U32 R34, R35, 0x10, R32 ;  /* 0x0000001023227825 */ /* 0x002fe200078e0020 */
[----:B------:R-:W-:-:S02]  /*c890*/  F2FP.F16.F32.PACK_AB R17, R39, R38 ;  /* 0x000000262711723e */ /* 0x000fc400000000ff */
[----:B------:R-:W-:Y:S01]  /*c8a0*/  F2FP.F16.F32.PACK_AB R16, R37, R36 ;  /* 0x000000242510723e */ /* 0x000fe200000000ff */
[----:B------:R-:W-:Y:S01]  /*c8b0*/  IMAD.WIDE.U32 R32, R59, 0x10, R32 ;  /* 0x000000103b207825 */ /* 0x000fe200078e0020 */
[----:B------:R1:W-:Y:S04]  /*c8c0*/  STG.E.128 desc[UR8][R34.64], R12 ;  /* 0x0000000c22007986 */ /* 0x0003e8000c101d08 */
[----:B------:R1:W-:Y:S02]  /*c8d0*/  STG.E.128 desc[UR8][R32.64], R16 ;  /* 0x0000001020007986 */ /* 0x0003e4000c101d08 */
.L_x_13085:
[----:B------:R-:W-:Y:S05]  /*c8e0*/  BSYNC.RECONVERGENT B1 ;  /* 0x0000000000017941 */ /* 0x000fea0003800200 */
.L_x_13084:
[----:B-1----:R-:W1:Y:S02]  /*c8f0*/  LDC.64 R12, c[0x0][0x380] ;  /* 0x0000e000ff0c7b82 */ /* 0x002e640000000a00 */
[----:B-1----:R-:W-:-:S05]  /*c900*/  IMAD R52, R12, 0x4, R52 ;  /* 0x000000040c347824 */ /* 0x002fca00078e0234 */
[----:B------:R-:W-:-:S13]  /*c910*/  ISETP.GE.AND P0, PT, R52, R13, PT ;  /* 0x0000000d3400720c */ /* 0x000fda0003f06270 */
[----:B------:R-:W-:Y:S05]  /*c920*/  @!P0 BRA `(.L_x_13086) ;  /* 0xffffff4000008947 */ /* 0x000fea000383ffff */
[----:B------:R-:W-:Y:S05]  /*c930*/  BSYNC B0 ;  /* 0x0000000000007941 */ /* 0x000fea0003800000 */
.L_x_12854:
[----:B------:R-:W-:Y:S05]  /*c940*/  EXIT ;  /* 0x000000000000794d */ /* 0x000fea0003800000 */
.L_x_13083:
        /* <DEDUP_REMOVED lines=8> */
.L_x_13088:
[----:B------:R-:W-:Y:S05]  /*c9d0*/  BSYNC B1 ;  /* 0x0000000000017941 */ /* 0x000fea0003800000 */
.L_x_13087:
        /* <DEDUP_REMOVED lines=9> */
.L_x_13089:
[----:B------:R-:W-:Y:S02]  /*ca70*/  IMAD.MOV.U32 R62, RZ, RZ, 0x4 ;  /* 0x00000004ff3e7424 */ /* 0x000fe400078e00ff */
[----:B------:R-:W-:-:S05]  /*ca80*/  FADD.FTZ R66, R64, R58 ;  /* 0x0000003a40427221 */ /* 0x000fca0000010000 */
[----:B------:R-:W-:-:S07]  /*ca90*/  MOV R69, R66 ;  /* 0x0000004200457202 */ /* 0x000fce0000000f00 */
[----:B------:R-:W-:Y:S05]  /*caa0*/  WARPSYNC.COLLECTIVE R60, `(.L_x_13090) ;  /* 0x000000003c087348 */ /* 0x000fea0003c00000 */
[----:B------:R0:W1:Y:S02]  /*cab0*/  SHFL.BFLY P2, R58, R69, R62, R61 ;  /* 0x0c00003e453a7389 */ /* 0x000064000004003d */
[----:B01----:R-:W-:Y:S05]  /*cac0*/  ENDCOLLECTIVE ;  /* 0x000000000000791b */ /* 0x003fea0003800000 */
.L_x_13090:
[----:B------:R-:W-:Y:S02]  /*cad0*/  IMAD.MOV.U32 R62, RZ, RZ, 0x8 ;  /* 0x00000008ff3e7424 */ /* 0x000fe400078e00ff */
[----:B------:R-:W-:-:S05]  /*cae0*/  FADD.FTZ R67, R66, R58 ;  /* 0x0000003a42437221 */ /* 0x000fca0000010000 */
[----:B------:R-:W-:-:S07]  /*caf0*/  MOV R69, R67 ;  /* 0x0000004300457202 */ /* 0x000fce0000000f00 */
[----:B------:R-:W-:Y:S05]  /*cb00*/  WARPSYNC.COLLECTIVE R60, `(.L_x_13091) ;  /* 0x000000003c087348 */ /* 0x000fea0003c00000 */
[----:B------:R0:W1:Y:S02]  /*cb10*/  SHFL.BFLY P2, R58, R69, R62, R61 ;  /* 0x0c00003e453a7389 */ /* 0x000064000004003d */
[----:B01----:R-:W-:Y:S05]  /*cb20*/  ENDCOLLECTIVE ;  /* 0x000000000000791b */ /* 0x003fea0003800000 */
.L_x_13091:
[----:B------:R-:W-:Y:S02]  /*cb30*/  IMAD.MOV.U32 R62, RZ, RZ, 0x10 ;  /* 0x00000010ff3e7424 */ /* 0x000fe400078e00ff */
[----:B------:R-:W-:-:S05]  /*cb40*/  FADD.FTZ R68, R67, R58 ;  /* 0x0000003a43447221 */ /* 0x000fca0000010000 */
[----:B------:R-:W-:-:S07]  /*cb50*/  MOV R69, R68 ;  /* 0x0000004400457202 */ /* 0x000fce0000000f00 */
[----:B------:R-:W-:Y:S05]  /*cb60*/  WARPSYNC.COLLECTIVE R60, `(.L_x_13092) ;  /* 0x000000003c087348 */ /* 0x000fea0003c00000 */
[----:B------:R0:W1:Y:S02]  /*cb70*/  SHFL.BFLY P2, R58, R69, R62, R61 ;  /* 0x0c00003e453a7389 */ /* 0x000064000004003d */
[----:B01----:R-:W-:Y:S05]  /*cb80*/  ENDCOLLECTIVE ;  /* 0x000000000000791b */ /* 0x003fea0003800000 */
.L_x_13092:
        /* <DEDUP_REMOVED lines=40> */
.L_x_13093:
[----:B------:R-:W-:Y:S01]  /*ce10*/  MOV R62, 0x2 ;  /* 0x00000002003e7802 */ /* 0x000fe20000000f00 */
[----:B------:R-:W-:-:S04]  /*ce20*/  FADD.FTZ R64, R63, R58 ;  /* 0x0000003a3f407221 */ /* 0x000fc80000010000 */
[----:B------:R-:W-:-:S07]  /*ce30*/  IMAD.MOV.U32 R69, RZ, RZ, R64 ;  /* 0x000000ffff457224 */ /* 0x000fce00078e0040 */
[----:B------:R-:W-:Y:S05]  /*ce40*/  WARPSYNC.COLLECTIVE R60, `(.L_x_13094) ;  /* 0x000000003c087348 */ /* 0x000fea0003c00000 */
[----:B------:R0:W1:Y:S02]  /*ce50*/  SHFL.BFLY P2, R58, R69, R62, R61 ;  /* 0x0c00003e453a7389 */ /* 0x000064000004003d */
[----:B01----:R-:W-:Y:S05]  /*ce60*/  ENDCOLLECTIVE ;  /* 0x000000000000791b */ /* 0x003fea0003800000 */
.L_x_13094:
[----:B------:R-:W-:Y:S02]  /*ce70*/  HFMA2 R62, -RZ, RZ, 0, 2.384185791015625e-07 ;  /* 0x00000004ff3e7431 */ /* 0x000fe400000001ff */
[----:B------:R-:W-:-:S04]  /*ce80*/  FADD.FTZ R66, R64, R58 ;  /* 0x0000003a40427221 */ /* 0x000fc80000010000 */
[----:B------:R-:W-:-:S07]  /*ce90*/  IMAD.MOV.U32 R69, RZ, RZ, R66 ;  /* 0x000000ffff457224 */ /* 0x000fce00078e0042 */
[----:B------:R-:W-:Y:S05]  /*cea0*/  WARPSYNC.COLLECTIVE R60, `(.L_x_13095) ;  /* 0x000000003c087348 */ /* 0x000fea0003c00000 */
[----:B------:R0:W1:Y:S02]  /*ceb0*/  SHFL.BFLY P2, R58, R69, R62, R61 ;  /* 0x0c00003e453a7389 */ /* 0x000064000004003d */
[----:B01----:R-:W-:Y:S05]  /*cec0*/  ENDCOLLECTIVE ;  /* 0x000000000000791b */ /* 0x003fea0003800000 */
.L_x_13095:
[----:B------:R-:W-:Y:S01]  /*ced0*/  MOV R62, 0x8 ;  /* 0x00000008003e7802 */ /* 0x000fe20000000f00 */
[----:B------:R-:W-:-:S04]  /*cee0*/  FADD.FTZ R67, R66, R58 ;  /* 0x0000003a42437221 */ /* 0x000fc80000010000 */
[----:B------:R-:W-:-:S07]  /*cef0*/  IMAD.MOV.U32 R69, RZ, RZ, R67 ;  /* 0x000000ffff457224 */ /* 0x000fce00078e0043 */
[----:B------:R-:W-:Y:S05]  /*cf00*/  WARPSYNC.COLLECTIVE R60, `(.L_x_13096) ;  /* 0x000000003c087348 */ /* 0x000fea0003c00000 */
[----:B------:R0:W1:Y:S02]  /*cf10*/  SHFL.BFLY P2, R58, R69, R62, R61 ;  /* 0x0c00003e453a7389 */ /* 0x000064000004003d */
[----:B01----:R-:W-:Y:S05]  /*cf20*/  ENDCOLLECTIVE ;  /* 0x000000000000791b */ /* 0x003fea0003800000 */
.L_x_13096:
[----:B------:R-:W-:Y:S02]  /*cf30*/  HFMA2 R62, -RZ, RZ, 0, 9.5367431640625e-07 ;  /* 0x00000010ff3e7431 */ /* 0x000fe400000001ff */
[----:B------:R-:W-:-:S04]  /*cf40*/  FADD.FTZ R68, R67, R58 ;  /* 0x0000003a43447221 */ /* 0x000fc80000010000 */
[----:B------:R-:W-:-:S07]  /*cf50*/  IMAD.MOV.U32 R69, RZ, RZ, R68 ;  /* 0x000000ffff457224 */ /* 0x000fce00078e0044 */
[----:B------:R-:W-:Y:S05]  /*cf60*/  WARPSYNC.COLLECTIVE R60, `(.L_x_13097) ;  /* 0x000000003c087348 */ /* 0x000fea0003c00000 */
[----:B------:R0:W1:Y:S02]  /*cf70*/  SHFL.BFLY P2, R58, R69, R62, R61 ;  /* 0x0c00003e453a7389 */ /* 0x000064000004003d */
[----:B01----:R-:W-:Y:S05]  /*cf80*/  ENDCOLLECTIVE ;  /* 0x000000000000791b */ /* 0x003fea0003800000 */
.L_x_13097:
[----:B------:R-:W-:Y:S05]  /*cf90*/  BRA `(.L_x_13098) ;  /* 0xfffffff000847947 */ /* 0x000fea000383ffff */
.L_x_13099:
        /* <DEDUP_REMOVED lines=14> */
.L_x_20328:


//--------------------- .text._ZN10layer_norm13ln_fwd_kernelINS_13Kernel_traitsI6__halfS2_fS2_fjLj512ELj1ELj4ELj1ELj16ENS_18Kernel_traits_baseILj512ES2_S2_fS2_fjLj128EEEEELb1ELb1ELb0ELb0EEEvNS_9FwdParamsE --------------------------
	.section	.text._ZN10layer_norm13ln_fwd_kernelINS_13Kernel_traitsI6__halfS2_fS2_fjLj512ELj1ELj4ELj1ELj16ENS_18Kernel_traits_baseILj512ES2_S2_fS2_fjLj128EEEEELb1ELb1ELb0ELb0EEEvNS_9FwdParamsE,"ax",@progbits
	.align	128
        .global         _ZN10layer_norm13ln_fwd_kernelINS_13Kernel_traitsI6__halfS2_fS2_fjLj512ELj1ELj4ELj1ELj16ENS_18Kernel_traits_baseILj512ES2_S2_fS2_fjLj128EEEEELb1ELb1ELb0ELb0EEEvNS_9FwdParamsE
        .type           _ZN10layer_norm13ln_fwd_kernelINS_13Kernel_traitsI6__halfS2_fS2_fjLj512ELj1ELj4ELj1ELj16ENS_18Kernel_traits_baseILj512ES2_S2_fS2_fjLj128EEEEELb1ELb1ELb0ELb0EEEvNS_9FwdParamsE,@function
        .size           _ZN10layer_norm13ln_fwd_kernelINS_13Kernel_traitsI6__halfS2_fS2_fjLj512ELj1ELj4ELj1ELj16ENS_18Kernel_traits_baseILj512ES2_S2_fS2_fjLj128EEEEELb1ELb1ELb0ELb0EEEvNS_9FwdParamsE,(.L_x_20329 - _ZN10layer_norm13ln_fwd_kernelINS_13Kernel_traitsI6__halfS2_fS2_fjLj512ELj1ELj4ELj1ELj16ENS_18Kernel_traits_baseILj512ES2_S2_fS2_fjLj128EEEEELb1ELb1ELb0ELb0EEEvNS_9FwdParamsE)
        .other          _ZN10layer_norm13ln_fwd_kernelINS_13Kernel_traitsI6__halfS2_fS2_fjLj512ELj1ELj4ELj1ELj16ENS_18Kernel_traits_baseILj512ES2_S2_fS2_fjLj128EEEEELb1ELb1ELb0ELb0EEEvNS_9FwdParamsE,@"STO_CUDA_ENTRY STV_DEFAULT"
_ZN10layer_norm13ln_fwd_kernelINS_13Kernel_traitsI6__halfS2_fS2_fjLj512ELj1ELj4ELj1ELj16ENS_18Kernel_traits_baseILj512ES2_S2_fS2_fjLj128EEEEELb1ELb1ELb0ELb0EEEvNS_9FwdParamsE:
.text._ZN10layer_norm13ln_fwd_kernelINS_13Kernel_traitsI6__halfS2_fS2_fjLj512ELj1ELj4ELj1ELj16ENS_18Kernel_traits_baseILj512ES2_S2_fS2_fjLj128EEEEELb1ELb1ELb0ELb0EEEvNS_9FwdParamsE:
        /* <DEDUP_REMOVED lines=69> */
.L_x_13103:
[----:B------:R-:W-:Y:S05]  /*0450*/  BSYNC.RECONVERGENT B1 ;  /* 0x0000000000017941 */ /* 0x000fea0003800200 */
.L_x_13102:
        /* <DEDUP_REMOVED lines=11> */
.L_x_13101:
        /* <DEDUP_REMOVED lines=21> */
.L_x_13104:
[----:B------:R-:W-:Y:S05]  /*0660*/  BSYNC.RECONVERGENT B0 ;  /* 0x0000000000007941 */ /* 0x000fea0003800200 */
.L_x_13100:
        /* <DEDUP_REMOVED lines=8> */
[----:B------:R-:W-:Y:S01]  /*06f0*/  LOP3.LUT R2, R2, UR7, RZ, 0x3c, !PT ;  /* 0x0000000702027c12 */ /* 0x000fe2000f8e3cff */
[----:B------:R-:W1:Y:S02]  /*0700*/  LDCU UR32, c[0x0][0x388] ;  /* 0x00007100ff2077ac */ /* 0x000e640008000800 */
[----:B------:R-:W-:Y:S01]  /*0710*/  IMAD R6, R63, -0x326172a9, RZ ;  /* 0xcd9e8d573f067824 */ /* 0x000fe200078e02ff */
[----:B------:R-:W-:Y:S01]  /*0720*/  LOP3.LUT R0, R7, UR6, R0, 0x96, !PT ;  /* 0x0000000607007c12 */ /* 0x000fe2000f8e9600 */
        /* <DEDUP_REMOVED lines=59> */
[----:B------:R-:W-:Y:S02]  /*0ae0*/  IMAD.MOV.U32 R3, RZ, RZ, RZ ;  /* 0x000000ffff037224 */ /* 0x000fe400078e00ff */
[----:B0123--:R-:W-:-:S07]  /*0af0*/  IMAD R0, R35, -0x326172a9, RZ ;  /* 0xcd9e8d5723007824 */ /* 0x00ffce00078e02ff */
.L_x_13278:
        /* <DEDUP_REMOVED lines=12> */
[----:B------:R-:W-:-:S03]  /*0bc0*/  IMAD.MOV.U32 R56, RZ, RZ, 0x3f800000 ;  /* 0x3f800000ff387424 */ /* 0x000fc600078e00ff */
[----:B------:R-:W-:Y:S02]  /*0bd0*/  LEA.HI.SX32 R65, R57, R62, 0x1d ;  /* 0x0000003e39417211 */ /* 0x000fe400078feaff */
[----:B------:R-:W-:Y:S02]  /*0be0*/  P2R R57, PR, RZ, 0x4 ;  /* 0x00000004ff397803 */ /* 0x000fe40000000000 */
        /* <DEDUP_REMOVED lines=19> */
[----:B------:R-:W-:-:S05]  /*0d20*/  HFMA2 R41, -RZ, RZ, 0, 1.1920928955078125e-07 ;  /* 0x00000002ff297431 */ /* 0x000fca00000001ff */
[----:B------:R-:W-:-:S05]  /*0d30*/  VIADDMNMX.U32 R40, R4, 0xfffffffe, R41, PT ;  /* 0xfffffffe04287846 */ /* 0x000fca0003800029 */
[----:B------:R-:W-:-:S04]  /*0d40*/  IMAD.SHL.U32 R42, R40, 0x4, RZ ;  /* 0x00000004282a7824 */ /* 0x000fc800078e00ff */
[----:B------:R-:W0:Y:S02]  /*0d50*/  LDC R40, c[0x2][R42] ;  /* 0x008000002a287b82 */ /* 0x000e240000000800 */
[----:B0-----:R-:W-:-:S04]  /*0d60*/  SHF.R.S32.HI R41, RZ, 0x1f, R40 ;  /* 0x0000001fff297819 */ /* 0x001fc80000011428 */
.L_x_20165:
[----:B------:R-:W-:Y:S05]  /*0d70*/  BRX R40 -0xd80                                     (*"BRANCH_TARGETS .L_x_20166,.L_x_20167,.L_x_20168"*) ;  /* 0xfffffff028a07949 */ /* 0x000fea000383ffff */
.L_x_20168:
[----:B------:R-:W-:Y:S01]  /*0d80*/  IADD3 R42, PT, PT, R4, 0x1, RZ ;  /* 0x00000001042a7810 */ /* 0x000fe20007ffe0ff */
[----:B------:R-:W-:Y:S01]  /*0d90*/  IMAD.MOV.U32 R70, RZ, RZ, R2 ;  /* 0x000000ffff467224 */ /* 0x000fe200078e0002 */
[----:B------:R-:W-:Y:S01]  /*0da0*/  MOV R43, R5 ;  /* 0x00000005002b7202 */ /* 0x000fe20000000f00 */
[----:B------:R-:W-:Y:S06]  /*0db0*/  BRA `(.L_x_13110) ;  /* 0x0000000000f07947 */ /* 0x000fec0003800000 */
.L_x_20166:
[----:B------:R-:W-:Y:S01]  /*0dc0*/  IMAD.MOV.U32 R70, RZ, RZ, R2 ;  /* 0x000000ffff467224 */ /* 0x000fe200078e0002 */
[----:B------:R-:W-:Y:S01]  /*0dd0*/  MOV R42, 0x3 ;  /* 0x00000003002a7802 */ /* 0x000fe20000000f00 */
[----:B------:R-:W-:Y:S01]  /*0de0*/  IMAD.MOV.U32 R43, RZ, RZ, R6 ;  /* 0x000000ffff2b7224 */ /* 0x000fe200078e0006 */
[----:B------:R-:W-:Y:S06]  /*0df0*/  BRA `(.L_x_13110) ;  /* 0x0000000000e07947 */ /* 0x000fec0003800000 */
.L_x_20167:
        /* <DEDUP_REMOVED lines=13> */
.L_x_13112:
[----:B------:R-:W-:Y:S05]  /*0ed0*/  BSYNC.RECONVERGENT B3 ;  /* 0x0000000000037941 */ /* 0x000fea0003800200 */
.L_x_13111:
        /* <DEDUP_REMOVED lines=42> */
.L_x_13110:
[----:B------:R-:W-:Y:S05]  /*1180*/  BSYNC.RECONVERGENT B2 ;  /* 0x0000000000027941 */ /* 0x000fea0003800200 */
.L_x_13109:
        /* <DEDUP_REMOVED lines=10> */
[----:B------:R-:W-:-:S03]  /*1230*/  IMAD.MOV.U32 R58, RZ, RZ, 0x2 ;  /* 0x00000002ff3a7424 */ /* 0x000fc600078e00ff */
[----:B0-----:R-:W-:Y:S01]  /*1240*/  FMUL.FTZ R4, R4, R57 ;  /* 0x0000003904047220 */ /* 0x001fe20000410000 */
[----:B-1----:R-:W-:-:S04]  /*1250*/  FSETP.GTU.FTZ.AND P0, PT, R2, R71, PT ;  /* 0x000000470200720b */ /* 0x002fc80003f1c000 */
[----:B------:R-:W-:Y:S02]  /*1260*/  FSEL R41, R4, RZ, !P0 ;  /* 0x000000ff04297208 */ /* 0x000fe40004000000 */
[----:B------:R-:W-:Y:S02]  /*1270*/  PLOP3.LUT P0, PT, P0, PT, PT, 0x8, 0x80 ;  /* 0x000000000080781c */ /* 0x000fe4000070e170 */
[----:B------:R-:W-:Y:S01]  /*1280*/  MOV R4, R0 ;  /* 0x0000000000047202 */ /* 0x000fe20000000f00 */
        /* <DEDUP_REMOVED lines=11> */
.L_x_13115:
        /* <DEDUP_REMOVED lines=13> */
.L_x_13117:
[----:B------:R-:W-:Y:S05]  /*1410*/  BSYNC.RECONVERGENT B3 ;  /* 0x0000000000037941 */ /* 0x000fea0003800200 */
.L_x_13116:
        /* <DEDUP_REMOVED lines=43> */
.L_x_13114:
[----:B------:R-:W-:Y:S05]  /*16d0*/  BSYNC.RECONVERGENT B2 ;  /* 0x0000000000027941 */ /* 0x000fea0003800200 */
.L_x_13113:
[----:B------:R-:W-:Y:S01]  /*16e0*/  I2FP.F32.U32 R41, R4 ;  /* 0x0000000400297245 */ /* 0x000fe20000201000 */
[----:B------:R-:W-:Y:S01]  /*16f0*/  HADD2.F32 R43, -RZ, R44.H1_H1 ;  /* 0x3000002cff2b7230 */ /* 0x000fe20000004100 */
[----:B------:R-:W-:Y:S01]  /*1700*/  ISETP.NE.AND P1, PT, R58, 0x1, PT ;  /* 0x000000013a00780c */ /* 0x000fe20003f25270 */
[----:B------:R-:W-:Y:S01]  /*1710*/  BSSY.RECONVERGENT B2, `(.L_x_13118) ;  /* 0x000004d000027945 */ /* 0x000fe20003800200 */
[----:B------:R-:W-:Y:S02]  /*1720*/  HFMA2 R44, -RZ, RZ, 0, 1.1920928955078125e-07 ;  /* 0x00000002ff2c7431 */ /* 0x000fe400000001ff */
[----:B------:R-:W-:Y:S01]  /*1730*/  FFMA.FTZ R4, R41, R72, 1.1641532182693481445e-10 ;  /* 0x2f00000029047423 */ /* 0x000fe20000010048 */
[----:B------:R-:W-:Y:S01]  /*1740*/  FMUL.FTZ R42, R43, R56 ;  /* 0x000000382b2a7220 */ /* 0x000fe20000410000 */
[----:B------:R-:W-:-:S03]  /*1750*/  HADD2.F32 R41, -RZ, R16.H1_H1 ;  /* 0x30000010ff297230 */ /* 0x000fc60000004100 */
        /* <DEDUP_REMOVED lines=15> */
.L_x_13120:
        /* <DEDUP_REMOVED lines=13> */
.L_x_13122:
[----:B------:R-:W-:Y:S05]  /*1920*/  BSYNC.RECONVERGENT B3 ;  /* 0x0000000000037941 */ /* 0x000fea0003800200 */
.L_x_13121:
        /* <DEDUP_REMOVED lines=43> */
.L_x_13119:
[----:B------:R-:W-:Y:S05]  /*1be0*/  BSYNC.RECONVERGENT B2 ;  /* 0x0000000000027941 */ /* 0x000fea0003800200 */
.L_x_13118:
        /* <DEDUP_REMOVED lines=23> */
.L_x_13125:
        /* <DEDUP_REMOVED lines=13> */
.L_x_13127:
[----:B------:R-:W-:Y:S05]  /*1e30*/  BSYNC.RECONVERGENT B3 ;  /* 0x0000000000037941 */ /* 0x000fea0003800200 */
.L_x_13126:
        /* <DEDUP_REMOVED lines=43> */
.L_x_13124:
[----:B------:R-:W-:Y:S05]  /*20f0*/  BSYNC.RECONVERGENT B2 ;  /* 0x0000000000027941 */ /* 0x000fea0003800200 */
.L_x_13123:
        /* <DEDUP_REMOVED lines=23> */
.L_x_13130:
        /* <DEDUP_REMOVED lines=13> */
.L_x_13132:
[----:B------:R-:W-:Y:S05]  /*2340*/  BSYNC.RECONVERGENT B3 ;  /* 0x0000000000037941 */ /* 0x000fea0003800200 */
.L_x_13131:
        /* <DEDUP_REMOVED lines=43> */
.L_x_13129:
[----:B------:R-:W-:Y:S05]  /*2600*/  BSYNC.RECONVERGENT B2 ;  /* 0x0000000000027941 */ /* 0x000fea0003800200 */
.L_x_13128:
        /* <DEDUP_REMOVED lines=23> */
.L_x_13135:
        /* <DEDUP_REMOVED lines=13> */
.L_x_13137:
[----:B------:R-:W-:Y:S05]  /*2850*/  BSYNC.RECONVERGENT B3 ;  /* 0x0000000000037941 */ /* 0x000fea0003800200 */
.L_x_13136:
        /* <DEDUP_REMOVED lines=43> */
.L_x_13134:
[----:B------:R-:W-:Y:S05]  /*2b10*/  BSYNC.RECONVERGENT B2 ;  /* 0x0000000000027941 */ /* 0x000fea0003800200 */
.L_x_13133:
        /* <DEDUP_REMOVED lines=23> */
.L_x_13140:
        /* <DEDUP_REMOVED lines=13> */
.L_x_13142:
[----:B------:R-:W-:Y:S05]  /*2d60*/  BSYNC.RECONVERGENT B3 ;  /* 0x0000000000037941 */ /* 0x000fea0003800200 */
.L_x_13141:
        /* <DEDUP_REMOVED lines=43> */
.L_x_13139:
[----:B------:R-:W-:Y:S05]  /*3020*/  BSYNC.RECONVERGENT B2 ;  /* 0x0000000000027941 */ /* 0x000fea0003800200 */
.L_x_13138:
        /* <DEDUP_REMOVED lines=23> */
.L_x_13145:
        /* <DEDUP_REMOVED lines=15> */
.L_x_13147:
[----:B------:R-:W-:Y:S05]  /*3290*/  BSYNC.RECONVERGENT B3 ;  /* 0x0000000000037941 */ /* 0x000fea0003800200 */
.L_x_13146:
        /* <DEDUP_REMOVED lines=43> */
.L_x_13144:
[----:B------:R-:W-:Y:S05]  /*3550*/  BSYNC.RECONVERGENT B2 ;  /* 0x0000000000027941 */ /* 0x000fea0003800200 */
.L_x_13143:
[----:B------:R-:W-:Y:S01]  /*3560*/  I2FP.F32.U32 R59, R67 ;  /* 0x00000043003b7245 */ /* 0x000fe20000201000 */
[----:B------:R-:W-:-:S04]  /*3570*/  HADD2.F32 R47, -RZ, R47.H1_H1 ;  /* 0x3000002fff2f7230 */ /* 0x000fc80000004100 */
[----:B------:R-:W-:Y:S01]  /*3580*/  FFMA.FTZ R72, R59, R72, 1.1641532182693481445e-10 ;  /* 0x2f0000003b487423 */ /* 0x000fe20000010048 */
[----:B------:R-:W-:Y:S01]  /*3590*/  FMUL.FTZ R58, R47, R56 ;  /* 0x000000382f3a7220 */ /* 0x000fe20000410000 */
[----:B------:R-:W-:-:S03]  /*35a0*/  HADD2.F32 R47, -RZ, R19.H1_H1 ;  /* 0x30000013ff2f7230 */ /* 0x000fc60000004100 */
[----:B------:R-:W-:Y:S01]  /*35b0*/  FMUL.FTZ R58, R58, R57 ;  /* 0x000000393a3a7220 */ /* 0x000fe20000410000 */
[----:B------:R-:W-:-:S04]  /*35c0*/  FSETP.GTU.FTZ.AND P6, PT, R72, R71, PT ;  /* 0x000000474800720b */ /* 0x000fc80003fdc000 */
[----:B------:R-:W-:Y:S02]  /*35d0*/  FSEL R58, R58, RZ, !P6 ;  /* 0x000000ff3a3a7208 */ /* 0x000fe40007000000 */
[----:B------:R-:W-:-:S03]  /*35e0*/  PLOP3.LUT P6, PT, P6, PT, PT, 0x8, 0x80 ;  /* 0x000000000080781c */ /* 0x000fc600037ce170 */
[----:B------:R-:W-:Y:S01]  /*35f0*/  FFMA.FTZ R47, R58, R47, R39 ;  /* 0x0000002f3a2f7223 */ /* 0x000fe20000010027 */
[----:B------:R-:W-:Y:S09]  /*3600*/  BRA `(.L_x_13148) ;  /* 0x0000002800407947 */ /* 0x000ff20003800000 */
.L_x_13108:
        /* <DEDUP_REMOVED lines=16> */
.L_x_13151:
        /* <DEDUP_REMOVED lines=13> */
.L_x_13153:
[----:B------:R-:W-:Y:S05]  /*37e0*/  BSYNC.RECONVERGENT B3 ;  /* 0x0000000000037941 */ /* 0x000fea0003800200 */
.L_x_13152:
        /* <DEDUP_REMOVED lines=42> */
.L_x_13150:
[----:B------:R-:W-:Y:S05]  /*3a90*/  BSYNC.RECONVERGENT B2 ;  /* 0x0000000000027941 */ /* 0x000fea0003800200 */
.L_x_13149:
        /* <DEDUP_REMOVED lines=27> */
.L_x_13156:
        /* <DEDUP_REMOVED lines=13> */
.L_x_13158:
[----:B------:R-:W-:Y:S05]  /*3d20*/  BSYNC.RECONVERGENT B3 ;  /* 0x0000000000037941 */ /* 0x000fea0003800200 */
.L_x_13157:
        /* <DEDUP_REMOVED lines=43> */
.L_x_13155:
[----:B------:R-:W-:Y:S05]  /*3fe0*/  BSYNC.RECONVERGENT B2 ;  /* 0x0000000000027941 */ /* 0x000fea0003800200 */
.L_x_13154:
        /* <DEDUP_REMOVED lines=23> */
.L_x_13161:
        /* <DEDUP_REMOVED lines=13> */
.L_x_13163:
[----:B------:R-:W-:Y:S05]  /*4230*/  BSYNC.RECONVERGENT B3 ;  /* 0x0000000000037941 */ /* 0x000fea0003800200 */
.L_x_13162:
        /* <DEDUP_REMOVED lines=43> */
.L_x_13160:
[----:B------:R-:W-:Y:S05]  /*44f0*/  BSYNC.RECONVERGENT B2 ;  /* 0x0000000000027941 */ /* 0x000fea0003800200 */
.L_x_13159:
        /* <DEDUP_REMOVED lines=23> */
.L_x_13166:
        /* <DEDUP_REMOVED lines=13> */
.L_x_13168:
[----:B------:R-:W-:Y:S05]  /*4740*/  BSYNC.RECONVERGENT B3 ;  /* 0x0000000000037941 */ /* 0x000fea0003800200 */
.L_x_13167:
        /* <DEDUP_REMOVED lines=43> */
.L_x_13165:
[----:B------:R-:W-:Y:S05]  /*4a00*/  BSYNC.RECONVERGENT B2 ;  /* 0x0000000000027941 */ /* 0x000fea0003800200 */
.L_x_13164:
        /* <DEDUP_REMOVED lines=23> */
.L_x_13171:
        /* <DEDUP_REMOVED lines=13> */
.L_x_13173:
[----:B------:R-:W-:Y:S05]  /*4c50*/  BSYNC.RECONVERGENT B3 ;  /* 0x0000000000037941 */ /* 0x000fea0003800200 */
.L_x_13172:
        /* <DEDUP_REMOVED lines=43> */
.L_x_13170:
[----:B------:R-:W-:Y:S05]  /*4f10*/  BSYNC.RECONVERGENT B2 ;  /* 0x0000000000027941 */ /* 0x000fea0003800200 */
.L_x_13169:
        /* <DEDUP_REMOVED lines=23> */
.L_x_13176:
        /* <DEDUP_REMOVED lines=13> */
.L_x_13178:
[----:B------:R-:W-:Y:S05]  /*5160*/  BSYNC.RECONVERGENT B3 ;  /* 0x0000000000037941 */ /* 0x000fea0003800200 */
.L_x_13177:
        /* <DEDUP_REMOVED lines=43> */
.L_x_13175:
[----:B------:R-:W-:Y:S05]  /*5420*/  BSYNC.RECONVERGENT B2 ;  /* 0x0000000000027941 */ /* 0x000fea0003800200 */
.L_x_13174:
        /* <DEDUP_REMOVED lines=9> */
[----:B------:R-:W-:Y:S01]  /*54c0*/  HADD2.F32 R46, -RZ, R18.H1_H1 ;  /* 0x30000012ff2e7230 */ /* 0x000fe20000004100 */
        /* <DEDUP_REMOVED lines=13> */
.L_x_13181:
        /* <DEDUP_REMOVED lines=13> */
.L_x_13183:
[----:B------:R-:W-:Y:S05]  /*5670*/  BSYNC.RECONVERGENT B3 ;  /* 0x0000000000037941 */ /* 0x000fea0003800200 */
.L_x_13182:
        /* <DEDUP_REMOVED lines=43> */
.L_x_13180:
[----:B------:R-:W-:Y:S05]  /*5930*/  BSYNC.RECONVERGENT B2 ;  /* 0x0000000000027941 */ /* 0x000fea0003800200 */
.L_x_13179:
[----:B------:R-:W-:Y:S01]  /*5940*/  I2FP.F32.U32 R59, R4 ;  /* 0x00000004003b7245 */ /* 0x000fe20000201000 */
[----:B------:R-:W-:Y:S01]  /*5950*/  HADD2.F32 R67, -RZ, R47.H0_H0 ;  /* 0x2000002fff437230 */ /* 0x000fe20000004100 */
[----:B------:R-:W-:Y:S01]  /*5960*/  ISETP.NE.AND P6, PT, R58, 0x1, PT ;  /* 0x000000013a00780c */ /* 0x000fe20003fc5270 */
[----:B------:R-:W-:Y:S02]  /*5970*/  BSSY.RECONVERGENT B2, `(.L_x_13184) ;  /* 0x000004f000027945 */ /* 0x000fe40003800200 */
[----:B------:R-:W-:Y:S01]  /*5980*/  FFMA.FTZ R4, R59, R72, 1.1641532182693481445e-10 ;  /* 0x2f0000003b047423 */ /* 0x000fe20000010048 */
[----:B------:R-:W-:Y:S01]  /*5990*/  FMUL.FTZ R46, R67, R56 ;  /* 0x00000038432e7220 */ /* 0x000fe20000410000 */
[----:B------:R-:W-:Y:S02]  /*59a0*/  HADD2.F32 R67, -RZ, R19.H0_H0 ;  /* 0x20000013ff437230 */ /* 0x000fe40000004100 */
[----:B------:R-:W-:Y:S02]  /*59b0*/  IMAD.MOV.U32 R59, RZ, RZ, R0 ;  /* 0x000000ffff3b7224 */ /* 0x000fe400078e0000 */
[----:B------:R-:W-:Y:S01]  /*59c0*/  FMUL.FTZ R46, R46, R57 ;  /* 0x000000392e2e7220 */ /* 0x000fe20000410000 */
[----:B------:R-:W-:Y:S01]  /*59d0*/  FSETP.GTU.FTZ.AND P5, PT, R4, R71, PT ;  /* 0x000000470400720b */ /* 0x000fe20003fbc000 */
[----:B------:R-:W-:-:S03]  /*59e0*/  HFMA2 R4, -RZ, RZ, 0, 1.1920928955078125e-07 ;  /* 0x00000002ff047431 */ /* 0x000fc600000001ff */
        /* <DEDUP_REMOVED lines=12> */
.L_x_13186:
        /* <DEDUP_REMOVED lines=15> */
.L_x_13188:
[----:B------:R-:W-:Y:S05]  /*5ba0*/  BSYNC.RECONVERGENT B3 ;  /* 0x0000000000037941 */ /* 0x000fea0003800200 */
.L_x_13187:
        /* <DEDUP_REMOVED lines=43> */
.L_x_13185:
[----:B------:R-:W-:Y:S05]  /*5e60*/  BSYNC.RECONVERGENT B2 ;  /* 0x0000000000027941 */ /* 0x000fea0003800200 */
.L_x_13184:
[----:B------:R-:W-:Y:S01]  /*5e70*/  I2FP.F32.U32 R59, R59 ;  /* 0x0000003b003b7245 */ /* 0x000fe20000201000 */
[----:B------:R-:W-:-:S04]  /*5e80*/  HADD2.F32 R47, -RZ, R47.H1_H1 ;  /* 0x3000002fff2f7230 */ /* 0x000fc80000004100 */
[----:B------:R-:W-:Y:S01]  /*5e90*/  FFMA.FTZ R72, R59, R72, 1.1641532182693481445e-10 ;  /* 0x2f0000003b487423 */ /* 0x000fe20000010048 */
[----:B------:R-:W-:-:S04]  /*5ea0*/  FMUL.FTZ R58, R47, R56 ;  /* 0x000000382f3a7220 */ /* 0x000fc80000410000 */
[----:B------:R-:W-:Y:S01]  /*5eb0*/  FMUL.FTZ R47, R58, R57 ;  /* 0x000000393a2f7220 */ /* 0x000fe20000410000 */
[----:B------:R-:W-:Y:S01]  /*5ec0*/  FSETP.GTU.FTZ.AND P6, PT, R72, R71, PT ;  /* 0x000000474800720b */ /* 0x000fe20003fdc000 */
[----:B------:R-:W-:-:S03]  /*5ed0*/  HADD2.F32 R58, -RZ, R19.H1_H1 ;  /* 0x30000013ff3a7230 */ /* 0x000fc60000004100 */
[----:B------:R-:W-:Y:S02]  /*5ee0*/  FSEL R47, R47, RZ, !P6 ;  /* 0x000000ff2f2f7208 */ /* 0x000fe40007000000 */
[----:B------:R-:W-:-:S03]  /*5ef0*/  PLOP3.LUT P6, PT, P6, PT, PT, 0x8, 0x80 ;  /* 0x000000000080781c */ /* 0x000fc600037ce170 */
[----:B------:R-:W-:-:S10]  /*5f00*/  FMUL.FTZ R47, R47, R58 ;  /* 0x0000003a2f2f7220 */ /* 0x000fd40000410000 */
.L_x_13148:
        /* <DEDUP_REMOVED lines=9> */
[----:B------:R-:W-:-:S04]  /*5fa0*/  SEL R2, RZ, 0x100, !P0 ;  /* 0x00000100ff027807 */ /* 0x000fc80004000000 */
[----:B------:R-:W-:Y:S02]  /*5fb0*/  LOP3.LUT R2, R2, R68, R57, 0xfe, !PT ;  /* 0x0000004402027212 */ /* 0x000fe400078efe39 */
[----:B------:R-:W-:Y:S02]  /*5fc0*/  SEL R68, RZ, 0x1, !P3 ;  /* 0x00000001ff447807 */ /* 0x000fe40005800000 */
[----:B------:R-:W-:Y:S01]  /*5fd0*/  SEL R57, RZ, 0x1, !P6 ;  /* 0x00000001ff397807 */ /* 0x000fe20007000000 */
[----:B0-----:R-:W-:Y:S01]  /*5fe0*/  IMAD.WIDE.U32 R66, R65, 0x20, R66 ;  /* 0x0000002041427825 */ /* 0x001fe200078e0042 */
[----:B------:R-:W-:Y:S02]  /*5ff0*/  LOP3.LUT R69, R69, R68, RZ, 0xfc, !PT ;  /* 0x0000004445457212 */ /* 0x000fe400078efcff */
[----:B------:R-:W-:Y:S01]  /*6000*/  LOP3.LUT R68, R2, R57, RZ, 0xfc, !PT ;  /* 0x0000003902447212 */ /* 0x000fe200078efcff */
[----:B------:R-:W-:Y:S01]  /*6010*/  IMAD.MOV.U32 R2, RZ, RZ, R70 ;  /* 0x000000ffff027224 */ /* 0x000fe200078e0046 */
[----:B------:R0:W-:Y:S01]  /*6020*/  STG.E.128 desc[UR8][R66.64], R40 ;  /* 0x0000002842007986 */ /* 0x0001e2000c101d08 */
[C---:B------:R-:W-:Y:S01]  /*6030*/  IADD3 R57, PT, PT, R65.reuse, 0x20, RZ ;  /* 0x0000002041397810 */ /* 0x040fe20007ffe0ff */
[----:B-1----:R-:W-:-:S02]  /*6040*/  IMAD.WIDE.U32 R58, R65, 0x8, R58 ;  /* 0x00000008413a7825 */ /* 0x002fc400078e003a */
[----:B------:R0:W-:Y:S04]  /*6050*/  STG.E.128 desc[UR8][R66.64+0x10], R44 ;  /* 0x0000102c42007986 */ /* 0x0001e8000c101d08 */
[----:B------:R0:W-:Y:S02]  /*6060*/  STG.E.64 desc[UR8][R58.64], R68 ;  /* 0x000000443a007986 */ /* 0x0001e4000c101b08 */
.L_x_13107:
[----:B------:R-:W-:Y:S05]  /*6070*/  BSYNC.RECONVERGENT B1 ;  /* 0x0000000000017941 */ /* 0x000fea0003800200 */
.L_x_13106:
        /* <DEDUP_REMOVED lines=16> */
[----:B-1----:R-:W-:Y:S01]  /*6180*/  MOV R48, R0 ;  /* 0x0000000000307202 */ /* 0x002fe20000000f00 */
[----:B0-----:R-:W-:-:S09]  /*6190*/  IMAD.MOV.U32 R68, RZ, RZ, R2 ;  /* 0x000000ffff447224 */ /* 0x001fd200078e0002 */
        /* <DEDUP_REMOVED lines=11> */
.L_x_13194:
        /* <DEDUP_REMOVED lines=13> */
.L_x_13196:
[----:B------:R-:W-:Y:S05]  /*6320*/  BSYNC.RECONVERGENT B3 ;  /* 0x0000000000037941 */ /* 0x000fea0003800200 */
.L_x_13195:
        /* <DEDUP_REMOVED lines=42> */
.L_x_13193:
[----:B------:R-:W-:Y:S05]  /*65d0*/  BSYNC.RECONVERGENT B2 ;  /* 0x0000000000027941 */ /* 0x000fea0003800200 */
.L_x_13192:
        /* <DEDUP_REMOVED lines=27> */
.L_x_13199:
        /* <DEDUP_REMOVED lines=13> */
.L_x_13201:
[----:B------:R-:W-:Y:S05]  /*6860*/  BSYNC.RECONVERGENT B3 ;  /* 0x0000000000037941 */ /* 0x000fea0003800200 */
.L_x_13200:
        /* <DEDUP_REMOVED lines=43> */
.L_x_13198:
[----:B------:R-:W-:Y:S05]  /*6b20*/  BSYNC.RECONVERGENT B2 ;  /* 0x0000000000027941 */ /* 0x000fea0003800200 */
.L_x_13197:
        /* <DEDUP_REMOVED lines=24> */
.L_x_13204:
        /* <DEDUP_REMOVED lines=13> */
.L_x_13206:
[----:B------:R-:W-:Y:S05]  /*6d80*/  BSYNC.RECONVERGENT B3 ;  /* 0x0000000000037941 */ /* 0x000fea0003800200 */
.L_x_13205:
        /* <DEDUP_REMOVED lines=43> */
.L_x_13203:
[----:B------:R-:W-:Y:S05]  /*7040*/  BSYNC.RECONVERGENT B2 ;  /* 0x0000000000027941 */ /* 0x000fea0003800200 */
.L_x_13202:
        /* <DEDUP_REMOVED lines=23> */
.L_x_13209:
        /* <DEDUP_REMOVED lines=13> */
.L_x_13211:
[----:B------:R-:W-:Y:S05]  /*7290*/  BSYNC.RECONVERGENT B3 ;  /* 0x0000000000037941 */ /* 0x000fea0003800200 */
.L_x_13210:
        /* <DEDUP_REMOVED lines=43> */
.L_x_13208:
[----:B------:R-:W-:Y:S05]  /*7550*/  BSYNC.RECONVERGENT B2 ;  /* 0x0000000000027941 */ /* 0x000fea0003800200 */
.L_x_13207:
        /* <DEDUP_REMOVED lines=23> */
.L_x_13214:
        /* <DEDUP_REMOVED lines=13> */
.L_x_13216:
[----:B------:R-:W-:Y:S05]  /*77a0*/  BSYNC.RECONVERGENT B3 ;  /* 0x0000000000037941 */ /* 0x000fea0003800200 */
.L_x_13215:
        /* <DEDUP_REMOVED lines=43> */
.L_x_13213:
[----:B------:R-:W-:Y:S05]  /*7a60*/  BSYNC.RECONVERGENT B2 ;  /* 0x0000000000027941 */ /* 0x000fea0003800200 */
.L_x_13212:
        /* <DEDUP_REMOVED lines=23> */
.L_x_13219:
        /* <DEDUP_REMOVED lines=13> */
.L_x_13221:
[----:B------:R-:W-:Y:S05]  /*7cb0*/  BSYNC.RECONVERGENT B3 ;  /* 0x0000000000037941 */ /* 0x000fea0003800200 */
.L_x_13220:
        /* <DEDUP_REMOVED lines=43> */
.L_x_13218:
[----:B------:R-:W-:Y:S05]  /*7f70*/  BSYNC.RECONVERGENT B2 ;  /* 0x0000000000027941 */ /* 0x000fea0003800200 */
.L_x_13217:
[----:B------:R-:W-:Y:S01]  /*7f80*/  I2FP.F32.U32 R53, R4 ;  /* 0x0000000400357245 */ /* 0x000fe20000201000 */
[----:B------:R-:W-:Y:S01]  /*7f90*/  HADD2.F32 R59, -RZ, R54.H1_H1 ;  /* 0x30000036ff3b7230 */ /* 0x000fe20000004100 */
[----:B------:R-:W-:Y:S01]  /*7fa0*/  ISETP.NE.AND P5, PT, R58, 0x1, PT ;  /* 0x000000013a00780c */ /* 0x000fe20003fa5270 */
[----:B------:R-:W-:Y:S01]  /*7fb0*/  BSSY.RECONVERGENT B2, `(.L_x_13222) ;  /* 0x000004d000027945 */ /* 0x000fe20003800200 */
[----:B------:R-:W-:Y:S02]  /*7fc0*/  HFMA2 R66, -RZ, RZ, 0, 1.1920928955078125e-07 ;  /* 0x00000002ff427431 */ /* 0x000fe400000001ff */
[----:B------:R-:W-:Y:S01]  /*7fd0*/  FFMA.FTZ R4, R53, R72, 1.1641532182693481445e-10 ;  /* 0x2f00000035047423 */ /* 0x000fe20000010048 */
[----:B------:R-:W-:Y:S01]  /*7fe0*/  FMUL.FTZ R59, R59, R56 ;  /* 0x000000383b3b7220 */ /* 0x000fe20000410000 */
[----:B------:R-:W-:Y:S02]  /*7ff0*/  HADD2.F32 R53, -RZ, R30.H1_H1 ;  /* 0x3000001eff357230 */ /* 0x000fe40000004100 */
[----:B------:R-:W-:-:S02]  /*8000*/  IMAD.MOV.U32 R54, RZ, RZ, R0 ;  /* 0x000000ffff367224 */ /* 0x000fc400078e0000 */
        /* <DEDUP_REMOVED lines=14> */
.L_x_13224:
        /* <DEDUP_REMOVED lines=13> */
.L_x_13226:
[----:B------:R-:W-:Y:S05]  /*81c0*/  BSYNC.RECONVERGENT B3 ;  /* 0x0000000000037941 */ /* 0x000fea0003800200 */
.L_x_13225:
        /* <DEDUP_REMOVED lines=43> */
.L_x_13223:
[----:B------:R-:W-:Y:S05]  /*8480*/  BSYNC.RECONVERGENT B2 ;  /* 0x0000000000027941 */ /* 0x000fea0003800200 */
.L_x_13222:
        /* <DEDUP_REMOVED lines=23> */
.L_x_13229:
        /* <DEDUP_REMOVED lines=15> */
.L_x_13231:
[----:B------:R-:W-:Y:S05]  /*86f0*/  BSYNC.RECONVERGENT B3 ;  /* 0x0000000000037941 */ /* 0x000fea0003800200 */
.L_x_13230:
        /* <DEDUP_REMOVED lines=43> */
.L_x_13228:
[----:B------:R-:W-:Y:S05]  /*89b0*/  BSYNC.RECONVERGENT B2 ;  /* 0x0000000000027941 */ /* 0x000fea0003800200 */
.L_x_13227:
[----:B------:R-:W-:Y:S01]  /*89c0*/  I2FP.F32.U32 R59, R59 ;  /* 0x0000003b003b7245 */ /* 0x000fe20000201000 */
[----:B------:R-:W-:-:S04]  /*89d0*/  HADD2.F32 R55, -RZ, R55.H1_H1 ;  /* 0x30000037ff377230 */ /* 0x000fc80000004100 */
[----:B------:R-:W-:Y:S01]  /*89e0*/  FFMA.FTZ R72, R59, R72, 1.1641532182693481445e-10 ;  /* 0x2f0000003b487423 */ /* 0x000fe20000010048 */
[----:B------:R-:W-:-:S04]  /*89f0*/  FMUL.FTZ R55, R55, R56 ;  /* 0x0000003837377220 */ /* 0x000fc80000410000 */
[----:B------:R-:W-:Y:S01]  /*8a00*/  FMUL.FTZ R55, R55, R70 ;  /* 0x0000004637377220 */ /* 0x000fe20000410000 */
[----:B------:R-:W-:-:S04]  /*8a10*/  FSETP.GTU.FTZ.AND P6, PT, R72, R71, PT ;  /* 0x000000474800720b */ /* 0x000fc80003fdc000 */
[----:B------:R-:W-:Y:S01]  /*8a20*/  FSEL R56, R55, RZ, !P6 ;  /* 0x000000ff37387208 */ /* 0x000fe20007000000 */
[----:B------:R-:W-:Y:S01]  /*8a30*/  HADD2.F32 R55, -RZ, R31.H1_H1 ;  /* 0x3000001fff377230 */ /* 0x000fe20000004100 */
[----:B------:R-:W-:-:S04]  /*8a40*/  PLOP3.LUT P6, PT, P6, PT, PT, 0x8, 0x80 ;  /* 0x000000000080781c */ /* 0x000fc800037ce170 */
[----:B------:R-:W-:Y:S01]  /*8a50*/  FFMA.FTZ R55, R56, R55, R39 ;  /* 0x0000003738377223 */ /* 0x000fe20000010027 */
[----:B------:R-:W-:Y:S08]  /*8a60*/  BRA `(.L_x_13232) ;  /* 0x0000002800447947 */ /* 0x000ff00003800000 */
.L_x_13191:
[----:B------:R-:W-:Y:S01]  /*8a70*/  ISETP.NE.AND P1, PT, R4, 0x1, PT ;  /* 0x000000010400780c */ /* 0x000fe20003f25270 */
[----:B------:R-:W-:Y:S01]  /*8a80*/  BSSY.RECONVERGENT B2, `(.L_x_13233) ;  /* 0x0000047000027945 */ /* 0x000fe20003800200 */
[----:B------:R-:W-:Y:S02]  /*8a90*/  HFMA2 R50, -RZ, RZ, 0, 1.1920928955078125e-07 ;  /* 0x00000002ff327431 */ /* 0x000fe400000001ff */
[----:B-1----:R-:W-:Y:S01]  /*8aa0*/  IMAD.MOV.U32 R48, RZ, RZ, R0 ;  /* 0x000000ffff307224 */ /* 0x002fe200078e0000 */
[----:B0-----:R-:W-:-:S08]  /*8ab0*/  MOV R68, R2 ;  /* 0x0000000200447202 */ /* 0x001fd00000000f00 */
        /* <DEDUP_REMOVED lines=11> */
.L_x_13235:
        /* <DEDUP_REMOVED lines=13> */
.L_x_13237:
[----:B------:R-:W-:Y:S05]  /*8c40*/  BSYNC.RECONVERGENT B3 ;  /* 0x0000000000037941 */ /* 0x000fea0003800200 */
.L_x_13236:
        /* <DEDUP_REMOVED lines=41> */
[----:B------:R-:W-:-:S07]  /*8ee0*/  LOP3.LUT R6, R4, UR31, R69, 0x96, !PT ;  /* 0x0000001f04067c12 */ /* 0x000fce000f8e9645 */
.L_x_13234:
[----:B------:R-:W-:Y:S05]  /*8ef0*/  BSYNC.RECONVERGENT B2 ;  /* 0x0000000000027941 */ /* 0x000fea0003800200 */
.L_x_13233:
        /* <DEDUP_REMOVED lines=11> */
[----:B------:R-:W-:Y:S02]  /*8fb0*/  IMAD.MOV.U32 R4, RZ, RZ, R0 ;  /* 0x000000ffff047224 */ /* 0x000fe400078e0000 */
[----:B0-----:R-:W-:Y:S01]  /*8fc0*/  FMUL.FTZ R48, R51, R70 ;  /* 0x0000004633307220 */ /* 0x001fe20000410000 */
[----:B-1----:R-:W-:-:S04]  /*8fd0*/  FSETP.GTU.FTZ.AND P1, PT, R2, R71, PT ;  /* 0x000000470200720b */ /* 0x002fc80003f3c000 */
        /* <DEDUP_REMOVED lines=13> */
.L_x_13240:
        /* <DEDUP_REMOVED lines=13> */
.L_x_13242:
[----:B------:R-:W-:Y:S05]  /*9180*/  BSYNC.RECONVERGENT B3 ;  /* 0x0000000000037941 */ /* 0x000fea0003800200 */
.L_x_13241:
        /* <DEDUP_REMOVED lines=43> */
.L_x_13239:
[----:B------:R-:W-:Y:S05]  /*9440*/  BSYNC.RECONVERGENT B2 ;  /* 0x0000000000027941 */ /* 0x000fea0003800200 */
.L_x_13238:
        /* <DEDUP_REMOVED lines=24> */
.L_x_13245:
        /* <DEDUP_REMOVED lines=13> */
.L_x_13247:
[----:B------:R-:W-:Y:S05]  /*96a0*/  BSYNC.RECONVERGENT B3 ;  /* 0x0000000000037941 */ /* 0x000fea0003800200 */
.L_x_13246:
        /* <DEDUP_REMOVED lines=43> */
.L_x_13244:
[----:B------:R-:W-:Y:S05]  /*9960*/  BSYNC.RECONVERGENT B2 ;  /* 0x0000000000027941 */ /* 0x000fea0003800200 */
.L_x_13243:
        /* <DEDUP_REMOVED lines=23> */
.L_x_13250:
        /* <DEDUP_REMOVED lines=13> */
.L_x_13252:
[----:B------:R-:W-:Y:S05]  /*9bb0*/  BSYNC.RECONVERGENT B3 ;  /* 0x0000000000037941 */ /* 0x000fea0003800200 */
.L_x_13251:
        /* <DEDUP_REMOVED lines=43> */
.L_x_13249:
[----:B------:R-:W-:Y:S05]  /*9e70*/  BSYNC.RECONVERGENT B2 ;  /* 0x0000000000027941 */ /* 0x000fea0003800200 */
.L_x_13248:
        /* <DEDUP_REMOVED lines=23> */
.L_x_13255:
        /* <DEDUP_REMOVED lines=13> */
.L_x_13257:
[----:B------:R-:W-:Y:S05]  /*a0c0*/  BSYNC.RECONVERGENT B3 ;  /* 0x0000000000037941 */ /* 0x000fea0003800200 */
.L_x_13256:
        /* <DEDUP_REMOVED lines=43> */
.L_x_13254:
[----:B------:R-:W-:Y:S05]  /*a380*/  BSYNC.RECONVERGENT B2 ;  /* 0x0000000000027941 */ /* 0x000fea0003800200 */
.L_x_13253:
        /* <DEDUP_REMOVED lines=23> */
.L_x_13260:
        /* <DEDUP_REMOVED lines=13> */
.L_x_13262:
[----:B------:R-:W-:Y:S05]  /*a5d0*/  BSYNC.RECONVERGENT B3 ;  /* 0x0000000000037941 */ /* 0x000fea0003800200 */
.L_x_13261:
        /* <DEDUP_REMOVED lines=43> */
.L_x_13259:
[----:B------:R-:W-:Y:S05]  /*a890*/  BSYNC.RECONVERGENT B2 ;  /* 0x0000000000027941 */ /* 0x000fea0003800200 */
.L_x_13258:
        /* <DEDUP_REMOVED lines=23> */
.L_x_13265:
        /* <DEDUP_REMOVED lines=13> */
.L_x_13267:
[----:B------:R-:W-:Y:S05]  /*aae0*/  BSYNC.RECONVERGENT B3 ;  /* 0x0000000000037941 */ /* 0x000fea0003800200 */
.L_x_13266:
        /* <DEDUP_REMOVED lines=43> */
.L_x_13264:
[----:B------:R-:W-:Y:S05]  /*ada0*/  BSYNC.RECONVERGENT B2 ;  /* 0x0000000000027941 */ /* 0x000fea0003800200 */
.L_x_13263:
        /* <DEDUP_REMOVED lines=23> */
.L_x_13270:
        /* <DEDUP_REMOVED lines=15> */
.L_x_13272:
[----:B------:R-:W-:Y:S05]  /*b010*/  BSYNC.RECONVERGENT B3 ;  /* 0x0000000000037941 */ /* 0x000fea0003800200 */
.L_x_13271:
        /* <DEDUP_REMOVED lines=43> */
.L_x_13269:
[----:B------:R-:W-:Y:S05]  /*b2d0*/  BSYNC.RECONVERGENT B2 ;  /* 0x0000000000027941 */ /* 0x000fea0003800200 */
.L_x_13268:
        /* <DEDUP_REMOVED lines=9> */
[----:B------:R-:W-:-:S10]  /*b370*/  FMUL.FTZ R55, R56, R55 ;  /* 0x0000003738377220 */ /* 0x000fd40000410000 */
.L_x_13232:
        /* <DEDUP_REMOVED lines=19> */
[----:B-1----:R-:W-:-:S03]  /*b4b0*/  IMAD.WIDE.U32 R58, R57, 0x8, R58 ;  /* 0x00000008393a7825 */ /* 0x002fc600078e003a */
[----:B------:R2:W-:Y:S04]  /*b4c0*/  STG.E.128 desc[UR8][R66.64+0x10], R52 ;  /* 0x0000103442007986 */ /* 0x0005e8000c101d08 */
[----:B------:R2:W-:Y:S02]  /*b4d0*/  STG.E.64 desc[UR8][R58.64], R70 ;  /* 0x000000463a007986 */ /* 0x0005e4000c101b08 */
.L_x_13190:
[----:B------:R-:W-:Y:S05]  /*b4e0*/  BSYNC.RECONVERGENT B1 ;  /* 0x0000000000017941 */ /* 0x000fea0003800200 */
.L_x_13189:
        /* <DEDUP_REMOVED lines=76> */
.L_x_13290:
        /* <DEDUP_REMOVED lines=18> */
[----:B-----5:R-:W-:Y:S02]  /*bad0*/  HADD2.F32 R58, -RZ, R8.H1_H1 ;  /* 0x30000008ff3a7230 */ /* 0x020fe40000004100 */
[----:B------:R-:W-:Y:S02]  /*bae0*/  HADD2.F32 R66, -RZ, R12.H1_H1 ;  /* 0x3000000cff427230 */ /* 0x000fe40000004100 */
[C---:B------:R-:W-:Y:S01]  /*baf0*/  FMUL.FTZ R71, R68.reuse, R71 ;  /* 0x0000004744477220 */ /* 0x040fe20000410000 */
[----:B------:R-:W-:Y:S01]  /*bb00*/  FMUL.FTZ R56, R68, R57 ;  /* 0x0000003944387220 */ /* 0x000fe20000410000 */
[----:B------:R-:W-:Y:S02]  /*bb10*/  HADD2.F32 R59, -RZ, R8.H0_H0 ;  /* 0x20000008ff3b7230 */ /* 0x000fe40000004100 */
[----:B------:R-:W-:Y:S01]  /*bb20*/  FADD.FTZ R57, R42, -R69 ;  /* 0x800000452a397221 */ /* 0x000fe20000010000 */
[----:B------:R-:W-:-:S02]  /*bb30*/  HADD2.F32 R67, -RZ, R12.H0_H0 ;  /* 0x2000000cff437230 */ /* 0x000fc40000004100 */
[----:B------:R-:W-:Y:S01]  /*bb40*/  FFMA.FTZ R71, R71, R58, R66 ;  /* 0x0000003a47477223 */ /* 0x000fe20000010042 */
[----:B------:R-:W-:Y:S02]  /*bb50*/  HADD2.F32 R58, -RZ, R9.H0_H0 ;  /* 0x20000009ff3a7230 */ /* 0x000fe40000004100 */
[----:B------:R-:W-:Y:S01]  /*bb60*/  FMUL.FTZ R57, R68, R57 ;  /* 0x0000003944397220 */ /* 0x000fe20000410000 */
[----:B------:R-:W-:Y:S02]  /*bb70*/  HADD2.F32 R66, -RZ, R13.H0_H0 ;  /* 0x2000000dff427230 */ /* 0x000fe40000004100 */
[----:B------:R-:W-:Y:S01]  /*bb80*/  FFMA.FTZ R56, R56, R59, R67 ;  /* 0x0000003b38387223 */ /* 0x000fe20000010043 */
[--C-:B------:R-:W-:Y:S01]  /*bb90*/  FADD.FTZ R59, R43, -R69.reuse ;  /* 0x800000452b3b7221 */ /* 0x100fe20000010000 */
[----:B------:R-:W-:Y:S02]  /*bba0*/  HADD2.F32 R70, -RZ, R9.H1_H1 ;  /* 0x30000009ff467230 */ /* 0x000fe40000004100 */
[----:B------:R-:W-:Y:S01]  /*bbb0*/  FADD.FTZ R67, R44, -R69 ;  /* 0x800000452c437221 */ /* 0x000fe20000010000 */
[----:B------:R-:W-:Y:S01]  /*bbc0*/  FFMA.FTZ R57, R57, R58, R66 ;  /* 0x0000003a39397223 */ /* 0x000fe20000010042 */
[----:B------:R-:W-:-:S02]  /*bbd0*/  HADD2.F32 R58, -RZ, R13.H1_H1 ;  /* 0x3000000dff3a7230 */ /* 0x000fc40000004100 */
[C---:B------:R-:W-:Y:S01]  /*bbe0*/  FMUL.FTZ R59, R68.reuse, R59 ;  /* 0x0000003b443b7220 */ /* 0x040fe20000410000 */
[----:B------:R-:W-:Y:S01]  /*bbf0*/  HADD2.F32 R66, -RZ, R10.H1_H1 ;  /* 0x3000000aff427230 */ /* 0x000fe20000004100 */
[----:B------:R-:W-:Y:S01]  /*bc00*/  F2FP.F16.F32.PACK_AB R56, R71, R56 ;  /* 0x000000384738723e */ /* 0x000fe200000000ff */
[----:B------:R-:W-:Y:S02]  /*bc10*/  HADD2.F32 R72, -RZ, R14.H1_H1 ;  /* 0x3000000eff487230 */ /* 0x000fe40000004100 */
        /* <DEDUP_REMOVED lines=25> */
.L_x_13275:
[----:B------:R-:W-:Y:S05]  /*bdb0*/  BSYNC.RECONVERGENT B1 ;  /* 0x0000000000017941 */ /* 0x000fea0003800200 */
.L_x_13274:
[----:B------:R-:W-:Y:S04]  /*bdc0*/  BSSY.RECONVERGENT B1, `(.L_x_13276) ;  /* 0x0000031000017945 */ /* 0x000fe80003800200 */
[----:B------:R-:W-:Y:S05]  /*bdd0*/  @!P0 BRA `(.L_x_13277) ;  /* 0x0000000000bc8947 */ /* 0x000fea0003800000 */
[--C-:B01----:R-:W-:Y:S01]  /*bde0*/  FADD.FTZ R57, R48, -R69.reuse ;  /* 0x8000004530397221 */ /* 0x103fe20000010000 */
[----:B-----5:R-:W-:Y:S02]  /*bdf0*/  HADD2.F32 R70, -RZ, R20.H0_H0 ;  /* 0x20000014ff467230 */ /* 0x020fe40000004100 */
[----:B------:R-:W-:Y:S01]  /*be00*/  FADD.FTZ R59, R49, -R69 ;  /* 0x80000045313b7221 */ /* 0x000fe20000010000 */
[----:B------:R-:W-:Y:S02]  /*be10*/  HADD2.F32 R56, -RZ, R24.H0_H0 ;  /* 0x20000018ff387230 */ /* 0x000fe40000004100 */
[C---:B------:R-:W-:Y:S01]  /*be20*/  FMUL.FTZ R57, R68.reuse, R57 ;  /* 0x0000003944397220 */ /* 0x040fe20000410000 */
[----:B------:R-:W-:Y:S02]  /*be30*/  HADD2.F32 R58, -RZ, R20.H1_H1 ;  /* 0x30000014ff3a7230 */ /* 0x000fe40000004100 */
[----:B------:R-:W-:Y:S01]  /*be40*/  FMUL.FTZ R59, R68, R59 ;  /* 0x0000003b443b7220 */ /* 0x000fe20000410000 */
[----:B------:R-:W-:-:S02]  /*be50*/  HADD2.F32 R66, -RZ, R24.H1_H1 ;  /* 0x30000018ff427230 */ /* 0x000fc40000004100 */
[----:B------:R-:W-:Y:S01]  /*be60*/  FFMA.FTZ R70, R57, R70, R56 ;  /* 0x0000004639467223 */ /* 0x000fe20000010038 */
[--C-:B------:R-:W-:Y:S01]  /*be70*/  FADD.FTZ R57, R50, -R69.reuse ;  /* 0x8000004532397221 */ /* 0x100fe20000010000 */
[----:B------:R-:W-:Y:S02]  /*be80*/  HADD2.F32 R72, -RZ, R21.H0_H0 ;  /* 0x20000015ff487230 */ /* 0x000fe40000004100 */
[--C-:B------:R-:W-:Y:S02]  /*be90*/  HADD2.F32 R56, -RZ, R25.reuse.H0_H0 ;  /* 0x20000019ff387230 */ /* 0x100fe40000004100 */
[----:B------:R-:W-:Y:S01]  /*bea0*/  FMUL.FTZ R57, R68, R57 ;  /* 0x0000003944397220 */ /* 0x000fe20000410000 */
[----:B------:R-:W-:Y:S01]  /*beb0*/  FFMA.FTZ R71, R59, R58, R66 ;  /* 0x0000003a3b477223 */ /* 0x000fe20000010042 */
[----:B------:R-:W-:Y:S01]  /*bec0*/  FADD.FTZ R59, R51, -R69 ;  /* 0x80000045333b7221 */ /* 0x000fe20000010000 */
[----:B------:R-:W-:Y:S02]  /*bed0*/  HADD2.F32 R58, -RZ, R25.H1_H1 ;  /* 0x30000019ff3a7230 */ /* 0x000fe40000004100 */
[----:B------:R-:W-:Y:S01]  /*bee0*/  FFMA.FTZ R72, R57, R72, R56 ;  /* 0x0000004839487223 */ /* 0x000fe20000010038 */
[----:B------:R-:W-:-:S02]  /*bef0*/  HADD2.F32 R56, -RZ, R21.H1_H1 ;  /* 0x30000015ff387230 */ /* 0x000fc40000004100 */
[----:B------:R-:W-:Y:S01]  /*bf00*/  FMUL.FTZ R59, R68, R59 ;  /* 0x0000003b443b7220 */ /* 0x000fe20000410000 */
[----:B------:R-:W-:Y:S01]  /*bf10*/  FADD.FTZ R57, R52, -R69 ;  /* 0x8000004534397221 */ /* 0x000fe20000010000 */
[----:B------:R-:W-:Y:S02]  /*bf20*/  HADD2.F32 R66, -RZ, R26.H1_H1 ;  /* 0x3000001aff427230 */ /* 0x000fe40000004100 */
[----:B------:R-:W-:Y:S01]  /*bf30*/  FFMA.FTZ R73, R59, R56, R58 ;  /* 0x000000383b497223 */ /* 0x000fe2000001003a */
[----:B------:R-:W-:Y:S02]  /*bf40*/  HADD2.F32 R58, -RZ, R22.H0_H0 ;  /* 0x20000016ff3a7230 */ /* 0x000fe40000004100 */
[----:B------:R-:W-:Y:S01]  /*bf50*/  FMUL.FTZ R57, R68, R57 ;  /* 0x0000003944397220 */ /* 0x000fe20000410000 */
[----:B------:R-:W-:-:S05]  /*bf60*/  HADD2.F32 R56, -RZ, R26.H0_H0 ;  /* 0x2000001aff387230 */ /* 0x000fca0000004100 */
[----:B------:R-:W-:Y:S01]  /*bf70*/  FFMA.FTZ R58, R57, R58, R56 ;  /* 0x0000003a393a7223 */ /* 0x000fe20000010038 */
[----:B------:R-:W-:Y:S01]  /*bf80*/  FADD.FTZ R57, R53, -R69 ;  /* 0x8000004535397221 */ /* 0x000fe20000010000 */
[----:B------:R-:W-:-:S03]  /*bf90*/  HADD2.F32 R56, -RZ, R22.H1_H1 ;  /* 0x30000016ff387230 */ /* 0x000fc60000004100 */
        /* <DEDUP_REMOVED lines=11> */
[----:B------:R-:W-:Y:S01]  /*c050*/  HADD2.F32 R66, -RZ, R23.H1_H1 ;  /* 0x30000017ff427230 */ /* 0x000fe20000004100 */
[----:B------:R-:W0:Y:S04]  /*c060*/  LDC.64 R56, c[0x0][0x428] ;  /* 0x00010a00ff387b82 */ /* 0x000e280000000a00 */
[----:B------:R-:W-:-:S05]  /*c070*/  FFMA.FTZ R66, R69, R66, R68 ;  /* 0x0000004245427223 */ /* 0x000fca0000010044 */
[----:B------:R-:W-:Y:S01]  /*c080*/  F2FP.F16.F32.PACK_AB R59, R66, R59 ;  /* 0x0000003b423b723e */ /* 0x000fe200000000ff */
[----:B0-----:R-:W-:Y:S01]  /*c090*/  IMAD.WIDE.U32 R66, R65, 0x10, R56 ;  /* 0x0000001041427825 */ /* 0x001fe200078e0038 */
[----:B------:R-:W-:Y:S02]  /*c0a0*/  F2FP.F16.F32.PACK_AB R57, R73, R72 ;  /* 0x000000484939723e */ /* 0x000fe400000000ff */
[----:B------:R-:W-:-:S05]  /*c0b0*/  F2FP.F16.F32.PACK_AB R56, R71, R70 ;  /* 0x000000464738723e */ /* 0x000fca00000000ff */
[----:B------:R2:W-:Y:S02]  /*c0c0*/  STG.E.128 desc[UR8][R66.64], R56 ;  /* 0x0000003842007986 */ /* 0x0005e4000c101d08 */
.L_x_13277:
[----:B------:R-:W-:Y:S05]  /*c0d0*/  BSYNC.RECONVERGENT B1 ;  /* 0x0000000000017941 */ /* 0x000fea0003800200 */
.L_x_13276:
[----:B012---:R-:W0:Y:S02]  /*c0e0*/  LDC.64 R56, c[0x0][0x380] ;  /* 0x0000e000ff387b82 */ /* 0x007e240000000a00 */
[----:B0-----:R-:W-:-:S05]  /*c0f0*/  IMAD R61, R56, 0x4, R61 ;  /* 0x00000004383d7824 */ /* 0x001fca00078e023d */
[----:B------:R-:W-:-:S13]  /*c100*/  ISETP.GE.AND P0, PT, R61, R57, PT ;  /* 0x000000393d00720c */ /* 0x000fda0003f06270 */
[----:B------:R-:W-:Y:S05]  /*c110*/  @!P0 BRA `(.L_x_13278) ;  /* 0xffffff4800788947 */ /* 0x000fea000383ffff */
[----:B------:R-:W-:Y:S05]  /*c120*/  BSYNC B0 ;  /* 0x0000000000007941 */ /* 0x000fea0003800000 */
.L_x_13105:
[----:B------:R-:W-:Y:S05]  /*c130*/  EXIT ;  /* 0x000000000000794d */ /* 0x000fea0003800000 */
.L_x_13273:
        /* <DEDUP_REMOVED lines=8> */
.L_x_13280:
[----:B------:R-:W-:Y:S05]  /*c1c0*/  BSYNC B1 ;  /* 0x0000000000017941 */ /* 0x000fea0003800000 */
.L_x_13279:
        /* <DEDUP_REMOVED lines=9> */
.L_x_13281:
[----:B------:R-:W-:Y:S02]  /*c260*/  HFMA2 R72, -RZ, RZ, 0, 2.384185791015625e-07 ;  /* 0x00000004ff487431 */ /* 0x000fe400000001ff */
[----:B------:R-:W-:-:S04]  /*c270*/  IMAD.MOV.U32 R57, RZ, RZ, R71 ;  /* 0x000000ffff397224 */ /* 0x000fc800078e0047 */
[----:B------:R-:W-:-:S05]  /*c280*/  FADD.FTZ R66, R58, R57 ;  /* 0x000000393a427221 */ /* 0x000fca0000010000 */
[----:B------:R-:W-:-:S07]  /*c290*/  MOV R73, R66 ;  /* 0x0000004200497202 */ /* 0x000fce0000000f00 */
[----:B------:R-:W-:Y:S05]  /*c2a0*/  WARPSYNC.COLLECTIVE R70, `(.L_x_13282) ;  /* 0x0000000046087348 */ /* 0x000fea0003c00000 */
[----:B------:R0:W1:Y:S02]  /*c2b0*/  SHFL.BFLY P3, R71, R73, R72, R75 ;  /* 0x0c00004849477389 */ /* 0x000064000006004b */
[----:B01----:R-:W-:Y:S05]  /*c2c0*/  ENDCOLLECTIVE ;  /* 0x000000000000791b */ /* 0x003fea0003800000 */
.L_x_13282:
[----:B------:R-:W-:Y:S02]  /*c2d0*/  HFMA2 R72, -RZ, RZ, 0, 4.76837158203125e-07 ;  /* 0x00000008ff487431 */ /* 0x000fe400000001ff */
[----:B------:R-:W-:-:S04]  /*c2e0*/  IMAD.MOV.U32 R57, RZ, RZ, R71 ;  /* 0x000000ffff397224 */ /* 0x000fc800078e0047 */
[----:B------:R-:W-:-:S05]  /*c2f0*/  FADD.FTZ R68, R66, R57 ;  /* 0x0000003942447221 */ /* 0x000fca0000010000 */
[----:B------:R-:W-:-:S07]  /*c300*/  MOV R73, R68 ;  /* 0x0000004400497202 */ /* 0x000fce0000000f00 */
[----:B------:R-:W-:Y:S05]  /*c310*/  WARPSYNC.COLLECTIVE R70, `(.L_x_13283) ;  /* 0x0000000046087348 */ /* 0x000fea0003c00000 */
[----:B------:R0:W1:Y:S02]  /*c320*/  SHFL.BFLY P3, R71, R73, R72, R75 ;  /* 0x0c00004849477389 */ /* 0x000064000006004b */
[----:B01----:R-:W-:Y:S05]  /*c330*/  ENDCOLLECTIVE ;  /* 0x000000000000791b */ /* 0x003fea0003800000 */
.L_x_13283:
        /* <DEDUP_REMOVED lines=8> */
.L_x_13284:
        /* <DEDUP_REMOVED lines=41> */
.L_x_13285:
[----:B------:R-:W-:Y:S02]  /*c650*/  HFMA2 R72, -RZ, RZ, 0, 1.1920928955078125e-07 ;  /* 0x00000002ff487431 */ /* 0x000fe400000001ff */
[----:B------:R-:W-:-:S04]  /*c660*/  IMAD.MOV.U32 R59, RZ, RZ, R71 ;  /* 0x000000ffff3b7224 */ /* 0x000fc800078e0047 */
[----:B------:R-:W-:-:S05]  /*c670*/  FADD.FTZ R59, R56, R59 ;  /* 0x0000003b383b7221 */ /* 0x000fca0000010000 */
[----:B------:R-:W-:-:S07]  /*c680*/  MOV R73, R59 ;  /* 0x0000003b00497202 */ /* 0x000fce0000000f00 */
[----:B------:R-:W-:Y:S05]  /*c690*/  WARPSYNC.COLLECTIVE R70, `(.L_x_13286) ;  /* 0x0000000046087348 */ /* 0x000fea0003c00000 */
[----:B------:R0:W1:Y:S02]  /*c6a0*/  SHFL.BFLY P3, R71, R73, R72, R75 ;  /* 0x0c00004849477389 */ /* 0x000064000006004b */
[----:B01----:R-:W-:Y:S05]  /*c6b0*/  ENDCOLLECTIVE ;  /* 0x000000000000791b */ /* 0x003fea0003800000 */
.L_x_13286:
[----:B------:R-:W-:Y:S02]  /*c6c0*/  HFMA2 R72, -RZ, RZ, 0, 2.384185791015625e-07 ;  /* 0x00000004ff487431 */ /* 0x000fe400000001ff */
[----:B------:R-:W-:-:S04]  /*c6d0*/  IMAD.MOV.U32 R58, RZ, RZ, R71 ;  /* 0x000000ffff3a7224 */ /* 0x000fc800078e0047 */
[----:B------:R-:W-:-:S05]  /*c6e0*/  FADD.FTZ R58, R59, R58 ;  /* 0x0000003a3b3a7221 */ /* 0x000fca0000010000 */
[----:B------:R-:W-:-:S07]  /*c6f0*/  MOV R73, R58 ;  /* 0x0000003a00497202 */ /* 0x000fce0000000f00 */
[----:B------:R-:W-:Y:S05]  /*c700*/  WARPSYNC.COLLECTIVE R70, `(.L_x_13287) ;  /* 0x0000000046087348 */ /* 0x000fea0003c00000 */
[----:B------:R0:W1:Y:S02]  /*c710*/  SHFL.BFLY P3, R71, R73, R72, R75 ;  /* 0x0c00004849477389 */ /* 0x000064000006004b */
[----:B01----:R-:W-:Y:S05]  /*c720*/  ENDCOLLECTIVE ;  /* 0x000000000000791b */ /* 0x003fea0003800000 */
.L_x_13287:
[----:B------:R-:W-:Y:S02]  /*c730*/  HFMA2 R72, -RZ, RZ, 0, 4.76837158203125e-07 ;  /* 0x00000008ff487431 */ /* 0x000fe400000001ff */
[----:B------:R-:W-:-:S04]  /*c740*/  IMAD.MOV.U32 R69, RZ, RZ, R71 ;  /* 0x000000ffff457224 */ /* 0x000fc800078e0047 */
[----:B------:R-:W-:-:S05]  /*c750*/  FADD.FTZ R69, R58, R69 ;  /* 0x000000453a457221 */ /* 0x000fca0000010000 */
[----:B------:R-:W-:-:S07]  /*c760*/  MOV R73, R69 ;  /* 0x0000004500497202 */ /* 0x000fce0000000f00 */
[----:B------:R-:W-:Y:S05]  /*c770*/  WARPSYNC.COLLECTIVE R70, `(.L_x_13288) ;  /* 0x0000000046087348 */ /* 0x000fea0003c00000 */
[----:B------:R0:W1:Y:S02]  /*c780*/  SHFL.BFLY P3, R71, R73, R72, R75 ;  /* 0x0c00004849477389 */ /* 0x000064000006004b */
[----:B01----:R-:W-:Y:S05]  /*c790*/  ENDCOLLECTIVE ;  /* 0x000000000000791b */ /* 0x003fea0003800000 */
.L_x_13288:
[----:B------:R-:W-:Y:S02]  /*c7a0*/  HFMA2 R72, -RZ, RZ, 0, 9.5367431640625e-07 ;  /* 0x00000010ff487431 */ /* 0x000fe400000001ff */
[----:B------:R-:W-:-:S04]  /*c7b0*/  IMAD.MOV.U32 R66, RZ, RZ, R71 ;  /* 0x000000ffff427224 */ /* 0x000fc800078e0047 */
[----:B------:R-:W-:-:S05]  /*c7c0*/  FADD.FTZ R66, R69, R66 ;  /* 0x0000004245427221 */ /* 0x000fca0000010000 */
[----:B------:R-:W-:-:S07]  /*c7d0*/  MOV R73, R66 ;  /* 0x0000004200497202 */ /* 0x000fce0000000f00 */
[----:B------:R-:W-:Y:S05]  /*c7e0*/  WARPSYNC.COLLECTIVE R70, `(.L_x_13289) ;  /* 0x0000000046087348 */ /* 0x000fea0003c00000 */
[----:B------:R0:W1:Y:S02]  /*c7f0*/  SHFL.BFLY P3, R71, R73, R72, R75 ;  /* 0x0c00004849477389 */ /* 0x000064000006004b */
[----:B01----:R-:W-:Y:S05]  /*c800*/  ENDCOLLECTIVE ;  /* 0x000000000000791b */ /* 0x003fea0003800000 */
.L_x_13289:
[----:B------:R-:W-:Y:S05]  /*c810*/  BRA `(.L_x_13290) ;  /* 0xfffffff000647947 */ /* 0x000fea000383ffff */
.L_x_13291:
        /* <DEDUP_REMOVED lines=14> */
.L_x_20329:


//--------------------- .text._ZN10layer_norm13ln_fwd_kernelINS_13Kernel_traitsI6__halfS2_fS2_fjLj512ELj1ELj4ELj1ELj16ENS_18Kernel_traits_baseILj512ES2_S2_fS2_fjLj128EEEEELb1ELb1ELb0ELb1EEEvNS_9FwdParamsE --------------------------
	.section	.text._ZN10layer_norm13ln_fwd_kernelINS_13Kernel_traitsI6__halfS2_fS2_fjLj512ELj1ELj4ELj1ELj16ENS_18Kernel_traits_baseILj512ES2_S2_fS2_fjLj128EEEEELb1ELb1ELb0ELb1EEEvNS_9FwdParamsE,"ax",@progbits
	.align	128
        .global         _ZN10layer_norm13ln_fwd_kernelINS_13Kernel_traitsI6__halfS2_fS2_fjLj512ELj1ELj4ELj1ELj16ENS_18Kernel_traits_baseILj512ES2_S2_fS2_fjLj128EEEEELb1ELb1ELb0ELb1EEEvNS_9FwdParamsE
        .type           _ZN10layer_norm13ln_fwd_kernelINS_13Kernel_traitsI6__halfS2_fS2_fjLj512ELj1ELj4ELj1ELj16ENS_18Kernel_traits_baseILj512ES2_S2_fS2_fjLj128EEEEELb1ELb1ELb0ELb1EEEvNS_9FwdParamsE,@function
        .size           _ZN10layer_norm13ln_fwd_kernelINS_13Kernel_traitsI6__halfS2_fS2_fjLj512ELj1ELj4ELj1ELj16ENS_18Kernel_traits_baseILj512ES2_S2_fS2_fjLj128EEEEELb1ELb1ELb0ELb1EEEvNS_9FwdParamsE,(.L_x_20330 - _ZN10layer_norm13ln_fwd_kernelINS_13Kernel_traitsI6__halfS2_fS2_fjLj512ELj1ELj4ELj1ELj16ENS_18Kernel_traits_baseILj512ES2_S2_fS2_fjLj128EEEEELb1ELb1ELb0ELb1EEEvNS_9FwdParamsE)
        .other          _ZN10layer_norm13ln_fwd_kernelINS_13Kernel_traitsI6__halfS2_fS2_fjLj512ELj1ELj4ELj1ELj16ENS_18Kernel_traits_baseILj512ES2_S2_fS2_fjLj128EEEEELb1ELb1ELb0ELb1EEEvNS_9FwdParamsE,@"STO_CUDA_ENTRY STV_DEFAULT"
_ZN10layer_norm13ln_fwd_kernelINS_13Kernel_traitsI6__halfS2_fS2_fjLj512ELj1ELj4ELj1ELj16ENS_18Kernel_traits_baseILj512ES2_S2_fS2_fjLj128EEEEELb1ELb1ELb0ELb1EEEvNS_9FwdParamsE:
.text._ZN10layer_norm13ln_fwd_kernelINS_13Kernel_traitsI6__halfS2_fS2_fjLj512ELj1ELj4ELj1ELj16ENS_18Kernel_traits_baseILj512ES2_S2_fS2_fjLj128EEEEELb1ELb1ELb0ELb1EEEvNS_9FwdParamsE:
        /* <DEDUP_REMOVED lines=29> */
[----:B------:R-:W5:Y:S04]  /*01d0*/  LDG.E.128 R12, desc[UR8][R18.64] ;  /* 0x00000008120c7981 */ /* 0x000f68000c1e1d00 */
[----:B------:R1:W5:Y:S01]  /*01e0*/  LDG.E.128 R8, desc[UR8][R18.64+0x200] ;  /* 0x0002000812087981 */ /* 0x000362000c1e1d00 */
[----:B------:R-:W-:Y:S01]  /*01f0*/  SHF.R.U32.HI R45, RZ, 0x5, R0 ;  /* 0x00000005ff2d7819 */ /* 0x000fe20000011600 */
[----:B-1----:R-:W1:Y:S01]  /*0200*/  LDC R19, c[0x0][0x360] ;  /* 0x0000d800ff137b82 */ /* 0x002e620000000800 */
[----:B0-----:R-:W-:-:S06]  /*0210*/  USHF.L.U32 UR4, UR5, 0x2, URZ ;  /* 0x0000000205047899 */ /* 0x001fcc00080006ff */
[----:B------:R-:W-:-:S04]  /*0220*/  LOP3.LUT R45, R45, UR4, RZ, 0xfc, !PT ;  /* 0x000000042d2d7c12 */ /* 0x000fc8000f8efcff */
        /* <DEDUP_REMOVED lines=68> */
[----:B------:R-:W-:Y:S01]  /*0670*/  UIADD3 UR30, UPT, UPT, UR6, -0x700cb87f, URZ ;  /* 0x8ff34781061e7890 */ /* 0x000fe2000fffe0ff */
[----:B------:R-:W-:Y:S01]  /*0680*/  LOP3.LUT R74, R74, 0x3, RZ, 0xc0, !PT ;  /* 0x000000034a4a7812 */ /* 0x000fe200078ec0ff */
        /* <DEDUP_REMOVED lines=98> */
.L_x_13457:
[----:B-1----:R-:W0:Y:S01]  /*0cb0*/  LDC.64 R40, c[0x0][0x390] ;  /* 0x0000e400ff287b82 */ /* 0x002e220000000a00 */
        /* <DEDUP_REMOVED lines=34> */
.L_x_20169:
[----:B------:R-:W-:Y:S05]  /*0ee0*/  BRX R24 -0xef0                                     (*"BRANCH_TARGETS .L_x_20170,.L_x_20171,.L_x_20172"*) ;  /* 0xfffffff018447949 */ /* 0x000fea000383ffff */
.L_x_20172:
[----:B------:R-:W-:Y:S01]  /*0ef0*/  IADD3 R26, PT, PT, R74, 0x1, RZ ;  /* 0x000000014a1a7810 */ /* 0x000fe20007ffe0ff */
[----:B------:R-:W-:Y:S01]  /*0f00*/  IMAD.MOV.U32 R80, RZ, RZ, R56 ;  /* 0x000000ffff507224 */ /* 0x000fe200078e0038 */
[----:B------:R-:W-:Y:S01]  /*0f10*/  MOV R27, R71 ;  /* 0x00000047001b7202 */ /* 0x000fe20000000f00 */
[----:B------:R-:W-:Y:S06]  /*0f20*/  BRA `(.L_x_13295) ;  /* 0x0000000000f07947 */ /* 0x000fec0003800000 */
.L_x_20170:
[----:B------:R-:W-:Y:S01]  /*0f30*/  IMAD.MOV.U32 R80, RZ, RZ, R56 ;  /* 0x000000ffff507224 */ /* 0x000fe200078e0038 */
[----:B------:R-:W-:Y:S01]  /*0f40*/  MOV R26, 0x3 ;  /* 0x00000003001a7802 */ /* 0x000fe20000000f00 */
[----:B------:R-:W-:Y:S01]  /*0f50*/  IMAD.MOV.U32 R27, RZ, RZ, R73 ;  /* 0x000000ffff1b7224 */ /* 0x000fe200078e0049 */
[----:B------:R-:W-:Y:S06]  /*0f60*/  BRA `(.L_x_13295) ;  /* 0x0000000000e07947 */ /* 0x000fec0003800000 */
.L_x_20171:
        /* <DEDUP_REMOVED lines=13> */
.L_x_13297:
[----:B------:R-:W-:Y:S05]  /*1040*/  BSYNC.RECONVERGENT B2 ;  /* 0x0000000000027941 */ /* 0x000fea0003800200 */
.L_x_13296:
        /* <DEDUP_REMOVED lines=42> */
.L_x_13295:
[----:B------:R-:W-:Y:S05]  /*12f0*/  BSYNC.RECONVERGENT B1 ;  /* 0x0000000000017941 */ /* 0x000fea0003800200 */
.L_x_13294:
        /* <DEDUP_REMOVED lines=9> */
[----:B------:R-:W-:Y:S02]  /*1390*/  HFMA2 R30, -RZ, RZ, 0, 1.1920928955078125e-07 ;  /* 0x00000002ff1e7431 */ /* 0x000fe400000001ff */
        /* <DEDUP_REMOVED lines=16> */
.L_x_13300:
        /* <DEDUP_REMOVED lines=13> */
.L_x_13302:
[----:B------:R-:W-:Y:S05]  /*1570*/  BSYNC.RECONVERGENT B2 ;  /* 0x0000000000027941 */ /* 0x000fea0003800200 */
.L_x_13301:
        /* <DEDUP_REMOVED lines=43> */
.L_x_13299:
[----:B------:R-:W-:Y:S05]  /*1830*/  BSYNC.RECONVERGENT B1 ;  /* 0x0000000000017941 */ /* 0x000fea0003800200 */
.L_x_13298:
        /* <DEDUP_REMOVED lines=24> */
.L_x_13305:
        /* <DEDUP_REMOVED lines=13> */
.L_x_13307:
[----:B------:R-:W-:Y:S05]  /*1a90*/  BSYNC.RECONVERGENT B2 ;  /* 0x0000000000027941 */ /* 0x000fea0003800200 */
.L_x_13306:
        /* <DEDUP_REMOVED lines=43> */
.L_x_13304:
[----:B------:R-:W-:Y:S05]  /*1d50*/  BSYNC.RECONVERGENT B1 ;  /* 0x0000000000017941 */ /* 0x000fea0003800200 */
.L_x_13303:
        /* <DEDUP_REMOVED lines=23> */
.L_x_13310:
        /* <DEDUP_REMOVED lines=13> */
.L_x_13312:
[----:B------:R-:W-:Y:S05]  /*1fa0*/  BSYNC.RECONVERGENT B2 ;  /* 0x0000000000027941 */ /* 0x000fea0003800200 */
.L_x_13311:
        /* <DEDUP_REMOVED lines=43> */
.L_x_13309:
[----:B------:R-:W-:Y:S05]  /*2260*/  BSYNC.RECONVERGENT B1 ;  /* 0x0000000000017941 */ /* 0x000fea0003800200 */
.L_x_13308:
        /* <DEDUP_REMOVED lines=23> */
.L_x_13315:
        /* <DEDUP_REMOVED lines=13> */
.L_x_13317:
[----:B------:R-:W-:Y:S05]  /*24b0*/  BSYNC.RECONVERGENT B2 ;  /* 0x0000000000027941 */ /* 0x000fea0003800200 */
.L_x_13316:
        /* <DEDUP_REMOVED lines=43> */
.L_x_13314:
[----:B------:R-:W-:Y:S05]  /*2770*/  BSYNC.RECONVERGENT B1 ;  /* 0x0000000000017941 */ /* 0x000fea0003800200 */
.L_x_13313:
        /* <DEDUP_REMOVED lines=23> */
.L_x_13320:
        /* <DEDUP_REMOVED lines=13> */
.L_x_13322:
[----:B------:R-:W-:Y:S05]  /*29c0*/  BSYNC.RECONVERGENT B2 ;  /* 0x0000000000027941 */ /* 0x000fea0003800200 */
.L_x_13321:
        /* <DEDUP_REMOVED lines=43> */
.L_x_13319:
[----:B------:R-:W-:Y:S05]  /*2c80*/  BSYNC.RECONVERGENT B1 ;  /* 0x0000000000017941 */ /* 0x000fea0003800200 */
.L_x_13318:
        /* <DEDUP_REMOVED lines=23> */
.L_x_13325:
        /* <DEDUP_REMOVED lines=13> */
.L_x_13327:
[----:B------:R-:W-:Y:S05]  /*2ed0*/  BSYNC.RECONVERGENT B2 ;  /* 0x0000000000027941 */ /* 0x000fea0003800200 */
.L_x_13326:
        /* <DEDUP_REMOVED lines=43> */
.L_x_13324:
[----:B------:R-:W-:Y:S05]  /*3190*/  BSYNC.RECONVERGENT B1 ;  /* 0x0000000000017941 */ /* 0x000fea0003800200 */
.L_x_13323:
        /* <DEDUP_REMOVED lines=23> */
.L_x_13330:
        /* <DEDUP_REMOVED lines=15> */
.L_x_13332:
[----:B------:R-:W-:Y:S05]  /*3400*/  BSYNC.RECONVERGENT B2 ;  /* 0x0000000000027941 */ /* 0x000fea0003800200 */
.L_x_13331:
        /* <DEDUP_REMOVED lines=43> */
.L_x_13329:
[----:B------:R-:W-:Y:S05]  /*36c0*/  BSYNC.RECONVERGENT B1 ;  /* 0x0000000000017941 */ /* 0x000fea0003800200 */
.L_x_13328:
[----:B------:R-:W-:Y:S01]  /*36d0*/  I2FP.F32.U32 R20, R21 ;  /* 0x0000001500147245 */ /* 0x000fe20000201000 */
[----:B------:R-:W-:Y:S02]  /*36e0*/  HADD2.F32 R23, -RZ, R23.H1_H1 ;  /* 0x30000017ff177230 */ /* 0x000fe40000004100 */
[----:B------:R-:W-:Y:S02]  /*36f0*/  HADD2.F32 R27, -RZ, R14.H1_H1 ;  /* 0x3000000eff1b7230 */ /* 0x000fe40000004100 */
        /* <DEDUP_REMOVED lines=8> */
.L_x_13293:
        /* <DEDUP_REMOVED lines=16> */
.L_x_13336:
        /* <DEDUP_REMOVED lines=13> */
.L_x_13338:
[----:B------:R-:W-:Y:S05]  /*3950*/  BSYNC.RECONVERGENT B2 ;  /* 0x0000000000027941 */ /* 0x000fea0003800200 */
.L_x_13337:
        /* <DEDUP_REMOVED lines=42> */
.L_x_13335:
[----:B------:R-:W-:Y:S05]  /*3c00*/  BSYNC.RECONVERGENT B1 ;  /* 0x0000000000017941 */ /* 0x000fea0003800200 */
.L_x_13334:
        /* <DEDUP_REMOVED lines=26> */
.L_x_13341:
        /* <DEDUP_REMOVED lines=13> */
.L_x_13343:
[----:B------:R-:W-:Y:S05]  /*3e80*/  BSYNC.RECONVERGENT B2 ;  /* 0x0000000000027941 */ /* 0x000fea0003800200 */
.L_x_13342:
        /* <DEDUP_REMOVED lines=43> */
.L_x_13340:
[----:B------:R-:W-:Y:S05]  /*4140*/  BSYNC.RECONVERGENT B1 ;  /* 0x0000000000017941 */ /* 0x000fea0003800200 */
.L_x_13339:
        /* <DEDUP_REMOVED lines=24> */
.L_x_13346:
        /* <DEDUP_REMOVED lines=13> */
.L_x_13348:
[----:B------:R-:W-:Y:S05]  /*43a0*/  BSYNC.RECONVERGENT B2 ;  /* 0x0000000000027941 */ /* 0x000fea0003800200 */
.L_x_13347:
        /* <DEDUP_REMOVED lines=43> */
.L_x_13345:
[----:B------:R-:W-:Y:S05]  /*4660*/  BSYNC.RECONVERGENT B1 ;  /* 0x0000000000017941 */ /* 0x000fea0003800200 */
.L_x_13344:
        /* <DEDUP_REMOVED lines=23> */
.L_x_13351:
        /* <DEDUP_REMOVED lines=13> */
.L_x_13353:
[----:B------:R-:W-:Y:S05]  /*48b0*/  BSYNC.RECONVERGENT B2 ;  /* 0x0000000000027941 */ /* 0x000fea0003800200 */
.L_x_13352:
        /* <DEDUP_REMOVED lines=43> */
.L_x_13350:
[----:B------:R-:W-:Y:S05]  /*4b70*/  BSYNC.RECONVERGENT B1 ;  /* 0x0000000000017941 */ /* 0x000fea0003800200 */
.L_x_13349:
        /* <DEDUP_REMOVED lines=23> */
.L_x_13356:
        /* <DEDUP_REMOVED lines=13> */
.L_x_13358:
[----:B------:R-:W-:Y:S05]  /*4dc0*/  BSYNC.RECONVERGENT B2 ;  /* 0x0000000000027941 */ /* 0x000fea0003800200 */
.L_x_13357:
        /* <DEDUP_REMOVED lines=43> */
.L_x_13355:
[----:B------:R-:W-:Y:S05]  /*5080*/  BSYNC.RECONVERGENT B1 ;  /* 0x0000000000017941 */ /* 0x000fea0003800200 */
.L_x_13354:
        /* <DEDUP_REMOVED lines=23> */
.L_x_13361:
        /* <DEDUP_REMOVED lines=13> */
.L_x_13363:
[----:B------:R-:W-:Y:S05]  /*52d0*/  BSYNC.RECONVERGENT B2 ;  /* 0x0000000000027941 */ /* 0x000fea0003800200 */
.L_x_13362:
        /* <DEDUP_REMOVED lines=43> */
.L_x_13360:
[----:B------:R-:W-:Y:S05]  /*5590*/  BSYNC.RECONVERGENT B1 ;  /* 0x0000000000017941 */ /* 0x000fea0003800200 */
.L_x_13359:
        /* <DEDUP_REMOVED lines=23> */
.L_x_13366:
        /* <DEDUP_REMOVED lines=13> */
.L_x_13368:
[----:B------:R-:W-:Y:S05]  /*57e0*/  BSYNC.RECONVERGENT B2 ;  /* 0x0000000000027941 */ /* 0x000fea0003800200 */
.L_x_13367:
        /* <DEDUP_REMOVED lines=43> */
.L_x_13365:
[----:B------:R-:W-:Y:S05]  /*5aa0*/  BSYNC.RECONVERGENT B1 ;  /* 0x0000000000017941 */ /* 0x000fea0003800200 */
.L_x_13364:
        /* <DEDUP_REMOVED lines=23> */
.L_x_13371:
        /* <DEDUP_REMOVED lines=15> */
.L_x_13373:
[----:B------:R-:W-:Y:S05]  /*5d10*/  BSYNC.RECONVERGENT B2 ;  /* 0x0000000000027941 */ /* 0x000fea0003800200 */
.L_x_13372:
        /* <DEDUP_REMOVED lines=43> */
.L_x_13370:
[----:B------:R-:W-:Y:S05]  /*5fd0*/  BSYNC.RECONVERGENT B1 ;  /* 0x0000000000017941 */ /* 0x000fea0003800200 */
.L_x_13369:
        /* <DEDUP_REMOVED lines=10> */
.L_x_13333:
[----:B------:R-:W-:Y:S01]  /*6080*/  SEL R20, RZ, 0x1000000, !P6 ;  /* 0x01000000ff147807 */ /* 0x000fe20007000000 */
[----:B------:R-:W0:Y:S01]  /*6090*/  LDC.64 R78, c[0x0][0x3a8] ;  /* 0x0000ea00ff4e7b82 */ /* 0x000e220000000a00 */
[----:B------:R-:W-:Y:S01]  /*60a0*/  SEL R21, RZ, 0x10000, !P5 ;  /* 0x00010000ff157807 */ /* 0x000fe20006800000 */
[----:B------:R-:W-:Y:S01]  /*60b0*/  VIADD R89, R83, 0x20 ;  /* 0x0000002053597836 */ /* 0x000fe20000000000 */
[----:B------:R-:W-:Y:S02]  /*60c0*/  SEL R88, RZ, 0x100, !P4 ;  /* 0x00000100ff587807 */ /* 0x000fe40006000000 */
[----:B------:R-:W-:Y:S01]  /*60d0*/  ISETP.NE.AND P5, PT, R81, RZ, PT ;  /* 0x000000ff5100720c */ /* 0x000fe20003fa5270 */
[----:B------:R-:W-:Y:S01]  /*60e0*/  IMAD.WIDE.U32 R40, R89, 0x10, R40 ;  /* 0x0000001059287825 */ /* 0x000fe200078e0028 */
[----:B------:R-:W-:Y:S01]  /*60f0*/  LOP3.LUT R88, R88, R20, R21, 0xfe, !PT ;  /* 0x0000001458587212 */ /* 0x000fe200078efe15 */
[----:B------:R-:W1:Y:S01]  /*6100*/  LDC.64 R76, c[0x0][0x3b0] ;  /* 0x0000ec00ff4c7b82 */ /* 0x000e620000000a00 */
[----:B------:R-:W-:-:S02]  /*6110*/  ISETP.NE.AND P6, PT, R56, RZ, PT ;  /* 0x000000ff3800720c */ /* 0x000fc40003fc5270 */
[----:B------:R-:W-:Y:S02]  /*6120*/  SEL R56, RZ, 0x1000000, !P2 ;  /* 0x01000000ff387807 */ /* 0x000fe40005000000 */
[----:B------:R-:W-:Y:S02]  /*6130*/  SEL R23, RZ, 0x10000, !P1 ;  /* 0x00010000ff177807 */ /* 0x000fe40004800000 */
[----:B------:R-:W-:Y:S01]  /*6140*/  SEL R22, RZ, 0x100, !P5 ;  /* 0x00000100ff167807 */ /* 0x000fe20006800000 */
[----:B------:R-:W2:Y:S01]  /*6150*/  @P0 LDC.64 R20, c[0x0][0x3a0] ;  /* 0x0000e800ff140b82 */ /* 0x000ea20000000a00 */
[----:B------:R-:W-:Y:S02]  /*6160*/  SEL R81, RZ, 0x1, !P6 ;  /* 0x00000001ff517807 */ /* 0x000fe40007000000 */
[----:B------:R-:W-:Y:S02]  /*6170*/  LOP3.LUT R22, R22, R56, R23, 0xfe, !PT ;  /* 0x0000003816167212 */ /* 0x000fe400078efe17 */
[----:B------:R-:W-:-:S02]  /*6180*/  SEL R23, RZ, 0x1, !P3 ;  /* 0x00000001ff177807 */ /* 0x000fc40005800000 */
[----:B------:R-:W-:Y:S01]  /*6190*/  LOP3.LUT R22, R22, R81, RZ, 0xfc, !PT ;  /* 0x0000005116167212 */ /* 0x000fe200078efcff */
[----:B0-----:R-:W-:Y:S01]  /*61a0*/  IMAD.WIDE.U32 R42, R83, 0x20, R78 ;  /* 0x00000020532a7825 */ /* 0x001fe200078e004e */
[----:B------:R-:W-:-:S04]  /*61b0*/  LOP3.LUT R23, R88, R23, RZ, 0xfc, !PT ;  /* 0x0000001758177212 */ /* 0x000fc800078efcff */
[----:B------:R-:W-:Y:S01]  /*61c0*/  STG.E.128 desc[UR8][R42.64], R28 ;  /* 0x0000001c2a007986 */ /* 0x000fe2000c101d08 */
[----:B-1----:R-:W-:-:S03]  /*61d0*/  IMAD.WIDE.U32 R90, R83, 0x8, R76 ;  /* 0x00000008535a7825 */ /* 0x002fc600078e004c */
[----:B------:R0:W-:Y:S04]  /*61e0*/  STG.E.128 desc[UR8][R42.64+0x10], R24 ;  /* 0x000010182a007986 */ /* 0x0001e8000c101d08 */
[----:B------:R1:W-:Y:S01]  /*61f0*/  STG.E.64 desc[UR8][R90.64], R22 ;  /* 0x000000165a007986 */ /* 0x0003e2000c101b08 */
[----:B--2---:R-:W-:-:S05]  /*6200*/  @P0 IMAD.WIDE.U32 R20, R89, 0x20, R20 ;  /* 0x0000002059140825 */ /* 0x004fca00078e0014 */
[----:B------:R1:W5:Y:S04]  /*6210*/  @P0 LDG.E.128 R36, desc[UR8][R20.64] ;  /* 0x0000000814240981 */ /* 0x000368000c1e1d00 */
[----:B------:R1:W5:Y:S04]  /*6220*/  @P0 LDG.E.128 R32, desc[UR8][R20.64+0x10] ;  /* 0x0000100814200981 */ /* 0x000368000c1e1d00 */
[----:B0-----:R-:W5:Y:S01]  /*6230*/  LDG.E.128 R40, desc[UR8][R40.64] ;  /* 0x0000000828287981 */ /* 0x001f62000c1e1d00 */
[----:B------:R-:W-:Y:S05]  /*6240*/  @!P0 BRA `(.L_x_13374) ;  /* 0x00000028003c8947 */ /* 0x000fea0003800000 */
        /* <DEDUP_REMOVED lines=16> */
.L_x_13377:
        /* <DEDUP_REMOVED lines=13> */
.L_x_13379:
[----:B------:R-:W-:Y:S05]  /*6420*/  BSYNC.RECONVERGENT B2 ;  /* 0x0000000000027941 */ /* 0x000fea0003800200 */
.L_x_13378:
        /* <DEDUP_REMOVED lines=43> */
.L_x_13376:
[----:B------:R-:W-:Y:S05]  /*66e0*/  BSYNC.RECONVERGENT B1 ;  /* 0x0000000000017941 */ /* 0x000fea0003800200 */
.L_x_13375:
[----:B------:R-:W-:Y:S01]  /*66f0*/  I2FP.F32.U32 R20, R20 ;  /* 0x0000001400147245 */ /* 0x000fe20000201000 */
[----:B-----5:R-:W-:Y:S01]  /*6700*/  HADD2.F32 R23, -RZ, R40.H0_H0 ;  /* 0x20000028ff177230 */ /* 0x020fe20000004100 */
        /* <DEDUP_REMOVED lines=22> */
.L_x_13382:
        /* <DEDUP_REMOVED lines=13> */
.L_x_13384:
[----:B------:R-:W-:Y:S05]  /*6940*/  BSYNC.RECONVERGENT B2 ;  /* 0x0000000000027941 */ /* 0x000fea0003800200 */
.L_x_13383:
        /* <DEDUP_REMOVED lines=43> */
.L_x_13381:
[----:B------:R-:W-:Y:S05]  /*6c00*/  BSYNC.RECONVERGENT B1 ;  /* 0x0000000000017941 */ /* 0x000fea0003800200 */
.L_x_13380:
        /* <DEDUP_REMOVED lines=23> */
.L_x_13387:
        /* <DEDUP_REMOVED lines=13> */
.L_x_13389:
[----:B------:R-:W-:Y:S05]  /*6e50*/  BSYNC.RECONVERGENT B2 ;  /* 0x0000000000027941 */ /* 0x000fea0003800200 */
.L_x_13388:
        /* <DEDUP_REMOVED lines=43> */
.L_x_13386:
[----:B------:R-:W-:Y:S05]  /*7110*/  BSYNC.RECONVERGENT B1 ;  /* 0x0000000000017941 */ /* 0x000fea0003800200 */
.L_x_13385:
        /* <DEDUP_REMOVED lines=23> */
.L_x_13392:
        /* <DEDUP_REMOVED lines=13> */
.L_x_13394:
[----:B------:R-:W-:Y:S05]  /*7360*/  BSYNC.RECONVERGENT B2 ;  /* 0x0000000000027941 */ /* 0x000fea0003800200 */
.L_x_13393:
        /* <DEDUP_REMOVED lines=43> */
.L_x_13391:
[----:B------:R-:W-:Y:S05]  /*7620*/  BSYNC.RECONVERGENT B1 ;  /* 0x0000000000017941 */ /* 0x000fea0003800200 */
.L_x_13390:
        /* <DEDUP_REMOVED lines=23> */
.L_x_13397:
        /* <DEDUP_REMOVED lines=13> */
.L_x_13399:
[----:B------:R-:W-:Y:S05]  /*7870*/  BSYNC.RECONVERGENT B2 ;  /* 0x0000000000027941 */ /* 0x000fea0003800200 */
.L_x_13398:
        /* <DEDUP_REMOVED lines=43> */
.L_x_13396:
[----:B------:R-:W-:Y:S05]  /*7b30*/  BSYNC.RECONVERGENT B1 ;  /* 0x0000000000017941 */ /* 0x000fea0003800200 */
.L_x_13395:
        /* <DEDUP_REMOVED lines=23> */
.L_x_13402:
        /* <DEDUP_REMOVED lines=13> */
.L_x_13404:
[----:B------:R-:W-:Y:S05]  /*7d80*/  BSYNC.RECONVERGENT B2 ;  /* 0x0000000000027941 */ /* 0x000fea0003800200 */
.L_x_13403:
        /* <DEDUP_REMOVED lines=43> */
.L_x_13401:
[----:B------:R-:W-:Y:S05]  /*8040*/  BSYNC.RECONVERGENT B1 ;  /* 0x0000000000017941 */ /* 0x000fea0003800200 */
.L_x_13400:
        /* <DEDUP_REMOVED lines=23> */
.L_x_13407:
        /* <DEDUP_REMOVED lines=13> */
.L_x_13409:
[----:B------:R-:W-:Y:S05]  /*8290*/  BSYNC.RECONVERGENT B2 ;  /* 0x0000000000027941 */ /* 0x000fea0003800200 */
.L_x_13408:
        /* <DEDUP_REMOVED lines=43> */
.L_x_13406:
[----:B------:R-:W-:Y:S05]  /*8550*/  BSYNC.RECONVERGENT B1 ;  /* 0x0000000000017941 */ /* 0x000fea0003800200 */
.L_x_13405:
        /* <DEDUP_REMOVED lines=23> */
.L_x_13412:
        /* <DEDUP_REMOVED lines=15> */
.L_x_13414:
[----:B------:R-:W-:Y:S05]  /*87c0*/  BSYNC.RECONVERGENT B2 ;  /* 0x0000000000027941 */ /* 0x000fea0003800200 */
.L_x_13413:
        /* <DEDUP_REMOVED lines=43> */
.L_x_13411:
[----:B------:R-:W-:Y:S05]  /*8a80*/  BSYNC.RECONVERGENT B1 ;  /* 0x0000000000017941 */ /* 0x000fea0003800200 */
.L_x_13410:
        /* <DEDUP_REMOVED lines=11> */
.L_x_13374:
        /* <DEDUP_REMOVED lines=16> */
.L_x_13418:
        /* <DEDUP_REMOVED lines=13> */
.L_x_13420:
[----:B------:R-:W-:Y:S05]  /*8d10*/  BSYNC.RECONVERGENT B2 ;  /* 0x0000000000027941 */ /* 0x000fea0003800200 */
.L_x_13419:
        /* <DEDUP_REMOVED lines=43> */
.L_x_13417:
[----:B------:R-:W-:Y:S05]  /*8fd0*/  BSYNC.RECONVERGENT B1 ;  /* 0x0000000000017941 */ /* 0x000fea0003800200 */
.L_x_13416:
[----:B------:R-:W-:Y:S01]  /*8fe0*/  I2FP.F32.U32 R20, R20 ;  /* 0x0000001400147245 */ /* 0x000fe20000201000 */
[----:B-----5:R-:W-:Y:S01]  /*8ff0*/  HADD2.F32 R23, -RZ, R40.H0_H0 ;  /* 0x20000028ff177230 */ /* 0x020fe20000004100 */
        /* <DEDUP_REMOVED lines=22> */
.L_x_13423:
        /* <DEDUP_REMOVED lines=13> */
.L_x_13425:
[----:B------:R-:W-:Y:S05]  /*9230*/  BSYNC.RECONVERGENT B2 ;  /* 0x0000000000027941 */ /* 0x000fea0003800200 */
.L_x_13424:
        /* <DEDUP_REMOVED lines=41> */
[----:B------:R-:W-:Y:S02]  /*94d0*/  LOP3.LUT R73, R80, UR31, R23, 0x96, !PT ;  /* 0x0000001f50497c12 */ /* 0x000fe4000f8e9617 */
[----:B------:R-:W-:-:S07]  /*94e0*/  MOV R56, R22 ;  /* 0x0000001600387202 */ /* 0x000fce0000000f00 */
.L_x_13422:
[----:B------:R-:W-:Y:S05]  /*94f0*/  BSYNC.RECONVERGENT B1 ;  /* 0x0000000000017941 */ /* 0x000fea0003800200 */
.L_x_13421:
        /* <DEDUP_REMOVED lines=23> */
.L_x_13428:
        /* <DEDUP_REMOVED lines=13> */
.L_x_13430:
[----:B------:R-:W-:Y:S05]  /*9740*/  BSYNC.RECONVERGENT B2 ;  /* 0x0000000000027941 */ /* 0x000fea0003800200 */
.L_x_13429:
        /* <DEDUP_REMOVED lines=43> */
.L_x_13427:
[----:B------:R-:W-:Y:S05]  /*9a00*/  BSYNC.RECONVERGENT B1 ;  /* 0x0000000000017941 */ /* 0x000fea0003800200 */
.L_x_13426:
        /* <DEDUP_REMOVED lines=23> */
.L_x_13433:
        /* <DEDUP_REMOVED lines=13> */
.L_x_13435:
[----:B------:R-:W-:Y:S05]  /*9c50*/  BSYNC.RECONVERGENT B2 ;  /* 0x0000000000027941 */ /* 0x000fea0003800200 */
.L_x_13434:
        /* <DEDUP_REMOVED lines=43> */
.L_x_13432:
[----:B------:R-:W-:Y:S05]  /*9f10*/  BSYNC.RECONVERGENT B1 ;  /* 0x0000000000017941 */ /* 0x000fea0003800200 */
.L_x_13431:
        /* <DEDUP_REMOVED lines=23> */
.L_x_13438:
        /* <DEDUP_REMOVED lines=13> */
.L_x_13440:
[----:B------:R-:W-:Y:S05]  /*a160*/  BSYNC.RECONVERGENT B2 ;  /* 0x0000000000027941 */ /* 0x000fea0003800200 */
.L_x_13439:
        /* <DEDUP_REMOVED lines=43> */
.L_x_13437:
[----:B------:R-:W-:Y:S05]  /*a420*/  BSYNC.RECONVERGENT B1 ;  /* 0x0000000000017941 */ /* 0x000fea0003800200 */
.L_x_13436:
        /* <DEDUP_REMOVED lines=23> */
.L_x_13443:
        /* <DEDUP_REMOVED lines=13> */
.L_x_13445:
[----:B------:R-:W-:Y:S05]  /*a670*/  BSYNC.RECONVERGENT B2 ;  /* 0x0000000000027941 */ /* 0x000fea0003800200 */
.L_x_13444:
        /* <DEDUP_REMOVED lines=43> */
.L_x_13442:
[----:B------:R-:W-:Y:S05]  /*a930*/  BSYNC.RECONVERGENT B1 ;  /* 0x0000000000017941 */ /* 0x000fea0003800200 */
.L_x_13441:
        /* <DEDUP_REMOVED lines=23> */
.L_x_13448:
        /* <DEDUP_REMOVED lines=13> */
.L_x_13450:
[----:B------:R-:W-:Y:S05]  /*ab80*/  BSYNC.RECONVERGENT B2 ;  /* 0x0000000000027941 */ /* 0x000fea0003800200 */
.L_x_13449:
        /* <DEDUP_REMOVED lines=40> */
[----:B------:R-:W-:Y:S02]  /*ae10*/  IMAD.MOV.U32 R56, RZ, RZ, R80 ;  /* 0x000000ffff387224 */ /* 0x000fe400078e0050 */
[----:B------:R-:W-:Y:S01]  /*ae20*/  HFMA2 R80, -RZ, RZ, 0, 0 ;  /* 0x00000000ff507431 */ /* 0x000fe200000001ff */
[----:B------:R-:W-:-:S07]  /*ae30*/  LOP3.LUT R73, R90, UR31, R81, 0x96, !PT ;  /* 0x0000001f5a497c12 */ /* 0x000fce000f8e9651 */
.L_x_13447:
[----:B------:R-:W-:Y:S05]  /*ae40*/  BSYNC.RECONVERGENT B1 ;  /* 0x0000000000017941 */ /* 0x000fea0003800200 */
.L_x_13446:
        /* <DEDUP_REMOVED lines=23> */
.L_x_13453:
        /* <DEDUP_REMOVED lines=15> */
.L_x_13455:
[----:B------:R-:W-:Y:S05]  /*b0b0*/  BSYNC.RECONVERGENT B2 ;  /* 0x0000000000027941 */ /* 0x000fea0003800200 */
.L_x_13454:
        /* <DEDUP_REMOVED lines=41> */
[----:B------:R-:W-:Y:S01]  /*b350*/  MOV R81, R56 ;  /* 0x0000003800517202 */ /* 0x000fe20000000f00 */
[----:B------:R-:W-:-:S07]  /*b360*/  IMAD.MOV.U32 R56, RZ, RZ, R80 ;  /* 0x000000ffff387224 */ /* 0x000fce00078e0050 */
.L_x_13452:
[----:B------:R-:W-:Y:S05]  /*b370*/  BSYNC.RECONVERGENT B1 ;  /* 0x0000000000017941 */ /* 0x000fea0003800200 */
.L_x_13451:
        /* <DEDUP_REMOVED lines=10> */
.L_x_13415:
[----:B------:R-:W-:Y:S01]  /*b420*/  FADD.FTZ R80, RZ, R28 ;  /* 0x0000001cff507221 */ /* 0x000fe20000010000 */
[----:B------:R-:W-:Y:S01]  /*b430*/  SEL R82, RZ, 0x1000000, !P6 ;  /* 0x01000000ff527807 */ /* 0x000fe20007000000 */
[----:B------:R-:W-:Y:S01]  /*b440*/  IMAD.WIDE.U32 R78, R89, 0x20, R78 ;  /* 0x00000020594e7825 */ /* 0x000fe200078e004e */
[----:B------:R-:W-:-:S03]  /*b450*/  SEL R85, RZ, 0x10000, !P5 ;  /* 0x00010000ff557807 */ /* 0x000fc60006800000 */
[----:B------:R-:W-:Y:S01]  /*b460*/  FADD.FTZ R81, R80, R29 ;  /* 0x0000001d50517221 */ /* 0x000fe20000010000 */
[----:B------:R-:W-:Y:S01]  /*b470*/  SEL R86, RZ, 0x100, !P4 ;  /* 0x00000100ff567807 */ /* 0x000fe20006000000 */
[----:B------:R-:W-:Y:S01]  /*b480*/  IMAD.WIDE.U32 R76, R89, 0x8, R76 ;  /* 0x00000008594c7825 */ /* 0x000fe200078e004c */
[----:B------:R-:W-:-:S03]  /*b490*/  SEL R84, RZ, 0x1000000, !P2 ;  /* 0x01000000ff547807 */ /* 0x000fc60005000000 */
[----:B------:R-:W-:Y:S01]  /*b4a0*/  FADD.FTZ R80, R81, R30 ;  /* 0x0000001e51507221 */ /* 0x000fe20000010000 */
[----:B------:R-:W-:Y:S01]  /*b4b0*/  LOP3.LUT R86, R86, R82, R85, 0xfe, !PT ;  /* 0x0000005256567212 */ /* 0x000fe200078efe55 */
[----:B------:R-:W-:Y:S01]  /*b4c0*/  STG.E.128 desc[UR8][R78.64], R20 ;  /* 0x000000144e007986 */ /* 0x000fe2000c101d08 */
[----:B------:R-:W-:Y:S01]  /*b4d0*/  SEL R85, RZ, 0x10000, !P1 ;  /* 0x00010000ff557807 */ /* 0x000fe20004800000 */
[----:B------:R-:W-:Y:S01]  /*b4e0*/  FADD.FTZ R81, R80, R31 ;  /* 0x0000001f50517221 */ /* 0x000fe20000010000 */
[----:B------:R-:W-:Y:S01]  /*b4f0*/  SEL R82, RZ, 0x100, !P0 ;  /* 0x00000100ff527807 */ /* 0x000fe20004000000 */
[----:B------:R0:W-:Y:S01]  /*b500*/  STG.E.128 desc[UR8][R78.64+0x10], R40 ;  /* 0x000010284e007986 */ /* 0x0001e2000c101d08 */
[----:B------:R-:W-:Y:S01]  /*b510*/  ISETP.NE.AND P6, PT, R87, RZ, PT ;  /* 0x000000ff5700720c */ /* 0x000fe20003fc5270 */
[----:B------:R-:W-:Y:S01]  /*b520*/  FADD.FTZ R80, R81, R24 ;  /* 0x0000001851507221 */ /* 0x000fe20000010000 */
[----:B------:R-:W-:Y:S01]  /*b530*/  UMOV UR4, 0xffffffff ;  /* 0xffffffff00047882 */ /* 0x000fe20000000000 */
[----:B------:R-:W-:-:S02]  /*b540*/  ISETP.NE.AND P0, PT, R46, RZ, PT ;  /* 0x000000ff2e00720c */ /* 0x000fc40003f05270 */
[----:B------:R-:W-:-:S04]  /*b550*/  FADD.FTZ R81, R80, R25 ;  /* 0x0000001950517221 */ /* 0x000fc80000010000 */
[----:B------:R-:W-:-:S04]  /*b560*/  FADD.FTZ R80, R81, R26 ;  /* 0x0000001a51507221 */ /* 0x000fc80000010000 */
[----:B------:R-:W-:Y:S01]  /*b570*/  FADD.FTZ R81, R80, R27 ;  /* 0x0000001b50517221 */ /* 0x000fe20000010000 */
[----:B------:R-:W-:Y:S02]  /*b580*/  LOP3.LUT R80, R82, R84, R85, 0xfe, !PT ;  /* 0x0000005452507212 */ /* 0x000fe400078efe55 */
[----:B------:R-:W-:Y:S01]  /*b590*/  SEL R85, RZ, 0x1, !P6 ;  /* 0x00000001ff557807 */ /* 0x000fe20007000000 */
[----:B0-----:R-:W-:Y:S01]  /*b5a0*/  FADD.FTZ R78, R81, R20 ;  /* 0x00000014514e7221 */ /* 0x001fe20000010000 */
[----:B------:R-:W-:-:S03]  /*b5b0*/  SEL R79, RZ, 0x1, !P3 ;  /* 0x00000001ff4f7807 */ /* 0x000fc60005800000 */
[----:B------:R-:W-:Y:S01]  /*b5c0*/  FADD.FTZ R81, R78, R21 ;  /* 0x000000154e517221 */ /* 0x000fe20000010000 */
[----:B------:R-:W-:Y:S02]  /*b5d0*/  LOP3.LUT R79, R86, R79, RZ, 0xfc, !PT ;  /* 0x0000004f564f7212 */ /* 0x000fe400078efcff */
[----:B------:R-:W-:Y:S01]  /*b5e0*/  LOP3.LUT R78, R80, R85, RZ, 0xfc, !PT ;  /* 0x00000055504e7212 */ /* 0x000fe200078efcff */
[----:B------:R-:W-:-:S04]  /*b5f0*/  FADD.FTZ R80, R81, R22 ;  /* 0x0000001651507221 */ /* 0x000fc80000010000 */
[----:B------:R0:W-:Y:S01]  /*b600*/  STG.E.64 desc[UR8][R76.64], R78 ;  /* 0x0000004e4c007986 */ /* 0x0001e2000c101b08 */
        /* <DEDUP_REMOVED lines=59> */
.L_x_13469:
[----:B------:R-:W-:Y:S01]  /*b9c0*/  FMUL.FTZ R76, R79, R79 ;  /* 0x0000004f4f4c7220 */ /* 0x000fe20000410000 */
[----:B------:R-:W-:Y:S01]  /*b9d0*/  PLOP3.LUT P1, PT, PT, PT, UP1, 0x40, 0x4 ;  /* 0x000000000004781c */ /* 0x000fe20003f2e818 */
[----:B01----:R-:W-:-:S03]  /*b9e0*/  FADD.FTZ R80, R80, R87 ;  /* 0x0000005750507221 */ /* 0x003fc60000010000 */
[----:B------:R-:W-:Y:S01]  /*b9f0*/  FSEL R76, R76, RZ, !P1 ;  /* 0x000000ff4c4c7208 */ /* 0x000fe20004800000 */
[----:B------:R-:W-:Y:S01]  /*ba00*/  FFMA.FTZ R77, R80, R77, UR13 ;  /* 0x0000000d504d7e23 */ /* 0x000fe2000801004d */
[----:B------:R-:W-:-:S03]  /*ba10*/  PLOP3.LUT P1, PT, PT, PT, UP1, 0x40, 0x4 ;  /* 0x000000000004781c */ /* 0x000fc60003f2e818 */
[----:B------:R-:W-:Y:S01]  /*ba20*/  FADD.FTZ R78, R77, R76 ;  /* 0x0000004c4d4e7221 */ /* 0x000fe20000010000 */
[----:B------:R-:W-:Y:S01]  /*ba30*/  FSEL R84, R79, RZ, P1 ;  /* 0x000000ff4f547208 */ /* 0x000fe20000800000 */
[----:B------:R-:W0:Y:S04]  /*ba40*/  LDC.64 R76, c[0x0][0x428] ;  /* 0x00010a00ff4c7b82 */ /* 0x000e280000000a00 */
        /* <DEDUP_REMOVED lines=21> */
[----:B------:R-:W-:Y:S01]  /*bba0*/  FFMA.FTZ R23, R25, R65, R0 ;  /* 0x0000004119177223 */ /* 0x000fe20000010000 */
[----:B------:R-:W-:Y:S01]  /*bbb0*/  FFMA.FTZ R20, R27, R63, R48 ;  /* 0x0000003f1b147223 */ /* 0x000fe20000010030 */
[C---:B------:R-:W-:Y:S01]  /*bbc0*/  FMUL.FTZ R28, R78.reuse, R28 ;  /* 0x0000001c4e1c7220 */ /* 0x040fe20000410000 */
[C---:B------:R-:W-:Y:S01]  /*bbd0*/  FMUL.FTZ R29, R78.reuse, R80 ;  /* 0x000000504e1d7220 */ /* 0x040fe20000410000 */
[C---:B------:R-:W-:Y:S01]  /*bbe0*/  FMUL.FTZ R93, R78.reuse, R93 ;  /* 0x0000005d4e5d7220 */ /* 0x040fe20000410000 */
[----:B------:R-:W-:Y:S01]  /*bbf0*/  FMUL.FTZ R80, R78, R21 ;  /* 0x000000154e507220 */ /* 0x000fe20000410000 */
[----:B------:R-:W-:Y:S01]  /*bc00*/  F2FP.F16.F32.PACK_AB R23, R20, R23 ;  /* 0x000000171417723e */ /* 0x000fe200000000ff */
        /* <DEDUP_REMOVED lines=9> */
[----:B------:R-:W2:Y:S01]  /*bca0*/  @!P0 LDC.64 R42, c[0x0][0x3c8] ;  /* 0x0000f200ff2a8b82 */ /* 0x000ea20000000a00 */
[----:B------:R-:W-:Y:S01]  /*bcb0*/  FFMA.FTZ R80, R80, R58, R9 ;  /* 0x0000003a50507223 */ /* 0x000fe20000010009 */
[----:B------:R-:W-:Y:S01]  /*bcc0*/  FFMA.FTZ R81, R81, R55, R8 ;  /* 0x0000003751517223 */ /* 0x000fe20000010008 */
[----:B------:R-:W-:Y:S01]  /*bcd0*/  F2FP.F16.F32.PACK_AB R22, R29, R22 ;  /* 0x000000161d16723e */ /* 0x000fe200000000ff */
[----:B------:R-:W-:Y:S01]  /*bce0*/  FMUL.FTZ R40, R78, R40 ;  /* 0x000000284e287220 */ /* 0x000fe20000410000 */
[----:B------:R-:W-:Y:S01]  /*bcf0*/  F2FP.F16.F32.PACK_AB R21, R28, R21 ;  /* 0x000000151c15723e */ /* 0x000fe200000000ff */
[----:B0-----:R-:W-:Y:S01]  /*bd00*/  IMAD.WIDE.U32 R30, R83, 0x10, R76 ;  /* 0x00000010531e7825 */ /* 0x001fe200078e004c */
[----:B------:R-:W-:Y:S01]  /*bd10*/  F2FP.F16.F32.PACK_AB R20, R27, R20 ;  /* 0x000000141b14723e */ /* 0x000fe200000000ff */
[----:B------:R-:W0:Y:S01]  /*bd20*/  LDC.64 R28, c[0x0][0x380] ;  /* 0x0000e000ff1c7b82 */ /* 0x000e220000000a00 */
        /* <DEDUP_REMOVED lines=13> */
[----:B-1----:R-:W-:-:S02]  /*be00*/  @!P0 IMAD.WIDE R40, R45, 0x4, R24 ;  /* 0x000000042d288825 */ /* 0x002fc400078e0218 */
[----:B------:R-:W-:Y:S02]  /*be10*/  F2FP.F16.F32.PACK_AB R25, R82, R81 ;  /* 0x000000515219723e */ /* 0x000fe400000000ff */
[----:B--2---:R-:W-:Y:S01]  /*be20*/  @!P0 IMAD.WIDE R42, R45, 0x4, R42 ;  /* 0x000000042d2a8825 */ /* 0x004fe200078e022a */
[----:B------:R-:W-:Y:S01]  /*be30*/  F2FP.F16.F32.PACK_AB R24, R91, R80 ;  /* 0x000000505b18723e */ /* 0x000fe200000000ff */
[----:B------:R1:W-:Y:S02]  /*be40*/  @!P0 STG.E desc[UR8][R40.64], R79 ;  /* 0x0000004f28008986 */ /* 0x0003e4000c101908 */
[----:B------:R-:W-:Y:S02]  /*be50*/  IMAD.WIDE.U32 R76, R89, 0x10, R76 ;  /* 0x00000010594c7825 */ /* 0x000fe400078e004c */
[----:B------:R1:W-:Y:S01]  /*be60*/  @!P0 STG.E desc[UR8][R42.64], R78 ;  /* 0x0000004e2a008986 */ /* 0x0003e2000c101908 */
[----:B0-----:R-:W-:-:S03]  /*be70*/  LEA R45, R28, R45, 0x2 ;  /* 0x0000002d1c2d7211 */ /* 0x001fc600078e10ff */
[----:B------:R1:W-:Y:S01]  /*be80*/  STG.E.128 desc[UR8][R30.64], R20 ;  /* 0x000000141e007986 */ /* 0x0003e2000c101d08 */
[----:B------:R-:W-:-:S03]  /*be90*/  ISETP.GE.AND P0, PT, R45, R29, PT ;  /* 0x0000001d2d00720c */ /* 0x000fc60003f06270 */
[----:B------:R1:W-:Y:S10]  /*bea0*/  STG.E.128 desc[UR8][R76.64], R24 ;  /* 0x000000184c007986 */ /* 0x0003f4000c101d08 */
[----:B------:R-:W-:Y:S05]  /*beb0*/  @!P0 BRA `(.L_x_13457) ;  /* 0xffffff4c007c8947 */ /* 0x000fea000383ffff */
[----:B------:R-:W-:Y:S05]  /*bec0*/  BSYNC B0 ;  /* 0x0000000000007941 */ /* 0x000fea0003800000 */
.L_x_13292:
[----:B------:R-:W-:Y:S05]  /*bed0*/  EXIT ;  /* 0x000000000000794d */ /* 0x000fea0003800000 */
.L_x_13456:
[----:B------:R-:W-:Y:S01]  /*bee0*/  HFMA2 R88, -RZ, RZ, 0, 5.9604644775390625e-08 ;  /* 0x00000001ff587431 */ /* 0x000fe200000001ff */
[----:B------:R-:W-:Y:S01]  /*bef0*/  BSSY B1, `(.L_x_13458) ;  /* 0x0000007000017945 */ /* 0x000fe20003800000 */
[----:B------:R-:W-:Y:S01]  /*bf00*/  IMAD.MOV.U32 R91, RZ, RZ, R80 ;  /* 0x000000ffff5b7224 */ /* 0x000fe200078e0050 */
[----:B------:R-:W-:Y:S01]  /*bf10*/  MOV R93, 0x1f ;  /* 0x0000001f005d7802 */ /* 0x000fe20000000f00 */
[----:B------:R-:W-:-:S07]  /*bf20*/  IMAD.MOV.U32 R86, RZ, RZ, -0x1 ;  /* 0xffffffffff567424 */ /* 0x000fce00078e00ff */
[----:B------:R-:W-:Y:S05]  /*bf30*/  WARPSYNC.COLLECTIVE R86, `(.L_x_13459) ;  /* 0x0000000056087348 */ /* 0x000fea0003c00000 */
[----:B------:R0:W1:Y:S02]  /*bf40*/  SHFL.BFLY P1, R87, R91, R88, R93 ;  /* 0x0c0000585b577389 */ /* 0x000064000002005d */
[----:B01----:R-:W-:Y:S05]  /*bf50*/  ENDCOLLECTIVE ;  /* 0x000000000000791b */ /* 0x003fea0003800000 */
.L_x_13459:
[----:B------:R-:W-:Y:S05]  /*bf60*/  BSYNC B1 ;  /* 0x0000000000017941 */ /* 0x000fea0003800000 */
.L_x_13458:
        /* <DEDUP_REMOVED lines=9> */
.L_x_13460:
[----:B------:R-:W-:Y:S02]  /*c000*/  HFMA2 R88, -RZ, RZ, 0, 2.384185791015625e-07 ;  /* 0x00000004ff587431 */ /* 0x000fe400000001ff */
[----:B------:R-:W-:-:S04]  /*c010*/  IMAD.MOV.U32 R77, RZ, RZ, R87 ;  /* 0x000000ffff4d7224 */ /* 0x000fc800078e0057 */
[----:B------:R-:W-:-:S05]  /*c020*/  FADD.FTZ R81, R78, R77 ;  /* 0x0000004d4e517221 */ /* 0x000fca0000010000 */
[----:B------:R-:W-:-:S07]  /*c030*/  MOV R91, R81 ;  /* 0x00000051005b7202 */ /* 0x000fce0000000f00 */
[----:B------:R-:W-:Y:S05]  /*c040*/  WARPSYNC.COLLECTIVE R86, `(.L_x_13461) ;  /* 0x0000000056087348 */ /* 0x000fea0003c00000 */
[----:B------:R0:W1:Y:S02]  /*c050*/  SHFL.BFLY P1, R87, R91, R88, R93 ;  /* 0x0c0000585b577389 */ /* 0x000064000002005d */
[----:B01----:R-:W-:Y:S05]  /*c060*/  ENDCOLLECTIVE ;  /* 0x000000000000791b */ /* 0x003fea0003800000 */
.L_x_13461:
[----:B------:R-:W-:Y:S02]  /*c070*/  HFMA2 R88, -RZ, RZ, 0, 4.76837158203125e-07 ;  /* 0x00000008ff587431 */ /* 0x000fe400000001ff */
[----:B------:R-:W-:-:S04]  /*c080*/  IMAD.MOV.U32 R76, RZ, RZ, R87 ;  /* 0x000000ffff4c7224 */ /* 0x000fc800078e0057 */
[----:B------:R-:W-:-:S05]  /*c090*/  FADD.FTZ R82, R81, R76 ;  /* 0x0000004c51527221 */ /* 0x000fca0000010000 */
[----:B------:R-:W-:-:S07]  /*c0a0*/  MOV R91, R82 ;  /* 0x00000052005b7202 */ /* 0x000fce0000000f00 */
[----:B------:R-:W-:Y:S05]  /*c0b0*/  WARPSYNC.COLLECTIVE R86, `(.L_x_13462) ;  /* 0x0000000056087348 */ /* 0x000fea0003c00000 */
[----:B------:R0:W1:Y:S02]  /*c0c0*/  SHFL.BFLY P1, R87, R91, R88, R93 ;  /* 0x0c0000585b577389 */ /* 0x000064000002005d */
[----:B01----:R-:W-:Y:S05]  /*c0d0*/  ENDCOLLECTIVE ;  /* 0x000000000000791b */ /* 0x003fea0003800000 */
.L_x_13462:
        /* <DEDUP_REMOVED lines=8> */
.L_x_13463:
        /* <DEDUP_REMOVED lines=40> */
.L_x_13464:
[----:B------:R-:W-:Y:S02]  /*c3e0*/  HFMA2 R88, -RZ, RZ, 0, 1.1920928955078125e-07 ;  /* 0x00000002ff587431 */ /* 0x000fe400000001ff */
[----:B------:R-:W-:-:S04]  /*c3f0*/  IMAD.MOV.U32 R81, RZ, RZ, R87 ;  /* 0x000000ffff517224 */ /* 0x000fc800078e0057 */
[----:B------:R-:W-:-:S05]  /*c400*/  FADD.FTZ R81, R76, R81 ;  /* 0x000000514c517221 */ /* 0x000fca0000010000 */
[----:B------:R-:W-:-:S07]  /*c410*/  MOV R91, R81 ;  /* 0x00000051005b7202 */ /* 0x000fce0000000f00 */
[----:B------:R-:W-:Y:S05]  /*c420*/  WARPSYNC.COLLECTIVE R86, `(.L_x_13465) ;  /* 0x0000000056087348 */ /* 0x000fea0003c00000 */
[----:B------:R0:W1:Y:S02]  /*c430*/  SHFL.BFLY P1, R87, R91, R88, R93 ;  /* 0x0c0000585b577389 */ /* 0x000064000002005d */
[----:B01----:R-:W-:Y:S05]  /*c440*/  ENDCOLLECTIVE ;  /* 0x000000000000791b */ /* 0x003fea0003800000 */
.L_x_13465:
[----:B------:R-:W-:Y:S02]  /*c450*/  HFMA2 R88, -RZ, RZ, 0, 2.384185791015625e-07 ;  /* 0x00000004ff587431 */ /* 0x000fe400000001ff */
[----:B------:R-:W-:-:S04]  /*c460*/  IMAD.MOV.U32 R78, RZ, RZ, R87 ;  /* 0x000000ffff4e7224 */ /* 0x000fc800078e0057 */
[----:B------:R-:W-:-:S05]  /*c470*/  FADD.FTZ R78, R81, R78 ;  /* 0x0000004e514e7221 */ /* 0x000fca0000010000 */
[----:B------:R-:W-:-:S07]  /*c480*/  MOV R91, R78 ;  /* 0x0000004e005b7202 */ /* 0x000fce0000000f00 */
[----:B------:R-:W-:Y:S05]  /*c490*/  WARPSYNC.COLLECTIVE R86, `(.L_x_13466) ;  /* 0x0000000056087348 */ /* 0x000fea0003c00000 */
[----:B------:R0:W1:Y:S02]  /*c4a0*/  SHFL.BFLY P1, R87, R91, R88, R93 ;  /* 0x0c0000585b577389 */ /* 0x000064000002005d */
[----:B01----:R-:W-:Y:S05]  /*c4b0*/  ENDCOLLECTIVE ;  /* 0x000000000000791b */ /* 0x003fea0003800000 */
.L_x_13466:
[----:B------:R-:W-:Y:S02]  /*c4c0*/  HFMA2 R88, -RZ, RZ, 0, 4.76837158203125e-07 ;  /* 0x00000008ff587431 */ /* 0x000fe400000001ff */
[----:B------:R-:W-:-:S04]  /*c4d0*/  IMAD.MOV.U32 R85, RZ, RZ, R87 ;  /* 0x000000ffff557224 */ /* 0x000fc800078e0057 */
[----:B------:R-:W-:-:S05]  /*c4e0*/  FADD.FTZ R85, R78, R85 ;  /* 0x000000554e557221 */ /* 0x000fca0000010000 */
[----:B------:R-:W-:-:S07]  /*c4f0*/  MOV R91, R85 ;  /* 0x00000055005b7202 */ /* 0x000fce0000000f00 */
[----:B------:R-:W-:Y:S05]  /*c500*/  WARPSYNC.COLLECTIVE R86, `(.L_x_13467) ;  /* 0x0000000056087348 */ /* 0x000fea0003c00000 */
[----:B------:R0:W1:Y:S02]  /*c510*/  SHFL.BFLY P1, R87, R91, R88, R93 ;  /* 0x0c0000585b577389 */ /* 0x000064000002005d */
[----:B01----:R-:W-:Y:S05]  /*c520*/  ENDCOLLECTIVE ;  /* 0x000000000000791b */ /* 0x003fea0003800000 */
.L_x_13467:
[----:B------:R-:W-:Y:S02]  /*c530*/  HFMA2 R88, -RZ, RZ, 0, 9.5367431640625e-07 ;  /* 0x00000010ff587431 */ /* 0x000fe400000001ff */
[----:B------:R-:W-:-:S04]  /*c540*/  IMAD.MOV.U32 R80, RZ, RZ, R87 ;  /* 0x000000ffff507224 */ /* 0x000fc800078e0057 */
[----:B------:R-:W-:-:S05]  /*c550*/  FADD.FTZ R80, R85, R80 ;  /* 0x0000005055507221 */ /* 0x000fca0000010000 */
[----:B------:R-:W-:-:S07]  /*c560*/  MOV R91, R80 ;  /* 0x00000050005b7202 */ /* 0x000fce0000000f00 */
[----:B------:R-:W-:Y:S05]  /*c570*/  WARPSYNC.COLLECTIVE R86, `(.L_x_13468) ;  /* 0x0000000056087348 */ /* 0x000fea0003c00000 */
[----:B------:R0:W1:Y:S02]  /*c580*/  SHFL.BFLY P1, R87, R91, R88, R93 ;  /* 0x0c0000585b577389 */ /* 0x000064000002005d */
[----:B01----:R-:W-:Y:S05]  /*c590*/  ENDCOLLECTIVE ;  /* 0x000000000000791b */ /* 0x003fea0003800000 */
.L_x_13468:
[----:B------:R-:W-:Y:S05]  /*c5a0*/  BRA `(.L_x_13469) ;  /* 0xfffffff400047947 */ /* 0x000fea000383ffff */
.L_x_13470:
        /* <DEDUP_REMOVED lines=13> */
.L_x_20330:


//--------------------- .text._ZN10layer_norm13ln_fwd_kernelINS_13Kernel_traitsI6__halfS2_fS2_fjLj512ELj1ELj4ELj1ELj16ENS_18Kernel_traits_baseILj512ES2_S2_fS2_fjLj128EEEEELb1ELb1ELb1ELb0EEEvNS_9FwdParamsE --------------------------
	.section	.text._ZN10layer_norm13ln_fwd_kernelINS_13Kernel_traitsI6__halfS2_fS2_fjLj512ELj1ELj4ELj1ELj16ENS_18Kernel_traits_baseILj512ES2_S2_fS2_fjLj128EEEEELb1ELb1ELb1ELb0EEEvNS_9FwdParamsE,"ax",@progbits
	.align	128
        .global         _ZN10layer_norm13ln_fwd_kernelINS_13Kernel_traitsI6__halfS2_fS2_fjLj512ELj1ELj4ELj1ELj16ENS_18Kernel_traits_baseILj512ES2_S2_fS2_fjLj128EEEEELb1ELb1ELb1ELb0EEEvNS_9FwdParamsE
        .type           _ZN10layer_norm13ln_fwd_kernelINS_13Kernel_traitsI6__halfS2_fS2_fjLj512ELj1ELj4ELj1ELj16ENS_18Kernel_traits_baseILj512ES2_S2_fS2_fjLj128EEEEELb1ELb1ELb1ELb0EEEvNS_9FwdParamsE,@function
        .size           _ZN10layer_norm13ln_fwd_kernelINS_13Kernel_traitsI6__halfS2_fS2_fjLj512ELj1ELj4ELj1ELj16ENS_18Kernel_traits_baseILj512ES2_S2_fS2_fjLj128EEEEELb1ELb1ELb1ELb0EEEvNS_9FwdParamsE,(.L_x_20331 - _ZN10layer_norm13ln_fwd_kernelINS_13Kernel_traitsI6__halfS2_fS2_fjLj512ELj1ELj4ELj1ELj16ENS_18Kernel_traits_baseILj512ES2_S2_fS2_fjLj128EEEEELb1ELb1ELb1ELb0EEEvNS_9FwdParamsE)
        .other          _ZN10layer_norm13ln_fwd_kernelINS_13Kernel_traitsI6__halfS2_fS2_fjLj512ELj1ELj4ELj1ELj16ENS_18Kernel_traits_baseILj512ES2_S2_fS2_fjLj128EEEEELb1ELb1ELb1ELb0EEEvNS_9FwdParamsE,@"STO_CUDA_ENTRY STV_DEFAULT"
_ZN10layer_norm13ln_fwd_kernelINS_13Kernel_traitsI6__halfS2_fS2_fjLj512ELj1ELj4ELj1ELj16ENS_18Kernel_traits_baseILj512ES2_S2_fS2_fjLj128EEEEELb1ELb1ELb1ELb0EEEvNS_9FwdParamsE:
.text._ZN10layer_norm13ln_fwd_kernelINS_13Kernel_traitsI6__halfS2_fS2_fjLj512ELj1ELj4ELj1ELj16ENS_18Kernel_traits_baseILj512ES2_S2_fS2_fjLj128EEEEELb1ELb1ELb1ELb0EEEvNS_9FwdParamsE:
        /* <DEDUP_REMOVED lines=69> */
.L_x_13474:
[----:B------:R-:W-:Y:S05]  /*0450*/  BSYNC.RECONVERGENT B1 ;  /* 0x0000000000017941 */ /* 0x000fea0003800200 */
.L_x_13473:
        /* <DEDUP_REMOVED lines=11> */
.L_x_13472:
        /* <DEDUP_REMOVED lines=20> */
.L_x_13475:
[----:B------:R-:W-:Y:S05]  /*0650*/  BSYNC.RECONVERGENT B0 ;  /* 0x0000000000007941 */ /* 0x000fea0003800200 */
.L_x_13471:
[----:B------:R-:W1:Y:S02]  /*0660*/  LDCU UR8, c[0x0][0x384] ;  /* 0x00007080ff0877ac */ /* 0x000e640008000800 */
[----:B-1----:R-:W-:-:S13]  /*0670*/  ISETP.GE.AND P0, PT, R4, UR8, PT ;  /* 0x0000000804007c0c */ /* 0x002fda000bf06270 */
[----:B------:R-:W-:Y:S05]  /*0680*/  @P0 EXIT ;  /* 0x000000000000094d */ /* 0x000fea0003800000 */
[----:B------:R-:W-:Y:S01]  /*0690*/  IMAD.HI.U32 R7, R2, -0x326172a9, RZ ;  /* 0xcd9e8d5702077827 */ /* 0x000fe200078e00ff */
[----:B------:R-:W-:Y:S01]  /*06a0*/  BSSY B0, `(.L_x_13476) ;  /* 0x0000c95000007945 */ /* 0x000fe20003800000 */
[----:B------:R-:W1:Y:S02]  /*06b0*/  LDCU.64 UR8, c[0x0][0x408] ;  /* 0x00008100ff0877ac */ /* 0x000e640008000a00 */
[----:B0-----:R-:W-:Y:S01]  /*06c0*/  IMAD.HI.U32 R8, R5, -0x2daee0ad, RZ ;  /* 0xd2511f5305087827 */ /* 0x001fe200078e00ff */
[----:B------:R-:W-:-:S03]  /*06d0*/  LOP3.LUT R7, R6, UR4, R7, 0x96, !PT ;  /* 0x0000000406077c12 */ /* 0x000fc6000f8e9607 */
[----:B------:R-:W-:Y:S01]  /*06e0*/  IMAD R38, R5, -0x2daee0ad, RZ ;  /* 0xd2511f5305267824 */ /* 0x000fe200078e02ff */
[----:B------:R-:W-:Y:S01]  /*06f0*/  LOP3.LUT R8, R8, UR5, RZ, 0x3c, !PT ;  /* 0x0000000508087c12 */ /* 0x000fe2000f8e3cff */
        /* <DEDUP_REMOVED lines=8> */
[C---:B------:R-:W-:Y:S01]  /*0780*/  IMAD.HI.U32 R36, R9.reuse, -0x2daee0ad, RZ ;  /* 0xd2511f5309247827 */ /* 0x040fe200078e00ff */
[----:B------:R-:W-:Y:S01]  /*0790*/  LOP3.LUT R7, R8, UR10, R7, 0x96, !PT ;  /* 0x0000000a08077c12 */ /* 0x000fe2000f8e9607 */
[----:B------:R-:W0:Y:S02]  /*07a0*/  LDCU.64 UR10, c[0x0][0x3a0] ;  /* 0x00007400ff0a77ac */ /* 0x000e240008000a00 */
[----:B------:R-:W-:Y:S01]  /*07b0*/  IMAD R38, R9, -0x2daee0ad, RZ ;  /* 0xd2511f5309267824 */ /* 0x000fe200078e02ff */
[----:B------:R-:W-:Y:S01]  /*07c0*/  LOP3.LUT R36, R37, UR17, R36, 0x96, !PT ;  /* 0x0000001125247c12 */ /* 0x000fe2000f8e9624 */
[----:B------:R-:W-:-:S04]  /*07d0*/  IMAD.HI.U32 R9, R7, -0x2daee0ad, RZ ;  /* 0xd2511f5307097827 */ /* 0x000fc800078e00ff */
[----:B------:R-:W-:Y:S01]  /*07e0*/  IMAD R11, R11, -0x326172a9, RZ ;  /* 0xcd9e8d570b0b7824 */ /* 0x000fe200078e02ff */
[----:B------:R-:W-:Y:S01]  /*07f0*/  LOP3.LUT R9, R38, UR13, R9, 0x96, !PT ;  /* 0x0000000d26097c12 */ /* 0x000fe2000f8e9609 */
[C---:B------:R-:W-:Y:S01]  /*0800*/  IMAD.HI.U32 R8, R36.reuse, -0x326172a9, RZ ;  /* 0xcd9e8d5724087827 */ /* 0x040fe200078e00ff */
[----:B------:R-:W2:Y:S03]  /*0810*/  LDCU.U8 UR13, c[0x0][0x410] ;  /* 0x00008200ff0d77ac */ /* 0x000ea60008000000 */
[----:B------:R-:W-:Y:S01]  /*0820*/  IMAD R38, R7, -0x2daee0ad, RZ ;  /* 0xd2511f5307267824 */ /* 0x000fe200078e02ff */
[----:B------:R-:W-:Y:S01]  /*0830*/  LOP3.LUT R8, R11, UR12, R8, 0x96, !PT ;  /* 0x0000000c0b087c12 */ /* 0x000fe2000f8e9608 */
[----:B------:R-:W-:Y:S01]  /*0840*/  IMAD R36, R36, -0x326172a9, RZ ;  /* 0xcd9e8d5724247824 */ /* 0x000fe200078e02ff */
[----:B------:R-:W3:Y:S01]  /*0850*/  LDCU UR12, c[0x0][0x404] ;  /* 0x00008080ff0c77ac */ /* 0x000ee20008000800 */
        /* <DEDUP_REMOVED lines=37> */
[----:B------:R-:W-:Y:S02]  /*0ab0*/  LOP3.LUT R9, R10, 0x3, RZ, 0xc0, !PT ;  /* 0x000000030a097812 */ /* 0x000fe400078ec0ff */
[----:B01234-:R-:W-:-:S07]  /*0ac0*/  MOV R10, RZ ;  /* 0x000000ff000a7202 */ /* 0x01ffce0000000f00 */
.L_x_13710:
[----:B0-----:R-:W0:Y:S08]  /*0ad0*/  LDC.64 R64, c[0x0][0x3f0] ;  /* 0x0000fc00ff407b82 */ /* 0x001e300000000a00 */
[----:B------:R-:W1:Y:S01]  /*0ae0*/  LDC R83, c[0x0][0x388] ;  /* 0x0000e200ff537b82 */ /* 0x000e620000000800 */
[----:B0-----:R-:W-:-:S07]  /*0af0*/  IMAD.WIDE R66, R4, 0x4, R64 ;  /* 0x0000000404427825 */ /* 0x001fce00078e0240 */
[----:B------:R-:W0:Y:S01]  /*0b00*/  LDC.64 R64, c[0x0][0x3f8] ;  /* 0x0000fe00ff407b82 */ /* 0x000e220000000a00 */
[----:B------:R-:W2:Y:S01]  /*0b10*/  LDG.E R82, desc[UR6][R66.64] ;  /* 0x0000000642527981 */ /* 0x000ea2000c1e1900 */
[----:B0-----:R-:W-:-:S05]  /*0b20*/  IMAD.WIDE R64, R4, 0x4, R64 ;  /* 0x0000000404407825 */ /* 0x001fca00078e0240 */
[----:B-----5:R0:W5:Y:S01]  /*0b30*/  LDG.E R81, desc[UR6][R64.64] ;  /* 0x0000000640517981 */ /* 0x020162000c1e1900 */
        /* <DEDUP_REMOVED lines=25> */
[----:B------:R-:W-:Y:S01]  /*0cd0*/  IADD3 R77, PT, PT, R77, 0x1715609d, RZ ;  /* 0x1715609d4d4d7810 */ /* 0x000fe20007ffe0ff */
[----:B------:R-:W-:Y:S01]  /*0ce0*/  VIADD R89, R89, 0x3c6ef372 ;  /* 0x3c6ef37259597836 */ /* 0x000fe20000000000 */
[----:B------:R-:W-:-:S05]  /*0cf0*/  IADD3 R87, PT, PT, R87, -0x255992d5, RZ ;  /* 0xdaa66d2b57577810 */ /* 0x000fca0007ffe0ff */
        /* <DEDUP_REMOVED lines=27> */
.L_x_13485:
        /* <DEDUP_REMOVED lines=13> */
.L_x_13487:
[----:B------:R-:W-:Y:S05]  /*0f80*/  BSYNC.RECONVERGENT B5 ;  /* 0x0000000000057941 */ /* 0x000fea0003800200 */
.L_x_13486:
        /* <DEDUP_REMOVED lines=44> */
.L_x_13484:
[----:B------:R-:W-:Y:S05]  /*1250*/  BSYNC.RECONVERGENT B4 ;  /* 0x0000000000047941 */ /* 0x000fea0003800200 */
.L_x_13483:
        /* <DEDUP_REMOVED lines=11> */
.L_x_13482:
[----:B------:R-:W-:Y:S05]  /*1310*/  BSYNC.RECONVERGENT B3 ;  /* 0x0000000000037941 */ /* 0x000fea0003800200 */
.L_x_13481:
        /* <DEDUP_REMOVED lines=17> */
.L_x_13492:
        /* <DEDUP_REMOVED lines=13> */
.L_x_13494:
[----:B------:R-:W-:Y:S05]  /*1500*/  BSYNC.RECONVERGENT B5 ;  /* 0x0000000000057941 */ /* 0x000fea0003800200 */
.L_x_13493:
        /* <DEDUP_REMOVED lines=44> */
.L_x_13491:
[----:B------:R-:W-:Y:S05]  /*17d0*/  BSYNC.RECONVERGENT B4 ;  /* 0x0000000000047941 */ /* 0x000fea0003800200 */
.L_x_13490:
        /* <DEDUP_REMOVED lines=11> */
.L_x_13489:
[----:B------:R-:W-:Y:S05]  /*1890*/  BSYNC.RECONVERGENT B3 ;  /* 0x0000000000037941 */ /* 0x000fea0003800200 */
.L_x_13488:
        /* <DEDUP_REMOVED lines=17> */
.L_x_13499:
        /* <DEDUP_REMOVED lines=13> */
.L_x_13501:
[----:B------:R-:W-:Y:S05]  /*1a80*/  BSYNC.RECONVERGENT B5 ;  /* 0x0000000000057941 */ /* 0x000fea0003800200 */
.L_x_13500:
        /* <DEDUP_REMOVED lines=43> */
.L_x_13498:
[----:B------:R-:W-:Y:S05]  /*1d40*/  BSYNC.RECONVERGENT B4 ;  /* 0x0000000000047941 */ /* 0x000fea0003800200 */
.L_x_13497:
        /* <DEDUP_REMOVED lines=11> */
.L_x_13496:
[----:B------:R-:W-:Y:S05]  /*1e00*/  BSYNC.RECONVERGENT B3 ;  /* 0x0000000000037941 */ /* 0x000fea0003800200 */
.L_x_13495:
        /* <DEDUP_REMOVED lines=17> */
.L_x_13506:
        /* <DEDUP_REMOVED lines=13> */
.L_x_13508:
[----:B------:R-:W-:Y:S05]  /*1ff0*/  BSYNC.RECONVERGENT B5 ;  /* 0x0000000000057941 */ /* 0x000fea0003800200 */
.L_x_13507:
        /* <DEDUP_REMOVED lines=44> */
.L_x_13505:
[----:B------:R-:W-:Y:S05]  /*22c0*/  BSYNC.RECONVERGENT B4 ;  /* 0x0000000000047941 */ /* 0x000fea0003800200 */
.L_x_13504:
        /* <DEDUP_REMOVED lines=11> */
.L_x_13503:
[----:B------:R-:W-:Y:S05]  /*2380*/  BSYNC.RECONVERGENT B3 ;  /* 0x0000000000037941 */ /* 0x000fea0003800200 */
.L_x_13502:
[----:B------:R-:W-:Y:S01]  /*2390*/  BSSY.RECONVERGENT B3, `(.L_x_13509) ;  /* 0x0000057000037945 */ /* 0x000fe20003800200 */
[----:B------:R-:W-:Y:S01]  /*23a0*/  MOV R54, R9 ;  /* 0x0000000900367202 */ /* 0x000fe20000000f00 */
[----:B-----5:R-:W-:Y:S02]  /*23b0*/  IMAD.MOV.U32 R52, RZ, RZ, R44 ;  /* 0x000000ffff347224 */ /* 0x020fe400078e002c */
        /* <DEDUP_REMOVED lines=14> */
.L_x_13513:
        /* <DEDUP_REMOVED lines=13> */
.L_x_13515:
[----:B------:R-:W-:Y:S05]  /*2570*/  BSYNC.RECONVERGENT B5 ;  /* 0x0000000000057941 */ /* 0x000fea0003800200 */
.L_x_13514:
        /* <DEDUP_REMOVED lines=44> */
.L_x_13512:
[----:B------:R-:W-:Y:S05]  /*2840*/  BSYNC.RECONVERGENT B4 ;  /* 0x0000000000047941 */ /* 0x000fea0003800200 */
.L_x_13511:
        /* <DEDUP_REMOVED lines=11> */
.L_x_13510:
[----:B------:R-:W-:Y:S05]  /*2900*/  BSYNC.RECONVERGENT B3 ;  /* 0x0000000000037941 */ /* 0x000fea0003800200 */
.L_x_13509:
        /* <DEDUP_REMOVED lines=17> */
.L_x_13520:
        /* <DEDUP_REMOVED lines=13> */
.L_x_13522:
[----:B------:R-:W-:Y:S05]  /*2af0*/  BSYNC.RECONVERGENT B5 ;  /* 0x0000000000057941 */ /* 0x000fea0003800200 */
.L_x_13521:
        /* <DEDUP_REMOVED lines=44> */
.L_x_13519:
[----:B------:R-:W-:Y:S05]  /*2dc0*/  BSYNC.RECONVERGENT B4 ;  /* 0x0000000000047941 */ /* 0x000fea0003800200 */
.L_x_13518:
        /* <DEDUP_REMOVED lines=11> */
.L_x_13517:
[----:B------:R-:W-:Y:S05]  /*2e80*/  BSYNC.RECONVERGENT B3 ;  /* 0x0000000000037941 */ /* 0x000fea0003800200 */
.L_x_13516:
        /* <DEDUP_REMOVED lines=17> */
.L_x_13527:
        /* <DEDUP_REMOVED lines=13> */
.L_x_13529:
[----:B------:R-:W-:Y:S05]  /*3070*/  BSYNC.RECONVERGENT B5 ;  /* 0x0000000000057941 */ /* 0x000fea0003800200 */
.L_x_13528:
        /* <DEDUP_REMOVED lines=44> */
.L_x_13526:
[----:B------:R-:W-:Y:S05]  /*3340*/  BSYNC.RECONVERGENT B4 ;  /* 0x0000000000047941 */ /* 0x000fea0003800200 */
.L_x_13525:
        /* <DEDUP_REMOVED lines=11> */
.L_x_13524:
[----:B------:R-:W-:Y:S05]  /*3400*/  BSYNC.RECONVERGENT B3 ;  /* 0x0000000000037941 */ /* 0x000fea0003800200 */
.L_x_13523:
        /* <DEDUP_REMOVED lines=16> */
.L_x_13533:
        /* <DEDUP_REMOVED lines=13> */
.L_x_13535:
[----:B------:R-:W-:Y:S05]  /*35e0*/  BSYNC.RECONVERGENT B4 ;  /* 0x0000000000047941 */ /* 0x000fea0003800200 */
.L_x_13534:
        /* <DEDUP_REMOVED lines=44> */
.L_x_13532:
[----:B------:R-:W-:Y:S05]  /*38b0*/  BSYNC.RECONVERGENT B3 ;  /* 0x0000000000037941 */ /* 0x000fea0003800200 */
.L_x_13531:
        /* <DEDUP_REMOVED lines=10> */
[----:B------:R-:W-:Y:S01]  /*3960*/  FFMA.FTZ R55, R64, R55, R47 ;  /* 0x0000003740377223 */ /* 0x000fe2000001002f */
[----:B------:R-:W-:Y:S06]  /*3970*/  BRA `(.L_x_13530) ;  /* 0x0000002c00047947 */ /* 0x000fec0003800000 */
.L_x_13480:
[----:B------:R-:W-:Y:S01]  /*3980*/  BSSY.RECONVERGENT B3, `(.L_x_13536) ;  /* 0x000005b000037945 */ /* 0x000fe20003800200 */
        /* <DEDUP_REMOVED lines=20> */
.L_x_13540:
        /* <DEDUP_REMOVED lines=13> */
.L_x_13542:
[----:B------:R-:W-:Y:S05]  /*3ba0*/  BSYNC.RECONVERGENT B5 ;  /* 0x0000000000057941 */ /* 0x000fea0003800200 */
.L_x_13541:
        /* <DEDUP_REMOVED lines=44> */
.L_x_13539:
[----:B------:R-:W-:Y:S05]  /*3e70*/  BSYNC.RECONVERGENT B4 ;  /* 0x0000000000047941 */ /* 0x000fea0003800200 */
.L_x_13538:
        /* <DEDUP_REMOVED lines=11> */
.L_x_13537:
[----:B------:R-:W-:Y:S05]  /*3f30*/  BSYNC.RECONVERGENT B3 ;  /* 0x0000000000037941 */ /* 0x000fea0003800200 */
.L_x_13536:
        /* <DEDUP_REMOVED lines=17> */
.L_x_13547:
        /* <DEDUP_REMOVED lines=13> */
.L_x_13549:
[----:B------:R-:W-:Y:S05]  /*4120*/  BSYNC.RECONVERGENT B5 ;  /* 0x0000000000057941 */ /* 0x000fea0003800200 */
.L_x_13548:
        /* <DEDUP_REMOVED lines=44> */
.L_x_13546:
[----:B------:R-:W-:Y:S05]  /*43f0*/  BSYNC.RECONVERGENT B4 ;  /* 0x0000000000047941 */ /* 0x000fea0003800200 */
.L_x_13545:
        /* <DEDUP_REMOVED lines=11> */
.L_x_13544:
[----:B------:R-:W-:Y:S05]  /*44b0*/  BSYNC.RECONVERGENT B3 ;  /* 0x0000000000037941 */ /* 0x000fea0003800200 */
.L_x_13543:
        /* <DEDUP_REMOVED lines=17> */
.L_x_13554:
        /* <DEDUP_REMOVED lines=13> */
.L_x_13556:
[----:B------:R-:W-:Y:S05]  /*46a0*/  BSYNC.RECONVERGENT B5 ;  /* 0x0000000000057941 */ /* 0x000fea0003800200 */
.L_x_13555:
        /* <DEDUP_REMOVED lines=43> */
.L_x_13553:
[----:B------:R-:W-:Y:S05]  /*4960*/  BSYNC.RECONVERGENT B4 ;  /* 0x0000000000047941 */ /* 0x000fea0003800200 */
.L_x_13552:
        /* <DEDUP_REMOVED lines=11> */
.L_x_13551:
[----:B------:R-:W-:Y:S05]  /*4a20*/  BSYNC.RECONVERGENT B3 ;  /* 0x0000000000037941 */ /* 0x000fea0003800200 */
.L_x_13550:
        /* <DEDUP_REMOVED lines=17> */
.L_x_13561:
        /* <DEDUP_REMOVED lines=13> */
.L_x_13563:
[----:B------:R-:W-:Y:S05]  /*4c10*/  BSYNC.RECONVERGENT B5 ;  /* 0x0000000000057941 */ /* 0x000fea0003800200 */
.L_x_13562:
        /* <DEDUP_REMOVED lines=44> */
.L_x_13560:
[----:B------:R-:W-:Y:S05]  /*4ee0*/  BSYNC.RECONVERGENT B4 ;  /* 0x0000000000047941 */ /* 0x000fea0003800200 */
.L_x_13559:
        /* <DEDUP_REMOVED lines=11> */
.L_x_13558:
[----:B------:R-:W-:Y:S05]  /*4fa0*/  BSYNC.RECONVERGENT B3 ;  /* 0x0000000000037941 */ /* 0x000fea0003800200 */
.L_x_13557:
        /* <DEDUP_REMOVED lines=17> */
.L_x_13568:
        /* <DEDUP_REMOVED lines=13> */
.L_x_13570:
[----:B------:R-:W-:Y:S05]  /*5190*/  BSYNC.RECONVERGENT B5 ;  /* 0x0000000000057941 */ /* 0x000fea0003800200 */
.L_x_13569:
        /* <DEDUP_REMOVED lines=44> */
.L_x_13567:
[----:B------:R-:W-:Y:S05]  /*5460*/  BSYNC.RECONVERGENT B4 ;  /* 0x0000000000047941 */ /* 0x000fea0003800200 */
.L_x_13566:
        /* <DEDUP_REMOVED lines=11> */
.L_x_13565:
[----:B------:R-:W-:Y:S05]  /*5520*/  BSYNC.RECONVERGENT B3 ;  /* 0x0000000000037941 */ /* 0x000fea0003800200 */
.L_x_13564:
        /* <DEDUP_REMOVED lines=17> */
.L_x_13575:
        /* <DEDUP_REMOVED lines=13> */
.L_x_13577:
[----:B------:R-:W-:Y:S05]  /*5710*/  BSYNC.RECONVERGENT B5 ;  /* 0x0000000000057941 */ /* 0x000fea0003800200 */
.L_x_13576:
        /* <DEDUP_REMOVED lines=44> */
.L_x_13574:
[----:B------:R-:W-:Y:S05]  /*59e0*/  BSYNC.RECONVERGENT B4 ;  /* 0x0000000000047941 */ /* 0x000fea0003800200 */
.L_x_13573:
        /* <DEDUP_REMOVED lines=11> */
.L_x_13572:
[----:B------:R-:W-:Y:S05]  /*5aa0*/  BSYNC.RECONVERGENT B3 ;  /* 0x0000000000037941 */ /* 0x000fea0003800200 */
.L_x_13571:
        /* <DEDUP_REMOVED lines=17> */
.L_x_13582:
        /* <DEDUP_REMOVED lines=13> */
.L_x_13584:
[----:B------:R-:W-:Y:S05]  /*5c90*/  BSYNC.RECONVERGENT B5 ;  /* 0x0000000000057941 */ /* 0x000fea0003800200 */
.L_x_13583:
        /* <DEDUP_REMOVED lines=44> */
.L_x_13581:
[----:B------:R-:W-:Y:S05]  /*5f60*/  BSYNC.RECONVERGENT B4 ;  /* 0x0000000000047941 */ /* 0x000fea0003800200 */
.L_x_13580:
        /* <DEDUP_REMOVED lines=11> */
.L_x_13579:
[----:B------:R-:W-:Y:S05]  /*6020*/  BSYNC.RECONVERGENT B3 ;  /* 0x0000000000037941 */ /* 0x000fea0003800200 */
.L_x_13578:
        /* <DEDUP_REMOVED lines=16> */
.L_x_13587:
        /* <DEDUP_REMOVED lines=13> */
.L_x_13589:
[----:B------:R-:W-:Y:S05]  /*6200*/  BSYNC.RECONVERGENT B4 ;  /* 0x0000000000047941 */ /* 0x000fea0003800200 */
.L_x_13588:
        /* <DEDUP_REMOVED lines=44> */
.L_x_13586:
[----:B------:R-:W-:Y:S05]  /*64d0*/  BSYNC.RECONVERGENT B3 ;  /* 0x0000000000037941 */ /* 0x000fea0003800200 */
.L_x_13585:
        /* <DEDUP_REMOVED lines=11> */
.L_x_13530:
[----:B------:R-:W-:Y:S05]  /*6590*/  BSYNC.RECONVERGENT B1 ;  /* 0x0000000000017941 */ /* 0x000fea0003800200 */
.L_x_13479:
[----:B------:R-:W0:Y:S01]  /*65a0*/  LDC.64 R64, c[0x0][0x3a8] ;  /* 0x0000ea00ff407b82 */ /* 0x000e220000000a00 */
[----:B------:R-:W-:Y:S01]  /*65b0*/  BSSY.RECONVERGENT B1, `(.L_x_13590) ;  /* 0x000001a000017945 */ /* 0x000fe20003800200 */
[----:B------:R-:W-:Y:S02]  /*65c0*/  IMAD.MOV.U32 R68, RZ, RZ, R76 ;  /* 0x000000ffff447224 */ /* 0x000fe400078e004c */
[----:B0-----:R-:W-:-:S05]  /*65d0*/  IMAD.WIDE.U32 R64, R84, 0x20, R64 ;  /* 0x0000002054407825 */ /* 0x001fca00078e0040 */
[----:B------:R0:W-:Y:S04]  /*65e0*/  STG.E.128 desc[UR6][R64.64], R48 ;  /* 0x0000003040007986 */ /* 0x0001e8000c101d06 */
        /* <DEDUP_REMOVED lines=22> */
.L_x_13591:
[----:B------:R-:W-:Y:S05]  /*6750*/  BSYNC.RECONVERGENT B1 ;  /* 0x0000000000017941 */ /* 0x000fea0003800200 */
.L_x_13590:
[----:B------:R-:W-:Y:S01]  /*6760*/  VIADD R84, R84, 0x20 ;  /* 0x0000002054547836 */ /* 0x000fe20000000000 */
[----:B------:R-:W-:-:S07]  /*6770*/  IADD3 R85, PT, PT, R85, 0x20, RZ ;  /* 0x0000002055557810 */ /* 0x000fce0007ffe0ff */
.L_x_13478:
[----:B------:R-:W-:Y:S05]  /*6780*/  BSYNC.RECONVERGENT B2 ;  /* 0x0000000000027941 */ /* 0x000fea0003800200 */
.L_x_13477:
        /* <DEDUP_REMOVED lines=42> */
.L_x_13600:
        /* <DEDUP_REMOVED lines=13> */
.L_x_13602:
[----:B------:R-:W-:Y:S05]  /*6b00*/  BSYNC.RECONVERGENT B5 ;  /* 0x0000000000057941 */ /* 0x000fea0003800200 */
.L_x_13601:
        /* <DEDUP_REMOVED lines=44> */
.L_x_13599:
[----:B------:R-:W-:Y:S05]  /*6dd0*/  BSYNC.RECONVERGENT B4 ;  /* 0x0000000000047941 */ /* 0x000fea0003800200 */
.L_x_13598:
[----:B------:R-:W-:Y:S01]  /*6de0*/  I2FP.F32.U32 R9, R11 ;  /* 0x0000000b00097245 */ /* 0x000fe20000201000 */
[----:B------:R-:W-:Y:S02]  /*6df0*/  HFMA2 R56, -RZ, RZ, 0.1171875, 0 ;  /* 0x2f800000ff387431 */ /* 0x000fe400000001ff */
[----:B------:R-:W-:-:S03]  /*6e00*/  HADD2.F32 R11, -RZ, R36.H0_H0 ;  /* 0x20000024ff0b7230 */ /* 0x000fc60000004100 */
        /* <DEDUP_REMOVED lines=8> */
.L_x_13597:
[----:B------:R-:W-:Y:S05]  /*6e90*/  BSYNC.RECONVERGENT B3 ;  /* 0x0000000000037941 */ /* 0x000fea0003800200 */
.L_x_13596:
        /* <DEDUP_REMOVED lines=17> */
.L_x_13607:
        /* <DEDUP_REMOVED lines=13> */
.L_x_13609:
[----:B------:R-:W-:Y:S05]  /*7080*/  BSYNC.RECONVERGENT B5 ;  /* 0x0000000000057941 */ /* 0x000fea0003800200 */
.L_x_13608:
        /* <DEDUP_REMOVED lines=44> */
.L_x_13606:
[----:B------:R-:W-:Y:S05]  /*7350*/  BSYNC.RECONVERGENT B4 ;  /* 0x0000000000047941 */ /* 0x000fea0003800200 */
.L_x_13605:
[----:B------:R-:W-:Y:S01]  /*7360*/  I2FP.F32.U32 R57, R57 ;  /* 0x0000003900397245 */ /* 0x000fe20000201000 */
[----:B------:R-:W-:Y:S02]  /*7370*/  HFMA2 R58, -RZ, RZ, 0.1171875, 0 ;  /* 0x2f800000ff3a7431 */ /* 0x000fe400000001ff */
[----:B------:R-:W-:-:S03]  /*7380*/  HADD2.F32 R59, -RZ, R36.H1_H1 ;  /* 0x30000024ff3b7230 */ /* 0x000fc60000004100 */
        /* <DEDUP_REMOVED lines=8> */
.L_x_13604:
[----:B------:R-:W-:Y:S05]  /*7410*/  BSYNC.RECONVERGENT B3 ;  /* 0x0000000000037941 */ /* 0x000fea0003800200 */
.L_x_13603:
        /* <DEDUP_REMOVED lines=17> */
.L_x_13614:
        /* <DEDUP_REMOVED lines=13> */
.L_x_13616:
[----:B------:R-:W-:Y:S05]  /*7600*/  BSYNC.RECONVERGENT B5 ;  /* 0x0000000000057941 */ /* 0x000fea0003800200 */
.L_x_13615:
        /* <DEDUP_REMOVED lines=43> */
.L_x_13613:
[----:B------:R-:W-:Y:S05]  /*78c0*/  BSYNC.RECONVERGENT B4 ;  /* 0x0000000000047941 */ /* 0x000fea0003800200 */
.L_x_13612:
        /* <DEDUP_REMOVED lines=11> */
.L_x_13611:
[----:B------:R-:W-:Y:S05]  /*7980*/  BSYNC.RECONVERGENT B3 ;  /* 0x0000000000037941 */ /* 0x000fea0003800200 */
.L_x_13610:
        /* <DEDUP_REMOVED lines=17> */
.L_x_13621:
        /* <DEDUP_REMOVED lines=13> */
.L_x_13623:
[----:B------:R-:W-:Y:S05]  /*7b70*/  BSYNC.RECONVERGENT B5 ;  /* 0x0000000000057941 */ /* 0x000fea0003800200 */
.L_x_13622:
[----:B------:R-:W-:Y:S01]  /*7b80*/  IMAD.WIDE.U32 R8, R2, -0x326172a9, RZ ;  /* 0xcd9e8d5702087825 */ /* 0x000fe200078e00ff */
[----:B------:R-:W-:Y:S01]  /*7b90*/  LOP3.LUT R60, R10, UR5, R63, 0x96, !PT ;  /* 0x000000050a3c7c12 */ /* 0x000fe2000f8e963f */
[----:B------:R-:W-:Y:S01]  /*7ba0*/  UIADD3 UR29, UPT, UPT, UR5, 0x32370b8f, URZ ;  /* 0x32370b8f051d7890 */ /* 0x000fe2000fffe0ff */
[----:B------:R-:W-:Y:S02]  /*7bb0*/  MOV R59, R82 ;  /* 0x00000052003b7202 */ /* 0x000fe40000000f00 */
[----:B01----:R-:W-:Y:S01]  /*7bc0*/  LOP3.LUT R64, R6, UR4, R9, 0x96, !PT ;  /* 0x0000000406407c12 */ /* 0x003fe2000f8e9609 */
        /* <DEDUP_REMOVED lines=39> */
.L_x_13620:
[----:B------:R-:W-:Y:S05]  /*7e40*/  BSYNC.RECONVERGENT B4 ;  /* 0x0000000000047941 */ /* 0x000fea0003800200 */
.L_x_13619:
        /* <DEDUP_REMOVED lines=11> */
.L_x_13618:
[----:B------:R-:W-:Y:S05]  /*7f00*/  BSYNC.RECONVERGENT B3 ;  /* 0x0000000000037941 */ /* 0x000fea0003800200 */
.L_x_13617:
        /* <DEDUP_REMOVED lines=17> */
.L_x_13628:
        /* <DEDUP_REMOVED lines=13> */
.L_x_13630:
[----:B------:R-:W-:Y:S05]  /*80f0*/  BSYNC.RECONVERGENT B5 ;  /* 0x0000000000057941 */ /* 0x000fea0003800200 */
.L_x_13629:
[----:B------:R-:W-:Y:S01]  /*8100*/  IMAD.WIDE.U32 R8, R2, -0x326172a9, RZ ;  /* 0xcd9e8d5702087825 */ /* 0x000fe200078e00ff */
[----:B------:R-:W-:Y:S01]  /*8110*/  LOP3.LUT R60, R10, UR5, R63, 0x96, !PT ;  /* 0x000000050a3c7c12 */ /* 0x000fe2000f8e963f */
[----:B------:R-:W-:-:S03]  /*8120*/  UIADD3 UR29, UPT, UPT, UR5, 0x32370b8f, URZ ;  /* 0x32370b8f051d7890 */ /* 0x000fc6000fffe0ff */
        /* <DEDUP_REMOVED lines=41> */
.L_x_13627:
[----:B------:R-:W-:Y:S05]  /*83c0*/  BSYNC.RECONVERGENT B4 ;  /* 0x0000000000047941 */ /* 0x000fea0003800200 */
.L_x_13626:
        /* <DEDUP_REMOVED lines=11> */
.L_x_13625:
[----:B------:R-:W-:Y:S05]  /*8480*/  BSYNC.RECONVERGENT B3 ;  /* 0x0000000000037941 */ /* 0x000fea0003800200 */
.L_x_13624:
        /* <DEDUP_REMOVED lines=17> */
.L_x_13635:
        /* <DEDUP_REMOVED lines=13> */
.L_x_13637:
[----:B------:R-:W-:Y:S05]  /*8670*/  BSYNC.RECONVERGENT B5 ;  /* 0x0000000000057941 */ /* 0x000fea0003800200 */
.L_x_13636:
        /* <DEDUP_REMOVED lines=44> */
.L_x_13634:
[----:B------:R-:W-:Y:S05]  /*8940*/  BSYNC.RECONVERGENT B4 ;  /* 0x0000000000047941 */ /* 0x000fea0003800200 */
.L_x_13633:
        /* <DEDUP_REMOVED lines=11> */
.L_x_13632:
[----:B------:R-:W-:Y:S05]  /*8a00*/  BSYNC.RECONVERGENT B3 ;  /* 0x0000000000037941 */ /* 0x000fea0003800200 */
.L_x_13631:
        /* <DEDUP_REMOVED lines=17> */
.L_x_13642:
        /* <DEDUP_REMOVED lines=13> */
.L_x_13644:
[----:B------:R-:W-:Y:S05]  /*8bf0*/  BSYNC.RECONVERGENT B5 ;  /* 0x0000000000057941 */ /* 0x000fea0003800200 */
.L_x_13643:
        /* <DEDUP_REMOVED lines=44> */
.L_x_13641:
[----:B------:R-:W-:Y:S05]  /*8ec0*/  BSYNC.RECONVERGENT B4 ;  /* 0x0000000000047941 */ /* 0x000fea0003800200 */
.L_x_13640:
        /* <DEDUP_REMOVED lines=11> */
.L_x_13639:
[----:B------:R-:W-:Y:S05]  /*8f80*/  BSYNC.RECONVERGENT B3 ;  /* 0x0000000000037941 */ /* 0x000fea0003800200 */
.L_x_13638:
        /* <DEDUP_REMOVED lines=20> */
.L_x_13648:
        /* <DEDUP_REMOVED lines=13> */
.L_x_13650:
[----:B------:R-:W-:Y:S05]  /*91a0*/  BSYNC.RECONVERGENT B4 ;  /* 0x0000000000047941 */ /* 0x000fea0003800200 */
.L_x_13649:
        /* <DEDUP_REMOVED lines=42> */
[----:B------:R-:W-:Y:S02]  /*9450*/  LOP3.LUT R7, R66, UR28, R65, 0x96, !PT ;  /* 0x0000001c42077c12 */ /* 0x000fe4000f8e9641 */
[----:B------:R-:W-:-:S07]  /*9460*/  MOV R68, R64 ;  /* 0x0000004000447202 */ /* 0x000fce0000000f00 */
.L_x_13647:
[----:B------:R-:W-:Y:S05]  /*9470*/  BSYNC.RECONVERGENT B3 ;  /* 0x0000000000037941 */ /* 0x000fea0003800200 */
.L_x_13646:
        /* <DEDUP_REMOVED lines=12> */
.L_x_13595:
        /* <DEDUP_REMOVED lines=21> */
.L_x_13655:
        /* <DEDUP_REMOVED lines=13> */
.L_x_13657:
[----:B------:R-:W-:Y:S05]  /*9760*/  BSYNC.RECONVERGENT B5 ;  /* 0x0000000000057941 */ /* 0x000fea0003800200 */
.L_x_13656:
        /* <DEDUP_REMOVED lines=44> */
.L_x_13654:
[----:B------:R-:W-:Y:S05]  /*9a30*/  BSYNC.RECONVERGENT B4 ;  /* 0x0000000000047941 */ /* 0x000fea0003800200 */
.L_x_13653:
        /* <DEDUP_REMOVED lines=11> */
.L_x_13652:
[----:B------:R-:W-:Y:S05]  /*9af0*/  BSYNC.RECONVERGENT B3 ;  /* 0x0000000000037941 */ /* 0x000fea0003800200 */
.L_x_13651:
        /* <DEDUP_REMOVED lines=17> */
.L_x_13662:
        /* <DEDUP_REMOVED lines=13> */
.L_x_13664:
[----:B------:R-:W-:Y:S05]  /*9ce0*/  BSYNC.RECONVERGENT B5 ;  /* 0x0000000000057941 */ /* 0x000fea0003800200 */
.L_x_13663:
        /* <DEDUP_REMOVED lines=44> */
.L_x_13661:
[----:B------:R-:W-:Y:S05]  /*9fb0*/  BSYNC.RECONVERGENT B4 ;  /* 0x0000000000047941 */ /* 0x000fea0003800200 */
.L_x_13660:
        /* <DEDUP_REMOVED lines=11> */
.L_x_13659:
[----:B------:R-:W-:Y:S05]  /*a070*/  BSYNC.RECONVERGENT B3 ;  /* 0x0000000000037941 */ /* 0x000fea0003800200 */
.L_x_13658:
        /* <DEDUP_REMOVED lines=17> */
.L_x_13669:
        /* <DEDUP_REMOVED lines=13> */
.L_x_13671:
[----:B------:R-:W-:Y:S05]  /*a260*/  BSYNC.RECONVERGENT B5 ;  /* 0x0000000000057941 */ /* 0x000fea0003800200 */
.L_x_13670:
        /* <DEDUP_REMOVED lines=43> */
.L_x_13668:
[----:B------:R-:W-:Y:S05]  /*a520*/  BSYNC.RECONVERGENT B4 ;  /* 0x0000000000047941 */ /* 0x000fea0003800200 */
.L_x_13667:
        /* <DEDUP_REMOVED lines=11> */
.L_x_13666:
[----:B------:R-:W-:Y:S05]  /*a5e0*/  BSYNC.RECONVERGENT B3 ;  /* 0x0000000000037941 */ /* 0x000fea0003800200 */
.L_x_13665:
        /* <DEDUP_REMOVED lines=17> */
.L_x_13676:
        /* <DEDUP_REMOVED lines=13> */
.L_x_13678:
[----:B------:R-:W-:Y:S05]  /*a7d0*/  BSYNC.RECONVERGENT B5 ;  /* 0x0000000000057941 */ /* 0x000fea0003800200 */
.L_x_13677:
[----:B------:R-:W-:Y:S01]  /*a7e0*/  IMAD.WIDE.U32 R8, R2, -0x326172a9, RZ ;  /* 0xcd9e8d5702087825 */ /* 0x000fe200078e00ff */
[----:B------:R-:W-:Y:S01]  /*a7f0*/  LOP3.LUT R60, R10, UR5, R63, 0x96, !PT ;  /* 0x000000050a3c7c12 */ /* 0x000fe2000f8e963f */
[----:B------:R-:W-:Y:S02]  /*a800*/  UIADD3 UR29, UPT, UPT, UR5, 0x32370b8f, URZ ;  /* 0x32370b8f051d7890 */ /* 0x000fe4000fffe0ff */
[----:B------:R-:W-:Y:S01]  /*a810*/  IMAD.MOV.U32 R59, RZ, RZ, R82 ;  /* 0x000000ffff3b7224 */ /* 0x000fe200078e0052 */
        /* <DEDUP_REMOVED lines=40> */
.L_x_13675:
[----:B------:R-:W-:Y:S05]  /*aaa0*/  BSYNC.RECONVERGENT B4 ;  /* 0x0000000000047941 */ /* 0x000fea0003800200 */
.L_x_13674:
        /* <DEDUP_REMOVED lines=11> */
.L_x_13673:
[----:B------:R-:W-:Y:S05]  /*ab60*/  BSYNC.RECONVERGENT B3 ;  /* 0x0000000000037941 */ /* 0x000fea0003800200 */
.L_x_13672:
        /* <DEDUP_REMOVED lines=17> */
.L_x_13683:
        /* <DEDUP_REMOVED lines=13> */
.L_x_13685:
[----:B------:R-:W-:Y:S05]  /*ad50*/  BSYNC.RECONVERGENT B5 ;  /* 0x0000000000057941 */ /* 0x000fea0003800200 */
.L_x_13684:
        /* <DEDUP_REMOVED lines=44> */
.L_x_13682:
[----:B------:R-:W-:Y:S05]  /*b020*/  BSYNC.RECONVERGENT B4 ;  /* 0x0000000000047941 */ /* 0x000fea0003800200 */
.L_x_13681:
        /* <DEDUP_REMOVED lines=11> */
.L_x_13680:
[----:B------:R-:W-:Y:S05]  /*b0e0*/  BSYNC.RECONVERGENT B3 ;  /* 0x0000000000037941 */ /* 0x000fea0003800200 */
.L_x_13679:
        /* <DEDUP_REMOVED lines=17> */
.L_x_13690:
        /* <DEDUP_REMOVED lines=13> */
.L_x_13692:
[----:B------:R-:W-:Y:S05]  /*b2d0*/  BSYNC.RECONVERGENT B5 ;  /* 0x0000000000057941 */ /* 0x000fea0003800200 */
.L_x_13691:
        /* <DEDUP_REMOVED lines=44> */
.L_x_13689:
[----:B------:R-:W-:Y:S05]  /*b5a0*/  BSYNC.RECONVERGENT B4 ;  /* 0x0000000000047941 */ /* 0x000fea0003800200 */
.L_x_13688:
        /* <DEDUP_REMOVED lines=11> */
.L_x_13687:
[----:B------:R-:W-:Y:S05]  /*b660*/  BSYNC.RECONVERGENT B3 ;  /* 0x0000000000037941 */ /* 0x000fea0003800200 */
.L_x_13686:
        /* <DEDUP_REMOVED lines=17> */
.L_x_13697:
        /* <DEDUP_REMOVED lines=11> */
[----:B------:R-:W-:-:S04]  /*b830*/  @P4 IADD3 R7, PT, PT, R10, RZ, RZ ;  /* 0x000000ff0a074210 */ /* 0x000fc80007ffe0ff */
[----:B------:R-:W-:-:S07]  /*b840*/  @!P0 MOV R10, R7 ;  /* 0x00000007000a8202 */ /* 0x000fce0000000f00 */
.L_x_13699:
[----:B------:R-:W-:Y:S05]  /*b850*/  BSYNC.RECONVERGENT B5 ;  /* 0x0000000000057941 */ /* 0x000fea0003800200 */
.L_x_13698:
        /* <DEDUP_REMOVED lines=42> */
[----:B------:R-:W-:Y:S01]  /*bb00*/  IMAD.MOV.U32 R63, RZ, RZ, R82 ;  /* 0x000000ffff3f7224 */ /* 0x000fe200078e0052 */
[----:B------:R-:W-:-:S07]  /*bb10*/  MOV R82, R62 ;  /* 0x0000003e00527202 */ /* 0x000fce0000000f00 */
.L_x_13696:
[----:B------:R-:W-:Y:S05]  /*bb20*/  BSYNC.RECONVERGENT B4 ;  /* 0x0000000000047941 */ /* 0x000fea0003800200 */
.L_x_13695:
        /* <DEDUP_REMOVED lines=11> */
.L_x_13694:
[----:B------:R-:W-:Y:S05]  /*bbe0*/  BSYNC.RECONVERGENT B3 ;  /* 0x0000000000037941 */ /* 0x000fea0003800200 */
.L_x_13693:
[----:B------:R-:W-:Y:S01]  /*bbf0*/  MOV R68, R82 ;  /* 0x0000005200447202 */ /* 0x000fe20000000f00 */
[----:B------:R-:W-:Y:S01]  /*bc00*/  IMAD.MOV.U32 R63, RZ, RZ, RZ ;  /* 0x000000ffff3f7224 */ /* 0x000fe200078e00ff */
[----:B------:R-:W-:Y:S01]  /*bc10*/  MOV R9, R64 ;  /* 0x0000004000097202 */ /* 0x000fe20000000f00 */
[----:B------:R-:W-:Y:S06]  /*bc20*/  @!P2 BRA `(.L_x_13645) ;  /* 0x000000040058a947 */ /* 0x000fec0003800000 */
[----:B------:R-:W-:Y:S01]  /*bc30*/  ISETP.NE.AND P0, PT, R64, 0x1, PT ;  /* 0x000000014000780c */ /* 0x000fe20003f05270 */
[----:B------:R-:W-:Y:S01]  /*bc40*/  BSSY.RECONVERGENT B3, `(.L_x_13700) ;  /* 0x0000049000037945 */ /* 0x000fe20003800200 */
[----:B------:R-:W-:Y:S01]  /*bc50*/  HFMA2 R9, -RZ, RZ, 0, 1.1920928955078125e-07 ;  /* 0x00000002ff097431 */ /* 0x000fe200000001ff */
        /* <DEDUP_REMOVED lines=9> */
[----:B------:R-:W-:Y:S01]  /*bcf0*/  @P0 IMAD.MOV.U32 R63, RZ, RZ, R8 ;  /* 0x000000ffff3f0224 */ /* 0x000fe200078e0008 */
[----:B------:R-:W-:Y:S02]  /*bd00*/  @P0 IADD3 R9, PT, PT, R64, 0x1, RZ ;  /* 0x0000000140090810 */ /* 0x000fe40007ffe0ff */
[----:B------:R-:W-:Y:S01]  /*bd10*/  @P0 MOV R68, R82 ;  /* 0x0000005200440202 */ /* 0x000fe20000000f00 */
[----:B------:R-:W-:Y:S06]  /*bd20*/  BRA `(.L_x_13701) ;  /* 0x0000000000e87947 */ /* 0x000fec0003800000 */
.L_x_13702:
[----:B------:R-:W-:Y:S01]  /*bd30*/  IADD3 R5, PT, PT, R5, 0x1, RZ ;  /* 0x0000000105057810 */ /* 0x000fe20007ffe0ff */
[----:B------:R-:W-:Y:S03]  /*bd40*/  BSSY.RECONVERGENT B4, `(.L_x_13703) ;  /* 0x000000c000047945 */ /* 0x000fe60003800200 */
[C---:B------:R-:W-:Y:S01]  /*bd50*/  ISETP.NE.AND P0, PT, R5.reuse, RZ, PT ;  /* 0x000000ff0500720c */ /* 0x040fe20003f05270 */
[----:B------:R-:W-:-:S12]  /*bd60*/  IMAD.WIDE.U32 R74, R5, -0x2daee0ad, RZ ;  /* 0xd2511f53054a7825 */ /* 0x000fd800078e00ff */
        /* <DEDUP_REMOVED lines=9> */
.L_x_13704:
[----:B------:R-:W-:Y:S05]  /*be00*/  BSYNC.RECONVERGENT B4 ;  /* 0x0000000000047941 */ /* 0x000fea0003800200 */
.L_x_13703:
        /* <DEDUP_REMOVED lines=44> */
.L_x_13701:
[----:B------:R-:W-:Y:S05]  /*c0d0*/  BSYNC.RECONVERGENT B3 ;  /* 0x0000000000037941 */ /* 0x000fea0003800200 */
.L_x_13700:
        /* <DEDUP_REMOVED lines=11> */
.L_x_13645:
[----:B------:R-:W-:Y:S05]  /*c190*/  BSYNC.RECONVERGENT B1 ;  /* 0x0000000000017941 */ /* 0x000fea0003800200 */
.L_x_13594:
[----:B------:R-:W0:Y:S02]  /*c1a0*/  LDC.64 R64, c[0x0][0x3a8] ;  /* 0x0000ea00ff407b82 */ /* 0x000e240000000a00 */
[----:B0-----:R-:W-:-:S05]  /*c1b0*/  IMAD.WIDE.U32 R64, R84, 0x20, R64 ;  /* 0x0000002054407825 */ /* 0x001fca00078e0040 */
[----:B------:R2:W-:Y:S04]  /*c1c0*/  STG.E.128 desc[UR6][R64.64], R56 ;  /* 0x0000003840007986 */ /* 0x0005e8000c101d06 */
[----:B------:R2:W-:Y:S01]  /*c1d0*/  STG.E.128 desc[UR6][R64.64+0x10], R60 ;  /* 0x0000103c40007986 */ /* 0x0005e2000c101d06 */
[----:B------:R-:W-:Y:S05]  /*c1e0*/  @!P2 BRA `(.L_x_13593) ;  /* 0x000000000050a947 */ /* 0x000fea0003800000 */
[----:B--2---:R-:W-:Y:S02]  /*c1f0*/  SHF.L.U32 R64, R79, 0x10, RZ ;  /* 0x000000104f407819 */ /* 0x004fe400000006ff */
        /* <DEDUP_REMOVED lines=19> */
.L_x_13593:
[----:B------:R-:W-:Y:S05]  /*c330*/  BSYNC.RECONVERGENT B2 ;  /* 0x0000000000027941 */ /* 0x000fea0003800200 */
.L_x_13592:
        /* <DEDUP_REMOVED lines=76> */
.L_x_13722:
        /* <DEDUP_REMOVED lines=19> */
[----:B------:R-:W-:Y:S01]  /*c930*/  IMAD R83, R0, R83, RZ ;  /* 0x0000005300537224 */ /* 0x000fe200078e02ff */
[----:B------:R-:W-:-:S04]  /*c940*/  LOP3.LUT R0, R74, 0x1f, RZ, 0xc0, !PT ;  /* 0x0000001f4a007812 */ /* 0x000fc800078ec0ff */
[----:B------:R-:W-:-:S04]  /*c950*/  SHF.R.S32.HI R64, RZ, 0x1f, R83 ;  /* 0x0000001fff407819 */ /* 0x000fc80000011453 */
[----:B------:R-:W-:-:S04]  /*c960*/  LEA.HI R81, R64, R83, RZ, 0x3 ;  /* 0x0000005340517211 */ /* 0x000fc800078f18ff */
[----:B------:R-:W-:Y:S01]  /*c970*/  LEA.HI.SX32 R81, R81, R0, 0x1d ;  /* 0x0000000051517211 */ /* 0x000fe200078feaff */
[----:B------:R-:W-:Y:S06]  /*c980*/  @!P1 BRA `(.L_x_13709) ;  /* 0x0000000000c09947 */ /* 0x000fec0003800000 */
[--C-:B------:R-:W-:Y:S01]  /*c990*/  FADD.FTZ R64, R48, -R76.reuse ;  /* 0x8000004c30407221 */ /* 0x100fe20000010000 */
        /* <DEDUP_REMOVED lines=10> */
[----:B------:R-:W-:Y:S02]  /*ca40*/  HADD2.F32 R85, -RZ, R13.H1_H1 ;  /* 0x3000000dff557230 */ /* 0x000fe40000004100 */
[--C-:B------:R-:W-:Y:S01]  /*ca50*/  FADD.FTZ R84, R54, -R76.reuse ;  /* 0x8000004c36547221 */ /* 0x100fe20000010000 */
[----:B------:R-:W-:Y:S02]  /*ca60*/  HADD2.F32 R87, -RZ, R17.H1_H1 ;  /* 0x30000011ff577230 */ /* 0x000fe40000004100 */
[----:B------:R-:W-:Y:S01]  /*ca70*/  FFMA.FTZ R65, R66, R75, R83 ;  /* 0x0000004b42417223 */ /* 0x000fe20000010053 */
[--C-:B------:R-:W-:Y:S01]  /*ca80*/  FADD.FTZ R66, R52, -R76.reuse ;  /* 0x8000004c34427221 */ /* 0x100fe20000010000 */
[----:B------:R-:W-:Y:S02]  /*ca90*/  HADD2.F32 R67, -RZ, R14.H0_H0 ;  /* 0x2000000eff437230 */ /* 0x000fe40000004100 */
[----:B------:R-:W-:Y:S01]  /*caa0*/  FMUL.FTZ R84, R77, R84 ;  /* 0x000000544d547220 */ /* 0x000fe20000410000 */
[----:B0-----:R-:W-:Y:S01]  /*cab0*/  FFMA.FTZ R82, R74, R85, R87 ;  /* 0x000000554a527223 */ /* 0x001fe20000010057 */
[----:B------:R-:W-:Y:S01]  /*cac0*/  FADD.FTZ R74, R53, -R76 ;  /* 0x8000004c354a7221 */ /* 0x000fe20000010000 */
[----:B------:R-:W-:-:S02]  /*cad0*/  HADD2.F32 R75, -RZ, R18.H0_H0 ;  /* 0x20000012ff4b7230 */ /* 0x000fc40000004100 */
[C---:B------:R-:W-:Y:S01]  /*cae0*/  FMUL.FTZ R66, R77.reuse, R66 ;  /* 0x000000424d427220 */ /* 0x040fe20000410000 */
[----:B------:R-:W-:Y:S02]  /*caf0*/  HADD2.F32 R83, -RZ, R14.H1_H1 ;  /* 0x3000000eff537230 */ /* 0x000fe40000004100 */
[----:B------:R-:W-:Y:S01]  /*cb00*/  FMUL.FTZ R74, R77, R74 ;  /* 0x0000004a4d4a7220 */ /* 0x000fe20000410000 */
[----:B------:R-:W-:Y:S02]  /*cb10*/  HADD2.F32 R85, -RZ, R18.H1_H1 ;  /* 0x30000012ff557230 */ /* 0x000fe40000004100 */
[----:B------:R-:W-:Y:S01]  /*cb20*/  FFMA.FTZ R66, R66, R67, R75 ;  /* 0x0000004342427223 */ /* 0x000fe2000001004b */
[----:B------:R-:W-:Y:S01]  /*cb30*/  HADD2.F32 R67, -RZ, R15.H0_H0 ;  /* 0x2000000fff437230 */ /* 0x000fe20000004100 */
[----:B------:R-:W-:Y:S01]  /*cb40*/  F2FP.F16.F32.PACK_AB R65, R82, R65 ;  /* 0x000000415241723e */ /* 0x000fe200000000ff */
[--C-:B------:R-:W-:Y:S02]  /*cb50*/  HADD2.F32 R75, -RZ, R19.reuse.H0_H0 ;  /* 0x20000013ff4b7230 */ /* 0x100fe40000004100 */
[----:B------:R-:W-:Y:S01]  /*cb60*/  FFMA.FTZ R83, R74, R83, R85 ;  /* 0x000000534a537223 */ /* 0x000fe20000010055 */
[----:B------:R-:W-:Y:S01]  /*cb70*/  FADD.FTZ R74, R55, -R76 ;  /* 0x8000004c374a7221 */ /* 0x000fe20000010000 */
[----:B------:R-:W-:-:S02]  /*cb80*/  HADD2.F32 R88, -RZ, R19.H1_H1 ;  /* 0x30000013ff587230 */ /* 0x000fc40000004100 */
        /* <DEDUP_REMOVED lines=13> */
[----:B0-----:R-:W-:-:S04]  /*cc60*/  IMAD.WIDE.U32 R74, R81, 0x10, R74 ;  /* 0x00000010514a7825 */ /* 0x001fc800078e004a */
[----:B------:R-:W-:Y:S01]  /*cc70*/  VIADD R81, R81, 0x20 ;  /* 0x0000002051517836 */ /* 0x000fe20000000000 */
[----:B------:R1:W-:Y:S06]  /*cc80*/  STG.E.128 desc[UR6][R74.64], R64 ;  /* 0x000000404a007986 */ /* 0x0003ec000c101d06 */
.L_x_13709:
[----:B------:R-:W-:Y:S05]  /*cc90*/  BSYNC.RECONVERGENT B2 ;  /* 0x0000000000027941 */ /* 0x000fea0003800200 */
.L_x_13708:
[----:B------:R-:W-:Y:S05]  /*cca0*/  @!P3 BRA `(.L_x_13707) ;  /* 0x0000000000bcb947 */ /* 0x000fea0003800000 */
[--C-:B-1----:R-:W-:Y:S01]  /*ccb0*/  FADD.FTZ R64, R56, -R76.reuse ;  /* 0x8000004c38407221 */ /* 0x102fe20000010000 */
        /* <DEDUP_REMOVED lines=17> */
[----:B------:R-:W-:Y:S02]  /*cdd0*/  HADD2.F32 R87, -RZ, R31.H1_H1 ;  /* 0x3000001fff577230 */ /* 0x000fe40000004100 */
[----:B------:R-:W-:Y:S01]  /*cde0*/  FMUL.FTZ R66, R77, R66 ;  /* 0x000000424d427220 */ /* 0x000fe20000410000 */
[----:B0-----:R-:W-:Y:S01]  /*cdf0*/  FFMA.FTZ R82, R74, R67, R75 ;  /* 0x000000434a527223 */ /* 0x001fe2000001004b */
[----:B------:R-:W-:Y:S01]  /*ce00*/  FADD.FTZ R74, R61, -R76 ;  /* 0x8000004c3d4a7221 */ /* 0x000fe20000010000 */
[----:B------:R-:W-:Y:S02]  /*ce10*/  HADD2.F32 R67, -RZ, R30.H1_H1 ;  /* 0x3000001eff437230 */ /* 0x000fe40000004100 */
[----:B------:R-:W-:Y:S01]  /*ce20*/  FFMA.FTZ R66, R66, R83, R85 ;  /* 0x0000005342427223 */ /* 0x000fe20000010055 */
[----:B------:R-:W-:Y:S02]  /*ce30*/  HADD2.F32 R83, -RZ, R26.H1_H1 ;  /* 0x3000001aff537230 */ /* 0x000fe40000004100 */
[----:B------:R-:W-:Y:S01]  /*ce40*/  FMUL.FTZ R74, R77, R74 ;  /* 0x0000004a4d4a7220 */ /* 0x000fe20000410000 */
[----:B------:R-:W-:-:S02]  /*ce50*/  HADD2.F32 R75, -RZ, R27.H0_H0 ;  /* 0x2000001bff4b7230 */ /* 0x000fc40000004100 */
[----:B------:R-:W-:Y:S01]  /*ce60*/  FMUL.FTZ R84, R77, R84 ;  /* 0x000000544d547220 */ /* 0x000fe20000410000 */
[----:B------:R-:W-:Y:S02]  /*ce70*/  HADD2.F32 R85, -RZ, R31.H0_H0 ;  /* 0x2000001fff557230 */ /* 0x000fe40000004100 */
[----:B------:R-:W-:Y:S01]  /*ce80*/  FFMA.FTZ R83, R74, R83, R67 ;  /* 0x000000534a537223 */ /* 0x000fe20000010043 */
[----:B------:R-:W-:Y:S02]  /*ce90*/  F2FP.F16.F32.PACK_AB R65, R82, R65 ;  /* 0x000000415241723e */ /* 0x000fe400000000ff */
[----:B------:R-:W-:Y:S01]  /*cea0*/  FFMA.FTZ R67, R84, R75, R85 ;  /* 0x0000004b54437223 */ /* 0x000fe20000010055 */
[--C-:B------:R-:W-:Y:S01]  /*ceb0*/  FADD.FTZ R84, R63, -R76.reuse ;  /* 0x8000004c3f547221 */ /* 0x100fe20000010000 */
[----:B------:R-:W0:Y:S01]  /*cec0*/  LDC.64 R74, c[0x0][0x428] ;  /* 0x00010a00ff4a7b82 */ /* 0x000e220000000a00 */
[----:B------:R-:W-:Y:S02]  /*ced0*/  HADD2.F32 R85, -RZ, R27.H1_H1 ;  /* 0x3000001bff557230 */ /* 0x000fe40000004100 */
[----:B------:R-:W-:Y:S01]  /*cee0*/  FADD.FTZ R76, R57, -R76 ;  /* 0x8000004c394c7221 */ /* 0x000fe20000010000 */
[----:B------:R-:W-:Y:S01]  /*cef0*/  FMUL.FTZ R84, R77, R84 ;  /* 0x000000544d547220 */ /* 0x000fe20000410000 */
[----:B------:R-:W-:-:S02]  /*cf00*/  F2FP.F16.F32.PACK_AB R66, R83, R66 ;  /* 0x000000425342723e */ /* 0x000fc400000000ff */
[----:B------:R-:W-:Y:S01]  /*cf10*/  FMUL.FTZ R76, R77, R76 ;  /* 0x0000004c4d4c7220 */ /* 0x000fe20000410000 */
[----:B------:R-:W-:Y:S01]  /*cf20*/  FFMA.FTZ R84, R84, R85, R87 ;  /* 0x0000005554547223 */ /* 0x000fe20000010057 */
[----:B------:R-:W-:Y:S02]  /*cf30*/  HADD2.F32 R77, -RZ, R24.H1_H1 ;  /* 0x30000018ff4d7230 */ /* 0x000fe40000004100 */
[----:B------:R-:W-:Y:S02]  /*cf40*/  HADD2.F32 R85, -RZ, R28.H1_H1 ;  /* 0x3000001cff557230 */ /* 0x000fe40000004100 */
[----:B------:R-:W-:-:S03]  /*cf50*/  F2FP.F16.F32.PACK_AB R67, R84, R67 ;  /* 0x000000435443723e */ /* 0x000fc600000000ff */
[----:B------:R-:W-:-:S05]  /*cf60*/  FFMA.FTZ R77, R76, R77, R85 ;  /* 0x0000004d4c4d7223 */ /* 0x000fca0000010055 */
[----:B------:R-:W-:Y:S01]  /*cf70*/  F2FP.F16.F32.PACK_AB R64, R77, R64 ;  /* 0x000000404d40723e */ /* 0x000fe200000000ff */
[----:B0-----:R-:W-:-:S05]  /*cf80*/  IMAD.WIDE.U32 R74, R81, 0x10, R74 ;  /* 0x00000010514a7825 */ /* 0x001fca00078e004a */
[----:B------:R2:W-:Y:S02]  /*cf90*/  STG.E.128 desc[UR6][R74.64], R64 ;  /* 0x000000404a007986 */ /* 0x0005e4000c101d06 */
.L_x_13707:
[----:B------:R-:W-:Y:S05]  /*cfa0*/  BSYNC.RECONVERGENT B1 ;  /* 0x0000000000017941 */ /* 0x000fea0003800200 */
.L_x_13706:
[----:B-12---:R-:W1:Y:S02]  /*cfb0*/  LDC.64 R64, c[0x0][0x380] ;  /* 0x0000e000ff407b82 */ /* 0x006e640000000a00 */
[----:B-1----:R-:W-:-:S04]  /*cfc0*/  LEA R4, R64, R4, 0x2 ;  /* 0x0000000440047211 */ /* 0x002fc800078e10ff */
[----:B------:R-:W-:-:S13]  /*cfd0*/  ISETP.GE.AND P0, PT, R4, R65, PT ;  /* 0x000000410400720c */ /* 0x000fda0003f06270 */
[----:B------:R-:W-:Y:S05]  /*cfe0*/  @!P0 BRA `(.L_x_13710) ;  /* 0xffffff3800b88947 */ /* 0x000fea000383ffff */
[----:B------:R-:W-:Y:S05]  /*cff0*/  BSYNC B0 ;  /* 0x0000000000007941 */ /* 0x000fea0003800000 */
.L_x_13476:
[----:B------:R-:W-:Y:S05]  /*d000*/  EXIT ;  /* 0x000000000000794d */ /* 0x000fea0003800000 */
.L_x_13705:
[----:B------:R-:W-:Y:S01]  /*d010*/  HFMA2 R89, -RZ, RZ, 0, 1.847743988037109375e-06 ;  /* 0x0000001fff597431 */ /* 0x000fe200000001ff */
[----:B------:R-:W-:Y:S01]  /*d020*/  BSSY B1, `(.L_x_13711) ;  /* 0x0000007000017945 */ /* 0x000fe20003800000 */
[----:B------:R-:W-:Y:S01]  /*d030*/  MOV R87, R65 ;  /* 0x0000004100577202 */ /* 0x000fe20000000f00 */
[----:B------:R-:W-:Y:S01]  /*d040*/  IMAD.MOV.U32 R86, RZ, RZ, 0x1 ;  /* 0x00000001ff567424 */ /* 0x000fe200078e00ff */
[----:B------:R-:W-:-:S07]  /*d050*/  MOV R84, 0xffffffff ;  /* 0xffffffff00547802 */ /* 0x000fce0000000f00 */
[----:B-----5:R-:W-:Y:S05]  /*d060*/  WARPSYNC.COLLECTIVE R84, `(.L_x_13712) ;  /* 0x0000000054087348 */ /* 0x020fea0003c00000 */
[----:B------:R0:W1:Y:S02]  /*d070*/  SHFL.BFLY P4, R85, R87, R86, R89 ;  /* 0x0c00005657557389 */ /* 0x0000640000080059 */
[----:B01---5:R-:W-:Y:S05]  /*d080*/  ENDCOLLECTIVE ;  /* 0x000000000000791b */ /* 0x023fea0003800000 */
.L_x_13712:
[----:B------:R-:W-:Y:S05]  /*d090*/  BSYNC B1 ;  /* 0x0000000000017941 */ /* 0x000fea0003800000 */
.L_x_13711:
[----:B------:R-:W-:Y:S02]  /*d0a0*/  IMAD.MOV.U32 R64, RZ, RZ, R85 ;  /* 0x000000ffff407224 */ /* 0x000fe400078e0055 */
[----:B------:R-:W-:Y:S02]  /*d0b0*/  HFMA2 R86, -RZ, RZ, 0, 1.1920928955078125e-07 ;  /* 0x00000002ff567431 */ /* 0x000fe400000001ff */
[----:B------:R-:W-:Y:S01]  /*d0c0*/  IMAD.MOV.U32 R89, RZ, RZ, 0x1f ;  /* 0x0000001fff597424 */ /* 0x000fe200078e00ff */
[----:B------:R-:W-:Y:S01]  /*d0d0*/  MOV R84, 0xffffffff ;  /* 0xffffffff00547802 */ /* 0x000fe20000000f00 */
[----:B------:R-:W-:Y:S01]  /*d0e0*/  FADD.FTZ R66, R65, R64 ;  /* 0x0000004041427221 */ /* 0x000fe20000010000 */
[----:B------:R-:W0:Y:S04]  /*d0f0*/  LDC R76, c[0x0][0x400] ;  /* 0x00010000ff4c7b82 */ /* 0x000e280000000800 */
[----:B------:R-:W-:-:S07]  /*d100*/  MOV R87, R66 ;  /* 0x0000004200577202 */ /* 0x000fce0000000f00 */
[----:B0-----:R-:W-:Y:S05]  /*d110*/  WARPSYNC.COLLECTIVE R84, `(.L_x_13713) ;  /* 0x0000000054087348 */ /* 0x001fea0003c00000 */
[----:B------:R1:W2:Y:S02]  /*d120*/  SHFL.BFLY P4, R85, R87, R86, R89 ;  /* 0x0c00005657557389 */ /* 0x0002a40000080059 */
[----:B012---:R-:W-:Y:S05]  /*d130*/  ENDCOLLECTIVE ;  /* 0x000000000000791b */ /* 0x007fea0003800000 */
.L_x_13713:
[----:B------:R-:W-:Y:S01]  /*d140*/  HFMA2 R86, -RZ, RZ, 0, 2.384185791015625e-07 ;  /* 0x00000004ff567431 */ /* 0x000fe200000001ff */
[----:B------:R-:W-:-:S05]  /*d150*/  MOV R67, R85 ;  /* 0x0000005500437202 */ /* 0x000fca0000000f00 */
[----:B------:R-:W-:-:S04]  /*d160*/  FADD.FTZ R67, R66, R67 ;  /* 0x0000004342437221 */ /* 0x000fc80000010000 */
[----:B------:R-:W-:-:S07]  /*d170*/  IMAD.MOV.U32 R87, RZ, RZ, R67 ;  /* 0x000000ffff577224 */ /* 0x000fce00078e0043 */
[----:B------:R-:W-:Y:S05]  /*d180*/  WARPSYNC.COLLECTIVE R84, `(.L_x_13714) ;  /* 0x0000000054087348 */ /* 0x000fea0003c00000 */
[----:B------:R0:W1:Y:S02]  /*d190*/  SHFL.BFLY P4, R85, R87, R86, R89 ;  /* 0x0c00005657557389 */ /* 0x0000640000080059 */
[----:B01----:R-:W-:Y:S05]  /*d1a0*/  ENDCOLLECTIVE ;  /* 0x000000000000791b */ /* 0x003fea0003800000 */
.L_x_13714:
[----:B------:R-:W-:Y:S01]  /*d1b0*/  HFMA2 R86, -RZ, RZ, 0, 4.76837158203125e-07 ;  /* 0x00000008ff567431 */ /* 0x000fe200000001ff */
[----:B------:R-:W-:-:S05]  /*d1c0*/  MOV R64, R85 ;  /* 0x0000005500407202 */ /* 0x000fca0000000f00 */
[----:B------:R-:W-:-:S04]  /*d1d0*/  FADD.FTZ R77, R67, R64 ;  /* 0x00000040434d7221 */ /* 0x000fc80000010000 */
[----:B------:R-:W-:-:S07]  /*d1e0*/  IMAD.MOV.U32 R87, RZ, RZ, R77 ;  /* 0x000000ffff577224 */ /* 0x000fce00078e004d */
[----:B------:R-:W-:Y:S05]  /*d1f0*/  WARPSYNC.COLLECTIVE R84, `(.L_x_13715) ;  /* 0x0000000054087348 */ /* 0x000fea0003c00000 */
[----:B------:R0:W1:Y:S02]  /*d200*/  SHFL.BFLY P4, R85, R87, R86, R89 ;  /* 0x0c00005657557389 */ /* 0x0000640000080059 */
[----:B01----:R-:W-:Y:S05]  /*d210*/  ENDCOLLECTIVE ;  /* 0x000000000000791b */ /* 0x003fea0003800000 */
.L_x_13715:
[----:B------:R-:W-:Y:S01]  /*d220*/  HFMA2 R86, -RZ, RZ, 0, 9.5367431640625e-07 ;  /* 0x00000010ff567431 */ /* 0x000fe200000001ff */
[----:B------:R-:W-:-:S05]  /*d230*/  MOV R64, R85 ;  /* 0x0000005500407202 */ /* 0x000fca0000000f00 */
[----:B------:R-:W-:-:S04]  /*d240*/  FADD.FTZ R82, R77, R64 ;  /* 0x000000404d527221 */ /* 0x000fc80000010000 */
[----:B------:R-:W-:-:S07]  /*d250*/  IMAD.MOV.U32 R87, RZ, RZ, R82 ;  /* 0x000000ffff577224 */ /* 0x000fce00078e0052 */
[----:B------:R-:W-:Y:S05]  /*d260*/  WARPSYNC.COLLECTIVE R84, `(.L_x_13716) ;  /* 0x0000000054087348 */ /* 0x000fea0003c00000 */
[----:B------:R0:W1:Y:S02]  /*d270*/  SHFL.BFLY P4, R85, R87, R86, R89 ;  /* 0x0c00005657557389 */ /* 0x0000640000080059 */
[----:B01----:R-:W-:Y:S05]  /*d280*/  ENDCOLLECTIVE ;  /* 0x000000000000791b */ /* 0x003fea0003800000 */
.L_x_13716:
        /* <DEDUP_REMOVED lines=41> */
.L_x_13717:
[----:B------:R-:W-:Y:S01]  /*d520*/  HFMA2 R86, -RZ, RZ, 0, 1.1920928955078125e-07 ;  /* 0x00000002ff567431 */ /* 0x000fe200000001ff */
[----:B------:R-:W-:-:S05]  /*d530*/  MOV R65, R85 ;  /* 0x0000005500417202 */ /* 0x000fca0000000f00 */
[----:B------:R-:W-:-:S04]  /*d540*/  FADD.FTZ R65, R64, R65 ;  /* 0x0000004140417221 */ /* 0x000fc80000010000 */
[----:B------:R-:W-:-:S07]  /*d550*/  IMAD.MOV.U32 R87, RZ, RZ, R65 ;  /* 0x000000ffff577224 */ /* 0x000fce00078e0041 */
[----:B------:R-:W-:Y:S05]  /*d560*/  WARPSYNC.COLLECTIVE R84, `(.L_x_13718) ;  /* 0x0000000054087348 */ /* 0x000fea0003c00000 */
[----:B------:R0:W1:Y:S02]  /*d570*/  SHFL.BFLY P4, R85, R87, R86, R89 ;  /* 0x0c00005657557389 */ /* 0x0000640000080059 */
[----:B01----:R-:W-:Y:S05]  /*d580*/  ENDCOLLECTIVE ;  /* 0x000000000000791b */ /* 0x003fea0003800000 */
.L_x_13718:
[----:B------:R-:W-:Y:S01]  /*d590*/  HFMA2 R86, -RZ, RZ, 0, 2.384185791015625e-07 ;  /* 0x00000004ff567431 */ /* 0x000fe200000001ff */
[----:B------:R-:W-:-:S05]  /*d5a0*/  MOV R66, R85 ;  /* 0x0000005500427202 */ /* 0x000fca0000000f00 */
[----:B------:R-:W-:-:S04]  /*d5b0*/  FADD.FTZ R66, R65, R66 ;  /* 0x0000004241427221 */ /* 0x000fc80000010000 */
[----:B------:R-:W-:-:S07]  /*d5c0*/  IMAD.MOV.U32 R87, RZ, RZ, R66 ;  /* 0x000000ffff577224 */ /* 0x000fce00078e0042 */
[----:B------:R-:W-:Y:S05]  /*d5d0*/  WARPSYNC.COLLECTIVE R84, `(.L_x_13719) ;  /* 0x0000000054087348 */ /* 0x000fea0003c00000 */
[----:B------:R0:W1:Y:S02]  /*d5e0*/  SHFL.BFLY P4, R85, R87, R86, R89 ;  /* 0x0c00005657557389 */ /* 0x0000640000080059 */
[----:B01----:R-:W-:Y:S05]  /*d5f0*/  ENDCOLLECTIVE ;  /* 0x000000000000791b */ /* 0x003fea0003800000 */
.L_x_13719:
[----:B------:R-:W-:Y:S01]  /*d600*/  HFMA2 R86, -RZ, RZ, 0, 4.76837158203125e-07 ;  /* 0x00000008ff567431 */ /* 0x000fe200000001ff */
[----:B------:R-:W-:-:S05]  /*d610*/  MOV R67, R85 ;  /* 0x0000005500437202 */ /* 0x000fca0000000f00 */
[----:B------:R-:W-:-:S04]  /*d620*/  FADD.FTZ R67, R66, R67 ;  /* 0x0000004342437221 */ /* 0x000fc80000010000 */
[----:B------:R-:W-:-:S07]  /*d630*/  IMAD.MOV.U32 R87, RZ, RZ, R67 ;  /* 0x000000ffff577224 */ /* 0x000fce00078e0043 */
[----:B------:R-:W-:Y:S05]  /*d640*/  WARPSYNC.COLLECTIVE R84, `(.L_x_13720) ;  /* 0x0000000054087348 */ /* 0x000fea0003c00000 */
[----:B------:R0:W1:Y:S02]  /*d650*/  SHFL.BFLY P4, R85, R87, R86, R89 ;  /* 0x0c00005657557389 */ /* 0x0000640000080059 */
[----:B01----:R-:W-:Y:S05]  /*d660*/  ENDCOLLECTIVE ;  /* 0x000000000000791b */ /* 0x003fea0003800000 */
.L_x_13720:
[----:B------:R-:W-:Y:S01]  /*d670*/  HFMA2 R86, -RZ, RZ, 0, 9.5367431640625e-07 ;  /* 0x00000010ff567431 */ /* 0x000fe200000001ff */
[----:B------:R-:W-:-:S05]  /*d680*/  MOV R82, R85 ;  /* 0x0000005500527202 */ /* 0x000fca0000000f00 */
[----:B------:R-:W-:-:S04]  /*d690*/  FADD.FTZ R82, R67, R82 ;  /* 0x0000005243527221 */ /* 0x000fc80000010000 */
[----:B------:R-:W-:-:S07]  /*d6a0*/  IMAD.MOV.U32 R87, RZ, RZ, R82 ;  /* 0x000000ffff577224 */ /* 0x000fce00078e0052 */
[----:B------:R-:W-:Y:S05]  /*d6b0*/  WARPSYNC.COLLECTIVE R84, `(.L_x_13721) ;  /* 0x0000000054087348 */ /* 0x000fea0003c00000 */
[----:B------:R0:W1:Y:S02]  /*d6c0*/  SHFL.BFLY P4, R85, R87, R86, R89 ;  /* 0x0c00005657557389 */ /* 0x0000640000080059 */
[----:B01----:R-:W-:Y:S05]  /*d6d0*/  ENDCOLLECTIVE ;  /* 0x000000000000791b */ /* 0x003fea0003800000 */
.L_x_13721:
[----:B------:R-:W-:Y:S01]  /*d6e0*/  MOV R77, R85 ;  /* 0x00000055004d7202 */ /* 0x000fe20000000f00 */
[----:B------:R-:W-:Y:S06]  /*d6f0*/  BRA `(.L_x_13722) ;  /* 0xfffffff000407947 */ /* 0x000fec000383ffff */
.L_x_13723:
        /* <DEDUP_REMOVED lines=16> */
.L_x_20331:


//--------------------- .text._ZN10layer_norm13ln_fwd_kernelINS_13Kernel_traitsI6__halfS2_fS2_fjLj512ELj1ELj4ELj1ELj16ENS_18Kernel_traits_baseILj512ES2_S2_fS2_fjLj128EEEEELb1ELb1ELb1ELb1EEEvNS_9FwdParamsE --------------------------
	.section	.text._ZN10layer_norm13ln_fwd_kernelINS_13Kernel_traitsI6__halfS2_fS2_fjLj512ELj1ELj4ELj1ELj16ENS_18Kernel_traits_baseILj512ES2_S2_fS2_fjLj128EEEEELb1ELb1ELb1ELb1EEEvNS_9FwdParamsE,"ax",@progbits
	.align	128
        .global         _ZN10layer_norm13ln_fwd_kernelINS_13Kernel_traitsI6__halfS2_fS2_fjLj512ELj1ELj4ELj1ELj16ENS_18Kernel_traits_baseILj512ES2_S2_fS2_fjLj128EEEEELb1ELb1ELb1ELb1EEEvNS_9FwdParamsE
        .type           _ZN10layer_norm13ln_fwd_kernelINS_13Kernel_traitsI6__halfS2_fS2_fjLj512ELj1ELj4ELj1ELj16ENS_18Kernel_traits_baseILj512ES2_S2_fS2_fjLj128EEEEELb1ELb1ELb1ELb1EEEvNS_9FwdParamsE,@function
        .size           _ZN10layer_norm13ln_fwd_kernelINS_13Kernel_traitsI6__halfS2_fS2_fjLj512ELj1ELj4ELj1ELj16ENS_18Kernel_traits_baseILj512ES2_S2_fS2_fjLj128EEEEELb1ELb1ELb1ELb1EEEvNS_9FwdParamsE,(.L_x_20332 - _ZN10layer_norm13ln_fwd_kernelINS_13Kernel_traitsI6__halfS2_fS2_fjLj512ELj1ELj4ELj1ELj16ENS_18Kernel_traits_baseILj512ES2_S2_fS2_fjLj128EEEEELb1ELb1ELb1ELb1EEEvNS_9FwdParamsE)
        .other          _ZN10layer_norm13ln_fwd_kernelINS_13Kernel_traitsI6__halfS2_fS2_fjLj512ELj1ELj4ELj1ELj16ENS_18Kernel_traits_baseILj512ES2_S2_fS2_fjLj128EEEEELb1ELb1ELb1ELb1EEEvNS_9FwdParamsE,@"STO_CUDA_ENTRY STV_DEFAULT"
_ZN10layer_norm13ln_fwd_kernelINS_13Kernel_traitsI6__halfS2_fS2_fjLj512ELj1ELj4ELj1ELj16ENS_18Kernel_traits_baseILj512ES2_S2_fS2_fjLj128EEEEELb1ELb1ELb1ELb1EEEvNS_9FwdParamsE:
.text._ZN10layer_norm13ln_fwd_kernelINS_13Kernel_traitsI6__halfS2_fS2_fjLj512ELj1ELj4ELj1ELj16ENS_18Kernel_traits_baseILj512ES2_S2_fS2_fjLj128EEEEELb1ELb1ELb1ELb1EEEvNS_9FwdParamsE:
[----:B------:R-:W-:Y:S01]  /*0000*/  LDC R1, c[0x0][0x37c] ;  /* 0x0000df00ff017b82 */ /* 0x000fe20000000800 */
[----:B------:R-:W0:Y:S01]  /*0010*/  S2R R38, SR_TID.X ;  /* 0x0000000000267919 */ /* 0x000e220000002100 */
[----:B------:R-:W1:Y:S06]  /*0020*/  LDCU.64 UR4, c[0x0][0x438] ;  /* 0x00008700ff0477ac */ /* 0x000e6c0008000a00 */
[----:B------:R-:W2:Y:S01]  /*0030*/  LDC.64 R10, c[0x0][0x3d0] ;  /* 0x0000f400ff0a7b82 */ /* 0x000ea20000000a00 */
[----:B------:R-:W3:Y:S07]  /*0040*/  LDCU.64 UR8, c[0x0][0x358] ;  /* 0x00006b00ff0877ac */ /* 0x000eee0008000a00 */
[----:B------:R-:W4:Y:S01]  /*0050*/  LDC.64 R36, c[0x0][0x3e8] ;  /* 0x0000fa00ff247b82 */ /* 0x000f220000000a00 */
[----:B------:R-:W3:Y:S01]  /*0060*/  LDCU.64 UR6, c[0x0][0x450] ;  /* 0x00008a00ff0677ac */ /* 0x000ee20008000a00 */
[----:B------:R-:W3:Y:S01]  /*0070*/  LDCU UR10, c[0x0][0x384] ;  /* 0x00007080ff0a77ac */ /* 0x000ee20008000800 */
[----:B-1----:R-:W-:Y:S01]  /*0080*/  ISETP.NE.U32.AND P0, PT, RZ, UR4, PT ;  /* 0x00000004ff007c0c */ /* 0x002fe2000bf05070 */
[----:B------:R-:W1:Y:S03]  /*0090*/  LDCU.U8 UR4, c[0x0][0x464] ;  /* 0x00008c80ff0477ac */ /* 0x000e660008000000 */
[----:B------:R-:W-:-:S02]  /*00a0*/  ISETP.NE.AND.EX P0, PT, RZ, UR5, PT, P0 ;  /* 0x00000005ff007c0c */ /* 0x000fc4000bf05300 */
[----:B0-----:R-:W-:-:S11]  /*00b0*/  LOP3.LUT R0, R38, 0x1f, RZ, 0xc0, !PT ;  /* 0x0000001f26007812 */ /* 0x001fd600078ec0ff */
[----:B--2---:R-:W-:-:S04]  /*00c0*/  @P0 IMAD.WIDE.U32 R2, R0, 0x10, R10 ;  /* 0x0000001000020825 */ /* 0x004fc800078e000a */
[----:B----4-:R-:W-:Y:S01]  /*00d0*/  @P0 IMAD.WIDE.U32 R8, R0, 0x10, R36 ;  /* 0x0000001000080825 */ /* 0x010fe200078e0024 */
[----:B---3--:R-:W5:Y:S04]  /*00e0*/  @P0 LDG.E.128 R12, desc[UR8][R2.64] ;  /* 0x00000008020c0981 */ /* 0x008f68000c1e1d00 */
[----:B------:R0:W5:Y:S04]  /*00f0*/  @P0 LDG.E.128 R16, desc[UR8][R2.64+0x200] ;  /* 0x0002000802100981 */ /* 0x000168000c1e1d00 */
[----:B------:R-:W5:Y:S04]  /*0100*/  @P0 LDG.E.128 R20, desc[UR8][R8.64] ;  /* 0x0000000808140981 */ /* 0x000f68000c1e1d00 */
[----:B------:R2:W5:Y:S01]  /*0110*/  @P0 LDG.E.128 R24, desc[UR8][R8.64+0x200] ;  /* 0x0002000808180981 */ /* 0x000562000c1e1d00 */
[----:B------:R-:W3:Y:S01]  /*0120*/  LDC R82, c[0x0][0x458] ;  /* 0x00011600ff527b82 */ /* 0x000ee20000000800 */
[----:B-1----:R-:W-:Y:S01]  /*0130*/  ISETP.NE.AND P1, PT, RZ, UR4, PT ;  /* 0x00000004ff007c0c */ /* 0x002fe2000bf25270 */
[----:B------:R-:W-:Y:S01]  /*0140*/  IMAD.U32 R5, RZ, RZ, UR7 ;  /* 0x00000007ff057e24 */ /* 0x000fe2000f8e00ff */
[----:B------:R-:W-:-:S05]  /*0150*/  MOV R4, UR6 ;  /* 0x0000000600047c02 */ /* 0x000fca0008000f00 */
[----:B------:R-:W3:Y:S01]  /*0160*/  LDC R83, c[0x0][0x45c] ;  /* 0x00011700ff537b82 */ /* 0x000ee20000000800 */
[----:B------:R-:W-:-:S05]  /*0170*/  @!P0 IMAD.WIDE.U32 R10, R0, 0x10, R10 ;  /* 0x00000010000a8825 */ /* 0x000fca00078e000a */
[----:B------:R-:W4:Y:S01]  /*0180*/  @P1 LDG.E.64 R4, desc[UR8][R4.64] ;  /* 0x0000000804041981 */ /* 0x000f22000c1e1b00 */
[C---:B------:R-:W-:Y:S01]  /*0190*/  @!P0 IMAD.WIDE.U32 R36, R0.reuse, 0x10, R36 ;  /* 0x0000001000248825 */ /* 0x040fe200078e0024 */
[----:B0-----:R-:W0:Y:S08]  /*01a0*/  @P0 LDC.64 R2, c[0x0][0x438] ;  /* 0x00010e00ff020b82 */ /* 0x001e300000000a00 */
[----:B------:R-:W1:Y:S01]  /*01b0*/  S2UR UR5, SR_CTAID.X ;  /* 0x00000000000579c3 */ /* 0x000e620000002500 */
[----:B---3--:R-:W3:Y:S07]  /*01c0*/  @P1 LDG.E.64 R6, desc[UR8][R82.64] ;  /* 0x0000000852061981 */ /* 0x008eee000c1e1b00 */
[----:B------:R-:W3:Y:S01]  /*01d0*/  @P1 LDC R39, c[0x0][0x460] ;  /* 0x00011800ff271b82 */ /* 0x000ee20000000800 */
        /* <DEDUP_REMOVED lines=11> */
[----:B------:R-:W-:Y:S01]  /*0290*/  ISETP.GE.AND P2, PT, R2, UR10, PT ;  /* 0x0000000a02007c0c */ /* 0x000fe2000bf46270 */
[----:B0-----:R-:W-:Y:S01]  /*02a0*/  IMAD R3, R9, UR5, R38 ;  /* 0x0000000509037c24 */ /* 0x001fe2000f8e0226 */
[----:B----4-:R-:W-:Y:S02]  /*02b0*/  @P1 R2UR UR6, R4 ;  /* 0x00000000040612ca */ /* 0x010fe400000e0000 */
[----:B------:R-:W-:Y:S02]  /*02c0*/  @P1 R2UR UR7, R5 ;  /* 0x00000000050712ca */ /* 0x000fe400000e0000 */
[----:B---3--:R-:W-:-:S04]  /*02d0*/  @P1 IADD3 R82, P3, PT, R6, R39, RZ ;  /* 0x0000002706521210 */ /* 0x008fc80007f7e0ff */
[----:B------:R-:W-:-:S03]  /*02e0*/  @P1 IADD3.X R83, PT, PT, RZ, R7, RZ, P3, !PT ;  /* 0x00000007ff531210 */ /* 0x000fc60001ffe4ff */
[----:B------:R-:W-:Y:S06]  /*02f0*/  @P2 EXIT ;  /* 0x000000000000294d */ /* 0x000fec0003800000 */
[--C-:B------:R-:W-:Y:S01]  /*0300*/  SHF.R.U64 R4, R82, 0x2, R83.reuse ;  /* 0x0000000252047819 */ /* 0x100fe20000001253 */
[----:B------:R-:W-:Y:S01]  /*0310*/  IMAD.HI.U32 R6, R3, -0x326172a9, RZ ;  /* 0xcd9e8d5703067827 */ /* 0x000fe200078e00ff */
[----:B------:R-:W-:Y:S01]  /*0320*/  SHF.R.U32.HI R5, RZ, 0x2, R83 ;  /* 0x00000002ff057819 */ /* 0x000fe20000011653 */
[----:B------:R-:W-:Y:S01]  /*0330*/  UIADD3 UR16, UPT, UPT, UR7, -0x4498517b, URZ ;  /* 0xbb67ae8507107890 */ /* 0x000fe2000fffe0ff */
[----:B------:R-:W-:Y:S01]  /*0340*/  BSSY B0, `(.L_x_13724) ;  /* 0x0000c64000007945 */ /* 0x000fe20003800000 */
[C---:B------:R-:W-:Y:S01]  /*0350*/  IMAD.HI.U32 R7, R4.reuse, -0x2daee0ad, RZ ;  /* 0xd2511f5304077827 */ /* 0x040fe200078e00ff */
[----:B------:R-:W-:Y:S01]  /*0360*/  LOP3.LUT R6, R5, UR6, R6, 0x96, !PT ;  /* 0x0000000605067c12 */ /* 0x000fe2000f8e9606 */
[----:B------:R-:W-:Y:S01]  /*0370*/  UIADD3 UR15, UPT, UPT, UR6, -0x61c88647, URZ ;  /* 0x9e3779b9060f7890 */ /* 0x000fe2000fffe0ff */
[----:B-----5:R-:W-:Y:S01]  /*0380*/  @!P0 CS2R R30, SRZ ;  /* 0x00000000001e8805 */ /* 0x020fe2000001ff00 */
        /* <DEDUP_REMOVED lines=22> */
[----:B------:R-:W-:Y:S01]  /*04f0*/  LOP3.LUT R82, R82, 0x3, RZ, 0xc0, !PT ;  /* 0x0000000352527812 */ /* 0x000fe200078ec0ff */
[----:B------:R-:W-:Y:S01]  /*0500*/  UIADD3 UR22, UPT, UPT, UR6, 0x1715609d, URZ ;  /* 0x1715609d06167890 */ /* 0x000fe2000fffe0ff */
[----:B------:R-:W-:Y:S01]  /*0510*/  IMAD R36, R8, -0x2daee0ad, RZ ;  /* 0xd2511f5308247824 */ /* 0x000fe200078e02ff */
[----:B------:R-:W-:Y:S01]  /*0520*/  LOP3.LUT R6, R9, UR18, R6, 0x96, !PT ;  /* 0x0000001209067c12 */ /* 0x000fe2000f8e9606 */
[----:B------:R-:W-:Y:S01]  /*0530*/  IMAD.HI.U32 R11, R7, -0x2daee0ad, RZ ;  /* 0xd2511f53070b7827 */ /* 0x000fe200078e00ff */
[----:B------:R-:W-:-:S02]  /*0540*/  UIADD3 UR24, UPT, UPT, UR6, -0x4ab325aa, URZ ;  /* 0xb54cda5606187890 */ /* 0x000fc4000fffe0ff */
[----:B------:R-:W-:Y:S01]  /*0550*/  UIADD3 UR25, UPT, UPT, UR7, 0x646e171e, URZ ;  /* 0x646e171e07197890 */ /* 0x000fe2000fffe0ff */
[----:B------:R-:W-:Y:S01]  /*0560*/  IMAD R9, R10, -0x326172a9, RZ ;  /* 0xcd9e8d570a097824 */ /* 0x000fe200078e02ff */
[----:B------:R-:W-:Y:S01]  /*0570*/  LOP3.LUT R11, R36, UR20, R11, 0x96, !PT ;  /* 0x00000014240b7c12 */ /* 0x000fe2000f8e960b */
[C---:B------:R-:W-:Y:S01]  /*0580*/  IMAD.HI.U32 R8, R6.reuse, -0x326172a9, RZ ;  /* 0xcd9e8d5706087827 */ /* 0x040fe200078e00ff */
[----:B------:R-:W-:Y:S02]  /*0590*/  UIADD3 UR27, UPT, UPT, UR7, 0x1fd5c5a3, URZ ;  /* 0x1fd5c5a3071b7890 */ /* 0x000fe4000fffe0ff */
[----:B------:R-:W-:Y:S01]  /*05a0*/  UIADD3 UR26, UPT, UPT, UR6, 0x5384540f, URZ ;  /* 0x5384540f061a7890 */ /* 0x000fe2000fffe0ff */
[----:B------:R-:W-:Y:S01]  /*05b0*/  IMAD R10, R7, -0x2daee0ad, RZ ;  /* 0xd2511f53070a7824 */ /* 0x000fe200078e02ff */
[----:B------:R-:W-:Y:S01]  /*05c0*/  LOP3.LUT R8, R9, UR19, R8, 0x96, !PT ;  /* 0x0000001309087c12 */ /* 0x000fe2000f8e9608 */
[----:B------:R-:W-:Y:S01]  /*05d0*/  IMAD R9, R6, -0x326172a9, RZ ;  /* 0xcd9e8d5706097824 */ /* 0x000fe200078e02ff */
[----:B------:R-:W-:Y:S01]  /*05e0*/  UIADD3 UR28, UPT, UPT, UR6, -0xe443238, URZ ;  /* 0xf1bbcdc8061c7890 */ /* 0x000fe2000fffe0ff */
[----:B------:R-:W-:Y:S01]  /*05f0*/  IMAD.HI.U32 R6, R11, -0x326172a9, RZ ;  /* 0xcd9e8d570b067827 */ /* 0x000fe200078e00ff */
[----:B------:R-:W-:-:S02]  /*0600*/  UIADD3 UR29, UPT, UPT, UR7, -0x24c28bd8, URZ ;  /* 0xdb3d7428071d7890 */ /* 0x000fc4000fffe0ff */
[----:B------:R-:W-:Y:S01]  /*0610*/  UIADD3 UR31, UPT, UPT, UR7, -0x695add53, URZ ;  /* 0x96a522ad071f7890 */ /* 0x000fe2000fffe0ff */
[----:B------:R-:W-:Y:S01]  /*0620*/  IMAD.HI.U32 R7, R8, -0x2daee0ad, RZ ;  /* 0xd2511f5308077827 */ /* 0x000fe200078e00ff */
[----:B------:R-:W-:Y:S01]  /*0630*/  LOP3.LUT R6, R9, UR4, R6, 0x96, !PT ;  /* 0x0000000409067c12 */ /* 0x000fe2000f8e9606 */
[----:B------:R-:W-:Y:S02]  /*0640*/  UIADD3 UR30, UPT, UPT, UR6, -0x700cb87f, URZ ;  /* 0x8ff34781061e7890 */ /* 0x000fe4000fffe0ff */
[----:B------:R-:W-:Y:S01]  /*0650*/  IMAD R11, R11, -0x326172a9, RZ ;  /* 0xcd9e8d570b0b7824 */ /* 0x000fe200078e02ff */
[----:B------:R-:W-:Y:S01]  /*0660*/  LOP3.LUT R7, R10, UR21, R7, 0x96, !PT ;  /* 0x000000150a077c12 */ /* 0x000fe2000f8e9607 */
[----:B------:R-:W-:Y:S01]  /*0670*/  IMAD R10, R8, -0x2daee0ad, RZ ;  /* 0xd2511f53080a7824 */ /* 0x000fe200078e02ff */
[----:B------:R-:W0:Y:S01]  /*0680*/  LDCU UR10, c[0x0][0x404] ;  /* 0x00008080ff0a77ac */ /* 0x000e220008000800 */
[----:B------:R-:W-:Y:S01]  /*0690*/  IMAD.HI.U32 R9, R6, -0x2daee0ad, RZ ;  /* 0xd2511f5306097827 */ /* 0x000fe200078e00ff */
[----:B------:R-:W1:Y:S03]  /*06a0*/  LDCU.U8 UR11, c[0x0][0x410] ;  /* 0x00008200ff0b77ac */ /* 0x000e660008000000 */
[C---:B------:R-:W-:Y:S01]  /*06b0*/  IMAD.HI.U32 R8, R7.reuse, -0x326172a9, RZ ;  /* 0xcd9e8d5707087827 */ /* 0x040fe200078e00ff */
[----:B------:R-:W-:Y:S01]  /*06c0*/  LOP3.LUT R9, R10, UR23, R9, 0x96, !PT ;  /* 0x000000170a097c12 */ /* 0x000fe2000f8e9609 */
[----:B------:R-:W2:Y:S02]  /*06d0*/  LDCU UR14, c[0x0][0x448] ;  /* 0x00008900ff0e77ac */ /* 0x000ea40008000800 */
[----:B------:R-:W-:Y:S01]  /*06e0*/  IMAD R10, R7, -0x326172a9, RZ ;  /* 0xcd9e8d57070a7824 */ /* 0x000fe200078e02ff */
[----:B------:R-:W-:Y:S01]  /*06f0*/  LOP3.LUT R8, R11, UR22, R8, 0x96, !PT ;  /* 0x000000160b087c12 */ /* 0x000fe2000f8e9608 */
[----:B------:R-:W-:Y:S01]  /*0700*/  IMAD.HI.U32 R7, R9, -0x326172a9, RZ ;  /* 0xcd9e8d5709077827 */ /* 0x000fe200078e00ff */
[----:B------:R-:W3:Y:S03]  /*0710*/  LDCU.64 UR12, c[0x0][0x408] ;  /* 0x00008100ff0c77ac */ /* 0x000ee60008000a00 */
[----:B------:R-:W-:Y:S01]  /*0720*/  IMAD R11, R6, -0x2daee0ad, RZ ;  /* 0xd2511f53060b7824 */ /* 0x000fe200078e02ff */
[----:B------:R-:W-:Y:S01]  /*0730*/  LOP3.LUT R7, R10, UR24, R7, 0x96, !PT ;  /* 0x000000180a077c12 */ /* 0x000fe2000f8e9607 */
[----:B------:R-:W-:Y:S01]  /*0740*/  IMAD.HI.U32 R6, R8, -0x2daee0ad, RZ ;  /* 0xd2511f5308067827 */ /* 0x000fe200078e00ff */
[----:B------:R-:W4:Y:S03]  /*0750*/  LDCU.64 UR4, c[0x0][0x3a0] ;  /* 0x00007400ff0477ac */ /* 0x000f260008000a00 */
[----:B------:R-:W-:Y:S01]  /*0760*/  IMAD.HI.U32 R10, R7, -0x2daee0ad, RZ ;  /* 0xd2511f53070a7827 */ /* 0x000fe200078e00ff */
[----:B------:R-:W-:-:S03]  /*0770*/  LOP3.LUT R6, R11, UR25, R6, 0x96, !PT ;  /* 0x000000190b067c12 */ /* 0x000fc6000f8e9606 */
[----:B------:R-:W-:Y:S02]  /*0780*/  IMAD R11, R8, -0x2daee0ad, RZ ;  /* 0xd2511f53080b7824 */ /* 0x000fe400078e02ff */
[----:B------:R-:W-:Y:S02]  /*0790*/  IMAD R9, R9, -0x326172a9, RZ ;  /* 0xcd9e8d5709097824 */ /* 0x000fe400078e02ff */
        /* <DEDUP_REMOVED lines=17> */
[----:B01234-:R-:W-:-:S07]  /*08b0*/  IMAD R10, R36, -0x326172a9, RZ ;  /* 0xcd9e8d57240a7824 */ /* 0x01ffce00078e02ff */
.L_x_13954:
[----:B0-----:R-:W0:Y:S08]  /*08c0*/  LDC.64 R50, c[0x0][0x3f0] ;  /* 0x0000fc00ff327b82 */ /* 0x001e300000000a00 */
[----:B------:R-:W1:Y:S08]  /*08d0*/  LDC R79, c[0x0][0x388] ;  /* 0x0000e200ff4f7b82 */ /* 0x000e700000000800 */
[----:B------:R-:W2:Y:S01]  /*08e0*/  LDC.64 R52, c[0x0][0x3f8] ;  /* 0x0000fe00ff347b82 */ /* 0x000ea20000000a00 */
[----:B0-----:R-:W-:-:S05]  /*08f0*/  IMAD.WIDE R50, R2, 0x4, R50 ;  /* 0x0000000402327825 */ /* 0x001fca00078e0232 */
[----:B------:R2:W3:Y:S01]  /*0900*/  LDG.E R83, desc[UR8][R50.64] ;  /* 0x0000000832537981 */ /* 0x0004e2000c1e1900 */
        /* <DEDUP_REMOVED lines=28> */
[----:B------:R-:W-:Y:S01]  /*0ad0*/  @!P2 MOV R84, R80 ;  /* 0x000000500054a202 */ /* 0x000fe20000000f00 */
        /* <DEDUP_REMOVED lines=19> */
.L_x_13731:
        /* <DEDUP_REMOVED lines=13> */
.L_x_13733:
[----:B------:R-:W-:Y:S05]  /*0ce0*/  BSYNC.RECONVERGENT B4 ;  /* 0x0000000000047941 */ /* 0x000fea0003800200 */
.L_x_13732:
        /* <DEDUP_REMOVED lines=43> */
.L_x_13730:
[----:B------:R-:W-:Y:S05]  /*0fa0*/  BSYNC.RECONVERGENT B3 ;  /* 0x0000000000037941 */ /* 0x000fea0003800200 */
.L_x_13729:
        /* <DEDUP_REMOVED lines=11> */
.L_x_13728:
[----:B------:R-:W-:Y:S05]  /*1060*/  BSYNC.RECONVERGENT B2 ;  /* 0x0000000000027941 */ /* 0x000fea0003800200 */
.L_x_13727:
        /* <DEDUP_REMOVED lines=17> */
.L_x_13738:
        /* <DEDUP_REMOVED lines=13> */
.L_x_13740:
[----:B------:R-:W-:Y:S05]  /*1250*/  BSYNC.RECONVERGENT B4 ;  /* 0x0000000000047941 */ /* 0x000fea0003800200 */
.L_x_13739:
        /* <DEDUP_REMOVED lines=42> */
.L_x_13737:
[----:B------:R-:W-:Y:S05]  /*1500*/  BSYNC.RECONVERGENT B3 ;  /* 0x0000000000037941 */ /* 0x000fea0003800200 */
.L_x_13736:
        /* <DEDUP_REMOVED lines=11> */
.L_x_13735:
[----:B------:R-:W-:Y:S05]  /*15c0*/  BSYNC.RECONVERGENT B2 ;  /* 0x0000000000027941 */ /* 0x000fea0003800200 */
.L_x_13734:
        /* <DEDUP_REMOVED lines=17> */
.L_x_13745:
        /* <DEDUP_REMOVED lines=13> */
.L_x_13747:
[----:B------:R-:W-:Y:S05]  /*17b0*/  BSYNC.RECONVERGENT B4 ;  /* 0x0000000000047941 */ /* 0x000fea0003800200 */
.L_x_13746:
        /* <DEDUP_REMOVED lines=43> */
.L_x_13744:
[----:B------:R-:W-:Y:S05]  /*1a70*/  BSYNC.RECONVERGENT B3 ;  /* 0x0000000000037941 */ /* 0x000fea0003800200 */
.L_x_13743:
        /* <DEDUP_REMOVED lines=11> */
.L_x_13742:
[----:B------:R-:W-:Y:S05]  /*1b30*/  BSYNC.RECONVERGENT B2 ;  /* 0x0000000000027941 */ /* 0x000fea0003800200 */
.L_x_13741:
        /* <DEDUP_REMOVED lines=17> */
.L_x_13752:
        /* <DEDUP_REMOVED lines=13> */
.L_x_13754:
[----:B------:R-:W-:Y:S05]  /*1d20*/  BSYNC.RECONVERGENT B4 ;  /* 0x0000000000047941 */ /* 0x000fea0003800200 */
.L_x_13753:
        /* <DEDUP_REMOVED lines=43> */
.L_x_13751:
[----:B------:R-:W-:Y:S05]  /*1fe0*/  BSYNC.RECONVERGENT B3 ;  /* 0x0000000000037941 */ /* 0x000fea0003800200 */
.L_x_13750:
        /* <DEDUP_REMOVED lines=11> */
.L_x_13749:
[----:B------:R-:W-:Y:S05]  /*20a0*/  BSYNC.RECONVERGENT B2 ;  /* 0x0000000000027941 */ /* 0x000fea0003800200 */
.L_x_13748:
[----:B------:R-:W-:Y:S01]  /*20b0*/  BSSY.RECONVERGENT B2, `(.L_x_13755) ;  /* 0x0000056000027945 */ /* 0x000fe20003800200 */
[----:B------:R-:W-:Y:S01]  /*20c0*/  IMAD.MOV.U32 R54, RZ, RZ, R53 ;  /* 0x000000ffff367224 */ /* 0x000fe200078e0035 */
[----:B-----5:R-:W-:Y:S02]  /*20d0*/  MOV R52, R36 ;  /* 0x0000002400347202 */ /* 0x020fe40000000f00 */
        /* <DEDUP_REMOVED lines=14> */
.L_x_13759:
        /* <DEDUP_REMOVED lines=13> */
.L_x_13761:
[----:B------:R-:W-:Y:S05]  /*2290*/  BSYNC.RECONVERGENT B4 ;  /* 0x0000000000047941 */ /* 0x000fea0003800200 */
.L_x_13760:
        /* <DEDUP_REMOVED lines=43> */
.L_x_13758:
[----:B------:R-:W-:Y:S05]  /*2550*/  BSYNC.RECONVERGENT B3 ;  /* 0x0000000000037941 */ /* 0x000fea0003800200 */
.L_x_13757:
        /* <DEDUP_REMOVED lines=11> */
.L_x_13756:
[----:B------:R-:W-:Y:S05]  /*2610*/  BSYNC.RECONVERGENT B2 ;  /* 0x0000000000027941 */ /* 0x000fea0003800200 */
.L_x_13755:
        /* <DEDUP_REMOVED lines=17> */
.L_x_13766:
        /* <DEDUP_REMOVED lines=13> */
.L_x_13768:
[----:B------:R-:W-:Y:S05]  /*2800*/  BSYNC.RECONVERGENT B4 ;  /* 0x0000000000047941 */ /* 0x000fea0003800200 */
.L_x_13767:
        /* <DEDUP_REMOVED lines=43> */
.L_x_13765:
[----:B------:R-:W-:Y:S05]  /*2ac0*/  BSYNC.RECONVERGENT B3 ;  /* 0x0000000000037941 */ /* 0x000fea0003800200 */
.L_x_13764:
        /* <DEDUP_REMOVED lines=11> */
.L_x_13763:
[----:B------:R-:W-:Y:S05]  /*2b80*/  BSYNC.RECONVERGENT B2 ;  /* 0x0000000000027941 */ /* 0x000fea0003800200 */
.L_x_13762:
        /* <DEDUP_REMOVED lines=17> */
.L_x_13773:
        /* <DEDUP_REMOVED lines=13> */
.L_x_13775:
[----:B------:R-:W-:Y:S05]  /*2d70*/  BSYNC.RECONVERGENT B4 ;  /* 0x0000000000047941 */ /* 0x000fea0003800200 */
.L_x_13774:
        /* <DEDUP_REMOVED lines=43> */
.L_x_13772:
[----:B------:R-:W-:Y:S05]  /*3030*/  BSYNC.RECONVERGENT B3 ;  /* 0x0000000000037941 */ /* 0x000fea0003800200 */
.L_x_13771:
        /* <DEDUP_REMOVED lines=11> */
.L_x_13770:
[----:B------:R-:W-:Y:S05]  /*30f0*/  BSYNC.RECONVERGENT B2 ;  /* 0x0000000000027941 */ /* 0x000fea0003800200 */
.L_x_13769:
[----:B------:R-:W-:Y:S01]  /*3100*/  IMAD.MOV.U32 R82, RZ, RZ, R56 ;  /* 0x000000ffff527224 */ /* 0x000fe200078e0038 */
        /* <DEDUP_REMOVED lines=15> */
.L_x_13779:
        /* <DEDUP_REMOVED lines=13> */
.L_x_13781:
[----:B------:R-:W-:Y:S05]  /*32d0*/  BSYNC.RECONVERGENT B3 ;  /* 0x0000000000037941 */ /* 0x000fea0003800200 */
.L_x_13780:
        /* <DEDUP_REMOVED lines=43> */
.L_x_13778:
[----:B------:R-:W-:Y:S05]  /*3590*/  BSYNC.RECONVERGENT B2 ;  /* 0x0000000000027941 */ /* 0x000fea0003800200 */
.L_x_13777:
        /* <DEDUP_REMOVED lines=10> */
[----:B------:R-:W-:Y:S01]  /*3640*/  FFMA.FTZ R55, R56, R55, R39 ;  /* 0x0000003738377223 */ /* 0x000fe20000010027 */
[----:B------:R-:W-:Y:S06]  /*3650*/  BRA `(.L_x_13776) ;  /* 0x0000002800e47947 */ /* 0x000fec0003800000 */
.L_x_13726:
        /* <DEDUP_REMOVED lines=21> */
.L_x_13786:
        /* <DEDUP_REMOVED lines=13> */
.L_x_13788:
[----:B------:R-:W-:Y:S05]  /*3880*/  BSYNC.RECONVERGENT B4 ;  /* 0x0000000000047941 */ /* 0x000fea0003800200 */
.L_x_13787:
        /* <DEDUP_REMOVED lines=43> */
.L_x_13785:
[----:B------:R-:W-:Y:S05]  /*3b40*/  BSYNC.RECONVERGENT B3 ;  /* 0x0000000000037941 */ /* 0x000fea0003800200 */
.L_x_13784:
        /* <DEDUP_REMOVED lines=11> */
.L_x_13783:
[----:B------:R-:W-:Y:S05]  /*3c00*/  BSYNC.RECONVERGENT B2 ;  /* 0x0000000000027941 */ /* 0x000fea0003800200 */
.L_x_13782:
        /* <DEDUP_REMOVED lines=17> */
.L_x_13793:
        /* <DEDUP_REMOVED lines=13> */
.L_x_13795:
[----:B------:R-:W-:Y:S05]  /*3df0*/  BSYNC.RECONVERGENT B4 ;  /* 0x0000000000047941 */ /* 0x000fea0003800200 */
.L_x_13794:
        /* <DEDUP_REMOVED lines=42> */
.L_x_13792:
[----:B------:R-:W-:Y:S05]  /*40a0*/  BSYNC.RECONVERGENT B3 ;  /* 0x0000000000037941 */ /* 0x000fea0003800200 */
.L_x_13791:
        /* <DEDUP_REMOVED lines=11> */
.L_x_13790:
[----:B------:R-:W-:Y:S05]  /*4160*/  BSYNC.RECONVERGENT B2 ;  /* 0x0000000000027941 */ /* 0x000fea0003800200 */
.L_x_13789:
        /* <DEDUP_REMOVED lines=17> */
.L_x_13800:
        /* <DEDUP_REMOVED lines=13> */
.L_x_13802:
[----:B------:R-:W-:Y:S05]  /*4350*/  BSYNC.RECONVERGENT B4 ;  /* 0x0000000000047941 */ /* 0x000fea0003800200 */
.L_x_13801:
        /* <DEDUP_REMOVED lines=39> */
[----:B------:R-:W-:Y:S02]  /*45d0*/  HFMA2 R52, -RZ, RZ, 0, 0 ;  /* 0x00000000ff347431 */ /* 0x000fe400000001ff */
[----:B------:R-:W-:Y:S01]  /*45e0*/  IMAD.MOV.U32 R10, RZ, RZ, R54 ;  /* 0x000000ffff0a7224 */ /* 0x000fe200078e0036 */
[----:B------:R-:W-:Y:S01]  /*45f0*/  LOP3.LUT R6, R6, UR31, R51, 0x96, !PT ;  /* 0x0000001f06067c12 */ /* 0x000fe2000f8e9633 */
[----:B------:R-:W-:-:S07]  /*4600*/  IMAD.MOV.U32 R84, RZ, RZ, R50 ;  /* 0x000000ffff547224 */ /* 0x000fce00078e0032 */
.L_x_13799:
[----:B------:R-:W-:Y:S05]  /*4610*/  BSYNC.RECONVERGENT B3 ;  /* 0x0000000000037941 */ /* 0x000fea0003800200 */
.L_x_13798:
        /* <DEDUP_REMOVED lines=11> */
.L_x_13797:
[----:B------:R-:W-:Y:S05]  /*46d0*/  BSYNC.RECONVERGENT B2 ;  /* 0x0000000000027941 */ /* 0x000fea0003800200 */
.L_x_13796:
        /* <DEDUP_REMOVED lines=17> */
.L_x_13807:
        /* <DEDUP_REMOVED lines=13> */
.L_x_13809:
[----:B------:R-:W-:Y:S05]  /*48c0*/  BSYNC.RECONVERGENT B4 ;  /* 0x0000000000047941 */ /* 0x000fea0003800200 */
.L_x_13808:
        /* <DEDUP_REMOVED lines=43> */
.L_x_13806:
[----:B------:R-:W-:Y:S05]  /*4b80*/  BSYNC.RECONVERGENT B3 ;  /* 0x0000000000037941 */ /* 0x000fea0003800200 */
.L_x_13805:
        /* <DEDUP_REMOVED lines=11> */
.L_x_13804:
[----:B------:R-:W-:Y:S05]  /*4c40*/  BSYNC.RECONVERGENT B2 ;  /* 0x0000000000027941 */ /* 0x000fea0003800200 */
.L_x_13803:
        /* <DEDUP_REMOVED lines=17> */
.L_x_13814:
        /* <DEDUP_REMOVED lines=13> */
.L_x_13816:
[----:B------:R-:W-:Y:S05]  /*4e30*/  BSYNC.RECONVERGENT B4 ;  /* 0x0000000000047941 */ /* 0x000fea0003800200 */
.L_x_13815:
        /* <DEDUP_REMOVED lines=43> */
.L_x_13813:
[----:B------:R-:W-:Y:S05]  /*50f0*/  BSYNC.RECONVERGENT B3 ;  /* 0x0000000000037941 */ /* 0x000fea0003800200 */
.L_x_13812:
        /* <DEDUP_REMOVED lines=11> */
.L_x_13811:
[----:B------:R-:W-:Y:S05]  /*51b0*/  BSYNC.RECONVERGENT B2 ;  /* 0x0000000000027941 */ /* 0x000fea0003800200 */
.L_x_13810:
        /* <DEDUP_REMOVED lines=17> */
.L_x_13821:
        /* <DEDUP_REMOVED lines=13> */
.L_x_13823:
[----:B------:R-:W-:Y:S05]  /*53a0*/  BSYNC.RECONVERGENT B4 ;  /* 0x0000000000047941 */ /* 0x000fea0003800200 */
.L_x_13822:
        /* <DEDUP_REMOVED lines=43> */
.L_x_13820:
[----:B------:R-:W-:Y:S05]  /*5660*/  BSYNC.RECONVERGENT B3 ;  /* 0x0000000000037941 */ /* 0x000fea0003800200 */
.L_x_13819:
        /* <DEDUP_REMOVED lines=11> */
.L_x_13818:
[----:B------:R-:W-:Y:S05]  /*5720*/  BSYNC.RECONVERGENT B2 ;  /* 0x0000000000027941 */ /* 0x000fea0003800200 */
.L_x_13817:
        /* <DEDUP_REMOVED lines=17> */
.L_x_13828:
        /* <DEDUP_REMOVED lines=13> */
.L_x_13830:
[----:B------:R-:W-:Y:S05]  /*5910*/  BSYNC.RECONVERGENT B4 ;  /* 0x0000000000047941 */ /* 0x000fea0003800200 */
.L_x_13829:
        /* <DEDUP_REMOVED lines=43> */
.L_x_13827:
[----:B------:R-:W-:Y:S05]  /*5bd0*/  BSYNC.RECONVERGENT B3 ;  /* 0x0000000000037941 */ /* 0x000fea0003800200 */
.L_x_13826:
        /* <DEDUP_REMOVED lines=11> */
.L_x_13825:
[----:B------:R-:W-:Y:S05]  /*5c90*/  BSYNC.RECONVERGENT B2 ;  /* 0x0000000000027941 */ /* 0x000fea0003800200 */
.L_x_13824:
        /* <DEDUP_REMOVED lines=16> */
.L_x_13833:
        /* <DEDUP_REMOVED lines=13> */
.L_x_13835:
[----:B------:R-:W-:Y:S05]  /*5e70*/  BSYNC.RECONVERGENT B3 ;  /* 0x0000000000037941 */ /* 0x000fea0003800200 */
.L_x_13834:
        /* <DEDUP_REMOVED lines=43> */
.L_x_13832:
[----:B------:R-:W-:Y:S05]  /*6130*/  BSYNC.RECONVERGENT B2 ;  /* 0x0000000000027941 */ /* 0x000fea0003800200 */
.L_x_13831:
        /* <DEDUP_REMOVED lines=11> */
.L_x_13776:
[----:B------:R-:W-:Y:S05]  /*61f0*/  BSYNC.RECONVERGENT B1 ;  /* 0x0000000000017941 */ /* 0x000fea0003800200 */
.L_x_13725:
        /* <DEDUP_REMOVED lines=32> */
.L_x_13837:
[----:B------:R-:W-:Y:S05]  /*6400*/  BSYNC.RECONVERGENT B1 ;  /* 0x0000000000017941 */ /* 0x000fea0003800200 */
.L_x_13836:
[----:B-----5:R2:W5:Y:S04]  /*6410*/  @P1 LDG.E.128 R44, desc[UR8][R56.64] ;  /* 0x00000008382c1981 */ /* 0x020568000c1e1d00 */
[----:B------:R2:W5:Y:S04]  /*6420*/  @P0 LDG.E.128 R40, desc[UR8][R58.64] ;  /* 0x000000083a280981 */ /* 0x000568000c1e1d00 */
[----:B------:R2:W5:Y:S01]  /*6430*/  @P0 LDG.E.128 R36, desc[UR8][R58.64+0x10] ;  /* 0x000010083a240981 */ /* 0x000562000c1e1d00 */
[----:B------:R-:W-:Y:S04]  /*6440*/  BSSY.RECONVERGENT B1, `(.L_x_13838) ;  /* 0x0000576000017945 */ /* 0x000fe80003800200 */
[----:B------:R-:W-:Y:S05]  /*6450*/  @!P0 BRA `(.L_x_13839) ;  /* 0x0000002800ec8947 */ /* 0x000fea0003800000 */
        /* <DEDUP_REMOVED lines=22> */
.L_x_13844:
        /* <DEDUP_REMOVED lines=13> */
.L_x_13846:
[----:B------:R-:W-:Y:S05]  /*6690*/  BSYNC.RECONVERGENT B4 ;  /* 0x0000000000047941 */ /* 0x000fea0003800200 */
.L_x_13845:
        /* <DEDUP_REMOVED lines=43> */
.L_x_13843:
[----:B------:R-:W-:Y:S05]  /*6950*/  BSYNC.RECONVERGENT B3 ;  /* 0x0000000000037941 */ /* 0x000fea0003800200 */
.L_x_13842:
        /* <DEDUP_REMOVED lines=11> */
.L_x_13841:
[----:B------:R-:W-:Y:S05]  /*6a10*/  BSYNC.RECONVERGENT B2 ;  /* 0x0000000000027941 */ /* 0x000fea0003800200 */
.L_x_13840:
        /* <DEDUP_REMOVED lines=17> */
.L_x_13851:
        /* <DEDUP_REMOVED lines=13> */
.L_x_13853:
[----:B------:R-:W-:Y:S05]  /*6c00*/  BSYNC.RECONVERGENT B4 ;  /* 0x0000000000047941 */ /* 0x000fea0003800200 */
.L_x_13852:
        /* <DEDUP_REMOVED lines=42> */
.L_x_13850:
[----:B------:R-:W-:Y:S05]  /*6eb0*/  BSYNC.RECONVERGENT B3 ;  /* 0x0000000000037941 */ /* 0x000fea0003800200 */
.L_x_13849:
[----:B------:R-:W-:Y:S01]  /*6ec0*/  I2FP.F32.U32 R11, R11 ;  /* 0x0000000b000b7245 */ /* 0x000fe20000201000 */
[----:B------:R-:W-:Y:S02]  /*6ed0*/  HADD2.F32 R57, -RZ, R44.H1_H1 ;  /* 0x3000002cff397230 */ /* 0x000fe40000004100 */
[----:B------:R-:W-:-:S03]  /*6ee0*/  IMAD.MOV.U32 R58, RZ, RZ, 0x2f800000 ;  /* 0x2f800000ff3a7424 */ /* 0x000fc600078e00ff */
[----:B------:R-:W-:Y:S01]  /*6ef0*/  FMUL.FTZ R57, R57, UR13 ;  /* 0x0000000d39397c20 */ /* 0x000fe20008410000 */
[----:B------:R-:W-:-:S03]  /*6f00*/  FFMA.FTZ R11, R11, R58, 1.1641532182693481445e-10 ;  /* 0x2f0000000b0b7423 */ /* 0x000fc6000001003a */
[----:B------:R-:W-:Y:S01]  /*6f10*/  FMUL.FTZ R58, R57, UR12 ;  /* 0x0000000c393a7c20 */ /* 0x000fe20008410000 */
[----:B------:R-:W-:Y:S01]  /*6f20*/  HADD2.F32 R57, -RZ, R24.H1_H1 ;  /* 0x30000018ff397230 */ /* 0x000fe20000004100 */
[----:B------:R-:W-:-:S04]  /*6f30*/  FSETP.GTU.FTZ.AND P2, PT, R11, UR10, PT ;  /* 0x0000000a0b007c0b */ /* 0x000fc8000bf5c000 */
[----:B------:R-:W-:Y:S02]  /*6f40*/  FSEL R58, R58, RZ, !P2 ;  /* 0x000000ff3a3a7208 */ /* 0x000fe40005000000 */
[----:B------:R-:W-:-:S03]  /*6f50*/  SEL R11, RZ, 0x1, P2 ;  /* 0x00000001ff0b7807 */ /* 0x000fc60001000000 */
[----:B------:R-:W-:-:S07]  /*6f60*/  FFMA.FTZ R57, R58, R57, R41 ;  /* 0x000000393a397223 */ /* 0x000fce0000010029 */
.L_x_13848:
[----:B------:R-:W-:Y:S05]  /*6f70*/  BSYNC.RECONVERGENT B2 ;  /* 0x0000000000027941 */ /* 0x000fea0003800200 */
.L_x_13847:
        /* <DEDUP_REMOVED lines=17> */
.L_x_13858:
        /* <DEDUP_REMOVED lines=13> */
.L_x_13860:
[----:B------:R-:W-:Y:S05]  /*7160*/  BSYNC.RECONVERGENT B4 ;  /* 0x0000000000047941 */ /* 0x000fea0003800200 */
.L_x_13859:
        /* <DEDUP_REMOVED lines=43> */
.L_x_13857:
[----:B------:R-:W-:Y:S05]  /*7420*/  BSYNC.RECONVERGENT B3 ;  /* 0x0000000000037941 */ /* 0x000fea0003800200 */
.L_x_13856:
[----:B------:R-:W-:Y:S01]  /*7430*/  I2FP.F32.U32 R58, R61 ;  /* 0x0000003d003a7245 */ /* 0x000fe20000201000 */
[----:B------:R-:W-:Y:S02]  /*7440*/  HADD2.F32 R61, -RZ, R45.H0_H0 ;  /* 0x2000002dff3d7230 */ /* 0x000fe40000004100 */
        /* <DEDUP_REMOVED lines=8> */
[----:B------:R-:W-:-:S07]  /*74d0*/  FFMA.FTZ R58, R59, R58, R42 ;  /* 0x0000003a3b3a7223 */ /* 0x000fce000001002a */
.L_x_13855:
[----:B------:R-:W-:Y:S05]  /*74e0*/  BSYNC.RECONVERGENT B2 ;  /* 0x0000000000027941 */ /* 0x000fea0003800200 */
.L_x_13854:
        /* <DEDUP_REMOVED lines=17> */
.L_x_13865:
        /* <DEDUP_REMOVED lines=13> */
.L_x_13867:
[----:B------:R-:W-:Y:S05]  /*76d0*/  BSYNC.RECONVERGENT B4 ;  /* 0x0000000000047941 */ /* 0x000fea0003800200 */
.L_x_13866:
        /* <DEDUP_REMOVED lines=43> */
.L_x_13864:
[----:B------:R-:W-:Y:S05]  /*7990*/  BSYNC.RECONVERGENT B3 ;  /* 0x0000000000037941 */ /* 0x000fea0003800200 */
.L_x_13863:
        /* <DEDUP_REMOVED lines=11> */
.L_x_13862:
[----:B------:R-:W-:Y:S05]  /*7a50*/  BSYNC.RECONVERGENT B2 ;  /* 0x0000000000027941 */ /* 0x000fea0003800200 */
.L_x_13861:
        /* <DEDUP_REMOVED lines=17> */
.L_x_13872:
        /* <DEDUP_REMOVED lines=13> */
.L_x_13874:
[----:B------:R-:W-:Y:S05]  /*7c40*/  BSYNC.RECONVERGENT B4 ;  /* 0x0000000000047941 */ /* 0x000fea0003800200 */
.L_x_13873:
        /* <DEDUP_REMOVED lines=43> */
.L_x_13871:
[----:B------:R-:W-:Y:S05]  /*7f00*/  BSYNC.RECONVERGENT B3 ;  /* 0x0000000000037941 */ /* 0x000fea0003800200 */
.L_x_13870:
        /* <DEDUP_REMOVED lines=11> */
.L_x_13869:
[----:B------:R-:W-:Y:S05]  /*7fc0*/  BSYNC.RECONVERGENT B2 ;  /* 0x0000000000027941 */ /* 0x000fea0003800200 */
.L_x_13868:
        /* <DEDUP_REMOVED lines=17> */
.L_x_13879:
        /* <DEDUP_REMOVED lines=13> */
.L_x_13881:
[----:B------:R-:W-:Y:S05]  /*81b0*/  BSYNC.RECONVERGENT B4 ;  /* 0x0000000000047941 */ /* 0x000fea0003800200 */
.L_x_13880:
        /* <DEDUP_REMOVED lines=43> */
.L_x_13878:
[----:B------:R-:W-:Y:S05]  /*8470*/  BSYNC.RECONVERGENT B3 ;  /* 0x0000000000037941 */ /* 0x000fea0003800200 */
.L_x_13877:
        /* <DEDUP_REMOVED lines=11> */
.L_x_13876:
[----:B------:R-:W-:Y:S05]  /*8530*/  BSYNC.RECONVERGENT B2 ;  /* 0x0000000000027941 */ /* 0x000fea0003800200 */
.L_x_13875:
        /* <DEDUP_REMOVED lines=17> */
.L_x_13886:
        /* <DEDUP_REMOVED lines=13> */
.L_x_13888:
[----:B------:R-:W-:Y:S05]  /*8720*/  BSYNC.RECONVERGENT B4 ;  /* 0x0000000000047941 */ /* 0x000fea0003800200 */
.L_x_13887:
        /* <DEDUP_REMOVED lines=43> */
.L_x_13885:
[----:B------:R-:W-:Y:S05]  /*89e0*/  BSYNC.RECONVERGENT B3 ;  /* 0x0000000000037941 */ /* 0x000fea0003800200 */
.L_x_13884:
        /* <DEDUP_REMOVED lines=11> */
.L_x_13883:
[----:B------:R-:W-:Y:S05]  /*8aa0*/  BSYNC.RECONVERGENT B2 ;  /* 0x0000000000027941 */ /* 0x000fea0003800200 */
.L_x_13882:
        /* <DEDUP_REMOVED lines=16> */
.L_x_13892:
        /* <DEDUP_REMOVED lines=13> */
.L_x_13894:
[----:B------:R-:W-:Y:S05]  /*8c80*/  BSYNC.RECONVERGENT B3 ;  /* 0x0000000000037941 */ /* 0x000fea0003800200 */
.L_x_13893:
        /* <DEDUP_REMOVED lines=43> */
.L_x_13891:
[----:B------:R-:W-:Y:S05]  /*8f40*/  BSYNC.RECONVERGENT B2 ;  /* 0x0000000000027941 */ /* 0x000fea0003800200 */
.L_x_13890:
        /* <DEDUP_REMOVED lines=12> */
.L_x_13839:
        /* <DEDUP_REMOVED lines=21> */
.L_x_13899:
        /* <DEDUP_REMOVED lines=13> */
.L_x_13901:
[----:B------:R-:W-:Y:S05]  /*9230*/  BSYNC.RECONVERGENT B4 ;  /* 0x0000000000047941 */ /* 0x000fea0003800200 */
.L_x_13900:
        /* <DEDUP_REMOVED lines=43> */
.L_x_13898:
[----:B------:R-:W-:Y:S05]  /*94f0*/  BSYNC.RECONVERGENT B3 ;  /* 0x0000000000037941 */ /* 0x000fea0003800200 */
.L_x_13897:
[----:B------:R-:W-:Y:S01]  /*9500*/  I2FP.F32.U32 R9, R9 ;  /* 0x0000000900097245 */ /* 0x000fe20000201000 */
[----:B-----5:R-:W-:Y:S02]  /*9510*/  HADD2.F32 R57, -RZ, R44.H0_H0 ;  /* 0x2000002cff397230 */ /* 0x020fe40000004100 */
[----:B------:R-:W-:-:S03]  /*9520*/  IMAD.MOV.U32 R56, RZ, RZ, 0x2f800000 ;  /* 0x2f800000ff387424 */ /* 0x000fc600078e00ff */
[----:B------:R-:W-:Y:S01]  /*9530*/  FMUL.FTZ R57, R57, UR13 ;  /* 0x0000000d39397c20 */ /* 0x000fe20008410000 */
[----:B------:R-:W-:-:S03]  /*9540*/  FFMA.FTZ R9, R9, R56, 1.1641532182693481445e-10 ;  /* 0x2f00000009097423 */ /* 0x000fc60000010038 */
[----:B------:R-:W-:Y:S01]  /*9550*/  FMUL.FTZ R56, R57, UR12 ;  /* 0x0000000c39387c20 */ /* 0x000fe20008410000 */
[----:B------:R-:W-:Y:S01]  /*9560*/  HADD2.F32 R57, -RZ, R24.H0_H0 ;  /* 0x20000018ff397230 */ /* 0x000fe20000004100 */
[----:B------:R-:W-:-:S04]  /*9570*/  FSETP.GTU.FTZ.AND P0, PT, R9, UR10, PT ;  /* 0x0000000a09007c0b */ /* 0x000fc8000bf1c000 */
[----:B------:R-:W-:Y:S02]  /*9580*/  FSEL R56, R56, RZ, !P0 ;  /* 0x000000ff38387208 */ /* 0x000fe40004000000 */
[----:B------:R-:W-:-:S03]  /*9590*/  SEL R9, RZ, 0x1, P0 ;  /* 0x00000001ff097807 */ /* 0x000fc60000000000 */
[----:B------:R-:W-:-:S07]  /*95a0*/  FMUL.FTZ R56, R57, R56 ;  /* 0x0000003839387220 */ /* 0x000fce0000410000 */
.L_x_13896:
[----:B------:R-:W-:Y:S05]  /*95b0*/  BSYNC.RECONVERGENT B2 ;  /* 0x0000000000027941 */ /* 0x000fea0003800200 */
.L_x_13895:
        /* <DEDUP_REMOVED lines=17> */
.L_x_13906:
        /* <DEDUP_REMOVED lines=13> */
.L_x_13908:
[----:B------:R-:W-:Y:S05]  /*97a0*/  BSYNC.RECONVERGENT B4 ;  /* 0x0000000000047941 */ /* 0x000fea0003800200 */
.L_x_13907:
        /* <DEDUP_REMOVED lines=42> */
.L_x_13905:
[----:B------:R-:W-:Y:S05]  /*9a50*/  BSYNC.RECONVERGENT B3 ;  /* 0x0000000000037941 */ /* 0x000fea0003800200 */
.L_x_13904:
        /* <DEDUP_REMOVED lines=11> */
.L_x_13903:
[----:B------:R-:W-:Y:S05]  /*9b10*/  BSYNC.RECONVERGENT B2 ;  /* 0x0000000000027941 */ /* 0x000fea0003800200 */
.L_x_13902:
        /* <DEDUP_REMOVED lines=17> */
.L_x_13913:
        /* <DEDUP_REMOVED lines=13> */
.L_x_13915:
[----:B------:R-:W-:Y:S05]  /*9d00*/  BSYNC.RECONVERGENT B4 ;  /* 0x0000000000047941 */ /* 0x000fea0003800200 */
.L_x_13914:
        /* <DEDUP_REMOVED lines=43> */
.L_x_13912:
[----:B------:R-:W-:Y:S05]  /*9fc0*/  BSYNC.RECONVERGENT B3 ;  /* 0x0000000000037941 */ /* 0x000fea0003800200 */
.L_x_13911:
        /* <DEDUP_REMOVED lines=11> */
.L_x_13910:
[----:B------:R-:W-:Y:S05]  /*a080*/  BSYNC.RECONVERGENT B2 ;  /* 0x0000000000027941 */ /* 0x000fea0003800200 */
.L_x_13909:
        /* <DEDUP_REMOVED lines=17> */
.L_x_13920:
        /* <DEDUP_REMOVED lines=13> */
.L_x_13922:
[----:B------:R-:W-:Y:S05]  /*a270*/  BSYNC.RECONVERGENT B4 ;  /* 0x0000000000047941 */ /* 0x000fea0003800200 */
.L_x_13921:
        /* <DEDUP_REMOVED lines=43> */
.L_x_13919:
[----:B------:R-:W-:Y:S05]  /*a530*/  BSYNC.RECONVERGENT B3 ;  /* 0x0000000000037941 */ /* 0x000fea0003800200 */
.L_x_13918:
        /* <DEDUP_REMOVED lines=11> */
.L_x_13917:
[----:B------:R-:W-:Y:S05]  /*a5f0*/  BSYNC.RECONVERGENT B2 ;  /* 0x0000000000027941 */ /* 0x000fea0003800200 */
.L_x_13916:
        /* <DEDUP_REMOVED lines=17> */
.L_x_13927:
        /* <DEDUP_REMOVED lines=13> */
.L_x_13929:
[----:B------:R-:W-:Y:S05]  /*a7e0*/  BSYNC.RECONVERGENT B4 ;  /* 0x0000000000047941 */ /* 0x000fea0003800200 */
.L_x_13928:
        /* <DEDUP_REMOVED lines=43> */
.L_x_13926:
[----:B------:R-:W-:Y:S05]  /*aaa0*/  BSYNC.RECONVERGENT B3 ;  /* 0x0000000000037941 */ /* 0x000fea0003800200 */
.L_x_13925:
        /* <DEDUP_REMOVED lines=11> */
.L_x_13924:
[----:B------:R-:W-:Y:S05]  /*ab60*/  BSYNC.RECONVERGENT B2 ;  /* 0x0000000000027941 */ /* 0x000fea0003800200 */
.L_x_13923:
[----:B------:R-:W-:Y:S01]  /*ab70*/  BSSY.RECONVERGENT B2, `(.L_x_13930) ;  /* 0x0000056000027945 */ /* 0x000fe20003800200 */
[----:B------:R-:W-:Y:S01]  /*ab80*/  MOV R63, R62 ;  /* 0x0000003e003f7202 */ /* 0x000fe20000000f00 */
[----:B------:R-:W-:Y:S02]  /*ab90*/  IMAD.MOV.U32 R61, RZ, RZ, RZ ;  /* 0x000000ffff3d7224 */ /* 0x000fe400078e00ff */
[----:B------:R-:W-:Y:S05]  /*aba0*/  @!P1 BRA `(.L_x_13931) ;  /* 0x0000000400489947 */ /* 0x000fea0003800000 */
[----:B------:R-:W-:Y:S01]  /*abb0*/  ISETP.NE.AND P0, PT, R62, 0x1, PT ;  /* 0x000000013e00780c */ /* 0x000fe20003f05270 */
[----:B------:R-:W-:Y:S01]  /*abc0*/  BSSY.RECONVERGENT B3, `(.L_x_13932) ;  /* 0x0000045000037945 */ /* 0x000fe20003800200 */
[----:B------:R-:W-:Y:S01]  /*abd0*/  HFMA2 R63, -RZ, RZ, 0, 1.1920928955078125e-07 ;  /* 0x00000002ff3f7431 */ /* 0x000fe200000001ff */
[----:B------:R-:W-:-:S10]  /*abe0*/  MOV R61, R10 ;  /* 0x0000000a003d7202 */ /* 0x000fd40000000f00 */
[----:B------:R-:W-:Y:S05]  /*abf0*/  @!P0 BRA `(.L_x_13933) ;  /* 0x0000000400048947 */ /* 0x000fea0003800000 */
[----:B------:R-:W-:-:S13]  /*ac00*/  ISETP.NE.AND P0, PT, R62, 0x3, PT ;  /* 0x000000033e00780c */ /* 0x000fda0003f05270 */
[----:B------:R-:W-:Y:S05]  /*ac10*/  @!P0 BRA `(.L_x_13934) ;  /* 0x0000000000188947 */ /* 0x000fea0003800000 */
[----:B------:R-:W-:-:S13]  /*ac20*/  ISETP.NE.AND P0, PT, R62, 0x2, PT ;  /* 0x000000023e00780c */ /* 0x000fda0003f05270 */
[----:B------:R-:W-:Y:S01]  /*ac30*/  @!P0 IMAD.MOV.U32 R63, RZ, RZ, 0x3 ;  /* 0x00000003ff3f8424 */ /* 0x000fe200078e00ff */
[----:B------:R-:W-:Y:S01]  /*ac40*/  @!P0 MOV R61, R6 ;  /* 0x00000006003d8202 */ /* 0x000fe20000000f00 */
[----:B------:R-:W-:Y:S01]  /*ac50*/  @P0 IMAD.MOV.U32 R61, RZ, RZ, R7 ;  /* 0x000000ffff3d0224 */ /* 0x000fe200078e0007 */
[----:B------:R-:W-:Y:S01]  /*ac60*/  @P0 IADD3 R63, PT, PT, R62, 0x1, RZ ;  /* 0x000000013e3f0810 */ /* 0x000fe20007ffe0ff */
[----:B------:R-:W-:Y:S06]  /*ac70*/  BRA `(.L_x_13933) ;  /* 0x0000000000e47947 */ /* 0x000fec0003800000 */
.L_x_13934:
        /* <DEDUP_REMOVED lines=13> */
.L_x_13936:
[----:B------:R-:W-:Y:S05]  /*ad50*/  BSYNC.RECONVERGENT B4 ;  /* 0x0000000000047941 */ /* 0x000fea0003800200 */
.L_x_13935:
        /* <DEDUP_REMOVED lines=41> */
[----:B------:R-:W-:Y:S01]  /*aff0*/  HFMA2 R63, -RZ, RZ, 0, 0 ;  /* 0x00000000ff3f7431 */ /* 0x000fe200000001ff */
[----:B------:R-:W-:-:S07]  /*b000*/  MOV R80, R62 ;  /* 0x0000003e00507202 */ /* 0x000fce0000000f00 */
.L_x_13933:
[----:B------:R-:W-:Y:S05]  /*b010*/  BSYNC.RECONVERGENT B3 ;  /* 0x0000000000037941 */ /* 0x000fea0003800200 */
.L_x_13932:
        /* <DEDUP_REMOVED lines=11> */
.L_x_13931:
[----:B------:R-:W-:Y:S05]  /*b0d0*/  BSYNC.RECONVERGENT B2 ;  /* 0x0000000000027941 */ /* 0x000fea0003800200 */
.L_x_13930:
[----:B------:R-:W-:Y:S01]  /*b0e0*/  BSSY.RECONVERGENT B2, `(.L_x_13937) ;  /* 0x0000056000027945 */ /* 0x000fe20003800200 */
[----:B------:R-:W-:Y:S01]  /*b0f0*/  HFMA2 R62, -RZ, RZ, 0, 0 ;  /* 0x00000000ff3e7431 */ /* 0x000fe200000001ff */
        /* <DEDUP_REMOVED lines=10> */
[----:B------:R-:W-:Y:S01]  /*b1a0*/  @!P0 MOV R72, 0x3 ;  /* 0x0000000300488802 */ /* 0x000fe20000000f00 */
[----:B------:R-:W-:Y:S01]  /*b1b0*/  @!P0 IMAD.MOV.U32 R68, RZ, RZ, R6 ;  /* 0x000000ffff448224 */ /* 0x000fe200078e0006 */
[----:B------:R-:W-:Y:S02]  /*b1c0*/  @P0 IADD3 R72, PT, PT, R63, 0x1, RZ ;  /* 0x000000013f480810 */ /* 0x000fe40007ffe0ff */
[----:B------:R-:W-:Y:S01]  /*b1d0*/  @P0 MOV R68, R7 ;  /* 0x0000000700440202 */ /* 0x000fe20000000f00 */
[----:B------:R-:W-:Y:S06]  /*b1e0*/  BRA `(.L_x_13940) ;  /* 0x0000000000e47947 */ /* 0x000fec0003800000 */
.L_x_13941:
        /* <DEDUP_REMOVED lines=13> */
.L_x_13943:
[----:B------:R-:W-:Y:S05]  /*b2c0*/  BSYNC.RECONVERGENT B4 ;  /* 0x0000000000047941 */ /* 0x000fea0003800200 */
.L_x_13942:
        /* <DEDUP_REMOVED lines=43> */
.L_x_13940:
[----:B------:R-:W-:Y:S05]  /*b580*/  BSYNC.RECONVERGENT B3 ;  /* 0x0000000000037941 */ /* 0x000fea0003800200 */
.L_x_13939:
[----:B------:R-:W-:Y:S01]  /*b590*/  I2FP.F32.U32 R62, R68 ;  /* 0x00000044003e7245 */ /* 0x000fe20000201000 */
[----:B-----5:R-:W-:Y:S01]  /*b5a0*/  HADD2.F32 R68, -RZ, R47.H0_H0 ;  /* 0x2000002fff447230 */ /* 0x020fe20000004100 */
[----:B------:R-:W-:-:S04]  /*b5b0*/  MOV R63, 0x2f800000 ;  /* 0x2f800000003f7802 */ /* 0x000fc80000000f00 */
        /* <DEDUP_REMOVED lines=8> */
.L_x_13938:
[----:B------:R-:W-:Y:S05]  /*b640*/  BSYNC.RECONVERGENT B2 ;  /* 0x0000000000027941 */ /* 0x000fea0003800200 */
.L_x_13937:
[----:B------:R-:W-:Y:S02]  /*b650*/  HFMA2 R63, -RZ, RZ, 0, 0 ;  /* 0x00000000ff3f7431 */ /* 0x000fe400000001ff */
        /* <DEDUP_REMOVED lines=10> */
[----:B------:R-:W-:Y:S01]  /*b700*/  @!P0 MOV R82, 0x3 ;  /* 0x0000000300528802 */ /* 0x000fe20000000f00 */
[----:B------:R-:W-:Y:S01]  /*b710*/  @P0 VIADD R82, R72, 0x1 ;  /* 0x0000000148520836 */ /* 0x000fe20000000000 */
[----:B------:R-:W-:Y:S02]  /*b720*/  @!P0 MOV R63, R6 ;  /* 0x00000006003f8202 */ /* 0x000fe40000000f00 */
[----:B------:R-:W-:Y:S01]  /*b730*/  @P0 MOV R63, R7 ;  /* 0x00000007003f0202 */ /* 0x000fe20000000f00 */
[----:B------:R-:W-:Y:S06]  /*b740*/  BRA `(.L_x_13945) ;  /* 0x0000000000e47947 */ /* 0x000fec0003800000 */
.L_x_13946:
[----:B------:R-:W-:Y:S01]  /*b750*/  IADD3 R4, PT, PT, R4, 0x1, RZ ;  /* 0x0000000104047810 */ /* 0x000fe20007ffe0ff */
[----:B------:R-:W-:Y:S03]  /*b760*/  BSSY.RECONVERGENT B3, `(.L_x_13947) ;  /* 0x000000c000037945 */ /* 0x000fe60003800200 */
[C---:B------:R-:W-:Y:S01]  /*b770*/  ISETP.NE.AND P0, PT, R4.reuse, RZ, PT ;  /* 0x000000ff0400720c */ /* 0x040fe20003f05270 */
[----:B------:R-:W-:-:S12]  /*b780*/  IMAD.WIDE.U32 R82, R4, -0x2daee0ad, RZ ;  /* 0xd2511f5304527825 */ /* 0x000fd800078e00ff */
[----:B------:R-:W-:Y:S05]  /*b790*/  @P0 BRA `(.L_x_13948) ;  /* 0x0000000000200947 */ /* 0x000fea0003800000 */
[----:B------:R-:W-:-:S05]  /*b7a0*/  VIADD R5, R5, 0x1 ;  /* 0x0000000105057836 */ /* 0x000fca0000000000 */
[----:B------:R-:W-:-:S13]  /*b7b0*/  ISETP.NE.AND P0, PT, R5, RZ, PT ;  /* 0x000000ff0500720c */ /* 0x000fda0003f05270 */
[----:B------:R-:W-:Y:S02]  /*b7c0*/  @!P0 IADD3 R3, PT, PT, R3, 0x1, RZ ;  /* 0x0000000103038810 */ /* 0x000fe40007ffe0ff */
[----:B------:R-:W-:Y:S02]  /*b7d0*/  @!P0 IADD3 R6, PT, PT, R8, 0x1, RZ ;  /* 0x0000000108068810 */ /* 0x000fe40007ffe0ff */
[----:B------:R-:W-:Y:S02]  /*b7e0*/  ISETP.NE.AND P2, PT, R3, RZ, !P0 ;  /* 0x000000ff0300720c */ /* 0x000fe40004745270 */
[----:B------:R-:W-:-:S11]  /*b7f0*/  @!P0 MOV R5, RZ ;  /* 0x000000ff00058202 */ /* 0x000fd60000000f00 */
[----:B------:R-:W-:-:S05]  /*b800*/  @P2 IMAD.MOV R6, RZ, RZ, R8 ;  /* 0x000000ffff062224 */ /* 0x000fca00078e0208 */
[----:B------:R-:W-:-:S07]  /*b810*/  @!P0 MOV R8, R6 ;  /* 0x0000000600088202 */ /* 0x000fce0000000f00 */
.L_x_13948:
[----:B------:R-:W-:Y:S05]  /*b820*/  BSYNC.RECONVERGENT B3 ;  /* 0x0000000000037941 */ /* 0x000fea0003800200 */
.L_x_13947:
        /* <DEDUP_REMOVED lines=43> */
.L_x_13945:
[----:B------:R-:W-:Y:S05]  /*bae0*/  BSYNC.RECONVERGENT B2 ;  /* 0x0000000000027941 */ /* 0x000fea0003800200 */
.L_x_13944:
        /* <DEDUP_REMOVED lines=11> */
.L_x_13889:
[----:B------:R-:W-:Y:S05]  /*bba0*/  BSYNC.RECONVERGENT B1 ;  /* 0x0000000000017941 */ /* 0x000fea0003800200 */
.L_x_13838:
        /* <DEDUP_REMOVED lines=42> */
.L_x_13950:
[----:B------:R-:W-:Y:S05]  /*be50*/  BSYNC.RECONVERGENT B1 ;  /* 0x0000000000017941 */ /* 0x000fea0003800200 */
.L_x_13949:
        /* <DEDUP_REMOVED lines=56> */
.L_x_13966:
        /* <DEDUP_REMOVED lines=17> */
[----:B------:R-:W-:Y:S02]  /*c2f0*/  VIADD R78, R78, 0xffffffff ;  /* 0xffffffff4e4e7836 */ /* 0x000fe40000000000 */
[----:B------:R-:W-:Y:S02]  /*c300*/  HADD2.F32 R86, -RZ, R12.H1_H1 ;  /* 0x3000000cff567230 */ /* 0x000fe40000004100 */
[C---:B------:R-:W-:Y:S01]  /*c310*/  FADD.FTZ R50, -R77.reuse, R50 ;  /* 0x000000324d327221 */ /* 0x040fe20000010100 */
[C---:B------:R-:W-:Y:S01]  /*c320*/  FADD.FTZ R70, -R77.reuse, R49 ;  /* 0x000000314d467221 */ /* 0x040fe20000010100 */
[C---:B------:R-:W-:Y:S01]  /*c330*/  FADD.FTZ R88, -R77.reuse, R62 ;  /* 0x0000003e4d587221 */ /* 0x040fe20000010100 */
[----:B------:R-:W-:Y:S02]  /*c340*/  HADD2.F32 R62, -RZ, R13.H0_H0 ;  /* 0x2000000dff3e7230 */ /* 0x000fe40000004100 */
[----:B------:R-:W-:Y:S01]  /*c350*/  FADD.FTZ R0, -R77, R48 ;  /* 0x000000304d007221 */ /* 0x000fe20000010100 */
[----:B------:R-:W-:-:S02]  /*c360*/  HADD2.F32 R49, -RZ, R29.H0_H0 ;  /* 0x2000001dff317230 */ /* 0x000fc40000004100 */
[----:B------:R-:W-:Y:S01]  /*c370*/  FMUL.FTZ R50, R75, R50 ;  /* 0x000000324b327220 */ /* 0x000fe20000410000 */
[C---:B------:R-:W-:Y:S01]  /*c380*/  FADD.FTZ R48, -R77.reuse, R51 ;  /* 0x000000334d307221 */ /* 0x040fe20000010100 */
[----:B------:R-:W-:Y:S01]  /*c390*/  FADD.FTZ R74, -R77, R55 ;  /* 0x000000374d4a7221 */ /* 0x000fe20000010100 */
[----:B------:R-:W-:Y:S02]  /*c3a0*/  HADD2.F32 R55, -RZ, R13.H1_H1 ;  /* 0x3000000dff377230 */ /* 0x000fe40000004100 */
[----:B------:R-:W-:Y:S01]  /*c3b0*/  FFMA.FTZ R62, R50, R62, R49 ;  /* 0x0000003e323e7223 */ /* 0x000fe20000010031 */
[C---:B------:R-:W-:Y:S01]  /*c3c0*/  FMUL.FTZ R48, R75.reuse, R48 ;  /* 0x000000304b307220 */ /* 0x040fe20000410000 */
[----:B------:R-:W-:Y:S02]  /*c3d0*/  HADD2.F32 R49, -RZ, R29.H1_H1 ;  /* 0x3000001dff317230 */ /* 0x000fe40000004100 */
[----:B------:R-:W-:Y:S01]  /*c3e0*/  FMUL.FTZ R70, R75, R70 ;  /* 0x000000464b467220 */ /* 0x000fe20000410000 */
[----:B------:R-:W-:-:S02]  /*c3f0*/  HADD2.F32 R51, -RZ, R28.H1_H1 ;  /* 0x3000001cff337230 */ /* 0x000fc40000004100 */
        /* <DEDUP_REMOVED lines=10> */
[----:B------:R-:W-:Y:S01]  /*c4a0*/  FADD.FTZ R92, -R77, R63 ;  /* 0x0000003f4d5c7221 */ /* 0x000fe20000010100 */
[----:B------:R-:W-:Y:S01]  /*c4b0*/  FFMA.FTZ R55, R48, R55, R49 ;  /* 0x0000003730377223 */ /* 0x000fe20000010031 */
[----:B------:R-:W-:-:S02]  /*c4c0*/  HADD2.F32 R90, -RZ, R12.H0_H0 ;  /* 0x2000000cff5a7230 */ /* 0x000fc40000004100 */
[----:B------:R-:W-:Y:S01]  /*c4d0*/  FFMA.FTZ R70, R70, R86, R51 ;  /* 0x0000005646467223 */ /* 0x000fe20000010033 */
[----:B------:R-:W-:Y:S01]  /*c4e0*/  HADD2.F32 R53, -RZ, R28.H0_H0 ;  /* 0x2000001cff357230 */ /* 0x000fe20000004100 */
[----:B------:R-:W0:Y:S01]  /*c4f0*/  LDC.64 R48, c[0x0][0x428] ;  /* 0x00010a00ff307b82 */ /* 0x000e220000000a00 */
[C---:B------:R-:W-:Y:S01]  /*c500*/  FMUL.FTZ R0, R75.reuse, R0 ;  /* 0x000000004b007220 */ /* 0x040fe20000410000 */
[----:B------:R-:W-:Y:S02]  /*c510*/  HADD2.F32 R51, -RZ, R14.H0_H0 ;  /* 0x2000000eff337230 */ /* 0x000fe40000004100 */
[C---:B------:R-:W-:Y:S01]  /*c520*/  FMUL.FTZ R52, R75.reuse, R52 ;  /* 0x000000344b347220 */ /* 0x040fe20000410000 */
[----:B------:R-:W-:Y:S02]  /*c530*/  HADD2.F32 R57, -RZ, R30.H0_H0 ;  /* 0x2000001eff397230 */ /* 0x000fe40000004100 */
[----:B------:R-:W-:Y:S01]  /*c540*/  FMUL.FTZ R72, R75, R72 ;  /* 0x000000484b487220 */ /* 0x000fe20000410000 */
[----:B------:R-:W-:-:S02]  /*c550*/  HADD2.F32 R61, -RZ, R14.H1_H1 ;  /* 0x3000000eff3d7230 */ /* 0x000fc40000004100 */
[C---:B------:R-:W-:Y:S01]  /*c560*/  FMUL.FTZ R54, R75.reuse, R54 ;  /* 0x000000364b367220 */ /* 0x040fe20000410000 */
[----:B------:R-:W-:Y:S02]  /*c570*/  HADD2.F32 R59, -RZ, R30.H1_H1 ;  /* 0x3000001eff3b7230 */ /* 0x000fe40000004100 */
        /* <DEDUP_REMOVED lines=9> */
[----:B------:R-:W-:-:S02]  /*c610*/  HADD2.F32 R63, -RZ, R15.H0_H0 ;  /* 0x2000000fff3f7230 */ /* 0x000fc40000004100 */
[----:B------:R-:W-:Y:S01]  /*c620*/  FFMA.FTZ R53, R0, R90, R53 ;  /* 0x0000005a00357223 */ /* 0x000fe20000010035 */
[----:B------:R-:W-:Y:S02]  /*c630*/  HADD2.F32 R71, -RZ, R31.H0_H0 ;  /* 0x2000001fff477230 */ /* 0x000fe40000004100 */
[----:B------:R-:W-:Y:S01]  /*c640*/  FFMA.FTZ R50, R52, R51, R57 ;  /* 0x0000003334327223 */ /* 0x000fe20000010039 */
[----:B------:R-:W-:Y:S02]  /*c650*/  HADD2.F32 R73, -RZ, R15.H1_H1 ;  /* 0x3000000fff497230 */ /* 0x000fe40000004100 */
[----:B------:R-:W-:Y:S01]  /*c660*/  FFMA.FTZ R61, R72, R61, R59 ;  /* 0x0000003d483d7223 */ /* 0x000fe2000001003b */
[----:B------:R-:W-:Y:S01]  /*c670*/  HADD2.F32 R75, -RZ, R31.H1_H1 ;  /* 0x3000001fff4b7230 */ /* 0x000fe20000004100 */
[----:B------:R-:W-:Y:S01]  /*c680*/  SHF.R.S32.HI R0, RZ, 0x1f, R79 ;  /* 0x0000001fff007819 */ /* 0x000fe2000001144f */
[----:B------:R-:W-:Y:S02]  /*c690*/  HADD2.F32 R57, -RZ, R16.H0_H0 ;  /* 0x20000010ff397230 */ /* 0x000fe40000004100 */
[----:B------:R-:W-:Y:S01]  /*c6a0*/  FFMA.FTZ R51, R54, R63, R71 ;  /* 0x0000003f36337223 */ /* 0x000fe20000010047 */
[----:B------:R-:W-:-:S02]  /*c6b0*/  HADD2.F32 R59, -RZ, R32.H0_H0 ;  /* 0x20000020ff3b7230 */ /* 0x000fc40000004100 */
[----:B------:R-:W-:Y:S01]  /*c6c0*/  FFMA.FTZ R74, R74, R73, R75 ;  /* 0x000000494a4a7223 */ /* 0x000fe2000001004b */
[----:B------:R-:W-:Y:S01]  /*c6d0*/  HADD2.F32 R63, -RZ, R16.H1_H1 ;  /* 0x30000010ff3f7230 */ /* 0x000fe20000004100 */
[----:B------:R-:W-:Y:S01]  /*c6e0*/  LEA.HI R79, R0, R79, RZ, 0x3 ;  /* 0x0000004f004f7211 */ /* 0x000fe200078f18ff */
[----:B------:R-:W-:Y:S01]  /*c6f0*/  HADD2.F32 R71, -RZ, R32.H1_H1 ;  /* 0x30000020ff477230 */ /* 0x000fe20000004100 */
[----:B------:R-:W-:Y:S01]  /*c700*/  LOP3.LUT R0, R83, 0x1f, RZ, 0xc0, !PT ;  /* 0x0000001f53007812 */ /* 0x000fe200078ec0ff */
[----:B------:R-:W-:Y:S02]  /*c710*/  HADD2.F32 R73, -RZ, R17.H0_H0 ;  /* 0x20000011ff497230 */ /* 0x000fe40000004100 */
[----:B------:R-:W-:Y:S01]  /*c720*/  FFMA.FTZ R52, R78, R57, R59 ;  /* 0x000000394e347223 */ /* 0x000fe2000001003b */
[----:B------:R-:W-:Y:S02]  /*c730*/  HADD2.F32 R75, -RZ, R33.H0_H0 ;  /* 0x20000021ff4b7230 */ /* 0x000fe40000004100 */
[----:B------:R-:W-:Y:S01]  /*c740*/  FFMA.FTZ R63, R56, R63, R71 ;  /* 0x0000003f383f7223 */ /* 0x000fe20000010047 */
[----:B------:R-:W-:Y:S01]  /*c750*/  HADD2.F32 R77, -RZ, R17.H1_H1 ;  /* 0x30000011ff4d7230 */ /* 0x000fe20000004100 */
[----:B------:R-:W-:Y:S01]  /*c760*/  LEA.HI.SX32 R79, R79, R0, 0x1d ;  /* 0x000000004f4f7211 */ /* 0x000fe200078feaff */
[----:B------:R-:W-:-:S02]  /*c770*/  HADD2.F32 R81, -RZ, R33.H1_H1 ;  /* 0x30000021ff517230 */ /* 0x000fc40000004100 */
[----:B------:R-:W-:Y:S01]  /*c780*/  FFMA.FTZ R71, R58, R73, R75 ;  /* 0x000000493a477223 */ /* 0x000fe2000001004b */
[----:B------:R-:W-:Y:S01]  /*c790*/  HADD2.F32 R57, -RZ, R18.H0_H0 ;  /* 0x20000012ff397230 */ /* 0x000fe20000004100 */
[----:B------:R-:W-:Y:S01]  /*c7a0*/  F2FP.F16.F32.PACK_AB R51, R74, R51 ;  /* 0x000000334a33723e */ /* 0x000fe200000000ff */
[----:B------:R-:W-:Y:S02]  /*c7b0*/  HADD2.F32 R59, -RZ, R34.H0_H0 ;  /* 0x20000022ff3b7230 */ /* 0x000fe40000004100 */
[----:B------:R-:W-:Y:S01]  /*c7c0*/  FFMA.FTZ R76, R76, R77, R81 ;  /* 0x0000004d4c4c7223 */ /* 0x000fe20000010051 */
[----:B------:R-:W-:Y:S01]  /*c7d0*/  HADD2.F32 R73, -RZ, R18.H1_H1 ;  /* 0x30000012ff497230 */ /* 0x000fe20000004100 */
[----:B------:R-:W-:Y:S01]  /*c7e0*/  F2FP.F16.F32.PACK_AB R50, R61, R50 ;  /* 0x000000323d32723e */ /* 0x000fe200000000ff */
[----:B------:R-:W-:Y:S02]  /*c7f0*/  HADD2.F32 R75, -RZ, R34.H1_H1 ;  /* 0x30000022ff4b7230 */ /* 0x000fe40000004100 */
[----:B------:R-:W-:Y:S01]  /*c800*/  FFMA.FTZ R54, R84, R57, R59 ;  /* 0x0000003954367223 */ /* 0x000fe2000001003b */
[----:B------:R-:W-:Y:S01]  /*c810*/  HADD2.F32 R77, -RZ, R19.H0_H0 ;  /* 0x20000013ff4d7230 */ /* 0x000fe20000004100 */
[----:B------:R-:W-:Y:S01]  /*c820*/  IADD3 R59, PT, PT, R79, 0x20, RZ ;  /* 0x000000204f3b7810 */ /* 0x000fe20007ffe0ff */
[----:B------:R-:W-:-:S02]  /*c830*/  HADD2.F32 R81, -RZ, R35.H0_H0 ;  /* 0x20000023ff517230 */ /* 0x000fc40000004100 */
        /* <DEDUP_REMOVED lines=11> */
[----:B------:R-:W-:Y:S02]  /*c8f0*/  F2FP.F16.F32.PACK_AB R55, R92, R77 ;  /* 0x0000004d5c37723e */ /* 0x000fe400000000ff */
[----:B------:R-:W-:Y:S01]  /*c900*/  F2FP.F16.F32.PACK_AB R53, R76, R71 ;  /* 0x000000474c35723e */ /* 0x000fe200000000ff */
[----:B------:R1:W-:Y:S04]  /*c910*/  STG.E.128 desc[UR8][R56.64], R48 ;  /* 0x0000003038007986 */ /* 0x0003e8000c101d08 */
[----:B------:R1:W-:Y:S02]  /*c920*/  STG.E.128 desc[UR8][R58.64], R52 ;  /* 0x000000343a007986 */ /* 0x0003e4000c101d08 */
.L_x_13953:
[----:B------:R-:W-:Y:S05]  /*c930*/  BSYNC.RECONVERGENT B1 ;  /* 0x0000000000017941 */ /* 0x000fea0003800200 */
.L_x_13952:
[----:B-1----:R-:W1:Y:S02]  /*c940*/  LDC.64 R48, c[0x0][0x380] ;  /* 0x0000e000ff307b82 */ /* 0x002e640000000a00 */
[----:B-1----:R-:W-:-:S04]  /*c950*/  LEA R2, R48, R2, 0x2 ;  /* 0x0000000230027211 */ /* 0x002fc800078e10ff */
[----:B------:R-:W-:-:S13]  /*c960*/  ISETP.GE.AND P0, PT, R2, R49, PT ;  /* 0x000000310200720c */ /* 0x000fda0003f06270 */
[----:B------:R-:W-:Y:S05]  /*c970*/  @!P0 BRA `(.L_x_13954) ;  /* 0xffffff3c00d08947 */ /* 0x000fea000383ffff */
[----:B------:R-:W-:Y:S05]  /*c980*/  BSYNC B0 ;  /* 0x0000000000007941 */ /* 0x000fea0003800000 */
.L_x_13724:
[----:B------:R-:W-:Y:S05]  /*c990*/  EXIT ;  /* 0x000000000000794d */ /* 0x000fea0003800000 */
.L_x_13951:
[----:B------:R-:W-:Y:S01]  /*c9a0*/  HFMA2 R87, -RZ, RZ, 0, 1.847743988037109375e-06 ;  /* 0x0000001fff577431 */ /* 0x000fe200000001ff */
[----:B------:R-:W-:Y:S01]  /*c9b0*/  BSSY B1, `(.L_x_13955) ;  /* 0x0000006000017945 */ /* 0x000fe20003800000 */
[----:B------:R-:W-:Y:S01]  /*c9c0*/  IMAD.MOV.U32 R86, RZ, RZ, 0x1 ;  /* 0x00000001ff567424 */ /* 0x000fe200078e00ff */
[----:B------:R-:W-:-:S07]  /*c9d0*/  MOV R81, 0xffffffff ;  /* 0xffffffff00517802 */ /* 0x000fce0000000f00 */
[----:B0----5:R-:W-:Y:S05]  /*c9e0*/  WARPSYNC.COLLECTIVE R81, `(.L_x_13956) ;  /* 0x0000000051087348 */ /* 0x021fea0003c00000 */
[----:B------:R1:W2:Y:S02]  /*c9f0*/  SHFL.BFLY P1, R85, R84, R86, R87 ;  /* 0x0c00005654557389 */ /* 0x0002a40000020057 */
[----:B012--5:R-:W-:Y:S05]  /*ca00*/  ENDCOLLECTIVE ;  /* 0x000000000000791b */ /* 0x027fea0003800000 */
.L_x_13956:
[----:B------:R-:W-:Y:S05]  /*ca10*/  BSYNC B1 ;  /* 0x0000000000017941 */ /* 0x000fea0003800000 */
.L_x_13955:
        /* <DEDUP_REMOVED lines=10> */
.L_x_13957:
[----:B------:R-:W-:Y:S01]  /*cac0*/  HFMA2 R86, -RZ, RZ, 0, 2.384185791015625e-07 ;  /* 0x00000004ff567431 */ /* 0x000fe200000001ff */
[----:B------:R-:W-:-:S05]  /*cad0*/  MOV R70, R85 ;  /* 0x0000005500467202 */ /* 0x000fca0000000f00 */
[----:B------:R-:W-:-:S04]  /*cae0*/  FADD.FTZ R72, R71, R70 ;  /* 0x0000004647487221 */ /* 0x000fc80000010000 */
[----:B------:R-:W-:-:S07]  /*caf0*/  IMAD.MOV.U32 R84, RZ, RZ, R72 ;  /* 0x000000ffff547224 */ /* 0x000fce00078e0048 */
[----:B------:R-:W-:Y:S05]  /*cb00*/  WARPSYNC.COLLECTIVE R81, `(.L_x_13958) ;  /* 0x0000000051087348 */ /* 0x000fea0003c00000 */
[----:B------:R0:W1:Y:S02]  /*cb10*/  SHFL.BFLY P1, R85, R84, R86, R87 ;  /* 0x0c00005654557389 */ /* 0x0000640000020057 */
[----:B01----:R-:W-:Y:S05]  /*cb20*/  ENDCOLLECTIVE ;  /* 0x000000000000791b */ /* 0x003fea0003800000 */
.L_x_13958:
[----:B------:R-:W-:Y:S01]  /*cb30*/  HFMA2 R86, -RZ, RZ, 0, 4.76837158203125e-07 ;  /* 0x00000008ff567431 */ /* 0x000fe200000001ff */
[----:B------:R-:W-:-:S05]  /*cb40*/  MOV R73, R85 ;  /* 0x0000005500497202 */ /* 0x000fca0000000f00 */
[----:B------:R-:W-:-:S04]  /*cb50*/  FADD.FTZ R73, R72, R73 ;  /* 0x0000004948497221 */ /* 0x000fc80000010000 */
[----:B------:R-:W-:-:S07]  /*cb60*/  IMAD.MOV.U32 R84, RZ, RZ, R73 ;  /* 0x000000ffff547224 */ /* 0x000fce00078e0049 */
[----:B------:R-:W-:Y:S05]  /*cb70*/  WARPSYNC.COLLECTIVE R81, `(.L_x_13959) ;  /* 0x0000000051087348 */ /* 0x000fea0003c00000 */
[----:B------:R0:W1:Y:S02]  /*cb80*/  SHFL.BFLY P1, R85, R84, R86, R87 ;  /* 0x0c00005654557389 */ /* 0x0000640000020057 */
[----:B01----:R-:W-:Y:S05]  /*cb90*/  ENDCOLLECTIVE ;  /* 0x000000000000791b */ /* 0x003fea0003800000 */
.L_x_13959:
[----:B------:R-:W-:Y:S01]  /*cba0*/  HFMA2 R86, -RZ, RZ, 0, 9.5367431640625e-07 ;  /* 0x00000010ff567431 */ /* 0x000fe200000001ff */
[----:B------:R-:W-:-:S05]  /*cbb0*/  MOV R70, R85 ;  /* 0x0000005500467202 */ /* 0x000fca0000000f00 */
[----:B------:R-:W-:-:S04]  /*cbc0*/  FADD.FTZ R75, R73, R70 ;  /* 0x00000046494b7221 */ /* 0x000fc80000010000 */
[----:B------:R-:W-:-:S07]  /*cbd0*/  IMAD.MOV.U32 R84, RZ, RZ, R75 ;  /* 0x000000ffff547224 */ /* 0x000fce00078e004b */
[----:B------:R-:W-:Y:S05]  /*cbe0*/  WARPSYNC.COLLECTIVE R81, `(.L_x_13960) ;  /* 0x0000000051087348 */ /* 0x000fea0003c00000 */
[----:B------:R0:W1:Y:S02]  /*cbf0*/  SHFL.BFLY P1, R85, R84, R86, R87 ;  /* 0x0c00005654557389 */ /* 0x0000640000020057 */
[----:B01----:R-:W-:Y:S05]  /*cc00*/  ENDCOLLECTIVE ;  /* 0x000000000000791b */ /* 0x003fea0003800000 */
.L_x_13960:
        /* <DEDUP_REMOVED lines=40> */
.L_x_13961:
[----:B------:R-:W-:Y:S01]  /*ce90*/  HFMA2 R86, -RZ, RZ, 0, 1.1920928955078125e-07 ;  /* 0x00000002ff567431 */ /* 0x000fe200000001ff */
[----:B------:R-:W-:-:S05]  /*cea0*/  MOV R71, R85 ;  /* 0x0000005500477202 */ /* 0x000fca0000000f00 */
[----:B------:R-:W-:-:S04]  /*ceb0*/  FADD.FTZ R71, R70, R71 ;  /* 0x0000004746477221 */ /* 0x000fc80000010000 */
[----:B------:R-:W-:-:S07]  /*cec0*/  IMAD.MOV.U32 R84, RZ, RZ, R71 ;  /* 0x000000ffff547224 */ /* 0x000fce00078e0047 */
[----:B------:R-:W-:Y:S05]  /*ced0*/  WARPSYNC.COLLECTIVE R81, `(.L_x_13962) ;  /* 0x0000000051087348 */ /* 0x000fea0003c00000 */
[----:B------:R0:W1:Y:S02]  /*cee0*/  SHFL.BFLY P1, R85, R84, R86, R87 ;  /* 0x0c00005654557389 */ /* 0x0000640000020057 */
[----:B01----:R-:W-:Y:S05]  /*cef0*/  ENDCOLLECTIVE ;  /* 0x000000000000791b */ /* 0x003fea0003800000 */
.L_x_13962:
[----:B------:R-:W-:Y:S01]  /*cf00*/  HFMA2 R86, -RZ, RZ, 0, 2.384185791015625e-07 ;  /* 0x00000004ff567431 */ /* 0x000fe200000001ff */
[----:B------:R-:W-:-:S05]  /*cf10*/  MOV R72, R85 ;  /* 0x0000005500487202 */ /* 0x000fca0000000f00 */
[----:B------:R-:W-:-:S04]  /*cf20*/  FADD.FTZ R72, R71, R72 ;  /* 0x0000004847487221 */ /* 0x000fc80000010000 */
[----:B------:R-:W-:-:S07]  /*cf30*/  IMAD.MOV.U32 R84, RZ, RZ, R72 ;  /* 0x000000ffff547224 */ /* 0x000fce00078e0048 */
[----:B------:R-:W-:Y:S05]  /*cf40*/  WARPSYNC.COLLECTIVE R81, `(.L_x_13963) ;  /* 0x0000000051087348 */ /* 0x000fea0003c00000 */
[----:B------:R0:W1:Y:S02]  /*cf50*/  SHFL.BFLY P1, R85, R84, R86, R87 ;  /* 0x0c00005654557389 */ /* 0x0000640000020057 */
[----:B01----:R-:W-:Y:S05]  /*cf60*/  ENDCOLLECTIVE ;  /* 0x000000000000791b */ /* 0x003fea0003800000 */
.L_x_13963:
[----:B------:R-:W-:Y:S01]  /*cf70*/  HFMA2 R86, -RZ, RZ, 0, 4.76837158203125e-07 ;  /* 0x00000008ff567431 */ /* 0x000fe200000001ff */
[----:B------:R-:W-:-:S05]  /*cf80*/  MOV R73, R85 ;  /* 0x0000005500497202 */ /* 0x000fca0000000f00 */
[----:B------:R-:W-:-:S04]  /*cf90*/  FADD.FTZ R73, R72, R73 ;  /* 0x0000004948497221 */ /* 0x000fc80000010000 */
[----:B------:R-:W-:-:S07]  /*cfa0*/  IMAD.MOV.U32 R84, RZ, RZ, R73 ;  /* 0x000000ffff547224 */ /* 0x000fce00078e0049 */
[----:B------:R-:W-:Y:S05]  /*cfb0*/  WARPSYNC.COLLECTIVE R81, `(.L_x_13964) ;  /* 0x0000000051087348 */ /* 0x000fea0003c00000 */
[----:B------:R0:W1:Y:S02]  /*cfc0*/  SHFL.BFLY P1, R85, R84, R86, R87 ;  /* 0x0c00005654557389 */ /* 0x0000640000020057 */
[----:B01----:R-:W-:Y:S05]  /*cfd0*/  ENDCOLLECTIVE ;  /* 0x000000000000791b */ /* 0x003fea0003800000 */
.L_x_13964:
[----:B------:R-:W-:Y:S01]  /*cfe0*/  HFMA2 R86, -RZ, RZ, 0, 9.5367431640625e-07 ;  /* 0x00000010ff567431 */ /* 0x000fe200000001ff */
[----:B------:R-:W-:-:S05]  /*cff0*/  MOV R76, R85 ;  /* 0x00000055004c7202 */ /* 0x000fca0000000f00 */
[----:B------:R-:W-:-:S04]  /*d000*/  FADD.FTZ R76, R73, R76 ;  /* 0x0000004c494c7221 */ /* 0x000fc80000010000 */
[----:B------:R-:W-:-:S07]  /*d010*/  IMAD.MOV.U32 R84, RZ, RZ, R76 ;  /* 0x000000ffff547224 */ /* 0x000fce00078e004c */
[----:B------:R-:W-:Y:S05]  /*d020*/  WARPSYNC.COLLECTIVE R81, `(.L_x_13965) ;  /* 0x0000000051087348 */ /* 0x000fea0003c00000 */
[----:B------:R0:W1:Y:S02]  /*d030*/  SHFL.BFLY P1, R85, R84, R86, R87 ;  /* 0x0c00005654557389 */ /* 0x0000640000020057 */
[----:B01----:R-:W-:Y:S05]  /*d040*/  ENDCOLLECTIVE ;  /* 0x000000000000791b */ /* 0x003fea0003800000 */
.L_x_13965:
[----:B------:R-:W-:Y:S01]  /*d050*/  MOV R75, R85 ;  /* 0x00000055004b7202 */ /* 0x000fe20000000f00 */
[----:B------:R-:W-:Y:S06]  /*d060*/  BRA `(.L_x_13966) ;  /* 0xfffffff0005c7947 */ /* 0x000fec000383ffff */
.L_x_13967:
        /* <DEDUP_REMOVED lines=9> */
.L_x_20332:


//--------------------- .text._ZN10layer_norm13ln_fwd_kernelINS_13Kernel_traitsIf6__halffS2_fjLj512ELj1ELj4ELj1ELj16ENS_18Kernel_traits_baseILj512EfS2_fS2_fjLj128EEEEELb0ELb0ELb0ELb0EEEvNS_9FwdParamsE --------------------------
	.section	.text._ZN10layer_norm13ln_fwd_kernelINS_13Kernel_traitsIf6__halffS2_fjLj512ELj1ELj4ELj1ELj16ENS_18Kernel_traits_baseILj512EfS2_fS2_fjLj128EEEEELb0ELb0ELb0ELb0EEEvNS_9FwdParamsE,"ax",@progbits
	.align	128
        .global         _ZN10layer_norm13ln_fwd_kernelINS_13Kernel_traitsIf6__halffS2_fjLj512ELj1ELj4ELj1ELj16ENS_18Kernel_traits_baseILj512EfS2_fS2_fjLj128EEEEELb0ELb0ELb0ELb0EEEvNS_9FwdParamsE
        .type           _ZN10layer_norm13ln_fwd_kernelINS_13Kernel_traitsIf6__halffS2_fjLj512ELj1ELj4ELj1ELj16ENS_18Kernel_traits_baseILj512EfS2_fS2_fjLj128EEEEELb0ELb0ELb0ELb0EEEvNS_9FwdParamsE,@function
        .size           _ZN10layer_norm13ln_fwd_kernelINS_13Kernel_traitsIf6__halffS2_fjLj512ELj1ELj4ELj1ELj16ENS_18Kernel_traits_baseILj512EfS2_fS2_fjLj128EEEEELb0ELb0ELb0ELb0EEEvNS_9FwdParamsE,(.L_x_20333 - _ZN10layer_norm13ln_fwd_kernelINS_13Kernel_traitsIf6__halffS2_fjLj512ELj1ELj4ELj1ELj16ENS_18Kernel_traits_baseILj512EfS2_fS2_fjLj128EEEEELb0ELb0ELb0ELb0EEEvNS_9FwdParamsE)
        .other          _ZN10layer_norm13ln_fwd_kernelINS_13Kernel_traitsIf6__halffS2_fjLj512ELj1ELj4ELj1ELj16ENS_18Kernel_traits_baseILj512EfS2_fS2_fjLj128EEEEELb0ELb0ELb0ELb0EEEvNS_9FwdParamsE,@"STO_CUDA_ENTRY STV_DEFAULT"
_ZN10layer_norm13ln_fwd_kernelINS_13Kernel_traitsIf6__halffS2_fjLj512ELj1ELj4ELj1ELj16ENS_18Kernel_traits_baseILj512EfS2_fS2_fjLj128EEEEELb0ELb0ELb0ELb0EEEvNS_9FwdParamsE:
.text._ZN10layer_norm13ln_fwd_kernelINS_13Kernel_traitsIf6__halffS2_fjLj512ELj1ELj4ELj1ELj16ENS_18Kernel_traits_baseILj512EfS2_fS2_fjLj128EEEEELb0ELb0ELb0ELb0EEEvNS_9FwdParamsE:
        /* <DEDUP_REMOVED lines=32> */
.L_x_13971:
[----:B------:R-:W-:Y:S05]  /*0200*/  BSYNC.RECONVERGENT B1 ;  /* 0x0000000000017941 */ /* 0x000fea0003800200 */
.L_x_13970:
        /* <DEDUP_REMOVED lines=10> */
.L_x_13969:
        /* <DEDUP_REMOVED lines=20> */
.L_x_13972:
[----:B------:R-:W-:Y:S05]  /*03f0*/  BSYNC.RECONVERGENT B0 ;  /* 0x0000000000007941 */ /* 0x000fea0003800200 */
.L_x_13968:
        /* <DEDUP_REMOVED lines=11> */
.L_x_13986:
        /* <DEDUP_REMOVED lines=22> */
[----:B------:R0:W3:Y:S01]  /*0610*/  LDG.E.128 R52, desc[UR6][R58.64+0x10] ;  /* 0x000010063a347981 */ /* 0x0000e2000c1e1d00 */
[--C-:B-----5:R-:W-:Y:S02]  /*0620*/  HADD2.F32 R61, -RZ, R48.reuse.H0_H0 ;  /* 0x20000030ff3d7230 */ /* 0x120fe40000004100 */
[----:B------:R-:W-:Y:S02]  /*0630*/  HADD2.F32 R48, -RZ, R48.H1_H1 ;  /* 0x30000030ff307230 */ /* 0x000fe40000004100 */
[----:B------:R-:W-:Y:S02]  /*0640*/  HADD2.F32 R60, -RZ, R49.H1_H1 ;  /* 0x30000031ff3c7230 */ /* 0x000fe40000004100 */
[----:B0-----:R-:W-:-:S02]  /*0650*/  HADD2.F32 R59, -RZ, R51.H0_H0 ;  /* 0x20000033ff3b7230 */ /* 0x001fc40000004100 */
[-C--:B--2---:R-:W-:Y:S01]  /*0660*/  FFMA.FTZ R4, R61, R57.reuse, R4 ;  /* 0x000000393d047223 */ /* 0x084fe20000010004 */
[----:B------:R-:W-:Y:S02]  /*0670*/  HADD2.F32 R61, -RZ, R49.H0_H0 ;  /* 0x20000031ff3d7230 */ /* 0x000fe40000004100 */
[-C--:B------:R-:W-:Y:S01]  /*0680*/  FFMA.FTZ R5, R48, R57.reuse, R5 ;  /* 0x0000003930057223 */ /* 0x080fe20000010005 */
[--C-:B------:R-:W-:Y:S02]  /*0690*/  HADD2.F32 R49, -RZ, R50.reuse.H0_H0 ;  /* 0x20000032ff317230 */ /* 0x100fe40000004100 */
[-C--:B------:R-:W-:Y:S01]  /*06a0*/  FFMA.FTZ R7, R60, R57.reuse, R7 ;  /* 0x000000393c077223 */ /* 0x080fe20000010007 */
[----:B------:R-:W-:Y:S02]  /*06b0*/  HADD2.F32 R50, -RZ, R50.H1_H1 ;  /* 0x30000032ff327230 */ /* 0x000fe40000004100 */
[----:B------:R-:W-:Y:S01]  /*06c0*/  FFMA.FTZ R6, R61, R57, R6 ;  /* 0x000000393d067223 */ /* 0x000fe20000010006 */
[----:B------:R-:W-:-:S02]  /*06d0*/  HADD2.F32 R48, -RZ, R51.H1_H1 ;  /* 0x30000033ff307230 */ /* 0x000fc40000004100 */
[-C--:B---3--:R-:W-:Y:S01]  /*06e0*/  FFMA.FTZ R52, R49, R57.reuse, R52 ;  /* 0x0000003931347223 */ /* 0x088fe20000010034 */
[-C--:B------:R-:W-:Y:S01]  /*06f0*/  FFMA.FTZ R54, R59, R57.reuse, R54 ;  /* 0x000000393b367223 */ /* 0x080fe20000010036 */
[-C--:B------:R-:W-:Y:S01]  /*0700*/  FFMA.FTZ R53, R50, R57.reuse, R53 ;  /* 0x0000003932357223 */ /* 0x080fe20000010035 */
[----:B------:R-:W-:Y:S01]  /*0710*/  FFMA.FTZ R55, R48, R57, R55 ;  /* 0x0000003930377223 */ /* 0x000fe20000010037 */
[----:B------:R-:W-:Y:S06]  /*0720*/  BRA `(.L_x_13976) ;  /* 0x0000000000407947 */ /* 0x000fec0003800000 */
.L_x_13975:
[--C-:B-----5:R-:W-:Y:S02]  /*0730*/  HADD2.F32 R52, -RZ, R49.reuse.H1_H1 ;  /* 0x30000031ff347230 */ /* 0x120fe40000004100 */
[----:B--2---:R-:W-:Y:S02]  /*0740*/  HADD2.F32 R4, -RZ, R48.H0_H0 ;  /* 0x20000030ff047230 */ /* 0x004fe40000004100 */
        /* <DEDUP_REMOVED lines=14> */
.L_x_13976:
[----:B------:R-:W0:Y:S01]  /*0830*/  LDC.64 R48, c[0x0][0x3a8] ;  /* 0x0000ea00ff307b82 */ /* 0x000e220000000a00 */
[C---:B------:R-:W-:Y:S01]  /*0840*/  IADD3 R58, PT, PT, R0.reuse, 0x20, RZ ;  /* 0x00000020003a7810 */ /* 0x040fe20007ffe0ff */
[----:B0-----:R-:W-:-:S05]  /*0850*/  IMAD.WIDE.U32 R48, R0, 0x20, R48 ;  /* 0x0000002000307825 */ /* 0x001fca00078e0030 */
[----:B------:R0:W-:Y:S04]  /*0860*/  STG.E.128 desc[UR6][R48.64], R4 ;  /* 0x0000000430007986 */ /* 0x0001e8000c101d06 */
[----:B------:R0:W-:Y:S02]  /*0870*/  STG.E.128 desc[UR6][R48.64+0x10], R52 ;  /* 0x0000103430007986 */ /* 0x0001e4000c101d06 */
.L_x_13974:
[----:B------:R-:W-:Y:S05]  /*0880*/  BSYNC.RECONVERGENT B0 ;  /* 0x0000000000007941 */ /* 0x000fea0003800200 */
.L_x_13973:
        /* <DEDUP_REMOVED lines=12> */
[----:B0-----:R0:W4:Y:S01]  /*0950*/  LDG.E.128 R48, desc[UR6][R60.64+0x10] ;  /* 0x000010063c307981 */ /* 0x001122000c1e1d00 */
[--C-:B-----5:R-:W-:Y:S02]  /*0960*/  HADD2.F32 R59, -RZ, R44.reuse.H0_H0 ;  /* 0x2000002cff3b7230 */ /* 0x120fe40000004100 */
[----:B------:R-:W-:Y:S02]  /*0970*/  HADD2.F32 R44, -RZ, R44.H1_H1 ;  /* 0x3000002cff2c7230 */ /* 0x000fe40000004100 */
[----:B0-----:R-:W-:Y:S02]  /*0980*/  HADD2.F32 R60, -RZ, R47.H1_H1 ;  /* 0x3000002fff3c7230 */ /* 0x001fe40000004100 */
[----:B---3--:R-:W-:Y:S01]  /*0990*/  FFMA.FTZ R40, R59, R57, R40 ;  /* 0x000000393b287223 */ /* 0x008fe20000010028 */
[----:B------:R-:W-:-:S02]  /*09a0*/  HADD2.F32 R59, -RZ, R45.H0_H0 ;  /* 0x2000002dff3b7230 */ /* 0x000fc40000004100 */
[-C--:B------:R-:W-:Y:S01]  /*09b0*/  FFMA.FTZ R41, R44, R57.reuse, R41 ;  /* 0x000000392c297223 */ /* 0x080fe20000010029 */
[----:B------:R-:W-:Y:S02]  /*09c0*/  HADD2.F32 R44, -RZ, R45.H1_H1 ;  /* 0x3000002dff2c7230 */ /* 0x000fe40000004100 */
[--C-:B------:R-:W-:Y:S02]  /*09d0*/  HADD2.F32 R45, -RZ, R46.reuse.H0_H0 ;  /* 0x2000002eff2d7230 */ /* 0x100fe40000004100 */
[-C--:B------:R-:W-:Y:S01]  /*09e0*/  FFMA.FTZ R42, R59, R57.reuse, R42 ;  /* 0x000000393b2a7223 */ /* 0x080fe2000001002a */
[----:B------:R-:W-:Y:S02]  /*09f0*/  HADD2.F32 R46, -RZ, R46.H1_H1 ;  /* 0x3000002eff2e7230 */ /* 0x000fe40000004100 */
[-C--:B------:R-:W-:Y:S01]  /*0a00*/  FFMA.FTZ R43, R44, R57.reuse, R43 ;  /* 0x000000392c2b7223 */ /* 0x080fe2000001002b */
[----:B------:R-:W-:Y:S02]  /*0a10*/  HADD2.F32 R59, -RZ, R47.H0_H0 ;  /* 0x2000002fff3b7230 */ /* 0x000fe40000004100 */
[-C--:B----4-:R-:W-:Y:S01]  /*0a20*/  FFMA.FTZ R44, R45, R57.reuse, R48 ;  /* 0x000000392d2c7223 */ /* 0x090fe20000010030 */
[-C--:B------:R-:W-:Y:S01]  /*0a30*/  FFMA.FTZ R47, R60, R57.reuse, R51 ;  /* 0x000000393c2f7223 */ /* 0x080fe20000010033 */
[-C--:B------:R-:W-:Y:S01]  /*0a40*/  FFMA.FTZ R45, R46, R57.reuse, R49 ;  /* 0x000000392e2d7223 */ /* 0x080fe20000010031 */
[----:B------:R-:W-:Y:S01]  /*0a50*/  FFMA.FTZ R46, R59, R57, R50 ;  /* 0x000000393b2e7223 */ /* 0x000fe20000010032 */
[----:B------:R-:W-:Y:S06]  /*0a60*/  BRA `(.L_x_13980) ;  /* 0x0000000000407947 */ /* 0x000fec0003800000 */
.L_x_13979:
[----:B-----5:R-:W-:Y:S02]  /*0a70*/  HADD2.F32 R40, -RZ, R44.H0_H0 ;  /* 0x2000002cff287230 */ /* 0x020fe40000004100 */
[----:B------:R-:W-:Y:S02]  /*0a80*/  HADD2.F32 R50, -RZ, R46.H0_H0 ;  /* 0x2000002eff327230 */ /* 0x000fe40000004100 */
[----:B------:R-:W-:Y:S02]  /*0a90*/  HADD2.F32 R44, -RZ, R44.H1_H1 ;  /* 0x3000002cff2c7230 */ /* 0x000fe40000004100 */
[-C--:B------:R-:W-:Y:S01]  /*0aa0*/  FMUL.FTZ R40, R40, R57.reuse ;  /* 0x0000003928287220 */ /* 0x080fe20000410000 */
[----:B------:R-:W-:Y:S02]  /*0ab0*/  HADD2.F32 R46, -RZ, R46.H1_H1 ;  /* 0x3000002eff2e7230 */ /* 0x000fe40000004100 */
[----:B------:R-:W-:Y:S02]  /*0ac0*/  HADD2.F32 R60, -RZ, R47.H0_H0 ;  /* 0x2000002fff3c7230 */ /* 0x000fe40000004100 */
[----:B------:R-:W-:Y:S01]  /*0ad0*/  FMUL.FTZ R41, R44, R57 ;  /* 0x000000392c297220 */ /* 0x000fe20000410000 */
[----:B------:R-:W-:-:S02]  /*0ae0*/  HADD2.F32 R42, -RZ, R45.H0_H0 ;  /* 0x2000002dff2a7230 */ /* 0x000fc40000004100 */
[-C--:B------:R-:W-:Y:S01]  /*0af0*/  FMUL.FTZ R44, R50, R57.reuse ;  /* 0x00000039322c7220 */ /* 0x080fe20000410000 */
[----:B0-----:R-:W-:Y:S02]  /*0b00*/  HADD2.F32 R48, -RZ, R45.H1_H1 ;  /* 0x3000002dff307230 */ /* 0x001fe40000004100 */
[-C--:B------:R-:W-:Y:S01]  /*0b10*/  FMUL.FTZ R45, R46, R57.reuse ;  /* 0x000000392e2d7220 */ /* 0x080fe20000410000 */
[----:B------:R-:W-:Y:S02]  /*0b20*/  HADD2.F32 R47, -RZ, R47.H1_H1 ;  /* 0x3000002fff2f7230 */ /* 0x000fe40000004100 */
[-C--:B------:R-:W-:Y:S01]  /*0b30*/  FMUL.FTZ R42, R42, R57.reuse ;  /* 0x000000392a2a7220 */ /* 0x080fe20000410000 */
[-C--:B------:R-:W-:Y:S01]  /*0b40*/  FMUL.FTZ R46, R60, R57.reuse ;  /* 0x000000393c2e7220 */ /* 0x080fe20000410000 */
[-C--:B------:R-:W-:Y:S01]  /*0b50*/  FMUL.FTZ R43, R48, R57.reuse ;  /* 0x00000039302b7220 */ /* 0x080fe20000410000 */
[----:B------:R-:W-:-:S07]  /*0b60*/  FMUL.FTZ R47, R47, R57 ;  /* 0x000000392f2f7220 */ /* 0x000fce0000410000 */
.L_x_13980:
[----:B------:R-:W0:Y:S02]  /*0b70*/  LDC.64 R48, c[0x0][0x3a8] ;  /* 0x0000ea00ff307b82 */ /* 0x000e240000000a00 */
[----:B0-----:R-:W-:-:S05]  /*0b80*/  IMAD.WIDE.U32 R48, R58, 0x20, R48 ;  /* 0x000000203a307825 */ /* 0x001fca00078e0030 */
[----:B------:R1:W-:Y:S04]  /*0b90*/  STG.E.128 desc[UR6][R48.64], R40 ;  /* 0x0000002830007986 */ /* 0x0003e8000c101d06 */
[----:B------:R1:W-:Y:S02]  /*0ba0*/  STG.E.128 desc[UR6][R48.64+0x10], R44 ;  /* 0x0000102c30007986 */ /* 0x0003e4000c101d06 */
.L_x_13978:
[----:B------:R-:W-:Y:S05]  /*0bb0*/  BSYNC.RECONVERGENT B0 ;  /* 0x0000000000007941 */ /* 0x000fea0003800200 */
.L_x_13977:
        /* <DEDUP_REMOVED lines=75> */
.L_x_13998:
        /* <DEDUP_REMOVED lines=30> */
[----:B------:R-:W-:Y:S02]  /*1250*/  F2FP.F16.F32.PACK_AB R48, R49, R48 ;  /* 0x000000303130723e */ /* 0x000fe400000000ff */
[----:B------:R-:W-:Y:S01]  /*1260*/  F2FP.F16.F32.PACK_AB R49, R60, R51 ;  /* 0x000000333c31723e */ /* 0x000fe200000000ff */
[----:B------:R-:W-:Y:S01]  /*1270*/  FMUL.FTZ R51, R57, R50 ;  /* 0x0000003239337220 */ /* 0x000fe20000410000 */
[----:B------:R-:W-:-:S03]  /*1280*/  FADD.FTZ R60, R55, -R61 ;  /* 0x8000003d373c7221 */ /* 0x000fc60000010000 */
[----:B------:R-:W-:Y:S01]  /*1290*/  FFMA.FTZ R50, R51, R32, R24 ;  /* 0x0000002033327223 */ /* 0x000fe20000010018 */
[----:B------:R-:W-:Y:S01]  /*12a0*/  FFMA.FTZ R51, R58, R33, R25 ;  /* 0x000000213a337223 */ /* 0x000fe20000010019 */
[----:B------:R-:W-:Y:S01]  /*12b0*/  FADD.FTZ R58, R54, -R61 ;  /* 0x8000003d363a7221 */ /* 0x000fe20000010000 */
[----:B------:R-:W-:-:S03]  /*12c0*/  FMUL.FTZ R60, R57, R60 ;  /* 0x0000003c393c7220 */ /* 0x000fc60000410000 */
[----:B------:R-:W-:Y:S01]  /*12d0*/  F2FP.F16.F32.PACK_AB R50, R51, R50 ;  /* 0x000000323332723e */ /* 0x000fe200000000ff */
[----:B------:R-:W-:Y:S01]  /*12e0*/  FMUL.FTZ R51, R57, R58 ;  /* 0x0000003a39337220 */ /* 0x000fe20000410000 */
[----:B------:R-:W-:Y:S01]  /*12f0*/  FFMA.FTZ R60, R60, R35, R27 ;  /* 0x000000233c3c7223 */ /* 0x000fe2000001001b */
[----:B------:R-:W0:Y:S02]  /*1300*/  LDC.64 R58, c[0x0][0x428] ;  /* 0x00010a00ff3a7b82 */ /* 0x000e240000000a00 */
[----:B------:R-:W-:-:S05]  /*1310*/  FFMA.FTZ R51, R51, R34, R26 ;  /* 0x0000002233337223 */ /* 0x000fca000001001a */
[----:B------:R-:W-:Y:S01]  /*1320*/  F2FP.F16.F32.PACK_AB R51, R60, R51 ;  /* 0x000000333c33723e */ /* 0x000fe200000000ff */
[C---:B0-----:R-:W-:Y:S01]  /*1330*/  IMAD.WIDE.U32 R58, R0.reuse, 0x10, R58 ;  /* 0x00000010003a7825 */ /* 0x041fe200078e003a */
[----:B------:R-:W-:-:S04]  /*1340*/  IADD3 R0, PT, PT, R0, 0x20, RZ ;  /* 0x0000002000007810 */ /* 0x000fc80007ffe0ff */
[----:B------:R0:W-:Y:S03]  /*1350*/  STG.E.128 desc[UR6][R58.64], R48 ;  /* 0x000000303a007986 */ /* 0x0001e6000c101d06 */
.L_x_13983:
[----:B------:R-:W-:Y:S05]  /*1360*/  BSYNC.RECONVERGENT B0 ;  /* 0x0000000000007941 */ /* 0x000fea0003800200 */
.L_x_13982:
        /* <DEDUP_REMOVED lines=25> */
[----:B------:R-:W-:Y:S02]  /*1500*/  F2FP.F16.F32.PACK_AB R49, R58, R57 ;  /* 0x000000393a31723e */ /* 0x000fe400000000ff */
[----:B------:R-:W-:Y:S02]  /*1510*/  F2FP.F16.F32.PACK_AB R48, R59, R48 ;  /* 0x000000303b30723e */ /* 0x000fe400000000ff */
[----:B------:R-:W0:Y:S01]  /*1520*/  LDC.64 R58, c[0x0][0x428] ;  /* 0x00010a00ff3a7b82 */ /* 0x000e220000000a00 */
[----:B------:R-:W-:Y:S01]  /*1530*/  F2FP.F16.F32.PACK_AB R51, R61, R51 ;  /* 0x000000333d33723e */ /* 0x000fe200000000ff */
[----:B------:R-:W-:-:S05]  /*1540*/  FFMA.FTZ R61, R60, R17, R9 ;  /* 0x000000113c3d7223 */ /* 0x000fca0000010009 */
[----:B------:R-:W-:Y:S01]  /*1550*/  F2FP.F16.F32.PACK_AB R50, R61, R50 ;  /* 0x000000323d32723e */ /* 0x000fe200000000ff */
[----:B0-----:R-:W-:-:S05]  /*1560*/  IMAD.WIDE.U32 R58, R0, 0x10, R58 ;  /* 0x00000010003a7825 */ /* 0x001fca00078e003a */
[----:B------:R3:W-:Y:S02]  /*1570*/  STG.E.128 desc[UR6][R58.64], R48 ;  /* 0x000000303a007986 */ /* 0x0007e4000c101d06 */
.L_x_13985:
[----:B------:R-:W-:Y:S05]  /*1580*/  BSYNC.RECONVERGENT B0 ;  /* 0x0000000000007941 */ /* 0x000fea0003800200 */
.L_x_13984:
[----:B01-3--:R-:W0:Y:S02]  /*1590*/  LDC.64 R48, c[0x0][0x380] ;  /* 0x0000e000ff307b82 */ /* 0x00be240000000a00 */
[----:B0-----:R-:W-:-:S04]  /*15a0*/  LEA R2, R48, R2, 0x2 ;  /* 0x0000000230027211 */ /* 0x001fc800078e10ff */
[----:B------:R-:W-:-:S13]  /*15b0*/  ISETP.GE.AND P2, PT, R2, R49, PT ;  /* 0x000000310200720c */ /* 0x000fda0003f46270 */
[----:B------:R-:W-:Y:S05]  /*15c0*/  @!P2 BRA `(.L_x_13986) ;  /* 0xffffffec00b8a947 */ /* 0x000fea000383ffff */
[----:B------:R-:W-:Y:S05]  /*15d0*/  EXIT ;  /* 0x000000000000794d */ /* 0x000fea0003800000 */
.L_x_13981:
        /* <DEDUP_REMOVED lines=8> */
.L_x_13988:
[----:B------:R-:W-:Y:S05]  /*1660*/  BSYNC B0 ;  /* 0x0000000000007941 */ /* 0x000fea0003800000 */
.L_x_13987:
        /* <DEDUP_REMOVED lines=8> */
.L_x_13989:
[----:B------:R-:W-:Y:S02]  /*16f0*/  HFMA2 R57, -RZ, RZ, 0, 2.384185791015625e-07 ;  /* 0x00000004ff397431 */ /* 0x000fe400000001ff */
[----:B------:R-:W-:-:S07]  /*1700*/  FADD.FTZ R60, R60, R59 ;  /* 0x0000003b3c3c7221 */ /* 0x000fce0000010000 */
[----:B------:R-:W-:Y:S05]  /*1710*/  WARPSYNC.COLLECTIVE R50, `(.L_x_13990) ;  /* 0x0000000032087348 */ /* 0x000fea0003c00000 */
[----:B------:R0:W1:Y:S02]  /*1720*/  SHFL.BFLY P6, R59, R60, R57, R51 ;  /* 0x0c0000393c3b7389 */ /* 0x00006400000c0033 */
[----:B01----:R-:W-:Y:S05]  /*1730*/  ENDCOLLECTIVE ;  /* 0x000000000000791b */ /* 0x003fea0003800000 */
.L_x_13990:
[----:B------:R-:W-:Y:S02]  /*1740*/  HFMA2 R57, -RZ, RZ, 0, 4.76837158203125e-07 ;  /* 0x00000008ff397431 */ /* 0x000fe400000001ff */
[----:B------:R-:W-:-:S05]  /*1750*/  FADD.FTZ R48, R60, R59 ;  /* 0x0000003b3c307221 */ /* 0x000fca0000010000 */
[----:B------:R-:W-:-:S07]  /*1760*/  MOV R60, R48 ;  /* 0x00000030003c7202 */ /* 0x000fce0000000f00 */
[----:B------:R-:W-:Y:S05]  /*1770*/  WARPSYNC.COLLECTIVE R50, `(.L_x_13991) ;  /* 0x0000000032087348 */ /* 0x000fea0003c00000 */
[----:B------:R0:W1:Y:S02]  /*1780*/  SHFL.BFLY P6, R59, R60, R57, R51 ;  /* 0x0c0000393c3b7389 */ /* 0x00006400000c0033 */
[----:B01----:R-:W-:Y:S05]  /*1790*/  ENDCOLLECTIVE ;  /* 0x000000000000791b */ /* 0x003fea0003800000 */
.L_x_13991:
[----:B------:R-:W-:Y:S02]  /*17a0*/  HFMA2 R57, -RZ, RZ, 0, 9.5367431640625e-07 ;  /* 0x00000010ff397431 */ /* 0x000fe400000001ff */
[----:B------:R-:W-:-:S05]  /*17b0*/  FADD.FTZ R49, R48, R59 ;  /* 0x0000003b30317221 */ /* 0x000fca0000010000 */
[----:B------:R-:W-:-:S07]  /*17c0*/  MOV R60, R49 ;  /* 0x00000031003c7202 */ /* 0x000fce0000000f00 */
[----:B------:R-:W-:Y:S05]  /*17d0*/  WARPSYNC.COLLECTIVE R50, `(.L_x_13992) ;  /* 0x0000000032087348 */ /* 0x000fea0003c00000 */
[----:B------:R0:W1:Y:S02]  /*17e0*/  SHFL.BFLY P6, R59, R60, R57, R51 ;  /* 0x0c0000393c3b7389 */ /* 0x00006400000c0033 */
[----:B01----:R-:W-:Y:S05]  /*17f0*/  ENDCOLLECTIVE ;  /* 0x000000000000791b */ /* 0x003fea0003800000 */
.L_x_13992:
        /* <DEDUP_REMOVED lines=41> */
.L_x_13993:
[----:B------:R-:W-:Y:S02]  /*1a90*/  HFMA2 R57, -RZ, RZ, 0, 1.1920928955078125e-07 ;  /* 0x00000002ff397431 */ /* 0x000fe400000001ff */
[----:B------:R-:W-:-:S05]  /*1aa0*/  FADD.FTZ R49, R48, R59 ;  /* 0x0000003b30317221 */ /* 0x000fca0000010000 */
[----:B------:R-:W-:-:S07]  /*1ab0*/  MOV R60, R49 ;  /* 0x00000031003c7202 */ /* 0x000fce0000000f00 */
[----:B------:R-:W-:Y:S05]  /*1ac0*/  WARPSYNC.COLLECTIVE R50, `(.L_x_13994) ;  /* 0x0000000032087348 */ /* 0x000fea0003c00000 */
[----:B------:R0:W1:Y:S02]  /*1ad0*/  SHFL.BFLY P6, R59, R60, R57, R51 ;  /* 0x0c0000393c3b7389 */ /* 0x00006400000c0033 */
[----:B01----:R-:W-:Y:S05]  /*1ae0*/  ENDCOLLECTIVE ;  /* 0x000000000000791b */ /* 0x003fea0003800000 */
.L_x_13994:
[----:B------:R-:W-:Y:S01]  /*1af0*/  MOV R57, 0x4 ;  /* 0x0000000400397802 */ /* 0x000fe20000000f00 */
[----:B------:R-:W-:-:S07]  /*1b00*/  FADD.FTZ R60, R49, R59 ;  /* 0x0000003b313c7221 */ /* 0x000fce0000010000 */
[----:B------:R-:W-:Y:S05]  /*1b10*/  WARPSYNC.COLLECTIVE R50, `(.L_x_13995) ;  /* 0x0000000032087348 */ /* 0x000fea0003c00000 */
[----:B------:R0:W1:Y:S02]  /*1b20*/  SHFL.BFLY P6, R59, R60, R57, R51 ;  /* 0x0c0000393c3b7389 */ /* 0x00006400000c0033 */
[----:B01----:R-:W-:Y:S05]  /*1b30*/  ENDCOLLECTIVE ;  /* 0x000000000000791b */ /* 0x003fea0003800000 */
.L_x_13995:
[----:B------:R-:W-:Y:S02]  /*1b40*/  HFMA2 R57, -RZ, RZ, 0, 4.76837158203125e-07 ;  /* 0x00000008ff397431 */ /* 0x000fe400000001ff */
[----:B------:R-:W-:-:S07]  /*1b50*/  FADD.FTZ R60, R60, R59 ;  /* 0x0000003b3c3c7221 */ /* 0x000fce0000010000 */
[----:B------:R-:W-:Y:S05]  /*1b60*/  WARPSYNC.COLLECTIVE R50, `(.L_x_13996) ;  /* 0x0000000032087348 */ /* 0x000fea0003c00000 */
[----:B------:R0:W1:Y:S02]  /*1b70*/  SHFL.BFLY P6, R59, R60, R57, R51 ;  /* 0x0c0000393c3b7389 */ /* 0x00006400000c0033 */
[----:B01----:R-:W-:Y:S05]  /*1b80*/  ENDCOLLECTIVE ;  /* 0x000000000000791b */ /* 0x003fea0003800000 */
.L_x_13996:
[----:B------:R-:W-:Y:S02]  /*1b90*/  HFMA2 R57, -RZ, RZ, 0, 9.5367431640625e-07 ;  /* 0x00000010ff397431 */ /* 0x000fe400000001ff */
[----:B------:R-:W-:-:S05]  /*1ba0*/  FADD.FTZ R48, R60, R59 ;  /* 0x0000003b3c307221 */ /* 0x000fca0000010000 */
[----:B------:R-:W-:-:S07]  /*1bb0*/  MOV R60, R48 ;  /* 0x00000030003c7202 */ /* 0x000fce0000000f00 */
[----:B------:R-:W-:Y:S05]  /*1bc0*/  WARPSYNC.COLLECTIVE R50, `(.L_x_13997) ;  /* 0x0000000032087348 */ /* 0x000fea0003c00000 */
[----:B------:R0:W1:Y:S02]  /*1bd0*/  SHFL.BFLY P6, R59, R60, R57, R51 ;  /* 0x0c0000393c3b7389 */ /* 0x00006400000c0033 */
[----:B01----:R-:W-:Y:S05]  /*1be0*/  ENDCOLLECTIVE ;  /* 0x000000000000791b */ /* 0x003fea0003800000 */
.L_x_13997:
[----:B------:R-:W-:Y:S05]  /*1bf0*/  BRA `(.L_x_13998) ;  /* 0xfffffff4001c7947 */ /* 0x000fea000383ffff */
.L_x_13999:
        /* <DEDUP_REMOVED lines=16> */
.L_x_20333:


//--------------------- .text._ZN10layer_norm13ln_fwd_kernelINS_13Kernel_traitsIf6__halffS2_fjLj512ELj1ELj4ELj1ELj16ENS_18Kernel_traits_baseILj512EfS2_fS2_fjLj128EEEEELb0ELb0ELb0ELb1EEEvNS_9FwdParamsE --------------------------
	.section	.text._ZN10layer_norm13ln_fwd_kernelINS_13Kernel_traitsIf6__halffS2_fjLj512ELj1ELj4ELj1ELj16ENS_18Kernel_traits_baseILj512EfS2_fS2_fjLj128EEEEELb0ELb0ELb0ELb1EEEvNS_9FwdParamsE,"ax",@progbits
	.align	128
        .global         _ZN10layer_norm13ln_fwd_kernelINS_13Kernel_traitsIf6__halffS2_fjLj512ELj1ELj4ELj1ELj16ENS_18Kernel_traits_baseILj512EfS2_fS2_fjLj128EEEEELb0ELb0ELb0ELb1EEEvNS_9FwdParamsE
        .type           _ZN10layer_norm13ln_fwd_kernelINS_13Kernel_traitsIf6__halffS2_fjLj512ELj1ELj4ELj1ELj16ENS_18Kernel_traits_baseILj512EfS2_fS2_fjLj128EEEEELb0ELb0ELb0ELb1EEEvNS_9FwdParamsE,@function
        .size           _ZN10layer_norm13ln_fwd_kernelINS_13Kernel_traitsIf6__halffS2_fjLj512ELj1ELj4ELj1ELj16ENS_18Kernel_traits_baseILj512EfS2_fS2_fjLj128EEEEELb0ELb0ELb0ELb1EEEvNS_9FwdParamsE,(.L_x_20334 - _ZN10layer_norm13ln_fwd_kernelINS_13Kernel_traitsIf6__halffS2_fjLj512ELj1ELj4ELj1ELj16ENS_18Kernel_traits_baseILj512EfS2_fS2_fjLj128EEEEELb0ELb0ELb0ELb1EEEvNS_9FwdParamsE)
        .other          _ZN10layer_norm13ln_fwd_kernelINS_13Kernel_traitsIf6__halffS2_fjLj512ELj1ELj4ELj1ELj16ENS_18Kernel_traits_baseILj512EfS2_fS2_fjLj128EEEEELb0ELb0ELb0ELb1EEEvNS_9FwdParamsE,@"STO_CUDA_ENTRY STV_DEFAULT"
_ZN10layer_norm13ln_fwd_kernelINS_13Kernel_traitsIf6__halffS2_fjLj512ELj1ELj4ELj1ELj16ENS_18Kernel_traits_baseILj512EfS2_fS2_fjLj128EEEEELb0ELb0ELb0ELb1EEEvNS_9FwdParamsE:
.text._ZN10layer_norm13ln_fwd_kernelINS_13Kernel_traitsIf6__halffS2_fjLj512ELj1ELj4ELj1ELj16ENS_18Kernel_traits_baseILj512EfS2_fS2_fjLj128EEEEELb0ELb0ELb0ELb1EEEvNS_9FwdParamsE:
        /* <DEDUP_REMOVED lines=76> */
.L_x_14006:
        /* <DEDUP_REMOVED lines=10> */
[----:B--2---:R-:W-:Y:S01]  /*0560*/  HADD2.F32 R7, -RZ, R7.H0_H0 ;  /* 0x20000007ff077230 */ /* 0x004fe20000004100 */
[----:B------:R-:W-:Y:S06]  /*0570*/  BRA.U !UP0, `(.L_x_14001) ;  /* 0x0000000108547547 */ /* 0x000fec000b800000 */
[----:B------:R-:W0:Y:S02]  /*0580*/  LDC.64 R28, c[0x0][0x3a0] ;  /* 0x0000e800ff1c7b82 */ /* 0x000e240000000a00 */
[----:B0-----:R-:W-:-:S05]  /*0590*/  IMAD.WIDE.U32 R28, R6, 0x20, R28 ;  /* 0x00000020061c7825 */ /* 0x001fca00078e001c */
        /* <DEDUP_REMOVED lines=19> */
.L_x_14001:
        /* <DEDUP_REMOVED lines=16> */
.L_x_14002:
        /* <DEDUP_REMOVED lines=29> */
.L_x_14003:
[--C-:B-----5:R-:W-:Y:S02]  /*09a0*/  HADD2.F32 R36, -RZ, R32.reuse.H1_H1 ;  /* 0x30000020ff247230 */ /* 0x120fe40000004100 */
        /* <DEDUP_REMOVED lines=12> */
[C---:B------:R-:W-:Y:S01]  /*0a70*/  FMUL.FTZ R37, R7.reuse, R34 ;  /* 0x0000002207257220 */ /* 0x040fe20000410000 */
[----:B------:R-:W-:-:S02]  /*0a80*/  FMUL.FTZ R38, R7, R38 ;  /* 0x0000002607267220 */ /* 0x000fc40000410000 */
[----:B------:R-:W-:-:S07]  /*0a90*/  FMUL.FTZ R39, R7, R32 ;  /* 0x0000002007277220 */ /* 0x000fce0000410000 */
.L_x_14004:
        /* <DEDUP_REMOVED lines=75> */
.L_x_14025:
        /* <DEDUP_REMOVED lines=36> */
[----:B------:R-:W-:Y:S01]  /*1190*/  F2FP.F16.F32.PACK_AB R27, R30, R27 ;  /* 0x0000001b1e1b723e */ /* 0x000fe200000000ff */
[----:B------:R-:W-:Y:S01]  /*11a0*/  FMUL.FTZ R30, R7, R29 ;  /* 0x0000001d071e7220 */ /* 0x000fe20000410000 */
[----:B------:R-:W-:Y:S01]  /*11b0*/  FFMA.FTZ R26, R59, R53, R12 ;  /* 0x000000353b1a7223 */ /* 0x000fe2000001000c */
[----:B------:R-:W-:Y:S01]  /*11c0*/  FFMA.FTZ R29, R6, R56, R9 ;  /* 0x00000038061d7223 */ /* 0x000fe20000010009 */
[C---:B------:R-:W-:Y:S01]  /*11d0*/  FMUL.FTZ R6, R7.reuse, R43 ;  /* 0x0000002b07067220 */ /* 0x040fe20000410000 */
[----:B------:R-:W-:Y:S01]  /*11e0*/  FFMA.FTZ R31, R30, R52, R13 ;  /* 0x000000341e1f7223 */ /* 0x000fe2000001000d */
[C---:B------:R-:W-:Y:S01]  /*11f0*/  FMUL.FTZ R30, R7.reuse, R37 ;  /* 0x00000025071e7220 */ /* 0x040fe20000410000 */
[----:B------:R-:W-:Y:S01]  /*1200*/  FMUL.FTZ R43, R7, R38 ;  /* 0x00000026072b7220 */ /* 0x000fe20000410000 */
[----:B------:R-:W-:Y:S01]  /*1210*/  F2FP.F16.F32.PACK_AB R24, R29, R24 ;  /* 0x000000181d18723e */ /* 0x000fe200000000ff */
[----:B------:R-:W-:Y:S01]  /*1220*/  FMUL.FTZ R29, R7, R42 ;  /* 0x0000002a071d7220 */ /* 0x000fe20000410000 */
[----:B------:R-:W-:Y:S01]  /*1230*/  F2FP.F16.F32.PACK_AB R26, R31, R26 ;  /* 0x0000001a1f1a723e */ /* 0x000fe200000000ff */
        /* <DEDUP_REMOVED lines=9> */
[----:B------:R-:W-:Y:S01]  /*12d0*/  F2FP.F16.F32.PACK_AB R30, R39, R38 ;  /* 0x00000026271e723e */ /* 0x000fe200000000ff */
[C---:B------:R-:W-:Y:S01]  /*12e0*/  FMUL.FTZ R43, R7.reuse, R28 ;  /* 0x0000001c072b7220 */ /* 0x040fe20000410000 */
[----:B------:R-:W1:Y:S01]  /*12f0*/  LDC.64 R38, c[0x0][0x380] ;  /* 0x0000e000ff267b82 */ /* 0x000e620000000a00 */
[----:B------:R-:W-:Y:S01]  /*1300*/  F2FP.F16.F32.PACK_AB R29, R6, R29 ;  /* 0x0000001d061d723e */ /* 0x000fe200000000ff */
[----:B------:R-:W-:Y:S01]  /*1310*/  FMUL.FTZ R6, R7, R57 ;  /* 0x0000003907067220 */ /* 0x000fe20000410000 */
[----:B------:R-:W-:Y:S01]  /*1320*/  FFMA.FTZ R25, R25, R55, R10 ;  /* 0x0000003719197223 */ /* 0x000fe2000001000a */
[----:B------:R-:W-:Y:S01]  /*1330*/  FFMA.FTZ R58, R58, R54, R11 ;  /* 0x000000363a3a7223 */ /* 0x000fe2000001000b */
[----:B------:R-:W-:Y:S01]  /*1340*/  FFMA.FTZ R28, R43, R47, R16 ;  /* 0x0000002f2b1c7223 */ /* 0x000fe20000010010 */
[----:B------:R-:W-:Y:S01]  /*1350*/  FFMA.FTZ R42, R42, R0, R23 ;  /* 0x000000002a2a7223 */ /* 0x000fe20000010017 */
[----:B------:R-:W-:Y:S01]  /*1360*/  FFMA.FTZ R43, R6, R46, R17 ;  /* 0x0000002e062b7223 */ /* 0x000fe20000010011 */
[----:B--2---:R-:W-:Y:S01]  /*1370*/  @!P1 IMAD.WIDE R40, R5, 0x4, R40 ;  /* 0x0000000405289825 */ /* 0x004fe200078e0228 */
[----:B------:R-:W-:-:S02]  /*1380*/  F2FP.F16.F32.PACK_AB R25, R58, R25 ;  /* 0x000000193a19723e */ /* 0x000fc400000000ff */
[----:B------:R-:W-:Y:S01]  /*1390*/  F2FP.F16.F32.PACK_AB R31, R42, R31 ;  /* 0x0000001f2a1f723e */ /* 0x000fe200000000ff */
[----:B------:R-:W-:Y:S01]  /*13a0*/  IMAD.WIDE.U32 R34, R48, 0x10, R34 ;  /* 0x0000001030227825 */ /* 0x000fe200078e0022 */
[----:B------:R-:W-:Y:S01]  /*13b0*/  F2FP.F16.F32.PACK_AB R28, R43, R28 ;  /* 0x0000001c2b1c723e */ /* 0x000fe200000000ff */
        /* <DEDUP_REMOVED lines=9> */
.L_x_14000:
[----:B------:R-:W0:Y:S01]  /*1450*/  LDCU.64 UR8, c[0x0][0x3a0] ;  /* 0x00007400ff0877ac */ /* 0x000e220008000a00 */
[----:B------:R-:W1:Y:S01]  /*1460*/  LDCU UR5, c[0x0][0x388] ;  /* 0x00007100ff0577ac */ /* 0x000e620008000800 */
[----:B------:R-:W2:Y:S01]  /*1470*/  LDCU UR10, c[0x0][0x448] ;  /* 0x00008900ff0a77ac */ /* 0x000ea20008000800 */
[----:B0-----:R-:W-:-:S04]  /*1480*/  UISETP.NE.U32.AND UP0, UPT, UR8, URZ, UPT ;  /* 0x000000ff0800728c */ /* 0x001fc8000bf05070 */
[----:B------:R-:W-:Y:S01]  /*1490*/  UISETP.NE.AND.EX UP0, UPT, UR9, URZ, UPT, UP0 ;  /* 0x000000ff0900728c */ /* 0x000fe2000bf05300 */
[----:B------:R-:W0:Y:S05]  /*14a0*/  LDCU.64 UR8, c[0x0][0x3a0] ;  /* 0x00007400ff0877ac */ /* 0x000e2a0008000a00 */
[----:B-12---:R-:W-:-:S13]  /*14b0*/  PLOP3.LUT P1, PT, PT, PT, UP0, 0x80, 0x8 ;  /* 0x000000000008781c */ /* 0x006fda0003f2f008 */
.L_x_14013:
        /* <DEDUP_REMOVED lines=30> */
.L_x_14008:
        /* <DEDUP_REMOVED lines=8> */
.L_x_14009:
[----:B0-----:R-:W-:Y:S05]  /*1720*/  BSYNC.RECONVERGENT B0 ;  /* 0x0000000000007941 */ /* 0x001fea0003800200 */
.L_x_14007:
        /* <DEDUP_REMOVED lines=21> */
[----:B------:R-:W-:Y:S02]  /*1880*/  HADD2.F32 R33, -RZ, R35.H0_H0 ;  /* 0x20000023ff217230 */ /* 0x000fe40000004100 */
[----:B------:R-:W-:Y:S01]  /*1890*/  FADD.FTZ R42, R42, R7 ;  /* 0x000000072a2a7221 */ /* 0x000fe20000010000 */
[----:B------:R-:W-:-:S02]  /*18a0*/  HADD2.F32 R7, -RZ, R34.H0_H0 ;  /* 0x20000022ff077230 */ /* 0x000fc40000004100 */
[----:B------:R-:W-:Y:S01]  /*18b0*/  FADD.FTZ R43, R43, R32 ;  /* 0x000000202b2b7221 */ /* 0x000fe20000010000 */
[----:B------:R-:W-:Y:S02]  /*18c0*/  HADD2.F32 R34, -RZ, R34.H1_H1 ;  /* 0x30000022ff227230 */ /* 0x000fe40000004100 */
[----:B---3--:R-:W-:Y:S01]  /*18d0*/  FADD.FTZ R38, R38, R33 ;  /* 0x0000002126267221 */ /* 0x008fe20000010000 */
[----:B------:R-:W-:Y:S02]  /*18e0*/  HADD2.F32 R32, -RZ, R35.H1_H1 ;  /* 0x30000023ff207230 */ /* 0x000fe40000004100 */
[----:B------:R-:W-:Y:S01]  /*18f0*/  FADD.FTZ R36, R36, R7 ;  /* 0x0000000724247221 */ /* 0x000fe20000010000 */
[----:B------:R-:W-:Y:S02]  /*1900*/  FADD.FTZ R37, R37, R34 ;  /* 0x0000002225257221 */ /* 0x000fe40000010000 */
[----:B------:R-:W-:Y:S01]  /*1910*/  FADD.FTZ R39, R39, R32 ;  /* 0x0000002027277221 */ /* 0x000fe20000010000 */
[----:B------:R-:W-:Y:S06]  /*1920*/  BRA `(.L_x_14011) ;  /* 0x0000000000207947 */ /* 0x000fec0003800000 */
.L_x_14010:
        /* <DEDUP_REMOVED lines=8> */
.L_x_14011:
        /* <DEDUP_REMOVED lines=75> */
.L_x_14037:
        /* <DEDUP_REMOVED lines=81> */
.L_x_14005:
[----:B0-----:R-:W-:Y:S01]  /*2370*/  HFMA2 R32, -RZ, RZ, 0, 5.9604644775390625e-08 ;  /* 0x00000001ff207431 */ /* 0x001fe200000001ff */
[----:B------:R-:W-:Y:S01]  /*2380*/  BSSY B0, `(.L_x_14014) ;  /* 0x0000006000007945 */ /* 0x000fe20003800000 */
[----:B------:R-:W-:Y:S02]  /*2390*/  MOV R33, 0x1f ;  /* 0x0000001f00217802 */ /* 0x000fe40000000f00 */
[----:B------:R-:W-:-:S07]  /*23a0*/  MOV R34, 0xffffffff ;  /* 0xffffffff00227802 */ /* 0x000fce0000000f00 */
[----:B------:R-:W-:Y:S05]  /*23b0*/  WARPSYNC.COLLECTIVE R34, `(.L_x_14015) ;  /* 0x0000000022087348 */ /* 0x000fea0003c00000 */
[----:B------:R0:W1:Y:S02]  /*23c0*/  SHFL.BFLY P0, R35, R7, R32, R33 ;  /* 0x0c00002007237389 */ /* 0x0000640000000021 */
[----:B01----:R-:W-:Y:S05]  /*23d0*/  ENDCOLLECTIVE ;  /* 0x000000000000791b */ /* 0x003fea0003800000 */
.L_x_14015:
[----:B------:R-:W-:Y:S05]  /*23e0*/  BSYNC B0 ;  /* 0x0000000000007941 */ /* 0x000fea0003800000 */
.L_x_14014:
        /* <DEDUP_REMOVED lines=9> */
.L_x_14016:
[----:B------:R-:W-:Y:S02]  /*2480*/  HFMA2 R32, -RZ, RZ, 0, 2.384185791015625e-07 ;  /* 0x00000004ff207431 */ /* 0x000fe400000001ff */
[----:B------:R-:W-:-:S05]  /*2490*/  FADD.FTZ R59, R58, R35 ;  /* 0x000000233a3b7221 */ /* 0x000fca0000010000 */
[----:B------:R-:W-:-:S07]  /*24a0*/  MOV R7, R59 ;  /* 0x0000003b00077202 */ /* 0x000fce0000000f00 */
[----:B------:R-:W-:Y:S05]  /*24b0*/  WARPSYNC.COLLECTIVE R34, `(.L_x_14017) ;  /* 0x0000000022087348 */ /* 0x000fea0003c00000 */
[----:B------:R0:W1:Y:S02]  /*24c0*/  SHFL.BFLY P0, R35, R7, R32, R33 ;  /* 0x0c00002007237389 */ /* 0x0000640000000021 */
[----:B01----:R-:W-:Y:S05]  /*24d0*/  ENDCOLLECTIVE ;  /* 0x000000000000791b */ /* 0x003fea0003800000 */
.L_x_14017:
[----:B------:R-:W-:Y:S02]  /*24e0*/  HFMA2 R32, -RZ, RZ, 0, 4.76837158203125e-07 ;  /* 0x00000008ff207431 */ /* 0x000fe400000001ff */
[----:B------:R-:W-:-:S05]  /*24f0*/  FADD.FTZ R59, R59, R35 ;  /* 0x000000233b3b7221 */ /* 0x000fca0000010000 */
[----:B------:R-:W-:-:S07]  /*2500*/  MOV R7, R59 ;  /* 0x0000003b00077202 */ /* 0x000fce0000000f00 */
[----:B------:R-:W-:Y:S05]  /*2510*/  WARPSYNC.COLLECTIVE R34, `(.L_x_14018) ;  /* 0x0000000022087348 */ /* 0x000fea0003c00000 */
[----:B------:R0:W1:Y:S02]  /*2520*/  SHFL.BFLY P0, R35, R7, R32, R33 ;  /* 0x0c00002007237389 */ /* 0x0000640000000021 */
[----:B01----:R-:W-:Y:S05]  /*2530*/  ENDCOLLECTIVE ;  /* 0x000000000000791b */ /* 0x003fea0003800000 */
.L_x_14018:
[----:B------:R-:W-:Y:S02]  /*2540*/  HFMA2 R32, -RZ, RZ, 0, 9.5367431640625e-07 ;  /* 0x00000010ff207431 */ /* 0x000fe400000001ff */
[----:B------:R-:W-:-:S05]  /*2550*/  FADD.FTZ R51, R59, R35 ;  /* 0x000000233b337221 */ /* 0x000fca0000010000 */
[----:B------:R-:W-:-:S07]  /*2560*/  MOV R7, R51 ;  /* 0x0000003300077202 */ /* 0x000fce0000000f00 */
[----:B------:R-:W-:Y:S05]  /*2570*/  WARPSYNC.COLLECTIVE R34, `(.L_x_14019) ;  /* 0x0000000022087348 */ /* 0x000fea0003c00000 */
[----:B------:R0:W1:Y:S02]  /*2580*/  SHFL.BFLY P0, R35, R7, R32, R33 ;  /* 0x0c00002007237389 */ /* 0x0000640000000021 */
[----:B01----:R-:W-:Y:S05]  /*2590*/  ENDCOLLECTIVE ;  /* 0x000000000000791b */ /* 0x003fea0003800000 */
.L_x_14019:
        /* <DEDUP_REMOVED lines=38> */
.L_x_14020:
[----:B------:R-:W-:Y:S02]  /*2800*/  HFMA2 R32, -RZ, RZ, 0, 1.1920928955078125e-07 ;  /* 0x00000002ff207431 */ /* 0x000fe400000001ff */
[----:B------:R-:W-:-:S05]  /*2810*/  FADD.FTZ R58, R7, R35 ;  /* 0x00000023073a7221 */ /* 0x000fca0000010000 */
[----:B------:R-:W-:-:S07]  /*2820*/  MOV R7, R58 ;  /* 0x0000003a00077202 */ /* 0x000fce0000000f00 */
[----:B------:R-:W-:Y:S05]  /*2830*/  WARPSYNC.COLLECTIVE R34, `(.L_x_14021) ;  /* 0x0000000022087348 */ /* 0x000fea0003c00000 */
[----:B------:R0:W1:Y:S02]  /*2840*/  SHFL.BFLY P0, R35, R7, R32, R33 ;  /* 0x0c00002007237389 */ /* 0x0000640000000021 */
[----:B01----:R-:W-:Y:S05]  /*2850*/  ENDCOLLECTIVE ;  /* 0x000000000000791b */ /* 0x003fea0003800000 */
.L_x_14021:
[----:B------:R-:W-:Y:S02]  /*2860*/  HFMA2 R32, -RZ, RZ, 0, 2.384185791015625e-07 ;  /* 0x00000004ff207431 */ /* 0x000fe400000001ff */
[----:B------:R-:W-:-:S05]  /*2870*/  FADD.FTZ R59, R58, R35 ;  /* 0x000000233a3b7221 */ /* 0x000fca0000010000 */
[----:B------:R-:W-:-:S07]  /*2880*/  MOV R7, R59 ;  /* 0x0000003b00077202 */ /* 0x000fce0000000f00 */
[----:B------:R-:W-:Y:S05]  /*2890*/  WARPSYNC.COLLECTIVE R34, `(.L_x_14022) ;  /* 0x0000000022087348 */ /* 0x000fea0003c00000 */
[----:B------:R0:W1:Y:S02]  /*28a0*/  SHFL.BFLY P0, R35, R7, R32, R33 ;  /* 0x0c00002007237389 */ /* 0x0000640000000021 */
[----:B01----:R-:W-:Y:S05]  /*28b0*/  ENDCOLLECTIVE ;  /* 0x000000000000791b */ /* 0x003fea0003800000 */
.L_x_14022:
[----:B------:R-:W-:Y:S02]  /*28c0*/  HFMA2 R32, -RZ, RZ, 0, 4.76837158203125e-07 ;  /* 0x00000008ff207431 */ /* 0x000fe400000001ff */
[----:B------:R-:W-:-:S05]  /*28d0*/  FADD.FTZ R59, R59, R35 ;  /* 0x000000233b3b7221 */ /* 0x000fca0000010000 */
[----:B------:R-:W-:-:S07]  /*28e0*/  MOV R7, R59 ;  /* 0x0000003b00077202 */ /* 0x000fce0000000f00 */
[----:B------:R-:W-:Y:S05]  /*28f0*/  WARPSYNC.COLLECTIVE R34, `(.L_x_14023) ;  /* 0x0000000022087348 */ /* 0x000fea0003c00000 */
[----:B------:R0:W1:Y:S02]  /*2900*/  SHFL.BFLY P0, R35, R7, R32, R33 ;  /* 0x0c00002007237389 */ /* 0x0000640000000021 */
[----:B01----:R-:W-:Y:S05]  /*2910*/  ENDCOLLECTIVE ;  /* 0x000000000000791b */ /* 0x003fea0003800000 */
.L_x_14023:
[----:B------:R-:W-:Y:S02]  /*2920*/  HFMA2 R32, -RZ, RZ, 0, 9.5367431640625e-07 ;  /* 0x00000010ff207431 */ /* 0x000fe400000001ff */
[----:B------:R-:W-:-:S05]  /*2930*/  FADD.FTZ R58, R59, R35 ;  /* 0x000000233b3a7221 */ /* 0x000fca0000010000 */
[----:B------:R-:W-:-:S07]  /*2940*/  MOV R7, R58 ;  /* 0x0000003a00077202 */ /* 0x000fce0000000f00 */
[----:B------:R-:W-:Y:S05]  /*2950*/  WARPSYNC.COLLECTIVE R34, `(.L_x_14024) ;  /* 0x0000000022087348 */ /* 0x000fea0003c00000 */
[----:B------:R0:W1:Y:S02]  /*2960*/  SHFL.BFLY P0, R35, R7, R32, R33 ;  /* 0x0c00002007237389 */ /* 0x0000640000000021 */
[----:B01----:R-:W-:Y:S05]  /*2970*/  ENDCOLLECTIVE ;  /* 0x000000000000791b */ /* 0x003fea0003800000 */
.L_x_14024:
[----:B------:R-:W-:Y:S05]  /*2980*/  BRA `(.L_x_14025) ;  /* 0xffffffe400707947 */ /* 0x000fea000383ffff */
.L_x_14012:
[----:B0-----:R-:W-:Y:S01]  /*2990*/  HFMA2 R33, -RZ, RZ, 0, 1.847743988037109375e-06 ;  /* 0x0000001fff217431 */ /* 0x001fe200000001ff */
[----:B------:R-:W-:Y:S01]  /*29a0*/  BSSY B0, `(.L_x_14026) ;  /* 0x0000006000007945 */ /* 0x000fe20003800000 */
[----:B------:R-:W-:Y:S02]  /*29b0*/  MOV R32, 0x1 ;  /* 0x0000000100207802 */ /* 0x000fe40000000f00 */
[----:B------:R-:W-:-:S07]  /*29c0*/  MOV R34, 0xffffffff ;  /* 0xffffffff00227802 */ /* 0x000fce0000000f00 */
[----:B------:R-:W-:Y:S05]  /*29d0*/  WARPSYNC.COLLECTIVE R34, `(.L_x_14027) ;  /* 0x0000000022087348 */ /* 0x000fea0003c00000 */
[----:B------:R0:W1:Y:S02]  /*29e0*/  SHFL.BFLY P0, R35, R7, R32, R33 ;  /* 0x0c00002007237389 */ /* 0x0000640000000021 */
[----:B01----:R-:W-:Y:S05]  /*29f0*/  ENDCOLLECTIVE ;  /* 0x000000000000791b */ /* 0x003fea0003800000 */
.L_x_14027:
[----:B------:R-:W-:Y:S05]  /*2a00*/  BSYNC B0 ;  /* 0x0000000000007941 */ /* 0x000fea0003800000 */
.L_x_14026:
        /* <DEDUP_REMOVED lines=9> */
.L_x_14028:
[----:B------:R-:W-:Y:S02]  /*2aa0*/  HFMA2 R32, -RZ, RZ, 0, 2.384185791015625e-07 ;  /* 0x00000004ff207431 */ /* 0x000fe400000001ff */
[----:B------:R-:W-:-:S05]  /*2ab0*/  FADD.FTZ R59, R58, R35 ;  /* 0x000000233a3b7221 */ /* 0x000fca0000010000 */
[----:B------:R-:W-:-:S07]  /*2ac0*/  MOV R7, R59 ;  /* 0x0000003b00077202 */ /* 0x000fce0000000f00 */
[----:B------:R-:W-:Y:S05]  /*2ad0*/  WARPSYNC.COLLECTIVE R34, `(.L_x_14029) ;  /* 0x0000000022087348 */ /* 0x000fea0003c00000 */
[----:B------:R0:W1:Y:S02]  /*2ae0*/  SHFL.BFLY P0, R35, R7, R32, R33 ;  /* 0x0c00002007237389 */ /* 0x0000640000000021 */
[----:B01----:R-:W-:Y:S05]  /*2af0*/  ENDCOLLECTIVE ;  /* 0x000000000000791b */ /* 0x003fea0003800000 */
.L_x_14029:
[----:B------:R-:W-:Y:S02]  /*2b00*/  HFMA2 R32, -RZ, RZ, 0, 4.76837158203125e-07 ;  /* 0x00000008ff207431 */ /* 0x000fe400000001ff */
[----:B------:R-:W-:-:S05]  /*2b10*/  FADD.FTZ R59, R59, R35 ;  /* 0x000000233b3b7221 */ /* 0x000fca0000010000 */
[----:B------:R-:W-:-:S07]  /*2b20*/  MOV R7, R59 ;  /* 0x0000003b00077202 */ /* 0x000fce0000000f00 */
[----:B------:R-:W-:Y:S05]  /*2b30*/  WARPSYNC.COLLECTIVE R34, `(.L_x_14030) ;  /* 0x0000000022087348 */ /* 0x000fea0003c00000 */
[----:B------:R0:W1:Y:S02]  /*2b40*/  SHFL.BFLY P0, R35, R7, R32, R33 ;  /* 0x0c00002007237389 */ /* 0x0000640000000021 */
[----:B01----:R-:W-:Y:S05]  /*2b50*/  ENDCOLLECTIVE ;  /* 0x000000000000791b */ /* 0x003fea0003800000 */
.L_x_14030:
[----:B------:R-:W-:Y:S02]  /*2b60*/  HFMA2 R32, -RZ, RZ, 0, 9.5367431640625e-07 ;  /* 0x00000010ff207431 */ /* 0x000fe400000001ff */
[----:B------:R-:W-:-:S05]  /*2b70*/  FADD.FTZ R51, R59, R35 ;  /* 0x000000233b337221 */ /* 0x000fca0000010000 */
[----:B------:R-:W-:-:S07]  /*2b80*/  MOV R7, R51 ;  /* 0x0000003300077202 */ /* 0x000fce0000000f00 */
[----:B------:R-:W-:Y:S05]  /*2b90*/  WARPSYNC.COLLECTIVE R34, `(.L_x_14031) ;  /* 0x0000000022087348 */ /* 0x000fea0003c00000 */
[----:B------:R0:W1:Y:S02]  /*2ba0*/  SHFL.BFLY P0, R35, R7, R32, R33 ;  /* 0x0c00002007237389 */ /* 0x0000640000000021 */
[----:B01----:R-:W-:Y:S05]  /*2bb0*/  ENDCOLLECTIVE ;  /* 0x000000000000791b */ /* 0x003fea0003800000 */
.L_x_14031:
        /* <DEDUP_REMOVED lines=38> */
.L_x_14032:
[----:B------:R-:W-:Y:S02]  /*2e20*/  HFMA2 R32, -RZ, RZ, 0, 1.1920928955078125e-07 ;  /* 0x00000002ff207431 */ /* 0x000fe400000001ff */
[----:B------:R-:W-:-:S05]  /*2e30*/  FADD.FTZ R58, R7, R35 ;  /* 0x00000023073a7221 */ /* 0x000fca0000010000 */
[----:B------:R-:W-:-:S07]  /*2e40*/  MOV R7, R58 ;  /* 0x0000003a00077202 */ /* 0x000fce0000000f00 */
[----:B------:R-:W-:Y:S05]  /*2e50*/  WARPSYNC.COLLECTIVE R34, `(.L_x_14033) ;  /* 0x0000000022087348 */ /* 0x000fea0003c00000 */
[----:B------:R0:W1:Y:S02]  /*2e60*/  SHFL.BFLY P0, R35, R7, R32, R33 ;  /* 0x0c00002007237389 */ /* 0x0000640000000021 */
[----:B01----:R-:W-:Y:S05]  /*2e70*/  ENDCOLLECTIVE ;  /* 0x000000000000791b */ /* 0x003fea0003800000 */
.L_x_14033:
[----:B------:R-:W-:Y:S02]  /*2e80*/  HFMA2 R32, -RZ, RZ, 0, 2.384185791015625e-07 ;  /* 0x00000004ff207431 */ /* 0x000fe400000001ff */
[----:B------:R-:W-:-:S05]  /*2e90*/  FADD.FTZ R59, R58, R35 ;  /* 0x000000233a3b7221 */ /* 0x000fca0000010000 */
[----:B------:R-:W-:-:S07]  /*2ea0*/  MOV R7, R59 ;  /* 0x0000003b00077202 */ /* 0x000fce0000000f00 */
[----:B------:R-:W-:Y:S05]  /*2eb0*/  WARPSYNC.COLLECTIVE R34, `(.L_x_14034) ;  /* 0x0000000022087348 */ /* 0x000fea0003c00000 */
[----:B------:R0:W1:Y:S02]  /*2ec0*/  SHFL.BFLY P0, R35, R7, R32, R33 ;  /* 0x0c00002007237389 */ /* 0x0000640000000021 */
[----:B01----:R-:W-:Y:S05]  /*2ed0*/  ENDCOLLECTIVE ;  /* 0x000000000000791b */ /* 0x003fea0003800000 */
.L_x_14034:
[----:B------:R-:W-:Y:S02]  /*2ee0*/  HFMA2 R32, -RZ, RZ, 0, 4.76837158203125e-07 ;  /* 0x00000008ff207431 */ /* 0x000fe400000001ff */
[----:B------:R-:W-:-:S05]  /*2ef0*/  FADD.FTZ R59, R59, R35 ;  /* 0x000000233b3b7221 */ /* 0x000fca0000010000 */
[----:B------:R-:W-:-:S07]  /*2f00*/  MOV R7, R59 ;  /* 0x0000003b00077202 */ /* 0x000fce0000000f00 */
[----:B------:R-:W-:Y:S05]  /*2f10*/  WARPSYNC.COLLECTIVE R34, `(.L_x_14035) ;  /* 0x0000000022087348 */ /* 0x000fea0003c00000 */
[----:B------:R0:W1:Y:S02]  /*2f20*/  SHFL.BFLY P0, R35, R7, R32, R33 ;  /* 0x0c00002007237389 */ /* 0x0000640000000021 */
[----:B01----:R-:W-:Y:S05]  /*2f30*/  ENDCOLLECTIVE ;  /* 0x000000000000791b */ /* 0x003fea0003800000 */
.L_x_14035:
[----:B------:R-:W-:Y:S02]  /*2f40*/  HFMA2 R32, -RZ, RZ, 0, 9.5367431640625e-07 ;  /* 0x00000010ff207431 */ /* 0x000fe400000001ff */
[----:B------:R-:W-:-:S05]  /*2f50*/  FADD.FTZ R58, R59, R35 ;  /* 0x000000233b3a7221 */ /* 0x000fca0000010000 */
[----:B------:R-:W-:-:S07]  /*2f60*/  MOV R7, R58 ;  /* 0x0000003a00077202 */ /* 0x000fce0000000f00 */
[----:B------:R-:W-:Y:S05]  /*2f70*/  WARPSYNC.COLLECTIVE R34, `(.L_x_14036) ;  /* 0x0000000022087348 */ /* 0x000fea0003c00000 */
[----:B------:R0:W1:Y:S02]  /*2f80*/  SHFL.BFLY P0, R35, R7, R32, R33 ;  /* 0x0c00002007237389 */ /* 0x0000640000000021 */
[----:B01----:R-:W-:Y:S05]  /*2f90*/  ENDCOLLECTIVE ;  /* 0x000000000000791b */ /* 0x003fea0003800000 */
.L_x_14036:
[----:B------:R-:W-:Y:S05]  /*2fa0*/  BRA `(.L_x_14037) ;  /* 0xffffffec00ac7947 */ /* 0x000fea000383ffff */
.L_x_14038:
        /* <DEDUP_REMOVED lines=13> */
.L_x_20334:


//--------------------- .text._ZN10layer_norm13ln_fwd_kernelINS_13Kernel_traitsIf6__halffS2_fjLj512ELj1ELj4ELj1ELj16ENS_18Kernel_traits_baseILj512EfS2_fS2_fjLj128EEEEELb0ELb0ELb1ELb0EEEvNS_9FwdParamsE --------------------------
	.section	.text._ZN10layer_norm13ln_fwd_kernelINS_13Kernel_traitsIf6__halffS2_fjLj512ELj1ELj4ELj1ELj16ENS_18Kernel_traits_baseILj512EfS2_fS2_fjLj128EEEEELb0ELb0ELb1ELb0EEEvNS_9FwdParamsE,"ax",@progbits
	.align	128
        .global         _ZN10layer_norm13ln_fwd_kernelINS_13Kernel_traitsIf6__halffS2_fjLj512ELj1ELj4ELj1ELj16ENS_18Kernel_traits_baseILj512EfS2_fS2_fjLj128EEEEELb0ELb0ELb1ELb0EEEvNS_9FwdParamsE
        .type           _ZN10layer_norm13ln_fwd_kernelINS_13Kernel_traitsIf6__halffS2_fjLj512ELj1ELj4ELj1ELj16ENS_18Kernel_traits_baseILj512EfS2_fS2_fjLj128EEEEELb0ELb0ELb1ELb0EEEvNS_9FwdParamsE,@function
        .size           _ZN10layer_norm13ln_fwd_kernelINS_13Kernel_traitsIf6__halffS2_fjLj512ELj1ELj4ELj1ELj16ENS_18Kernel_traits_baseILj512EfS2_fS2_fjLj128EEEEELb0ELb0ELb1ELb0EEEvNS_9FwdParamsE,(.L_x_20335 - _ZN10layer_norm13ln_fwd_kernelINS_13Kernel_traitsIf6__halffS2_fjLj512ELj1ELj4ELj1ELj16ENS_18Kernel_traits_baseILj512EfS2_fS2_fjLj128EEEEELb0ELb0ELb1ELb0EEEvNS_9FwdParamsE)
        .other          _ZN10layer_norm13ln_fwd_kernelINS_13Kernel_traitsIf6__halffS2_fjLj512ELj1ELj4ELj1ELj16ENS_18Kernel_traits_baseILj512EfS2_fS2_fjLj128EEEEELb0ELb0ELb1ELb0EEEvNS_9FwdParamsE,@"STO_CUDA_ENTRY STV_DEFAULT"
_ZN10layer_norm13ln_fwd_kernelINS_13Kernel_traitsIf6__halffS2_fjLj512ELj1ELj4ELj1ELj16ENS_18Kernel_traits_baseILj512EfS2_fS2_fjLj128EEEEELb0ELb0ELb1ELb0EEEvNS_9FwdParamsE:
.text._ZN10layer_norm13ln_fwd_kernelINS_13Kernel_traitsIf6__halffS2_fjLj512ELj1ELj4ELj1ELj16ENS_18Kernel_traits_baseILj512EfS2_fS2_fjLj128EEEEELb0ELb0ELb1ELb0EEEvNS_9FwdParamsE:
        /* <DEDUP_REMOVED lines=32> */
.L_x_14042:
[----:B------:R-:W-:Y:S05]  /*0200*/  BSYNC.RECONVERGENT B1 ;  /* 0x0000000000017941 */ /* 0x000fea0003800200 */
.L_x_14041:
        /* <DEDUP_REMOVED lines=10> */
.L_x_14040:
        /* <DEDUP_REMOVED lines=20> */
.L_x_14043:
[----:B------:R-:W-:Y:S05]  /*03f0*/  BSYNC.RECONVERGENT B0 ;  /* 0x0000000000007941 */ /* 0x000fea0003800200 */
.L_x_14039:
[----:B------:R-:W2:Y:S02]  /*0400*/  LDCU UR4, c[0x0][0x384] ;  /* 0x00007080ff0477ac */ /* 0x000ea40008000800 */
[----:B--2---:R-:W-:-:S13]  /*0410*/  ISETP.GE.AND P0, PT, R3, UR4, PT ;  /* 0x0000000403007c0c */ /* 0x004fda000bf06270 */
[----:B------:R-:W-:Y:S05]  /*0420*/  @P0 EXIT ;  /* 0x000000000000094d */ /* 0x000fea0003800000 */
[----:B------:R-:W2:Y:S01]  /*0430*/  LDCU.U8 UR4, c[0x0][0x410] ;  /* 0x00008200ff0477ac */ /* 0x000ea20008000000 */
[----:B------:R-:W3:Y:S01]  /*0440*/  LDCU UR5, c[0x0][0x448] ;  /* 0x00008900ff0577ac */ /* 0x000ee20008000800 */
[----:B------:R-:W4:Y:S01]  /*0450*/  LDCU.64 UR8, c[0x0][0x3a0] ;  /* 0x00007400ff0877ac */ /* 0x000f220008000a00 */
[----:B--2---:R-:W-:-:S13]  /*0460*/  ISETP.NE.AND P0, PT, RZ, UR4, PT ;  /* 0x00000004ff007c0c */ /* 0x004fda000bf05270 */
.L_x_14061:
        /* <DEDUP_REMOVED lines=26> */
.L_x_14047:
[----:B---34-:R-:W-:Y:S05]  /*0610*/  BSYNC.RECONVERGENT B1 ;  /* 0x0000000000017941 */ /* 0x018fea0003800200 */
.L_x_14046:
        /* <DEDUP_REMOVED lines=9> */
[----:B-----5:R-:W-:Y:S02]  /*06b0*/  @P2 HADD2.F32 R61, -RZ, R36.H0_H0 ;  /* 0x20000024ff3d2230 */ /* 0x020fe40000004100 */
[----:B0-----:R-:W-:-:S05]  /*06c0*/  @P2 HADD2.F32 R62, -RZ, R37.H1_H1 ;  /* 0x30000025ff3e2230 */ /* 0x001fca0000004100 */
[----:B------:R-:W0:Y:S08]  /*06d0*/  @P2 LDC R65, c[0x0][0x40c] ;  /* 0x00010300ff412b82 */ /* 0x000e300000000800 */
[----:B------:R-:W1:Y:S01]  /*06e0*/  @P2 LDC R63, c[0x0][0x40c] ;  /* 0x00010300ff3f2b82 */ /* 0x000e620000000800 */
[----:B--2---:R-:W-:Y:S01]  /*06f0*/  @P2 FFMA.FTZ R40, R61, R64, R40 ;  /* 0x000000403d282223 */ /* 0x004fe20000010028 */
[----:B------:R-:W-:-:S02]  /*0700*/  @P2 HADD2.F32 R64, -RZ, R36.H1_H1 ;  /* 0x30000024ff402230 */ /* 0x000fc40000004100 */
[----:B-1----:R-:W-:Y:S01]  /*0710*/  @P2 FFMA.FTZ R43, R62, R63, R43 ;  /* 0x0000003f3e2b2223 */ /* 0x002fe2000001002b */
[----:B------:R-:W-:-:S03]  /*0720*/  @P2 HADD2.F32 R61, -RZ, R37.H0_H0 ;  /* 0x20000025ff3d2230 */ /* 0x000fc60000004100 */
[----:B------:R-:W1:Y:S01]  /*0730*/  @P2 LDC R63, c[0x0][0x40c] ;  /* 0x00010300ff3f2b82 */ /* 0x000e620000000800 */
[----:B------:R-:W-:Y:S02]  /*0740*/  @P2 HADD2.F32 R62, -RZ, R38.H1_H1 ;  /* 0x30000026ff3e2230 */ /* 0x000fe40000004100 */
[----:B0-----:R-:W-:-:S05]  /*0750*/  @P2 FFMA.FTZ R41, R64, R65, R41 ;  /* 0x0000004140292223 */ /* 0x001fca0000010029 */
[----:B------:R-:W0:Y:S08]  /*0760*/  @P2 LDC R64, c[0x0][0x40c] ;  /* 0x00010300ff402b82 */ /* 0x000e300000000800 */
[----:B------:R-:W3:Y:S01]  /*0770*/  @P2 LDC R65, c[0x0][0x40c] ;  /* 0x00010300ff412b82 */ /* 0x000ee20000000800 */
[----:B0-----:R-:W-:Y:S01]  /*0780*/  @P2 FFMA.FTZ R42, R61, R64, R42 ;  /* 0x000000403d2a2223 */ /* 0x001fe2000001002a */
[----:B------:R-:W-:-:S06]  /*0790*/  @P2 HADD2.F32 R61, -RZ, R38.H0_H0 ;  /* 0x20000026ff3d2230 */ /* 0x000fcc0000004100 */
[----:B------:R-:W0:Y:S01]  /*07a0*/  @P2 LDC R64, c[0x0][0x40c] ;  /* 0x00010300ff402b82 */ /* 0x000e220000000800 */
[----:B---3--:R-:W-:-:S07]  /*07b0*/  @P2 FFMA.FTZ R44, R61, R65, R44 ;  /* 0x000000413d2c2223 */ /* 0x008fce000001002c */
[----:B------:R-:W2:Y:S02]  /*07c0*/  @P2 LDC R61, c[0x0][0x40c] ;  /* 0x00010300ff3d2b82 */ /* 0x000ea40000000800 */
[----:B--2---:R-:W-:Y:S01]  /*07d0*/  @P2 FFMA.FTZ R45, R62, R61, R45 ;  /* 0x0000003d3e2d2223 */ /* 0x004fe2000001002d */
[--C-:B------:R-:W-:Y:S02]  /*07e0*/  @P2 HADD2.F32 R61, -RZ, R39.reuse.H0_H0 ;  /* 0x20000027ff3d2230 */ /* 0x100fe40000004100 */
[----:B------:R-:W-:-:S03]  /*07f0*/  @P2 HADD2.F32 R62, -RZ, R39.H1_H1 ;  /* 0x30000027ff3e2230 */ /* 0x000fc60000004100 */
[----:B-1----:R-:W-:Y:S02]  /*0800*/  @P2 FFMA.FTZ R46, R61, R63, R46 ;  /* 0x0000003f3d2e2223 */ /* 0x002fe4000001002e */
[----:B0-----:R-:W-:Y:S01]  /*0810*/  @P2 FFMA.FTZ R47, R62, R64, R47 ;  /* 0x000000403e2f2223 */ /* 0x001fe2000001002f */
[----:B------:R-:W-:Y:S06]  /*0820*/  BRA `(.L_x_14049) ;  /* 0x00000000007c7947 */ /* 0x000fec0003800000 */
.L_x_14048:
        /* <DEDUP_REMOVED lines=8> */
[----:B------:R-:W-:-:S06]  /*08b0*/  @P3 HADD2.F32 R44, -RZ, R37.H1_H1 ;  /* 0x30000025ff2c3230 */ /* 0x000fcc0000004100 */
[----:B------:R-:W0:Y:S01]  /*08c0*/  @P3 LDC R45, c[0x0][0x40c] ;  /* 0x00010300ff2d3b82 */ /* 0x000e220000000800 */
[----:B-1----:R-:W-:Y:S01]  /*08d0*/  @P3 FMUL.FTZ R40, R42, R43 ;  /* 0x0000002b2a283220 */ /* 0x002fe20000410000 */
[----:B------:R-:W-:Y:S01]  /*08e0*/  @P3 HADD2.F32 R43, -RZ, R37.H0_H0 ;  /* 0x20000025ff2b3230 */ /* 0x000fe20000004100 */
[----:B------:R-:W-:-:S05]  /*08f0*/  MOV R42, RZ ;  /* 0x000000ff002a7202 */ /* 0x000fca0000000f00 */
[----:B------:R-:W1:Y:S01]  /*0900*/  @P3 LDC R47, c[0x0][0x40c] ;  /* 0x00010300ff2f3b82 */ /* 0x000e620000000800 */
[----:B--2---:R-:W-:Y:S01]  /*0910*/  @P3 FMUL.FTZ R42, R43, R46 ;  /* 0x0000002e2b2a3220 */ /* 0x004fe20000410000 */
[----:B------:R-:W-:Y:S02]  /*0920*/  @P3 HADD2.F32 R46, -RZ, R38.H0_H0 ;  /* 0x20000026ff2e3230 */ /* 0x000fe40000004100 */
[----:B------:R-:W-:-:S04]  /*0930*/  HFMA2 R43, -RZ, RZ, 0, 0 ;  /* 0x00000000ff2b7431 */ /* 0x000fc800000001ff */
[----:B------:R-:W2:Y:S01]  /*0940*/  @P3 LDC R62, c[0x0][0x40c] ;  /* 0x00010300ff3e3b82 */ /* 0x000ea20000000800 */
[----:B---3--:R-:W-:Y:S01]  /*0950*/  @P3 FMUL.FTZ R43, R44, R61 ;  /* 0x0000003d2c2b3220 */ /* 0x008fe20000410000 */
[----:B------:R-:W-:Y:S01]  /*0960*/  MOV R44, RZ ;  /* 0x000000ff002c7202 */ /* 0x000fe20000000f00 */
[----:B------:R-:W-:-:S05]  /*0970*/  @P3 HADD2.F32 R61, -RZ, R39.H1_H1 ;  /* 0x30000027ff3d3230 */ /* 0x000fca0000004100 */
[----:B------:R-:W3:Y:S01]  /*0980*/  @P3 LDC R64, c[0x0][0x40c] ;  /* 0x00010300ff403b82 */ /* 0x000ee20000000800 */
[----:B0-----:R-:W-:Y:S01]  /*0990*/  @P3 FMUL.FTZ R44, R46, R45 ;  /* 0x0000002d2e2c3220 */ /* 0x001fe20000410000 */
[----:B------:R-:W-:Y:S02]  /*09a0*/  @P3 HADD2.F32 R46, -RZ, R38.H1_H1 ;  /* 0x30000026ff2e3230 */ /* 0x000fe40000004100 */
[----:B------:R-:W-:-:S03]  /*09b0*/  HFMA2 R45, -RZ, RZ, 0, 0 ;  /* 0x00000000ff2d7431 */ /* 0x000fc600000001ff */
[----:B-1----:R-:W-:Y:S01]  /*09c0*/  @P3 FMUL.FTZ R45, R46, R47 ;  /* 0x0000002f2e2d3220 */ /* 0x002fe20000410000 */
[----:B------:R-:W-:Y:S01]  /*09d0*/  @P3 HADD2.F32 R47, -RZ, R39.H0_H0 ;  /* 0x20000027ff2f3230 */ /* 0x000fe20000004100 */
[----:B------:R-:W-:-:S04]  /*09e0*/  MOV R46, RZ ;  /* 0x000000ff002e7202 */ /* 0x000fc80000000f00 */
[----:B--2---:R-:W-:Y:S01]  /*09f0*/  @P3 FMUL.FTZ R46, R47, R62 ;  /* 0x0000003e2f2e3220 */ /* 0x004fe20000410000 */
[----:B------:R-:W-:Y:S02]  /*0a00*/  HFMA2 R47, -RZ, RZ, 0, 0 ;  /* 0x00000000ff2f7431 */ /* 0x000fe400000001ff */
[----:B---3--:R-:W-:-:S07]  /*0a10*/  @P3 FMUL.FTZ R47, R61, R64 ;  /* 0x000000403d2f3220 */ /* 0x008fce0000410000 */
.L_x_14049:
[----:B------:R-:W0:Y:S01]  /*0a20*/  LDC.64 R62, c[0x0][0x3a8] ;  /* 0x0000ea00ff3e7b82 */ /* 0x000e220000000a00 */
[----:B------:R-:W-:Y:S01]  /*0a30*/  IADD3 R60, PT, PT, R60, 0x20, RZ ;  /* 0x000000203c3c7810 */ /* 0x000fe20007ffe0ff */
[C---:B0-----:R-:W-:Y:S01]  /*0a40*/  IMAD.WIDE.U32 R62, R59.reuse, 0x20, R62 ;  /* 0x000000203b3e7825 */ /* 0x041fe200078e003e */
[----:B------:R-:W-:-:S04]  /*0a50*/  IADD3 R59, PT, PT, R59, 0x20, RZ ;  /* 0x000000203b3b7810 */ /* 0x000fc80007ffe0ff */
[----:B------:R0:W-:Y:S04]  /*0a60*/  STG.E.128 desc[UR6][R62.64], R40 ;  /* 0x000000283e007986 */ /* 0x0001e8000c101d06 */
[----:B------:R0:W-:Y:S02]  /*0a70*/  STG.E.128 desc[UR6][R62.64+0x10], R44 ;  /* 0x0000102c3e007986 */ /* 0x0001e4000c101d06 */
.L_x_14045:
[----:B---34-:R-:W-:Y:S05]  /*0a80*/  BSYNC.RECONVERGENT B0 ;  /* 0x0000000000007941 */ /* 0x018fea0003800200 */
.L_x_14044:
        /* <DEDUP_REMOVED lines=8> */
.L_x_14053:
[----:B------:R-:W-:Y:S05]  /*0b10*/  BSYNC.RECONVERGENT B1 ;  /* 0x0000000000017941 */ /* 0x000fea0003800200 */
.L_x_14052:
        /* <DEDUP_REMOVED lines=10> */
[----:B-1----:R-:W-:-:S05]  /*0bc0*/  @P3 HADD2.F32 R61, -RZ, R37.H0_H0 ;  /* 0x20000025ff3d3230 */ /* 0x002fca0000004100 */
[----:B------:R-:W0:Y:S08]  /*0bd0*/  @P3 LDC R62, c[0x0][0x40c] ;  /* 0x00010300ff3e3b82 */ /* 0x000e300000000800 */
[----:B------:R-:W1:Y:S08]  /*0be0*/  @P3 LDC R64, c[0x0][0x40c] ;  /* 0x00010300ff403b82 */ /* 0x000e700000000800 */
[----:B------:R-:W3:Y:S01]  /*0bf0*/  @P3 LDC R60, c[0x0][0x40c] ;  /* 0x00010300ff3c3b82 */ /* 0x000ee20000000800 */
[----:B--2---:R-:W-:Y:S01]  /*0c00*/  @P3 FFMA.FTZ R48, R63, R58, R48 ;  /* 0x0000003a3f303223 */ /* 0x004fe20000010030 */
[----:B------:R-:W-:-:S06]  /*0c10*/  @P3 HADD2.F32 R58, -RZ, R36.H1_H1 ;  /* 0x30000024ff3a3230 */ /* 0x000fcc0000004100 */
[----:B------:R-:W2:Y:S01]  /*0c20*/  @P3 LDC R63, c[0x0][0x40c] ;  /* 0x00010300ff3f3b82 */ /* 0x000ea20000000800 */
[----:B-1----:R-:W-:Y:S01]  /*0c30*/  @P3 FFMA.FTZ R50, R61, R64, R50 ;  /* 0x000000403d323223 */ /* 0x002fe20000010032 */
[----:B------:R-:W-:Y:S02]  /*0c40*/  @P3 HADD2.F32 R61, -RZ, R38.H0_H0 ;  /* 0x20000026ff3d3230 */ /* 0x000fe40000004100 */
[----:B0-----:R-:W-:Y:S01]  /*0c50*/  @P3 FFMA.FTZ R49, R58, R62, R49 ;  /* 0x0000003e3a313223 */ /* 0x001fe20000010031 */
[----:B------:R-:W-:Y:S02]  /*0c60*/  @P3 HADD2.F32 R58, -RZ, R37.H1_H1 ;  /* 0x30000025ff3a3230 */ /* 0x000fe40000004100 */
[----:B---3--:R-:W-:Y:S01]  /*0c70*/  @P3 FFMA.FTZ R52, R61, R60, R52 ;  /* 0x0000003c3d343223 */ /* 0x008fe20000010034 */
[----:B------:R-:W0:Y:S01]  /*0c80*/  @P3 LDC R62, c[0x0][0x40c] ;  /* 0x00010300ff3e3b82 */ /* 0x000e220000000800 */
[----:B------:R-:W-:-:S07]  /*0c90*/  @P3 HADD2.F32 R61, -RZ, R39.H0_H0 ;  /* 0x20000027ff3d3230 */ /* 0x000fce0000004100 */
[----:B------:R-:W1:Y:S01]  /*0ca0*/  @P3 LDC R60, c[0x0][0x40c] ;  /* 0x00010300ff3c3b82 */ /* 0x000e620000000800 */
[----:B--2---:R-:W-:Y:S01]  /*0cb0*/  @P3 FFMA.FTZ R51, R58, R63, R51 ;  /* 0x0000003f3a333223 */ /* 0x004fe20000010033 */
[----:B------:R-:W-:-:S06]  /*0cc0*/  @P3 HADD2.F32 R58, -RZ, R38.H1_H1 ;  /* 0x30000026ff3a3230 */ /* 0x000fcc0000004100 */
[----:B------:R-:W2:Y:S01]  /*0cd0*/  @P3 LDC R63, c[0x0][0x40c] ;  /* 0x00010300ff3f3b82 */ /* 0x000ea20000000800 */
[----:B0-----:R-:W-:Y:S01]  /*0ce0*/  @P3 FFMA.FTZ R53, R58, R62, R53 ;  /* 0x0000003e3a353223 */ /* 0x001fe20000010035 */
[----:B------:R-:W-:-:S05]  /*0cf0*/  @P3 HADD2.F32 R58, -RZ, R39.H1_H1 ;  /* 0x30000027ff3a3230 */ /* 0x000fca0000004100 */
[----:B-1----:R-:W-:Y:S01]  /*0d00*/  @P3 FFMA.FTZ R55, R58, R60, R55 ;  /* 0x0000003c3a373223 */ /* 0x002fe20000010037 */
[----:B--2---:R-:W-:Y:S01]  /*0d10*/  @P3 FFMA.FTZ R54, R61, R63, R54 ;  /* 0x0000003f3d363223 */ /* 0x004fe20000010036 */
[----:B------:R-:W-:Y:S06]  /*0d20*/  BRA `(.L_x_14055) ;  /* 0x0000000000707947 */ /* 0x000fec0003800000 */
.L_x_14054:
[----:B------:R-:W1:Y:S01]  /*0d30*/  @P3 LDC R53, c[0x0][0x40c] ;  /* 0x00010300ff353b82 */ /* 0x000e620000000800 */
[--C-:B-----5:R-:W-:Y:S01]  /*0d40*/  @P3 HADD2.F32 R52, -RZ, R36.reuse.H1_H1 ;  /* 0x30000024ff343230 */ /* 0x120fe20000004100 */
[----:B------:R-:W-:Y:S01]  /*0d50*/  CS2R R48, SRZ ;  /* 0x0000000000307805 */ /* 0x000fe2000001ff00 */
[----:B------:R-:W-:Y:S02]  /*0d60*/  @P3 HADD2.F32 R50, -RZ, R36.H0_H0 ;  /* 0x20000024ff323230 */ /* 0x000fe40000004100 */
[----:B0-----:R-:W-:-:S03]  /*0d70*/  @P3 HADD2.F32 R63, -RZ, R39.H1_H1 ;  /* 0x30000027ff3f3230 */ /* 0x001fc60000004100 */
        /* <DEDUP_REMOVED lines=23> */
.L_x_14055:
[----:B------:R-:W0:Y:S02]  /*0ef0*/  LDC.64 R60, c[0x0][0x3a8] ;  /* 0x0000ea00ff3c7b82 */ /* 0x000e240000000a00 */
[----:B0-----:R-:W-:-:S05]  /*0f00*/  IMAD.WIDE.U32 R58, R59, 0x20, R60 ;  /* 0x000000203b3a7825 */ /* 0x001fca00078e003c */
[----:B------:R1:W-:Y:S04]  /*0f10*/  STG.E.128 desc[UR6][R58.64], R48 ;  /* 0x000000303a007986 */ /* 0x0003e8000c101d06 */
[----:B------:R1:W-:Y:S02]  /*0f20*/  STG.E.128 desc[UR6][R58.64+0x10], R52 ;  /* 0x000010343a007986 */ /* 0x0003e4000c101d06 */
.L_x_14051:
[----:B------:R-:W-:Y:S05]  /*0f30*/  BSYNC.RECONVERGENT B0 ;  /* 0x0000000000007941 */ /* 0x000fea0003800200 */
.L_x_14050:
        /* <DEDUP_REMOVED lines=75> */
.L_x_14073:
        /* <DEDUP_REMOVED lines=36> */
[----:B------:R-:W-:Y:S01]  /*1630*/  F2FP.F16.F32.PACK_AB R57, R56, R57 ;  /* 0x000000393839723e */ /* 0x000fe200000000ff */
        /* <DEDUP_REMOVED lines=9> */
[----:B------:R-:W-:-:S02]  /*16d0*/  F2FP.F16.F32.PACK_AB R58, R59, R58 ;  /* 0x0000003a3b3a723e */ /* 0x000fc400000000ff */
[----:B------:R-:W-:Y:S01]  /*16e0*/  F2FP.F16.F32.PACK_AB R59, R56, R65 ;  /* 0x00000041383b723e */ /* 0x000fe200000000ff */
[----:B------:R-:W-:-:S04]  /*16f0*/  FADD.FTZ R65, R41, -R64 ;  /* 0x8000004029417221 */ /* 0x000fc80000010000 */
[----:B------:R-:W-:-:S04]  /*1700*/  FMUL.FTZ R56, R60, R65 ;  /* 0x000000413c387220 */ /* 0x000fc80000410000 */
[----:B------:R-:W-:-:S05]  /*1710*/  FFMA.FTZ R56, R56, R5, R13 ;  /* 0x0000000538387223 */ /* 0x000fca000001000d */
[----:B------:R-:W-:Y:S01]  /*1720*/  F2FP.F16.F32.PACK_AB R56, R56, R67 ;  /* 0x000000433838723e */ /* 0x000fe200000000ff */
[C---:B-1----:R-:W-:Y:S01]  /*1730*/  IMAD.WIDE.U32 R62, R61.reuse, 0x10, R62 ;  /* 0x000000103d3e7825 */ /* 0x042fe200078e003e */
[----:B------:R-:W-:-:S04]  /*1740*/  IADD3 R61, PT, PT, R61, 0x20, RZ ;  /* 0x000000203d3d7810 */ /* 0x000fc80007ffe0ff */
[----:B------:R1:W-:Y:S03]  /*1750*/  STG.E.128 desc[UR6][R62.64], R56 ;  /* 0x000000383e007986 */ /* 0x0003e6000c101d06 */
.L_x_14060:
[----:B------:R-:W-:Y:S05]  /*1760*/  BSYNC.RECONVERGENT B1 ;  /* 0x0000000000017941 */ /* 0x000fea0003800200 */
.L_x_14059:
        /* <DEDUP_REMOVED lines=32> */
.L_x_14058:
[----:B------:R-:W-:Y:S05]  /*1970*/  BSYNC.RECONVERGENT B0 ;  /* 0x0000000000007941 */ /* 0x000fea0003800200 */
.L_x_14057:
[----:B-12---:R-:W1:Y:S02]  /*1980*/  LDC.64 R56, c[0x0][0x380] ;  /* 0x0000e000ff387b82 */ /* 0x006e640000000a00 */
[----:B-1----:R-:W-:-:S04]  /*1990*/  LEA R3, R56, R3, 0x2 ;  /* 0x0000000338037211 */ /* 0x002fc800078e10ff */
[----:B------:R-:W-:-:S13]  /*19a0*/  ISETP.GE.AND P1, PT, R3, R57, PT ;  /* 0x000000390300720c */ /* 0x000fda0003f26270 */
[----:B------:R-:W-:Y:S05]  /*19b0*/  @!P1 BRA `(.L_x_14061) ;  /* 0xffffffe800ac9947 */ /* 0x000fea000383ffff */
[----:B------:R-:W-:Y:S05]  /*19c0*/  EXIT ;  /* 0x000000000000794d */ /* 0x000fea0003800000 */
.L_x_14056:
        /* <DEDUP_REMOVED lines=8> */
.L_x_14063:
[----:B------:R-:W-:Y:S05]  /*1a50*/  BSYNC B0 ;  /* 0x0000000000007941 */ /* 0x000fea0003800000 */
.L_x_14062:
        /* <DEDUP_REMOVED lines=9> */
.L_x_14064:
[----:B------:R-:W-:Y:S02]  /*1af0*/  HFMA2 R64, -RZ, RZ, 0, 2.384185791015625e-07 ;  /* 0x00000004ff407431 */ /* 0x000fe400000001ff */
[----:B------:R-:W-:-:S05]  /*1b00*/  FADD.FTZ R67, R66, R65 ;  /* 0x0000004142437221 */ /* 0x000fca0000010000 */
[----:B------:R-:W-:-:S07]  /*1b10*/  MOV R69, R67 ;  /* 0x0000004300457202 */ /* 0x000fce0000000f00 */
[----:B------:R-:W-:Y:S05]  /*1b20*/  WARPSYNC.COLLECTIVE R62, `(.L_x_14065) ;  /* 0x000000003e087348 */ /* 0x000fea0003c00000 */
[----:B------:R0:W1:Y:S02]  /*1b30*/  SHFL.BFLY P5, R65, R69, R64, R63 ;  /* 0x0c00004045417389 */ /* 0x00006400000a003f */
[----:B01----:R-:W-:Y:S05]  /*1b40*/  ENDCOLLECTIVE ;  /* 0x000000000000791b */ /* 0x003fea0003800000 */
.L_x_14065:
[----:B------:R-:W-:Y:S02]  /*1b50*/  HFMA2 R64, -RZ, RZ, 0, 4.76837158203125e-07 ;  /* 0x00000008ff407431 */ /* 0x000fe400000001ff */
[----:B------:R-:W-:-:S05]  /*1b60*/  FADD.FTZ R68, R67, R65 ;  /* 0x0000004143447221 */ /* 0x000fca0000010000 */
[----:B------:R-:W-:-:S07]  /*1b70*/  MOV R69, R68 ;  /* 0x0000004400457202 */ /* 0x000fce0000000f00 */
[----:B------:R-:W-:Y:S05]  /*1b80*/  WARPSYNC.COLLECTIVE R62, `(.L_x_14066) ;  /* 0x000000003e087348 */ /* 0x000fea0003c00000 */
[----:B------:R0:W1:Y:S02]  /*1b90*/  SHFL.BFLY P5, R65, R69, R64, R63 ;  /* 0x0c00004045417389 */ /* 0x00006400000a003f */
[----:B01----:R-:W-:Y:S05]  /*1ba0*/  ENDCOLLECTIVE ;  /* 0x000000000000791b */ /* 0x003fea0003800000 */
.L_x_14066:
[----:B------:R-:W-:Y:S01]  /*1bb0*/  MOV R64, 0x10 ;  /* 0x0000001000407802 */ /* 0x000fe20000000f00 */
[----:B------:R-:W-:-:S07]  /*1bc0*/  FADD.FTZ R69, R68, R65 ;  /* 0x0000004144457221 */ /* 0x000fce0000010000 */
[----:B------:R-:W-:Y:S05]  /*1bd0*/  WARPSYNC.COLLECTIVE R62, `(.L_x_14067) ;  /* 0x000000003e087348 */ /* 0x000fea0003c00000 */
[----:B------:R0:W1:Y:S02]  /*1be0*/  SHFL.BFLY P5, R65, R69, R64, R63 ;  /* 0x0c00004045417389 */ /* 0x00006400000a003f */
[----:B01----:R-:W-:Y:S05]  /*1bf0*/  ENDCOLLECTIVE ;  /* 0x000000000000791b */ /* 0x003fea0003800000 */
.L_x_14067:
        /* <DEDUP_REMOVED lines=41> */
.L_x_14068:
[----:B------:R-:W-:Y:S02]  /*1e90*/  HFMA2 R64, -RZ, RZ, 0, 1.1920928955078125e-07 ;  /* 0x00000002ff407431 */ /* 0x000fe400000001ff */
[----:B------:R-:W-:-:S05]  /*1ea0*/  FADD.FTZ R59, R58, R65 ;  /* 0x000000413a3b7221 */ /* 0x000fca0000010000 */
[----:B------:R-:W-:-:S07]  /*1eb0*/  MOV R69, R59 ;  /* 0x0000003b00457202 */ /* 0x000fce0000000f00 */
[----:B------:R-:W-:Y:S05]  /*1ec0*/  WARPSYNC.COLLECTIVE R62, `(.L_x_14069) ;  /* 0x000000003e087348 */ /* 0x000fea0003c00000 */
[----:B------:R0:W1:Y:S02]  /*1ed0*/  SHFL.BFLY P5, R65, R69, R64, R63 ;  /* 0x0c00004045417389 */ /* 0x00006400000a003f */
[----:B01----:R-:W-:Y:S05]  /*1ee0*/  ENDCOLLECTIVE ;  /* 0x000000000000791b */ /* 0x003fea0003800000 */
.L_x_14069:
[----:B------:R-:W-:Y:S02]  /*1ef0*/  HFMA2 R64, -RZ, RZ, 0, 2.384185791015625e-07 ;  /* 0x00000004ff407431 */ /* 0x000fe400000001ff */
[----:B------:R-:W-:-:S05]  /*1f00*/  FADD.FTZ R66, R59, R65 ;  /* 0x000000413b427221 */ /* 0x000fca0000010000 */
[----:B------:R-:W-:-:S07]  /*1f10*/  MOV R69, R66 ;  /* 0x0000004200457202 */ /* 0x000fce0000000f00 */
[----:B------:R-:W-:Y:S05]  /*1f20*/  WARPSYNC.COLLECTIVE R62, `(.L_x_14070) ;  /* 0x000000003e087348 */ /* 0x000fea0003c00000 */
[----:B------:R0:W1:Y:S02]  /*1f30*/  SHFL.BFLY P5, R65, R69, R64, R63 ;  /* 0x0c00004045417389 */ /* 0x00006400000a003f */
[----:B01----:R-:W-:Y:S05]  /*1f40*/  ENDCOLLECTIVE ;  /* 0x000000000000791b */ /* 0x003fea0003800000 */
.L_x_14070:
[----:B------:R-:W-:Y:S02]  /*1f50*/  HFMA2 R64, -RZ, RZ, 0, 4.76837158203125e-07 ;  /* 0x00000008ff407431 */ /* 0x000fe400000001ff */
[----:B------:R-:W-:-:S05]  /*1f60*/  FADD.FTZ R67, R66, R65 ;  /* 0x0000004142437221 */ /* 0x000fca0000010000 */
[----:B------:R-:W-:-:S07]  /*1f70*/  MOV R69, R67 ;  /* 0x0000004300457202 */ /* 0x000fce0000000f00 */
[----:B------:R-:W-:Y:S05]  /*1f80*/  WARPSYNC.COLLECTIVE R62, `(.L_x_14071) ;  /* 0x000000003e087348 */ /* 0x000fea0003c00000 */
[----:B------:R0:W1:Y:S02]  /*1f90*/  SHFL.BFLY P5, R65, R69, R64, R63 ;  /* 0x0c00004045417389 */ /* 0x00006400000a003f */
[----:B01----:R-:W-:Y:S05]  /*1fa0*/  ENDCOLLECTIVE ;  /* 0x000000000000791b */ /* 0x003fea0003800000 */
.L_x_14071:
[----:B------:R-:W-:Y:S02]  /*1fb0*/  HFMA2 R64, -RZ, RZ, 0, 9.5367431640625e-07 ;  /* 0x00000010ff407431 */ /* 0x000fe400000001ff */
[----:B------:R-:W-:-:S05]  /*1fc0*/  FADD.FTZ R68, R67, R65 ;  /* 0x0000004143447221 */ /* 0x000fca0000010000 */
[----:B------:R-:W-:-:S07]  /*1fd0*/  MOV R69, R68 ;  /* 0x0000004400457202 */ /* 0x000fce0000000f00 */
[----:B------:R-:W-:Y:S05]  /*1fe0*/  WARPSYNC.COLLECTIVE R62, `(.L_x_14072) ;  /* 0x000000003e087348 */ /* 0x000fea0003c00000 */
[----:B------:R0:W1:Y:S02]  /*1ff0*/  SHFL.BFLY P5, R65, R69, R64, R63 ;  /* 0x0c00004045417389 */ /* 0x00006400000a003f */
[----:B01----:R-:W-:Y:S05]  /*2000*/  ENDCOLLECTIVE ;  /* 0x000000000000791b */ /* 0x003fea0003800000 */
.L_x_14072:
[----:B------:R-:W-:Y:S05]  /*2010*/  BRA `(.L_x_14073) ;  /* 0xfffffff000f47947 */ /* 0x000fea000383ffff */
.L_x_14074:
        /* <DEDUP_REMOVED lines=14> */
.L_x_20335:


//--------------------- .text._ZN10layer_norm13ln_fwd_kernelINS_13Kernel_traitsIf6__halffS2_fjLj512ELj1ELj4ELj1ELj16ENS_18Kernel_traits_baseILj512EfS2_fS2_fjLj128EEEEELb0ELb0ELb1ELb1EEEvNS_9FwdParamsE --------------------------
	.section	.text._ZN10layer_norm13ln_fwd_kernelINS_13Kernel_traitsIf6__halffS2_fjLj512ELj1ELj4ELj1ELj16ENS_18Kernel_traits_baseILj512EfS2_fS2_fjLj128EEEEELb0ELb0ELb1ELb1EEEvNS_9FwdParamsE,"ax",@progbits
	.align	128
        .global         _ZN10layer_norm13ln_fwd_kernelINS_13Kernel_traitsIf6__halffS2_fjLj512ELj1ELj4ELj1ELj16ENS_18Kernel_traits_baseILj512EfS2_fS2_fjLj128EEEEELb0ELb0ELb1ELb1EEEvNS_9FwdParamsE
        .type           _ZN10layer_norm13ln_fwd_kernelINS_13Kernel_traitsIf6__halffS2_fjLj512ELj1ELj4ELj1ELj16ENS_18Kernel_traits_baseILj512EfS2_fS2_fjLj128EEEEELb0ELb0ELb1ELb1EEEvNS_9FwdParamsE,@function
        .size           _ZN10layer_norm13ln_fwd_kernelINS_13Kernel_traitsIf6__halffS2_fjLj512ELj1ELj4ELj1ELj16ENS_18Kernel_traits_baseILj512EfS2_fS2_fjLj128EEEEELb0ELb0ELb1ELb1EEEvNS_9FwdParamsE,(.L_x_20336 - _ZN10layer_norm13ln_fwd_kernelINS_13Kernel_traitsIf6__halffS2_fjLj512ELj1ELj4ELj1ELj16ENS_18Kernel_traits_baseILj512EfS2_fS2_fjLj128EEEEELb0ELb0ELb1ELb1EEEvNS_9FwdParamsE)
        .other          _ZN10layer_norm13ln_fwd_kernelINS_13Kernel_traitsIf6__halffS2_fjLj512ELj1ELj4ELj1ELj16ENS_18Kernel_traits_baseILj512EfS2_fS2_fjLj128EEEEELb0ELb0ELb1ELb1EEEvNS_9FwdParamsE,@"STO_CUDA_ENTRY STV_DEFAULT"
_ZN10layer_norm13ln_fwd_kernelINS_13Kernel_traitsIf6__halffS2_fjLj512ELj1ELj4ELj1ELj16ENS_18Kernel_traits_baseILj512EfS2_fS2_fjLj128EEEEELb0ELb0ELb1ELb1EEEvNS_9FwdParamsE:
.text._ZN10layer_norm13ln_fwd_kernelINS_13Kernel_traitsIf6__halffS2_fjLj512ELj1ELj4ELj1ELj16ENS_18Kernel_traits_baseILj512EfS2_fS2_fjLj128EEEEELb0ELb0ELb1ELb1EEEvNS_9FwdParamsE:
[----:B------:R-:W0:Y:S01]  /*0000*/  LDC R1, c[0x0][0x37c] ;  /* 0x0000df00ff017b82 */ /* 0x000e220000000800 */
[----:B------:R-:W1:Y:S01]  /*0010*/  LDCU.64 UR4, c[0x0][0x438] ;  /* 0x00008700ff0477ac */ /* 0x000e620008000a00 */
[----:B------:R-:W2:Y:S06]  /*0020*/  S2R R0, SR_TID.X ;  /* 0x0000000000007919 */ /* 0x000eac0000002100 */
[----:B------:R-:W3:Y:S01]  /*0030*/  LDC.64 R2, c[0x0][0x3d0] ;  /* 0x0000f400ff027b82 */ /* 0x000ee20000000a00 */
[----:B0-----:R-:W-:Y:S01]  /*0040*/  IADD3 R1, PT, PT, R1, -0x8, RZ ;  /* 0xfffffff801017810 */ /* 0x001fe20007ffe0ff */
[----:B------:R-:W0:Y:S01]  /*0050*/  LDCU.64 UR6, c[0x0][0x358] ;  /* 0x00006b00ff0677ac */ /* 0x000e220008000a00 */
[----:B-1----:R-:W-:-:S04]  /*0060*/  ISETP.NE.U32.AND P0, PT, RZ, UR4, PT ;  /* 0x00000004ff007c0c */ /* 0x002fc8000bf05070 */
[----:B------:R-:W-:Y:S02]  /*0070*/  ISETP.NE.AND.EX P0, PT, RZ, UR5, PT, P0 ;  /* 0x00000005ff007c0c */ /* 0x000fe4000bf05300 */
[----:B--2---:R-:W-:Y:S01]  /*0080*/  LOP3.LUT R22, R0, 0x1f, RZ, 0xc0, !PT ;  /* 0x0000001f00167812 */ /* 0x004fe200078ec0ff */
[----:B------:R-:W1:Y:S01]  /*0090*/  S2UR UR4, SR_CTAID.X ;  /* 0x00000000000479c3 */ /* 0x000e620000002500 */
[----:B------:R-:W2:Y:S03]  /*00a0*/  LDCU UR5, c[0x0][0x384] ;  /* 0x00007080ff0577ac */ /* 0x000ea60008000800 */
[----:B---3--:R-:W-:-:S06]  /*00b0*/  IMAD.WIDE.U32 R2, R22, 0x20, R2 ;  /* 0x0000002016027825 */ /* 0x008fcc00078e0002 */
[----:B------:R-:W3:Y:S01]  /*00c0*/  @P0 LDC.64 R20, c[0x0][0x438] ;  /* 0x00010e00ff140b82 */ /* 0x000ee20000000a00 */
[----:B0-----:R-:W4:Y:S04]  /*00d0*/  LDG.E.128 R16, desc[UR6][R2.64] ;  /* 0x0000000602107981 */ /* 0x001f28000c1e1d00 */
[----:B------:R-:W4:Y:S04]  /*00e0*/  LDG.E.128 R12, desc[UR6][R2.64+0x10] ;  /* 0x00001006020c7981 */ /* 0x000f28000c1e1d00 */
[----:B------:R-:W4:Y:S01]  /*00f0*/  LDG.E.128 R8, desc[UR6][R2.64+0x400] ;  /* 0x0004000602087981 */ /* 0x000f22000c1e1d00 */
[----:B------:R-:W-:-:S03]  /*0100*/  SHF.R.U32.HI R0, RZ, 0x5, R0 ;  /* 0x00000005ff007819 */ /* 0x000fc60000011600 */
[----:B------:R0:W5:Y:S01]  /*0110*/  LDG.E.128 R4, desc[UR6][R2.64+0x410] ;  /* 0x0004100602047981 */ /* 0x000162000c1e1d00 */
[----:B---3--:R-:W-:-:S05]  /*0120*/  @P0 IMAD.WIDE.U32 R20, R22, 0x20, R20 ;  /* 0x0000002016140825 */ /* 0x008fca00078e0014 */
[----:B------:R3:W5:Y:S04]  /*0130*/  @P0 LDG.E.128 R36, desc[UR6][R20.64] ;  /* 0x0000000614240981 */ /* 0x000768000c1e1d00 */
[----:B------:R3:W5:Y:S04]  /*0140*/  @P0 LDG.E.128 R32, desc[UR6][R20.64+0x10] ;  /* 0x0000100614200981 */ /* 0x000768000c1e1d00 */
[----:B------:R3:W5:Y:S04]  /*0150*/  @P0 LDG.E.128 R28, desc[UR6][R20.64+0x400] ;  /* 0x00040006141c0981 */ /* 0x000768000c1e1d00 */
[----:B------:R3:W5:Y:S01]  /*0160*/  @P0 LDG.E.128 R24, desc[UR6][R20.64+0x410] ;  /* 0x0004100614180981 */ /* 0x000762000c1e1d00 */
[----:B-1----:R-:W-:-:S06]  /*0170*/  USHF.L.U32 UR4, UR4, 0x2, URZ ;  /* 0x0000000204047899 */ /* 0x002fcc00080006ff */
[----:B------:R-:W-:-:S04]  /*0180*/  LOP3.LUT R0, R0, UR4, RZ, 0xfc, !PT ;  /* 0x0000000400007c12 */ /* 0x000fc8000f8efcff */
[----:B--2---:R-:W-:Y:S02]  /*0190*/  ISETP.GE.AND P1, PT, R0, UR5, PT ;  /* 0x0000000500007c0c */ /* 0x004fe4000bf26270 */
[----:B----4-:R-:W-:Y:S02]  /*01a0*/  @P0 MOV R60, R16 ;  /* 0x00000010003c0202 */ /* 0x010fe40000000f00 */
[----:B------:R-:W-:Y:S02]  /*01b0*/  @P0 MOV R59, R17 ;  /* 0x00000011003b0202 */ /* 0x000fe40000000f00 */
[----:B------:R-:W-:Y:S02]  /*01c0*/  @P0 MOV R58, R18 ;  /* 0x00000012003a0202 */ /* 0x000fe40000000f00 */
[----:B------:R-:W-:Y:S02]  /*01d0*/  @P0 MOV R55, R19 ;  /* 0x0000001300370202 */ /* 0x000fe40000000f00 */
[----:B------:R-:W-:-:S02]  /*01e0*/  @P0 MOV R54, R12 ;  /* 0x0000000c00360202 */ /* 0x000fc40000000f00 */
[----:B------:R-:W-:Y:S02]  /*01f0*/  @P0 MOV R53, R13 ;  /* 0x0000000d00350202 */ /* 0x000fe40000000f00 */
[----:B------:R-:W-:Y:S02]  /*0200*/  @P0 MOV R52, R14 ;  /* 0x0000000e00340202 */ /* 0x000fe40000000f00 */
[----:B------:R-:W-:Y:S02]  /*0210*/  @P0 MOV R47, R15 ;  /* 0x0000000f002f0202 */ /* 0x000fe40000000f00 */
[----:B------:R-:W-:Y:S02]  /*0220*/  @P0 MOV R46, R8 ;  /* 0x00000008002e0202 */ /* 0x000fe40000000f00 */
[----:B------:R-:W-:Y:S02]  /*0230*/  @P0 MOV R44, R9 ;  /* 0x00000009002c0202 */ /* 0x000fe40000000f00 */
[----:B0-----:R-:W-:-:S02]  /*0240*/  @P0 MOV R2, R10 ;  /* 0x0000000a00020202 */ /* 0x001fc40000000f00 */
        /* <DEDUP_REMOVED lines=13> */
[----:B---3--:R-:W-:Y:S06]  /*0320*/  @P1 EXIT ;  /* 0x000000000000194d */ /* 0x008fec0003800000 */
        /* <DEDUP_REMOVED lines=12> */
.L_x_14084:
[----:B------:R-:W0:Y:S08]  /*03f0*/  LDC.64 R48, c[0x0][0x3f0] ;  /* 0x0000fc00ff307b82 */ /* 0x000e300000000a00 */
[----:B------:R-:W3:Y:S08]  /*0400*/  LDC R14, c[0x0][0x388] ;  /* 0x0000e200ff0e7b82 */ /* 0x000ef00000000800 */
[----:B------:R-:W4:Y:S01]  /*0410*/  LDC.64 R10, c[0x0][0x3f8] ;  /* 0x0000fe00ff0a7b82 */ /* 0x000f220000000a00 */
[----:B0-----:R-:W-:-:S06]  /*0420*/  IMAD.WIDE R48, R0, 0x4, R48 ;  /* 0x0000000400307825 */ /* 0x001fcc00078e0230 */
[----:B------:R-:W2:Y:S01]  /*0430*/  LDG.E R48, desc[UR6][R48.64] ;  /* 0x0000000630307981 */ /* 0x000ea2000c1e1900 */
[----:B------:R-:W-:Y:S01]  /*0440*/  HFMA2 R40, -RZ, RZ, 0, 0 ;  /* 0x00000000ff287431 */ /* 0x000fe200000001ff */
[----:B------:R-:W0:Y:S01]  /*0450*/  S2R R57, SR_TID.X ;  /* 0x0000000000397919 */ /* 0x000e220000002100 */
[----:B----4-:R-:W-:-:S05]  /*0460*/  IMAD.WIDE R10, R0, 0x4, R10 ;  /* 0x00000004000a7825 */ /* 0x010fca00078e020a */
[----:B-----5:R4:W5:Y:S01]  /*0470*/  LDG.E R45, desc[UR6][R10.64] ;  /* 0x000000060a2d7981 */ /* 0x020962000c1e1900 */
[----:B0-----:R-:W-:Y:S02]  /*0480*/  LOP3.LUT R57, R57, 0x1f, RZ, 0xc0, !PT ;  /* 0x0000001f39397812 */ /* 0x001fe400078ec0ff */
[----:B--2---:R-:W-:-:S13]  /*0490*/  ISETP.GE.AND P2, PT, R48, 0x1, PT ;  /* 0x000000013000780c */ /* 0x004fda0003f46270 */
[----:B------:R-:W0:Y:S01]  /*04a0*/  @P2 LDC.64 R8, c[0x0][0x390] ;  /* 0x0000e400ff082b82 */ /* 0x000e220000000a00 */
[----:B------:R-:W-:-:S05]  /*04b0*/  @P2 IADD3 R12, PT, PT, R48, -0x1, RZ ;  /* 0xffffffff300c2810 */ /* 0x000fca0007ffe0ff */
[----:B---3--:R-:W-:-:S05]  /*04c0*/  @P2 IMAD R12, R12, R14, RZ ;  /* 0x0000000e0c0c2224 */ /* 0x008fca00078e02ff */
        /* <DEDUP_REMOVED lines=11> */
[----:B----4-:R-:W-:Y:S05]  /*0580*/  @!P0 BRA `(.L_x_14075) ;  /* 0x0000000000988947 */ /* 0x010fea0003800000 */
[----:B------:R-:W0:Y:S02]  /*0590*/  LDC.64 R8, c[0x0][0x3a0] ;  /* 0x0000e800ff087b82 */ /* 0x000e240000000a00 */
[----:B0-----:R-:W-:-:S05]  /*05a0*/  IMAD.WIDE.U32 R8, R49, 0x20, R8 ;  /* 0x0000002031087825 */ /* 0x001fca00078e0008 */
[----:B------:R-:W2:Y:S04]  /*05b0*/  LDG.E.128 R12, desc[UR6][R8.64] ;  /* 0x00000006080c7981 */ /* 0x000ea8000c1e1d00 */
[----:B------:R-:W3:Y:S01]  /*05c0*/  LDG.E.128 R8, desc[UR6][R8.64+0x10] ;  /* 0x0000100608087981 */ /* 0x000ee2000c1e1d00 */
[----:B------:R-:W-:-:S13]  /*05d0*/  ISETP.GT.AND P3, PT, R48, RZ, PT ;  /* 0x000000ff3000720c */ /* 0x000fda0003f64270 */
[----:B------:R-:W0:Y:S01]  /*05e0*/  @P3 LDC R42, c[0x0][0x40c] ;  /* 0x00010300ff2a3b82 */ /* 0x000e220000000800 */
[--C-:B-----5:R-:W-:Y:S02]  /*05f0*/  @P3 HADD2.F32 R41, -RZ, R20.reuse.H0_H0 ;  /* 0x20000014ff293230 */ /* 0x120fe40000004100 */
[----:B------:R-:W-:-:S05]  /*0600*/  @P3 HADD2.F32 R18, -RZ, R20.H1_H1 ;  /* 0x30000014ff123230 */ /* 0x000fca0000004100 */
[----:B------:R-:W4:Y:S08]  /*0610*/  @P3 LDC R50, c[0x0][0x40c] ;  /* 0x00010300ff323b82 */ /* 0x000f300000000800 */
[----:B------:R-:W1:Y:S08]  /*0620*/  @P3 LDC R19, c[0x0][0x40c] ;  /* 0x00010300ff133b82 */ /* 0x000e700000000800 */
[----:B------:R-:W3:Y:S08]  /*0630*/  @P3 LDC R56, c[0x0][0x40c] ;  /* 0x00010300ff383b82 */ /* 0x000ef00000000800 */
[----:B------:R-:W3:Y:S01]  /*0640*/  @P3 LDC R43, c[0x0][0x40c] ;  /* 0x00010300ff2b3b82 */ /* 0x000ee20000000800 */
[----:B--2---:R-:W-:Y:S01]  /*0650*/  @!P3 MOV R16, R12 ;  /* 0x0000000c0010b202 */ /* 0x004fe20000000f00 */
[----:B0-----:R-:W-:Y:S01]  /*0660*/  @P3 FFMA.FTZ R16, R41, R42, R12 ;  /* 0x0000002a29103223 */ /* 0x001fe2000001000c */
[----:B------:R-:W-:Y:S01]  /*0670*/  @!P3 MOV R17, R13 ;  /* 0x0000000d0011b202 */ /* 0x000fe20000000f00 */
[----:B----4-:R-:W-:-:S04]  /*0680*/  @P3 FFMA.FTZ R17, R18, R50, R13 ;  /* 0x0000003212113223 */ /* 0x010fc8000001000d */
[----:B------:R-:W0:Y:S01]  /*0690*/  @P3 LDC R42, c[0x0][0x40c] ;  /* 0x00010300ff2a3b82 */ /* 0x000e220000000800 */
[----:B------:R-:W-:Y:S01]  /*06a0*/  @P3 HADD2.F32 R13, -RZ, R21.H0_H0 ;  /* 0x20000015ff0d3230 */ /* 0x000fe20000004100 */
[----:B------:R-:W-:-:S04]  /*06b0*/  @!P3 MOV R18, R14 ;  /* 0x0000000e0012b202 */ /* 0x000fc80000000f00 */
[----:B-1----:R-:W-:Y:S01]  /*06c0*/  @P3 FFMA.FTZ R18, R13, R19, R14 ;  /* 0x000000130d123223 */ /* 0x002fe2000001000e */
[----:B------:R-:W-:Y:S01]  /*06d0*/  @P3 HADD2.F32 R14, -RZ, R21.H1_H1 ;  /* 0x30000015ff0e3230 */ /* 0x000fe20000004100 */
[----:B------:R-:W1:Y:S01]  /*06e0*/  @P3 LDC R41, c[0x0][0x40c] ;  /* 0x00010300ff293b82 */ /* 0x000e620000000800 */
[--C-:B------:R-:W-:Y:S01]  /*06f0*/  @P3 HADD2.F32 R13, -RZ, R22.reuse.H0_H0 ;  /* 0x20000016ff0d3230 */ /* 0x100fe20000004100 */
[----:B------:R-:W-:Y:S02]  /*0700*/  @!P3 MOV R19, R15 ;  /* 0x0000000f0013b202 */ /* 0x000fe40000000f00 */
[----:B---3--:R-:W-:Y:S01]  /*0710*/  @!P3 MOV R12, R8 ;  /* 0x00000008000cb202 */ /* 0x008fe20000000f00 */
[----:B------:R-:W-:Y:S01]  /*0720*/  @P3 FFMA.FTZ R19, R14, R56, R15 ;  /* 0x000000380e133223 */ /* 0x000fe2000001000f */
[----:B------:R-:W-:Y:S01]  /*0730*/  @P3 FFMA.FTZ R12, R13, R43, R8 ;  /* 0x0000002b0d0c3223 */ /* 0x000fe20000010008 */
[----:B------:R-:W-:Y:S01]  /*0740*/  @P3 HADD2.F32 R8, -RZ, R22.H1_H1 ;  /* 0x30000016ff083230 */ /* 0x000fe20000004100 */
[----:B------:R-:W2:Y:S01]  /*0750*/  @P3 LDC R50, c[0x0][0x40c] ;  /* 0x00010300ff323b82 */ /* 0x000ea20000000800 */
[--C-:B------:R-:W-:Y:S01]  /*0760*/  @P3 HADD2.F32 R43, -RZ, R23.reuse.H0_H0 ;  /* 0x20000017ff2b3230 */ /* 0x100fe20000004100 */
[----:B------:R-:W-:Y:S01]  /*0770*/  @!P3 MOV R13, R9 ;  /* 0x00000009000db202 */ /* 0x000fe20000000f00 */
[----:B------:R-:W-:Y:S01]  /*0780*/  @P3 HADD2.F32 R56, -RZ, R23.H1_H1 ;  /* 0x30000017ff383230 */ /* 0x000fe20000004100 */
[----:B------:R-:W-:-:S02]  /*0790*/  @!P3 MOV R14, R10 ;  /* 0x0000000a000eb202 */ /* 0x000fc40000000f00 */
[----:B------:R-:W-:Y:S01]  /*07a0*/  @!P3 MOV R15, R11 ;  /* 0x0000000b000fb202 */ /* 0x000fe20000000f00 */
[----:B0-----:R-:W-:Y:S01]  /*07b0*/  @P3 FFMA.FTZ R13, R8, R42, R9 ;  /* 0x0000002a080d3223 */ /* 0x001fe20000010009 */
[----:B-1----:R-:W-:Y:S01]  /*07c0*/  @P3 FFMA.FTZ R14, R43, R41, R10 ;  /* 0x000000292b0e3223 */ /* 0x002fe2000001000a */
[----:B--2---:R-:W-:Y:S01]  /*07d0*/  @P3 FFMA.FTZ R15, R56, R50, R11 ;  /* 0x00000032380f3223 */ /* 0x004fe2000001000b */
[----:B------:R-:W-:Y:S06]  /*07e0*/  BRA `(.L_x_14076) ;  /* 0x0000000000747947 */ /* 0x000fec0003800000 */
.L_x_14075:
[----:B------:R-:W0:Y:S01]  /*07f0*/  @P2 LDC R42, c[0x0][0x40c] ;  /* 0x00010300ff2a2b82 */ /* 0x000e220000000800 */
[--C-:B-----5:R-:W-:Y:S01]  /*0800*/  @P2 HADD2.F32 R19, -RZ, R21.reuse.H0_H0 ;  /* 0x20000015ff132230 */ /* 0x120fe20000004100 */
[----:B------:R-:W-:Y:S01]  /*0810*/  MOV R18, RZ ;  /* 0x000000ff00127202 */ /* 0x000fe20000000f00 */
[--C-:B------:R-:W-:Y:S01]  /*0820*/  @P2 HADD2.F32 R12, -RZ, R20.reuse.H0_H0 ;  /* 0x20000014ff0c2230 */ /* 0x100fe20000004100 */
[----:B------:R-:W-:Y:S01]  /*0830*/  CS2R R16, SRZ ;  /* 0x0000000000107805 */ /* 0x000fe2000001ff00 */
[----:B------:R-:W-:Y:S02]  /*0840*/  @P2 HADD2.F32 R14, -RZ, R20.H1_H1 ;  /* 0x30000014ff0e2230 */ /* 0x000fe40000004100 */
[----:B------:R-:W-:Y:S01]  /*0850*/  @P2 HADD2.F32 R43, -RZ, R21.H1_H1 ;  /* 0x30000015ff2b2230 */ /* 0x000fe20000004100 */
[----:B------:R-:W2:Y:S01]  /*0860*/  @P2 LDC R13, c[0x0][0x40c] ;  /* 0x00010300ff0d2b82 */ /* 0x000ea20000000800 */
[----:B------:R-:W-:Y:S02]  /*0870*/  @P2 HADD2.F32 R51, -RZ, R22.H1_H1 ;  /* 0x30000016ff332230 */ /* 0x000fe40000004100 */
[----:B------:R-:W-:-:S02]  /*0880*/  @P2 HADD2.F32 R50, -RZ, R23.H0_H0 ;  /* 0x20000017ff322230 */ /* 0x000fc40000004100 */
[----:B------:R-:W-:-:S03]  /*0890*/  @P2 HADD2.F32 R56, -RZ, R23.H1_H1 ;  /* 0x30000017ff382230 */ /* 0x000fc60000004100 */
[----:B------:R-:W3:Y:S08]  /*08a0*/  @P2 LDC R15, c[0x0][0x40c] ;  /* 0x00010300ff0f2b82 */ /* 0x000ef00000000800 */
[----:B------:R-:W4:Y:S01]  /*08b0*/  @P2 LDC R8, c[0x0][0x40c] ;  /* 0x00010300ff082b82 */ /* 0x000f220000000800 */
[----:B0-----:R-:W-:Y:S01]  /*08c0*/  @P2 FMUL.FTZ R18, R19, R42 ;  /* 0x0000002a13122220 */ /* 0x001fe20000410000 */
[----:B------:R-:W-:Y:S01]  /*08d0*/  @P2 HADD2.F32 R42, -RZ, R22.H0_H0 ;  /* 0x20000016ff2a2230 */ /* 0x000fe20000004100 */
[----:B------:R-:W-:-:S05]  /*08e0*/  MOV R19, RZ ;  /* 0x000000ff00137202 */ /* 0x000fca0000000f00 */
[----:B------:R-:W0:Y:S01]  /*08f0*/  @P2 LDC R9, c[0x0][0x40c] ;  /* 0x00010300ff092b82 */ /* 0x000e220000000800 */
[----:B--2---:R-:W-:Y:S01]  /*0900*/  @P2 FMUL.FTZ R16, R12, R13 ;  /* 0x0000000d0c102220 */ /* 0x004fe20000410000 */
[----:B------:R-:W-:-:S06]  /*0910*/  CS2R R12, SRZ ;  /* 0x00000000000c7805 */ /* 0x000fcc000001ff00 */
[----:B------:R-:W2:Y:S01]  /*0920*/  @P2 LDC R10, c[0x0][0x40c] ;  /* 0x00010300ff0a2b82 */ /* 0x000ea20000000800 */
[----:B---3--:R-:W-:Y:S01]  /*0930*/  @P2 FMUL.FTZ R17, R14, R15 ;  /* 0x0000000f0e112220 */ /* 0x008fe20000410000 */
[----:B------:R-:W-:-:S06]  /*0940*/  CS2R R14, SRZ ;  /* 0x00000000000e7805 */ /* 0x000fcc000001ff00 */
[----:B------:R-:W3:Y:S01]  /*0950*/  @P2 LDC R11, c[0x0][0x40c] ;  /* 0x00010300ff0b2b82 */ /* 0x000ee20000000800 */
[----:B----4-:R-:W-:-:S07]  /*0960*/  @P2 FMUL.FTZ R19, R43, R8 ;  /* 0x000000082b132220 */ /* 0x010fce0000410000 */
[----:B------:R-:W4:Y:S01]  /*0970*/  @P2 LDC R41, c[0x0][0x40c] ;  /* 0x00010300ff292b82 */ /* 0x000f220000000800 */
[----:B0-----:R-:W-:Y:S01]  /*0980*/  @P2 FMUL.FTZ R12, R42, R9 ;  /* 0x000000092a0c2220 */ /* 0x001fe20000410000 */
[----:B--2---:R-:W-:Y:S01]  /*0990*/  @P2 FMUL.FTZ R13, R51, R10 ;  /* 0x0000000a330d2220 */ /* 0x004fe20000410000 */
[----:B---3--:R-:W-:Y:S01]  /*09a0*/  @P2 FMUL.FTZ R14, R50, R11 ;  /* 0x0000000b320e2220 */ /* 0x008fe20000410000 */
[----:B----4-:R-:W-:-:S07]  /*09b0*/  @P2 FMUL.FTZ R15, R56, R41 ;  /* 0x00000029380f2220 */ /* 0x010fce0000410000 */
.L_x_14076:
        /* <DEDUP_REMOVED lines=10> */
.L_x_14078:
[----:B-1----:R-:W-:Y:S05]  /*0a60*/  BSYNC.RECONVERGENT B0 ;  /* 0x0000000000007941 */ /* 0x002fea0003800200 */
.L_x_14077:
        /* <DEDUP_REMOVED lines=8> */
[----:B-----5:R-:W-:Y:S02]  /*0af0*/  @P0 HADD2.F32 R51, -RZ, R20.H0_H0 ;  /* 0x20000014ff330230 */ /* 0x020fe40000004100 */
[----:B------:R-:W-:-:S05]  /*0b00*/  @P0 HADD2.F32 R56, -RZ, R21.H0_H0 ;  /* 0x20000015ff380230 */ /* 0x000fca0000004100 */
[----:B------:R-:W0:Y:S01]  /*0b10*/  @P0 LDC R48, c[0x0][0x40c] ;  /* 0x00010300ff300b82 */ /* 0x000e220000000800 */
[----:B--2---:R-:W-:Y:S01]  /*0b20*/  @P0 FFMA.FTZ R8, R51, R50, R8 ;  /* 0x0000003233080223 */ /* 0x004fe20000010008 */
[----:B------:R-:W-:-:S06]  /*0b30*/  @P0 HADD2.F32 R50, -RZ, R20.H1_H1 ;  /* 0x30000014ff320230 */ /* 0x000fcc0000004100 */
[----:B------:R-:W1:Y:S01]  /*0b40*/  @P0 LDC R51, c[0x0][0x40c] ;  /* 0x00010300ff330b82 */ /* 0x000e620000000800 */
[----:B0-----:R-:W-:-:S07]  /*0b50*/  @P0 FFMA.FTZ R9, R50, R48, R9 ;  /* 0x0000003032090223 */ /* 0x001fce0000010009 */
[----:B------:R-:W0:Y:S08]  /*0b60*/  @P0 LDC R50, c[0x0][0x40c] ;  /* 0x00010300ff320b82 */ /* 0x000e300000000800 */
[----:B------:R-:W3:Y:S01]  /*0b70*/  @P0 LDC R48, c[0x0][0x40c] ;  /* 0x00010300ff300b82 */ /* 0x000ee20000000800 */
[----:B-1----:R-:W-:Y:S01]  /*0b80*/  @P0 FFMA.FTZ R10, R56, R51, R10 ;  /* 0x00000033380a0223 */ /* 0x002fe2000001000a */
[----:B------:R-:W-:-:S02]  /*0b90*/  @P0 HADD2.F32 R51, -RZ, R21.H1_H1 ;  /* 0x30000015ff330230 */ /* 0x000fc40000004100 */
[----:B------:R-:W-:-:S03]  /*0ba0*/  @P0 HADD2.F32 R56, -RZ, R22.H1_H1 ;  /* 0x30000016ff380230 */ /* 0x000fc60000004100 */
[----:B0-----:R-:W-:Y:S01]  /*0bb0*/  @P0 FFMA.FTZ R11, R51, R50, R11 ;  /* 0x00000032330b0223 */ /* 0x001fe2000001000b */
[----:B------:R-:W-:Y:S01]  /*0bc0*/  @P0 HADD2.F32 R51, -RZ, R22.H0_H0 ;  /* 0x20000016ff330230 */ /* 0x000fe20000004100 */
[----:B------:R-:W0:Y:S04]  /*0bd0*/  @P0 LDC R50, c[0x0][0x40c] ;  /* 0x00010300ff320b82 */ /* 0x000e280000000800 */
[----:B---3--:R-:W-:-:S04]  /*0be0*/  @P0 FFMA.FTZ R40, R51, R48, R40 ;  /* 0x0000003033280223 */ /* 0x008fc80000010028 */
[----:B------:R-:W1:Y:S08]  /*0bf0*/  @P0 LDC R51, c[0x0][0x40c] ;  /* 0x00010300ff330b82 */ /* 0x000e700000000800 */
[----:B------:R-:W2:Y:S01]  /*0c00*/  @P0 LDC R48, c[0x0][0x40c] ;  /* 0x00010300ff300b82 */ /* 0x000ea20000000800 */
[----:B0-----:R-:W-:Y:S01]  /*0c10*/  @P0 FFMA.FTZ R41, R56, R50, R41 ;  /* 0x0000003238290223 */ /* 0x001fe20000010029 */
[----:B------:R-:W-:-:S05]  /*0c20*/  @P0 HADD2.F32 R50, -RZ, R23.H0_H0 ;  /* 0x20000017ff320230 */ /* 0x000fca0000004100 */
[----:B-1----:R-:W-:Y:S01]  /*0c30*/  @P0 FFMA.FTZ R42, R50, R51, R42 ;  /* 0x00000033322a0223 */ /* 0x002fe2000001002a */
[----:B------:R-:W-:-:S05]  /*0c40*/  @P0 HADD2.F32 R50, -RZ, R23.H1_H1 ;  /* 0x30000017ff320230 */ /* 0x000fca0000004100 */
[----:B--2---:R-:W-:Y:S01]  /*0c50*/  @P0 FFMA.FTZ R43, R50, R48, R43 ;  /* 0x00000030322b0223 */ /* 0x004fe2000001002b */
[----:B------:R-:W-:Y:S06]  /*0c60*/  BRA `(.L_x_14080) ;  /* 0x00000000007c7947 */ /* 0x000fec0003800000 */
.L_x_14079:
[----:B------:R-:W1:Y:S01]  /*0c70*/  @P2 LDC R10, c[0x0][0x40c] ;  /* 0x00010300ff0a2b82 */ /* 0x000e620000000800 */
[--C-:B0----5:R-:W-:Y:S01]  /*0c80*/  @P2 HADD2.F32 R9, -RZ, R20.reuse.H0_H0 ;  /* 0x20000014ff092230 */ /* 0x121fe20000004100 */
[----:B------:R-:W-:Y:S01]  /*0c90*/  MOV R8, RZ ;  /* 0x000000ff00087202 */ /* 0x000fe20000000f00 */
[----:B------:R-:W-:Y:S02]  /*0ca0*/  @P2 HADD2.F32 R50, -RZ, R20.H1_H1 ;  /* 0x30000014ff322230 */ /* 0x000fe40000004100 */
[--C-:B------:R-:W-:Y:S02]  /*0cb0*/  @P2 HADD2.F32 R48, -RZ, R21.reuse.H0_H0 ;  /* 0x20000015ff302230 */ /* 0x100fe40000004100 */
[----:B------:R-:W-:Y:S01]  /*0cc0*/  @P2 HADD2.F32 R51, -RZ, R21.H1_H1 ;  /* 0x30000015ff332230 */ /* 0x000fe20000004100 */
[----:B------:R-:W0:Y:S08]  /*0cd0*/  @P2 LDC R11, c[0x0][0x40c] ;  /* 0x00010300ff0b2b82 */ /* 0x000e300000000800 */
[----:B------:R-:W2:Y:S08]  /*0ce0*/  @P2 LDC R43, c[0x0][0x40c] ;  /* 0x00010300ff2b2b82 */ /* 0x000eb00000000800 */
[----:B------:R-:W3:Y:S01]  /*0cf0*/  @P2 LDC R40, c[0x0][0x40c] ;  /* 0x00010300ff282b82 */ /* 0x000ee20000000800 */
[----:B-1----:R-:W-:Y:S01]  /*0d00*/  @P2 FMUL.FTZ R8, R9, R10 ;  /* 0x0000000a09082220 */ /* 0x002fe20000410000 */
[----:B------:R-:W-:-:S06]  /*0d10*/  HFMA2 R9, -RZ, RZ, 0, 0 ;  /* 0x00000000ff097431 */ /* 0x000fcc00000001ff */
[----:B------:R-:W1:Y:S01]  /*0d20*/  @P2 LDC R41, c[0x0][0x40c] ;  /* 0x00010300ff292b82 */ /* 0x000e620000000800 */
[----:B0-----:R-:W-:Y:S01]  /*0d30*/  @P2 FMUL.FTZ R9, R50, R11 ;  /* 0x0000000b32092220 */ /* 0x001fe20000410000 */
[----:B------:R-:W-:Y:S01]  /*0d40*/  CS2R R10, SRZ ;  /* 0x00000000000a7805 */ /* 0x000fe2000001ff00 */
[----:B------:R-:W-:-:S05]  /*0d50*/  @P2 HADD2.F32 R50, -RZ, R22.H0_H0 ;  /* 0x20000016ff322230 */ /* 0x000fca0000004100 */
[----:B------:R-:W0:Y:S01]  /*0d60*/  @P2 LDC R42, c[0x0][0x40c] ;  /* 0x00010300ff2a2b82 */ /* 0x000e220000000800 */
[----:B--2---:R-:W-:-:S07]  /*0d70*/  @P2 FMUL.FTZ R10, R48, R43 ;  /* 0x0000002b300a2220 */ /* 0x004fce0000410000 */
[----:B------:R-:W2:Y:S01]  /*0d80*/  @P2 LDC R43, c[0x0][0x40c] ;  /* 0x00010300ff2b2b82 */ /* 0x000ea20000000800 */
[----:B---3--:R-:W-:Y:S01]  /*0d90*/  @P2 FMUL.FTZ R11, R51, R40 ;  /* 0x00000028330b2220 */ /* 0x008fe20000410000 */
[----:B------:R-:W-:Y:S01]  /*0da0*/  @P2 HADD2.F32 R51, -RZ, R22.H1_H1 ;  /* 0x30000016ff332230 */ /* 0x000fe20000004100 */
[----:B------:R-:W-:-:S05]  /*0db0*/  MOV R40, RZ ;  /* 0x000000ff00287202 */ /* 0x000fca0000000f00 */
[----:B------:R-:W3:Y:S01]  /*0dc0*/  @P2 LDC R48, c[0x0][0x40c] ;  /* 0x00010300ff302b82 */ /* 0x000ee20000000800 */
[----:B-1----:R-:W-:Y:S01]  /*0dd0*/  @P2 FMUL.FTZ R40, R50, R41 ;  /* 0x0000002932282220 */ /* 0x002fe20000410000 */
[----:B------:R-:W-:Y:S02]  /*0de0*/  HFMA2 R41, -RZ, RZ, 0, 0 ;  /* 0x00000000ff297431 */ /* 0x000fe400000001ff */
[--C-:B------:R-:W-:Y:S02]  /*0df0*/  @P2 HADD2.F32 R50, -RZ, R23.reuse.H0_H0 ;  /* 0x20000017ff322230 */ /* 0x100fe40000004100 */
[----:B0-----:R-:W-:Y:S01]  /*0e00*/  @P2 FMUL.FTZ R41, R51, R42 ;  /* 0x0000002a33292220 */ /* 0x001fe20000410000 */
[----:B------:R-:W-:Y:S01]  /*0e10*/  @P2 HADD2.F32 R51, -RZ, R23.H1_H1 ;  /* 0x30000017ff332230 */ /* 0x000fe20000004100 */
[----:B------:R-:W-:Y:S01]  /*0e20*/  MOV R42, RZ ;  /* 0x000000ff002a7202 */ /* 0x000fe20000000f00 */
[----:B--2---:R-:W-:Y:S01]  /*0e30*/  @P2 FMUL.FTZ R42, R50, R43 ;  /* 0x0000002b322a2220 */ /* 0x004fe20000410000 */
[----:B------:R-:W-:-:S02]  /*0e40*/  HFMA2 R43, -RZ, RZ, 0, 0 ;  /* 0x00000000ff2b7431 */ /* 0x000fc400000001ff */
[----:B---3--:R-:W-:-:S07]  /*0e50*/  @P2 FMUL.FTZ R43, R51, R48 ;  /* 0x00000030332b2220 */ /* 0x008fce0000410000 */
.L_x_14080:
[----:B------:R-:W-:Y:S01]  /*0e60*/  FADD.FTZ R48, RZ, R16 ;  /* 0x00000010ff307221 */ /* 0x000fe20000010000 */
[----:B------:R0:W-:Y:S03]  /*0e70*/  STL.64 [R1], R2 ;  /* 0x0000000201007387 */ /* 0x0001e60000100a00 */
[----:B------:R-:W-:-:S04]  /*0e80*/  FADD.FTZ R51, R48, R17 ;  /* 0x0000001130337221 */ /* 0x000fc80000010000 */
[----:B------:R-:W-:-:S04]  /*0e90*/  FADD.FTZ R48, R51, R18 ;  /* 0x0000001233307221 */ /* 0x000fc80000010000 */
[----:B------:R-:W-:Y:S01]  /*0ea0*/  FADD.FTZ R51, R48, R19 ;  /* 0x0000001330337221 */ /* 0x000fe20000010000 */
[----:B0-----:R-:W0:Y:S03]  /*0eb0*/  LDC.64 R2, c[0x0][0x3a8] ;  /* 0x0000ea00ff027b82 */ /* 0x001e260000000a00 */
[----:B------:R-:W-:-:S04]  /*0ec0*/  FADD.FTZ R48, R51, R12 ;  /* 0x0000000c33307221 */ /* 0x000fc80000010000 */
[----:B------:R-:W-:-:S04]  /*0ed0*/  FADD.FTZ R51, R48, R13 ;  /* 0x0000000d30337221 */ /* 0x000fc80000010000 */
[----:B------:R-:W-:-:S04]  /*0ee0*/  FADD.FTZ R48, R51, R14 ;  /* 0x0000000e33307221 */ /* 0x000fc80000010000 */
[----:B------:R-:W-:-:S04]  /*0ef0*/  FADD.FTZ R51, R48, R15 ;  /* 0x0000000f30337221 */ /* 0x000fc80000010000 */
[----:B------:R-:W-:-:S04]  /*0f00*/  FADD.FTZ R50, R51, R8 ;  /* 0x0000000833327221 */ /* 0x000fc80000010000 */
[----:B------:R-:W-:Y:S01]  /*0f10*/  FADD.FTZ R50, R50, R9 ;  /* 0x0000000932327221 */ /* 0x000fe20000010000 */
[----:B0-----:R-:W-:Y:S02]  /*0f20*/  IMAD.WIDE.U32 R48, R49, 0x20, R2 ;  /* 0x0000002031307825 */ /* 0x001fe400078e0002 */
[----:B------:R0:W5:Y:S02]  /*0f30*/  LDL.LU.64 R2, [R1] ;  /* 0x0000000001027983 */ /* 0x0001640000300a00 */
[----:B------:R-:W-:Y:S01]  /*0f40*/  FADD.FTZ R50, R50, R10 ;  /* 0x0000000a32327221 */ /* 0x000fe20000010000 */
[----:B------:R-:W-:Y:S01]  /*0f50*/  UMOV UR4, 0xffffffff ;  /* 0xffffffff00047882 */ /* 0x000fe20000000000 */
[----:B------:R-:W-:Y:S01]  /*0f60*/  ISETP.NE.AND P0, PT, R57, RZ, PT ;  /* 0x000000ff3900720c */ /* 0x000fe20003f05270 */
[----:B------:R0:W-:Y:S01]  /*0f70*/  STG.E.128 desc[UR6][R48.64], R8 ;  /* 0x0000000830007986 */ /* 0x0001e2000c101d06 */
[----:B------:R-:W-:-:S03]  /*0f80*/  FADD.FTZ R51, R50, R11 ;  /* 0x0000000b32337221 */ /* 0x000fc60000010000 */
[----:B------:R0:W-:Y:S01]  /*0f90*/  STG.E.128 desc[UR6][R48.64+0x10], R40 ;  /* 0x0000102830007986 */ /* 0x0001e2000c101d06 */
[----:B------:R-:W-:-:S04]  /*0fa0*/  FADD.FTZ R50, R51, R40 ;  /* 0x0000002833327221 */ /* 0x000fc80000010000 */
        /* <DEDUP_REMOVED lines=57> */
.L_x_14096:
        /* <DEDUP_REMOVED lines=61> */
[----:B-----5:R-:W-:Y:S01]  /*1710*/  FFMA.FTZ R13, R13, R2, R30 ;  /* 0x000000020d0d7223 */ /* 0x020fe2000001001e */
[----:B------:R-:W-:Y:S01]  /*1720*/  FFMA.FTZ R48, R48, R4, R24 ;  /* 0x0000000430307223 */ /* 0x000fe20000010018 */
[----:B------:R-:W-:Y:S01]  /*1730*/  F2FP.F16.F32.PACK_AB R11, R15, R11 ;  /* 0x0000000b0f0b723e */ /* 0x000fe200000000ff */
[----:B------:R-:W-:Y:S01]  /*1740*/  FFMA.FTZ R15, R40, R60, R36 ;  /* 0x0000003c280f7223 */ /* 0x000fe20000010024 */
[----:B------:R-:W-:Y:S01]  /*1750*/  F2FP.F16.F32.PACK_AB R10, R50, R10 ;  /* 0x0000000a320a723e */ /* 0x000fe200000000ff */
[----:B------:R-:W-:Y:S01]  /*1760*/  FFMA.FTZ R50, R41, R59, R37 ;  /* 0x0000003b29327223 */ /* 0x000fe20000010025 */
[----:B------:R-:W-:Y:S01]  /*1770*/  FFMA.FTZ R40, R8, R46, R28 ;  /* 0x0000002e08287223 */ /* 0x000fe2000001001c */
[----:B0-----:R-:W-:Y:S01]  /*1780*/  LOP3.LUT R61, R61, 0x1f, RZ, 0xc0, !PT ;  /* 0x0000001f3d3d7812 */ /* 0x001fe200078ec0ff */
[----:B------:R-:W-:Y:S01]  /*1790*/  FFMA.FTZ R49, R49, R5, R25 ;  /* 0x0000000531317223 */ /* 0x000fe20000010019 */
[----:B------:R-:W-:Y:S01]  /*17a0*/  FFMA.FTZ R41, R12, R44, R29 ;  /* 0x0000002c0c297223 */ /* 0x000fe2000001001d */
[----:B------:R-:W-:-:S02]  /*17b0*/  F2FP.F16.F32.PACK_AB R9, R51, R9 ;  /* 0x000000093309723e */ /* 0x000fc400000000ff */
[----:B------:R-:W-:Y:S02]  /*17c0*/  LEA.HI.SX32 R45, R45, R61, 0x1d ;  /* 0x0000003d2d2d7211 */ /* 0x000fe400078feaff */
[----:B------:R-:W-:Y:S02]  /*17d0*/  F2FP.F16.F32.PACK_AB R8, R50, R15 ;  /* 0x0000000f3208723e */ /* 0x000fe400000000ff */
[C---:B------:R-:W-:Y:S01]  /*17e0*/  IADD3 R18, PT, PT, R45.reuse, 0x20, RZ ;  /* 0x000000202d127810 */ /* 0x040fe20007ffe0ff */
[----:B-1----:R-:W-:-:S04]  /*17f0*/  IMAD.WIDE.U32 R16, R45, 0x10, R56 ;  /* 0x000000102d107825 */ /* 0x002fc800078e0038 */
[----:B------:R-:W-:Y:S01]  /*1800*/  FFMA.FTZ R45, R42, R6, R26 ;  /* 0x000000062a2d7223 */ /* 0x000fe2000001001a */
[----:B------:R-:W-:Y:S01]  /*1810*/  FFMA.FTZ R42, R14, R3, R31 ;  /* 0x000000030e2a7223 */ /* 0x000fe2000001001f */
[----:B------:R-:W-:Y:S01]  /*1820*/  F2FP.F16.F32.PACK_AB R14, R49, R48 ;  /* 0x00000030310e723e */ /* 0x000fe200000000ff */
[----:B------:R-:W-:-:S04]  /*1830*/  IMAD.WIDE.U32 R18, R18, 0x10, R56 ;  /* 0x0000001012127825 */ /* 0x000fc800078e0038 */
[----:B------:R-:W-:Y:S01]  /*1840*/  FFMA.FTZ R56, R43, R7, R27 ;  /* 0x000000072b387223 */ /* 0x000fe2000001001b */
[----:B------:R-:W-:Y:S01]  /*1850*/  F2FP.F16.F32.PACK_AB R12, R41, R40 ;  /* 0x00000028290c723e */ /* 0x000fe200000000ff */
[----:B------:R0:W-:Y:S01]  /*1860*/  STG.E.128 desc[UR6][R16.64], R8 ;  /* 0x0000000810007986 */ /* 0x0001e2000c101d06 */
[----:B------:R-:W-:Y:S02]  /*1870*/  F2FP.F16.F32.PACK_AB R13, R42, R13 ;  /* 0x0000000d2a0d723e */ /* 0x000fe400000000ff */
[----:B------:R-:W-:-:S05]  /*1880*/  F2FP.F16.F32.PACK_AB R15, R56, R45 ;  /* 0x0000002d380f723e */ /* 0x000fca00000000ff */
[----:B------:R0:W-:Y:S02]  /*1890*/  STG.E.128 desc[UR6][R18.64], R12 ;  /* 0x0000000c12007986 */ /* 0x0001e4000c101d06 */
.L_x_14083:
[----:B------:R-:W-:Y:S05]  /*18a0*/  BSYNC.RECONVERGENT B0 ;  /* 0x0000000000007941 */ /* 0x000fea0003800200 */
.L_x_14082:
[----:B0-----:R-:W0:Y:S02]  /*18b0*/  LDC.64 R8, c[0x0][0x380] ;  /* 0x0000e000ff087b82 */ /* 0x001e240000000a00 */
[----:B0-----:R-:W-:-:S04]  /*18c0*/  LEA R0, R8, R0, 0x2 ;  /* 0x0000000008007211 */ /* 0x001fc800078e10ff */
[----:B------:R-:W-:-:S13]  /*18d0*/  ISETP.GE.AND P0, PT, R0, R9, PT ;  /* 0x000000090000720c */ /* 0x000fda0003f06270 */
[----:B------:R-:W-:Y:S05]  /*18e0*/  @!P0 BRA `(.L_x_14084) ;  /* 0xffffffe800c08947 */ /* 0x000fea000383ffff */
[----:B------:R-:W-:Y:S05]  /*18f0*/  EXIT ;  /* 0x000000000000794d */ /* 0x000fea0003800000 */
.L_x_14081:
[----:B0-----:R-:W-:Y:S01]  /*1900*/  HFMA2 R49, -RZ, RZ, 0, 1.847743988037109375e-06 ;  /* 0x0000001fff317431 */ /* 0x001fe200000001ff */
[----:B------:R-:W-:Y:S01]  /*1910*/  BSSY B0, `(.L_x_14085) ;  /* 0x0000006000007945 */ /* 0x000fe20003800000 */
[----:B------:R-:W-:Y:S02]  /*1920*/  MOV R50, 0x1 ;  /* 0x0000000100327802 */ /* 0x000fe40000000f00 */
[----:B------:R-:W-:-:S07]  /*1930*/  MOV R48, 0xffffffff ;  /* 0xffffffff00307802 */ /* 0x000fce0000000f00 */
[----:B-----5:R-:W-:Y:S05]  /*1940*/  WARPSYNC.COLLECTIVE R48, `(.L_x_14086) ;  /* 0x0000000030087348 */ /* 0x020fea0003c00000 */
[----:B------:R0:W1:Y:S02]  /*1950*/  SHFL.BFLY P2, R48, R61, R50, R49 ;  /* 0x0c0000323d307389 */ /* 0x0000640000040031 */
[----:B01---5:R-:W-:Y:S05]  /*1960*/  ENDCOLLECTIVE ;  /* 0x000000000000791b */ /* 0x023fea0003800000 */
.L_x_14086:
[----:B------:R-:W-:Y:S05]  /*1970*/  BSYNC B0 ;  /* 0x0000000000007941 */ /* 0x000fea0003800000 */
.L_x_14085:
[----:B------:R-:W-:Y:S01]  /*1980*/  FADD.FTZ R61, R61, R48 ;  /* 0x000000303d3d7221 */ /* 0x000fe20000010000 */
[----:B------:R-:W-:Y:S01]  /*1990*/  MOV R48, 0xffffffff ;  /* 0xffffffff00307802 */ /* 0x000fe20000000f00 */
[----:B------:R-:W-:Y:S01]  /*19a0*/  HFMA2 R50, -RZ, RZ, 0, 1.1920928955078125e-07 ;  /* 0x00000002ff327431 */ /* 0x000fe200000001ff */
[----:B------:R-:W-:-:S07]  /*19b0*/  MOV R49, 0x1f ;  /* 0x0000001f00317802 */ /* 0x000fce0000000f00 */
[----:B------:R-:W-:Y:S05]  /*19c0*/  WARPSYNC.COLLECTIVE R48, `(.L_x_14087) ;  /* 0x0000000030087348 */ /* 0x000fea0003c00000 */
[----:B------:R0:W1:Y:S02]  /*19d0*/  SHFL.BFLY P2, R48, R61, R50, R49 ;  /* 0x0c0000323d307389 */ /* 0x0000640000040031 */
[----:B01----:R-:W-:Y:S05]  /*19e0*/  ENDCOLLECTIVE ;  /* 0x000000000000791b */ /* 0x003fea0003800000 */
.L_x_14087:
        /* <DEDUP_REMOVED lines=8> */
.L_x_14088:
        /* <DEDUP_REMOVED lines=8> */
.L_x_14089:
        /* <DEDUP_REMOVED lines=9> */
.L_x_14090:
        /* <DEDUP_REMOVED lines=41> */
.L_x_14091:
[----:B------:R-:W-:Y:S02]  /*1e10*/  HFMA2 R50, -RZ, RZ, 0, 1.1920928955078125e-07 ;  /* 0x00000002ff327431 */ /* 0x000fe400000001ff */
[----:B------:R-:W-:Y:S01]  /*1e20*/  FADD.FTZ R51, R51, R48 ;  /* 0x0000003033337221 */ /* 0x000fe20000010000 */
[----:B------:R-:W-:-:S04]  /*1e30*/  MOV R48, 0xffffffff ;  /* 0xffffffff00307802 */ /* 0x000fc80000000f00 */
[----:B------:R-:W-:-:S07]  /*1e40*/  MOV R61, R51 ;  /* 0x00000033003d7202 */ /* 0x000fce0000000f00 */
[----:B------:R-:W-:Y:S05]  /*1e50*/  WARPSYNC.COLLECTIVE R48, `(.L_x_14092) ;  /* 0x0000000030087348 */ /* 0x000fea0003c00000 */
[----:B------:R0:W1:Y:S02]  /*1e60*/  SHFL.BFLY P2, R48, R61, R50, R49 ;  /* 0x0c0000323d307389 */ /* 0x0000640000040031 */
[----:B01----:R-:W-:Y:S05]  /*1e70*/  ENDCOLLECTIVE ;  /* 0x000000000000791b */ /* 0x003fea0003800000 */
.L_x_14092:
[----:B------:R-:W-:Y:S02]  /*1e80*/  HFMA2 R50, -RZ, RZ, 0, 2.384185791015625e-07 ;  /* 0x00000004ff327431 */ /* 0x000fe400000001ff */
[----:B------:R-:W-:Y:S01]  /*1e90*/  FADD.FTZ R51, R51, R48 ;  /* 0x0000003033337221 */ /* 0x000fe20000010000 */
[----:B------:R-:W-:-:S04]  /*1ea0*/  MOV R48, 0xffffffff ;  /* 0xffffffff00307802 */ /* 0x000fc80000000f00 */
[----:B------:R-:W-:-:S07]  /*1eb0*/  MOV R61, R51 ;  /* 0x00000033003d7202 */ /* 0x000fce0000000f00 */
[----:B------:R-:W-:Y:S05]  /*1ec0*/  WARPSYNC.COLLECTIVE R48, `(.L_x_14093) ;  /* 0x0000000030087348 */ /* 0x000fea0003c00000 */
[----:B------:R0:W1:Y:S02]  /*1ed0*/  SHFL.BFLY P2, R48, R61, R50, R49 ;  /* 0x0c0000323d307389 */ /* 0x0000640000040031 */
[----:B01----:R-:W-:Y:S05]  /*1ee0*/  ENDCOLLECTIVE ;  /* 0x000000000000791b */ /* 0x003fea0003800000 */
.L_x_14093:
[----:B------:R-:W-:Y:S02]  /*1ef0*/  HFMA2 R50, -RZ, RZ, 0, 4.76837158203125e-07 ;  /* 0x00000008ff327431 */ /* 0x000fe400000001ff */
[----:B------:R-:W-:Y:S01]  /*1f00*/  FADD.FTZ R51, R51, R48 ;  /* 0x0000003033337221 */ /* 0x000fe20000010000 */
[----:B------:R-:W-:-:S04]  /*1f10*/  MOV R48, 0xffffffff ;  /* 0xffffffff00307802 */ /* 0x000fc80000000f00 */
[----:B------:R-:W-:-:S07]  /*1f20*/  MOV R61, R51 ;  /* 0x00000033003d7202 */ /* 0x000fce0000000f00 */
[----:B------:R-:W-:Y:S05]  /*1f30*/  WARPSYNC.COLLECTIVE R48, `(.L_x_14094) ;  /* 0x0000000030087348 */ /* 0x000fea0003c00000 */
[----:B------:R0:W1:Y:S02]  /*1f40*/  SHFL.BFLY P2, R48, R61, R50, R49 ;  /* 0x0c0000323d307389 */ /* 0x0000640000040031 */
[----:B01----:R-:W-:Y:S05]  /*1f50*/  ENDCOLLECTIVE ;  /* 0x000000000000791b */ /* 0x003fea0003800000 */
.L_x_14094:
[----:B------:R-:W-:Y:S02]  /*1f60*/  HFMA2 R50, -RZ, RZ, 0, 9.5367431640625e-07 ;  /* 0x00000010ff327431 */ /* 0x000fe400000001ff */
[----:B------:R-:W-:Y:S01]  /*1f70*/  FADD.FTZ R51, R51, R48 ;  /* 0x0000003033337221 */ /* 0x000fe20000010000 */
[----:B------:R-:W-:-:S04]  /*1f80*/  MOV R48, 0xffffffff ;  /* 0xffffffff00307802 */ /* 0x000fc80000000f00 */
[----:B------:R-:W-:-:S07]  /*1f90*/  MOV R61, R51 ;  /* 0x00000033003d7202 */ /* 0x000fce0000000f00 */
[----:B------:R-:W-:Y:S05]  /*1fa0*/  WARPSYNC.COLLECTIVE R48, `(.L_x_14095) ;  /* 0x0000000030087348 */ /* 0x000fea0003c00000 */
[----:B------:R0:W1:Y:S02]  /*1fb0*/  SHFL.BFLY P2, R48, R61, R50, R49 ;  /* 0x0c0000323d307389 */ /* 0x0000640000040031 */
[----:B01----:R-:W-:Y:S05]  /*1fc0*/  ENDCOLLECTIVE ;  /* 0x000000000000791b */ /* 0x003fea0003800000 */
.L_x_14095:
[----:B------:R-:W-:Y:S05]  /*1fd0*/  BRA `(.L_x_14096) ;  /* 0xfffffff000d87947 */ /* 0x000fea000383ffff */
.L_x_14097:
        /* <DEDUP_REMOVED lines=10> */
.L_x_20336:


//--------------------- .text._ZN10layer_norm13ln_fwd_kernelINS_13Kernel_traitsIf6__halffS2_fjLj512ELj1ELj4ELj1ELj16ENS_18Kernel_traits_baseILj512EfS2_fS2_fjLj128EEEEELb0ELb1ELb0ELb0EEEvNS_9FwdParamsE --------------------------
	.section	.text._ZN10layer_norm13ln_fwd_kernelINS_13Kernel_traitsIf6__halffS2_fjLj512ELj1ELj4ELj1ELj16ENS_18Kernel_traits_baseILj512EfS2_fS2_fjLj128EEEEELb0ELb1ELb0ELb0EEEvNS_9FwdParamsE,"ax",@progbits
	.align	128
        .global         _ZN10layer_norm13ln_fwd_kernelINS_13Kernel_traitsIf6__halffS2_fjLj512ELj1ELj4ELj1ELj16ENS_18Kernel_traits_baseILj512EfS2_fS2_fjLj128EEEEELb0ELb1ELb0ELb0EEEvNS_9FwdParamsE
        .type           _ZN10layer_norm13ln_fwd_kernelINS_13Kernel_traitsIf6__halffS2_fjLj512ELj1ELj4ELj1ELj16ENS_18Kernel_traits_baseILj512EfS2_fS2_fjLj128EEEEELb0ELb1ELb0ELb0EEEvNS_9FwdParamsE,@function
        .size           _ZN10layer_norm13ln_fwd_kernelINS_13Kernel_traitsIf6__halffS2_fjLj512ELj1ELj4ELj1ELj16ENS_18Kernel_traits_baseILj512EfS2_fS2_fjLj128EEEEELb0ELb1ELb0ELb0EEEvNS_9FwdParamsE,(.L_x_20337 - _ZN10layer_norm13ln_fwd_kernelINS_13Kernel_traitsIf6__halffS2_fjLj512ELj1ELj4ELj1ELj16ENS_18Kernel_traits_baseILj512EfS2_fS2_fjLj128EEEEELb0ELb1ELb0ELb0EEEvNS_9FwdParamsE)
        .other          _ZN10layer_norm13ln_fwd_kernelINS_13Kernel_traitsIf6__halffS2_fjLj512ELj1ELj4ELj1ELj16ENS_18Kernel_traits_baseILj512EfS2_fS2_fjLj128EEEEELb0ELb1ELb0ELb0EEEvNS_9FwdParamsE,@"STO_CUDA_ENTRY STV_DEFAULT"
_ZN10layer_norm13ln_fwd_kernelINS_13Kernel_traitsIf6__halffS2_fjLj512ELj1ELj4ELj1ELj16ENS_18Kernel_traits_baseILj512EfS2_fS2_fjLj128EEEEELb0ELb1ELb0ELb0EEEvNS_9FwdParamsE:
.text._ZN10layer_norm13ln_fwd_kernelINS_13Kernel_traitsIf6__halffS2_fjLj512ELj1ELj4ELj1ELj16ENS_18Kernel_traits_baseILj512EfS2_fS2_fjLj128EEEEELb0ELb1ELb0ELb0EEEvNS_9FwdParamsE:
        /* <DEDUP_REMOVED lines=36> */
.L_x_14101:
[----:B------:R-:W-:Y:S05]  /*0240*/  BSYNC.RECONVERGENT B1 ;  /* 0x0000000000017941 */ /* 0x000fea0003800200 */
.L_x_14100:
        /* <DEDUP_REMOVED lines=14> */
.L_x_14099:
        /* <DEDUP_REMOVED lines=28> */
.L_x_14102:
[----:B------:R-:W-:Y:S05]  /*04f0*/  BSYNC.RECONVERGENT B0 ;  /* 0x0000000000007941 */ /* 0x000fea0003800200 */
.L_x_14098:
        /* <DEDUP_REMOVED lines=10> */
.L_x_14116:
        /* <DEDUP_REMOVED lines=23> */
[--C-:B-----5:R-:W-:Y:S02]  /*0710*/  HADD2.F32 R79, -RZ, R61.reuse.H0_H0 ;  /* 0x2000003dff4f7230 */ /* 0x120fe40000004100 */
[--C-:B------:R-:W-:Y:S02]  /*0720*/  HADD2.F32 R67, -RZ, R60.reuse.H0_H0 ;  /* 0x2000003cff437230 */ /* 0x100fe40000004100 */
[----:B------:R-:W-:Y:S02]  /*0730*/  HADD2.F32 R77, -RZ, R60.H1_H1 ;  /* 0x3000003cff4d7230 */ /* 0x000fe40000004100 */
[----:B------:R-:W-:Y:S01]  /*0740*/  FMUL.FTZ R79, R79, R0 ;  /* 0x000000004f4f7220 */ /* 0x000fe20000410000 */
[----:B------:R-:W-:-:S02]  /*0750*/  HADD2.F32 R61, -RZ, R61.H1_H1 ;  /* 0x3000003dff3d7230 */ /* 0x000fc40000004100 */
[-C--:B------:R-:W-:Y:S01]  /*0760*/  FMUL.FTZ R67, R67, R0.reuse ;  /* 0x0000000043437220 */ /* 0x080fe20000410000 */
[--C-:B------:R-:W-:Y:S02]  /*0770*/  HADD2.F32 R85, -RZ, R62.reuse.H1_H1 ;  /* 0x3000003eff557230 */ /* 0x100fe40000004100 */
[--C-:B------:R-:W-:Y:S02]  /*0780*/  HADD2.F32 R87, -RZ, R63.reuse.H0_H0 ;  /* 0x2000003fff577230 */ /* 0x100fe40000004100 */
[-C--:B0-----:R-:W-:Y:S01]  /*0790*/  FMUL.FTZ R64, R61, R0.reuse ;  /* 0x000000003d407220 */ /* 0x081fe20000410000 */
[----:B------:R-:W-:Y:S02]  /*07a0*/  HADD2.F32 R83, -RZ, R62.H0_H0 ;  /* 0x2000003eff537230 */ /* 0x000fe40000004100 */
[-C--:B------:R-:W-:Y:S01]  /*07b0*/  FMUL.FTZ R62, R77, R0.reuse ;  /* 0x000000004d3e7220 */ /* 0x080fe20000410000 */
[----:B------:R-:W-:Y:S02]  /*07c0*/  HADD2.F32 R63, -RZ, R63.H1_H1 ;  /* 0x3000003fff3f7230 */ /* 0x000fe40000004100 */
[-C--:B------:R-:W-:Y:S01]  /*07d0*/  FMUL.FTZ R66, R85, R0.reuse ;  /* 0x0000000055427220 */ /* 0x080fe20000410000 */
[-C--:B------:R-:W-:Y:S01]  /*07e0*/  FMUL.FTZ R87, R87, R0.reuse ;  /* 0x0000000057577220 */ /* 0x080fe20000410000 */
[-C--:B------:R-:W-:Y:S01]  /*07f0*/  FMUL.FTZ R83, R83, R0.reuse ;  /* 0x0000000053537220 */ /* 0x080fe20000410000 */
        /* <DEDUP_REMOVED lines=10> */
.L_x_14105:
[--C-:B-----5:R-:W-:Y:S02]  /*08a0*/  HADD2.F32 R65, -RZ, R60.reuse.H0_H0 ;  /* 0x2000003cff417230 */ /* 0x120fe40000004100 */
[--C-:B------:R-:W-:Y:S02]  /*08b0*/  HADD2.F32 R77, -RZ, R61.reuse.H0_H0 ;  /* 0x2000003dff4d7230 */ /* 0x100fe40000004100 */
[----:B------:R-:W-:Y:S02]  /*08c0*/  HADD2.F32 R67, -RZ, R60.H1_H1 ;  /* 0x3000003cff437230 */ /* 0x000fe40000004100 */
[-C--:B------:R-:W-:Y:S01]  /*08d0*/  FMUL.FTZ R65, R65, R0.reuse ;  /* 0x0000000041417220 */ /* 0x080fe20000410000 */
[----:B------:R-:W-:Y:S02]  /*08e0*/  HADD2.F32 R61, -RZ, R61.H1_H1 ;  /* 0x3000003dff3d7230 */ /* 0x000fe40000004100 */
[----:B------:R-:W-:Y:S01]  /*08f0*/  FMUL.FTZ R77, R77, R0 ;  /* 0x000000004d4d7220 */ /* 0x000fe20000410000 */
[----:B------:R-:W-:-:S02]  /*0900*/  HADD2.F32 R83, -RZ, R62.H1_H1 ;  /* 0x3000003eff537230 */ /* 0x000fc40000004100 */
[----:B------:R-:W-:Y:S01]  /*0910*/  FMUL.FTZ R60, R65, R20 ;  /* 0x00000014413c7220 */ /* 0x000fe20000410000 */
[--C-:B------:R-:W-:Y:S02]  /*0920*/  HADD2.F32 R85, -RZ, R63.reuse.H0_H0 ;  /* 0x2000003fff557230 */ /* 0x100fe40000004100 */
[-C--:B------:R-:W-:Y:S01]  /*0930*/  FMUL.FTZ R64, R61, R0.reuse ;  /* 0x000000003d407220 */ /* 0x080fe20000410000 */
[----:B------:R-:W-:Y:S02]  /*0940*/  HADD2.F32 R79, -RZ, R62.H0_H0 ;  /* 0x2000003eff4f7230 */ /* 0x000fe40000004100 */
[-C--:B------:R-:W-:Y:S01]  /*0950*/  FMUL.FTZ R62, R67, R0.reuse ;  /* 0x00000000433e7220 */ /* 0x080fe20000410000 */
[----:B------:R-:W-:Y:S02]  /*0960*/  HADD2.F32 R63, -RZ, R63.H1_H1 ;  /* 0x3000003fff3f7230 */ /* 0x000fe40000004100 */
        /* <DEDUP_REMOVED lines=11> */
.L_x_14106:
[----:B------:R-:W0:Y:S01]  /*0a20*/  LDC.64 R78, c[0x0][0x3a8] ;  /* 0x0000ea00ff4e7b82 */ /* 0x000e220000000a00 */
[C---:B------:R-:W-:Y:S01]  /*0a30*/  IADD3 R76, PT, PT, R81.reuse, 0x20, RZ ;  /* 0x00000020514c7810 */ /* 0x040fe20007ffe0ff */
[----:B0-----:R-:W-:-:S05]  /*0a40*/  IMAD.WIDE.U32 R78, R81, 0x20, R78 ;  /* 0x00000020514e7825 */ /* 0x001fca00078e004e */
[----:B------:R0:W-:Y:S04]  /*0a50*/  STG.E.128 desc[UR6][R78.64], R60 ;  /* 0x0000003c4e007986 */ /* 0x0001e8000c101d06 */
[----:B------:R0:W-:Y:S02]  /*0a60*/  STG.E.128 desc[UR6][R78.64+0x10], R64 ;  /* 0x000010404e007986 */ /* 0x0001e4000c101d06 */
.L_x_14104:
[----:B------:R-:W-:Y:S05]  /*0a70*/  BSYNC.RECONVERGENT B0 ;  /* 0x0000000000007941 */ /* 0x000fea0003800200 */
.L_x_14103:
        /* <DEDUP_REMOVED lines=13> */
[--C-:B-1---5:R-:W-:Y:S02]  /*0b50*/  HADD2.F32 R73, -RZ, R68.reuse.H0_H0 ;  /* 0x20000044ff497230 */ /* 0x122fe40000004100 */
[--C-:B------:R-:W-:Y:S02]  /*0b60*/  HADD2.F32 R77, -RZ, R69.reuse.H0_H0 ;  /* 0x20000045ff4d7230 */ /* 0x100fe40000004100 */
[----:B------:R-:W-:Y:S02]  /*0b70*/  HADD2.F32 R75, -RZ, R68.H1_H1 ;  /* 0x30000044ff4b7230 */ /* 0x000fe40000004100 */
[-C--:B------:R-:W-:Y:S01]  /*0b80*/  FMUL.FTZ R73, R73, R0.reuse ;  /* 0x0000000049497220 */ /* 0x080fe20000410000 */
[----:B------:R-:W-:Y:S02]  /*0b90*/  HADD2.F32 R69, -RZ, R69.H1_H1 ;  /* 0x30000045ff457230 */ /* 0x000fe40000004100 */
[----:B------:R-:W-:Y:S01]  /*0ba0*/  FMUL.FTZ R77, R77, R0 ;  /* 0x000000004d4d7220 */ /* 0x000fe20000410000 */
[----:B0-----:R-:W-:-:S02]  /*0bb0*/  HADD2.F32 R79, -RZ, R70.H0_H0 ;  /* 0x20000046ff4f7230 */ /* 0x001fc40000004100 */
[----:B------:R-:W-:Y:S01]  /*0bc0*/  FFMA.FTZ R68, R73, R44, R52 ;  /* 0x0000002c49447223 */ /* 0x000fe20000010034 */
        /* <DEDUP_REMOVED lines=17> */
.L_x_14109:
[--C-:B-1---5:R-:W-:Y:S02]  /*0ce0*/  HADD2.F32 R73, -RZ, R68.reuse.H0_H0 ;  /* 0x20000044ff497230 */ /* 0x122fe40000004100 */
[--C-:B------:R-:W-:Y:S02]  /*0cf0*/  HADD2.F32 R77, -RZ, R69.reuse.H0_H0 ;  /* 0x20000045ff4d7230 */ /* 0x100fe40000004100 */
[----:B------:R-:W-:Y:S02]  /*0d00*/  HADD2.F32 R75, -RZ, R68.H1_H1 ;  /* 0x30000044ff4b7230 */ /* 0x000fe40000004100 */
[-C--:B------:R-:W-:Y:S01]  /*0d10*/  FMUL.FTZ R73, R73, R0.reuse ;  /* 0x0000000049497220 */ /* 0x080fe20000410000 */
[----:B------:R-:W-:Y:S02]  /*0d20*/  HADD2.F32 R69, -RZ, R69.H1_H1 ;  /* 0x30000045ff457230 */ /* 0x000fe40000004100 */
[----:B------:R-:W-:Y:S01]  /*0d30*/  FMUL.FTZ R77, R77, R0 ;  /* 0x000000004d4d7220 */ /* 0x000fe20000410000 */
[----:B0-----:R-:W-:-:S02]  /*0d40*/  HADD2.F32 R79, -RZ, R70.H0_H0 ;  /* 0x20000046ff4f7230 */ /* 0x001fc40000004100 */
[----:B------:R-:W-:Y:S01]  /*0d50*/  FMUL.FTZ R68, R73, R44 ;  /* 0x0000002c49447220 */ /* 0x000fe20000410000 */
        /* <DEDUP_REMOVED lines=16> */
.L_x_14110:
[----:B------:R-:W0:Y:S02]  /*0e60*/  LDC.64 R78, c[0x0][0x3a8] ;  /* 0x0000ea00ff4e7b82 */ /* 0x000e240000000a00 */
[----:B0-----:R-:W-:-:S05]  /*0e70*/  IMAD.WIDE.U32 R76, R76, 0x20, R78 ;  /* 0x000000204c4c7825 */ /* 0x001fca00078e004e */
[----:B------:R2:W-:Y:S04]  /*0e80*/  STG.E.128 desc[UR6][R76.64], R68 ;  /* 0x000000444c007986 */ /* 0x0005e8000c101d06 */
[----:B------:R2:W-:Y:S02]  /*0e90*/  STG.E.128 desc[UR6][R76.64+0x10], R72 ;  /* 0x000010484c007986 */ /* 0x0005e4000c101d06 */
.L_x_14108:
[----:B------:R-:W-:Y:S05]  /*0ea0*/  BSYNC.RECONVERGENT B0 ;  /* 0x0000000000007941 */ /* 0x000fea0003800200 */
.L_x_14107:
        /* <DEDUP_REMOVED lines=75> */
.L_x_14128:
        /* <DEDUP_REMOVED lines=30> */
[----:B------:R-:W-:Y:S01]  /*1540*/  F2FP.F16.F32.PACK_AB R76, R77, R76 ;  /* 0x0000004c4d4c723e */ /* 0x000fe200000000ff */
        /* <DEDUP_REMOVED lines=13> */
[----:B------:R-:W-:Y:S02]  /*1620*/  F2FP.F16.F32.PACK_AB R77, R78, R77 ;  /* 0x0000004d4e4d723e */ /* 0x000fe400000000ff */
[----:B------:R-:W-:Y:S02]  /*1630*/  F2FP.F16.F32.PACK_AB R78, R86, R83 ;  /* 0x00000053564e723e */ /* 0x000fe400000000ff */
[----:B------:R-:W-:-:S05]  /*1640*/  F2FP.F16.F32.PACK_AB R79, R88, R79 ;  /* 0x0000004f584f723e */ /* 0x000fca00000000ff */
[----:B------:R2:W-:Y:S02]  /*1650*/  STG.E.128 desc[UR6][R84.64], R76 ;  /* 0x0000004c54007986 */ /* 0x0005e4000c101d06 */
.L_x_14113:
[----:B------:R-:W-:Y:S05]  /*1660*/  BSYNC.RECONVERGENT B0 ;  /* 0x0000000000007941 */ /* 0x000fea0003800200 */
.L_x_14112:
        /* <DEDUP_REMOVED lines=33> */
.L_x_14115:
[----:B------:R-:W-:Y:S05]  /*1880*/  BSYNC.RECONVERGENT B0 ;  /* 0x0000000000007941 */ /* 0x000fea0003800200 */
.L_x_14114:
[----:B0-23--:R-:W0:Y:S02]  /*1890*/  LDC.64 R76, c[0x0][0x380] ;  /* 0x0000e000ff4c7b82 */ /* 0x00de240000000a00 */
[----:B0-----:R-:W-:-:S04]  /*18a0*/  LEA R2, R76, R2, 0x2 ;  /* 0x000000024c027211 */ /* 0x001fc800078e10ff */
[----:B------:R-:W-:-:S13]  /*18b0*/  ISETP.GE.AND P1, PT, R2, R77, PT ;  /* 0x0000004d0200720c */ /* 0x000fda0003f26270 */
[----:B------:R-:W-:Y:S05]  /*18c0*/  @!P1 BRA `(.L_x_14116) ;  /* 0xffffffec00349947 */ /* 0x000fea000383ffff */
[----:B------:R-:W-:Y:S05]  /*18d0*/  EXIT ;  /* 0x000000000000794d */ /* 0x000fea0003800000 */
.L_x_14111:
        /* <DEDUP_REMOVED lines=8> */
.L_x_14118:
[----:B------:R-:W-:Y:S05]  /*1960*/  BSYNC B0 ;  /* 0x0000000000007941 */ /* 0x000fea0003800000 */
.L_x_14117:
        /* <DEDUP_REMOVED lines=9> */
.L_x_14119:
[----:B------:R-:W-:Y:S01]  /*1a00*/  HFMA2 R88, -RZ, RZ, 0, 2.384185791015625e-07 ;  /* 0x00000004ff587431 */ /* 0x000fe200000001ff */
[----:B------:R-:W-:-:S05]  /*1a10*/  MOV R77, R85 ;  /* 0x00000055004d7202 */ /* 0x000fca0000000f00 */
[----:B------:R-:W-:-:S05]  /*1a20*/  FADD.FTZ R82, R78, R77 ;  /* 0x0000004d4e527221 */ /* 0x000fca0000010000 */
[----:B------:R-:W-:-:S07]  /*1a30*/  MOV R87, R82 ;  /* 0x0000005200577202 */ /* 0x000fce0000000f00 */
[----:B------:R-:W-:Y:S05]  /*1a40*/  WARPSYNC.COLLECTIVE R86, `(.L_x_14120) ;  /* 0x0000000056087348 */ /* 0x000fea0003c00000 */
[----:B------:R0:W1:Y:S02]  /*1a50*/  SHFL.BFLY P5, R85, R87, R88, R89 ;  /* 0x0c00005857557389 */ /* 0x00006400000a0059 */
[----:B01----:R-:W-:Y:S05]  /*1a60*/  ENDCOLLECTIVE ;  /* 0x000000000000791b */ /* 0x003fea0003800000 */
.L_x_14120:
        /* <DEDUP_REMOVED lines=8> */
.L_x_14121:
[----:B------:R-:W-:Y:S01]  /*1af0*/  HFMA2 R88, -RZ, RZ, 0, 9.5367431640625e-07 ;  /* 0x00000010ff587431 */ /* 0x000fe200000001ff */
[----:B------:R-:W-:-:S05]  /*1b00*/  MOV R0, R85 ;  /* 0x0000005500007202 */ /* 0x000fca0000000f00 */
[----:B------:R-:W-:-:S05]  /*1b10*/  FADD.FTZ R84, R83, R0 ;  /* 0x0000000053547221 */ /* 0x000fca0000010000 */
[----:B------:R-:W-:-:S07]  /*1b20*/  MOV R87, R84 ;  /* 0x0000005400577202 */ /* 0x000fce0000000f00 */
[----:B------:R-:W-:Y:S05]  /*1b30*/  WARPSYNC.COLLECTIVE R86, `(.L_x_14122) ;  /* 0x0000000056087348 */ /* 0x000fea0003c00000 */
[----:B------:R0:W1:Y:S02]  /*1b40*/  SHFL.BFLY P5, R85, R87, R88, R89 ;  /* 0x0c00005857557389 */ /* 0x00006400000a0059 */
[----:B01----:R-:W-:Y:S05]  /*1b50*/  ENDCOLLECTIVE ;  /* 0x000000000000791b */ /* 0x003fea0003800000 */
.L_x_14122:
        /* <DEDUP_REMOVED lines=40> */
.L_x_14123:
[----:B------:R-:W-:Y:S01]  /*1de0*/  HFMA2 R88, -RZ, RZ, 0, 1.1920928955078125e-07 ;  /* 0x00000002ff587431 */ /* 0x000fe200000001ff */
[----:B------:R-:W-:-:S05]  /*1df0*/  MOV R79, R85 ;  /* 0x00000055004f7202 */ /* 0x000fca0000000f00 */
[----:B------:R-:W-:-:S05]  /*1e00*/  FADD.FTZ R79, R0, R79 ;  /* 0x0000004f004f7221 */ /* 0x000fca0000010000 */
[----:B------:R-:W-:-:S07]  /*1e10*/  MOV R87, R79 ;  /* 0x0000004f00577202 */ /* 0x000fce0000000f00 */
[----:B------:R-:W-:Y:S05]  /*1e20*/  WARPSYNC.COLLECTIVE R86, `(.L_x_14124) ;  /* 0x0000000056087348 */ /* 0x000fea0003c00000 */
[----:B------:R0:W1:Y:S02]  /*1e30*/  SHFL.BFLY P5, R85, R87, R88, R89 ;  /* 0x0c00005857557389 */ /* 0x00006400000a0059 */
[----:B01----:R-:W-:Y:S05]  /*1e40*/  ENDCOLLECTIVE ;  /* 0x000000000000791b */ /* 0x003fea0003800000 */
.L_x_14124:
[----:B------:R-:W-:Y:S01]  /*1e50*/  HFMA2 R88, -RZ, RZ, 0, 2.384185791015625e-07 ;  /* 0x00000004ff587431 */ /* 0x000fe200000001ff */
[----:B------:R-:W-:-:S05]  /*1e60*/  MOV R78, R85 ;  /* 0x00000055004e7202 */ /* 0x000fca0000000f00 */
[----:B------:R-:W-:-:S05]  /*1e70*/  FADD.FTZ R78, R79, R78 ;  /* 0x0000004e4f4e7221 */ /* 0x000fca0000010000 */
[----:B------:R-:W-:-:S07]  /*1e80*/  MOV R87, R78 ;  /* 0x0000004e00577202 */ /* 0x000fce0000000f00 */
[----:B------:R-:W-:Y:S05]  /*1e90*/  WARPSYNC.COLLECTIVE R86, `(.L_x_14125) ;  /* 0x0000000056087348 */ /* 0x000fea0003c00000 */
[----:B------:R0:W1:Y:S02]  /*1ea0*/  SHFL.BFLY P5, R85, R87, R88, R89 ;  /* 0x0c00005857557389 */ /* 0x00006400000a0059 */
[----:B01----:R-:W-:Y:S05]  /*1eb0*/  ENDCOLLECTIVE ;  /* 0x000000000000791b */ /* 0x003fea0003800000 */
.L_x_14125:
[----:B------:R-:W-:Y:S01]  /*1ec0*/  HFMA2 R88, -RZ, RZ, 0, 4.76837158203125e-07 ;  /* 0x00000008ff587431 */ /* 0x000fe200000001ff */
[----:B------:R-:W-:-:S05]  /*1ed0*/  MOV R83, R85 ;  /* 0x0000005500537202 */ /* 0x000fca0000000f00 */
[----:B------:R-:W-:-:S05]  /*1ee0*/  FADD.FTZ R83, R78, R83 ;  /* 0x000000534e537221 */ /* 0x000fca0000010000 */
[----:B------:R-:W-:-:S07]  /*1ef0*/  MOV R87, R83 ;  /* 0x0000005300577202 */ /* 0x000fce0000000f00 */
[----:B------:R-:W-:Y:S05]  /*1f00*/  WARPSYNC.COLLECTIVE R86, `(.L_x_14126) ;  /* 0x0000000056087348 */ /* 0x000fea0003c00000 */
[----:B------:R0:W1:Y:S02]  /*1f10*/  SHFL.BFLY P5, R85, R87, R88, R89 ;  /* 0x0c00005857557389 */ /* 0x00006400000a0059 */
[----:B01----:R-:W-:Y:S05]  /*1f20*/  ENDCOLLECTIVE ;  /* 0x000000000000791b */ /* 0x003fea0003800000 */
.L_x_14126:
[----:B------:R-:W-:Y:S01]  /*1f30*/  HFMA2 R88, -RZ, RZ, 0, 9.5367431640625e-07 ;  /* 0x00000010ff587431 */ /* 0x000fe200000001ff */
[----:B------:R-:W-:-:S05]  /*1f40*/  MOV R82, R85 ;  /* 0x0000005500527202 */ /* 0x000fca0000000f00 */
[----:B------:R-:W-:-:S05]  /*1f50*/  FADD.FTZ R82, R83, R82 ;  /* 0x0000005253527221 */ /* 0x000fca0000010000 */
[----:B------:R-:W-:-:S07]  /*1f60*/  MOV R87, R82 ;  /* 0x0000005200577202 */ /* 0x000fce0000000f00 */
[----:B------:R-:W-:Y:S05]  /*1f70*/  WARPSYNC.COLLECTIVE R86, `(.L_x_14127) ;  /* 0x0000000056087348 */ /* 0x000fea0003c00000 */
[----:B------:R0:W1:Y:S02]  /*1f80*/  SHFL.BFLY P5, R85, R87, R88, R89 ;  /* 0x0c00005857557389 */ /* 0x00006400000a0059 */
[----:B01----:R-:W-:Y:S05]  /*1f90*/  ENDCOLLECTIVE ;  /* 0x000000000000791b */ /* 0x003fea0003800000 */
.L_x_14127:
[----:B------:R-:W-:Y:S05]  /*1fa0*/  BRA `(.L_x_14128) ;  /* 0xfffffff000ec7947 */ /* 0x000fea000383ffff */
.L_x_14129:
        /* <DEDUP_REMOVED lines=13> */
.L_x_20337:


//--------------------- .text._ZN10layer_norm13ln_fwd_kernelINS_13Kernel_traitsIf6__halffS2_fjLj512ELj1ELj4ELj1ELj16ENS_18Kernel_traits_baseILj512EfS2_fS2_fjLj128EEEEELb0ELb1ELb0ELb1EEEvNS_9FwdParamsE --------------------------
	.section	.text._ZN10layer_norm13ln_fwd_kernelINS_13Kernel_traitsIf6__halffS2_fjLj512ELj1ELj4ELj1ELj16ENS_18Kernel_traits_baseILj512EfS2_fS2_fjLj128EEEEELb0ELb1ELb0ELb1EEEvNS_9FwdParamsE,"ax",@progbits
	.align	128
        .global         _ZN10layer_norm13ln_fwd_kernelINS_13Kernel_traitsIf6__halffS2_fjLj512ELj1ELj4ELj1ELj16ENS_18Kernel_traits_baseILj512EfS2_fS2_fjLj128EEEEELb0ELb1ELb0ELb1EEEvNS_9FwdParamsE
        .type           _ZN10layer_norm13ln_fwd_kernelINS_13Kernel_traitsIf6__halffS2_fjLj512ELj1ELj4ELj1ELj16ENS_18Kernel_traits_baseILj512EfS2_fS2_fjLj128EEEEELb0ELb1ELb0ELb1EEEvNS_9FwdParamsE,@function
        .size           _ZN10layer_norm13ln_fwd_kernelINS_13Kernel_traitsIf6__halffS2_fjLj512ELj1ELj4ELj1ELj16ENS_18Kernel_traits_baseILj512EfS2_fS2_fjLj128EEEEELb0ELb1ELb0ELb1EEEvNS_9FwdParamsE,(.L_x_20338 - _ZN10layer_norm13ln_fwd_kernelINS_13Kernel_traitsIf6__halffS2_fjLj512ELj1ELj4ELj1ELj16ENS_18Kernel_traits_baseILj512EfS2_fS2_fjLj128EEEEELb0ELb1ELb0ELb1EEEvNS_9FwdParamsE)
        .other          _ZN10layer_norm13ln_fwd_kernelINS_13Kernel_traitsIf6__halffS2_fjLj512ELj1ELj4ELj1ELj16ENS_18Kernel_traits_baseILj512EfS2_fS2_fjLj128EEEEELb0ELb1ELb0ELb1EEEvNS_9FwdParamsE,@"STO_CUDA_ENTRY STV_DEFAULT"
_ZN10layer_norm13ln_fwd_kernelINS_13Kernel_traitsIf6__halffS2_fjLj512ELj1ELj4ELj1ELj16ENS_18Kernel_traits_baseILj512EfS2_fS2_fjLj128EEEEELb0ELb1ELb0ELb1EEEvNS_9FwdParamsE:
.text._ZN10layer_norm13ln_fwd_kernelINS_13Kernel_traitsIf6__halffS2_fjLj512ELj1ELj4ELj1ELj16ENS_18Kernel_traits_baseILj512EfS2_fS2_fjLj128EEEEELb0ELb1ELb0ELb1EEEvNS_9FwdParamsE:
        /* <DEDUP_REMOVED lines=112> */
.L_x_14135:
        /* <DEDUP_REMOVED lines=12> */
[----:B------:R-:W-:Y:S01]  /*07c0*/  ISETP.NE.AND.EX P1, PT, RZ, UR9, PT, P1 ;  /* 0x00000009ff007c0c */ /* 0x000fe2000bf25310 */
[----:B---3--:R-:W-:-:S12]  /*07d0*/  @P0 HADD2.F32 R75, -RZ, R44.H0_H0 ;  /* 0x2000002cff4b0230 */ /* 0x008fd80000004100 */
[----:B------:R-:W-:Y:S05]  /*07e0*/  @!P1 BRA `(.L_x_14130) ;  /* 0x0000000000749947 */ /* 0x000fea0003800000 */
[----:B------:R-:W0:Y:S02]  /*07f0*/  LDC.64 R44, c[0x0][0x3a0] ;  /* 0x0000e800ff2c7b82 */ /* 0x000e240000000a00 */
[----:B0-----:R-:W-:-:S05]  /*0800*/  IMAD.WIDE.U32 R44, R79, 0x20, R44 ;  /* 0x000000204f2c7825 */ /* 0x001fca00078e002c */
[----:B------:R-:W2:Y:S04]  /*0810*/  LDG.E.128 R32, desc[UR6][R44.64] ;  /* 0x000000062c207981 */ /* 0x000ea8000c1e1d00 */
[----:B------:R0:W3:Y:S01]  /*0820*/  LDG.E.128 R36, desc[UR6][R44.64+0x10] ;  /* 0x000010062c247981 */ /* 0x0000e2000c1e1d00 */
[--C-:B-----5:R-:W-:Y:S02]  /*0830*/  HADD2.F32 R46, -RZ, R40.reuse.H0_H0 ;  /* 0x20000028ff2e7230 */ /* 0x120fe40000004100 */
[----:B------:R-:W-:Y:S02]  /*0840*/  HADD2.F32 R40, -RZ, R40.H1_H1 ;  /* 0x30000028ff287230 */ /* 0x000fe40000004100 */
[----:B------:R-:W-:Y:S02]  /*0850*/  HADD2.F32 R50, -RZ, R41.H0_H0 ;  /* 0x20000029ff327230 */ /* 0x000fe40000004100 */
[----:B------:R-:W-:-:S02]  /*0860*/  HADD2.F32 R54, -RZ, R42.H0_H0 ;  /* 0x2000002aff367230 */ /* 0x000fc40000004100 */
[----:B------:R-:W-:Y:S02]  /*0870*/  HADD2.F32 R78, -RZ, R43.H0_H0 ;  /* 0x2000002bff4e7230 */ /* 0x000fe40000004100 */
[----:B------:R-:W-:Y:S02]  /*0880*/  HADD2.F32 R52, -RZ, R41.H1_H1 ;  /* 0x30000029ff347230 */ /* 0x000fe40000004100 */
[-C--:B------:R-:W-:Y:S01]  /*0890*/  FMUL.FTZ R41, R46, R75.reuse ;  /* 0x0000004b2e297220 */ /* 0x080fe20000410000 */
[----:B------:R-:W-:Y:S02]  /*08a0*/  HADD2.F32 R76, -RZ, R42.H1_H1 ;  /* 0x3000002aff4c7230 */ /* 0x000fe40000004100 */
[-C--:B------:R-:W-:Y:S01]  /*08b0*/  FMUL.FTZ R42, R40, R75.reuse ;  /* 0x0000004b282a7220 */ /* 0x080fe20000410000 */
[----:B------:R-:W-:Y:S02]  /*08c0*/  HADD2.F32 R80, -RZ, R43.H1_H1 ;  /* 0x3000002bff507230 */ /* 0x000fe40000004100 */
[-C--:B------:R-:W-:Y:S01]  /*08d0*/  FMUL.FTZ R43, R50, R75.reuse ;  /* 0x0000004b322b7220 */ /* 0x080fe20000410000 */
[-C--:B0-----:R-:W-:Y:S01]  /*08e0*/  FMUL.FTZ R45, R54, R75.reuse ;  /* 0x0000004b362d7220 */ /* 0x081fe20000410000 */
        /* <DEDUP_REMOVED lines=13> */
.L_x_14130:
[----:B-----5:R-:W-:Y:S02]  /*09c0*/  HADD2.F32 R44, -RZ, R40.H0_H0 ;  /* 0x20000028ff2c7230 */ /* 0x020fe40000004100 */
[--C-:B------:R-:W-:Y:S02]  /*09d0*/  HADD2.F32 R46, -RZ, R41.reuse.H0_H0 ;  /* 0x20000029ff2e7230 */ /* 0x100fe40000004100 */
[----:B------:R-:W-:Y:S02]  /*09e0*/  HADD2.F32 R52, -RZ, R42.H0_H0 ;  /* 0x2000002aff347230 */ /* 0x000fe40000004100 */
[-C--:B------:R-:W-:Y:S01]  /*09f0*/  FMUL.FTZ R44, R44, R75.reuse ;  /* 0x0000004b2c2c7220 */ /* 0x080fe20000410000 */
[----:B------:R-:W-:Y:S02]  /*0a00*/  HADD2.F32 R40, -RZ, R40.H1_H1 ;  /* 0x30000028ff287230 */ /* 0x000fe40000004100 */
[----:B------:R-:W-:Y:S01]  /*0a10*/  FMUL.FTZ R46, R46, R75 ;  /* 0x0000004b2e2e7220 */ /* 0x000fe20000410000 */
[----:B------:R-:W-:-:S02]  /*0a20*/  HADD2.F32 R50, -RZ, R41.H1_H1 ;  /* 0x30000029ff327230 */ /* 0x000fc40000004100 */
[-C--:B------:R-:W-:Y:S01]  /*0a30*/  FMUL.FTZ R52, R52, R75.reuse ;  /* 0x0000004b34347220 */ /* 0x080fe20000410000 */
[----:B------:R-:W-:Y:S02]  /*0a40*/  HADD2.F32 R42, -RZ, R42.H1_H1 ;  /* 0x3000002aff2a7230 */ /* 0x000fe40000004100 */
[----:B------:R-:W-:Y:S01]  /*0a50*/  FMUL.FTZ R41, R40, R75 ;  /* 0x0000004b28297220 */ /* 0x000fe20000410000 */
[--C-:B------:R-:W-:Y:S02]  /*0a60*/  HADD2.F32 R54, -RZ, R43.reuse.H0_H0 ;  /* 0x2000002bff367230 */ /* 0x100fe40000004100 */
[----:B------:R-:W-:Y:S01]  /*0a70*/  FMUL.FTZ R40, R44, R11 ;  /* 0x0000000b2c287220 */ /* 0x000fe20000410000 */
[----:B------:R-:W-:Y:S02]  /*0a80*/  HADD2.F32 R76, -RZ, R43.H1_H1 ;  /* 0x3000002bff4c7230 */ /* 0x000fe40000004100 */
        /* <DEDUP_REMOVED lines=11> */
.L_x_14131:
        /* <DEDUP_REMOVED lines=14> */
[----:B------:R-:W-:Y:S02]  /*0c20*/  HADD2.F32 R54, -RZ, R49.H0_H0 ;  /* 0x20000031ff367230 */ /* 0x000fe40000004100 */
[----:B------:R-:W-:Y:S02]  /*0c30*/  HADD2.F32 R80, -RZ, R50.H0_H0 ;  /* 0x20000032ff507230 */ /* 0x000fe40000004100 */
[----:B------:R-:W-:Y:S02]  /*0c40*/  HADD2.F32 R84, -RZ, R51.H0_H0 ;  /* 0x20000033ff547230 */ /* 0x000fe40000004100 */
        /* <DEDUP_REMOVED lines=20> */
.L_x_14132:
[----:B0----5:R-:W-:Y:S02]  /*0d90*/  HADD2.F32 R52, -RZ, R48.H0_H0 ;  /* 0x20000030ff347230 */ /* 0x021fe40000004100 */
        /* <DEDUP_REMOVED lines=23> */
.L_x_14133:
        /* <DEDUP_REMOVED lines=75> */
.L_x_14147:
        /* <DEDUP_REMOVED lines=31> */
[----:B------:R-:W-:Y:S01]  /*15b0*/  F2FP.F16.F32.PACK_AB R43, R52, R41 ;  /* 0x00000029342b723e */ /* 0x000fe200000000ff */
        /* <DEDUP_REMOVED lines=16> */
[----:B------:R-:W-:Y:S01]  /*16c0*/  FMUL.FTZ R79, R75, R44 ;  /* 0x0000002c4b4f7220 */ /* 0x000fe20000410000 */
[----:B------:R-:W-:Y:S01]  /*16d0*/  F2FP.F16.F32.PACK_AB R42, R49, R42 ;  /* 0x0000002a312a723e */ /* 0x000fe200000000ff */
[C---:B------:R-:W-:Y:S01]  /*16e0*/  FMUL.FTZ R44, R75.reuse, R45 ;  /* 0x0000002d4b2c7220 */ /* 0x040fe20000410000 */
[----:B------:R-:W-:Y:S01]  /*16f0*/  F2FP.F16.F32.PACK_AB R47, R48, R81 ;  /* 0x00000051302f723e */ /* 0x000fe200000000ff */
        /* <DEDUP_REMOVED lines=19> */
[----:B------:R-:W-:-:S03]  /*1830*/  F2FP.F16.F32.PACK_AB R44, R79, R44 ;  /* 0x0000002c4f2c723e */ /* 0x000fc600000000ff */
[----:B------:R0:W-:Y:S01]  /*1840*/  @!P1 STG.E desc[UR6][R52.64], R75 ;  /* 0x0000004b34009986 */ /* 0x0001e2000c101906 */
[----:B--2---:R-:W-:-:S03]  /*1850*/  LEA R56, R48, R56, 0x2 ;  /* 0x0000003830387211 */ /* 0x004fc600078e10ff */
[----:B------:R0:W-:Y:S01]  /*1860*/  STG.E.128 desc[UR6][R50.64], R40 ;  /* 0x0000002832007986 */ /* 0x0001e2000c101d06 */
[----:B------:R-:W-:-:S03]  /*1870*/  ISETP.GE.AND P1, PT, R56, R49, PT ;  /* 0x000000313800720c */ /* 0x000fc60003f26270 */
[----:B------:R0:W-:Y:S10]  /*1880*/  STG.E.128 desc[UR6][R76.64], R44 ;  /* 0x0000002c4c007986 */ /* 0x0001f4000c101d06 */
[----:B------:R-:W-:Y:S05]  /*1890*/  @!P1 BRA `(.L_x_14135) ;  /* 0xffffffec00989947 */ /* 0x000fea000383ffff */
[----:B------:R-:W-:Y:S05]  /*18a0*/  EXIT ;  /* 0x000000000000794d */ /* 0x000fea0003800000 */
.L_x_14134:
        /* <DEDUP_REMOVED lines=8> */
.L_x_14137:
[----:B------:R-:W-:Y:S05]  /*1930*/  BSYNC B0 ;  /* 0x0000000000007941 */ /* 0x000fea0003800000 */
.L_x_14136:
        /* <DEDUP_REMOVED lines=9> */
.L_x_14138:
        /* <DEDUP_REMOVED lines=8> */
.L_x_14139:
[----:B------:R-:W-:Y:S01]  /*1a50*/  HFMA2 R87, -RZ, RZ, 0, 4.76837158203125e-07 ;  /* 0x00000008ff577431 */ /* 0x000fe200000001ff */
[----:B------:R-:W-:-:S05]  /*1a60*/  MOV R75, R84 ;  /* 0x00000054004b7202 */ /* 0x000fca0000000f00 */
[----:B------:R-:W-:-:S05]  /*1a70*/  FADD.FTZ R82, R80, R75 ;  /* 0x0000004b50527221 */ /* 0x000fca0000010000 */
[----:B------:R-:W-:-:S07]  /*1a80*/  MOV R86, R82 ;  /* 0x0000005200567202 */ /* 0x000fce0000000f00 */
[----:B------:R-:W-:Y:S05]  /*1a90*/  WARPSYNC.COLLECTIVE R85, `(.L_x_14140) ;  /* 0x0000000055087348 */ /* 0x000fea0003c00000 */
[----:B------:R0:W1:Y:S02]  /*1aa0*/  SHFL.BFLY P3, R84, R86, R87, R88 ;  /* 0x0c00005756547389 */ /* 0x0000640000060058 */
[----:B01----:R-:W-:Y:S05]  /*1ab0*/  ENDCOLLECTIVE ;  /* 0x000000000000791b */ /* 0x003fea0003800000 */
.L_x_14140:
[----:B------:R-:W-:Y:S01]  /*1ac0*/  HFMA2 R87, -RZ, RZ, 0, 9.5367431640625e-07 ;  /* 0x00000010ff577431 */ /* 0x000fe200000001ff */
[----:B------:R-:W-:-:S05]  /*1ad0*/  MOV R75, R84 ;  /* 0x00000054004b7202 */ /* 0x000fca0000000f00 */
[----:B------:R-:W-:-:S05]  /*1ae0*/  FADD.FTZ R83, R82, R75 ;  /* 0x0000004b52537221 */ /* 0x000fca0000010000 */
[----:B------:R-:W-:-:S07]  /*1af0*/  MOV R86, R83 ;  /* 0x0000005300567202 */ /* 0x000fce0000000f00 */
[----:B------:R-:W-:Y:S05]  /*1b00*/  WARPSYNC.COLLECTIVE R85, `(.L_x_14141) ;  /* 0x0000000055087348 */ /* 0x000fea0003c00000 */
[----:B------:R0:W1:Y:S02]  /*1b10*/  SHFL.BFLY P3, R84, R86, R87, R88 ;  /* 0x0c00005756547389 */ /* 0x0000640000060058 */
[----:B01----:R-:W-:Y:S05]  /*1b20*/  ENDCOLLECTIVE ;  /* 0x000000000000791b */ /* 0x003fea0003800000 */
.L_x_14141:
        /* <DEDUP_REMOVED lines=39> */
.L_x_14142:
[----:B------:R-:W-:Y:S01]  /*1da0*/  HFMA2 R87, -RZ, RZ, 0, 1.1920928955078125e-07 ;  /* 0x00000002ff577431 */ /* 0x000fe200000001ff */
[----:B------:R-:W-:-:S05]  /*1db0*/  MOV R80, R84 ;  /* 0x0000005400507202 */ /* 0x000fca0000000f00 */
[----:B------:R-:W-:-:S05]  /*1dc0*/  FADD.FTZ R80, R75, R80 ;  /* 0x000000504b507221 */ /* 0x000fca0000010000 */
[----:B------:R-:W-:-:S07]  /*1dd0*/  MOV R86, R80 ;  /* 0x0000005000567202 */ /* 0x000fce0000000f00 */
[----:B------:R-:W-:Y:S05]  /*1de0*/  WARPSYNC.COLLECTIVE R85, `(.L_x_14143) ;  /* 0x0000000055087348 */ /* 0x000fea0003c00000 */
[----:B------:R0:W1:Y:S02]  /*1df0*/  SHFL.BFLY P3, R84, R86, R87, R88 ;  /* 0x0c00005756547389 */ /* 0x0000640000060058 */
[----:B01----:R-:W-:Y:S05]  /*1e00*/  ENDCOLLECTIVE ;  /* 0x000000000000791b */ /* 0x003fea0003800000 */
.L_x_14143:
[----:B------:R-:W-:Y:S01]  /*1e10*/  HFMA2 R87, -RZ, RZ, 0, 2.384185791015625e-07 ;  /* 0x00000004ff577431 */ /* 0x000fe200000001ff */
[----:B------:R-:W-:-:S05]  /*1e20*/  MOV R77, R84 ;  /* 0x00000054004d7202 */ /* 0x000fca0000000f00 */
[----:B------:R-:W-:-:S05]  /*1e30*/  FADD.FTZ R77, R80, R77 ;  /* 0x0000004d504d7221 */ /* 0x000fca0000010000 */
[----:B------:R-:W-:-:S07]  /*1e40*/  MOV R86, R77 ;  /* 0x0000004d00567202 */ /* 0x000fce0000000f00 */
[----:B------:R-:W-:Y:S05]  /*1e50*/  WARPSYNC.COLLECTIVE R85, `(.L_x_14144) ;  /* 0x0000000055087348 */ /* 0x000fea0003c00000 */
[----:B------:R0:W1:Y:S02]  /*1e60*/  SHFL.BFLY P3, R84, R86, R87, R88 ;  /* 0x0c00005756547389 */ /* 0x0000640000060058 */
[----:B01----:R-:W-:Y:S05]  /*1e70*/  ENDCOLLECTIVE ;  /* 0x000000000000791b */ /* 0x003fea0003800000 */
.L_x_14144:
[----:B------:R-:W-:Y:S01]  /*1e80*/  HFMA2 R87, -RZ, RZ, 0, 4.76837158203125e-07 ;  /* 0x00000008ff577431 */ /* 0x000fe200000001ff */
[----:B------:R-:W-:-:S05]  /*1e90*/  MOV R82, R84 ;  /* 0x0000005400527202 */ /* 0x000fca0000000f00 */
[----:B------:R-:W-:-:S05]  /*1ea0*/  FADD.FTZ R82, R77, R82 ;  /* 0x000000524d527221 */ /* 0x000fca0000010000 */
[----:B------:R-:W-:-:S07]  /*1eb0*/  MOV R86, R82 ;  /* 0x0000005200567202 */ /* 0x000fce0000000f00 */
[----:B------:R-:W-:Y:S05]  /*1ec0*/  WARPSYNC.COLLECTIVE R85, `(.L_x_14145) ;  /* 0x0000000055087348 */ /* 0x000fea0003c00000 */
[----:B------:R0:W1:Y:S02]  /*1ed0*/  SHFL.BFLY P3, R84, R86, R87, R88 ;  /* 0x0c00005756547389 */ /* 0x0000640000060058 */
[----:B01----:R-:W-:Y:S05]  /*1ee0*/  ENDCOLLECTIVE ;  /* 0x000000000000791b */ /* 0x003fea0003800000 */
.L_x_14145:
[----:B------:R-:W-:Y:S01]  /*1ef0*/  HFMA2 R87, -RZ, RZ, 0, 9.5367431640625e-07 ;  /* 0x00000010ff577431 */ /* 0x000fe200000001ff */
[----:B------:R-:W-:-:S05]  /*1f00*/  MOV R83, R84 ;  /* 0x0000005400537202 */ /* 0x000fca0000000f00 */
[----:B------:R-:W-:-:S05]  /*1f10*/  FADD.FTZ R83, R82, R83 ;  /* 0x0000005352537221 */ /* 0x000fca0000010000 */
[----:B------:R-:W-:-:S07]  /*1f20*/  MOV R86, R83 ;  /* 0x0000005300567202 */ /* 0x000fce0000000f00 */
[----:B------:R-:W-:Y:S05]  /*1f30*/  WARPSYNC.COLLECTIVE R85, `(.L_x_14146) ;  /* 0x0000000055087348 */ /* 0x000fea0003c00000 */
[----:B------:R0:W1:Y:S02]  /*1f40*/  SHFL.BFLY P3, R84, R86, R87, R88 ;  /* 0x0c00005756547389 */ /* 0x0000640000060058 */
[----:B01----:R-:W-:Y:S05]  /*1f50*/  ENDCOLLECTIVE ;  /* 0x000000000000791b */ /* 0x003fea0003800000 */
.L_x_14146:
[----:B------:R-:W-:Y:S05]  /*1f60*/  BRA `(.L_x_14147) ;  /* 0xfffffff400147947 */ /* 0x000fea000383ffff */
.L_x_14148:
        /* <DEDUP_REMOVED lines=9> */
.L_x_20338:


//--------------------- .text._ZN10layer_norm13ln_fwd_kernelINS_13Kernel_traitsIf6__halffS2_fjLj512ELj1ELj4ELj1ELj16ENS_18Kernel_traits_baseILj512EfS2_fS2_fjLj128EEEEELb0ELb1ELb1ELb0EEEvNS_9FwdParamsE --------------------------
	.section	.text._ZN10layer_norm13ln_fwd_kernelINS_13Kernel_traitsIf6__halffS2_fjLj512ELj1ELj4ELj1ELj16ENS_18Kernel_traits_baseILj512EfS2_fS2_fjLj128EEEEELb0ELb1ELb1ELb0EEEvNS_9FwdParamsE,"ax",@progbits
	.align	128
        .global         _ZN10layer_norm13ln_fwd_kernelINS_13Kernel_traitsIf6__halffS2_fjLj512ELj1ELj4ELj1ELj16ENS_18Kernel_traits_baseILj512EfS2_fS2_fjLj128EEEEELb0ELb1ELb1ELb0EEEvNS_9FwdParamsE
        .type           _ZN10layer_norm13ln_fwd_kernelINS_13Kernel_traitsIf6__halffS2_fjLj512ELj1ELj4ELj1ELj16ENS_18Kernel_traits_baseILj512EfS2_fS2_fjLj128EEEEELb0ELb1ELb1ELb0EEEvNS_9FwdParamsE,@function
        .size           _ZN10layer_norm13ln_fwd_kernelINS_13Kernel_traitsIf6__halffS2_fjLj512ELj1ELj4ELj1ELj16ENS_18Kernel_traits_baseILj512EfS2_fS2_fjLj128EEEEELb0ELb1ELb1ELb0EEEvNS_9FwdParamsE,(.L_x_20339 - _ZN10layer_norm13ln_fwd_kernelINS_13Kernel_traitsIf6__halffS2_fjLj512ELj1ELj4ELj1ELj16ENS_18Kernel_traits_baseILj512EfS2_fS2_fjLj128EEEEELb0ELb1ELb1ELb0EEEvNS_9FwdParamsE)
        .other          _ZN10layer_norm13ln_fwd_kernelINS_13Kernel_traitsIf6__halffS2_fjLj512ELj1ELj4ELj1ELj16ENS_18Kernel_traits_baseILj512EfS2_fS2_fjLj128EEEEELb0ELb1ELb1ELb0EEEvNS_9FwdParamsE,@"STO_CUDA_ENTRY STV_DEFAULT"
_ZN10layer_norm13ln_fwd_kernelINS_13Kernel_traitsIf6__halffS2_fjLj512ELj1ELj4ELj1ELj16ENS_18Kernel_traits_baseILj512EfS2_fS2_fjLj128EEEEELb0ELb1ELb1ELb0EEEvNS_9FwdParamsE:
.text._ZN10layer_norm13ln_fwd_kernelINS_13Kernel_traitsIf6__halffS2_fjLj512ELj1ELj4ELj1ELj16ENS_18Kernel_traits_baseILj512EfS2_fS2_fjLj128EEEEELb0ELb1ELb1ELb0EEEvNS_9FwdParamsE:
        /* <DEDUP_REMOVED lines=36> */
.L_x_14152:
[----:B------:R-:W-:Y:S05]  /*0240*/  BSYNC.RECONVERGENT B1 ;  /* 0x0000000000017941 */ /* 0x000fea0003800200 */
.L_x_14151:
        /* <DEDUP_REMOVED lines=14> */
.L_x_14150:
        /* <DEDUP_REMOVED lines=28> */
.L_x_14153:
[----:B------:R-:W-:Y:S05]  /*04f0*/  BSYNC.RECONVERGENT B0 ;  /* 0x0000000000007941 */ /* 0x000fea0003800200 */
.L_x_14149:
[----:B------:R-:W2:Y:S01]  /*0500*/  LDCU UR4, c[0x0][0x384] ;  /* 0x00007080ff0477ac */ /* 0x000ea20008000800 */
[----:B------:R-:W3:Y:S01]  /*0510*/  LDCU UR11, c[0x0][0x40c] ;  /* 0x00008180ff0b77ac */ /* 0x000ee20008000800 */
[----:B------:R-:W4:Y:S01]  /*0520*/  LDCU.U8 UR5, c[0x0][0x410] ;  /* 0x00008200ff0577ac */ /* 0x000f220008000000 */
[----:B------:R-:W0:Y:S01]  /*0530*/  LDCU UR10, c[0x0][0x448] ;  /* 0x00008900ff0a77ac */ /* 0x000e220008000800 */
[----:B------:R-:W0:Y:S01]  /*0540*/  LDCU.64 UR8, c[0x0][0x3a0] ;  /* 0x00007400ff0877ac */ /* 0x000e220008000a00 */
[----:B--2---:R-:W-:-:S13]  /*0550*/  ISETP.GE.AND P0, PT, R2, UR4, PT ;  /* 0x0000000402007c0c */ /* 0x004fda000bf06270 */
[----:B0--34-:R-:W-:Y:S05]  /*0560*/  @P0 EXIT ;  /* 0x000000000000094d */ /* 0x019fea0003800000 */
.L_x_14171:
        /* <DEDUP_REMOVED lines=26> */
.L_x_14157:
[----:B------:R-:W-:Y:S05]  /*0710*/  BSYNC.RECONVERGENT B1 ;  /* 0x0000000000017941 */ /* 0x000fea0003800200 */
.L_x_14156:
        /* <DEDUP_REMOVED lines=9> */
[----:B------:R-:W0:Y:S01]  /*07b0*/  @P0 LDC R69, c[0x0][0x40c] ;  /* 0x00010300ff450b82 */ /* 0x000e220000000800 */
[--C-:B-----5:R-:W-:Y:S02]  /*07c0*/  @P0 HADD2.F32 R66, -RZ, R52.reuse.H0_H0 ;  /* 0x20000034ff420230 */ /* 0x120fe40000004100 */
[----:B------:R-:W-:Y:S02]  /*07d0*/  @P0 HADD2.F32 R70, -RZ, R52.H1_H1 ;  /* 0x30000034ff460230 */ /* 0x000fe40000004100 */
[----:B------:R-:W-:-:S03]  /*07e0*/  @P0 HADD2.F32 R80, -RZ, R54.H0_H0 ;  /* 0x20000036ff500230 */ /* 0x000fc60000004100 */
[----:B------:R-:W1:Y:S08]  /*07f0*/  @P0 LDC R71, c[0x0][0x40c] ;  /* 0x00010300ff470b82 */ /* 0x000e700000000800 */
[----:B------:R-:W4:Y:S08]  /*0800*/  @P0 LDC R81, c[0x0][0x40c] ;  /* 0x00010300ff510b82 */ /* 0x000f300000000800 */
[----:B------:R-:W2:Y:S01]  /*0810*/  @P0 LDC R68, c[0x0][0x40c] ;  /* 0x00010300ff440b82 */ /* 0x000ea20000000800 */
[----:B0-----:R-:W-:Y:S01]  /*0820*/  @P0 FMUL.FTZ R69, R66, R69 ;  /* 0x0000004542450220 */ /* 0x001fe20000410000 */
[----:B------:R-:W-:-:S06]  /*0830*/  @P0 HADD2.F32 R66, -RZ, R53.H0_H0 ;  /* 0x20000035ff420230 */ /* 0x000fcc0000004100 */
[----:B------:R-:W0:Y:S01]  /*0840*/  @P0 LDC R67, c[0x0][0x40c] ;  /* 0x00010300ff430b82 */ /* 0x000e220000000800 */
[----:B-1----:R-:W-:Y:S01]  /*0850*/  @P0 FMUL.FTZ R70, R70, R71 ;  /* 0x0000004746460220 */ /* 0x002fe20000410000 */
[----:B----4-:R-:W-:-:S06]  /*0860*/  @P0 FMUL.FTZ R71, R66, R81 ;  /* 0x0000005142470220 */ /* 0x010fcc0000410000 */
[----:B------:R-:W1:Y:S08]  /*0870*/  @P0 LDC R88, c[0x0][0x40c] ;  /* 0x00010300ff580b82 */ /* 0x000e700000000800 */
[----:B------:R-:W4:Y:S01]  /*0880*/  @P0 LDC R81, c[0x0][0x40c] ;  /* 0x00010300ff510b82 */ /* 0x000f220000000800 */
[----:B--2---:R-:W-:Y:S01]  /*0890*/  @!P0 MOV R64, R56 ;  /* 0x0000003800408202 */ /* 0x004fe20000000f00 */
[----:B------:R-:W-:Y:S01]  /*08a0*/  @P0 FFMA.FTZ R64, R69, R20, R56 ;  /* 0x0000001445400223 */ /* 0x000fe20000010038 */
[----:B------:R-:W-:Y:S01]  /*08b0*/  @P0 HADD2.F32 R69, -RZ, R53.H1_H1 ;  /* 0x30000035ff450230 */ /* 0x000fe20000004100 */
[----:B------:R-:W-:Y:S01]  /*08c0*/  MOV R65, R57 ;  /* 0x0000003900417202 */ /* 0x000fe20000000f00 */
[----:B------:R-:W-:Y:S01]  /*08d0*/  @P0 FFMA.FTZ R65, R70, R21, R57 ;  /* 0x0000001546410223 */ /* 0x000fe20000010039 */
[----:B------:R-:W-:Y:S01]  /*08e0*/  MOV R66, R58 ;  /* 0x0000003a00427202 */ /* 0x000fe20000000f00 */
[----:B------:R-:W-:Y:S01]  /*08f0*/  @P0 FFMA.FTZ R66, R71, R22, R58 ;  /* 0x0000001647420223 */ /* 0x000fe2000001003a */
[----:B------:R-:W-:Y:S01]  /*0900*/  @P0 FMUL.FTZ R70, R69, R68 ;  /* 0x0000004445460220 */ /* 0x000fe20000410000 */
[----:B0-----:R-:W-:Y:S01]  /*0910*/  @P0 FMUL.FTZ R69, R80, R67 ;  /* 0x0000004350450220 */ /* 0x001fe20000410000 */
[----:B------:R-:W-:-:S02]  /*0920*/  MOV R67, R59 ;  /* 0x0000003b00437202 */ /* 0x000fc40000000f00 */
[----:B---3--:R-:W-:Y:S01]  /*0930*/  MOV R68, R60 ;  /* 0x0000003c00447202 */ /* 0x008fe20000000f00 */
[----:B------:R-:W-:Y:S01]  /*0940*/  @P0 FFMA.FTZ R67, R70, R23, R59 ;  /* 0x0000001746430223 */ /* 0x000fe2000001003b */
[----:B------:R-:W-:Y:S01]  /*0950*/  @P0 FFMA.FTZ R68, R69, R24, R60 ;  /* 0x0000001845440223 */ /* 0x000fe2000001003c */
[----:B------:R-:W-:Y:S02]  /*0960*/  @P0 HADD2.F32 R70, -RZ, R55.H0_H0 ;  /* 0x20000037ff460230 */ /* 0x000fe40000004100 */
[----:B------:R-:W-:-:S03]  /*0970*/  @P0 HADD2.F32 R69, -RZ, R54.H1_H1 ;  /* 0x30000036ff450230 */ /* 0x000fc60000004100 */
[----:B----4-:R-:W-:Y:S01]  /*0980*/  @P0 FMUL.FTZ R71, R70, R81 ;  /* 0x0000005146470220 */ /* 0x010fe20000410000 */
[----:B------:R-:W-:Y:S01]  /*0990*/  MOV R70, R62 ;  /* 0x0000003e00467202 */ /* 0x000fe20000000f00 */
[----:B-1----:R-:W-:Y:S01]  /*09a0*/  @P0 FMUL.FTZ R80, R69, R88 ;  /* 0x0000005845500220 */ /* 0x002fe20000410000 */
[----:B------:R-:W-:Y:S01]  /*09b0*/  MOV R69, R61 ;  /* 0x0000003d00457202 */ /* 0x000fe20000000f00 */
[----:B------:R-:W-:Y:S01]  /*09c0*/  @P0 FFMA.FTZ R70, R71, R26, R62 ;  /* 0x0000001a47460223 */ /* 0x000fe2000001003e */
[----:B------:R-:W-:Y:S01]  /*09d0*/  MOV R71, R63 ;  /* 0x0000003f00477202 */ /* 0x000fe20000000f00 */
[----:B------:R-:W-:Y:S01]  /*09e0*/  @P0 FFMA.FTZ R69, R80, R25, R61 ;  /* 0x0000001950450223 */ /* 0x000fe2000001003d */
[----:B------:R-:W-:Y:S06]  /*09f0*/  @!P0 BRA `(.L_x_14160) ;  /* 0x0000000000ac8947 */ /* 0x000fec0003800000 */
[----:B------:R-:W-:-:S05]  /*0a00*/  HADD2.F32 R71, -RZ, R55.H1_H1 ;  /* 0x30000037ff477230 */ /* 0x000fca0000004100 */
[----:B------:R-:W-:-:S04]  /*0a10*/  FMUL.FTZ R80, R71, UR11 ;  /* 0x0000000b47507c20 */ /* 0x000fc80008410000 */
[----:B------:R-:W-:Y:S01]  /*0a20*/  FFMA.FTZ R71, R80, R27, R63 ;  /* 0x0000001b50477223 */ /* 0x000fe2000001003f */
[----:B------:R-:W-:Y:S06]  /*0a30*/  BRA `(.L_x_14160) ;  /* 0x00000000009c7947 */ /* 0x000fec0003800000 */
.L_x_14159:
[----:B------:R-:W0:Y:S01]  /*0a40*/  @P3 LDC R67, c[0x0][0x40c] ;  /* 0x00010300ff433b82 */ /* 0x000e220000000800 */
[--C-:B-----5:R-:W-:Y:S02]  /*0a50*/  @P3 HADD2.F32 R66, -RZ, R52.reuse.H1_H1 ;  /* 0x30000034ff423230 */ /* 0x120fe40000004100 */
[----:B------:R-:W-:Y:S02]  /*0a60*/  @P3 HADD2.F32 R64, -RZ, R52.H0_H0 ;  /* 0x20000034ff403230 */ /* 0x000fe40000004100 */
[----:B------:R-:W-:-:S03]  /*0a70*/  @P3 HADD2.F32 R69, -RZ, R53.H0_H0 ;  /* 0x20000035ff453230 */ /* 0x000fc60000004100 */
[----:B------:R-:W2:Y:S08]  /*0a80*/  @P3 LDC R65, c[0x0][0x40c] ;  /* 0x00010300ff413b82 */ /* 0x000eb00000000800 */
[----:B------:R-:W3:Y:S08]  /*0a90*/  @P3 LDC R80, c[0x0][0x40c] ;  /* 0x00010300ff503b82 */ /* 0x000ef00000000800 */
[----:B------:R-:W4:Y:S01]  /*0aa0*/  @P3 LDC R70, c[0x0][0x40c] ;  /* 0x00010300ff463b82 */ /* 0x000f220000000800 */
[----:B0-----:R-:W-:Y:S01]  /*0ab0*/  @P3 FMUL.FTZ R66, R66, R67 ;  /* 0x0000004342423220 */ /* 0x001fe20000410000 */
[----:B------:R-:W-:-:S06]  /*0ac0*/  @P3 HADD2.F32 R67, -RZ, R53.H1_H1 ;  /* 0x30000035ff433230 */ /* 0x000fcc0000004100 */
[----:B------:R-:W0:Y:S01]  /*0ad0*/  @P3 LDC R68, c[0x0][0x40c] ;  /* 0x00010300ff443b82 */ /* 0x000e220000000800 */
[----:B--2---:R-:W-:Y:S01]  /*0ae0*/  @P3 FMUL.FTZ R65, R64, R65 ;  /* 0x0000004140413220 */ /* 0x004fe20000410000 */
[----:B------:R-:W-:-:S03]  /*0af0*/  HFMA2 R64, -RZ, RZ, 0, 0 ;  /* 0x00000000ff407431 */ /* 0x000fc600000001ff */
[----:B------:R-:W-:Y:S01]  /*0b00*/  @P3 FMUL.FTZ R64, R65, R20 ;  /* 0x0000001441403220 */ /* 0x000fe20000410000 */
[----:B------:R-:W-:Y:S01]  /*0b10*/  MOV R65, RZ ;  /* 0x000000ff00417202 */ /* 0x000fe20000000f00 */
[----:B------:R-:W-:Y:S01]  /*0b20*/  @P3 FMUL.FTZ R65, R66, R21 ;  /* 0x0000001542413220 */ /* 0x000fe20000410000 */
[----:B------:R-:W2:Y:S01]  /*0b30*/  @P3 LDC R71, c[0x0][0x40c] ;  /* 0x00010300ff473b82 */ /* 0x000ea20000000800 */
[----:B---3--:R-:W-:Y:S01]  /*0b40*/  @P3 FMUL.FTZ R80, R67, R80 ;  /* 0x0000005043503220 */ /* 0x008fe20000410000 */
[----:B------:R-:W-:-:S03]  /*0b50*/  CS2R R66, SRZ ;  /* 0x0000000000427805 */ /* 0x000fc6000001ff00 */
[----:B------:R-:W-:-:S03]  /*0b60*/  @P3 FMUL.FTZ R67, R80, R23 ;  /* 0x0000001750433220 */ /* 0x000fc60000410000 */
[----:B------:R-:W3:Y:S01]  /*0b70*/  @P3 LDC R81, c[0x0][0x40c] ;  /* 0x00010300ff513b82 */ /* 0x000ee20000000800 */
[----:B----4-:R-:W-:Y:S01]  /*0b80*/  @P3 FMUL.FTZ R69, R69, R70 ;  /* 0x0000004645453220 */ /* 0x010fe20000410000 */
[----:B------:R-:W-:-:S03]  /*0b90*/  @P3 HADD2.F32 R70, -RZ, R54.H1_H1 ;  /* 0x30000036ff463230 */ /* 0x000fc60000004100 */
[----:B------:R-:W-:Y:S01]  /*0ba0*/  @P3 FMUL.FTZ R66, R69, R22 ;  /* 0x0000001645423220 */ /* 0x000fe20000410000 */
[----:B------:R-:W-:Y:S02]  /*0bb0*/  @P3 HADD2.F32 R69, -RZ, R54.H0_H0 ;  /* 0x20000036ff453230 */ /* 0x000fe40000004100 */
[----:B------:R-:W4:Y:S03]  /*0bc0*/  @P3 LDC R80, c[0x0][0x40c] ;  /* 0x00010300ff503b82 */ /* 0x000f260000000800 */
[----:B0-----:R-:W-:Y:S01]  /*0bd0*/  @P3 FMUL.FTZ R69, R69, R68 ;  /* 0x0000004445453220 */ /* 0x001fe20000410000 */
[----:B------:R-:W-:-:S03]  /*0be0*/  HFMA2 R68, -RZ, RZ, 0, 0 ;  /* 0x00000000ff447431 */ /* 0x000fc600000001ff */
[----:B------:R-:W-:Y:S01]  /*0bf0*/  @P3 FMUL.FTZ R68, R69, R24 ;  /* 0x0000001845443220 */ /* 0x000fe20000410000 */
[----:B--2---:R-:W-:Y:S01]  /*0c00*/  @P3 FMUL.FTZ R70, R70, R71 ;  /* 0x0000004746463220 */ /* 0x004fe20000410000 */
[----:B------:R-:W-:Y:S01]  /*0c10*/  MOV R69, RZ ;  /* 0x000000ff00457202 */ /* 0x000fe20000000f00 */
[--C-:B------:R-:W-:Y:S02]  /*0c20*/  @P3 HADD2.F32 R71, -RZ, R55.reuse.H1_H1 ;  /* 0x30000037ff473230 */ /* 0x100fe40000004100 */
[----:B------:R-:W-:Y:S01]  /*0c30*/  @P3 FMUL.FTZ R69, R70, R25 ;  /* 0x0000001946453220 */ /* 0x000fe20000410000 */
[----:B------:R-:W-:-:S05]  /*0c40*/  @P3 HADD2.F32 R70, -RZ, R55.H0_H0 ;  /* 0x20000037ff463230 */ /* 0x000fca0000004100 */
[----:B---3--:R-:W-:Y:S01]  /*0c50*/  @P3 FMUL.FTZ R81, R70, R81 ;  /* 0x0000005146513220 */ /* 0x008fe20000410000 */
[----:B------:R-:W-:-:S03]  /*0c60*/  HFMA2 R70, -RZ, RZ, 0, 0 ;  /* 0x00000000ff467431 */ /* 0x000fc600000001ff */
[----:B------:R-:W-:Y:S01]  /*0c70*/  @P3 FMUL.FTZ R70, R81, R26 ;  /* 0x0000001a51463220 */ /* 0x000fe20000410000 */
[----:B----4-:R-:W-:Y:S01]  /*0c80*/  @P3 FMUL.FTZ R80, R71, R80 ;  /* 0x0000005047503220 */ /* 0x010fe20000410000 */
[----:B------:R-:W-:-:S03]  /*0c90*/  MOV R71, RZ ;  /* 0x000000ff00477202 */ /* 0x000fc60000000f00 */
[----:B------:R-:W-:-:S07]  /*0ca0*/  @P3 FMUL.FTZ R71, R80, R27 ;  /* 0x0000001b50473220 */ /* 0x000fce0000410000 */
.L_x_14160:
[----:B------:R-:W-:Y:S05]  /*0cb0*/  BSYNC.RECONVERGENT B1 ;  /* 0x0000000000017941 */ /* 0x000fea0003800200 */
.L_x_14158:
[----:B------:R-:W0:Y:S01]  /*0cc0*/  LDC.64 R80, c[0x0][0x3a8] ;  /* 0x0000ea00ff507b82 */ /* 0x000e220000000a00 */
[----:B------:R-:W-:Y:S01]  /*0cd0*/  IADD3 R86, PT, PT, R86, 0x20, RZ ;  /* 0x0000002056567810 */ /* 0x000fe20007ffe0ff */
[C---:B0-----:R-:W-:Y:S01]  /*0ce0*/  IMAD.WIDE.U32 R80, R85.reuse, 0x20, R80 ;  /* 0x0000002055507825 */ /* 0x041fe200078e0050 */
[----:B------:R-:W-:-:S04]  /*0cf0*/  IADD3 R85, PT, PT, R85, 0x20, RZ ;  /* 0x0000002055557810 */ /* 0x000fc80007ffe0ff */
[----:B------:R0:W-:Y:S04]  /*0d00*/  STG.E.128 desc[UR6][R80.64], R64 ;  /* 0x0000004050007986 */ /* 0x0001e8000c101d06 */
[----:B------:R0:W-:Y:S02]  /*0d10*/  STG.E.128 desc[UR6][R80.64+0x10], R68 ;  /* 0x0000104450007986 */ /* 0x0001e4000c101d06 */
.L_x_14155:
[----:B------:R-:W-:Y:S05]  /*0d20*/  BSYNC.RECONVERGENT B0 ;  /* 0x0000000000007941 */ /* 0x000fea0003800200 */
.L_x_14154:
        /* <DEDUP_REMOVED lines=16> */
[--C-:B-----5:R-:W-:Y:S02]  /*0e30*/  @P0 HADD2.F32 R76, -RZ, R52.reuse.H1_H1 ;  /* 0x30000034ff4c0230 */ /* 0x120fe40000004100 */
[----:B-1----:R-:W-:-:S05]  /*0e40*/  @P0 HADD2.F32 R72, -RZ, R52.H0_H0 ;  /* 0x20000034ff480230 */ /* 0x002fca0000004100 */
[----:B0-----:R-:W0:Y:S08]  /*0e50*/  @P0 LDC R80, c[0x0][0x40c] ;  /* 0x00010300ff500b82 */ /* 0x001e300000000800 */
[----:B------:R-:W1:Y:S08]  /*0e60*/  @P0 LDC R73, c[0x0][0x40c] ;  /* 0x00010300ff490b82 */ /* 0x000e700000000800 */
[----:B------:R-:W3:Y:S01]  /*0e70*/  @P0 LDC R74, c[0x0][0x40c] ;  /* 0x00010300ff4a0b82 */ /* 0x000ee20000000800 */
[----:B--2---:R-:W-:Y:S01]  /*0e80*/  @P0 FMUL.FTZ R76, R76, R77 ;  /* 0x0000004d4c4c0220 */ /* 0x004fe20000410000 */
[----:B------:R-:W-:-:S06]  /*0e90*/  @P0 HADD2.F32 R77, -RZ, R54.H0_H0 ;  /* 0x20000036ff4d0230 */ /* 0x000fcc0000004100 */
[----:B------:R-:W2:Y:S01]  /*0ea0*/  @P0 LDC R79, c[0x0][0x40c] ;  /* 0x00010300ff4f0b82 */ /* 0x000ea20000000800 */
[----:B0-----:R-:W-:Y:S01]  /*0eb0*/  @P0 FMUL.FTZ R81, R77, R80 ;  /* 0x000000504d510220 */ /* 0x001fe20000410000 */
[----:B------:R-:W-:-:S06]  /*0ec0*/  @P0 HADD2.F32 R77, -RZ, R54.H1_H1 ;  /* 0x30000036ff4d0230 */ /* 0x000fcc0000004100 */
[----:B------:R-:W0:Y:S01]  /*0ed0*/  @P0 LDC R78, c[0x0][0x40c] ;  /* 0x00010300ff4e0b82 */ /* 0x000e220000000800 */
[----:B-1----:R-:W-:Y:S01]  /*0ee0*/  @P0 FMUL.FTZ R75, R72, R73 ;  /* 0x00000049484b0220 */ /* 0x002fe20000410000 */
[--C-:B------:R-:W-:Y:S02]  /*0ef0*/  @P0 HADD2.F32 R72, -RZ, R53.reuse.H0_H0 ;  /* 0x20000035ff480230 */ /* 0x100fe40000004100 */
[----:B------:R-:W-:-:S04]  /*0f00*/  @P0 HADD2.F32 R73, -RZ, R53.H1_H1 ;  /* 0x30000035ff490230 */ /* 0x000fc80000004100 */
[----:B------:R-:W1:Y:S01]  /*0f10*/  @P0 LDC R0, c[0x0][0x40c] ;  /* 0x00010300ff000b82 */ /* 0x000e620000000800 */
[----:B---3--:R-:W-:Y:S01]  /*0f20*/  @P0 FMUL.FTZ R80, R77, R74 ;  /* 0x0000004a4d500220 */ /* 0x008fe20000410000 */
[----:B------:R-:W-:Y:S01]  /*0f30*/  @P0 HADD2.F32 R77, -RZ, R55.H0_H0 ;  /* 0x20000037ff4d0230 */ /* 0x000fe20000004100 */
[----:B------:R-:W-:Y:S01]  /*0f40*/  MOV R74, R58 ;  /* 0x0000003a004a7202 */ /* 0x000fe20000000f00 */
[----:B--2---:R-:W-:Y:S01]  /*0f50*/  @P0 FMUL.FTZ R79, R72, R79 ;  /* 0x0000004f484f0220 */ /* 0x004fe20000410000 */
[----:B------:R-:W-:Y:S01]  /*0f60*/  MOV R72, R56 ;  /* 0x0000003800487202 */ /* 0x000fe20000000f00 */
[----:B------:R-:W-:Y:S01]  /*0f70*/  @P0 FFMA.FTZ R72, R75, R44, R56 ;  /* 0x0000002c4b480223 */ /* 0x000fe20000010038 */
[----:B------:R-:W-:Y:S01]  /*0f80*/  MOV R75, R59 ;  /* 0x0000003b004b7202 */ /* 0x000fe20000000f00 */
[----:B------:R-:W-:Y:S01]  /*0f90*/  @P0 FFMA.FTZ R74, R79, R46, R58 ;  /* 0x0000002e4f4a0223 */ /* 0x000fe2000001003a */
[----:B------:R-:W-:Y:S01]  /*0fa0*/  MOV R79, R63 ;  /* 0x0000003f004f7202 */ /* 0x000fe20000000f00 */
[----:B0-----:R-:W-:Y:S01]  /*0fb0*/  @P0 FMUL.FTZ R78, R73, R78 ;  /* 0x0000004e494e0220 */ /* 0x001fe20000410000 */
[----:B------:R-:W-:Y:S01]  /*0fc0*/  MOV R73, R57 ;  /* 0x0000003900497202 */ /* 0x000fe20000000f00 */
[----:B------:R-:W-:Y:S01]  /*0fd0*/  @P0 FFMA.FTZ R73, R76, R45, R57 ;  /* 0x0000002d4c490223 */ /* 0x000fe20000010039 */
[----:B------:R-:W-:Y:S01]  /*0fe0*/  MOV R76, R60 ;  /* 0x0000003c004c7202 */ /* 0x000fe20000000f00 */
[----:B------:R-:W-:Y:S01]  /*0ff0*/  @P0 FFMA.FTZ R75, R78, R47, R59 ;  /* 0x0000002f4e4b0223 */ /* 0x000fe2000001003b */
[----:B------:R-:W-:Y:S01]  /*1000*/  MOV R78, R62 ;  /* 0x0000003e004e7202 */ /* 0x000fe20000000f00 */
[----:B------:R-:W-:Y:S01]  /*1010*/  @P0 FFMA.FTZ R76, R81, R48, R60 ;  /* 0x00000030514c0223 */ /* 0x000fe2000001003c */
[----:B-1----:R-:W-:Y:S01]  /*1020*/  @P0 FMUL.FTZ R87, R77, R0 ;  /* 0x000000004d570220 */ /* 0x002fe20000410000 */
[----:B------:R-:W-:Y:S01]  /*1030*/  MOV R77, R61 ;  /* 0x0000003d004d7202 */ /* 0x000fe20000000f00 */
[----:B------:R-:W-:-:S02]  /*1040*/  @P0 FFMA.FTZ R77, R80, R49, R61 ;  /* 0x00000031504d0223 */ /* 0x000fc4000001003d */
[----:B------:R-:W-:Y:S01]  /*1050*/  @P0 FFMA.FTZ R78, R87, R50, R62 ;  /* 0x00000032574e0223 */ /* 0x000fe2000001003e */
[----:B------:R-:W-:Y:S06]  /*1060*/  @!P0 BRA `(.L_x_14165) ;  /* 0x0000000000a88947 */ /* 0x000fec0003800000 */
[----:B------:R-:W-:-:S05]  /*1070*/  HADD2.F32 R0, -RZ, R55.H1_H1 ;  /* 0x30000037ff007230 */ /* 0x000fca0000004100 */
[----:B------:R-:W-:-:S04]  /*1080*/  FMUL.FTZ R0, R0, UR11 ;  /* 0x0000000b00007c20 */ /* 0x000fc80008410000 */
[----:B------:R-:W-:Y:S01]  /*1090*/  FFMA.FTZ R79, R0, R51, R63 ;  /* 0x00000033004f7223 */ /* 0x000fe2000001003f */
[----:B------:R-:W-:Y:S06]  /*10a0*/  BRA `(.L_x_14165) ;  /* 0x0000000000987947 */ /* 0x000fec0003800000 */
.L_x_14164:
[----:B------:R-:W2:Y:S01]  /*10b0*/  @P3 LDC R79, c[0x0][0x40c] ;  /* 0x00010300ff4f3b82 */ /* 0x000ea20000000800 */
[----:B-----5:R-:W-:Y:S02]  /*10c0*/  @P3 HADD2.F32 R76, -RZ, R53.H0_H0 ;  /* 0x20000035ff4c3230 */ /* 0x020fe40000004100 */
[--C-:B------:R-:W-:Y:S02]  /*10d0*/  @P3 HADD2.F32 R74, -RZ, R52.reuse.H1_H1 ;  /* 0x30000034ff4a3230 */ /* 0x100fe40000004100 */
[----:B-1----:R-:W-:Y:S02]  /*10e0*/  @P3 HADD2.F32 R72, -RZ, R52.H0_H0 ;  /* 0x20000034ff483230 */ /* 0x002fe40000004100 */
[----:B------:R-:W-:Y:S01]  /*10f0*/  @P3 HADD2.F32 R87, -RZ, R55.H1_H1 ;  /* 0x30000037ff573230 */ /* 0x000fe20000004100 */
[----:B------:R-:W1:Y:S08]  /*1100*/  @P3 LDC R77, c[0x0][0x40c] ;  /* 0x00010300ff4d3b82 */ /* 0x000e700000000800 */
[----:B------:R-:W3:Y:S08]  /*1110*/  @P3 LDC R73, c[0x0][0x40c] ;  /* 0x00010300ff493b82 */ /* 0x000ef00000000800 */
[----:B0-----:R-:W0:Y:S01]  /*1120*/  @P3 LDC R80, c[0x0][0x40c] ;  /* 0x00010300ff503b82 */ /* 0x001e220000000800 */
[----:B--2---:R-:W-:Y:S01]  /*1130*/  @P3 FMUL.FTZ R81, R76, R79 ;  /* 0x0000004f4c513220 */ /* 0x004fe20000410000 */
[----:B------:R-:W-:-:S06]  /*1140*/  HFMA2 R76, -RZ, RZ, 0, 0 ;  /* 0x00000000ff4c7431 */ /* 0x000fcc00000001ff */
[----:B------:R-:W2:Y:S01]  /*1150*/  @P3 LDC R0, c[0x0][0x40c] ;  /* 0x00010300ff003b82 */ /* 0x000ea20000000800 */
[----:B-1----:R-:W-:-:S07]  /*1160*/  @P3 FMUL.FTZ R74, R74, R77 ;  /* 0x0000004d4a4a3220 */ /* 0x002fce0000410000 */
[----:B------:R-:W1:Y:S01]  /*1170*/  @P3 LDC R79, c[0x0][0x40c] ;  /* 0x00010300ff4f3b82 */ /* 0x000e620000000800 */
[----:B---3--:R-:W-:Y:S01]  /*1180*/  @P3 FMUL.FTZ R75, R72, R73 ;  /* 0x00000049484b3220 */ /* 0x008fe20000410000 */
[----:B------:R-:W-:Y:S02]  /*1190*/  CS2R R72, SRZ ;  /* 0x0000000000487805 */ /* 0x000fe4000001ff00 */
[----:B------:R-:W-:Y:S01]  /*11a0*/  @P3 FMUL.FTZ R73, R74, R45 ;  /* 0x0000002d4a493220 */ /* 0x000fe20000410000 */
[----:B------:R-:W-:Y:S01]  /*11b0*/  @P3 FMUL.FTZ R72, R75, R44 ;  /* 0x0000002c4b483220 */ /* 0x000fe20000410000 */
[----:B------:R-:W-:Y:S02]  /*11c0*/  @P3 HADD2.F32 R75, -RZ, R53.H1_H1 ;  /* 0x30000035ff4b3230 */ /* 0x000fe40000004100 */
[----:B------:R-:W-:Y:S01]  /*11d0*/  HFMA2 R74, -RZ, RZ, 0, 0 ;  /* 0x00000000ff4a7431 */ /* 0x000fe200000001ff */
[----:B------:R-:W3:Y:S01]  /*11e0*/  @P3 LDC R77, c[0x0][0x40c] ;  /* 0x00010300ff4d3b82 */ /* 0x000ee20000000800 */
[----:B------:R-:W-:Y:S01]  /*11f0*/  @P3 FMUL.FTZ R74, R81, R46 ;  /* 0x0000002e514a3220 */ /* 0x000fe20000410000 */
[----:B------:R-:W-:-:S02]  /*1200*/  @P3 HADD2.F32 R81, -RZ, R54.H0_H0 ;  /* 0x20000036ff513230 */ /* 0x000fc40000004100 */
[----:B0-----:R-:W-:Y:S01]  /*1210*/  @P3 FMUL.FTZ R80, R75, R80 ;  /* 0x000000504b503220 */ /* 0x001fe20000410000 */
[----:B------:R-:W-:-:S03]  /*1220*/  MOV R75, RZ ;  /* 0x000000ff004b7202 */ /* 0x000fc60000000f00 */
[----:B------:R-:W-:Y:S01]  /*1230*/  @P3 FMUL.FTZ R75, R80, R47 ;  /* 0x0000002f504b3220 */ /* 0x000fe20000410000 */
[----:B------:R-:W0:Y:S01]  /*1240*/  @P3 LDC R78, c[0x0][0x40c] ;  /* 0x00010300ff4e3b82 */ /* 0x000e220000000800 */
[----:B--2---:R-:W-:Y:S01]  /*1250*/  @P3 FMUL.FTZ R81, R81, R0 ;  /* 0x0000000051513220 */ /* 0x004fe20000410000 */
[----:B------:R-:W-:Y:S02]  /*1260*/  @P3 HADD2.F32 R80, -RZ, R55.H0_H0 ;  /* 0x20000037ff503230 */ /* 0x000fe40000004100 */
[----:B------:R-:W-:Y:S02]  /*1270*/  @P3 HADD2.F32 R0, -RZ, R54.H1_H1 ;  /* 0x30000036ff003230 */ /* 0x000fe40000004100 */
[----:B------:R-:W-:Y:S01]  /*1280*/  @P3 FMUL.FTZ R76, R81, R48 ;  /* 0x00000030514c3220 */ /* 0x000fe20000410000 */
[----:B-1----:R-:W-:Y:S02]  /*1290*/  @P3 FMUL.FTZ R81, R80, R79 ;  /* 0x0000004f50513220 */ /* 0x002fe40000410000 */
[----:B---3--:R-:W-:Y:S01]  /*12a0*/  @P3 FMUL.FTZ R0, R0, R77 ;  /* 0x0000004d00003220 */ /* 0x008fe20000410000 */
[----:B------:R-:W-:-:S03]  /*12b0*/  MOV R77, RZ ;  /* 0x000000ff004d7202 */ /* 0x000fc60000000f00 */
[----:B------:R-:W-:Y:S01]  /*12c0*/  @P3 FMUL.FTZ R77, R0, R49 ;  /* 0x00000031004d3220 */ /* 0x000fe20000410000 */
[----:B0-----:R-:W-:Y:S01]  /*12d0*/  @P3 FMUL.FTZ R80, R87, R78 ;  /* 0x0000004e57503220 */ /* 0x001fe20000410000 */
[----:B------:R-:W-:Y:S02]  /*12e0*/  CS2R R78, SRZ ;  /* 0x00000000004e7805 */ /* 0x000fe4000001ff00 */
[----:B------:R-:W-:Y:S01]  /*12f0*/  @P3 FMUL.FTZ R78, R81, R50 ;  /* 0x00000032514e3220 */ /* 0x000fe20000410000 */
[----:B------:R-:W-:-:S07]  /*1300*/  @P3 FMUL.FTZ R79, R80, R51 ;  /* 0x00000033504f3220 */ /* 0x000fce0000410000 */
.L_x_14165:
[----:B------:R-:W-:Y:S05]  /*1310*/  BSYNC.RECONVERGENT B1 ;  /* 0x0000000000017941 */ /* 0x000fea0003800200 */
.L_x_14163:
[----:B------:R-:W0:Y:S02]  /*1320*/  LDC.64 R80, c[0x0][0x3a8] ;  /* 0x0000ea00ff507b82 */ /* 0x000e240000000a00 */
[----:B0-----:R-:W-:-:S05]  /*1330*/  IMAD.WIDE.U32 R80, R85, 0x20, R80 ;  /* 0x0000002055507825 */ /* 0x001fca00078e0050 */
[----:B------:R2:W-:Y:S04]  /*1340*/  STG.E.128 desc[UR6][R80.64], R72 ;  /* 0x0000004850007986 */ /* 0x0005e8000c101d06 */
[----:B------:R2:W-:Y:S02]  /*1350*/  STG.E.128 desc[UR6][R80.64+0x10], R76 ;  /* 0x0000104c50007986 */ /* 0x0005e4000c101d06 */
.L_x_14162:
[----:B------:R-:W-:Y:S05]  /*1360*/  BSYNC.RECONVERGENT B0 ;  /* 0x0000000000007941 */ /* 0x000fea0003800200 */
.L_x_14161:
        /* <DEDUP_REMOVED lines=75> */
.L_x_14183:
        /* <DEDUP_REMOVED lines=38> */
[----:B------:R-:W-:Y:S01]  /*1a80*/  F2FP.F16.F32.PACK_AB R80, R81, R80 ;  /* 0x000000505150723e */ /* 0x000fe200000000ff */
[----:B------:R-:W-:Y:S01]  /*1a90*/  FADD.FTZ R81, R66, -R88 ;  /* 0x8000005842517221 */ /* 0x000fe20000010000 */
[----:B------:R-:W-:Y:S01]  /*1aa0*/  FFMA.FTZ R90, R86, R9, R17 ;  /* 0x00000009565a7223 */ /* 0x000fe20000010011 */
[----:B------:R-:W-:Y:S01]  /*1ab0*/  FFMA.FTZ R82, R82, R7, R15 ;  /* 0x0000000752527223 */ /* 0x000fe2000001000f */
[----:B------:R-:W2:Y:S01]  /*1ac0*/  LDC.64 R86, c[0x0][0x428] ;  /* 0x00010a00ff567b82 */ /* 0x000ea20000000a00 */
[----:B------:R-:W-:-:S04]  /*1ad0*/  FMUL.FTZ R81, R0, R81 ;  /* 0x0000005100517220 */ /* 0x000fc80000410000 */
[----:B------:R-:W-:-:S05]  /*1ae0*/  FFMA.FTZ R81, R81, R6, R14 ;  /* 0x0000000651517223 */ /* 0x000fca000001000e */
[----:B------:R-:W-:Y:S02]  /*1af0*/  F2FP.F16.F32.PACK_AB R81, R82, R81 ;  /* 0x000000515251723e */ /* 0x000fe400000000ff */
[----:B------:R-:W-:Y:S01]  /*1b00*/  F2FP.F16.F32.PACK_AB R82, R90, R83 ;  /* 0x000000535a52723e */ /* 0x000fe200000000ff */
[----:B------:R-:W-:Y:S01]  /*1b10*/  FADD.FTZ R83, R70, -R88 ;  /* 0x8000005846537221 */ /* 0x000fe20000010000 */
[----:B------:R-:W-:-:S03]  /*1b20*/  FMUL.FTZ R90, R0, R89 ;  /* 0x00000059005a7220 */ /* 0x000fc60000410000 */
[----:B------:R-:W-:Y:S01]  /*1b30*/  FMUL.FTZ R83, R0, R83 ;  /* 0x0000005300537220 */ /* 0x000fe20000410000 */
[----:B------:R-:W-:-:S03]  /*1b40*/  FFMA.FTZ R90, R90, R11, R19 ;  /* 0x0000000b5a5a7223 */ /* 0x000fc60000010013 */
[----:B------:R-:W-:Y:S01]  /*1b50*/  FFMA.FTZ R83, R83, R10, R18 ;  /* 0x0000000a53537223 */ /* 0x000fe20000010012 */
[C---:B--2---:R-:W-:Y:S01]  /*1b60*/  IMAD.WIDE.U32 R86, R85.reuse, 0x10, R86 ;  /* 0x0000001055567825 */ /* 0x044fe200078e0056 */
[----:B------:R-:W-:-:S03]  /*1b70*/  IADD3 R85, PT, PT, R85, 0x20, RZ ;  /* 0x0000002055557810 */ /* 0x000fc60007ffe0ff */
[----:B------:R-:W-:-:S05]  /*1b80*/  F2FP.F16.F32.PACK_AB R83, R90, R83 ;  /* 0x000000535a53723e */ /* 0x000fca00000000ff */
[----:B------:R2:W-:Y:S02]  /*1b90*/  STG.E.128 desc[UR6][R86.64], R80 ;  /* 0x0000005056007986 */ /* 0x0005e4000c101d06 */
.L_x_14170:
[----:B------:R-:W-:Y:S05]  /*1ba0*/  BSYNC.RECONVERGENT B1 ;  /* 0x0000000000017941 */ /* 0x000fea0003800200 */
.L_x_14169:
        /* <DEDUP_REMOVED lines=30> */
[----:B--2---:R-:W-:-:S05]  /*1d90*/  IMAD.WIDE.U32 R86, R85, 0x10, R86 ;  /* 0x0000001055567825 */ /* 0x004fca00078e0056 */
[----:B------:R3:W-:Y:S02]  /*1da0*/  STG.E.128 desc[UR6][R86.64], R80 ;  /* 0x0000005056007986 */ /* 0x0007e4000c101d06 */
.L_x_14168:
[----:B------:R-:W-:Y:S05]  /*1db0*/  BSYNC.RECONVERGENT B0 ;  /* 0x0000000000007941 */ /* 0x000fea0003800200 */
.L_x_14167:
[----:B--23--:R-:W2:Y:S02]  /*1dc0*/  LDC.64 R80, c[0x0][0x380] ;  /* 0x0000e000ff507b82 */ /* 0x00cea40000000a00 */
[----:B--2---:R-:W-:-:S04]  /*1dd0*/  LEA R2, R80, R2, 0x2 ;  /* 0x0000000250027211 */ /* 0x004fc800078e10ff */
[----:B------:R-:W-:-:S13]  /*1de0*/  ISETP.GE.AND P0, PT, R2, R81, PT ;  /* 0x000000510200720c */ /* 0x000fda0003f06270 */
[----:B------:R-:W-:Y:S05]  /*1df0*/  @!P0 BRA `(.L_x_14171) ;  /* 0xffffffe400dc8947 */ /* 0x000fea000383ffff */
[----:B------:R-:W-:Y:S05]  /*1e00*/  EXIT ;  /* 0x000000000000794d */ /* 0x000fea0003800000 */
.L_x_14166:
        /* <DEDUP_REMOVED lines=8> */
.L_x_14173:
[----:B------:R-:W-:Y:S05]  /*1e90*/  BSYNC B0 ;  /* 0x0000000000007941 */ /* 0x000fea0003800000 */
.L_x_14172:
        /* <DEDUP_REMOVED lines=9> */
.L_x_14174:
[----:B------:R-:W-:Y:S02]  /*1f30*/  HFMA2 R88, -RZ, RZ, 0, 2.384185791015625e-07 ;  /* 0x00000004ff587431 */ /* 0x000fe400000001ff */
[----:B------:R-:W-:-:S05]  /*1f40*/  FADD.FTZ R91, R90, R89 ;  /* 0x000000595a5b7221 */ /* 0x000fca0000010000 */
[----:B------:R-:W-:-:S07]  /*1f50*/  MOV R93, R91 ;  /* 0x0000005b005d7202 */ /* 0x000fce0000000f00 */
[----:B------:R-:W-:Y:S05]  /*1f60*/  WARPSYNC.COLLECTIVE R86, `(.L_x_14175) ;  /* 0x0000000056087348 */ /* 0x000fea0003c00000 */
[----:B------:R0:W1:Y:S02]  /*1f70*/  SHFL.BFLY P4, R89, R93, R88, R87 ;  /* 0x0c0000585d597389 */ /* 0x0000640000080057 */
[----:B01----:R-:W-:Y:S05]  /*1f80*/  ENDCOLLECTIVE ;  /* 0x000000000000791b */ /* 0x003fea0003800000 */
.L_x_14175:
[----:B------:R-:W-:Y:S02]  /*1f90*/  HFMA2 R88, -RZ, RZ, 0, 4.76837158203125e-07 ;  /* 0x00000008ff587431 */ /* 0x000fe400000001ff */
[----:B------:R-:W-:-:S05]  /*1fa0*/  FADD.FTZ R92, R91, R89 ;  /* 0x000000595b5c7221 */ /* 0x000fca0000010000 */
[----:B------:R-:W-:-:S07]  /*1fb0*/  MOV R93, R92 ;  /* 0x0000005c005d7202 */ /* 0x000fce0000000f00 */
[----:B------:R-:W-:Y:S05]  /*1fc0*/  WARPSYNC.COLLECTIVE R86, `(.L_x_14176) ;  /* 0x0000000056087348 */ /* 0x000fea0003c00000 */
[----:B------:R0:W1:Y:S02]  /*1fd0*/  SHFL.BFLY P4, R89, R93, R88, R87 ;  /* 0x0c0000585d597389 */ /* 0x0000640000080057 */
[----:B01----:R-:W-:Y:S05]  /*1fe0*/  ENDCOLLECTIVE ;  /* 0x000000000000791b */ /* 0x003fea0003800000 */
.L_x_14176:
[----:B------:R-:W-:Y:S01]  /*1ff0*/  MOV R88, 0x10 ;  /* 0x0000001000587802 */ /* 0x000fe20000000f00 */
[----:B------:R-:W-:-:S07]  /*2000*/  FADD.FTZ R93, R92, R89 ;  /* 0x000000595c5d7221 */ /* 0x000fce0000010000 */
[----:B------:R-:W-:Y:S05]  /*2010*/  WARPSYNC.COLLECTIVE R86, `(.L_x_14177) ;  /* 0x0000000056087348 */ /* 0x000fea0003c00000 */
[----:B------:R0:W1:Y:S02]  /*2020*/  SHFL.BFLY P4, R89, R93, R88, R87 ;  /* 0x0c0000585d597389 */ /* 0x0000640000080057 */
[----:B01----:R-:W-:Y:S05]  /*2030*/  ENDCOLLECTIVE ;  /* 0x000000000000791b */ /* 0x003fea0003800000 */
.L_x_14177:
        /* <DEDUP_REMOVED lines=41> */
.L_x_14178:
[----:B------:R-:W-:Y:S02]  /*22d0*/  HFMA2 R88, -RZ, RZ, 0, 1.1920928955078125e-07 ;  /* 0x00000002ff587431 */ /* 0x000fe400000001ff */
[----:B------:R-:W-:-:S05]  /*22e0*/  FADD.FTZ R81, R0, R89 ;  /* 0x0000005900517221 */ /* 0x000fca0000010000 */
[----:B------:R-:W-:-:S07]  /*22f0*/  MOV R93, R81 ;  /* 0x00000051005d7202 */ /* 0x000fce0000000f00 */
[----:B------:R-:W-:Y:S05]  /*2300*/  WARPSYNC.COLLECTIVE R86, `(.L_x_14179) ;  /* 0x0000000056087348 */ /* 0x000fea0003c00000 */
[----:B------:R0:W1:Y:S02]  /*2310*/  SHFL.BFLY P4, R89, R93, R88, R87 ;  /* 0x0c0000585d597389 */ /* 0x0000640000080057 */
[----:B01----:R-:W-:Y:S05]  /*2320*/  ENDCOLLECTIVE ;  /* 0x000000000000791b */ /* 0x003fea0003800000 */
.L_x_14179:
[----:B------:R-:W-:Y:S02]  /*2330*/  HFMA2 R88, -RZ, RZ, 0, 2.384185791015625e-07 ;  /* 0x00000004ff587431 */ /* 0x000fe400000001ff */
[----:B------:R-:W-:-:S05]  /*2340*/  FADD.FTZ R90, R81, R89 ;  /* 0x00000059515a7221 */ /* 0x000fca0000010000 */
[----:B------:R-:W-:-:S07]  /*2350*/  MOV R93, R90 ;  /* 0x0000005a005d7202 */ /* 0x000fce0000000f00 */
[----:B------:R-:W-:Y:S05]  /*2360*/  WARPSYNC.COLLECTIVE R86, `(.L_x_14180) ;  /* 0x0000000056087348 */ /* 0x000fea0003c00000 */
[----:B------:R0:W1:Y:S02]  /*2370*/  SHFL.BFLY P4, R89, R93, R88, R87 ;  /* 0x0c0000585d597389 */ /* 0x0000640000080057 */
[----:B01----:R-:W-:Y:S05]  /*2380*/  ENDCOLLECTIVE ;  /* 0x000000000000791b */ /* 0x003fea0003800000 */
.L_x_14180:
[----:B------:R-:W-:Y:S02]  /*2390*/  HFMA2 R88, -RZ, RZ, 0, 4.76837158203125e-07 ;  /* 0x00000008ff587431 */ /* 0x000fe400000001ff */
[----:B------:R-:W-:-:S05]  /*23a0*/  FADD.FTZ R91, R90, R89 ;  /* 0x000000595a5b7221 */ /* 0x000fca0000010000 */
[----:B------:R-:W-:-:S07]  /*23b0*/  MOV R93, R91 ;  /* 0x0000005b005d7202 */ /* 0x000fce0000000f00 */
[----:B------:R-:W-:Y:S05]  /*23c0*/  WARPSYNC.COLLECTIVE R86, `(.L_x_14181) ;  /* 0x0000000056087348 */ /* 0x000fea0003c00000 */
[----:B------:R0:W1:Y:S02]  /*23d0*/  SHFL.BFLY P4, R89, R93, R88, R87 ;  /* 0x0c0000585d597389 */ /* 0x0000640000080057 */
[----:B01----:R-:W-:Y:S05]  /*23e0*/  ENDCOLLECTIVE ;  /* 0x000000000000791b */ /* 0x003fea0003800000 */
.L_x_14181:
[----:B------:R-:W-:Y:S02]  /*23f0*/  HFMA2 R88, -RZ, RZ, 0, 9.5367431640625e-07 ;  /* 0x00000010ff587431 */ /* 0x000fe400000001ff */
[----:B------:R-:W-:-:S05]  /*2400*/  FADD.FTZ R92, R91, R89 ;  /* 0x000000595b5c7221 */ /* 0x000fca0000010000 */
[----:B------:R-:W-:-:S07]  /*2410*/  MOV R93, R92 ;  /* 0x0000005c005d7202 */ /* 0x000fce0000000f00 */
[----:B------:R-:W-:Y:S05]  /*2420*/  WARPSYNC.COLLECTIVE R86, `(.L_x_14182) ;  /* 0x0000000056087348 */ /* 0x000fea0003c00000 */
[----:B------:R0:W1:Y:S02]  /*2430*/  SHFL.BFLY P4, R89, R93, R88, R87 ;  /* 0x0c0000585d597389 */ /* 0x0000640000080057 */
[----:B01----:R-:W-:Y:S05]  /*2440*/  ENDCOLLECTIVE ;  /* 0x000000000000791b */ /* 0x003fea0003800000 */
.L_x_14182:
[----:B------:R-:W-:Y:S05]  /*2450*/  BRA `(.L_x_14183) ;  /* 0xfffffff000f07947 */ /* 0x000fea000383ffff */
.L_x_14184:
        /* <DEDUP_REMOVED lines=10> */
.L_x_20339:


//--------------------- .text._ZN10layer_norm13ln_fwd_kernelINS_13Kernel_traitsIf6__halffS2_fjLj512ELj1ELj4ELj1ELj16ENS_18Kernel_traits_baseILj512EfS2_fS2_fjLj128EEEEELb0ELb1ELb1ELb1EEEvNS_9FwdParamsE --------------------------
	.section	.text._ZN10layer_norm13ln_fwd_kernelINS_13Kernel_traitsIf6__halffS2_fjLj512ELj1ELj4ELj1ELj16ENS_18Kernel_traits_baseILj512EfS2_fS2_fjLj128EEEEELb0ELb1ELb1ELb1EEEvNS_9FwdParamsE,"ax",@progbits
	.align	128
        .global         _ZN10layer_norm13ln_fwd_kernelINS_13Kernel_traitsIf6__halffS2_fjLj512ELj1ELj4ELj1ELj16ENS_18Kernel_traits_baseILj512EfS2_fS2_fjLj128EEEEELb0ELb1ELb1ELb1EEEvNS_9FwdParamsE
        .type           _ZN10layer_norm13ln_fwd_kernelINS_13Kernel_traitsIf6__halffS2_fjLj512ELj1ELj4ELj1ELj16ENS_18Kernel_traits_baseILj512EfS2_fS2_fjLj128EEEEELb0ELb1ELb1ELb1EEEvNS_9FwdParamsE,@function
        .size           _ZN10layer_norm13ln_fwd_kernelINS_13Kernel_traitsIf6__halffS2_fjLj512ELj1ELj4ELj1ELj16ENS_18Kernel_traits_baseILj512EfS2_fS2_fjLj128EEEEELb0ELb1ELb1ELb1EEEvNS_9FwdParamsE,(.L_x_20340 - _ZN10layer_norm13ln_fwd_kernelINS_13Kernel_traitsIf6__halffS2_fjLj512ELj1ELj4ELj1ELj16ENS_18Kernel_traits_baseILj512EfS2_fS2_fjLj128EEEEELb0ELb1ELb1ELb1EEEvNS_9FwdParamsE)
        .other          _ZN10layer_norm13ln_fwd_kernelINS_13Kernel_traitsIf6__halffS2_fjLj512ELj1ELj4ELj1ELj16ENS_18Kernel_traits_baseILj512EfS2_fS2_fjLj128EEEEELb0ELb1ELb1ELb1EEEvNS_9FwdParamsE,@"STO_CUDA_ENTRY STV_DEFAULT"
_ZN10layer_norm13ln_fwd_kernelINS_13Kernel_traitsIf6__halffS2_fjLj512ELj1ELj4ELj1ELj16ENS_18Kernel_traits_baseILj512EfS2_fS2_fjLj128EEEEELb0ELb1ELb1ELb1EEEvNS_9FwdParamsE:
.text._ZN10layer_norm13ln_fwd_kernelINS_13Kernel_traitsIf6__halffS2_fjLj512ELj1ELj4ELj1ELj16ENS_18Kernel_traits_baseILj512EfS2_fS2_fjLj128EEEEELb0ELb1ELb1ELb1EEEvNS_9FwdParamsE:
        /* <DEDUP_REMOVED lines=108> */
.L_x_14194:
        /* <DEDUP_REMOVED lines=31> */
[--C-:B-----5:R-:W-:Y:S02]  /*08b0*/  @P2 HADD2.F32 R42, -RZ, R28.reuse.H0_H0 ;  /* 0x2000001cff2a2230 */ /* 0x120fe40000004100 */
[----:B------:R-:W-:Y:S02]  /*08c0*/  @P2 HADD2.F32 R44, -RZ, R28.H1_H1 ;  /* 0x3000001cff2c2230 */ /* 0x000fe40000004100 */
[--C-:B0-----:R-:W-:Y:S02]  /*08d0*/  @P2 HADD2.F32 R40, -RZ, R29.reuse.H0_H0 ;  /* 0x2000001dff282230 */ /* 0x101fe40000004100 */
[----:B------:R-:W-:Y:S01]  /*08e0*/  @P2 HADD2.F32 R41, -RZ, R29.H1_H1 ;  /* 0x3000001dff292230 */ /* 0x000fe20000004100 */
[----:B------:R-:W0:Y:S01]  /*08f0*/  @P2 LDC R45, c[0x0][0x40c] ;  /* 0x00010300ff2d2b82 */ /* 0x000e220000000800 */
[----:B------:R-:W-:-:S07]  /*0900*/  @P2 HADD2.F32 R46, -RZ, R31.H0_H0 ;  /* 0x2000001fff2e2230 */ /* 0x000fce0000004100 */
[----:B------:R-:W4:Y:S08]  /*0910*/  @P2 LDC R47, c[0x0][0x40c] ;  /* 0x00010300ff2f2b82 */ /* 0x000f300000000800 */
[----:B------:R-:W4:Y:S01]  /*0920*/  @P2 LDC R48, c[0x0][0x40c] ;  /* 0x00010300ff302b82 */ /* 0x000f220000000800 */
[----:B-1----:R-:W-:Y:S01]  /*0930*/  @P2 FMUL.FTZ R43, R42, R43 ;  /* 0x0000002b2a2b2220 */ /* 0x002fe20000410000 */
[----:B------:R-:W-:-:S06]  /*0940*/  @P2 HADD2.F32 R42, -RZ, R30.H0_H0 ;  /* 0x2000001eff2a2230 */ /* 0x000fcc0000004100 */
[----:B------:R-:W1:Y:S01]  /*0950*/  @P2 LDC R49, c[0x0][0x40c] ;  /* 0x00010300ff312b82 */ /* 0x000e620000000800 */
[----:B0-----:R-:W-:Y:S01]  /*0960*/  @P2 FMUL.FTZ R44, R44, R45 ;  /* 0x0000002d2c2c2220 */ /* 0x001fe20000410000 */
[----:B------:R-:W-:-:S06]  /*0970*/  @P2 HADD2.F32 R45, -RZ, R30.H1_H1 ;  /* 0x3000001eff2d2230 */ /* 0x000fcc0000004100 */
[----:B------:R-:W0:Y:S01]  /*0980*/  @P2 LDC R50, c[0x0][0x40c] ;  /* 0x00010300ff322b82 */ /* 0x000e220000000800 */
[----:B----4-:R-:W-:-:S07]  /*0990*/  @P2 FMUL.FTZ R47, R40, R47 ;  /* 0x0000002f282f2220 */ /* 0x010fce0000410000 */
[----:B------:R-:W4:Y:S01]  /*09a0*/  @P2 LDC R51, c[0x0][0x40c] ;  /* 0x00010300ff332b82 */ /* 0x000f220000000800 */
[----:B------:R-:W-:Y:S01]  /*09b0*/  @P2 FMUL.FTZ R48, R41, R48 ;  /* 0x0000003029302220 */ /* 0x000fe20000410000 */
[----:B-1----:R-:W-:Y:S01]  /*09c0*/  @P2 FMUL.FTZ R49, R42, R49 ;  /* 0x000000312a312220 */ /* 0x002fe20000410000 */
[----:B0-----:R-:W-:Y:S01]  /*09d0*/  @P2 FMUL.FTZ R50, R45, R50 ;  /* 0x000000322d322220 */ /* 0x001fe20000410000 */
[----:B----4-:R-:W-:Y:S01]  /*09e0*/  @P2 FMUL.FTZ R51, R46, R51 ;  /* 0x000000332e332220 */ /* 0x010fe20000410000 */
[----:B--2---:R-:W-:Y:S01]  /*09f0*/  @!P2 MOV R40, R32 ;  /* 0x000000200028a202 */ /* 0x004fe20000000f00 */
[----:B------:R-:W-:Y:S01]  /*0a00*/  @P2 FFMA.FTZ R40, R43, R57, R32 ;  /* 0x000000392b282223 */ /* 0x000fe20000010020 */
[----:B------:R-:W-:Y:S01]  /*0a10*/  MOV R41, R33 ;  /* 0x0000002100297202 */ /* 0x000fe20000000f00 */
        /* <DEDUP_REMOVED lines=13> */
[----:B------:R-:W-:-:S05]  /*0af0*/  HADD2.F32 R47, -RZ, R31.H1_H1 ;  /* 0x3000001fff2f7230 */ /* 0x000fca0000004100 */
[----:B------:R-:W-:-:S04]  /*0b00*/  FMUL.FTZ R48, R47, UR12 ;  /* 0x0000000c2f307c20 */ /* 0x000fc80008410000 */
[----:B------:R-:W-:Y:S01]  /*0b10*/  FFMA.FTZ R47, R48, R60, R39 ;  /* 0x0000003c302f7223 */ /* 0x000fe20000010027 */
[----:B------:R-:W-:Y:S06]  /*0b20*/  BRA `(.L_x_14187) ;  /* 0x0000000000947947 */ /* 0x000fec0003800000 */
.L_x_14186:
[----:B------:R-:W0:Y:S01]  /*0b30*/  @P1 LDC R41, c[0x0][0x40c] ;  /* 0x00010300ff291b82 */ /* 0x000e220000000800 */
[----:B-----5:R-:W-:Y:S02]  /*0b40*/  @P1 HADD2.F32 R40, -RZ, R28.H0_H0 ;  /* 0x2000001cff281230 */ /* 0x020fe40000004100 */
[--C-:B------:R-:W-:Y:S02]  /*0b50*/  @P1 HADD2.F32 R45, -RZ, R29.reuse.H1_H1 ;  /* 0x3000001dff2d1230 */ /* 0x100fe40000004100 */
[--C-:B------:R-:W-:Y:S02]  /*0b60*/  @P1 HADD2.F32 R47, -RZ, R30.reuse.H0_H0 ;  /* 0x2000001eff2f1230 */ /* 0x100fe40000004100 */
[----:B------:R-:W-:Y:S01]  /*0b70*/  @P1 HADD2.F32 R51, -RZ, R30.H1_H1 ;  /* 0x3000001eff331230 */ /* 0x000fe20000004100 */
        /* <DEDUP_REMOVED lines=8> */
[----:B------:R-:W-:-:S06]  /*0c00*/  @P1 HADD2.F32 R45, -RZ, R31.H0_H0 ;  /* 0x2000001fff2d1230 */ /* 0x000fcc0000004100 */
[----:B------:R-:W1:Y:S01]  /*0c10*/  @P1 LDC R52, c[0x0][0x40c] ;  /* 0x00010300ff341b82 */ /* 0x000e620000000800 */
[----:B--2---:R-:W-:Y:S01]  /*0c20*/  @P1 FMUL.FTZ R50, R47, R50 ;  /* 0x000000322f321220 */ /* 0x004fe20000410000 */
[----:B------:R-:W-:-:S06]  /*0c30*/  @P1 HADD2.F32 R47, -RZ, R31.H1_H1 ;  /* 0x3000001fff2f1230 */ /* 0x000fcc0000004100 */
[----:B------:R-:W2:Y:S01]  /*0c40*/  @P1 LDC R68, c[0x0][0x40c] ;  /* 0x00010300ff441b82 */ /* 0x000ea20000000800 */
[----:B---3--:R-:W-:Y:S01]  /*0c50*/  @P1 FMUL.FTZ R46, R41, R42 ;  /* 0x0000002a292e1220 */ /* 0x008fe20000410000 */
[----:B------:R-:W-:-:S03]  /*0c60*/  MOV R42, RZ ;  /* 0x000000ff002a7202 */ /* 0x000fc60000000f00 */
[----:B------:R-:W-:-:S03]  /*0c70*/  @P1 FMUL.FTZ R42, R46, R11 ;  /* 0x0000000b2e2a1220 */ /* 0x000fc60000410000 */
[----:B------:R-:W3:Y:S01]  /*0c80*/  @P1 LDC R70, c[0x0][0x40c] ;  /* 0x00010300ff461b82 */ /* 0x000ee20000000800 */
[----:B0-----:R-:W-:Y:S01]  /*0c90*/  @P1 FMUL.FTZ R43, R40, R43 ;  /* 0x0000002b282b1220 */ /* 0x001fe20000410000 */
[----:B------:R-:W-:Y:S02]  /*0ca0*/  CS2R R40, SRZ ;  /* 0x0000000000287805 */ /* 0x000fe4000001ff00 */
[----:B------:R-:W-:Y:S01]  /*0cb0*/  @P1 FMUL.FTZ R40, R44, R57 ;  /* 0x000000392c281220 */ /* 0x000fe20000410000 */
[----:B------:R-:W-:Y:S01]  /*0cc0*/  @P1 FMUL.FTZ R41, R43, R56 ;  /* 0x000000382b291220 */ /* 0x000fe20000410000 */
[----:B------:R-:W-:Y:S01]  /*0cd0*/  MOV R43, RZ ;  /* 0x000000ff002b7202 */ /* 0x000fe20000000f00 */
[----:B------:R-:W-:Y:S01]  /*0ce0*/  @P1 FMUL.FTZ R43, R49, R10 ;  /* 0x0000000a312b1220 */ /* 0x000fe20000410000 */
[----:B-1----:R-:W-:Y:S01]  /*0cf0*/  @P1 FMUL.FTZ R51, R51, R52 ;  /* 0x0000003433331220 */ /* 0x002fe20000410000 */
[----:B--2---:R-:W-:Y:S01]  /*0d00*/  @P1 FMUL.FTZ R68, R45, R68 ;  /* 0x000000442d441220 */ /* 0x004fe20000410000 */
[----:B------:R-:W-:-:S02]  /*0d10*/  CS2R R44, SRZ ;  /* 0x00000000002c7805 */ /* 0x000fc4000001ff00 */
[----:B------:R-:W-:Y:S01]  /*0d20*/  @P1 FMUL.FTZ R44, R50, R59 ;  /* 0x0000003b322c1220 */ /* 0x000fe20000410000 */
[----:B------:R-:W-:Y:S01]  /*0d30*/  @P1 FMUL.FTZ R45, R51, R58 ;  /* 0x0000003a332d1220 */ /* 0x000fe20000410000 */
[----:B---3--:R-:W-:Y:S01]  /*0d40*/  @P1 FMUL.FTZ R69, R47, R70 ;  /* 0x000000462f451220 */ /* 0x008fe20000410000 */
[----:B------:R-:W-:Y:S02]  /*0d50*/  CS2R R46, SRZ ;  /* 0x00000000002e7805 */ /* 0x000fe4000001ff00 */
[----:B------:R-:W-:Y:S01]  /*0d60*/  @P1 FMUL.FTZ R46, R68, R61 ;  /* 0x0000003d442e1220 */ /* 0x000fe20000410000 */
[----:B------:R-:W-:-:S07]  /*0d70*/  @P1 FMUL.FTZ R47, R69, R60 ;  /* 0x0000003c452f1220 */ /* 0x000fce0000410000 */
.L_x_14187:
[----:B------:R-:W-:Y:S05]  /*0d80*/  BSYNC.RECONVERGENT B0 ;  /* 0x0000000000007941 */ /* 0x000fea0003800200 */
.L_x_14185:
        /* <DEDUP_REMOVED lines=17> */
[--C-:B-----5:R-:W-:Y:S02]  /*0ea0*/  @P0 HADD2.F32 R50, -RZ, R28.reuse.H1_H1 ;  /* 0x3000001cff320230 */ /* 0x120fe40000004100 */
[----:B------:R-:W-:Y:S02]  /*0eb0*/  @P0 HADD2.F32 R48, -RZ, R28.H0_H0 ;  /* 0x2000001cff300230 */ /* 0x000fe40000004100 */
[----:B------:R-:W-:Y:S02]  /*0ec0*/  @P0 HADD2.F32 R85, -RZ, R30.H1_H1 ;  /* 0x3000001eff550230 */ /* 0x000fe40000004100 */
[----:B------:R-:W-:Y:S01]  /*0ed0*/  @P0 HADD2.F32 R86, -RZ, R31.H0_H0 ;  /* 0x2000001fff560230 */ /* 0x000fe20000004100 */
[----:B------:R-:W1:Y:S08]  /*0ee0*/  @P0 LDC R52, c[0x0][0x40c] ;  /* 0x00010300ff340b82 */ /* 0x000e700000000800 */
[----:B------:R-:W2:Y:S08]  /*0ef0*/  @P0 LDC R49, c[0x0][0x40c] ;  /* 0x00010300ff310b82 */ /* 0x000eb00000000800 */
[----:B------:R-:W3:Y:S01]  /*0f00*/  @P0 LDC R55, c[0x0][0x40c] ;  /* 0x00010300ff370b82 */ /* 0x000ee20000000800 */
[----:B0-----:R-:W-:Y:S01]  /*0f10*/  @P0 FMUL.FTZ R50, R50, R51 ;  /* 0x0000003332320220 */ /* 0x001fe20000410000 */
[----:B------:R-:W-:-:S06]  /*0f20*/  @P0 HADD2.F32 R51, -RZ, R29.H0_H0 ;  /* 0x2000001dff330230 */ /* 0x000fcc0000004100 */
[----:B------:R-:W0:Y:S01]  /*0f30*/  @P0 LDC R70, c[0x0][0x40c] ;  /* 0x00010300ff460b82 */ /* 0x000e220000000800 */
[----:B-1----:R-:W-:Y:S01]  /*0f40*/  @P0 FMUL.FTZ R51, R51, R52 ;  /* 0x0000003433330220 */ /* 0x002fe20000410000 */
[----:B------:R-:W-:-:S06]  /*0f50*/  @P0 HADD2.F32 R52, -RZ, R29.H1_H1 ;  /* 0x3000001dff340230 */ /* 0x000fcc0000004100 */
[----:B------:R-:W1:Y:S01]  /*0f60*/  @P0 LDC R54, c[0x0][0x40c] ;  /* 0x00010300ff360b82 */ /* 0x000e620000000800 */
[----:B--2---:R-:W-:Y:S01]  /*0f70*/  @P0 FMUL.FTZ R49, R48, R49 ;  /* 0x0000003130310220 */ /* 0x004fe20000410000 */
[----:B------:R-:W-:-:S03]  /*0f80*/  MOV R48, R32 ;  /* 0x0000002000307202 */ /* 0x000fc60000000f00 */
[----:B------:R-:W-:Y:S01]  /*0f90*/  @P0 FFMA.FTZ R48, R49, R77, R32 ;  /* 0x0000004d31300223 */ /* 0x000fe20000010020 */
[----:B------:R-:W-:Y:S01]  /*0fa0*/  MOV R49, R33 ;  /* 0x0000002100317202 */ /* 0x000fe20000000f00 */
[----:B------:R-:W-:Y:S01]  /*0fb0*/  @P0 FFMA.FTZ R49, R50, R74, R33 ;  /* 0x0000004a32310223 */ /* 0x000fe20000010021 */
[----:B------:R-:W2:Y:S01]  /*0fc0*/  @P0 LDC R53, c[0x0][0x40c] ;  /* 0x00010300ff350b82 */ /* 0x000ea20000000800 */
[----:B---3--:R-:W-:Y:S01]  /*0fd0*/  @P0 FMUL.FTZ R52, R52, R55 ;  /* 0x0000003734340220 */ /* 0x008fe20000410000 */
[----:B------:R-:W-:Y:S01]  /*0fe0*/  @P0 HADD2.F32 R55, -RZ, R30.H0_H0 ;  /* 0x2000001eff370230 */ /* 0x000fe20000004100 */
[----:B------:R-:W-:Y:S01]  /*0ff0*/  MOV R50, R34 ;  /* 0x0000002200327202 */ /* 0x000fe20000000f00 */
[----:B------:R-:W-:Y:S01]  /*1000*/  @P0 FFMA.FTZ R50, R51, R75, R34 ;  /* 0x0000004b33320223 */ /* 0x000fe20000010022 */
[----:B------:R-:W-:Y:S01]  /*1010*/  MOV R51, R35 ;  /* 0x0000002300337202 */ /* 0x000fe20000000f00 */
[----:B------:R-:W-:Y:S01]  /*1020*/  @P0 FFMA.FTZ R51, R52, R78, R35 ;  /* 0x0000004e34330223 */ /* 0x000fe20000010023 */
[----:B------:R-:W-:Y:S01]  /*1030*/  MOV R52, R36 ;  /* 0x0000002400347202 */ /* 0x000fe20000000f00 */
[----:B0-----:R-:W-:-:S04]  /*1040*/  @P0 FMUL.FTZ R55, R55, R70 ;  /* 0x0000004637370220 */ /* 0x001fc80000410000 */
[----:B------:R-:W-:Y:S01]  /*1050*/  @P0 FFMA.FTZ R52, R55, R79, R36 ;  /* 0x0000004f37340223 */ /* 0x000fe20000010024 */
[----:B------:R-:W-:Y:S01]  /*1060*/  MOV R55, R39 ;  /* 0x0000002700377202 */ /* 0x000fe20000000f00 */
[----:B-1----:R-:W-:Y:S01]  /*1070*/  @P0 FMUL.FTZ R70, R85, R54 ;  /* 0x0000003655460220 */ /* 0x002fe20000410000 */
[----:B------:R-:W-:Y:S01]  /*1080*/  MOV R54, R38 ;  /* 0x0000002600367202 */ /* 0x000fe20000000f00 */
[----:B--2---:R-:W-:Y:S01]  /*1090*/  @P0 FMUL.FTZ R85, R86, R53 ;  /* 0x0000003556550220 */ /* 0x004fe20000410000 */
[----:B------:R-:W-:Y:S01]  /*10a0*/  MOV R53, R37 ;  /* 0x0000002500357202 */ /* 0x000fe20000000f00 */
[----:B------:R-:W-:Y:S02]  /*10b0*/  @P0 FFMA.FTZ R53, R70, R76, R37 ;  /* 0x0000004c46350223 */ /* 0x000fe40000010025 */
[----:B------:R-:W-:Y:S01]  /*10c0*/  @P0 FFMA.FTZ R54, R85, R83, R38 ;  /* 0x0000005355360223 */ /* 0x000fe20000010026 */
[----:B------:R-:W-:Y:S06]  /*10d0*/  @!P0 BRA `(.L_x_14190) ;  /* 0x0000000000a88947 */ /* 0x000fec0003800000 */
[----:B------:R-:W-:-:S05]  /*10e0*/  HADD2.F32 R55, -RZ, R31.H1_H1 ;  /* 0x3000001fff377230 */ /* 0x000fca0000004100 */
[----:B------:R-:W-:-:S04]  /*10f0*/  FMUL.FTZ R70, R55, UR12 ;  /* 0x0000000c37467c20 */ /* 0x000fc80008410000 */
[----:B------:R-:W-:Y:S01]  /*1100*/  FFMA.FTZ R55, R70, R80, R39 ;  /* 0x0000005046377223 */ /* 0x000fe20000010027 */
[----:B------:R-:W-:Y:S06]  /*1110*/  BRA `(.L_x_14190) ;  /* 0x0000000000987947 */ /* 0x000fec0003800000 */
.L_x_14189:
[----:B0-----:R-:W0:Y:S01]  /*1120*/  @P1 LDC R49, c[0x0][0x40c] ;  /* 0x00010300ff311b82 */ /* 0x001e220000000800 */
[----:B-----5:R-:W-:Y:S02]  /*1130*/  @P1 HADD2.F32 R48, -RZ, R28.H0_H0 ;  /* 0x2000001cff301230 */ /* 0x020fe40000004100 */
[----:B------:R-:W-:-:S05]  /*1140*/  @P1 HADD2.F32 R55, -RZ, R29.H0_H0 ;  /* 0x2000001dff371230 */ /* 0x000fca0000004100 */
[----:B------:R-:W1:Y:S08]  /*1150*/  @P1 LDC R54, c[0x0][0x40c] ;  /* 0x00010300ff361b82 */ /* 0x000e700000000800 */
[----:B------:R-:W2:Y:S08]  /*1160*/  @P1 LDC R70, c[0x0][0x40c] ;  /* 0x00010300ff461b82 */ /* 0x000eb00000000800 */
[----:B------:R-:W3:Y:S01]  /*1170*/  @P1 LDC R85, c[0x0][0x40c] ;  /* 0x00010300ff551b82 */ /* 0x000ee20000000800 */
[----:B0-----:R-:W-:Y:S01]  /*1180*/  @P1 FMUL.FTZ R50, R48, R49 ;  /* 0x0000003130321220 */ /* 0x001fe20000410000 */
[----:B------:R-:W-:-:S02]  /*1190*/  @P1 HADD2.F32 R49, -RZ, R28.H1_H1 ;  /* 0x3000001cff311230 */ /* 0x000fc40000004100 */
[----:B------:R-:W-:Y:S02]  /*11a0*/  HFMA2 R48, -RZ, RZ, 0, 0 ;  /* 0x00000000ff307431 */ /* 0x000fe400000001ff */
[----:B------:R-:W-:Y:S01]  /*11b0*/  @P1 FMUL.FTZ R48, R50, R77 ;  /* 0x0000004d32301220 */ /* 0x000fe20000410000 */
[----:B------:R-:W-:Y:S01]  /*11c0*/  HFMA2 R50, -RZ, RZ, 0, 0 ;  /* 0x00000000ff327431 */ /* 0x000fe200000001ff */
[----:B------:R-:W0:Y:S01]  /*11d0*/  @P1 LDC R53, c[0x0][0x40c] ;  /* 0x00010300ff351b82 */ /* 0x000e220000000800 */
[----:B-1----:R-:W-:Y:S01]  /*11e0*/  @P1 FMUL.FTZ R51, R49, R54 ;  /* 0x0000003631331220 */ /* 0x002fe20000410000 */
[----:B------:R-:W-:Y:S01]  /*11f0*/  @P1 HADD2.F32 R54, -RZ, R29.H1_H1 ;  /* 0x3000001dff361230 */ /* 0x000fe20000004100 */
[----:B------:R-:W-:Y:S02]  /*1200*/  MOV R49, RZ ;  /* 0x000000ff00317202 */ /* 0x000fe40000000f00 */
[----:B------:R-:W-:Y:S01]  /*1210*/  @P1 FMUL.FTZ R49, R51, R74 ;  /* 0x0000004a33311220 */ /* 0x000fe20000410000 */
[----:B------:R-:W-:-:S02]  /*1220*/  MOV R51, RZ ;  /* 0x000000ff00337202 */ /* 0x000fc40000000f00 */
[----:B------:R-:W1:Y:S01]  /*1230*/  @P1 LDC R52, c[0x0][0x40c] ;  /* 0x00010300ff341b82 */ /* 0x000e620000000800 */
[----:B--2---:R-:W-:Y:S01]  /*1240*/  @P1 FMUL.FTZ R70, R55, R70 ;  /* 0x0000004637461220 */ /* 0x004fe20000410000 */
[----:B------:R-:W-:-:S03]  /*1250*/  @P1 HADD2.F32 R55, -RZ, R30.H1_H1 ;  /* 0x3000001eff371230 */ /* 0x000fc60000004100 */
[----:B------:R-:W-:-:S03]  /*1260*/  @P1 FMUL.FTZ R50, R70, R75 ;  /* 0x0000004b46321220 */ /* 0x000fc60000410000 */
[----:B------:R-:W2:Y:S01]  /*1270*/  @P1 LDC R87, c[0x0][0x40c] ;  /* 0x00010300ff571b82 */ /* 0x000ea20000000800 */
[----:B---3--:R-:W-:Y:S01]  /*1280*/  @P1 FMUL.FTZ R85, R54, R85 ;  /* 0x0000005536551220 */ /* 0x008fe20000410000 */
[----:B------:R-:W-:-:S03]  /*1290*/  @P1 HADD2.F32 R54, -RZ, R30.H0_H0 ;  /* 0x2000001eff361230 */ /* 0x000fc60000004100 */
[----:B------:R-:W-:-:S03]  /*12a0*/  @P1 FMUL.FTZ R51, R85, R78 ;  /* 0x0000004e55331220 */ /* 0x000fc60000410000 */
[----:B------:R-:W3:Y:S01]  /*12b0*/  @P1 LDC R86, c[0x0][0x40c] ;  /* 0x00010300ff561b82 */ /* 0x000ee20000000800 */
[----:B0-----:R-:W-:Y:S01]  /*12c0*/  @P1 FMUL.FTZ R54, R54, R53 ;  /* 0x0000003536361220 */ /* 0x001fe20000410000 */
[----:B-1----:R-:W-:Y:S01]  /*12d0*/  @P1 FMUL.FTZ R55, R55, R52 ;  /* 0x0000003437371220 */ /* 0x002fe20000410000 */
[----:B------:R-:W-:Y:S02]  /*12e0*/  CS2R R52, SRZ ;  /* 0x0000000000347805 */ /* 0x000fe4000001ff00 */
[----:B------:R-:W-:Y:S01]  /*12f0*/  @P1 FMUL.FTZ R52, R54, R79 ;  /* 0x0000004f36341220 */ /* 0x000fe20000410000 */
[----:B------:R-:W-:Y:S01]  /*1300*/  @P1 FMUL.FTZ R53, R55, R76 ;  /* 0x0000004c37351220 */ /* 0x000fe20000410000 */
[--C-:B------:R-:W-:Y:S02]  /*1310*/  @P1 HADD2.F32 R54, -RZ, R31.reuse.H0_H0 ;  /* 0x2000001fff361230 */ /* 0x100fe40000004100 */
[----:B------:R-:W-:-:S03]  /*1320*/  @P1 HADD2.F32 R55, -RZ, R31.H1_H1 ;  /* 0x3000001fff371230 */ /* 0x000fc60000004100 */
[----:B--2---:R-:W-:Y:S02]  /*1330*/  @P1 FMUL.FTZ R70, R54, R87 ;  /* 0x0000005736461220 */ /* 0x004fe40000410000 */
[----:B---3--:R-:W-:Y:S01]  /*1340*/  @P1 FMUL.FTZ R85, R55, R86 ;  /* 0x0000005637551220 */ /* 0x008fe20000410000 */
[----:B------:R-:W-:Y:S02]  /*1350*/  CS2R R54, SRZ ;  /* 0x0000000000367805 */ /* 0x000fe4000001ff00 */
[----:B------:R-:W-:Y:S01]  /*1360*/  @P1 FMUL.FTZ R54, R70, R83 ;  /* 0x0000005346361220 */ /* 0x000fe20000410000 */
[----:B------:R-:W-:-:S07]  /*1370*/  @P1 FMUL.FTZ R55, R85, R80 ;  /* 0x0000005055371220 */ /* 0x000fce0000410000 */
.L_x_14190:
[----:B------:R-:W-:Y:S05]  /*1380*/  BSYNC.RECONVERGENT B0 ;  /* 0x0000000000007941 */ /* 0x000fea0003800200 */
.L_x_14188:
        /* <DEDUP_REMOVED lines=75> */
.L_x_14206:
        /* <DEDUP_REMOVED lines=84> */
.L_x_14193:
[----:B------:R-:W-:Y:S05]  /*1d80*/  BSYNC.RECONVERGENT B0 ;  /* 0x0000000000007941 */ /* 0x000fea0003800200 */
.L_x_14192:
[----:B0-----:R-:W0:Y:S02]  /*1d90*/  LDC.64 R40, c[0x0][0x380] ;  /* 0x0000e000ff287b82 */ /* 0x001e240000000a00 */
[----:B0-----:R-:W-:-:S04]  /*1da0*/  LEA R81, R40, R81, 0x2 ;  /* 0x0000005128517211 */ /* 0x001fc800078e10ff */
[----:B------:R-:W-:-:S13]  /*1db0*/  ISETP.GE.AND P0, PT, R81, R41, PT ;  /* 0x000000295100720c */ /* 0x000fda0003f06270 */
[----:B------:R-:W-:Y:S05]  /*1dc0*/  @!P0 BRA `(.L_x_14194) ;  /* 0xffffffe8003c8947 */ /* 0x000fea000383ffff */
[----:B------:R-:W-:Y:S05]  /*1dd0*/  EXIT ;  /* 0x000000000000794d */ /* 0x000fea0003800000 */
.L_x_14191:
        /* <DEDUP_REMOVED lines=8> */
.L_x_14196:
[----:B------:R-:W-:Y:S05]  /*1e60*/  BSYNC B0 ;  /* 0x0000000000007941 */ /* 0x000fea0003800000 */
.L_x_14195:
        /* <DEDUP_REMOVED lines=9> */
.L_x_14197:
[----:B------:R-:W-:Y:S01]  /*1f00*/  HFMA2 R85, -RZ, RZ, 0, 2.384185791015625e-07 ;  /* 0x00000004ff557431 */ /* 0x000fe200000001ff */
[----:B------:R-:W-:-:S05]  /*1f10*/  MOV R69, R93 ;  /* 0x0000005d00457202 */ /* 0x000fca0000000f00 */
[----:B------:R-:W-:-:S05]  /*1f20*/  FADD.FTZ R89, R88, R69 ;  /* 0x0000004558597221 */ /* 0x000fca0000010000 */
[----:B------:R-:W-:-:S07]  /*1f30*/  MOV R92, R89 ;  /* 0x00000059005c7202 */ /* 0x000fce0000000f00 */
[----:B------:R-:W-:Y:S05]  /*1f40*/  WARPSYNC.COLLECTIVE R70, `(.L_x_14198) ;  /* 0x0000000046087348 */ /* 0x000fea0003c00000 */
[----:B------:R0:W1:Y:S02]  /*1f50*/  SHFL.BFLY P0, R93, R92, R85, R71 ;  /* 0x0c0000555c5d7389 */ /* 0x0000640000000047 */
[----:B01----:R-:W-:Y:S05]  /*1f60*/  ENDCOLLECTIVE ;  /* 0x000000000000791b */ /* 0x003fea0003800000 */
.L_x_14198:
[----:B------:R-:W-:Y:S01]  /*1f70*/  HFMA2 R85, -RZ, RZ, 0, 4.76837158203125e-07 ;  /* 0x00000008ff557431 */ /* 0x000fe200000001ff */
[----:B------:R-:W-:-:S05]  /*1f80*/  MOV R68, R93 ;  /* 0x0000005d00447202 */ /* 0x000fca0000000f00 */
[----:B------:R-:W-:-:S05]  /*1f90*/  FADD.FTZ R90, R89, R68 ;  /* 0x00000044595a7221 */ /* 0x000fca0000010000 */
[----:B------:R-:W-:-:S07]  /*1fa0*/  MOV R92, R90 ;  /* 0x0000005a005c7202 */ /* 0x000fce0000000f00 */
[----:B------:R-:W-:Y:S05]  /*1fb0*/  WARPSYNC.COLLECTIVE R70, `(.L_x_14199) ;  /* 0x0000000046087348 */ /* 0x000fea0003c00000 */
[----:B------:R0:W1:Y:S02]  /*1fc0*/  SHFL.BFLY P0, R93, R92, R85, R71 ;  /* 0x0c0000555c5d7389 */ /* 0x0000640000000047 */
[----:B01----:R-:W-:Y:S05]  /*1fd0*/  ENDCOLLECTIVE ;  /* 0x000000000000791b */ /* 0x003fea0003800000 */
.L_x_14199:
        /* <DEDUP_REMOVED lines=8> */
.L_x_14200:
        /* <DEDUP_REMOVED lines=41> */
.L_x_14201:
[----:B------:R-:W-:Y:S01]  /*22f0*/  HFMA2 R85, -RZ, RZ, 0, 1.1920928955078125e-07 ;  /* 0x00000002ff557431 */ /* 0x000fe200000001ff */
[----:B------:R-:W-:-:S05]  /*2300*/  MOV R89, R93 ;  /* 0x0000005d00597202 */ /* 0x000fca0000000f00 */
[----:B------:R-:W-:-:S05]  /*2310*/  FADD.FTZ R89, R68, R89 ;  /* 0x0000005944597221 */ /* 0x000fca0000010000 */
[----:B------:R-:W-:-:S07]  /*2320*/  MOV R92, R89 ;  /* 0x00000059005c7202 */ /* 0x000fce0000000f00 */
[----:B------:R-:W-:Y:S05]  /*2330*/  WARPSYNC.COLLECTIVE R70, `(.L_x_14202) ;  /* 0x0000000046087348 */ /* 0x000fea0003c00000 */
[----:B------:R0:W1:Y:S02]  /*2340*/  SHFL.BFLY P0, R93, R92, R85, R71 ;  /* 0x0c0000555c5d7389 */ /* 0x0000640000000047 */
[----:B01----:R-:W-:Y:S05]  /*2350*/  ENDCOLLECTIVE ;  /* 0x000000000000791b */ /* 0x003fea0003800000 */
.L_x_14202:
[----:B------:R-:W-:Y:S01]  /*2360*/  HFMA2 R85, -RZ, RZ, 0, 2.384185791015625e-07 ;  /* 0x00000004ff557431 */ /* 0x000fe200000001ff */
[----:B------:R-:W-:-:S05]  /*2370*/  MOV R86, R93 ;  /* 0x0000005d00567202 */ /* 0x000fca0000000f00 */
[----:B------:R-:W-:-:S05]  /*2380*/  FADD.FTZ R86, R89, R86 ;  /* 0x0000005659567221 */ /* 0x000fca0000010000 */
[----:B------:R-:W-:-:S07]  /*2390*/  MOV R92, R86 ;  /* 0x00000056005c7202 */ /* 0x000fce0000000f00 */
[----:B------:R-:W-:Y:S05]  /*23a0*/  WARPSYNC.COLLECTIVE R70, `(.L_x_14203) ;  /* 0x0000000046087348 */ /* 0x000fea0003c00000 */
[----:B------:R0:W1:Y:S02]  /*23b0*/  SHFL.BFLY P0, R93, R92, R85, R71 ;  /* 0x0c0000555c5d7389 */ /* 0x0000640000000047 */
[----:B01----:R-:W-:Y:S05]  /*23c0*/  ENDCOLLECTIVE ;  /* 0x000000000000791b */ /* 0x003fea0003800000 */
.L_x_14203:
[----:B------:R-:W-:Y:S01]  /*23d0*/  HFMA2 R85, -RZ, RZ, 0, 4.76837158203125e-07 ;  /* 0x00000008ff557431 */ /* 0x000fe200000001ff */
[----:B------:R-:W-:-:S05]  /*23e0*/  MOV R91, R93 ;  /* 0x0000005d005b7202 */ /* 0x000fca0000000f00 */
[----:B------:R-:W-:-:S05]  /*23f0*/  FADD.FTZ R91, R86, R91 ;  /* 0x0000005b565b7221 */ /* 0x000fca0000010000 */
[----:B------:R-:W-:-:S07]  /*2400*/  MOV R92, R91 ;  /* 0x0000005b005c7202 */ /* 0x000fce0000000f00 */
[----:B------:R-:W-:Y:S05]  /*2410*/  WARPSYNC.COLLECTIVE R70, `(.L_x_14204) ;  /* 0x0000000046087348 */ /* 0x000fea0003c00000 */
[----:B------:R0:W1:Y:S02]  /*2420*/  SHFL.BFLY P0, R93, R92, R85, R71 ;  /* 0x0c0000555c5d7389 */ /* 0x0000640000000047 */
[----:B01----:R-:W-:Y:S05]  /*2430*/  ENDCOLLECTIVE ;  /* 0x000000000000791b */ /* 0x003fea0003800000 */
.L_x_14204:
[----:B------:R-:W-:Y:S01]  /*2440*/  HFMA2 R85, -RZ, RZ, 0, 9.5367431640625e-07 ;  /* 0x00000010ff557431 */ /* 0x000fe200000001ff */
[----:B------:R-:W-:-:S05]  /*2450*/  MOV R88, R93 ;  /* 0x0000005d00587202 */ /* 0x000fca0000000f00 */
[----:B------:R-:W-:-:S05]  /*2460*/  FADD.FTZ R88, R91, R88 ;  /* 0x000000585b587221 */ /* 0x000fca0000010000 */
[----:B------:R-:W-:-:S07]  /*2470*/  MOV R92, R88 ;  /* 0x00000058005c7202 */ /* 0x000fce0000000f00 */
[----:B------:R-:W-:Y:S05]  /*2480*/  WARPSYNC.COLLECTIVE R70, `(.L_x_14205) ;  /* 0x0000000046087348 */ /* 0x000fea0003c00000 */
[----:B------:R0:W1:Y:S02]  /*2490*/  SHFL.BFLY P0, R93, R92, R85, R71 ;  /* 0x0c0000555c5d7389 */ /* 0x0000640000000047 */
[----:B01----:R-:W-:Y:S05]  /*24a0*/  ENDCOLLECTIVE ;  /* 0x000000000000791b */ /* 0x003fea0003800000 */
.L_x_14205:
[----:B------:R-:W-:Y:S05]  /*24b0*/  BRA `(.L_x_14206) ;  /* 0xfffffff000e07947 */ /* 0x000fea000383ffff */
.L_x_14207:
        /* <DEDUP_REMOVED lines=12> */
.L_x_20340:


//--------------------- .text._ZN10layer_norm13ln_fwd_kernelINS_13Kernel_traitsIf6__halffS2_fjLj512ELj1ELj4ELj1ELj16ENS_18Kernel_traits_baseILj512EfS2_fS2_fjLj128EEEEELb1ELb0ELb0ELb0EEEvNS_9FwdParamsE --------------------------
	.section	.text._ZN10layer_norm13ln_fwd_kernelINS_13Kernel_traitsIf6__halffS2_fjLj512ELj1ELj4ELj1ELj16ENS_18Kernel_traits_baseILj512EfS2_fS2_fjLj128EEEEELb1ELb0ELb0ELb0EEEvNS_9FwdParamsE,"ax",@progbits
	.align	128
        .global         _ZN10layer_norm13ln_fwd_kernelINS_13Kernel_traitsIf6__halffS2_fjLj512ELj1ELj4ELj1ELj16ENS_18Kernel_traits_baseILj512EfS2_fS2_fjLj128EEEEELb1ELb0ELb0ELb0EEEvNS_9FwdParamsE
        .type           _ZN10layer_norm13ln_fwd_kernelINS_13Kernel_traitsIf6__halffS2_fjLj512ELj1ELj4ELj1ELj16ENS_18Kernel_traits_baseILj512EfS2_fS2_fjLj128EEEEELb1ELb0ELb0ELb0EEEvNS_9FwdParamsE,@function
        .size           _ZN10layer_norm13ln_fwd_kernelINS_13Kernel_traitsIf6__halffS2_fjLj512ELj1ELj4ELj1ELj16ENS_18Kernel_traits_baseILj512EfS2_fS2_fjLj128EEEEELb1ELb0ELb0ELb0EEEvNS_9FwdParamsE,(.L_x_20341 - _ZN10layer_norm13ln_fwd_kernelINS_13Kernel_traitsIf6__halffS2_fjLj512ELj1ELj4ELj1ELj16ENS_18Kernel_traits_baseILj512EfS2_fS2_fjLj128EEEEELb1ELb0ELb0ELb0EEEvNS_9FwdParamsE)
        .other          _ZN10layer_norm13ln_fwd_kernelINS_13Kernel_traitsIf6__halffS2_fjLj512ELj1ELj4ELj1ELj16ENS_18Kernel_traits_baseILj512EfS2_fS2_fjLj128EEEEELb1ELb0ELb0ELb0EEEvNS_9FwdParamsE,@"STO_CUDA_ENTRY STV_DEFAULT"
_ZN10layer_norm13ln_fwd_kernelINS_13Kernel_traitsIf6__halffS2_fjLj512ELj1ELj4ELj1ELj16ENS_18Kernel_traits_baseILj512EfS2_fS2_fjLj128EEEEELb1ELb0ELb0ELb0EEEvNS_9FwdParamsE:
.text._ZN10layer_norm13ln_fwd_kernelINS_13Kernel_traitsIf6__halffS2_fjLj512ELj1ELj4ELj1ELj16ENS_18Kernel_traits_baseILj512EfS2_fS2_fjLj128EEEEELb1ELb0ELb0ELb0EEEvNS_9FwdParamsE:
        /* <DEDUP_REMOVED lines=69> */
.L_x_14211:
[----:B------:R-:W-:Y:S05]  /*0450*/  BSYNC.RECONVERGENT B1 ;  /* 0x0000000000017941 */ /* 0x000fea0003800200 */
.L_x_14210:
        /* <DEDUP_REMOVED lines=10> */
.L_x_14209:
        /* <DEDUP_REMOVED lines=20> */
.L_x_14212:
[----:B------:R-:W-:Y:S05]  /*0640*/  BSYNC.RECONVERGENT B0 ;  /* 0x0000000000007941 */ /* 0x000fea0003800200 */
.L_x_14208:
        /* <DEDUP_REMOVED lines=73> */
.L_x_14386:
        /* <DEDUP_REMOVED lines=39> */
.L_x_20173:
[----:B------:R-:W-:Y:S05]  /*0d50*/  BRX R68 -0xd60                                     (*"BRANCH_TARGETS .L_x_20174,.L_x_20175,.L_x_20176"*) ;  /* 0xfffffff044a87949 */ /* 0x000fea000383ffff */
.L_x_20176:
[----:B------:R-:W-:Y:S01]  /*0d60*/  VIADD R72, R2, 0x1 ;  /* 0x0000000102487836 */ /* 0x000fe20000000000 */
[----:B------:R-:W-:Y:S01]  /*0d70*/  MOV R73, R0 ;  /* 0x0000000000497202 */ /* 0x000fe20000000f00 */
[----:B------:R-:W-:Y:S01]  /*0d80*/  IMAD.MOV.U32 R68, RZ, RZ, R4 ;  /* 0x000000ffff447224 */ /* 0x000fe200078e0004 */
[----:B------:R-:W-:Y:S06]  /*0d90*/  BRA `(.L_x_14218) ;  /* 0x0000000000f07947 */ /* 0x000fec0003800000 */
.L_x_20174:
[----:B------:R-:W-:Y:S01]  /*0da0*/  IMAD.MOV.U32 R68, RZ, RZ, R4 ;  /* 0x000000ffff447224 */ /* 0x000fe200078e0004 */
[----:B------:R-:W-:Y:S01]  /*0db0*/  MOV R73, R5 ;  /* 0x0000000500497202 */ /* 0x000fe20000000f00 */
[----:B------:R-:W-:Y:S01]  /*0dc0*/  IMAD.MOV.U32 R72, RZ, RZ, 0x3 ;  /* 0x00000003ff487424 */ /* 0x000fe200078e00ff */
[----:B------:R-:W-:Y:S06]  /*0dd0*/  BRA `(.L_x_14218) ;  /* 0x0000000000e07947 */ /* 0x000fec0003800000 */
.L_x_20175:
        /* <DEDUP_REMOVED lines=13> */
.L_x_14220:
[----:B------:R-:W-:Y:S05]  /*0eb0*/  BSYNC.RECONVERGENT B3 ;  /* 0x0000000000037941 */ /* 0x000fea0003800200 */
.L_x_14219:
        /* <DEDUP_REMOVED lines=42> */
.L_x_14218:
[----:B------:R-:W-:Y:S05]  /*1160*/  BSYNC.RECONVERGENT B2 ;  /* 0x0000000000027941 */ /* 0x000fea0003800200 */
.L_x_14217:
        /* <DEDUP_REMOVED lines=26> */
.L_x_14223:
        /* <DEDUP_REMOVED lines=13> */
.L_x_14225:
[----:B------:R-:W-:Y:S05]  /*13e0*/  BSYNC.RECONVERGENT B3 ;  /* 0x0000000000037941 */ /* 0x000fea0003800200 */
.L_x_14224:
        /* <DEDUP_REMOVED lines=43> */
.L_x_14222:
[----:B------:R-:W-:Y:S05]  /*16a0*/  BSYNC.RECONVERGENT B2 ;  /* 0x0000000000027941 */ /* 0x000fea0003800200 */
.L_x_14221:
        /* <DEDUP_REMOVED lines=22> */
.L_x_14228:
        /* <DEDUP_REMOVED lines=13> */
.L_x_14230:
[----:B------:R-:W-:Y:S05]  /*18e0*/  BSYNC.RECONVERGENT B3 ;  /* 0x0000000000037941 */ /* 0x000fea0003800200 */
.L_x_14229:
        /* <DEDUP_REMOVED lines=43> */
.L_x_14227:
[----:B------:R-:W-:Y:S05]  /*1ba0*/  BSYNC.RECONVERGENT B2 ;  /* 0x0000000000027941 */ /* 0x000fea0003800200 */
.L_x_14226:
[----:B------:R-:W-:Y:S01]  /*1bb0*/  I2FP.F32.U32 R71, R2 ;  /* 0x0000000200477245 */ /* 0x000fe20000201000 */
[----:B------:R-:W-:Y:S01]  /*1bc0*/  HADD2.F32 R73, -RZ, R53.H0_H0 ;  /* 0x20000035ff497230 */ /* 0x000fe20000004100 */
[----:B------:R-:W-:Y:S01]  /*1bd0*/  ISETP.NE.AND P2, PT, R72, 0x1, PT ;  /* 0x000000014800780c */ /* 0x000fe20003f45270 */
[----:B------:R-:W-:Y:S02]  /*1be0*/  BSSY.RECONVERGENT B2, `(.L_x_14231) ;  /* 0x000004c000027945 */ /* 0x000fe40003800200 */
        /* <DEDUP_REMOVED lines=18> */
.L_x_14233:
        /* <DEDUP_REMOVED lines=13> */
.L_x_14235:
[----:B------:R-:W-:Y:S05]  /*1de0*/  BSYNC.RECONVERGENT B3 ;  /* 0x0000000000037941 */ /* 0x000fea0003800200 */
.L_x_14234:
        /* <DEDUP_REMOVED lines=43> */
.L_x_14232:
[----:B------:R-:W-:Y:S05]  /*20a0*/  BSYNC.RECONVERGENT B2 ;  /* 0x0000000000027941 */ /* 0x000fea0003800200 */
.L_x_14231:
        /* <DEDUP_REMOVED lines=22> */
.L_x_14238:
        /* <DEDUP_REMOVED lines=13> */
.L_x_14240:
[----:B------:R-:W-:Y:S05]  /*22e0*/  BSYNC.RECONVERGENT B3 ;  /* 0x0000000000037941 */ /* 0x000fea0003800200 */
.L_x_14239:
        /* <DEDUP_REMOVED lines=41> */
[----:B------:R-:W-:Y:S01]  /*2580*/  IMAD.MOV.U32 R72, RZ, RZ, RZ ;  /* 0x000000ffff487224 */ /* 0x000fe200078e00ff */
[----:B------:R-:W-:-:S07]  /*2590*/  MOV R68, R52 ;  /* 0x0000003400447202 */ /* 0x000fce0000000f00 */
.L_x_14237:
[----:B------:R-:W-:Y:S05]  /*25a0*/  BSYNC.RECONVERGENT B2 ;  /* 0x0000000000027941 */ /* 0x000fea0003800200 */
.L_x_14236:
        /* <DEDUP_REMOVED lines=22> */
.L_x_14243:
        /* <DEDUP_REMOVED lines=13> */
.L_x_14245:
[----:B------:R-:W-:Y:S05]  /*27e0*/  BSYNC.RECONVERGENT B3 ;  /* 0x0000000000037941 */ /* 0x000fea0003800200 */
.L_x_14244:
        /* <DEDUP_REMOVED lines=43> */
.L_x_14242:
[----:B------:R-:W-:Y:S05]  /*2aa0*/  BSYNC.RECONVERGENT B2 ;  /* 0x0000000000027941 */ /* 0x000fea0003800200 */
.L_x_14241:
        /* <DEDUP_REMOVED lines=22> */
.L_x_14248:
        /* <DEDUP_REMOVED lines=13> */
.L_x_14250:
[----:B------:R-:W-:Y:S05]  /*2ce0*/  BSYNC.RECONVERGENT B3 ;  /* 0x0000000000037941 */ /* 0x000fea0003800200 */
.L_x_14249:
        /* <DEDUP_REMOVED lines=43> */
.L_x_14247:
[----:B------:R-:W-:Y:S05]  /*2fa0*/  BSYNC.RECONVERGENT B2 ;  /* 0x0000000000027941 */ /* 0x000fea0003800200 */
.L_x_14246:
        /* <DEDUP_REMOVED lines=8> */
[----:B------:R-:W-:-:S03]  /*3030*/  HFMA2 R2, -RZ, RZ, 0, 1.1920928955078125e-07 ;  /* 0x00000002ff027431 */ /* 0x000fc600000001ff */
        /* <DEDUP_REMOVED lines=13> */
.L_x_14253:
        /* <DEDUP_REMOVED lines=15> */
.L_x_14255:
[----:B------:R-:W-:Y:S05]  /*3200*/  BSYNC.RECONVERGENT B3 ;  /* 0x0000000000037941 */ /* 0x000fea0003800200 */
.L_x_14254:
        /* <DEDUP_REMOVED lines=43> */
.L_x_14252:
[----:B------:R-:W-:Y:S05]  /*34c0*/  BSYNC.RECONVERGENT B2 ;  /* 0x0000000000027941 */ /* 0x000fea0003800200 */
.L_x_14251:
        /* <DEDUP_REMOVED lines=10> */
.L_x_14216:
        /* <DEDUP_REMOVED lines=16> */
.L_x_14259:
        /* <DEDUP_REMOVED lines=13> */
.L_x_14261:
[----:B------:R-:W-:Y:S05]  /*3740*/  BSYNC.RECONVERGENT B3 ;  /* 0x0000000000037941 */ /* 0x000fea0003800200 */
.L_x_14260:
        /* <DEDUP_REMOVED lines=42> */
.L_x_14258:
[----:B------:R-:W-:Y:S05]  /*39f0*/  BSYNC.RECONVERGENT B2 ;  /* 0x0000000000027941 */ /* 0x000fea0003800200 */
.L_x_14257:
[----:B------:R-:W0:Y:S01]  /*3a00*/  LDC R72, c[0x0][0x404] ;  /* 0x00010100ff487b82 */ /* 0x000e220000000800 */
[----:B------:R-:W-:Y:S01]  /*3a10*/  ISETP.NE.AND P0, PT, R10, 0x1, PT ;  /* 0x000000010a00780c */ /* 0x000fe20003f05270 */
[----:B------:R-:W-:Y:S01]  /*3a20*/  HFMA2 R74, -RZ, RZ, 0.1171875, 0 ;  /* 0x2f800000ff4a7431 */ /* 0x000fe200000001ff */
[----:B------:R-:W-:Y:S01]  /*3a30*/  I2FP.F32.U32 R9, R8 ;  /* 0x0000000800097245 */ /* 0x000fe20000201000 */
[----:B-----5:R-:W-:Y:S01]  /*3a40*/  HADD2.F32 R11, -RZ, R52.H0_H0 ;  /* 0x20000034ff0b7230 */ /* 0x020fe20000004100 */
[----:B------:R-:W-:Y:S01]  /*3a50*/  BSSY.RECONVERGENT B2, `(.L_x_14262) ;  /* 0x000004b000027945 */ /* 0x000fe20003800200 */
[----:B------:R-:W-:Y:S02]  /*3a60*/  IMAD.MOV.U32 R56, RZ, RZ, 0x2 ;  /* 0x00000002ff387424 */ /* 0x000fe400078e00ff */
[----:B------:R-:W1:Y:S01]  /*3a70*/  LDC R59, c[0x0][0x408] ;  /* 0x00010200ff3b7b82 */ /* 0x000e620000000800 */
[----:B------:R-:W-:Y:S01]  /*3a80*/  FFMA.FTZ R9, R9, R74, 1.1641532182693481445e-10 ;  /* 0x2f00000009097423 */ /* 0x000fe2000001004a */
[----:B------:R-:W-:Y:S01]  /*3a90*/  FMUL.FTZ R8, R11, R66 ;  /* 0x000000420b087220 */ /* 0x000fe20000410000 */
[----:B------:R-:W-:-:S03]  /*3aa0*/  IMAD.MOV.U32 R2, RZ, RZ, R6 ;  /* 0x000000ffff027224 */ /* 0x000fc600078e0006 */
[----:B0-----:R-:W-:-:S04]  /*3ab0*/  FSETP.LE.FTZ.AND P1, PT, R9, R72, PT ;  /* 0x000000480900720b */ /* 0x001fc80003f33000 */
[----:B------:R-:W-:Y:S01]  /*3ac0*/  P2R R4, PR, RZ, 0x2 ;  /* 0x00000002ff047803 */ /* 0x000fe20000000000 */
[----:B-1----:R-:W-:Y:S01]  /*3ad0*/  FMUL.FTZ R75, R8, R59 ;  /* 0x0000003b084b7220 */ /* 0x002fe20000410000 */
        /* <DEDUP_REMOVED lines=9> */
.L_x_14264:
        /* <DEDUP_REMOVED lines=13> */
.L_x_14266:
[----:B------:R-:W-:Y:S05]  /*3c40*/  BSYNC.RECONVERGENT B3 ;  /* 0x0000000000037941 */ /* 0x000fea0003800200 */
.L_x_14265:
        /* <DEDUP_REMOVED lines=43> */
.L_x_14263:
[----:B------:R-:W-:Y:S05]  /*3f00*/  BSYNC.RECONVERGENT B2 ;  /* 0x0000000000027941 */ /* 0x000fea0003800200 */
.L_x_14262:
        /* <DEDUP_REMOVED lines=19> */
.L_x_14269:
        /* <DEDUP_REMOVED lines=13> */
.L_x_14271:
[----:B------:R-:W-:Y:S05]  /*4110*/  BSYNC.RECONVERGENT B3 ;  /* 0x0000000000037941 */ /* 0x000fea0003800200 */
.L_x_14270:
        /* <DEDUP_REMOVED lines=43> */
.L_x_14268:
[----:B------:R-:W-:Y:S05]  /*43d0*/  BSYNC.RECONVERGENT B2 ;  /* 0x0000000000027941 */ /* 0x000fea0003800200 */
.L_x_14267:
[----:B------:R-:W-:Y:S01]  /*43e0*/  ISETP.NE.AND P2, PT, R10, 0x1, PT ;  /* 0x000000010a00780c */ /* 0x000fe20003f45270 */
[----:B------:R-:W-:Y:S01]  /*43f0*/  HADD2.F32 R11, -RZ, R53.H0_H0 ;  /* 0x20000035ff0b7230 */ /* 0x000fe20000004100 */
[----:B------:R-:W-:Y:S01]  /*4400*/  I2FP.F32.U32 R9, R2 ;  /* 0x0000000200097245 */ /* 0x000fe20000201000 */
[----:B------:R-:W-:Y:S01]  /*4410*/  BSSY.RECONVERGENT B2, `(.L_x_14272) ;  /* 0x0000049000027945 */ /* 0x000fe20003800200 */
[----:B------:R-:W-:Y:S02]  /*4420*/  IMAD.MOV.U32 R2, RZ, RZ, R6 ;  /* 0x000000ffff027224 */ /* 0x000fe400078e0006 */
[----:B------:R-:W-:Y:S01]  /*4430*/  FMUL.FTZ R8, R11, R66 ;  /* 0x000000420b087220 */ /* 0x000fe20000410000 */
[----:B------:R-:W-:Y:S01]  /*4440*/  FFMA.FTZ R9, R9, R74, 1.1641532182693481445e-10 ;  /* 0x2f00000009097423 */ /* 0x000fe2000001004a */
[----:B------:R-:W-:Y:S02]  /*4450*/  HFMA2 R11, -RZ, RZ, 0, 1.1920928955078125e-07 ;  /* 0x00000002ff0b7431 */ /* 0x000fe400000001ff */
[----:B------:R-:W-:-:S02]  /*4460*/  FMUL.FTZ R67, R8, R59 ;  /* 0x0000003b08437220 */ /* 0x000fc40000410000 */
        /* <DEDUP_REMOVED lines=10> */
.L_x_14274:
        /* <DEDUP_REMOVED lines=13> */
.L_x_14276:
[----:B------:R-:W-:Y:S05]  /*45e0*/  BSYNC.RECONVERGENT B3 ;  /* 0x0000000000037941 */ /* 0x000fea0003800200 */
.L_x_14275:
        /* <DEDUP_REMOVED lines=43> */
.L_x_14273:
[----:B------:R-:W-:Y:S05]  /*48a0*/  BSYNC.RECONVERGENT B2 ;  /* 0x0000000000027941 */ /* 0x000fea0003800200 */
.L_x_14272:
        /* <DEDUP_REMOVED lines=19> */
.L_x_14279:
        /* <DEDUP_REMOVED lines=13> */
.L_x_14281:
[----:B------:R-:W-:Y:S05]  /*4ab0*/  BSYNC.RECONVERGENT B3 ;  /* 0x0000000000037941 */ /* 0x000fea0003800200 */
.L_x_14280:
        /* <DEDUP_REMOVED lines=43> */
.L_x_14278:
[----:B------:R-:W-:Y:S05]  /*4d70*/  BSYNC.RECONVERGENT B2 ;  /* 0x0000000000027941 */ /* 0x000fea0003800200 */
.L_x_14277:
        /* <DEDUP_REMOVED lines=19> */
.L_x_14284:
        /* <DEDUP_REMOVED lines=13> */
.L_x_14286:
[----:B------:R-:W-:Y:S05]  /*4f80*/  BSYNC.RECONVERGENT B3 ;  /* 0x0000000000037941 */ /* 0x000fea0003800200 */
.L_x_14285:
        /* <DEDUP_REMOVED lines=43> */
.L_x_14283:
[----:B------:R-:W-:Y:S05]  /*5240*/  BSYNC.RECONVERGENT B2 ;  /* 0x0000000000027941 */ /* 0x000fea0003800200 */
.L_x_14282:
        /* <DEDUP_REMOVED lines=19> */
.L_x_14289:
        /* <DEDUP_REMOVED lines=13> */
.L_x_14291:
[----:B------:R-:W-:Y:S05]  /*5450*/  BSYNC.RECONVERGENT B3 ;  /* 0x0000000000037941 */ /* 0x000fea0003800200 */
.L_x_14290:
        /* <DEDUP_REMOVED lines=43> */
.L_x_14288:
[----:B------:R-:W-:Y:S05]  /*5710*/  BSYNC.RECONVERGENT B2 ;  /* 0x0000000000027941 */ /* 0x000fea0003800200 */
.L_x_14287:
        /* <DEDUP_REMOVED lines=19> */
.L_x_14294:
        /* <DEDUP_REMOVED lines=15> */
.L_x_14296:
[----:B------:R-:W-:Y:S05]  /*5940*/  BSYNC.RECONVERGENT B3 ;  /* 0x0000000000037941 */ /* 0x000fea0003800200 */
.L_x_14295:
        /* <DEDUP_REMOVED lines=43> */
.L_x_14293:
[----:B------:R-:W-:Y:S05]  /*5c00*/  BSYNC.RECONVERGENT B2 ;  /* 0x0000000000027941 */ /* 0x000fea0003800200 */
.L_x_14292:
        /* <DEDUP_REMOVED lines=16> */
.L_x_14256:
        /* <DEDUP_REMOVED lines=22> */
.L_x_14215:
[----:B------:R-:W-:Y:S05]  /*5e70*/  BSYNC.RECONVERGENT B1 ;  /* 0x0000000000017941 */ /* 0x000fea0003800200 */
.L_x_14214:
        /* <DEDUP_REMOVED lines=30> */
.L_x_14302:
        /* <DEDUP_REMOVED lines=13> */
.L_x_14304:
[----:B------:R-:W-:Y:S05]  /*6130*/  BSYNC.RECONVERGENT B3 ;  /* 0x0000000000037941 */ /* 0x000fea0003800200 */
.L_x_14303:
        /* <DEDUP_REMOVED lines=42> */
.L_x_14301:
[----:B------:R-:W-:Y:S05]  /*63e0*/  BSYNC.RECONVERGENT B2 ;  /* 0x0000000000027941 */ /* 0x000fea0003800200 */
.L_x_14300:
        /* <DEDUP_REMOVED lines=26> */
.L_x_14307:
        /* <DEDUP_REMOVED lines=13> */
.L_x_14309:
[----:B------:R-:W-:Y:S05]  /*6660*/  BSYNC.RECONVERGENT B3 ;  /* 0x0000000000037941 */ /* 0x000fea0003800200 */
.L_x_14308:
        /* <DEDUP_REMOVED lines=43> */
.L_x_14306:
[----:B------:R-:W-:Y:S05]  /*6920*/  BSYNC.RECONVERGENT B2 ;  /* 0x0000000000027941 */ /* 0x000fea0003800200 */
.L_x_14305:
        /* <DEDUP_REMOVED lines=22> */
.L_x_14312:
        /* <DEDUP_REMOVED lines=13> */
.L_x_14314:
[----:B------:R-:W-:Y:S05]  /*6b60*/  BSYNC.RECONVERGENT B3 ;  /* 0x0000000000037941 */ /* 0x000fea0003800200 */
.L_x_14313:
        /* <DEDUP_REMOVED lines=43> */
.L_x_14311:
[----:B------:R-:W-:Y:S05]  /*6e20*/  BSYNC.RECONVERGENT B2 ;  /* 0x0000000000027941 */ /* 0x000fea0003800200 */
.L_x_14310:
        /* <DEDUP_REMOVED lines=22> */
.L_x_14317:
        /* <DEDUP_REMOVED lines=13> */
.L_x_14319:
[----:B------:R-:W-:Y:S05]  /*7060*/  BSYNC.RECONVERGENT B3 ;  /* 0x0000000000037941 */ /* 0x000fea0003800200 */
.L_x_14318:
        /* <DEDUP_REMOVED lines=43> */
.L_x_14316:
[----:B------:R-:W-:Y:S05]  /*7320*/  BSYNC.RECONVERGENT B2 ;  /* 0x0000000000027941 */ /* 0x000fea0003800200 */
.L_x_14315:
        /* <DEDUP_REMOVED lines=22> */
.L_x_14322:
        /* <DEDUP_REMOVED lines=13> */
.L_x_14324:
[----:B------:R-:W-:Y:S05]  /*7560*/  BSYNC.RECONVERGENT B3 ;  /* 0x0000000000037941 */ /* 0x000fea0003800200 */
.L_x_14323:
        /* <DEDUP_REMOVED lines=43> */
.L_x_14321:
[----:B------:R-:W-:Y:S05]  /*7820*/  BSYNC.RECONVERGENT B2 ;  /* 0x0000000000027941 */ /* 0x000fea0003800200 */
.L_x_14320:
        /* <DEDUP_REMOVED lines=22> */
.L_x_14327:
        /* <DEDUP_REMOVED lines=13> */
.L_x_14329:
[----:B------:R-:W-:Y:S05]  /*7a60*/  BSYNC.RECONVERGENT B3 ;  /* 0x0000000000037941 */ /* 0x000fea0003800200 */
.L_x_14328:
        /* <DEDUP_REMOVED lines=43> */
.L_x_14326:
[----:B------:R-:W-:Y:S05]  /*7d20*/  BSYNC.RECONVERGENT B2 ;  /* 0x0000000000027941 */ /* 0x000fea0003800200 */
.L_x_14325:
        /* <DEDUP_REMOVED lines=22> */
.L_x_14332:
        /* <DEDUP_REMOVED lines=13> */
.L_x_14334:
[----:B------:R-:W-:Y:S05]  /*7f60*/  BSYNC.RECONVERGENT B3 ;  /* 0x0000000000037941 */ /* 0x000fea0003800200 */
.L_x_14333:
        /* <DEDUP_REMOVED lines=43> */
.L_x_14331:
[----:B------:R-:W-:Y:S05]  /*8220*/  BSYNC.RECONVERGENT B2 ;  /* 0x0000000000027941 */ /* 0x000fea0003800200 */
.L_x_14330:
        /* <DEDUP_REMOVED lines=22> */
.L_x_14337:
        /* <DEDUP_REMOVED lines=15> */
.L_x_14339:
[----:B------:R-:W-:Y:S05]  /*8480*/  BSYNC.RECONVERGENT B3 ;  /* 0x0000000000037941 */ /* 0x000fea0003800200 */
.L_x_14338:
        /* <DEDUP_REMOVED lines=43> */
.L_x_14336:
[----:B------:R-:W-:Y:S05]  /*8740*/  BSYNC.RECONVERGENT B2 ;  /* 0x0000000000027941 */ /* 0x000fea0003800200 */
.L_x_14335:
        /* <DEDUP_REMOVED lines=10> */
.L_x_14299:
        /* <DEDUP_REMOVED lines=16> */
.L_x_14343:
        /* <DEDUP_REMOVED lines=13> */
.L_x_14345:
[----:B------:R-:W-:Y:S05]  /*89c0*/  BSYNC.RECONVERGENT B3 ;  /* 0x0000000000037941 */ /* 0x000fea0003800200 */
.L_x_14344:
        /* <DEDUP_REMOVED lines=42> */
.L_x_14342:
[----:B------:R-:W-:Y:S05]  /*8c70*/  BSYNC.RECONVERGENT B2 ;  /* 0x0000000000027941 */ /* 0x000fea0003800200 */
.L_x_14341:
[----:B------:R-:W0:Y:S01]  /*8c80*/  LDC R54, c[0x0][0x404] ;  /* 0x00010100ff367b82 */ /* 0x000e220000000800 */
[----:B------:R-:W-:Y:S01]  /*8c90*/  ISETP.NE.AND P0, PT, R46, 0x1, PT ;  /* 0x000000012e00780c */ /* 0x000fe20003f05270 */
[----:B------:R-:W-:Y:S01]  /*8ca0*/  IMAD.MOV.U32 R70, RZ, RZ, 0x2f800000 ;  /* 0x2f800000ff467424 */ /* 0x000fe200078e00ff */
[----:B------:R-:W-:Y:S01]  /*8cb0*/  I2FP.F32.U32 R45, R44 ;  /* 0x0000002c002d7245 */ /* 0x000fe20000201000 */
[----:B-----5:R-:W-:Y:S01]  /*8cc0*/  HADD2.F32 R47, -RZ, R48.H0_H0 ;  /* 0x20000030ff2f7230 */ /* 0x020fe20000004100 */
[----:B------:R-:W-:Y:S01]  /*8cd0*/  BSSY.RECONVERGENT B2, `(.L_x_14346) ;  /* 0x000004b000027945 */ /* 0x000fe20003800200 */
[----:B------:R-:W-:Y:S01]  /*8ce0*/  MOV R44, 0x2 ;  /* 0x00000002002c7802 */ /* 0x000fe20000000f00 */
[----:B------:R-:W-:Y:S01]  /*8cf0*/  IMAD.MOV.U32 R2, RZ, RZ, R6 ;  /* 0x000000ffff027224 */ /* 0x000fe200078e0006 */
        /* <DEDUP_REMOVED lines=15> */
.L_x_14348:
        /* <DEDUP_REMOVED lines=13> */
.L_x_14350:
[----:B------:R-:W-:Y:S05]  /*8ec0*/  BSYNC.RECONVERGENT B3 ;  /* 0x0000000000037941 */ /* 0x000fea0003800200 */
.L_x_14349:
        /* <DEDUP_REMOVED lines=43> */
.L_x_14347:
[----:B------:R-:W-:Y:S05]  /*9180*/  BSYNC.RECONVERGENT B2 ;  /* 0x0000000000027941 */ /* 0x000fea0003800200 */
.L_x_14346:
        /* <DEDUP_REMOVED lines=19> */
.L_x_14353:
        /* <DEDUP_REMOVED lines=13> */
.L_x_14355:
[----:B------:R-:W-:Y:S05]  /*9390*/  BSYNC.RECONVERGENT B3 ;  /* 0x0000000000037941 */ /* 0x000fea0003800200 */
.L_x_14354:
        /* <DEDUP_REMOVED lines=43> */
.L_x_14352:
[----:B------:R-:W-:Y:S05]  /*9650*/  BSYNC.RECONVERGENT B2 ;  /* 0x0000000000027941 */ /* 0x000fea0003800200 */
.L_x_14351:
        /* <DEDUP_REMOVED lines=19> */
.L_x_14358:
        /* <DEDUP_REMOVED lines=13> */
.L_x_14360:
[----:B------:R-:W-:Y:S05]  /*9860*/  BSYNC.RECONVERGENT B3 ;  /* 0x0000000000037941 */ /* 0x000fea0003800200 */
.L_x_14359:
        /* <DEDUP_REMOVED lines=43> */
.L_x_14357:
[----:B------:R-:W-:Y:S05]  /*9b20*/  BSYNC.RECONVERGENT B2 ;  /* 0x0000000000027941 */ /* 0x000fea0003800200 */
.L_x_14356:
        /* <DEDUP_REMOVED lines=19> */
.L_x_14363:
        /* <DEDUP_REMOVED lines=13> */
.L_x_14365:
[----:B------:R-:W-:Y:S05]  /*9d30*/  BSYNC.RECONVERGENT B3 ;  /* 0x0000000000037941 */ /* 0x000fea0003800200 */
.L_x_14364:
        /* <DEDUP_REMOVED lines=43> */
.L_x_14362:
[----:B------:R-:W-:Y:S05]  /*9ff0*/  BSYNC.RECONVERGENT B2 ;  /* 0x0000000000027941 */ /* 0x000fea0003800200 */
.L_x_14361:
        /* <DEDUP_REMOVED lines=19> */
.L_x_14368:
        /* <DEDUP_REMOVED lines=13> */
.L_x_14370:
[----:B------:R-:W-:Y:S05]  /*a200*/  BSYNC.RECONVERGENT B3 ;  /* 0x0000000000037941 */ /* 0x000fea0003800200 */
.L_x_14369:
        /* <DEDUP_REMOVED lines=43> */
.L_x_14367:
[----:B------:R-:W-:Y:S05]  /*a4c0*/  BSYNC.RECONVERGENT B2 ;  /* 0x0000000000027941 */ /* 0x000fea0003800200 */
.L_x_14366:
        /* <DEDUP_REMOVED lines=19> */
.L_x_14373:
        /* <DEDUP_REMOVED lines=13> */
.L_x_14375:
[----:B------:R-:W-:Y:S05]  /*a6d0*/  BSYNC.RECONVERGENT B3 ;  /* 0x0000000000037941 */ /* 0x000fea0003800200 */
.L_x_14374:
        /* <DEDUP_REMOVED lines=43> */
.L_x_14372:
[----:B------:R-:W-:Y:S05]  /*a990*/  BSYNC.RECONVERGENT B2 ;  /* 0x0000000000027941 */ /* 0x000fea0003800200 */
.L_x_14371:
        /* <DEDUP_REMOVED lines=19> */
.L_x_14378:
        /* <DEDUP_REMOVED lines=15> */
.L_x_14380:
[----:B------:R-:W-:Y:S05]  /*abc0*/  BSYNC.RECONVERGENT B3 ;  /* 0x0000000000037941 */ /* 0x000fea0003800200 */
.L_x_14379:
        /* <DEDUP_REMOVED lines=43> */
.L_x_14377:
[----:B------:R-:W-:Y:S05]  /*ae80*/  BSYNC.RECONVERGENT B2 ;  /* 0x0000000000027941 */ /* 0x000fea0003800200 */
.L_x_14376:
        /* <DEDUP_REMOVED lines=16> */
.L_x_14340:
        /* <DEDUP_REMOVED lines=21> */
.L_x_14298:
[----:B------:R-:W-:Y:S05]  /*b0e0*/  BSYNC.RECONVERGENT B1 ;  /* 0x0000000000017941 */ /* 0x000fea0003800200 */
.L_x_14297:
        /* <DEDUP_REMOVED lines=76> */
.L_x_14398:
        /* <DEDUP_REMOVED lines=48> */
.L_x_14383:
[----:B------:R-:W-:Y:S05]  /*b8b0*/  BSYNC.RECONVERGENT B1 ;  /* 0x0000000000017941 */ /* 0x000fea0003800200 */
.L_x_14382:
        /* <DEDUP_REMOVED lines=34> */
.L_x_14385:
[----:B------:R-:W-:Y:S05]  /*bae0*/  BSYNC.RECONVERGENT B1 ;  /* 0x0000000000017941 */ /* 0x000fea0003800200 */
.L_x_14384:
[----:B012---:R-:W0:Y:S02]  /*baf0*/  LDC.64 R52, c[0x0][0x380] ;  /* 0x0000e000ff347b82 */ /* 0x007e240000000a00 */
[----:B0-----:R-:W-:-:S05]  /*bb00*/  IMAD R63, R52, 0x4, R63 ;  /* 0x00000004343f7824 */ /* 0x001fca00078e023f */
[----:B------:R-:W-:-:S13]  /*bb10*/  ISETP.GE.AND P0, PT, R63, R53, PT ;  /* 0x000000353f00720c */ /* 0x000fda0003f06270 */
[----:B------:R-:W-:Y:S05]  /*bb20*/  @!P0 BRA `(.L_x_14386) ;  /* 0xffffff4c00ec8947 */ /* 0x000fea000383ffff */
[----:B------:R-:W-:Y:S05]  /*bb30*/  BSYNC B0 ;  /* 0x0000000000007941 */ /* 0x000fea0003800000 */
.L_x_14213:
[----:B------:R-:W-:Y:S05]  /*bb40*/  EXIT ;  /* 0x000000000000794d */ /* 0x000fea0003800000 */
.L_x_14381:
        /* <DEDUP_REMOVED lines=8> */
.L_x_14388:
[----:B------:R-:W-:Y:S05]  /*bbd0*/  BSYNC B1 ;  /* 0x0000000000017941 */ /* 0x000fea0003800000 */
.L_x_14387:
        /* <DEDUP_REMOVED lines=9> */
.L_x_14389:
[----:B------:R-:W-:Y:S02]  /*bc70*/  IMAD.MOV.U32 R72, RZ, RZ, 0x4 ;  /* 0x00000004ff487424 */ /* 0x000fe400078e00ff */
[----:B------:R-:W-:-:S04]  /*bc80*/  IMAD.MOV.U32 R53, RZ, RZ, R71 ;  /* 0x000000ffff357224 */ /* 0x000fc800078e0047 */
[----:B------:R-:W-:-:S05]  /*bc90*/  FADD.FTZ R66, R54, R53 ;  /* 0x0000003536427221 */ /* 0x000fca0000010000 */
[----:B------:R-:W-:-:S07]  /*bca0*/  MOV R73, R66 ;  /* 0x0000004200497202 */ /* 0x000fce0000000f00 */
[----:B------:R-:W-:Y:S05]  /*bcb0*/  WARPSYNC.COLLECTIVE R70, `(.L_x_14390) ;  /* 0x0000000046087348 */ /* 0x000fea0003c00000 */
[----:B------:R0:W1:Y:S02]  /*bcc0*/  SHFL.BFLY P2, R71, R73, R72, R75 ;  /* 0x0c00004849477389 */ /* 0x000064000004004b */
[----:B01----:R-:W-:Y:S05]  /*bcd0*/  ENDCOLLECTIVE ;  /* 0x000000000000791b */ /* 0x003fea0003800000 */
.L_x_14390:
[----:B------:R-:W-:Y:S01]  /*bce0*/  HFMA2 R72, -RZ, RZ, 0, 4.76837158203125e-07 ;  /* 0x00000008ff487431 */ /* 0x000fe200000001ff */
[----:B------:R-:W-:-:S05]  /*bcf0*/  MOV R53, R71 ;  /* 0x0000004700357202 */ /* 0x000fca0000000f00 */
[----:B------:R-:W-:-:S04]  /*bd00*/  FADD.FTZ R68, R66, R53 ;  /* 0x0000003542447221 */ /* 0x000fc80000010000 */
[----:B------:R-:W-:-:S07]  /*bd10*/  IMAD.MOV.U32 R73, RZ, RZ, R68 ;  /* 0x000000ffff497224 */ /* 0x000fce00078e0044 */
[----:B------:R-:W-:Y:S05]  /*bd20*/  WARPSYNC.COLLECTIVE R70, `(.L_x_14391) ;  /* 0x0000000046087348 */ /* 0x000fea0003c00000 */
[----:B------:R0:W1:Y:S02]  /*bd30*/  SHFL.BFLY P2, R71, R73, R72, R75 ;  /* 0x0c00004849477389 */ /* 0x000064000004004b */
[----:B01----:R-:W-:Y:S05]  /*bd40*/  ENDCOLLECTIVE ;  /* 0x000000000000791b */ /* 0x003fea0003800000 */
.L_x_14391:
        /* <DEDUP_REMOVED lines=8> */
.L_x_14392:
        /* <DEDUP_REMOVED lines=41> */
.L_x_14393:
[----:B------:R-:W-:Y:S02]  /*c060*/  IMAD.MOV.U32 R72, RZ, RZ, 0x2 ;  /* 0x00000002ff487424 */ /* 0x000fe400078e00ff */
[----:B------:R-:W-:-:S04]  /*c070*/  IMAD.MOV.U32 R55, RZ, RZ, R71 ;  /* 0x000000ffff377224 */ /* 0x000fc800078e0047 */
[----:B------:R-:W-:-:S05]  /*c080*/  FADD.FTZ R55, R52, R55 ;  /* 0x0000003734377221 */ /* 0x000fca0000010000 */
[----:B------:R-:W-:-:S07]  /*c090*/  MOV R73, R55 ;  /* 0x0000003700497202 */ /* 0x000fce0000000f00 */
[----:B------:R-:W-:Y:S05]  /*c0a0*/  WARPSYNC.COLLECTIVE R70, `(.L_x_14394) ;  /* 0x0000000046087348 */ /* 0x000fea0003c00000 */
[----:B------:R0:W1:Y:S02]  /*c0b0*/  SHFL.BFLY P2, R71, R73, R72, R75 ;  /* 0x0c00004849477389 */ /* 0x000064000004004b */
[----:B01----:R-:W-:Y:S05]  /*c0c0*/  ENDCOLLECTIVE ;  /* 0x000000000000791b */ /* 0x003fea0003800000 */
.L_x_14394:
[----:B------:R-:W-:Y:S01]  /*c0d0*/  HFMA2 R72, -RZ, RZ, 0, 2.384185791015625e-07 ;  /* 0x00000004ff487431 */ /* 0x000fe200000001ff */
[----:B------:R-:W-:-:S05]  /*c0e0*/  MOV R54, R71 ;  /* 0x0000004700367202 */ /* 0x000fca0000000f00 */
[----:B------:R-:W-:-:S04]  /*c0f0*/  FADD.FTZ R54, R55, R54 ;  /* 0x0000003637367221 */ /* 0x000fc80000010000 */
[----:B------:R-:W-:-:S07]  /*c100*/  IMAD.MOV.U32 R73, RZ, RZ, R54 ;  /* 0x000000ffff497224 */ /* 0x000fce00078e0036 */
[----:B------:R-:W-:Y:S05]  /*c110*/  WARPSYNC.COLLECTIVE R70, `(.L_x_14395) ;  /* 0x0000000046087348 */ /* 0x000fea0003c00000 */
[----:B------:R0:W1:Y:S02]  /*c120*/  SHFL.BFLY P2, R71, R73, R72, R75 ;  /* 0x0c00004849477389 */ /* 0x000064000004004b */
[----:B01----:R-:W-:Y:S05]  /*c130*/  ENDCOLLECTIVE ;  /* 0x000000000000791b */ /* 0x003fea0003800000 */
.L_x_14395:
[----:B------:R-:W-:Y:S02]  /*c140*/  IMAD.MOV.U32 R72, RZ, RZ, 0x8 ;  /* 0x00000008ff487424 */ /* 0x000fe400078e00ff */
[----:B------:R-:W-:-:S04]  /*c150*/  IMAD.MOV.U32 R69, RZ, RZ, R71 ;  /* 0x000000ffff457224 */ /* 0x000fc800078e0047 */
[----:B------:R-:W-:-:S05]  /*c160*/  FADD.FTZ R69, R54, R69 ;  /* 0x0000004536457221 */ /* 0x000fca0000010000 */
[----:B------:R-:W-:-:S07]  /*c170*/  MOV R73, R69 ;  /* 0x0000004500497202 */ /* 0x000fce0000000f00 */
[----:B------:R-:W-:Y:S05]  /*c180*/  WARPSYNC.COLLECTIVE R70, `(.L_x_14396) ;  /* 0x0000000046087348 */ /* 0x000fea0003c00000 */
[----:B------:R0:W1:Y:S02]  /*c190*/  SHFL.BFLY P2, R71, R73, R72, R75 ;  /* 0x0c00004849477389 */ /* 0x000064000004004b */
[----:B01----:R-:W-:Y:S05]  /*c1a0*/  ENDCOLLECTIVE ;  /* 0x000000000000791b */ /* 0x003fea0003800000 */
.L_x_14396:
[----:B------:R-:W-:Y:S01]  /*c1b0*/  HFMA2 R72, -RZ, RZ, 0, 9.5367431640625e-07 ;  /* 0x00000010ff487431 */ /* 0x000fe200000001ff */
[----:B------:R-:W-:-:S05]  /*c1c0*/  MOV R66, R71 ;  /* 0x0000004700427202 */ /* 0x000fca0000000f00 */
[----:B------:R-:W-:-:S04]  /*c1d0*/  FADD.FTZ R66, R69, R66 ;  /* 0x0000004245427221 */ /* 0x000fc80000010000 */
[----:B------:R-:W-:-:S07]  /*c1e0*/  IMAD.MOV.U32 R73, RZ, RZ, R66 ;  /* 0x000000ffff497224 */ /* 0x000fce00078e0042 */
[----:B------:R-:W-:Y:S05]  /*c1f0*/  WARPSYNC.COLLECTIVE R70, `(.L_x_14397) ;  /* 0x0000000046087348 */ /* 0x000fea0003c00000 */
[----:B------:R0:W1:Y:S02]  /*c200*/  SHFL.BFLY P2, R71, R73, R72, R75 ;  /* 0x0c00004849477389 */ /* 0x000064000004004b */
[----:B01----:R-:W-:Y:S05]  /*c210*/  ENDCOLLECTIVE ;  /* 0x000000000000791b */ /* 0x003fea0003800000 */
.L_x_14397:
[----:B------:R-:W-:Y:S05]  /*c220*/  BRA `(.L_x_14398) ;  /* 0xfffffff000e07947 */ /* 0x000fea000383ffff */
.L_x_14399:
        /* <DEDUP_REMOVED lines=13> */
.L_x_20341:


//--------------------- .text._ZN10layer_norm13ln_fwd_kernelINS_13Kernel_traitsIf6__halffS2_fjLj512ELj1ELj4ELj1ELj16ENS_18Kernel_traits_baseILj512EfS2_fS2_fjLj128EEEEELb1ELb0ELb0ELb1EEEvNS_9FwdParamsE --------------------------
	.section	.text._ZN10layer_norm13ln_fwd_kernelINS_13Kernel_traitsIf6__halffS2_fjLj512ELj1ELj4ELj1ELj16ENS_18Kernel_traits_baseILj512EfS2_fS2_fjLj128EEEEELb1ELb0ELb0ELb1EEEvNS_9FwdParamsE,"ax",@progbits
	.align	128
        .global         _ZN10layer_norm13ln_fwd_kernelINS_13Kernel_traitsIf6__halffS2_fjLj512ELj1ELj4ELj1ELj16ENS_18Kernel_traits_baseILj512EfS2_fS2_fjLj128EEEEELb1ELb0ELb0ELb1EEEvNS_9FwdParamsE
        .type           _ZN10layer_norm13ln_fwd_kernelINS_13Kernel_traitsIf6__halffS2_fjLj512ELj1ELj4ELj1ELj16ENS_18Kernel_traits_baseILj512EfS2_fS2_fjLj128EEEEELb1ELb0ELb0ELb1EEEvNS_9FwdParamsE,@function
        .size           _ZN10layer_norm13ln_fwd_kernelINS_13Kernel_traitsIf6__halffS2_fjLj512ELj1ELj4ELj1ELj16ENS_18Kernel_traits_baseILj512EfS2_fS2_fjLj128EEEEELb1ELb0ELb0ELb1EEEvNS_9FwdParamsE,(.L_x_20342 - _ZN10layer_norm13ln_fwd_kernelINS_13Kernel_traitsIf6__halffS2_fjLj512ELj1ELj4ELj1ELj16ENS_18Kernel_traits_baseILj512EfS2_fS2_fjLj128EEEEELb1ELb0ELb0ELb1EEEvNS_9FwdParamsE)
        .other          _ZN10layer_norm13ln_fwd_kernelINS_13Kernel_traitsIf6__halffS2_fjLj512ELj1ELj4ELj1ELj16ENS_18Kernel_traits_baseILj512EfS2_fS2_fjLj128EEEEELb1ELb0ELb0ELb1EEEvNS_9FwdParamsE,@"STO_CUDA_ENTRY STV_DEFAULT"
_ZN10layer_norm13ln_fwd_kernelINS_13Kernel_traitsIf6__halffS2_fjLj512ELj1ELj4ELj1ELj16ENS_18Kernel_traits_baseILj512EfS2_fS2_fjLj128EEEEELb1ELb0ELb0ELb1EEEvNS_9FwdParamsE:
.text._ZN10layer_norm13ln_fwd_kernelINS_13Kernel_traitsIf6__halffS2_fjLj512ELj1ELj4ELj1ELj16ENS_18Kernel_traits_baseILj512EfS2_fS2_fjLj128EEEEELb1ELb0ELb0ELb1EEEvNS_9FwdParamsE:
        /* <DEDUP_REMOVED lines=175> */
.L_x_14565:
        /* <DEDUP_REMOVED lines=10> */
[----:B------:R-:W-:-:S06]  /*0b90*/  @P0 IMAD.WIDE R16, R48, 0x2, R12 ;  /* 0x0000000230100825 */ /* 0x000fcc00078e020c */
[----:B------:R-:W3:Y:S01]  /*0ba0*/  @P1 LDG.E.U16 R16, desc[UR8][R16.64] ;  /* 0x0000000810101981 */ /* 0x000ee2000c1e1500 */
[----:B0-----:R-:W-:-:S04]  /*0bb0*/  LOP3.LUT R18, R18, 0x1f, RZ, 0xc0, !PT ;  /* 0x0000001f12127812 */ /* 0x001fc800078ec0ff */
[----:B------:R-:W-:-:S05]  /*0bc0*/  LEA.HI.SX32 R49, R15, R18, 0x1d ;  /* 0x000000120f317211 */ /* 0x000fca00078feaff */
[----:B--2---:R-:W-:-:S06]  /*0bd0*/  IMAD.WIDE.U32 R12, R49, 0x10, R56 ;  /* 0x00000010310c7825 */ /* 0x004fcc00078e0038 */
[----:B------:R-:W5:Y:S01]  /*0be0*/  LDG.E.128 R12, desc[UR8][R12.64] ;  /* 0x000000080c0c7981 */ /* 0x000f62000c1e1d00 */
[----:B------:R-:W-:Y:S02]  /*0bf0*/  ISETP.NE.U32.AND P0, PT, RZ, UR10, PT ;  /* 0x0000000aff007c0c */ /* 0x000fe4000bf05070 */
[----:B------:R-:W-:Y:S02]  /*0c00*/  PLOP3.LUT P1, PT, PT, PT, UP0, 0x80, 0x8 ;  /* 0x000000000008781c */ /* 0x000fe40003f2f008 */
[----:B------:R-:W-:Y:S01]  /*0c10*/  ISETP.NE.AND.EX P2, PT, RZ, UR11, PT, P0 ;  /* 0x0000000bff007c0c */ /* 0x000fe2000bf45300 */
[----:B------:R-:W-:Y:S02]  /*0c20*/  IMAD.MOV.U32 R52, RZ, RZ, 0x3f800000 ;  /* 0x3f800000ff347424 */ /* 0x000fe400078e00ff */
[----:B------:R-:W-:-:S08]  /*0c30*/  IMAD.MOV.U32 R75, RZ, RZ, 0x2f800000 ;  /* 0x2f800000ff4b7424 */ /* 0x000fd000078e00ff */
[----:B---3--:R-:W-:Y:S01]  /*0c40*/  @P1 HADD2.F32 R52, -RZ, R16.H0_H0 ;  /* 0x20000010ff341230 */ /* 0x008fe20000004100 */
        /* <DEDUP_REMOVED lines=8> */
[----:B------:R-:W-:Y:S02]  /*0cd0*/  HFMA2 R17, -RZ, RZ, 0, 1.1920928955078125e-07 ;  /* 0x00000002ff117431 */ /* 0x000fe400000001ff */
[----:B------:R-:W-:Y:S02]  /*0ce0*/  IMAD.MOV.U32 R18, RZ, RZ, R11 ;  /* 0x000000ffff127224 */ /* 0x000fe400078e000b */
[----:B------:R-:W-:-:S07]  /*0cf0*/  IMAD.MOV.U32 R62, RZ, RZ, R10 ;  /* 0x000000ffff3e7224 */ /* 0x000fce00078e000a */
[----:B0-----:R-:W-:Y:S05]  /*0d00*/  @!P0 BRA `(.L_x_14403) ;  /* 0x0000000400188947 */ /* 0x001fea0003800000 */
[----:B------:R-:W-:-:S04]  /*0d10*/  MOV R18, 0x2 ;  /* 0x0000000200127802 */ /* 0x000fc80000000f00 */
[----:B------:R-:W-:-:S05]  /*0d20*/  VIADDMNMX.U32 R17, R53, 0xfffffffe, R18, PT ;  /* 0xfffffffe35117846 */ /* 0x000fca0003800012 */
[----:B------:R-:W-:-:S04]  /*0d30*/  IMAD.SHL.U32 R17, R17, 0x4, RZ ;  /* 0x0000000411117824 */ /* 0x000fc800078e00ff */
[----:B------:R-:W0:Y:S02]  /*0d40*/  LDC R18, c[0x2][R17] ;  /* 0x0080000011127b82 */ /* 0x000e240000000800 */
[----:B0-----:R-:W-:-:S04]  /*0d50*/  SHF.R.S32.HI R19, RZ, 0x1f, R18 ;  /* 0x0000001fff137819 */ /* 0x001fc80000011412 */
.L_x_20177:
[----:B------:R-:W-:Y:S05]  /*0d60*/  BRX R18 -0xd70                                     (*"BRANCH_TARGETS .L_x_20178,.L_x_20179,.L_x_20180"*) ;  /* 0xfffffff012a47949 */ /* 0x000fea000383ffff */
.L_x_20180:
[----:B------:R-:W-:Y:S01]  /*0d70*/  VIADD R17, R53, 0x1 ;  /* 0x0000000135117836 */ /* 0x000fe20000000000 */
[----:B------:R-:W-:Y:S01]  /*0d80*/  MOV R62, R10 ;  /* 0x0000000a003e7202 */ /* 0x000fe20000000f00 */
[----:B------:R-:W-:Y:S01]  /*0d90*/  IMAD.MOV.U32 R18, RZ, RZ, R8 ;  /* 0x000000ffff127224 */ /* 0x000fe200078e0008 */
[----:B------:R-:W-:Y:S06]  /*0da0*/  BRA `(.L_x_14403) ;  /* 0x0000000000f07947 */ /* 0x000fec0003800000 */
.L_x_20178:
[----:B------:R-:W-:Y:S02]  /*0db0*/  HFMA2 R17, -RZ, RZ, 0, 1.78813934326171875e-07 ;  /* 0x00000003ff117431 */ /* 0x000fe400000001ff */
[----:B------:R-:W-:Y:S02]  /*0dc0*/  IMAD.MOV.U32 R62, RZ, RZ, R10 ;  /* 0x000000ffff3e7224 */ /* 0x000fe400078e000a */
[----:B------:R-:W-:Y:S01]  /*0dd0*/  IMAD.MOV.U32 R18, RZ, RZ, R7 ;  /* 0x000000ffff127224 */ /* 0x000fe200078e0007 */
[----:B------:R-:W-:Y:S06]  /*0de0*/  BRA `(.L_x_14403) ;  /* 0x0000000000e07947 */ /* 0x000fec0003800000 */
.L_x_20179:
        /* <DEDUP_REMOVED lines=13> */
.L_x_14405:
[----:B------:R-:W-:Y:S05]  /*0ec0*/  BSYNC.RECONVERGENT B2 ;  /* 0x0000000000027941 */ /* 0x000fea0003800200 */
.L_x_14404:
        /* <DEDUP_REMOVED lines=42> */
.L_x_14403:
[----:B------:R-:W-:Y:S05]  /*1170*/  BSYNC.RECONVERGENT B1 ;  /* 0x0000000000017941 */ /* 0x000fea0003800200 */
.L_x_14402:
        /* <DEDUP_REMOVED lines=25> */
.L_x_14408:
        /* <DEDUP_REMOVED lines=13> */
.L_x_14410:
[----:B------:R-:W-:Y:S05]  /*13e0*/  BSYNC.RECONVERGENT B2 ;  /* 0x0000000000027941 */ /* 0x000fea0003800200 */
.L_x_14409:
        /* <DEDUP_REMOVED lines=43> */
.L_x_14407:
[----:B------:R-:W-:Y:S05]  /*16a0*/  BSYNC.RECONVERGENT B1 ;  /* 0x0000000000017941 */ /* 0x000fea0003800200 */
.L_x_14406:
[----:B------:R-:W-:Y:S01]  /*16b0*/  I2FP.F32.U32 R18, R19 ;  /* 0x0000001300127245 */ /* 0x000fe20000201000 */
[----:B------:R-:W-:Y:S01]  /*16c0*/  HADD2.F32 R19, -RZ, R12.H1_H1 ;  /* 0x3000000cff137230 */ /* 0x000fe20000004100 */
        /* <DEDUP_REMOVED lines=20> */
.L_x_14413:
        /* <DEDUP_REMOVED lines=13> */
.L_x_14415:
[----:B------:R-:W-:Y:S05]  /*18e0*/  BSYNC.RECONVERGENT B2 ;  /* 0x0000000000027941 */ /* 0x000fea0003800200 */
.L_x_14414:
        /* <DEDUP_REMOVED lines=43> */
.L_x_14412:
[----:B------:R-:W-:Y:S05]  /*1ba0*/  BSYNC.RECONVERGENT B1 ;  /* 0x0000000000017941 */ /* 0x000fea0003800200 */
.L_x_14411:
        /* <DEDUP_REMOVED lines=22> */
.L_x_14418:
        /* <DEDUP_REMOVED lines=13> */
.L_x_14420:
[----:B------:R-:W-:Y:S05]  /*1de0*/  BSYNC.RECONVERGENT B2 ;  /* 0x0000000000027941 */ /* 0x000fea0003800200 */
.L_x_14419:
        /* <DEDUP_REMOVED lines=43> */
.L_x_14417:
[----:B------:R-:W-:Y:S05]  /*20a0*/  BSYNC.RECONVERGENT B1 ;  /* 0x0000000000017941 */ /* 0x000fea0003800200 */
.L_x_14416:
        /* <DEDUP_REMOVED lines=22> */
.L_x_14423:
        /* <DEDUP_REMOVED lines=13> */
.L_x_14425:
[----:B------:R-:W-:Y:S05]  /*22e0*/  BSYNC.RECONVERGENT B2 ;  /* 0x0000000000027941 */ /* 0x000fea0003800200 */
.L_x_14424:
        /* <DEDUP_REMOVED lines=43> */
.L_x_14422:
[----:B------:R-:W-:Y:S05]  /*25a0*/  BSYNC.RECONVERGENT B1 ;  /* 0x0000000000017941 */ /* 0x000fea0003800200 */
.L_x_14421:
        /* <DEDUP_REMOVED lines=22> */
.L_x_14428:
        /* <DEDUP_REMOVED lines=13> */
.L_x_14430:
[----:B------:R-:W-:Y:S05]  /*27e0*/  BSYNC.RECONVERGENT B2 ;  /* 0x0000000000027941 */ /* 0x000fea0003800200 */
.L_x_14429:
        /* <DEDUP_REMOVED lines=43> */
.L_x_14427:
[----:B------:R-:W-:Y:S05]  /*2aa0*/  BSYNC.RECONVERGENT B1 ;  /* 0x0000000000017941 */ /* 0x000fea0003800200 */
.L_x_14426:
        /* <DEDUP_REMOVED lines=22> */
.L_x_14433:
        /* <DEDUP_REMOVED lines=13> */
.L_x_14435:
[----:B------:R-:W-:Y:S05]  /*2ce0*/  BSYNC.RECONVERGENT B2 ;  /* 0x0000000000027941 */ /* 0x000fea0003800200 */
.L_x_14434:
        /* <DEDUP_REMOVED lines=43> */
.L_x_14432:
[----:B------:R-:W-:Y:S05]  /*2fa0*/  BSYNC.RECONVERGENT B1 ;  /* 0x0000000000017941 */ /* 0x000fea0003800200 */
.L_x_14431:
        /* <DEDUP_REMOVED lines=22> */
.L_x_14438:
        /* <DEDUP_REMOVED lines=15> */
.L_x_14440:
[----:B------:R-:W-:Y:S05]  /*3200*/  BSYNC.RECONVERGENT B2 ;  /* 0x0000000000027941 */ /* 0x000fea0003800200 */
.L_x_14439:
        /* <DEDUP_REMOVED lines=43> */
.L_x_14437:
[----:B------:R-:W-:Y:S05]  /*34c0*/  BSYNC.RECONVERGENT B1 ;  /* 0x0000000000017941 */ /* 0x000fea0003800200 */
.L_x_14436:
        /* <DEDUP_REMOVED lines=10> */
.L_x_14401:
        /* <DEDUP_REMOVED lines=16> */
.L_x_14444:
        /* <DEDUP_REMOVED lines=13> */
.L_x_14446:
[----:B------:R-:W-:Y:S05]  /*3740*/  BSYNC.RECONVERGENT B2 ;  /* 0x0000000000027941 */ /* 0x000fea0003800200 */
.L_x_14445:
        /* <DEDUP_REMOVED lines=42> */
.L_x_14443:
[----:B------:R-:W-:Y:S05]  /*39f0*/  BSYNC.RECONVERGENT B1 ;  /* 0x0000000000017941 */ /* 0x000fea0003800200 */
.L_x_14442:
        /* <DEDUP_REMOVED lines=22> */
.L_x_14449:
        /* <DEDUP_REMOVED lines=13> */
.L_x_14451:
[----:B------:R-:W-:Y:S05]  /*3c30*/  BSYNC.RECONVERGENT B2 ;  /* 0x0000000000027941 */ /* 0x000fea0003800200 */
.L_x_14450:
        /* <DEDUP_REMOVED lines=43> */
.L_x_14448:
[----:B------:R-:W-:Y:S05]  /*3ef0*/  BSYNC.RECONVERGENT B1 ;  /* 0x0000000000017941 */ /* 0x000fea0003800200 */
.L_x_14447:
[----:B------:R-:W-:Y:S01]  /*3f00*/  ISETP.NE.AND P1, PT, R20, 0x1, PT ;  /* 0x000000011400780c */ /* 0x000fe20003f25270 */
[----:B------:R-:W-:Y:S01]  /*3f10*/  HADD2.F32 R19, -RZ, R12.H1_H1 ;  /* 0x3000000cff137230 */ /* 0x000fe20000004100 */
[----:B------:R-:W-:Y:S01]  /*3f20*/  I2FP.F32.U32 R18, R17 ;  /* 0x0000001100127245 */ /* 0x000fe20000201000 */
[----:B------:R-:W-:Y:S01]  /*3f30*/  BSSY.RECONVERGENT B1, `(.L_x_14452) ;  /* 0x0000049000017945 */ /* 0x000fe20003800200 */
[----:B------:R-:W-:Y:S01]  /*3f40*/  IMAD.MOV.U32 R21, RZ, RZ, 0x2 ;  /* 0x00000002ff157424 */ /* 0x000fe200078e00ff */
[----:B------:R-:W-:Y:S02]  /*3f50*/  MOV R12, R11 ;  /* 0x0000000b000c7202 */ /* 0x000fe40000000f00 */
[----:B------:R-:W-:Y:S01]  /*3f60*/  FFMA.FTZ R17, R18, R75, 1.1641532182693481445e-10 ;  /* 0x2f00000012117423 */ /* 0x000fe2000001004b */
[----:B------:R-:W-:-:S04]  /*3f70*/  FMUL.FTZ R18, R19, R52 ;  /* 0x0000003413127220 */ /* 0x000fc80000410000 */
        /* <DEDUP_REMOVED lines=11> */
.L_x_14454:
        /* <DEDUP_REMOVED lines=13> */
.L_x_14456:
[----:B------:R-:W-:Y:S05]  /*4100*/  BSYNC.RECONVERGENT B2 ;  /* 0x0000000000027941 */ /* 0x000fea0003800200 */
.L_x_14455:
        /* <DEDUP_REMOVED lines=43> */
.L_x_14453:
[----:B------:R-:W-:Y:S05]  /*43c0*/  BSYNC.RECONVERGENT B1 ;  /* 0x0000000000017941 */ /* 0x000fea0003800200 */
.L_x_14452:
[----:B------:R-:W-:Y:S01]  /*43d0*/  ISETP.NE.AND P2, PT, R21, 0x1, PT ;  /* 0x000000011500780c */ /* 0x000fe20003f45270 */
[----:B------:R-:W-:Y:S01]  /*43e0*/  HADD2.F32 R19, -RZ, R13.H0_H0 ;  /* 0x2000000dff137230 */ /* 0x000fe20000004100 */
[----:B------:R-:W-:Y:S01]  /*43f0*/  I2FP.F32.U32 R12, R12 ;  /* 0x0000000c000c7245 */ /* 0x000fe20000201000 */
[----:B------:R-:W-:Y:S01]  /*4400*/  BSSY.RECONVERGENT B1, `(.L_x_14457) ;  /* 0x0000049000017945 */ /* 0x000fe20003800200 */
[----:B------:R-:W-:Y:S02]  /*4410*/  HFMA2 R18, -RZ, RZ, 0, 1.1920928955078125e-07 ;  /* 0x00000002ff127431 */ /* 0x000fe400000001ff */
[----:B------:R-:W-:Y:S01]  /*4420*/  FMUL.FTZ R26, R19, R52 ;  /* 0x00000034131a7220 */ /* 0x000fe20000410000 */
        /* <DEDUP_REMOVED lines=13> */
.L_x_14459:
        /* <DEDUP_REMOVED lines=13> */
.L_x_14461:
[----:B------:R-:W-:Y:S05]  /*45d0*/  BSYNC.RECONVERGENT B2 ;  /* 0x0000000000027941 */ /* 0x000fea0003800200 */
.L_x_14460:
        /* <DEDUP_REMOVED lines=43> */
.L_x_14458:
[----:B------:R-:W-:Y:S05]  /*4890*/  BSYNC.RECONVERGENT B1 ;  /* 0x0000000000017941 */ /* 0x000fea0003800200 */
.L_x_14457:
[----:B------:R-:W-:Y:S01]  /*48a0*/  ISETP.NE.AND P3, PT, R18, 0x1, PT ;  /* 0x000000011200780c */ /* 0x000fe20003f65270 */
[----:B------:R-:W-:Y:S01]  /*48b0*/  HADD2.F32 R13, -RZ, R13.H1_H1 ;  /* 0x3000000dff0d7230 */ /* 0x000fe20000004100 */
[----:B------:R-:W-:Y:S01]  /*48c0*/  I2FP.F32.U32 R12, R12 ;  /* 0x0000000c000c7245 */ /* 0x000fe20000201000 */
[----:B------:R-:W-:Y:S01]  /*48d0*/  BSSY.RECONVERGENT B1, `(.L_x_14462) ;  /* 0x0000049000017945 */ /* 0x000fe20003800200 */
[----:B------:R-:W-:-:S03]  /*48e0*/  IMAD.MOV.U32 R19, RZ, RZ, 0x2 ;  /* 0x00000002ff137424 */ /* 0x000fc600078e00ff */
[----:B------:R-:W-:Y:S01]  /*48f0*/  FFMA.FTZ R17, R12, R75, 1.1641532182693481445e-10 ;  /* 0x2f0000000c117423 */ /* 0x000fe2000001004b */
[----:B------:R-:W-:Y:S01]  /*4900*/  FMUL.FTZ R12, R13, R52 ;  /* 0x000000340d0c7220 */ /* 0x000fe20000410000 */
[----:B------:R-:W-:-:S03]  /*4910*/  MOV R13, R11 ;  /* 0x0000000b000d7202 */ /* 0x000fc60000000f00 */
        /* <DEDUP_REMOVED lines=11> */
.L_x_14464:
        /* <DEDUP_REMOVED lines=13> */
.L_x_14466:
[----:B------:R-:W-:Y:S05]  /*4aa0*/  BSYNC.RECONVERGENT B2 ;  /* 0x0000000000027941 */ /* 0x000fea0003800200 */
.L_x_14465:
        /* <DEDUP_REMOVED lines=43> */
.L_x_14463:
[----:B------:R-:W-:Y:S05]  /*4d60*/  BSYNC.RECONVERGENT B1 ;  /* 0x0000000000017941 */ /* 0x000fea0003800200 */
.L_x_14462:
        /* <DEDUP_REMOVED lines=19> */
.L_x_14469:
        /* <DEDUP_REMOVED lines=13> */
.L_x_14471:
[----:B------:R-:W-:Y:S05]  /*4f70*/  BSYNC.RECONVERGENT B2 ;  /* 0x0000000000027941 */ /* 0x000fea0003800200 */
.L_x_14470:
        /* <DEDUP_REMOVED lines=43> */
.L_x_14468:
[----:B------:R-:W-:Y:S05]  /*5230*/  BSYNC.RECONVERGENT B1 ;  /* 0x0000000000017941 */ /* 0x000fea0003800200 */
.L_x_14467:
[----:B------:R-:W-:Y:S01]  /*5240*/  ISETP.NE.AND P5, PT, R18, 0x1, PT ;  /* 0x000000011200780c */ /* 0x000fe20003fa5270 */
[----:B------:R-:W-:Y:S01]  /*5250*/  HADD2.F32 R17, -RZ, R14.H1_H1 ;  /* 0x3000000eff117230 */ /* 0x000fe20000004100 */
[----:B------:R-:W-:Y:S01]  /*5260*/  I2FP.F32.U32 R12, R13 ;  /* 0x0000000d000c7245 */ /* 0x000fe20000201000 */
[----:B------:R-:W-:Y:S01]  /*5270*/  BSSY.RECONVERGENT B1, `(.L_x_14472) ;  /* 0x0000049000017945 */ /* 0x000fe20003800200 */
[----:B------:R-:W-:-:S03]  /*5280*/  IMAD.MOV.U32 R19, RZ, RZ, 0x2 ;  /* 0x00000002ff137424 */ /* 0x000fc600078e00ff */
[----:B------:R-:W-:Y:S01]  /*5290*/  FFMA.FTZ R13, R12, R75, 1.1641532182693481445e-10 ;  /* 0x2f0000000c0d7423 */ /* 0x000fe2000001004b */
[----:B------:R-:W-:-:S04]  /*52a0*/  FMUL.FTZ R12, R17, R52 ;  /* 0x00000034110c7220 */ /* 0x000fc80000410000 */
        /* <DEDUP_REMOVED lines=12> */
.L_x_14474:
        /* <DEDUP_REMOVED lines=13> */
.L_x_14476:
[----:B------:R-:W-:Y:S05]  /*5440*/  BSYNC.RECONVERGENT B2 ;  /* 0x0000000000027941 */ /* 0x000fea0003800200 */
.L_x_14475:
        /* <DEDUP_REMOVED lines=43> */
.L_x_14473:
[----:B------:R-:W-:Y:S05]  /*5700*/  BSYNC.RECONVERGENT B1 ;  /* 0x0000000000017941 */ /* 0x000fea0003800200 */
.L_x_14472:
        /* <DEDUP_REMOVED lines=19> */
.L_x_14479:
        /* <DEDUP_REMOVED lines=15> */
.L_x_14481:
[----:B------:R-:W-:Y:S05]  /*5930*/  BSYNC.RECONVERGENT B2 ;  /* 0x0000000000027941 */ /* 0x000fea0003800200 */
.L_x_14480:
        /* <DEDUP_REMOVED lines=43> */
.L_x_14478:
[----:B------:R-:W-:Y:S05]  /*5bf0*/  BSYNC.RECONVERGENT B1 ;  /* 0x0000000000017941 */ /* 0x000fea0003800200 */
.L_x_14477:
        /* <DEDUP_REMOVED lines=16> */
.L_x_14441:
        /* <DEDUP_REMOVED lines=45> */
.L_x_14485:
        /* <DEDUP_REMOVED lines=13> */
.L_x_14487:
[----:B------:R-:W-:Y:S05]  /*60a0*/  BSYNC.RECONVERGENT B2 ;  /* 0x0000000000027941 */ /* 0x000fea0003800200 */
.L_x_14486:
        /* <DEDUP_REMOVED lines=41> */
[----:B------:R-:W-:-:S07]  /*6340*/  LOP3.LUT R8, R58, UR30, R57, 0x96, !PT ;  /* 0x0000001e3a087c12 */ /* 0x000fce000f8e9639 */
.L_x_14484:
[----:B------:R-:W-:Y:S05]  /*6350*/  BSYNC.RECONVERGENT B1 ;  /* 0x0000000000017941 */ /* 0x000fea0003800200 */
.L_x_14483:
[----:B------:R-:W-:Y:S01]  /*6360*/  I2FP.F32.U32 R58, R55 ;  /* 0x00000037003a7245 */ /* 0x000fe20000201000 */
[----:B------:R-:W-:Y:S01]  /*6370*/  BSSY.RECONVERGENT B1, `(.L_x_14488) ;  /* 0x000004f000017945 */ /* 0x000fe20003800200 */
[----:B------:R-:W-:Y:S01]  /*6380*/  ISETP.NE.AND P1, PT, R56, 0x1, PT ;  /* 0x000000013800780c */ /* 0x000fe20003f25270 */
[----:B------:R-:W-:Y:S02]  /*6390*/  IMAD.MOV.U32 R57, RZ, RZ, 0x2 ;  /* 0x00000002ff397424 */ /* 0x000fe400078e00ff */
        /* <DEDUP_REMOVED lines=8> */
[----:B------:R-:W-:Y:S02]  /*6420*/  MOV R53, R11 ;  /* 0x0000000b00357202 */ /* 0x000fe40000000f00 */
[----:B------:R-:W-:Y:S01]  /*6430*/  P2R R55, PR, RZ, 0x1 ;  /* 0x00000001ff377803 */ /* 0x000fe20000000000 */
        /* <DEDUP_REMOVED lines=9> */
.L_x_14490:
        /* <DEDUP_REMOVED lines=13> */
.L_x_14492:
[----:B------:R-:W-:Y:S05]  /*65a0*/  BSYNC.RECONVERGENT B2 ;  /* 0x0000000000027941 */ /* 0x000fea0003800200 */
.L_x_14491:
        /* <DEDUP_REMOVED lines=43> */
.L_x_14489:
[----:B------:R-:W-:Y:S05]  /*6860*/  BSYNC.RECONVERGENT B1 ;  /* 0x0000000000017941 */ /* 0x000fea0003800200 */
.L_x_14488:
[----:B------:R-:W-:Y:S01]  /*6870*/  I2FP.F32.U32 R56, R53 ;  /* 0x0000003500387245 */ /* 0x000fe20000201000 */
[----:B------:R-:W-:Y:S01]  /*6880*/  BSSY.RECONVERGENT B1, `(.L_x_14493) ;  /* 0x000004e000017945 */ /* 0x000fe20003800200 */
[----:B------:R-:W-:-:S03]  /*6890*/  ISETP.NE.AND P1, PT, R57, 0x1, PT ;  /* 0x000000013900780c */ /* 0x000fc60003f25270 */
[----:B------:R-:W-:-:S05]  /*68a0*/  FFMA.FTZ R53, R56, R75, 1.1641532182693481445e-10 ;  /* 0x2f00000038357423 */ /* 0x000fca000001004b */
[----:B------:R-:W-:Y:S01]  /*68b0*/  FSETP.GTU.FTZ.AND P0, PT, R53, R50, PT ;  /* 0x000000323500720b */ /* 0x000fe20003f1c000 */
[----:B------:R-:W-:-:S05]  /*68c0*/  HADD2.F32 R53, -RZ, R16.H1_H1 ;  /* 0x30000010ff357230 */ /* 0x000fca0000004100 */
[----:B------:R-:W-:Y:S01]  /*68d0*/  FMUL.FTZ R16, R53, R52 ;  /* 0x0000003435107220 */ /* 0x000fe20000410000 */
[----:B------:R-:W-:-:S03]  /*68e0*/  HFMA2 R53, -RZ, RZ, 0, 1.1920928955078125e-07 ;  /* 0x00000002ff357431 */ /* 0x000fc600000001ff */
        /* <DEDUP_REMOVED lines=14> */
.L_x_14495:
        /* <DEDUP_REMOVED lines=13> */
.L_x_14497:
[----:B------:R-:W-:Y:S05]  /*6aa0*/  BSYNC.RECONVERGENT B2 ;  /* 0x0000000000027941 */ /* 0x000fea0003800200 */
.L_x_14496:
        /* <DEDUP_REMOVED lines=43> */
.L_x_14494:
[----:B------:R-:W-:Y:S05]  /*6d60*/  BSYNC.RECONVERGENT B1 ;  /* 0x0000000000017941 */ /* 0x000fea0003800200 */
.L_x_14493:
[----:B------:R-:W-:Y:S01]  /*6d70*/  I2FP.F32.U32 R16, R16 ;  /* 0x0000001000107245 */ /* 0x000fe20000201000 */
[----:B------:R-:W-:Y:S01]  /*6d80*/  BSSY.RECONVERGENT B1, `(.L_x_14498) ;  /* 0x000004e000017945 */ /* 0x000fe20003800200 */
[----:B------:R-:W-:Y:S01]  /*6d90*/  ISETP.NE.AND P2, PT, R53, 0x1, PT ;  /* 0x000000013500780c */ /* 0x000fe20003f45270 */
[----:B------:R-:W-:Y:S02]  /*6da0*/  IMAD.MOV.U32 R56, RZ, RZ, 0x2 ;  /* 0x00000002ff387424 */ /* 0x000fe400078e00ff */
[----:B------:R-:W-:-:S05]  /*6db0*/  FFMA.FTZ R57, R16, R75, 1.1641532182693481445e-10 ;  /* 0x2f00000010397423 */ /* 0x000fca000001004b */
[----:B------:R-:W-:Y:S01]  /*6dc0*/  FSETP.GTU.FTZ.AND P1, PT, R57, R50, PT ;  /* 0x000000323900720b */ /* 0x000fe20003f3c000 */
[----:B------:R-:W-:-:S05]  /*6dd0*/  HADD2.F32 R57, -RZ, R17.H0_H0 ;  /* 0x20000011ff397230 */ /* 0x000fca0000004100 */
[----:B------:R-:W-:-:S04]  /*6de0*/  FMUL.FTZ R16, R57, R52 ;  /* 0x0000003439107220 */ /* 0x000fc80000410000 */
[----:B------:R-:W-:-:S05]  /*6df0*/  FMUL.FTZ R16, R16, R51 ;  /* 0x0000003310107220 */ /* 0x000fca0000410000 */
        /* <DEDUP_REMOVED lines=13> */
.L_x_14500:
        /* <DEDUP_REMOVED lines=13> */
.L_x_14502:
[----:B------:R-:W-:Y:S05]  /*6fa0*/  BSYNC.RECONVERGENT B2 ;  /* 0x0000000000027941 */ /* 0x000fea0003800200 */
.L_x_14501:
        /* <DEDUP_REMOVED lines=43> */
.L_x_14499:
[----:B------:R-:W-:Y:S05]  /*7260*/  BSYNC.RECONVERGENT B1 ;  /* 0x0000000000017941 */ /* 0x000fea0003800200 */
.L_x_14498:
[----:B------:R-:W-:Y:S01]  /*7270*/  I2FP.F32.U32 R16, R16 ;  /* 0x0000001000107245 */ /* 0x000fe20000201000 */
[----:B------:R-:W-:Y:S01]  /*7280*/  HADD2.F32 R53, -RZ, R17.H1_H1 ;  /* 0x30000011ff357230 */ /* 0x000fe20000004100 */
        /* <DEDUP_REMOVED lines=20> */
.L_x_14505:
        /* <DEDUP_REMOVED lines=13> */
.L_x_14507:
[----:B------:R-:W-:Y:S05]  /*74a0*/  BSYNC.RECONVERGENT B2 ;  /* 0x0000000000027941 */ /* 0x000fea0003800200 */
.L_x_14506:
        /* <DEDUP_REMOVED lines=43> */
.L_x_14504:
[----:B------:R-:W-:Y:S05]  /*7760*/  BSYNC.RECONVERGENT B1 ;  /* 0x0000000000017941 */ /* 0x000fea0003800200 */
.L_x_14503:
        /* <DEDUP_REMOVED lines=22> */
.L_x_14510:
        /* <DEDUP_REMOVED lines=13> */
.L_x_14512:
[----:B------:R-:W-:Y:S05]  /*79a0*/  BSYNC.RECONVERGENT B2 ;  /* 0x0000000000027941 */ /* 0x000fea0003800200 */
.L_x_14511:
        /* <DEDUP_REMOVED lines=43> */
.L_x_14509:
[----:B------:R-:W-:Y:S05]  /*7c60*/  BSYNC.RECONVERGENT B1 ;  /* 0x0000000000017941 */ /* 0x000fea0003800200 */
.L_x_14508:
        /* <DEDUP_REMOVED lines=22> */
.L_x_14515:
        /* <DEDUP_REMOVED lines=13> */
.L_x_14517:
[----:B------:R-:W-:Y:S05]  /*7ea0*/  BSYNC.RECONVERGENT B2 ;  /* 0x0000000000027941 */ /* 0x000fea0003800200 */
.L_x_14516:
        /* <DEDUP_REMOVED lines=43> */
.L_x_14514:
[----:B------:R-:W-:Y:S05]  /*8160*/  BSYNC.RECONVERGENT B1 ;  /* 0x0000000000017941 */ /* 0x000fea0003800200 */
.L_x_14513:
        /* <DEDUP_REMOVED lines=22> */
.L_x_14520:
        /* <DEDUP_REMOVED lines=15> */
.L_x_14522:
[----:B------:R-:W-:Y:S05]  /*83c0*/  BSYNC.RECONVERGENT B2 ;  /* 0x0000000000027941 */ /* 0x000fea0003800200 */
.L_x_14521:
        /* <DEDUP_REMOVED lines=40> */
[----:B------:R-:W-:Y:S02]  /*8650*/  LOP3.LUT R8, R58, UR30, R57, 0x96, !PT ;  /* 0x0000001e3a087c12 */ /* 0x000fe4000f8e9639 */
[----:B------:R-:W-:Y:S02]  /*8660*/  MOV R11, R56 ;  /* 0x00000038000b7202 */ /* 0x000fe40000000f00 */
[----:B------:R-:W-:-:S07]  /*8670*/  MOV R10, R16 ;  /* 0x00000010000a7202 */ /* 0x000fce0000000f00 */
.L_x_14519:
[----:B------:R-:W-:Y:S05]  /*8680*/  BSYNC.RECONVERGENT B1 ;  /* 0x0000000000017941 */ /* 0x000fea0003800200 */
.L_x_14518:
        /* <DEDUP_REMOVED lines=10> */
.L_x_14482:
        /* <DEDUP_REMOVED lines=16> */
.L_x_14526:
        /* <DEDUP_REMOVED lines=13> */
.L_x_14528:
[----:B------:R-:W-:Y:S05]  /*8900*/  BSYNC.RECONVERGENT B2 ;  /* 0x0000000000027941 */ /* 0x000fea0003800200 */
.L_x_14527:
        /* <DEDUP_REMOVED lines=43> */
.L_x_14525:
[----:B------:R-:W-:Y:S05]  /*8bc0*/  BSYNC.RECONVERGENT B1 ;  /* 0x0000000000017941 */ /* 0x000fea0003800200 */
.L_x_14524:
[----:B------:R-:W-:Y:S01]  /*8bd0*/  ISETP.NE.AND P0, PT, R14, 0x1, PT ;  /* 0x000000010e00780c */ /* 0x000fe20003f05270 */
[----:B-----5:R-:W-:Y:S01]  /*8be0*/  HADD2.F32 R15, -RZ, R16.H0_H0 ;  /* 0x20000010ff0f7230 */ /* 0x020fe20000004100 */
[----:B------:R-:W-:Y:S01]  /*8bf0*/  I2FP.F32.U32 R12, R12 ;  /* 0x0000000c000c7245 */ /* 0x000fe20000201000 */
[----:B------:R-:W-:Y:S01]  /*8c00*/  BSSY.RECONVERGENT B1, `(.L_x_14529) ;  /* 0x000004a000017945 */ /* 0x000fe20003800200 */
[----:B------:R-:W-:Y:S02]  /*8c10*/  HFMA2 R46, -RZ, RZ, 0, 1.1920928955078125e-07 ;  /* 0x00000002ff2e7431 */ /* 0x000fe400000001ff */
[----:B------:R-:W-:Y:S01]  /*8c20*/  FMUL.FTZ R44, R15, R52 ;  /* 0x000000340f2c7220 */ /* 0x000fe20000410000 */
[----:B------:R-:W-:-:S03]  /*8c30*/  FFMA.FTZ R13, R12, R75, 1.1641532182693481445e-10 ;  /* 0x2f0000000c0d7423 */ /* 0x000fc6000001004b */
[----:B------:R-:W-:Y:S02]  /*8c40*/  FMUL.FTZ R44, R44, R51 ;  /* 0x000000332c2c7220 */ /* 0x000fe40000410000 */
        /* <DEDUP_REMOVED lines=12> */
.L_x_14531:
        /* <DEDUP_REMOVED lines=13> */
.L_x_14533:
[----:B------:R-:W-:Y:S05]  /*8de0*/  BSYNC.RECONVERGENT B2 ;  /* 0x0000000000027941 */ /* 0x000fea0003800200 */
.L_x_14532:
        /* <DEDUP_REMOVED lines=43> */
.L_x_14530:
[----:B------:R-:W-:Y:S05]  /*90a0*/  BSYNC.RECONVERGENT B1 ;  /* 0x0000000000017941 */ /* 0x000fea0003800200 */
.L_x_14529:
        /* <DEDUP_REMOVED lines=19> */
.L_x_14536:
        /* <DEDUP_REMOVED lines=13> */
.L_x_14538:
[----:B------:R-:W-:Y:S05]  /*92b0*/  BSYNC.RECONVERGENT B2 ;  /* 0x0000000000027941 */ /* 0x000fea0003800200 */
.L_x_14537:
        /* <DEDUP_REMOVED lines=43> */
.L_x_14535:
[----:B------:R-:W-:Y:S05]  /*9570*/  BSYNC.RECONVERGENT B1 ;  /* 0x0000000000017941 */ /* 0x000fea0003800200 */
.L_x_14534:
[----:B------:R-:W-:Y:S01]  /*9580*/  ISETP.NE.AND P2, PT, R14, 0x1, PT ;  /* 0x000000010e00780c */ /* 0x000fe20003f45270 */
[----:B------:R-:W-:Y:S01]  /*9590*/  HADD2.F32 R15, -RZ, R17.H0_H0 ;  /* 0x20000011ff0f7230 */ /* 0x000fe20000004100 */
[----:B------:R-:W-:Y:S01]  /*95a0*/  I2FP.F32.U32 R12, R13 ;  /* 0x0000000d000c7245 */ /* 0x000fe20000201000 */
[----:B------:R-:W-:Y:S03]  /*95b0*/  BSSY.RECONVERGENT B1, `(.L_x_14539) ;  /* 0x0000049000017945 */ /* 0x000fe60003800200 */
[----:B------:R-:W-:Y:S01]  /*95c0*/  FMUL.FTZ R46, R15, R52 ;  /* 0x000000340f2e7220 */ /* 0x000fe20000410000 */
        /* <DEDUP_REMOVED lines=14> */
.L_x_14541:
        /* <DEDUP_REMOVED lines=13> */
.L_x_14543:
[----:B------:R-:W-:Y:S05]  /*9780*/  BSYNC.RECONVERGENT B2 ;  /* 0x0000000000027941 */ /* 0x000fea0003800200 */
.L_x_14542:
        /* <DEDUP_REMOVED lines=43> */
.L_x_14540:
[----:B------:R-:W-:Y:S05]  /*9a40*/  BSYNC.RECONVERGENT B1 ;  /* 0x0000000000017941 */ /* 0x000fea0003800200 */
.L_x_14539:
        /* <DEDUP_REMOVED lines=19> */
.L_x_14546:
        /* <DEDUP_REMOVED lines=13> */
.L_x_14548:
[----:B------:R-:W-:Y:S05]  /*9c50*/  BSYNC.RECONVERGENT B2 ;  /* 0x0000000000027941 */ /* 0x000fea0003800200 */
.L_x_14547:
        /* <DEDUP_REMOVED lines=43> */
.L_x_14545:
[----:B------:R-:W-:Y:S05]  /*9f10*/  BSYNC.RECONVERGENT B1 ;  /* 0x0000000000017941 */ /* 0x000fea0003800200 */
.L_x_14544:
[----:B------:R-:W-:Y:S01]  /*9f20*/  ISETP.NE.AND P4, PT, R14, 0x1, PT ;  /* 0x000000010e00780c */ /* 0x000fe20003f85270 */
[----:B------:R-:W-:Y:S01]  /*9f30*/  HADD2.F32 R15, -RZ, R18.H0_H0 ;  /* 0x20000012ff0f7230 */ /* 0x000fe20000004100 */
[----:B------:R-:W-:Y:S01]  /*9f40*/  I2FP.F32.U32 R12, R13 ;  /* 0x0000000d000c7245 */ /* 0x000fe20000201000 */
[----:B------:R-:W-:Y:S01]  /*9f50*/  BSSY.RECONVERGENT B1, `(.L_x_14549) ;  /* 0x0000049000017945 */ /* 0x000fe20003800200 */
[----:B------:R-:W-:-:S03]  /*9f60*/  HFMA2 R17, -RZ, RZ, 0, 1.1920928955078125e-07 ;  /* 0x00000002ff117431 */ /* 0x000fc600000001ff */
        /* <DEDUP_REMOVED lines=14> */
.L_x_14551:
        /* <DEDUP_REMOVED lines=13> */
.L_x_14553:
[----:B------:R-:W-:Y:S05]  /*a120*/  BSYNC.RECONVERGENT B2 ;  /* 0x0000000000027941 */ /* 0x000fea0003800200 */
.L_x_14552:
        /* <DEDUP_REMOVED lines=43> */
.L_x_14550:
[----:B------:R-:W-:Y:S05]  /*a3e0*/  BSYNC.RECONVERGENT B1 ;  /* 0x0000000000017941 */ /* 0x000fea0003800200 */
.L_x_14549:
        /* <DEDUP_REMOVED lines=19> */
.L_x_14556:
        /* <DEDUP_REMOVED lines=13> */
.L_x_14558:
[----:B------:R-:W-:Y:S05]  /*a5f0*/  BSYNC.RECONVERGENT B2 ;  /* 0x0000000000027941 */ /* 0x000fea0003800200 */
.L_x_14557:
        /* <DEDUP_REMOVED lines=43> */
.L_x_14555:
[----:B------:R-:W-:Y:S05]  /*a8b0*/  BSYNC.RECONVERGENT B1 ;  /* 0x0000000000017941 */ /* 0x000fea0003800200 */
.L_x_14554:
        /* <DEDUP_REMOVED lines=19> */
.L_x_14561:
        /* <DEDUP_REMOVED lines=15> */
.L_x_14563:
[----:B------:R-:W-:Y:S05]  /*aae0*/  BSYNC.RECONVERGENT B2 ;  /* 0x0000000000027941 */ /* 0x000fea0003800200 */
.L_x_14562:
        /* <DEDUP_REMOVED lines=43> */
.L_x_14560:
[----:B------:R-:W-:Y:S05]  /*ada0*/  BSYNC.RECONVERGENT B1 ;  /* 0x0000000000017941 */ /* 0x000fea0003800200 */
.L_x_14559:
        /* <DEDUP_REMOVED lines=16> */
.L_x_14523:
        /* <DEDUP_REMOVED lines=16> */
[----:B------:R-:W-:-:S04]  /*afb0*/  SEL R16, RZ, 0x100, !P0 ;  /* 0x00000100ff107807 */ /* 0x000fc80004000000 */
        /* <DEDUP_REMOVED lines=12> */
[----:B------:R-:W1:Y:S03]  /*b080*/  S2R R56, SR_TID.X ;  /* 0x0000000000387919 */ /* 0x000e660000002100 */
[----:B------:R-:W-:Y:S01]  /*b090*/  FADD.FTZ R55, R52, R47 ;  /* 0x0000002f34377221 */ /* 0x000fe20000010000 */
[----:B------:R0:W-:Y:S03]  /*b0a0*/  STG.E.128 desc[UR8][R18.64+0x10], R12 ;  /* 0x0000100c12007986 */ /* 0x0001e6000c101d08 */
[----:B------:R-:W-:Y:S01]  /*b0b0*/  FADD.FTZ R52, R55, R12 ;  /* 0x0000000c37347221 */ /* 0x000fe20000010000 */
[----:B------:R0:W-:Y:S03]  /*b0c0*/  STG.E.64 desc[UR8][R50.64], R16 ;  /* 0x0000001032007986 */ /* 0x0001e6000c101b08 */
[----:B------:R-:W-:-:S04]  /*b0d0*/  FADD.FTZ R55, R52, R13 ;  /* 0x0000000d34377221 */ /* 0x000fc80000010000 */
[----:B------:R-:W-:-:S04]  /*b0e0*/  FADD.FTZ R52, R55, R14 ;  /* 0x0000000e37347221 */ /* 0x000fc80000010000 */
[----:B------:R-:W-:Y:S01]  /*b0f0*/  FADD.FTZ R52, R52, R15 ;  /* 0x0000000f34347221 */ /* 0x000fe20000010000 */
[----:B-1----:R-:W-:-:S04]  /*b100*/  LOP3.LUT R56, R56, 0x1f, RZ, 0xc0, !PT ;  /* 0x0000001f38387812 */ /* 0x002fc800078ec0ff */
[----:B------:R-:W-:Y:S01]  /*b110*/  ISETP.NE.AND P0, PT, R56, RZ, PT ;  /* 0x000000ff3800720c */ /* 0x000fe20003f05270 */
[----:B0-----:R-:W-:-:S12]  /*b120*/  BRA.DIV UR4, `(.L_x_14564) ;  /* 0x0000000a04187947 */ /* 0x001fd8000b800000 */
        /* <DEDUP_REMOVED lines=53> */
.L_x_14577:
        /* <DEDUP_REMOVED lines=25> */
[C---:B-1----:R-:W-:Y:S01]  /*b610*/  FMUL.FTZ R21, R50.reuse, R21 ;  /* 0x0000001532157220 */ /* 0x042fe20000410000 */
[----:B------:R-:W-:Y:S01]  /*b620*/  FMUL.FTZ R20, R50, R23 ;  /* 0x0000001732147220 */ /* 0x000fe20000410000 */
[----:B------:R-:W-:Y:S01]  /*b630*/  FADD.FTZ R23, -R55, R15 ;  /* 0x0000000f37177221 */ /* 0x000fe20000010100 */
[----:B0-----:R-:W-:-:S04]  /*b640*/  IMAD.WIDE.U32 R54, R54, 0x10, R16 ;  /* 0x0000001036367825 */ /* 0x001fc800078e0010 */
[----:B------:R-:W-:Y:S01]  /*b650*/  FFMA.FTZ R12, R21, R68, R38 ;  /* 0x00000044150c7223 */ /* 0x000fe20000010026 */
[----:B------:R-:W-:Y:S01]  /*b660*/  FFMA.FTZ R25, R20, R67, R39 ;  /* 0x0000004314197223 */ /* 0x000fe20000010027 */
[----:B------:R-:W-:Y:S01]  /*b670*/  FMUL.FTZ R14, R50, R19 ;  /* 0x00000013320e7220 */ /* 0x000fe20000410000 */
[----:B------:R-:W-:-:S04]  /*b680*/  IMAD.WIDE.U32 R20, R49, 0x10, R16 ;  /* 0x0000001031147825 */ /* 0x000fc800078e0010 */
[C---:B------:R-:W-:Y:S01]  /*b690*/  FMUL.FTZ R17, R50.reuse, R18 ;  /* 0x0000001232117220 */ /* 0x040fe20000410000 */
[C---:B------:R-:W-:Y:S01]  /*b6a0*/  FMUL.FTZ R16, R50.reuse, R23 ;  /* 0x0000001732107220 */ /* 0x040fe20000410000 */
[----:B------:R-:W-:Y:S01]  /*b6b0*/  F2FP.F16.F32.PACK_AB R15, R25, R12 ;  /* 0x0000000c190f723e */ /* 0x000fe200000000ff */
[C---:B------:R-:W-:Y:S01]  /*b6c0*/  FMUL.FTZ R19, R50.reuse, R52 ;  /* 0x0000003432137220 */ /* 0x040fe20000410000 */
[----:B------:R-:W0:Y:S01]  /*b6d0*/  @!P0 LDC.64 R24, c[0x0][0x3c0] ;  /* 0x0000f000ff188b82 */ /* 0x000e220000000a00 */
[C---:B------:R-:W-:Y:S01]  /*b6e0*/  FMUL.FTZ R57, R50.reuse, R57 ;  /* 0x0000003932397220 */ /* 0x040fe20000410000 */
[C---:B------:R-:W-:Y:S01]  /*b6f0*/  FMUL.FTZ R58, R50.reuse, R58 ;  /* 0x0000003a323a7220 */ /* 0x040fe20000410000 */
[----:B------:R-:W-:Y:S01]  /*b700*/  FFMA.FTZ R12, R17, R74, R40 ;  /* 0x0000004a110c7223 */ /* 0x000fe20000010028 */
[----:B------:R-:W-:Y:S01]  /*b710*/  FMUL.FTZ R49, R50, R13 ;  /* 0x0000000d32317220 */ /* 0x000fe20000410000 */
[----:B------:R-:W-:Y:S01]  /*b720*/  FFMA.FTZ R17, R14, R73, R41 ;  /* 0x000000490e117223 */ /* 0x000fe20000010029 */
[----:B------:R-:W-:Y:S01]  /*b730*/  FFMA.FTZ R13, R19, R72, R42 ;  /* 0x00000048130d7223 */ /* 0x000fe2000001002a */
[----:B------:R-:W-:Y:S01]  /*b740*/  FFMA.FTZ R14, R57, R70, R36 ;  /* 0x00000046390e7223 */ /* 0x000fe20000010024 */
[----:B------:R-:W1:Y:S01]  /*b750*/  LDC.64 R22, c[0x0][0x380] ;  /* 0x0000e000ff167b82 */ /* 0x000e620000000a00 */
[----:B------:R-:W-:Y:S01]  /*b760*/  FFMA.FTZ R19, R58, R69, R37 ;  /* 0x000000453a137223 */ /* 0x000fe20000010025 */
[----:B------:R-:W-:Y:S01]  /*b770*/  FFMA.FTZ R49, R49, R5, R30 ;  /* 0x0000000531317223 */ /* 0x000fe2000001001e */
[----:B------:R-:W-:Y:S01]  /*b780*/  FFMA.FTZ R16, R16, R6, R31 ;  /* 0x0000000610107223 */ /* 0x000fe2000001001f */
[----:B------:R-:W-:Y:S01]  /*b790*/  F2FP.F16.F32.PACK_AB R12, R17, R12 ;  /* 0x0000000c110c723e */ /* 0x000fe200000000ff */
[C---:B------:R-:W-:Y:S01]  /*b7a0*/  FMUL.FTZ R17, R50.reuse, R44 ;  /* 0x0000002c32117220 */ /* 0x040fe20000410000 */
[C---:B------:R-:W-:Y:S01]  /*b7b0*/  FMUL.FTZ R18, R50.reuse, R45 ;  /* 0x0000002d32127220 */ /* 0x040fe20000410000 */
[C---:B------:R-:W-:Y:S01]  /*b7c0*/  FMUL.FTZ R56, R50.reuse, R56 ;  /* 0x0000003832387220 */ /* 0x040fe20000410000 */
[C---:B------:R-:W-:Y:S01]  /*b7d0*/  FMUL.FTZ R45, R50.reuse, R46 ;  /* 0x0000002e322d7220 */ /* 0x040fe20000410000 */
[----:B------:R-:W-:Y:S01]  /*b7e0*/  F2FP.F16.F32.PACK_AB R14, R19, R14 ;  /* 0x0000000e130e723e */ /* 0x000fe200000000ff */
        /* <DEDUP_REMOVED lines=17> */
[----:B------:R-:W-:Y:S01]  /*b900*/  F2FP.F16.F32.PACK_AB R16, R45, R16 ;  /* 0x000000102d10723e */ /* 0x000fe200000000ff */
[----:B-1----:R-:W-:Y:S02]  /*b910*/  IMAD R48, R22, 0x4, R48 ;  /* 0x0000000416307824 */ /* 0x002fe400078e0230 */
[----:B------:R0:W-:Y:S03]  /*b920*/  @!P0 STG.E desc[UR8][R26.64], R50 ;  /* 0x000000321a008986 */ /* 0x0001e6000c101908 */
[----:B------:R-:W-:Y:S01]  /*b930*/  ISETP.GE.AND P0, PT, R48, R23, PT ;  /* 0x000000173000720c */ /* 0x000fe20003f06270 */
[----:B------:R0:W-:Y:S04]  /*b940*/  STG.E.128 desc[UR8][R20.64], R12 ;  /* 0x0000000c14007986 */ /* 0x0001e8000c101d08 */
[----:B------:R0:W-:Y:S08]  /*b950*/  STG.E.128 desc[UR8][R54.64], R16 ;  /* 0x0000001036007986 */ /* 0x0001f0000c101d08 */
[----:B------:R-:W-:Y:S05]  /*b960*/  @!P0 BRA `(.L_x_14565) ;  /* 0xffffff5000608947 */ /* 0x000fea000383ffff */
[----:B------:R-:W-:Y:S05]  /*b970*/  BSYNC B0 ;  /* 0x0000000000007941 */ /* 0x000fea0003800000 */
.L_x_14400:
[----:B------:R-:W-:Y:S05]  /*b980*/  EXIT ;  /* 0x000000000000794d */ /* 0x000fea0003800000 */
.L_x_14564:
        /* <DEDUP_REMOVED lines=8> */
.L_x_14567:
[----:B------:R-:W-:Y:S05]  /*ba10*/  BSYNC B1 ;  /* 0x0000000000017941 */ /* 0x000fea0003800000 */
.L_x_14566:
        /* <DEDUP_REMOVED lines=9> */
.L_x_14568:
[----:B------:R-:W-:Y:S02]  /*bab0*/  IMAD.MOV.U32 R58, RZ, RZ, 0x4 ;  /* 0x00000004ff3a7424 */ /* 0x000fe400078e00ff */
[----:B------:R-:W-:-:S04]  /*bac0*/  IMAD.MOV.U32 R17, RZ, RZ, R57 ;  /* 0x000000ffff117224 */ /* 0x000fc800078e0039 */
[----:B------:R-:W-:-:S05]  /*bad0*/  FADD.FTZ R19, R18, R17 ;  /* 0x0000001112137221 */ /* 0x000fca0000010000 */
[----:B------:R-:W-:-:S07]  /*bae0*/  MOV R59, R19 ;  /* 0x00000013003b7202 */ /* 0x000fce0000000f00 */
[----:B------:R-:W-:Y:S05]  /*baf0*/  WARPSYNC.COLLECTIVE R56, `(.L_x_14569) ;  /* 0x0000000038087348 */ /* 0x000fea0003c00000 */
[----:B------:R0:W1:Y:S02]  /*bb00*/  SHFL.BFLY P1, R57, R59, R58, R63 ;  /* 0x0c00003a3b397389 */ /* 0x000064000002003f */
[----:B01----:R-:W-:Y:S05]  /*bb10*/  ENDCOLLECTIVE ;  /* 0x000000000000791b */ /* 0x003fea0003800000 */
.L_x_14569:
[----:B------:R-:W-:Y:S01]  /*bb20*/  HFMA2 R58, -RZ, RZ, 0, 4.76837158203125e-07 ;  /* 0x00000008ff3a7431 */ /* 0x000fe200000001ff */
[----:B------:R-:W-:-:S05]  /*bb30*/  MOV R16, R57 ;  /* 0x0000003900107202 */ /* 0x000fca0000000f00 */
[----:B------:R-:W-:-:S04]  /*bb40*/  FADD.FTZ R50, R19, R16 ;  /* 0x0000001013327221 */ /* 0x000fc80000010000 */
[----:B------:R-:W-:-:S07]  /*bb50*/  IMAD.MOV.U32 R59, RZ, RZ, R50 ;  /* 0x000000ffff3b7224 */ /* 0x000fce00078e0032 */
[----:B------:R-:W-:Y:S05]  /*bb60*/  WARPSYNC.COLLECTIVE R56, `(.L_x_14570) ;  /* 0x0000000038087348 */ /* 0x000fea0003c00000 */
[----:B------:R0:W1:Y:S02]  /*bb70*/  SHFL.BFLY P1, R57, R59, R58, R63 ;  /* 0x0c00003a3b397389 */ /* 0x000064000002003f */
[----:B01----:R-:W-:Y:S05]  /*bb80*/  ENDCOLLECTIVE ;  /* 0x000000000000791b */ /* 0x003fea0003800000 */
.L_x_14570:
        /* <DEDUP_REMOVED lines=8> */
.L_x_14571:
        /* <DEDUP_REMOVED lines=40> */
.L_x_14572:
[----:B------:R-:W-:Y:S02]  /*be90*/  IMAD.MOV.U32 R58, RZ, RZ, 0x2 ;  /* 0x00000002ff3a7424 */ /* 0x000fe400078e00ff */
[----:B------:R-:W-:-:S04]  /*bea0*/  IMAD.MOV.U32 R19, RZ, RZ, R57 ;  /* 0x000000ffff137224 */ /* 0x000fc800078e0039 */
[----:B------:R-:W-:-:S05]  /*beb0*/  FADD.FTZ R19, R16, R19 ;  /* 0x0000001310137221 */ /* 0x000fca0000010000 */
[----:B------:R-:W-:-:S07]  /*bec0*/  MOV R59, R19 ;  /* 0x00000013003b7202 */ /* 0x000fce0000000f00 */
[----:B------:R-:W-:Y:S05]  /*bed0*/  WARPSYNC.COLLECTIVE R56, `(.L_x_14573) ;  /* 0x0000000038087348 */ /* 0x000fea0003c00000 */
[----:B------:R0:W1:Y:S02]  /*bee0*/  SHFL.BFLY P1, R57, R59, R58, R63 ;  /* 0x0c00003a3b397389 */ /* 0x000064000002003f */
[----:B01----:R-:W-:Y:S05]  /*bef0*/  ENDCOLLECTIVE ;  /* 0x000000000000791b */ /* 0x003fea0003800000 */
.L_x_14573:
[----:B------:R-:W-:Y:S01]  /*bf00*/  HFMA2 R58, -RZ, RZ, 0, 2.384185791015625e-07 ;  /* 0x00000004ff3a7431 */ /* 0x000fe200000001ff */
[----:B------:R-:W-:-:S05]  /*bf10*/  MOV R18, R57 ;  /* 0x0000003900127202 */ /* 0x000fca0000000f00 */
[----:B------:R-:W-:-:S04]  /*bf20*/  FADD.FTZ R18, R19, R18 ;  /* 0x0000001213127221 */ /* 0x000fc80000010000 */
[----:B------:R-:W-:-:S07]  /*bf30*/  IMAD.MOV.U32 R59, RZ, RZ, R18 ;  /* 0x000000ffff3b7224 */ /* 0x000fce00078e0012 */
[----:B------:R-:W-:Y:S05]  /*bf40*/  WARPSYNC.COLLECTIVE R56, `(.L_x_14574) ;  /* 0x0000000038087348 */ /* 0x000fea0003c00000 */
[----:B------:R0:W1:Y:S02]  /*bf50*/  SHFL.BFLY P1, R57, R59, R58, R63 ;  /* 0x0c00003a3b397389 */ /* 0x000064000002003f */
[----:B01----:R-:W-:Y:S05]  /*bf60*/  ENDCOLLECTIVE ;  /* 0x000000000000791b */ /* 0x003fea0003800000 */
.L_x_14574:
[----:B------:R-:W-:Y:S02]  /*bf70*/  IMAD.MOV.U32 R58, RZ, RZ, 0x8 ;  /* 0x00000008ff3a7424 */ /* 0x000fe400078e00ff */
[----:B------:R-:W-:-:S04]  /*bf80*/  IMAD.MOV.U32 R55, RZ, RZ, R57 ;  /* 0x000000ffff377224 */ /* 0x000fc800078e0039 */
[----:B------:R-:W-:-:S05]  /*bf90*/  FADD.FTZ R55, R18, R55 ;  /* 0x0000003712377221 */ /* 0x000fca0000010000 */
[----:B------:R-:W-:-:S07]  /*bfa0*/  MOV R59, R55 ;  /* 0x00000037003b7202 */ /* 0x000fce0000000f00 */
[----:B------:R-:W-:Y:S05]  /*bfb0*/  WARPSYNC.COLLECTIVE R56, `(.L_x_14575) ;  /* 0x0000000038087348 */ /* 0x000fea0003c00000 */
[----:B------:R0:W1:Y:S02]  /*bfc0*/  SHFL.BFLY P1, R57, R59, R58, R63 ;  /* 0x0c00003a3b397389 */ /* 0x000064000002003f */
[----:B01----:R-:W-:Y:S05]  /*bfd0*/  ENDCOLLECTIVE ;  /* 0x000000000000791b */ /* 0x003fea0003800000 */
.L_x_14575:
[----:B------:R-:W-:Y:S01]  /*bfe0*/  HFMA2 R58, -RZ, RZ, 0, 9.5367431640625e-07 ;  /* 0x00000010ff3a7431 */ /* 0x000fe200000001ff */
[----:B------:R-:W-:-:S05]  /*bff0*/  MOV R50, R57 ;  /* 0x0000003900327202 */ /* 0x000fca0000000f00 */
[----:B------:R-:W-:-:S04]  /*c000*/  FADD.FTZ R50, R55, R50 ;  /* 0x0000003237327221 */ /* 0x000fc80000010000 */
[----:B------:R-:W-:-:S07]  /*c010*/  IMAD.MOV.U32 R59, RZ, RZ, R50 ;  /* 0x000000ffff3b7224 */ /* 0x000fce00078e0032 */
[----:B------:R-:W-:Y:S05]  /*c020*/  WARPSYNC.COLLECTIVE R56, `(.L_x_14576) ;  /* 0x0000000038087348 */ /* 0x000fea0003c00000 */
[----:B------:R0:W1:Y:S02]  /*c030*/  SHFL.BFLY P1, R57, R59, R58, R63 ;  /* 0x0c00003a3b397389 */ /* 0x000064000002003f */
[----:B01----:R-:W-:Y:S05]  /*c040*/  ENDCOLLECTIVE ;  /* 0x000000000000791b */ /* 0x003fea0003800000 */
.L_x_14576:
[----:B------:R-:W-:Y:S05]  /*c050*/  BRA `(.L_x_14577) ;  /* 0xfffffff400087947 */ /* 0x000fea000383ffff */
.L_x_14578:
        /* <DEDUP_REMOVED lines=10> */
.L_x_20342:


//--------------------- .text._ZN10layer_norm13ln_fwd_kernelINS_13Kernel_traitsIf6__halffS2_fjLj512ELj1ELj4ELj1ELj16ENS_18Kernel_traits_baseILj512EfS2_fS2_fjLj128EEEEELb1ELb0ELb1ELb0EEEvNS_9FwdParamsE --------------------------
	.section	.text._ZN10layer_norm13ln_fwd_kernelINS_13Kernel_traitsIf6__halffS2_fjLj512ELj1ELj4ELj1ELj16ENS_18Kernel_traits_baseILj512EfS2_fS2_fjLj128EEEEELb1ELb0ELb1ELb0EEEvNS_9FwdParamsE,"ax",@progbits
	.align	128
        .global         _ZN10layer_norm13ln_fwd_kernelINS_13Kernel_traitsIf6__halffS2_fjLj512ELj1ELj4ELj1ELj16ENS_18Kernel_traits_baseILj512EfS2_fS2_fjLj128EEEEELb1ELb0ELb1ELb0EEEvNS_9FwdParamsE
        .type           _ZN10layer_norm13ln_fwd_kernelINS_13Kernel_traitsIf6__halffS2_fjLj512ELj1ELj4ELj1ELj16ENS_18Kernel_traits_baseILj512EfS2_fS2_fjLj128EEEEELb1ELb0ELb1ELb0EEEvNS_9FwdParamsE,@function
        .size           _ZN10layer_norm13ln_fwd_kernelINS_13Kernel_traitsIf6__halffS2_fjLj512ELj1ELj4ELj1ELj16ENS_18Kernel_traits_baseILj512EfS2_fS2_fjLj128EEEEELb1ELb0ELb1ELb0EEEvNS_9FwdParamsE,(.L_x_20343 - _ZN10layer_norm13ln_fwd_kernelINS_13Kernel_traitsIf6__halffS2_fjLj512ELj1ELj4ELj1ELj16ENS_18Kernel_traits_baseILj512EfS2_fS2_fjLj128EEEEELb1ELb0ELb1ELb0EEEvNS_9FwdParamsE)
        .other          _ZN10layer_norm13ln_fwd_kernelINS_13Kernel_traitsIf6__halffS2_fjLj512ELj1ELj4ELj1ELj16ENS_18Kernel_traits_baseILj512EfS2_fS2_fjLj128EEEEELb1ELb0ELb1ELb0EEEvNS_9FwdParamsE,@"STO_CUDA_ENTRY STV_DEFAULT"
_ZN10layer_norm13ln_fwd_kernelINS_13Kernel_traitsIf6__halffS2_fjLj512ELj1ELj4ELj1ELj16ENS_18Kernel_traits_baseILj512EfS2_fS2_fjLj128EEEEELb1ELb0ELb1ELb0EEEvNS_9FwdParamsE:
.text._ZN10layer_norm13ln_fwd_kernelINS_13Kernel_traitsIf6__halffS2_fjLj512ELj1ELj4ELj1ELj16ENS_18Kernel_traits_baseILj512EfS2_fS2_fjLj128EEEEELb1ELb0ELb1ELb0EEEvNS_9FwdParamsE:
        /* <DEDUP_REMOVED lines=69> */
.L_x_14582:
[----:B------:R-:W-:Y:S05]  /*0450*/  BSYNC.RECONVERGENT B1 ;  /* 0x0000000000017941 */ /* 0x000fea0003800200 */
.L_x_14581:
        /* <DEDUP_REMOVED lines=10> */
.L_x_14580:
        /* <DEDUP_REMOVED lines=20> */
.L_x_14583:
[----:B------:R-:W-:Y:S05]  /*0640*/  BSYNC.RECONVERGENT B0 ;  /* 0x0000000000007941 */ /* 0x000fea0003800200 */
.L_x_14579:
        /* <DEDUP_REMOVED lines=72> */
.L_x_14822:
        /* <DEDUP_REMOVED lines=26> */
.L_x_14588:
[----:B------:R-:W-:Y:S05]  /*0c70*/  BSYNC.RECONVERGENT B2 ;  /* 0x0000000000027941 */ /* 0x000fea0003800200 */
.L_x_14587:
        /* <DEDUP_REMOVED lines=29> */
.L_x_14595:
        /* <DEDUP_REMOVED lines=13> */
.L_x_14597:
[----:B------:R-:W-:Y:S05]  /*0f20*/  BSYNC.RECONVERGENT B5 ;  /* 0x0000000000057941 */ /* 0x000fea0003800200 */
.L_x_14596:
        /* <DEDUP_REMOVED lines=42> */
.L_x_14594:
[----:B------:R-:W-:Y:S05]  /*11d0*/  BSYNC.RECONVERGENT B4 ;  /* 0x0000000000047941 */ /* 0x000fea0003800200 */
.L_x_14593:
        /* <DEDUP_REMOVED lines=10> */
.L_x_14592:
[----:B------:R-:W-:Y:S05]  /*1280*/  BSYNC.RECONVERGENT B3 ;  /* 0x0000000000037941 */ /* 0x000fea0003800200 */
.L_x_14591:
        /* <DEDUP_REMOVED lines=20> */
.L_x_14602:
        /* <DEDUP_REMOVED lines=13> */
.L_x_14604:
[----:B------:R-:W-:Y:S05]  /*14a0*/  BSYNC.RECONVERGENT B5 ;  /* 0x0000000000057941 */ /* 0x000fea0003800200 */
.L_x_14603:
        /* <DEDUP_REMOVED lines=42> */
.L_x_14601:
[----:B------:R-:W-:Y:S05]  /*1750*/  BSYNC.RECONVERGENT B4 ;  /* 0x0000000000047941 */ /* 0x000fea0003800200 */
.L_x_14600:
        /* <DEDUP_REMOVED lines=10> */
.L_x_14599:
[----:B------:R-:W-:Y:S05]  /*1800*/  BSYNC.RECONVERGENT B3 ;  /* 0x0000000000037941 */ /* 0x000fea0003800200 */
.L_x_14598:
        /* <DEDUP_REMOVED lines=20> */
.L_x_14609:
        /* <DEDUP_REMOVED lines=13> */
.L_x_14611:
[----:B------:R-:W-:Y:S05]  /*1a20*/  BSYNC.RECONVERGENT B5 ;  /* 0x0000000000057941 */ /* 0x000fea0003800200 */
.L_x_14610:
        /* <DEDUP_REMOVED lines=43> */
.L_x_14608:
[----:B------:R-:W-:Y:S05]  /*1ce0*/  BSYNC.RECONVERGENT B4 ;  /* 0x0000000000047941 */ /* 0x000fea0003800200 */
.L_x_14607:
        /* <DEDUP_REMOVED lines=10> */
.L_x_14606:
[----:B------:R-:W-:Y:S05]  /*1d90*/  BSYNC.RECONVERGENT B3 ;  /* 0x0000000000037941 */ /* 0x000fea0003800200 */
.L_x_14605:
        /* <DEDUP_REMOVED lines=20> */
.L_x_14616:
        /* <DEDUP_REMOVED lines=13> */
.L_x_14618:
[----:B------:R-:W-:Y:S05]  /*1fb0*/  BSYNC.RECONVERGENT B5 ;  /* 0x0000000000057941 */ /* 0x000fea0003800200 */
.L_x_14617:
        /* <DEDUP_REMOVED lines=43> */
.L_x_14615:
[----:B------:R-:W-:Y:S05]  /*2270*/  BSYNC.RECONVERGENT B4 ;  /* 0x0000000000047941 */ /* 0x000fea0003800200 */
.L_x_14614:
        /* <DEDUP_REMOVED lines=9> */
[----:B------:R-:W-:-:S07]  /*2310*/  FADD.FTZ R51, R51, R6 ;  /* 0x0000000633337221 */ /* 0x000fce0000010000 */
.L_x_14613:
[----:B------:R-:W-:Y:S05]  /*2320*/  BSYNC.RECONVERGENT B3 ;  /* 0x0000000000037941 */ /* 0x000fea0003800200 */
.L_x_14612:
        /* <DEDUP_REMOVED lines=20> */
.L_x_14623:
        /* <DEDUP_REMOVED lines=13> */
.L_x_14625:
[----:B------:R-:W-:Y:S05]  /*2540*/  BSYNC.RECONVERGENT B5 ;  /* 0x0000000000057941 */ /* 0x000fea0003800200 */
.L_x_14624:
        /* <DEDUP_REMOVED lines=43> */
.L_x_14622:
[----:B------:R-:W-:Y:S05]  /*2800*/  BSYNC.RECONVERGENT B4 ;  /* 0x0000000000047941 */ /* 0x000fea0003800200 */
.L_x_14621:
        /* <DEDUP_REMOVED lines=10> */
.L_x_14620:
[----:B------:R-:W-:Y:S05]  /*28b0*/  BSYNC.RECONVERGENT B3 ;  /* 0x0000000000037941 */ /* 0x000fea0003800200 */
.L_x_14619:
        /* <DEDUP_REMOVED lines=20> */
.L_x_14630:
        /* <DEDUP_REMOVED lines=13> */
.L_x_14632:
[----:B------:R-:W-:Y:S05]  /*2ad0*/  BSYNC.RECONVERGENT B5 ;  /* 0x0000000000057941 */ /* 0x000fea0003800200 */
.L_x_14631:
        /* <DEDUP_REMOVED lines=43> */
.L_x_14629:
[----:B------:R-:W-:Y:S05]  /*2d90*/  BSYNC.RECONVERGENT B4 ;  /* 0x0000000000047941 */ /* 0x000fea0003800200 */
.L_x_14628:
        /* <DEDUP_REMOVED lines=10> */
.L_x_14627:
[----:B------:R-:W-:Y:S05]  /*2e40*/  BSYNC.RECONVERGENT B3 ;  /* 0x0000000000037941 */ /* 0x000fea0003800200 */
.L_x_14626:
        /* <DEDUP_REMOVED lines=20> */
.L_x_14637:
        /* <DEDUP_REMOVED lines=13> */
.L_x_14639:
[----:B------:R-:W-:Y:S05]  /*3060*/  BSYNC.RECONVERGENT B5 ;  /* 0x0000000000057941 */ /* 0x000fea0003800200 */
.L_x_14638:
        /* <DEDUP_REMOVED lines=43> */
.L_x_14636:
[----:B------:R-:W-:Y:S05]  /*3320*/  BSYNC.RECONVERGENT B4 ;  /* 0x0000000000047941 */ /* 0x000fea0003800200 */
.L_x_14635:
        /* <DEDUP_REMOVED lines=10> */
.L_x_14634:
[----:B------:R-:W-:Y:S05]  /*33d0*/  BSYNC.RECONVERGENT B3 ;  /* 0x0000000000037941 */ /* 0x000fea0003800200 */
.L_x_14633:
        /* <DEDUP_REMOVED lines=19> */
.L_x_14643:
        /* <DEDUP_REMOVED lines=13> */
.L_x_14645:
[----:B------:R-:W-:Y:S05]  /*35e0*/  BSYNC.RECONVERGENT B4 ;  /* 0x0000000000047941 */ /* 0x000fea0003800200 */
.L_x_14644:
        /* <DEDUP_REMOVED lines=43> */
.L_x_14642:
[----:B------:R-:W-:Y:S05]  /*38a0*/  BSYNC.RECONVERGENT B3 ;  /* 0x0000000000037941 */ /* 0x000fea0003800200 */
.L_x_14641:
        /* <DEDUP_REMOVED lines=9> */
[----:B------:R-:W-:Y:S01]  /*3940*/  FADD.FTZ R55, R55, R8 ;  /* 0x0000000837377221 */ /* 0x000fe20000010000 */
[----:B------:R-:W-:Y:S06]  /*3950*/  BRA `(.L_x_14640) ;  /* 0x0000002800a07947 */ /* 0x000fec0003800000 */
.L_x_14590:
        /* <DEDUP_REMOVED lines=21> */
.L_x_14650:
        /* <DEDUP_REMOVED lines=13> */
.L_x_14652:
[----:B------:R-:W-:Y:S05]  /*3b80*/  BSYNC.RECONVERGENT B5 ;  /* 0x0000000000057941 */ /* 0x000fea0003800200 */
.L_x_14651:
        /* <DEDUP_REMOVED lines=42> */
.L_x_14649:
[----:B------:R-:W-:Y:S05]  /*3e30*/  BSYNC.RECONVERGENT B4 ;  /* 0x0000000000047941 */ /* 0x000fea0003800200 */
.L_x_14648:
        /* <DEDUP_REMOVED lines=9> */
.L_x_14647:
[----:B------:R-:W-:Y:S05]  /*3ed0*/  BSYNC.RECONVERGENT B3 ;  /* 0x0000000000037941 */ /* 0x000fea0003800200 */
.L_x_14646:
        /* <DEDUP_REMOVED lines=17> */
.L_x_14657:
        /* <DEDUP_REMOVED lines=13> */
.L_x_14659:
[----:B------:R-:W-:Y:S05]  /*40c0*/  BSYNC.RECONVERGENT B5 ;  /* 0x0000000000057941 */ /* 0x000fea0003800200 */
.L_x_14658:
        /* <DEDUP_REMOVED lines=42> */
.L_x_14656:
[----:B------:R-:W-:Y:S05]  /*4370*/  BSYNC.RECONVERGENT B4 ;  /* 0x0000000000047941 */ /* 0x000fea0003800200 */
.L_x_14655:
        /* <DEDUP_REMOVED lines=9> */
.L_x_14654:
[----:B------:R-:W-:Y:S05]  /*4410*/  BSYNC.RECONVERGENT B3 ;  /* 0x0000000000037941 */ /* 0x000fea0003800200 */
.L_x_14653:
        /* <DEDUP_REMOVED lines=17> */
.L_x_14664:
        /* <DEDUP_REMOVED lines=13> */
.L_x_14666:
[----:B------:R-:W-:Y:S05]  /*4600*/  BSYNC.RECONVERGENT B5 ;  /* 0x0000000000057941 */ /* 0x000fea0003800200 */
.L_x_14665:
        /* <DEDUP_REMOVED lines=43> */
.L_x_14663:
[----:B------:R-:W-:Y:S05]  /*48c0*/  BSYNC.RECONVERGENT B4 ;  /* 0x0000000000047941 */ /* 0x000fea0003800200 */
.L_x_14662:
        /* <DEDUP_REMOVED lines=9> */
.L_x_14661:
[----:B------:R-:W-:Y:S05]  /*4960*/  BSYNC.RECONVERGENT B3 ;  /* 0x0000000000037941 */ /* 0x000fea0003800200 */
.L_x_14660:
        /* <DEDUP_REMOVED lines=17> */
.L_x_14671:
        /* <DEDUP_REMOVED lines=13> */
.L_x_14673:
[----:B------:R-:W-:Y:S05]  /*4b50*/  BSYNC.RECONVERGENT B5 ;  /* 0x0000000000057941 */ /* 0x000fea0003800200 */
.L_x_14672:
        /* <DEDUP_REMOVED lines=43> */
.L_x_14670:
[----:B------:R-:W-:Y:S05]  /*4e10*/  BSYNC.RECONVERGENT B4 ;  /* 0x0000000000047941 */ /* 0x000fea0003800200 */
.L_x_14669:
        /* <DEDUP_REMOVED lines=9> */
.L_x_14668:
[----:B------:R-:W-:Y:S05]  /*4eb0*/  BSYNC.RECONVERGENT B3 ;  /* 0x0000000000037941 */ /* 0x000fea0003800200 */
.L_x_14667:
        /* <DEDUP_REMOVED lines=17> */
.L_x_14678:
        /* <DEDUP_REMOVED lines=13> */
.L_x_14680:
[----:B------:R-:W-:Y:S05]  /*50a0*/  BSYNC.RECONVERGENT B5 ;  /* 0x0000000000057941 */ /* 0x000fea0003800200 */
.L_x_14679:
        /* <DEDUP_REMOVED lines=43> */
.L_x_14677:
[----:B------:R-:W-:Y:S05]  /*5360*/  BSYNC.RECONVERGENT B4 ;  /* 0x0000000000047941 */ /* 0x000fea0003800200 */
.L_x_14676:
        /* <DEDUP_REMOVED lines=9> */
.L_x_14675:
[----:B------:R-:W-:Y:S05]  /*5400*/  BSYNC.RECONVERGENT B3 ;  /* 0x0000000000037941 */ /* 0x000fea0003800200 */
.L_x_14674:
        /* <DEDUP_REMOVED lines=17> */
.L_x_14685:
        /* <DEDUP_REMOVED lines=13> */
.L_x_14687:
[----:B------:R-:W-:Y:S05]  /*55f0*/  BSYNC.RECONVERGENT B5 ;  /* 0x0000000000057941 */ /* 0x000fea0003800200 */
.L_x_14686:
        /* <DEDUP_REMOVED lines=43> */
.L_x_14684:
[----:B------:R-:W-:Y:S05]  /*58b0*/  BSYNC.RECONVERGENT B4 ;  /* 0x0000000000047941 */ /* 0x000fea0003800200 */
.L_x_14683:
        /* <DEDUP_REMOVED lines=9> */
.L_x_14682:
[----:B------:R-:W-:Y:S05]  /*5950*/  BSYNC.RECONVERGENT B3 ;  /* 0x0000000000037941 */ /* 0x000fea0003800200 */
.L_x_14681:
        /* <DEDUP_REMOVED lines=17> */
.L_x_14692:
        /* <DEDUP_REMOVED lines=13> */
.L_x_14694:
[----:B------:R-:W-:Y:S05]  /*5b40*/  BSYNC.RECONVERGENT B5 ;  /* 0x0000000000057941 */ /* 0x000fea0003800200 */
.L_x_14693:
        /* <DEDUP_REMOVED lines=43> */
.L_x_14691:
[----:B------:R-:W-:Y:S05]  /*5e00*/  BSYNC.RECONVERGENT B4 ;  /* 0x0000000000047941 */ /* 0x000fea0003800200 */
.L_x_14690:
        /* <DEDUP_REMOVED lines=9> */
.L_x_14689:
[----:B------:R-:W-:Y:S05]  /*5ea0*/  BSYNC.RECONVERGENT B3 ;  /* 0x0000000000037941 */ /* 0x000fea0003800200 */
.L_x_14688:
        /* <DEDUP_REMOVED lines=16> */
.L_x_14697:
        /* <DEDUP_REMOVED lines=13> */
.L_x_14699:
[----:B------:R-:W-:Y:S05]  /*6080*/  BSYNC.RECONVERGENT B4 ;  /* 0x0000000000047941 */ /* 0x000fea0003800200 */
.L_x_14698:
        /* <DEDUP_REMOVED lines=43> */
.L_x_14696:
[----:B------:R-:W-:Y:S05]  /*6340*/  BSYNC.RECONVERGENT B3 ;  /* 0x0000000000037941 */ /* 0x000fea0003800200 */
.L_x_14695:
        /* <DEDUP_REMOVED lines=9> */
.L_x_14640:
[----:B------:R-:W-:Y:S05]  /*63e0*/  BSYNC.RECONVERGENT B2 ;  /* 0x0000000000027941 */ /* 0x000fea0003800200 */
.L_x_14589:
        /* <DEDUP_REMOVED lines=27> */
.L_x_14701:
[----:B------:R-:W-:Y:S05]  /*65a0*/  BSYNC.RECONVERGENT B2 ;  /* 0x0000000000027941 */ /* 0x000fea0003800200 */
.L_x_14700:
[----:B------:R-:W-:Y:S01]  /*65b0*/  IADD3 R77, PT, PT, R77, 0x20, RZ ;  /* 0x000000204d4d7810 */ /* 0x000fe20007ffe0ff */
[----:B------:R-:W-:-:S07]  /*65c0*/  VIADD R67, R67, 0x20 ;  /* 0x0000002043437836 */ /* 0x000fce0000000000 */
.L_x_14586:
[----:B------:R-:W-:Y:S05]  /*65d0*/  BSYNC.RECONVERGENT B1 ;  /* 0x0000000000017941 */ /* 0x000fea0003800200 */
.L_x_14585:
        /* <DEDUP_REMOVED lines=8> */
.L_x_14705:
[----:B------:R-:W-:Y:S05]  /*6660*/  BSYNC.RECONVERGENT B2 ;  /* 0x0000000000027941 */ /* 0x000fea0003800200 */
.L_x_14704:
        /* <DEDUP_REMOVED lines=29> */
.L_x_14712:
        /* <DEDUP_REMOVED lines=13> */
.L_x_14714:
[----:B------:R-:W-:Y:S05]  /*6910*/  BSYNC.RECONVERGENT B5 ;  /* 0x0000000000057941 */ /* 0x000fea0003800200 */
.L_x_14713:
        /* <DEDUP_REMOVED lines=43> */
.L_x_14711:
[----:B------:R-:W-:Y:S05]  /*6bd0*/  BSYNC.RECONVERGENT B4 ;  /* 0x0000000000047941 */ /* 0x000fea0003800200 */
.L_x_14710:
        /* <DEDUP_REMOVED lines=10> */
.L_x_14709:
[----:B------:R-:W-:Y:S05]  /*6c80*/  BSYNC.RECONVERGENT B3 ;  /* 0x0000000000037941 */ /* 0x000fea0003800200 */
.L_x_14708:
        /* <DEDUP_REMOVED lines=20> */
.L_x_14719:
        /* <DEDUP_REMOVED lines=13> */
.L_x_14721:
[----:B------:R-:W-:Y:S05]  /*6ea0*/  BSYNC.RECONVERGENT B5 ;  /* 0x0000000000057941 */ /* 0x000fea0003800200 */
.L_x_14720:
        /* <DEDUP_REMOVED lines=42> */
.L_x_14718:
[----:B------:R-:W-:Y:S05]  /*7150*/  BSYNC.RECONVERGENT B4 ;  /* 0x0000000000047941 */ /* 0x000fea0003800200 */
.L_x_14717:
        /* <DEDUP_REMOVED lines=10> */
.L_x_14716:
[----:B------:R-:W-:Y:S05]  /*7200*/  BSYNC.RECONVERGENT B3 ;  /* 0x0000000000037941 */ /* 0x000fea0003800200 */
.L_x_14715:
        /* <DEDUP_REMOVED lines=20> */
.L_x_14726:
        /* <DEDUP_REMOVED lines=13> */
.L_x_14728:
[----:B------:R-:W-:Y:S05]  /*7420*/  BSYNC.RECONVERGENT B5 ;  /* 0x0000000000057941 */ /* 0x000fea0003800200 */
.L_x_14727:
        /* <DEDUP_REMOVED lines=43> */
.L_x_14725:
[----:B------:R-:W-:Y:S05]  /*76e0*/  BSYNC.RECONVERGENT B4 ;  /* 0x0000000000047941 */ /* 0x000fea0003800200 */
.L_x_14724:
        /* <DEDUP_REMOVED lines=10> */
.L_x_14723:
[----:B------:R-:W-:Y:S05]  /*7790*/  BSYNC.RECONVERGENT B3 ;  /* 0x0000000000037941 */ /* 0x000fea0003800200 */
.L_x_14722:
        /* <DEDUP_REMOVED lines=20> */
.L_x_14733:
        /* <DEDUP_REMOVED lines=13> */
.L_x_14735:
[----:B------:R-:W-:Y:S05]  /*79b0*/  BSYNC.RECONVERGENT B5 ;  /* 0x0000000000057941 */ /* 0x000fea0003800200 */
.L_x_14734:
        /* <DEDUP_REMOVED lines=43> */
.L_x_14732:
[----:B------:R-:W-:Y:S05]  /*7c70*/  BSYNC.RECONVERGENT B4 ;  /* 0x0000000000047941 */ /* 0x000fea0003800200 */
.L_x_14731:
        /* <DEDUP_REMOVED lines=10> */
.L_x_14730:
[----:B------:R-:W-:Y:S05]  /*7d20*/  BSYNC.RECONVERGENT B3 ;  /* 0x0000000000037941 */ /* 0x000fea0003800200 */
.L_x_14729:
        /* <DEDUP_REMOVED lines=20> */
.L_x_14740:
        /* <DEDUP_REMOVED lines=13> */
.L_x_14742:
[----:B------:R-:W-:Y:S05]  /*7f40*/  BSYNC.RECONVERGENT B5 ;  /* 0x0000000000057941 */ /* 0x000fea0003800200 */
.L_x_14741:
        /* <DEDUP_REMOVED lines=43> */
.L_x_14739:
[----:B------:R-:W-:Y:S05]  /*8200*/  BSYNC.RECONVERGENT B4 ;  /* 0x0000000000047941 */ /* 0x000fea0003800200 */
.L_x_14738:
        /* <DEDUP_REMOVED lines=10> */
.L_x_14737:
[----:B------:R-:W-:Y:S05]  /*82b0*/  BSYNC.RECONVERGENT B3 ;  /* 0x0000000000037941 */ /* 0x000fea0003800200 */
.L_x_14736:
        /* <DEDUP_REMOVED lines=20> */
.L_x_14747:
        /* <DEDUP_REMOVED lines=13> */
.L_x_14749:
[----:B------:R-:W-:Y:S05]  /*84d0*/  BSYNC.RECONVERGENT B5 ;  /* 0x0000000000057941 */ /* 0x000fea0003800200 */
.L_x_14748:
        /* <DEDUP_REMOVED lines=43> */
.L_x_14746:
[----:B------:R-:W-:Y:S05]  /*8790*/  BSYNC.RECONVERGENT B4 ;  /* 0x0000000000047941 */ /* 0x000fea0003800200 */
.L_x_14745:
        /* <DEDUP_REMOVED lines=10> */
.L_x_14744:
[----:B------:R-:W-:Y:S05]  /*8840*/  BSYNC.RECONVERGENT B3 ;  /* 0x0000000000037941 */ /* 0x000fea0003800200 */
.L_x_14743:
        /* <DEDUP_REMOVED lines=20> */
.L_x_14754:
        /* <DEDUP_REMOVED lines=13> */
.L_x_14756:
[----:B------:R-:W-:Y:S05]  /*8a60*/  BSYNC.RECONVERGENT B5 ;  /* 0x0000000000057941 */ /* 0x000fea0003800200 */
.L_x_14755:
        /* <DEDUP_REMOVED lines=43> */
.L_x_14753:
[----:B------:R-:W-:Y:S05]  /*8d20*/  BSYNC.RECONVERGENT B4 ;  /* 0x0000000000047941 */ /* 0x000fea0003800200 */
.L_x_14752:
        /* <DEDUP_REMOVED lines=10> */
.L_x_14751:
[----:B------:R-:W-:Y:S05]  /*8dd0*/  BSYNC.RECONVERGENT B3 ;  /* 0x0000000000037941 */ /* 0x000fea0003800200 */
.L_x_14750:
        /* <DEDUP_REMOVED lines=19> */
.L_x_14760:
        /* <DEDUP_REMOVED lines=13> */
.L_x_14762:
[----:B------:R-:W-:Y:S05]  /*8fe0*/  BSYNC.RECONVERGENT B4 ;  /* 0x0000000000047941 */ /* 0x000fea0003800200 */
.L_x_14761:
        /* <DEDUP_REMOVED lines=43> */
.L_x_14759:
[----:B------:R-:W-:Y:S05]  /*92a0*/  BSYNC.RECONVERGENT B3 ;  /* 0x0000000000037941 */ /* 0x000fea0003800200 */
.L_x_14758:
        /* <DEDUP_REMOVED lines=11> */
.L_x_14707:
        /* <DEDUP_REMOVED lines=21> */
.L_x_14767:
        /* <DEDUP_REMOVED lines=13> */
.L_x_14769:
[----:B------:R-:W-:Y:S05]  /*9580*/  BSYNC.RECONVERGENT B5 ;  /* 0x0000000000057941 */ /* 0x000fea0003800200 */
.L_x_14768:
        /* <DEDUP_REMOVED lines=43> */
.L_x_14766:
[----:B------:R-:W-:Y:S05]  /*9840*/  BSYNC.RECONVERGENT B4 ;  /* 0x0000000000047941 */ /* 0x000fea0003800200 */
.L_x_14765:
        /* <DEDUP_REMOVED lines=9> */
.L_x_14764:
[----:B------:R-:W-:Y:S05]  /*98e0*/  BSYNC.RECONVERGENT B3 ;  /* 0x0000000000037941 */ /* 0x000fea0003800200 */
.L_x_14763:
        /* <DEDUP_REMOVED lines=17> */
.L_x_14774:
        /* <DEDUP_REMOVED lines=13> */
.L_x_14776:
[----:B------:R-:W-:Y:S05]  /*9ad0*/  BSYNC.RECONVERGENT B5 ;  /* 0x0000000000057941 */ /* 0x000fea0003800200 */
.L_x_14775:
        /* <DEDUP_REMOVED lines=42> */
.L_x_14773:
[----:B------:R-:W-:Y:S05]  /*9d80*/  BSYNC.RECONVERGENT B4 ;  /* 0x0000000000047941 */ /* 0x000fea0003800200 */
.L_x_14772:
        /* <DEDUP_REMOVED lines=9> */
.L_x_14771:
[----:B------:R-:W-:Y:S05]  /*9e20*/  BSYNC.RECONVERGENT B3 ;  /* 0x0000000000037941 */ /* 0x000fea0003800200 */
.L_x_14770:
        /* <DEDUP_REMOVED lines=17> */
.L_x_14781:
        /* <DEDUP_REMOVED lines=13> */
.L_x_14783:
[----:B------:R-:W-:Y:S05]  /*a010*/  BSYNC.RECONVERGENT B5 ;  /* 0x0000000000057941 */ /* 0x000fea0003800200 */
.L_x_14782:
        /* <DEDUP_REMOVED lines=43> */
.L_x_14780:
[----:B------:R-:W-:Y:S05]  /*a2d0*/  BSYNC.RECONVERGENT B4 ;  /* 0x0000000000047941 */ /* 0x000fea0003800200 */
.L_x_14779:
        /* <DEDUP_REMOVED lines=9> */
.L_x_14778:
[----:B------:R-:W-:Y:S05]  /*a370*/  BSYNC.RECONVERGENT B3 ;  /* 0x0000000000037941 */ /* 0x000fea0003800200 */
.L_x_14777:
        /* <DEDUP_REMOVED lines=17> */
.L_x_14788:
        /* <DEDUP_REMOVED lines=13> */
.L_x_14790:
[----:B------:R-:W-:Y:S05]  /*a560*/  BSYNC.RECONVERGENT B5 ;  /* 0x0000000000057941 */ /* 0x000fea0003800200 */
.L_x_14789:
        /* <DEDUP_REMOVED lines=43> */
.L_x_14787:
[----:B------:R-:W-:Y:S05]  /*a820*/  BSYNC.RECONVERGENT B4 ;  /* 0x0000000000047941 */ /* 0x000fea0003800200 */
.L_x_14786:
        /* <DEDUP_REMOVED lines=9> */
.L_x_14785:
[----:B------:R-:W-:Y:S05]  /*a8c0*/  BSYNC.RECONVERGENT B3 ;  /* 0x0000000000037941 */ /* 0x000fea0003800200 */
.L_x_14784:
        /* <DEDUP_REMOVED lines=17> */
.L_x_14795:
        /* <DEDUP_REMOVED lines=13> */
.L_x_14797:
[----:B------:R-:W-:Y:S05]  /*aab0*/  BSYNC.RECONVERGENT B5 ;  /* 0x0000000000057941 */ /* 0x000fea0003800200 */
.L_x_14796:
        /* <DEDUP_REMOVED lines=43> */
.L_x_14794:
[----:B------:R-:W-:Y:S05]  /*ad70*/  BSYNC.RECONVERGENT B4 ;  /* 0x0000000000047941 */ /* 0x000fea0003800200 */
.L_x_14793:
        /* <DEDUP_REMOVED lines=9> */
.L_x_14792:
[----:B------:R-:W-:Y:S05]  /*ae10*/  BSYNC.RECONVERGENT B3 ;  /* 0x0000000000037941 */ /* 0x000fea0003800200 */
.L_x_14791:
        /* <DEDUP_REMOVED lines=17> */
.L_x_14802:
        /* <DEDUP_REMOVED lines=13> */
.L_x_14804:
[----:B------:R-:W-:Y:S05]  /*b000*/  BSYNC.RECONVERGENT B5 ;  /* 0x0000000000057941 */ /* 0x000fea0003800200 */
.L_x_14803:
[----:B------:R-:W-:Y:S01]  /*b010*/  IMAD.WIDE.U32 R4, R0, -0x326172a9, RZ ;  /* 0xcd9e8d5700047825 */ /* 0x000fe200078e00ff */
[----:B------:R-:W-:-:S03]  /*b020*/  LOP3.LUT R62, R7, UR7, R81, 0x96, !PT ;  /* 0x00000007073e7c12 */ /* 0x000fc6000f8e9651 */
[----:B------:R-:W-:Y:S01]  /*b030*/  HFMA2 R6, -RZ, RZ, 0, 0 ;  /* 0x00000000ff067431 */ /* 0x000fe200000001ff */
        /* <DEDUP_REMOVED lines=40> */
.L_x_14801:
[----:B------:R-:W-:Y:S05]  /*b2c0*/  BSYNC.RECONVERGENT B4 ;  /* 0x0000000000047941 */ /* 0x000fea0003800200 */
.L_x_14800:
        /* <DEDUP_REMOVED lines=9> */
.L_x_14799:
[----:B------:R-:W-:Y:S05]  /*b360*/  BSYNC.RECONVERGENT B3 ;  /* 0x0000000000037941 */ /* 0x000fea0003800200 */
.L_x_14798:
        /* <DEDUP_REMOVED lines=17> */
.L_x_14809:
        /* <DEDUP_REMOVED lines=13> */
.L_x_14811:
[----:B------:R-:W-:Y:S05]  /*b550*/  BSYNC.RECONVERGENT B5 ;  /* 0x0000000000057941 */ /* 0x000fea0003800200 */
.L_x_14810:
        /* <DEDUP_REMOVED lines=43> */
.L_x_14808:
[----:B------:R-:W-:Y:S05]  /*b810*/  BSYNC.RECONVERGENT B4 ;  /* 0x0000000000047941 */ /* 0x000fea0003800200 */
.L_x_14807:
        /* <DEDUP_REMOVED lines=9> */
.L_x_14806:
[----:B------:R-:W-:Y:S05]  /*b8b0*/  BSYNC.RECONVERGENT B3 ;  /* 0x0000000000037941 */ /* 0x000fea0003800200 */
.L_x_14805:
        /* <DEDUP_REMOVED lines=20> */
.L_x_14814:
        /* <DEDUP_REMOVED lines=13> */
.L_x_14816:
[----:B------:R-:W-:Y:S05]  /*bad0*/  BSYNC.RECONVERGENT B4 ;  /* 0x0000000000047941 */ /* 0x000fea0003800200 */
.L_x_14815:
        /* <DEDUP_REMOVED lines=43> */
.L_x_14813:
[----:B------:R-:W-:Y:S05]  /*bd90*/  BSYNC.RECONVERGENT B3 ;  /* 0x0000000000037941 */ /* 0x000fea0003800200 */
.L_x_14812:
        /* <DEDUP_REMOVED lines=9> */
.L_x_14757:
[----:B------:R-:W-:Y:S05]  /*be30*/  BSYNC.RECONVERGENT B2 ;  /* 0x0000000000027941 */ /* 0x000fea0003800200 */
.L_x_14706:
        /* <DEDUP_REMOVED lines=25> */
.L_x_14703:
[----:B------:R-:W-:Y:S05]  /*bfd0*/  BSYNC.RECONVERGENT B1 ;  /* 0x0000000000017941 */ /* 0x000fea0003800200 */
.L_x_14702:
        /* <DEDUP_REMOVED lines=75> */
.L_x_14834:
        /* <DEDUP_REMOVED lines=55> */
.L_x_14821:
[----:B------:R-:W-:Y:S05]  /*c800*/  BSYNC.RECONVERGENT B2 ;  /* 0x0000000000027941 */ /* 0x000fea0003800200 */
.L_x_14820:
        /* <DEDUP_REMOVED lines=32> */
.L_x_14819:
[----:B------:R-:W-:Y:S05]  /*ca10*/  BSYNC.RECONVERGENT B1 ;  /* 0x0000000000017941 */ /* 0x000fea0003800200 */
.L_x_14818:
[----:B01----:R-:W0:Y:S02]  /*ca20*/  LDC.64 R64, c[0x0][0x380] ;  /* 0x0000e000ff407b82 */ /* 0x003e240000000a00 */
[----:B0-----:R-:W-:-:S05]  /*ca30*/  IMAD R75, R64, 0x4, R75 ;  /* 0x00000004404b7824 */ /* 0x001fca00078e024b */
[----:B------:R-:W-:-:S13]  /*ca40*/  ISETP.GE.AND P1, PT, R75, R65, PT ;  /* 0x000000414b00720c */ /* 0x000fda0003f26270 */
[----:B------:R-:W-:Y:S05]  /*ca50*/  @!P1 BRA `(.L_x_14822) ;  /* 0xffffff40001c9947 */ /* 0x000fea000383ffff */
[----:B------:R-:W-:Y:S05]  /*ca60*/  BSYNC B0 ;  /* 0x0000000000007941 */ /* 0x000fea0003800000 */
.L_x_14584:
[----:B------:R-:W-:Y:S05]  /*ca70*/  EXIT ;  /* 0x000000000000794d */ /* 0x000fea0003800000 */
.L_x_14817:
        /* <DEDUP_REMOVED lines=8> */
.L_x_14824:
[----:B------:R-:W-:Y:S05]  /*cb00*/  BSYNC B1 ;  /* 0x0000000000017941 */ /* 0x000fea0003800000 */
.L_x_14823:
        /* <DEDUP_REMOVED lines=9> */
.L_x_14825:
[----:B------:R-:W-:Y:S02]  /*cba0*/  IMAD.MOV.U32 R84, RZ, RZ, 0x4 ;  /* 0x00000004ff547424 */ /* 0x000fe400078e00ff */
[----:B------:R-:W-:-:S04]  /*cbb0*/  IMAD.MOV.U32 R77, RZ, RZ, R83 ;  /* 0x000000ffff4d7224 */ /* 0x000fc800078e0053 */
[----:B------:R-:W-:-:S05]  /*cbc0*/  FADD.FTZ R79, R78, R77 ;  /* 0x0000004d4e4f7221 */ /* 0x000fca0000010000 */
[----:B------:R-:W-:-:S07]  /*cbd0*/  MOV R85, R79 ;  /* 0x0000004f00557202 */ /* 0x000fce0000000f00 */
[----:B------:R-:W-:Y:S05]  /*cbe0*/  WARPSYNC.COLLECTIVE R82, `(.L_x_14826) ;  /* 0x0000000052087348 */ /* 0x000fea0003c00000 */
[----:B------:R0:W1:Y:S02]  /*cbf0*/  SHFL.BFLY P5, R83, R85, R84, R87 ;  /* 0x0c00005455537389 */ /* 0x00006400000a0057 */
[----:B01----:R-:W-:Y:S05]  /*cc00*/  ENDCOLLECTIVE ;  /* 0x000000000000791b */ /* 0x003fea0003800000 */
.L_x_14826:
[----:B------:R-:W-:Y:S01]  /*cc10*/  HFMA2 R84, -RZ, RZ, 0, 4.76837158203125e-07 ;  /* 0x00000008ff547431 */ /* 0x000fe200000001ff */
[----:B------:R-:W-:-:S05]  /*cc20*/  MOV R64, R83 ;  /* 0x0000005300407202 */ /* 0x000fca0000000f00 */
[----:B------:R-:W-:-:S04]  /*cc30*/  FADD.FTZ R80, R79, R64 ;  /* 0x000000404f507221 */ /* 0x000fc80000010000 */
[----:B------:R-:W-:-:S07]  /*cc40*/  IMAD.MOV.U32 R85, RZ, RZ, R80 ;  /* 0x000000ffff557224 */ /* 0x000fce00078e0050 */
[----:B------:R-:W-:Y:S05]  /*cc50*/  WARPSYNC.COLLECTIVE R82, `(.L_x_14827) ;  /* 0x0000000052087348 */ /* 0x000fea0003c00000 */
[----:B------:R0:W1:Y:S02]  /*cc60*/  SHFL.BFLY P5, R83, R85, R84, R87 ;  /* 0x0c00005455537389 */ /* 0x00006400000a0057 */
[----:B01----:R-:W-:Y:S05]  /*cc70*/  ENDCOLLECTIVE ;  /* 0x000000000000791b */ /* 0x003fea0003800000 */
.L_x_14827:
        /* <DEDUP_REMOVED lines=8> */
.L_x_14828:
        /* <DEDUP_REMOVED lines=41> */
.L_x_14829:
[----:B------:R-:W-:Y:S02]  /*cf90*/  IMAD.MOV.U32 R84, RZ, RZ, 0x2 ;  /* 0x00000002ff547424 */ /* 0x000fe400078e00ff */
[----:B------:R-:W-:-:S04]  /*cfa0*/  IMAD.MOV.U32 R79, RZ, RZ, R83 ;  /* 0x000000ffff4f7224 */ /* 0x000fc800078e0053 */
[----:B------:R-:W-:-:S05]  /*cfb0*/  FADD.FTZ R79, R64, R79 ;  /* 0x0000004f404f7221 */ /* 0x000fca0000010000 */
[----:B------:R-:W-:-:S07]  /*cfc0*/  MOV R85, R79 ;  /* 0x0000004f00557202 */ /* 0x000fce0000000f00 */
[----:B------:R-:W-:Y:S05]  /*cfd0*/  WARPSYNC.COLLECTIVE R82, `(.L_x_14830) ;  /* 0x0000000052087348 */ /* 0x000fea0003c00000 */
[----:B------:R0:W1:Y:S02]  /*cfe0*/  SHFL.BFLY P5, R83, R85, R84, R87 ;  /* 0x0c00005455537389 */ /* 0x00006400000a0057 */
[----:B01----:R-:W-:Y:S05]  /*cff0*/  ENDCOLLECTIVE ;  /* 0x000000000000791b */ /* 0x003fea0003800000 */
.L_x_14830:
[----:B------:R-:W-:Y:S01]  /*d000*/  HFMA2 R84, -RZ, RZ, 0, 2.384185791015625e-07 ;  /* 0x00000004ff547431 */ /* 0x000fe200000001ff */
[----:B------:R-:W-:-:S05]  /*d010*/  MOV R78, R83 ;  /* 0x00000053004e7202 */ /* 0x000fca0000000f00 */
[----:B------:R-:W-:-:S04]  /*d020*/  FADD.FTZ R78, R79, R78 ;  /* 0x0000004e4f4e7221 */ /* 0x000fc80000010000 */
[----:B------:R-:W-:-:S07]  /*d030*/  IMAD.MOV.U32 R85, RZ, RZ, R78 ;  /* 0x000000ffff557224 */ /* 0x000fce00078e004e */
[----:B------:R-:W-:Y:S05]  /*d040*/  WARPSYNC.COLLECTIVE R82, `(.L_x_14831) ;  /* 0x0000000052087348 */ /* 0x000fea0003c00000 */
[----:B------:R0:W1:Y:S02]  /*d050*/  SHFL.BFLY P5, R83, R85, R84, R87 ;  /* 0x0c00005455537389 */ /* 0x00006400000a0057 */
[----:B01----:R-:W-:Y:S05]  /*d060*/  ENDCOLLECTIVE ;  /* 0x000000000000791b */ /* 0x003fea0003800000 */
.L_x_14831:
[----:B------:R-:W-:Y:S02]  /*d070*/  IMAD.MOV.U32 R84, RZ, RZ, 0x8 ;  /* 0x00000008ff547424 */ /* 0x000fe400078e00ff */
[----:B------:R-:W-:-:S04]  /*d080*/  IMAD.MOV.U32 R81, RZ, RZ, R83 ;  /* 0x000000ffff517224 */ /* 0x000fc800078e0053 */
[----:B------:R-:W-:-:S05]  /*d090*/  FADD.FTZ R81, R78, R81 ;  /* 0x000000514e517221 */ /* 0x000fca0000010000 */
[----:B------:R-:W-:-:S07]  /*d0a0*/  MOV R85, R81 ;  /* 0x0000005100557202 */ /* 0x000fce0000000f00 */
[----:B------:R-:W-:Y:S05]  /*d0b0*/  WARPSYNC.COLLECTIVE R82, `(.L_x_14832) ;  /* 0x0000000052087348 */ /* 0x000fea0003c00000 */
[----:B------:R0:W1:Y:S02]  /*d0c0*/  SHFL.BFLY P5, R83, R85, R84, R87 ;  /* 0x0c00005455537389 */ /* 0x00006400000a0057 */
[----:B01----:R-:W-:Y:S05]  /*d0d0*/  ENDCOLLECTIVE ;  /* 0x000000000000791b */ /* 0x003fea0003800000 */
.L_x_14832:
[----:B------:R-:W-:Y:S01]  /*d0e0*/  HFMA2 R84, -RZ, RZ, 0, 9.5367431640625e-07 ;  /* 0x00000010ff547431 */ /* 0x000fe200000001ff */
[----:B------:R-:W-:-:S05]  /*d0f0*/  MOV R80, R83 ;  /* 0x0000005300507202 */ /* 0x000fca0000000f00 */
[----:B------:R-:W-:-:S04]  /*d100*/  FADD.FTZ R80, R81, R80 ;  /* 0x0000005051507221 */ /* 0x000fc80000010000 */
[----:B------:R-:W-:-:S07]  /*d110*/  IMAD.MOV.U32 R85, RZ, RZ, R80 ;  /* 0x000000ffff557224 */ /* 0x000fce00078e0050 */
[----:B------:R-:W-:Y:S05]  /*d120*/  WARPSYNC.COLLECTIVE R82, `(.L_x_14833) ;  /* 0x0000000052087348 */ /* 0x000fea0003c00000 */
[----:B------:R0:W1:Y:S02]  /*d130*/  SHFL.BFLY P5, R83, R85, R84, R87 ;  /* 0x0c00005455537389 */ /* 0x00006400000a0057 */
[----:B01----:R-:W-:Y:S05]  /*d140*/  ENDCOLLECTIVE ;  /* 0x000000000000791b */ /* 0x003fea0003800000 */
.L_x_14833:
[----:B------:R-:W-:Y:S05]  /*d150*/  BRA `(.L_x_14834) ;  /* 0xfffffff000cc7947 */ /* 0x000fea000383ffff */
.L_x_14835:
        /* <DEDUP_REMOVED lines=10> */
.L_x_20343:


//--------------------- .text._ZN10layer_norm13ln_fwd_kernelINS_13Kernel_traitsIf6__halffS2_fjLj512ELj1ELj4ELj1ELj16ENS_18Kernel_traits_baseILj512EfS2_fS2_fjLj128EEEEELb1ELb0ELb1ELb1EEEvNS_9FwdParamsE --------------------------
	.section	.text._ZN10layer_norm13ln_fwd_kernelINS_13Kernel_traitsIf6__halffS2_fjLj512ELj1ELj4ELj1ELj16ENS_18Kernel_traits_baseILj512EfS2_fS2_fjLj128EEEEELb1ELb0ELb1ELb1EEEvNS_9FwdParamsE,"ax",@progbits
	.align	128
        .global         _ZN10layer_norm13ln_fwd_kernelINS_13Kernel_traitsIf6__halffS2_fjLj512ELj1ELj4ELj1ELj16ENS_18Kernel_traits_baseILj512EfS2_fS2_fjLj128EEEEELb1ELb0ELb1ELb1EEEvNS_9FwdParamsE
        .type           _ZN10layer_norm13ln_fwd_kernelINS_13Kernel_traitsIf6__halffS2_fjLj512ELj1ELj4ELj1ELj16ENS_18Kernel_traits_baseILj512EfS2_fS2_fjLj128EEEEELb1ELb0ELb1ELb1EEEvNS_9FwdParamsE,@function
        .size           _ZN10layer_norm13ln_fwd_kernelINS_13Kernel_traitsIf6__halffS2_fjLj512ELj1ELj4ELj1ELj16ENS_18Kernel_traits_baseILj512EfS2_fS2_fjLj128EEEEELb1ELb0ELb1ELb1EEEvNS_9FwdParamsE,(.L_x_20344 - _ZN10layer_norm13ln_fwd_kernelINS_13Kernel_traitsIf6__halffS2_fjLj512ELj1ELj4ELj1ELj16ENS_18Kernel_traits_baseILj512EfS2_fS2_fjLj128EEEEELb1ELb0ELb1ELb1EEEvNS_9FwdParamsE)
        .other          _ZN10layer_norm13ln_fwd_kernelINS_13Kernel_traitsIf6__halffS2_fjLj512ELj1ELj4ELj1ELj16ENS_18Kernel_traits_baseILj512EfS2_fS2_fjLj128EEEEELb1ELb0ELb1ELb1EEEvNS_9FwdParamsE,@"STO_CUDA_ENTRY STV_DEFAULT"
_ZN10layer_norm13ln_fwd_kernelINS_13Kernel_traitsIf6__halffS2_fjLj512ELj1ELj4ELj1ELj16ENS_18Kernel_traits_baseILj512EfS2_fS2_fjLj128EEEEELb1ELb0ELb1ELb1EEEvNS_9FwdParamsE:
.text._ZN10layer_norm13ln_fwd_kernelINS_13Kernel_traitsIf6__halffS2_fjLj512ELj1ELj4ELj1ELj16ENS_18Kernel_traits_baseILj512EfS2_fS2_fjLj128EEEEELb1ELb0ELb1ELb1EEEvNS_9FwdParamsE:
        /* <DEDUP_REMOVED lines=171> */
.L_x_15068:
        /* <DEDUP_REMOVED lines=50> */
.L_x_14843:
        /* <DEDUP_REMOVED lines=13> */
.L_x_14845:
[----:B------:R-:W-:Y:S05]  /*0ea0*/  BSYNC.RECONVERGENT B4 ;  /* 0x0000000000047941 */ /* 0x000fea0003800200 */
.L_x_14844:
        /* <DEDUP_REMOVED lines=42> */
.L_x_14842:
[----:B------:R-:W-:Y:S05]  /*1150*/  BSYNC.RECONVERGENT B3 ;  /* 0x0000000000037941 */ /* 0x000fea0003800200 */
.L_x_14841:
        /* <DEDUP_REMOVED lines=10> */
.L_x_14840:
[----:B------:R-:W-:Y:S05]  /*1200*/  BSYNC.RECONVERGENT B2 ;  /* 0x0000000000027941 */ /* 0x000fea0003800200 */
.L_x_14839:
        /* <DEDUP_REMOVED lines=20> */
.L_x_14850:
        /* <DEDUP_REMOVED lines=13> */
.L_x_14852:
[----:B------:R-:W-:Y:S05]  /*1420*/  BSYNC.RECONVERGENT B4 ;  /* 0x0000000000047941 */ /* 0x000fea0003800200 */
.L_x_14851:
        /* <DEDUP_REMOVED lines=43> */
.L_x_14849:
[----:B------:R-:W-:Y:S05]  /*16e0*/  BSYNC.RECONVERGENT B3 ;  /* 0x0000000000037941 */ /* 0x000fea0003800200 */
.L_x_14848:
        /* <DEDUP_REMOVED lines=10> */
.L_x_14847:
[----:B------:R-:W-:Y:S05]  /*1790*/  BSYNC.RECONVERGENT B2 ;  /* 0x0000000000027941 */ /* 0x000fea0003800200 */
.L_x_14846:
        /* <DEDUP_REMOVED lines=20> */
.L_x_14857:
        /* <DEDUP_REMOVED lines=13> */
.L_x_14859:
[----:B------:R-:W-:Y:S05]  /*19b0*/  BSYNC.RECONVERGENT B4 ;  /* 0x0000000000047941 */ /* 0x000fea0003800200 */
.L_x_14858:
        /* <DEDUP_REMOVED lines=42> */
.L_x_14856:
[----:B------:R-:W-:Y:S05]  /*1c60*/  BSYNC.RECONVERGENT B3 ;  /* 0x0000000000037941 */ /* 0x000fea0003800200 */
.L_x_14855:
        /* <DEDUP_REMOVED lines=10> */
.L_x_14854:
[----:B------:R-:W-:Y:S05]  /*1d10*/  BSYNC.RECONVERGENT B2 ;  /* 0x0000000000027941 */ /* 0x000fea0003800200 */
.L_x_14853:
        /* <DEDUP_REMOVED lines=20> */
.L_x_14864:
        /* <DEDUP_REMOVED lines=13> */
.L_x_14866:
[----:B------:R-:W-:Y:S05]  /*1f30*/  BSYNC.RECONVERGENT B4 ;  /* 0x0000000000047941 */ /* 0x000fea0003800200 */
.L_x_14865:
        /* <DEDUP_REMOVED lines=43> */
.L_x_14863:
[----:B------:R-:W-:Y:S05]  /*21f0*/  BSYNC.RECONVERGENT B3 ;  /* 0x0000000000037941 */ /* 0x000fea0003800200 */
.L_x_14862:
        /* <DEDUP_REMOVED lines=10> */
.L_x_14861:
[----:B------:R-:W-:Y:S05]  /*22a0*/  BSYNC.RECONVERGENT B2 ;  /* 0x0000000000027941 */ /* 0x000fea0003800200 */
.L_x_14860:
        /* <DEDUP_REMOVED lines=20> */
.L_x_14871:
        /* <DEDUP_REMOVED lines=13> */
.L_x_14873:
[----:B------:R-:W-:Y:S05]  /*24c0*/  BSYNC.RECONVERGENT B4 ;  /* 0x0000000000047941 */ /* 0x000fea0003800200 */
.L_x_14872:
        /* <DEDUP_REMOVED lines=42> */
.L_x_14870:
[----:B------:R-:W-:Y:S05]  /*2770*/  BSYNC.RECONVERGENT B3 ;  /* 0x0000000000037941 */ /* 0x000fea0003800200 */
.L_x_14869:
        /* <DEDUP_REMOVED lines=10> */
.L_x_14868:
[----:B------:R-:W-:Y:S05]  /*2820*/  BSYNC.RECONVERGENT B2 ;  /* 0x0000000000027941 */ /* 0x000fea0003800200 */
.L_x_14867:
        /* <DEDUP_REMOVED lines=20> */
.L_x_14878:
        /* <DEDUP_REMOVED lines=13> */
.L_x_14880:
[----:B------:R-:W-:Y:S05]  /*2a40*/  BSYNC.RECONVERGENT B4 ;  /* 0x0000000000047941 */ /* 0x000fea0003800200 */
.L_x_14879:
        /* <DEDUP_REMOVED lines=43> */
.L_x_14877:
[----:B------:R-:W-:Y:S05]  /*2d00*/  BSYNC.RECONVERGENT B3 ;  /* 0x0000000000037941 */ /* 0x000fea0003800200 */
.L_x_14876:
        /* <DEDUP_REMOVED lines=10> */
.L_x_14875:
[----:B------:R-:W-:Y:S05]  /*2db0*/  BSYNC.RECONVERGENT B2 ;  /* 0x0000000000027941 */ /* 0x000fea0003800200 */
.L_x_14874:
        /* <DEDUP_REMOVED lines=20> */
.L_x_14885:
        /* <DEDUP_REMOVED lines=13> */
.L_x_14887:
[----:B------:R-:W-:Y:S05]  /*2fd0*/  BSYNC.RECONVERGENT B4 ;  /* 0x0000000000047941 */ /* 0x000fea0003800200 */
.L_x_14886:
        /* <DEDUP_REMOVED lines=38> */
[----:B------:R-:W-:Y:S02]  /*3240*/  MOV R66, R46 ;  /* 0x0000002e00427202 */ /* 0x000fe40000000f00 */
[----:B------:R-:W-:Y:S01]  /*3250*/  LOP3.LUT R68, R68, UR31, R47, 0x96, !PT ;  /* 0x0000001f44447c12 */ /* 0x000fe2000f8e962f */
[----:B------:R-:W-:Y:S01]  /*3260*/  IMAD.MOV.U32 R46, RZ, RZ, R72 ;  /* 0x000000ffff2e7224 */ /* 0x000fe200078e0048 */
[----:B------:R-:W-:-:S07]  /*3270*/  LOP3.LUT R69, R44, UR32, R71, 0x96, !PT ;  /* 0x000000202c457c12 */ /* 0x000fce000f8e9647 */
.L_x_14884:
[----:B------:R-:W-:Y:S05]  /*3280*/  BSYNC.RECONVERGENT B3 ;  /* 0x0000000000037941 */ /* 0x000fea0003800200 */
.L_x_14883:
        /* <DEDUP_REMOVED lines=10> */
.L_x_14882:
[----:B------:R-:W-:Y:S05]  /*3330*/  BSYNC.RECONVERGENT B2 ;  /* 0x0000000000027941 */ /* 0x000fea0003800200 */
.L_x_14881:
        /* <DEDUP_REMOVED lines=19> */
.L_x_14891:
        /* <DEDUP_REMOVED lines=13> */
.L_x_14893:
[----:B------:R-:W-:Y:S05]  /*3540*/  BSYNC.RECONVERGENT B3 ;  /* 0x0000000000037941 */ /* 0x000fea0003800200 */
.L_x_14892:
        /* <DEDUP_REMOVED lines=42> */
.L_x_14890:
[----:B------:R-:W-:Y:S05]  /*37f0*/  BSYNC.RECONVERGENT B2 ;  /* 0x0000000000027941 */ /* 0x000fea0003800200 */
.L_x_14889:
        /* <DEDUP_REMOVED lines=11> */
.L_x_14838:
        /* <DEDUP_REMOVED lines=21> */
.L_x_14898:
        /* <DEDUP_REMOVED lines=13> */
.L_x_14900:
[----:B------:R-:W-:Y:S05]  /*3ad0*/  BSYNC.RECONVERGENT B4 ;  /* 0x0000000000047941 */ /* 0x000fea0003800200 */
.L_x_14899:
        /* <DEDUP_REMOVED lines=42> */
.L_x_14897:
[----:B------:R-:W-:Y:S05]  /*3d80*/  BSYNC.RECONVERGENT B3 ;  /* 0x0000000000037941 */ /* 0x000fea0003800200 */
.L_x_14896:
        /* <DEDUP_REMOVED lines=9> */
.L_x_14895:
[----:B------:R-:W-:Y:S05]  /*3e20*/  BSYNC.RECONVERGENT B2 ;  /* 0x0000000000027941 */ /* 0x000fea0003800200 */
.L_x_14894:
        /* <DEDUP_REMOVED lines=17> */
.L_x_14905:
        /* <DEDUP_REMOVED lines=13> */
.L_x_14907:
[----:B------:R-:W-:Y:S05]  /*4010*/  BSYNC.RECONVERGENT B4 ;  /* 0x0000000000047941 */ /* 0x000fea0003800200 */
.L_x_14906:
        /* <DEDUP_REMOVED lines=43> */
.L_x_14904:
[----:B------:R-:W-:Y:S05]  /*42d0*/  BSYNC.RECONVERGENT B3 ;  /* 0x0000000000037941 */ /* 0x000fea0003800200 */
.L_x_14903:
        /* <DEDUP_REMOVED lines=9> */
.L_x_14902:
[----:B------:R-:W-:Y:S05]  /*4370*/  BSYNC.RECONVERGENT B2 ;  /* 0x0000000000027941 */ /* 0x000fea0003800200 */
.L_x_14901:
        /* <DEDUP_REMOVED lines=17> */
.L_x_14912:
        /* <DEDUP_REMOVED lines=13> */
.L_x_14914:
[----:B------:R-:W-:Y:S05]  /*4560*/  BSYNC.RECONVERGENT B4 ;  /* 0x0000000000047941 */ /* 0x000fea0003800200 */
.L_x_14913:
        /* <DEDUP_REMOVED lines=43> */
.L_x_14911:
[----:B------:R-:W-:Y:S05]  /*4820*/  BSYNC.RECONVERGENT B3 ;  /* 0x0000000000037941 */ /* 0x000fea0003800200 */
.L_x_14910:
        /* <DEDUP_REMOVED lines=9> */
.L_x_14909:
[----:B------:R-:W-:Y:S05]  /*48c0*/  BSYNC.RECONVERGENT B2 ;  /* 0x0000000000027941 */ /* 0x000fea0003800200 */
.L_x_14908:
        /* <DEDUP_REMOVED lines=17> */
.L_x_14919:
        /* <DEDUP_REMOVED lines=13> */
.L_x_14921:
[----:B------:R-:W-:Y:S05]  /*4ab0*/  BSYNC.RECONVERGENT B4 ;  /* 0x0000000000047941 */ /* 0x000fea0003800200 */
.L_x_14920:
        /* <DEDUP_REMOVED lines=43> */
.L_x_14918:
[----:B------:R-:W-:Y:S05]  /*4d70*/  BSYNC.RECONVERGENT B3 ;  /* 0x0000000000037941 */ /* 0x000fea0003800200 */
.L_x_14917:
        /* <DEDUP_REMOVED lines=9> */
.L_x_14916:
[----:B------:R-:W-:Y:S05]  /*4e10*/  BSYNC.RECONVERGENT B2 ;  /* 0x0000000000027941 */ /* 0x000fea0003800200 */
.L_x_14915:
        /* <DEDUP_REMOVED lines=17> */
.L_x_14926:
        /* <DEDUP_REMOVED lines=13> */
.L_x_14928:
[----:B------:R-:W-:Y:S05]  /*5000*/  BSYNC.RECONVERGENT B4 ;  /* 0x0000000000047941 */ /* 0x000fea0003800200 */
.L_x_14927:
        /* <DEDUP_REMOVED lines=43> */
.L_x_14925:
[----:B------:R-:W-:Y:S05]  /*52c0*/  BSYNC.RECONVERGENT B3 ;  /* 0x0000000000037941 */ /* 0x000fea0003800200 */
.L_x_14924:
        /* <DEDUP_REMOVED lines=9> */
.L_x_14923:
[----:B------:R-:W-:Y:S05]  /*5360*/  BSYNC.RECONVERGENT B2 ;  /* 0x0000000000027941 */ /* 0x000fea0003800200 */
.L_x_14922:
        /* <DEDUP_REMOVED lines=17> */
.L_x_14933:
        /* <DEDUP_REMOVED lines=13> */
.L_x_14935:
[----:B------:R-:W-:Y:S05]  /*5550*/  BSYNC.RECONVERGENT B4 ;  /* 0x0000000000047941 */ /* 0x000fea0003800200 */
.L_x_14934:
        /* <DEDUP_REMOVED lines=43> */
.L_x_14932:
[----:B------:R-:W-:Y:S05]  /*5810*/  BSYNC.RECONVERGENT B3 ;  /* 0x0000000000037941 */ /* 0x000fea0003800200 */
.L_x_14931:
        /* <DEDUP_REMOVED lines=9> */
.L_x_14930:
[----:B------:R-:W-:Y:S05]  /*58b0*/  BSYNC.RECONVERGENT B2 ;  /* 0x0000000000027941 */ /* 0x000fea0003800200 */
.L_x_14929:
        /* <DEDUP_REMOVED lines=17> */
.L_x_14940:
        /* <DEDUP_REMOVED lines=13> */
.L_x_14942:
[----:B------:R-:W-:Y:S05]  /*5aa0*/  BSYNC.RECONVERGENT B4 ;  /* 0x0000000000047941 */ /* 0x000fea0003800200 */
.L_x_14941:
        /* <DEDUP_REMOVED lines=43> */
.L_x_14939:
[----:B------:R-:W-:Y:S05]  /*5d60*/  BSYNC.RECONVERGENT B3 ;  /* 0x0000000000037941 */ /* 0x000fea0003800200 */
.L_x_14938:
        /* <DEDUP_REMOVED lines=9> */
.L_x_14937:
[----:B------:R-:W-:Y:S05]  /*5e00*/  BSYNC.RECONVERGENT B2 ;  /* 0x0000000000027941 */ /* 0x000fea0003800200 */
.L_x_14936:
        /* <DEDUP_REMOVED lines=16> */
.L_x_14945:
        /* <DEDUP_REMOVED lines=13> */
.L_x_14947:
[----:B------:R-:W-:Y:S05]  /*5fe0*/  BSYNC.RECONVERGENT B3 ;  /* 0x0000000000037941 */ /* 0x000fea0003800200 */
.L_x_14946:
        /* <DEDUP_REMOVED lines=43> */
.L_x_14944:
[----:B------:R-:W-:Y:S05]  /*62a0*/  BSYNC.RECONVERGENT B2 ;  /* 0x0000000000027941 */ /* 0x000fea0003800200 */
.L_x_14943:
        /* <DEDUP_REMOVED lines=9> */
.L_x_14888:
[----:B------:R-:W-:Y:S05]  /*6340*/  BSYNC.RECONVERGENT B1 ;  /* 0x0000000000017941 */ /* 0x000fea0003800200 */
.L_x_14837:
[----:B------:R-:W0:Y:S01]  /*6350*/  LDC.64 R70, c[0x0][0x3a8] ;  /* 0x0000ea00ff467b82 */ /* 0x000e220000000a00 */
[----:B------:R-:W-:Y:S01]  /*6360*/  BSSY.RECONVERGENT B1, `(.L_x_14948) ;  /* 0x000001a000017945 */ /* 0x000fe20003800200 */
[----:B------:R-:W-:Y:S02]  /*6370*/  VIADD R83, R79, 0x20 ;  /* 0x000000204f537836 */ /* 0x000fe40000000000 */
[----:B0-----:R-:W-:-:S05]  /*6380*/  IMAD.WIDE.U32 R44, R81, 0x20, R70 ;  /* 0x00000020512c7825 */ /* 0x001fca00078e0046 */
[----:B-----5:R0:W-:Y:S04]  /*6390*/  STG.E.128 desc[UR8][R44.64], R20 ;  /* 0x000000142c007986 */ /* 0x0201e8000c101d08 */
        /* <DEDUP_REMOVED lines=22> */
.L_x_14949:
[----:B------:R-:W-:Y:S05]  /*6500*/  BSYNC.RECONVERGENT B1 ;  /* 0x0000000000017941 */ /* 0x000fea0003800200 */
.L_x_14948:
[----:B------:R-:W-:Y:S04]  /*6510*/  BSSY.RECONVERGENT B1, `(.L_x_14950) ;  /* 0x0000005000017945 */ /* 0x000fe80003800200 */
[----:B------:R-:W-:Y:S05]  /*6520*/  @!P2 BRA `(.L_x_14951) ;  /* 0x00000000000ca947 */ /* 0x000fea0003800000 */
[----:B------:R-:W2:Y:S02]  /*6530*/  LDC.64 R24, c[0x0][0x390] ;  /* 0x0000e400ff187b82 */ /* 0x000ea40000000a00 */
[----:B--2---:R-:W-:-:S06]  /*6540*/  IMAD.WIDE.U32 R24, R83, 0x10, R24 ;  /* 0x0000001053187825 */ /* 0x004fcc00078e0018 */
[----:B------:R-:W5:Y:S02]  /*6550*/  LDG.E.128 R24, desc[UR8][R24.64] ;  /* 0x0000000818187981 */ /* 0x000f64000c1e1d00 */
.L_x_14951:
[----:B------:R-:W-:Y:S05]  /*6560*/  BSYNC.RECONVERGENT B1 ;  /* 0x0000000000017941 */ /* 0x000fea0003800200 */
.L_x_14950:
        /* <DEDUP_REMOVED lines=28> */
.L_x_14958:
        /* <DEDUP_REMOVED lines=13> */
.L_x_14960:
[----:B------:R-:W-:Y:S05]  /*6800*/  BSYNC.RECONVERGENT B4 ;  /* 0x0000000000047941 */ /* 0x000fea0003800200 */
.L_x_14959:
        /* <DEDUP_REMOVED lines=43> */
.L_x_14957:
[----:B------:R-:W-:Y:S05]  /*6ac0*/  BSYNC.RECONVERGENT B3 ;  /* 0x0000000000037941 */ /* 0x000fea0003800200 */
.L_x_14956:
        /* <DEDUP_REMOVED lines=10> */
.L_x_14955:
[----:B------:R-:W-:Y:S05]  /*6b70*/  BSYNC.RECONVERGENT B2 ;  /* 0x0000000000027941 */ /* 0x000fea0003800200 */
.L_x_14954:
        /* <DEDUP_REMOVED lines=20> */
.L_x_14965:
        /* <DEDUP_REMOVED lines=13> */
.L_x_14967:
[----:B------:R-:W-:Y:S05]  /*6d90*/  BSYNC.RECONVERGENT B4 ;  /* 0x0000000000047941 */ /* 0x000fea0003800200 */
.L_x_14966:
        /* <DEDUP_REMOVED lines=43> */
.L_x_14964:
[----:B------:R-:W-:Y:S05]  /*7050*/  BSYNC.RECONVERGENT B3 ;  /* 0x0000000000037941 */ /* 0x000fea0003800200 */
.L_x_14963:
        /* <DEDUP_REMOVED lines=10> */
.L_x_14962:
[----:B------:R-:W-:Y:S05]  /*7100*/  BSYNC.RECONVERGENT B2 ;  /* 0x0000000000027941 */ /* 0x000fea0003800200 */
.L_x_14961:
        /* <DEDUP_REMOVED lines=20> */
.L_x_14972:
        /* <DEDUP_REMOVED lines=13> */
.L_x_14974:
[----:B------:R-:W-:Y:S05]  /*7320*/  BSYNC.RECONVERGENT B4 ;  /* 0x0000000000047941 */ /* 0x000fea0003800200 */
.L_x_14973:
        /* <DEDUP_REMOVED lines=43> */
.L_x_14971:
[----:B------:R-:W-:Y:S05]  /*75e0*/  BSYNC.RECONVERGENT B3 ;  /* 0x0000000000037941 */ /* 0x000fea0003800200 */
.L_x_14970:
        /* <DEDUP_REMOVED lines=10> */
.L_x_14969:
[----:B------:R-:W-:Y:S05]  /*7690*/  BSYNC.RECONVERGENT B2 ;  /* 0x0000000000027941 */ /* 0x000fea0003800200 */
.L_x_14968:
        /* <DEDUP_REMOVED lines=20> */
.L_x_14979:
        /* <DEDUP_REMOVED lines=13> */
.L_x_14981:
[----:B------:R-:W-:Y:S05]  /*78b0*/  BSYNC.RECONVERGENT B4 ;  /* 0x0000000000047941 */ /* 0x000fea0003800200 */
.L_x_14980:
        /* <DEDUP_REMOVED lines=43> */
.L_x_14978:
[----:B------:R-:W-:Y:S05]  /*7b70*/  BSYNC.RECONVERGENT B3 ;  /* 0x0000000000037941 */ /* 0x000fea0003800200 */
.L_x_14977:
        /* <DEDUP_REMOVED lines=10> */
.L_x_14976:
[----:B------:R-:W-:Y:S05]  /*7c20*/  BSYNC.RECONVERGENT B2 ;  /* 0x0000000000027941 */ /* 0x000fea0003800200 */
.L_x_14975:
        /* <DEDUP_REMOVED lines=20> */
.L_x_14986:
        /* <DEDUP_REMOVED lines=13> */
.L_x_14988:
[----:B------:R-:W-:Y:S05]  /*7e40*/  BSYNC.RECONVERGENT B4 ;  /* 0x0000000000047941 */ /* 0x000fea0003800200 */
.L_x_14987:
        /* <DEDUP_REMOVED lines=43> */
.L_x_14985:
[----:B------:R-:W-:Y:S05]  /*8100*/  BSYNC.RECONVERGENT B3 ;  /* 0x0000000000037941 */ /* 0x000fea0003800200 */
.L_x_14984:
        /* <DEDUP_REMOVED lines=10> */
.L_x_14983:
[----:B------:R-:W-:Y:S05]  /*81b0*/  BSYNC.RECONVERGENT B2 ;  /* 0x0000000000027941 */ /* 0x000fea0003800200 */
.L_x_14982:
        /* <DEDUP_REMOVED lines=20> */
.L_x_14993:
        /* <DEDUP_REMOVED lines=13> */
.L_x_14995:
[----:B------:R-:W-:Y:S05]  /*83d0*/  BSYNC.RECONVERGENT B4 ;  /* 0x0000000000047941 */ /* 0x000fea0003800200 */
.L_x_14994:
        /* <DEDUP_REMOVED lines=43> */
.L_x_14992:
[----:B------:R-:W-:Y:S05]  /*8690*/  BSYNC.RECONVERGENT B3 ;  /* 0x0000000000037941 */ /* 0x000fea0003800200 */
.L_x_14991:
        /* <DEDUP_REMOVED lines=10> */
.L_x_14990:
[----:B------:R-:W-:Y:S05]  /*8740*/  BSYNC.RECONVERGENT B2 ;  /* 0x0000000000027941 */ /* 0x000fea0003800200 */
.L_x_14989:
        /* <DEDUP_REMOVED lines=20> */
.L_x_15000:
        /* <DEDUP_REMOVED lines=13> */
.L_x_15002:
[----:B------:R-:W-:Y:S05]  /*8960*/  BSYNC.RECONVERGENT B4 ;  /* 0x0000000000047941 */ /* 0x000fea0003800200 */
.L_x_15001:
        /* <DEDUP_REMOVED lines=43> */
.L_x_14999:
[----:B------:R-:W-:Y:S05]  /*8c20*/  BSYNC.RECONVERGENT B3 ;  /* 0x0000000000037941 */ /* 0x000fea0003800200 */
.L_x_14998:
        /* <DEDUP_REMOVED lines=10> */
.L_x_14997:
[----:B------:R-:W-:Y:S05]  /*8cd0*/  BSYNC.RECONVERGENT B2 ;  /* 0x0000000000027941 */ /* 0x000fea0003800200 */
.L_x_14996:
        /* <DEDUP_REMOVED lines=19> */
.L_x_15006:
        /* <DEDUP_REMOVED lines=13> */
.L_x_15008:
[----:B------:R-:W-:Y:S05]  /*8ee0*/  BSYNC.RECONVERGENT B3 ;  /* 0x0000000000037941 */ /* 0x000fea0003800200 */
.L_x_15007:
        /* <DEDUP_REMOVED lines=42> */
.L_x_15005:
[----:B------:R-:W-:Y:S05]  /*9190*/  BSYNC.RECONVERGENT B2 ;  /* 0x0000000000027941 */ /* 0x000fea0003800200 */
.L_x_15004:
        /* <DEDUP_REMOVED lines=11> */
.L_x_14953:
        /* <DEDUP_REMOVED lines=21> */
.L_x_15013:
        /* <DEDUP_REMOVED lines=13> */
.L_x_15015:
[----:B------:R-:W-:Y:S05]  /*9470*/  BSYNC.RECONVERGENT B4 ;  /* 0x0000000000047941 */ /* 0x000fea0003800200 */
.L_x_15014:
        /* <DEDUP_REMOVED lines=42> */
.L_x_15012:
[----:B------:R-:W-:Y:S05]  /*9720*/  BSYNC.RECONVERGENT B3 ;  /* 0x0000000000037941 */ /* 0x000fea0003800200 */
.L_x_15011:
        /* <DEDUP_REMOVED lines=9> */
.L_x_15010:
[----:B------:R-:W-:Y:S05]  /*97c0*/  BSYNC.RECONVERGENT B2 ;  /* 0x0000000000027941 */ /* 0x000fea0003800200 */
.L_x_15009:
        /* <DEDUP_REMOVED lines=17> */
.L_x_15020:
        /* <DEDUP_REMOVED lines=13> */
.L_x_15022:
[----:B------:R-:W-:Y:S05]  /*99b0*/  BSYNC.RECONVERGENT B4 ;  /* 0x0000000000047941 */ /* 0x000fea0003800200 */
.L_x_15021:
        /* <DEDUP_REMOVED lines=43> */
.L_x_15019:
[----:B------:R-:W-:Y:S05]  /*9c70*/  BSYNC.RECONVERGENT B3 ;  /* 0x0000000000037941 */ /* 0x000fea0003800200 */
.L_x_15018:
        /* <DEDUP_REMOVED lines=9> */
.L_x_15017:
[----:B------:R-:W-:Y:S05]  /*9d10*/  BSYNC.RECONVERGENT B2 ;  /* 0x0000000000027941 */ /* 0x000fea0003800200 */
.L_x_15016:
        /* <DEDUP_REMOVED lines=17> */
.L_x_15027:
        /* <DEDUP_REMOVED lines=13> */
.L_x_15029:
[----:B------:R-:W-:Y:S05]  /*9f00*/  BSYNC.RECONVERGENT B4 ;  /* 0x0000000000047941 */ /* 0x000fea0003800200 */
.L_x_15028:
        /* <DEDUP_REMOVED lines=43> */
.L_x_15026:
[----:B------:R-:W-:Y:S05]  /*a1c0*/  BSYNC.RECONVERGENT B3 ;  /* 0x0000000000037941 */ /* 0x000fea0003800200 */
.L_x_15025:
        /* <DEDUP_REMOVED lines=9> */
.L_x_15024:
[----:B------:R-:W-:Y:S05]  /*a260*/  BSYNC.RECONVERGENT B2 ;  /* 0x0000000000027941 */ /* 0x000fea0003800200 */
.L_x_15023:
        /* <DEDUP_REMOVED lines=17> */
.L_x_15034:
        /* <DEDUP_REMOVED lines=13> */
.L_x_15036:
[----:B------:R-:W-:Y:S05]  /*a450*/  BSYNC.RECONVERGENT B4 ;  /* 0x0000000000047941 */ /* 0x000fea0003800200 */
.L_x_15035:
        /* <DEDUP_REMOVED lines=43> */
.L_x_15033:
[----:B------:R-:W-:Y:S05]  /*a710*/  BSYNC.RECONVERGENT B3 ;  /* 0x0000000000037941 */ /* 0x000fea0003800200 */
.L_x_15032:
        /* <DEDUP_REMOVED lines=9> */
.L_x_15031:
[----:B------:R-:W-:Y:S05]  /*a7b0*/  BSYNC.RECONVERGENT B2 ;  /* 0x0000000000027941 */ /* 0x000fea0003800200 */
.L_x_15030:
        /* <DEDUP_REMOVED lines=17> */
.L_x_15041:
        /* <DEDUP_REMOVED lines=13> */
.L_x_15043:
[----:B------:R-:W-:Y:S05]  /*a9a0*/  BSYNC.RECONVERGENT B4 ;  /* 0x0000000000047941 */ /* 0x000fea0003800200 */
.L_x_15042:
        /* <DEDUP_REMOVED lines=43> */
.L_x_15040:
[----:B------:R-:W-:Y:S05]  /*ac60*/  BSYNC.RECONVERGENT B3 ;  /* 0x0000000000037941 */ /* 0x000fea0003800200 */
.L_x_15039:
        /* <DEDUP_REMOVED lines=9> */
.L_x_15038:
[----:B------:R-:W-:Y:S05]  /*ad00*/  BSYNC.RECONVERGENT B2 ;  /* 0x0000000000027941 */ /* 0x000fea0003800200 */
.L_x_15037:
        /* <DEDUP_REMOVED lines=17> */
.L_x_15048:
        /* <DEDUP_REMOVED lines=13> */
.L_x_15050:
[----:B------:R-:W-:Y:S05]  /*aef0*/  BSYNC.RECONVERGENT B4 ;  /* 0x0000000000047941 */ /* 0x000fea0003800200 */
.L_x_15049:
        /* <DEDUP_REMOVED lines=43> */
.L_x_15047:
[----:B------:R-:W-:Y:S05]  /*b1b0*/  BSYNC.RECONVERGENT B3 ;  /* 0x0000000000037941 */ /* 0x000fea0003800200 */
.L_x_15046:
        /* <DEDUP_REMOVED lines=9> */
.L_x_15045:
[----:B------:R-:W-:Y:S05]  /*b250*/  BSYNC.RECONVERGENT B2 ;  /* 0x0000000000027941 */ /* 0x000fea0003800200 */
.L_x_15044:
        /* <DEDUP_REMOVED lines=17> */
.L_x_15055:
        /* <DEDUP_REMOVED lines=13> */
.L_x_15057:
[----:B------:R-:W-:Y:S05]  /*b440*/  BSYNC.RECONVERGENT B4 ;  /* 0x0000000000047941 */ /* 0x000fea0003800200 */
.L_x_15056:
        /* <DEDUP_REMOVED lines=43> */
.L_x_15054:
[----:B------:R-:W-:Y:S05]  /*b700*/  BSYNC.RECONVERGENT B3 ;  /* 0x0000000000037941 */ /* 0x000fea0003800200 */
.L_x_15053:
        /* <DEDUP_REMOVED lines=9> */
.L_x_15052:
[----:B------:R-:W-:Y:S05]  /*b7a0*/  BSYNC.RECONVERGENT B2 ;  /* 0x0000000000027941 */ /* 0x000fea0003800200 */
.L_x_15051:
        /* <DEDUP_REMOVED lines=16> */
.L_x_15060:
        /* <DEDUP_REMOVED lines=13> */
.L_x_15062:
[----:B------:R-:W-:Y:S05]  /*b980*/  BSYNC.RECONVERGENT B3 ;  /* 0x0000000000037941 */ /* 0x000fea0003800200 */
.L_x_15061:
        /* <DEDUP_REMOVED lines=43> */
.L_x_15059:
[----:B------:R-:W-:Y:S05]  /*bc40*/  BSYNC.RECONVERGENT B2 ;  /* 0x0000000000027941 */ /* 0x000fea0003800200 */
.L_x_15058:
        /* <DEDUP_REMOVED lines=9> */
.L_x_15003:
[----:B------:R-:W-:Y:S05]  /*bce0*/  BSYNC.RECONVERGENT B1 ;  /* 0x0000000000017941 */ /* 0x000fea0003800200 */
.L_x_14952:
        /* <DEDUP_REMOVED lines=41> */
.L_x_15064:
[----:B------:R-:W-:Y:S05]  /*bf80*/  BSYNC.RECONVERGENT B1 ;  /* 0x0000000000017941 */ /* 0x000fea0003800200 */
.L_x_15063:
        /* <DEDUP_REMOVED lines=56> */
.L_x_15080:
        /* <DEDUP_REMOVED lines=59> */
[----:B------:R-:W-:Y:S01]  /*c6c0*/  F2FP.F16.F32.PACK_AB R18, R77, R74 ;  /* 0x0000004a4d12723e */ /* 0x000fe200000000ff */
        /* <DEDUP_REMOVED lines=14> */
[----:B------:R-:W-:-:S02]  /*c7b0*/  F2FP.F16.F32.PACK_AB R19, R82, R19 ;  /* 0x000000135213723e */ /* 0x000fc400000000ff */
[----:B------:R-:W-:Y:S01]  /*c7c0*/  F2FP.F16.F32.PACK_AB R16, R16, R21 ;  /* 0x000000151010723e */ /* 0x000fe200000000ff */
[----:B------:R-:W-:Y:S01]  /*c7d0*/  IMAD.WIDE.U32 R44, R79, 0x10, R44 ;  /* 0x000000104f2c7825 */ /* 0x000fe200078e002c */
[----:B------:R-:W-:Y:S02]  /*c7e0*/  F2FP.F16.F32.PACK_AB R23, R74, R23 ;  /* 0x000000174a17723e */ /* 0x000fe400000000ff */
[----:B------:R-:W-:Y:S01]  /*c7f0*/  F2FP.F16.F32.PACK_AB R22, R50, R51 ;  /* 0x000000333216723e */ /* 0x000fe200000000ff */
[----:B------:R1:W-:Y:S01]  /*c800*/  STG.E.128 desc[UR8][R46.64], R16 ;  /* 0x000000102e007986 */ /* 0x0003e2000c101d08 */
[----:B------:R-:W-:Y:S02]  /*c810*/  F2FP.F16.F32.PACK_AB R21, R48, R71 ;  /* 0x000000473015723e */ /* 0x000fe400000000ff */
[----:B------:R-:W-:-:S05]  /*c820*/  F2FP.F16.F32.PACK_AB R20, R49, R70 ;  /* 0x000000463114723e */ /* 0x000fca00000000ff */
[----:B------:R1:W-:Y:S02]  /*c830*/  STG.E.128 desc[UR8][R44.64], R20 ;  /* 0x000000142c007986 */ /* 0x0003e4000c101d08 */
.L_x_15067:
[----:B------:R-:W-:Y:S05]  /*c840*/  BSYNC.RECONVERGENT B1 ;  /* 0x0000000000017941 */ /* 0x000fea0003800200 */
.L_x_15066:
[----:B-1----:R-:W1:Y:S02]  /*c850*/  LDC.64 R16, c[0x0][0x380] ;  /* 0x0000e000ff107b82 */ /* 0x002e640000000a00 */
[----:B-1----:R-:W-:-:S05]  /*c860*/  IMAD R13, R16, 0x4, R13 ;  /* 0x00000004100d7824 */ /* 0x002fca00078e020d */
[----:B------:R-:W-:-:S13]  /*c870*/  ISETP.GE.AND P0, PT, R13, R17, PT ;  /* 0x000000110d00720c */ /* 0x000fda0003f06270 */
[----:B------:R-:W-:Y:S05]  /*c880*/  @!P0 BRA `(.L_x_15068) ;  /* 0xffffff4000888947 */ /* 0x000fea000383ffff */
[----:B------:R-:W-:Y:S05]  /*c890*/  BSYNC B0 ;  /* 0x0000000000007941 */ /* 0x000fea0003800000 */
.L_x_14836:
[----:B------:R-:W-:Y:S05]  /*c8a0*/  EXIT ;  /* 0x000000000000794d */ /* 0x000fea0003800000 */
.L_x_15065:
[----:B------:R-:W-:Y:S01]  /*c8b0*/  HFMA2 R85, -RZ, RZ, 0, 5.9604644775390625e-08 ;  /* 0x00000001ff557431 */ /* 0x000fe200000001ff */
[----:B------:R-:W-:Y:S01]  /*c8c0*/  BSSY B1, `(.L_x_15069) ;  /* 0x0000006000017945 */ /* 0x000fe20003800000 */
[----:B------:R-:W-:Y:S01]  /*c8d0*/  IMAD.MOV.U32 R86, RZ, RZ, 0x1f ;  /* 0x0000001fff567424 */ /* 0x000fe200078e00ff */
[----:B------:R-:W-:-:S07]  /*c8e0*/  MOV R83, 0xffffffff ;  /* 0xffffffff00537802 */ /* 0x000fce0000000f00 */
[----:B0-----:R-:W-:Y:S05]  /*c8f0*/  WARPSYNC.COLLECTIVE R83, `(.L_x_15070) ;  /* 0x0000000053087348 */ /* 0x001fea0003c00000 */
[----:B------:R1:W2:Y:S02]  /*c900*/  SHFL.BFLY P2, R84, R82, R85, R86 ;  /* 0x0c00005552547389 */ /* 0x0002a40000040056 */
[----:B012---:R-:W-:Y:S05]  /*c910*/  ENDCOLLECTIVE ;  /* 0x000000000000791b */ /* 0x007fea0003800000 */
.L_x_15070:
[----:B------:R-:W-:Y:S05]  /*c920*/  BSYNC B1 ;  /* 0x0000000000017941 */ /* 0x000fea0003800000 */
.L_x_15069:
        /* <DEDUP_REMOVED lines=10> */
.L_x_15071:
[----:B------:R-:W-:Y:S01]  /*c9d0*/  HFMA2 R85, -RZ, RZ, 0, 2.384185791015625e-07 ;  /* 0x00000004ff557431 */ /* 0x000fe200000001ff */
[----:B------:R-:W-:-:S05]  /*c9e0*/  MOV R70, R84 ;  /* 0x0000005400467202 */ /* 0x000fca0000000f00 */
[----:B------:R-:W-:-:S04]  /*c9f0*/  FADD.FTZ R76, R71, R70 ;  /* 0x00000046474c7221 */ /* 0x000fc80000010000 */
[----:B------:R-:W-:-:S07]  /*ca00*/  IMAD.MOV.U32 R82, RZ, RZ, R76 ;  /* 0x000000ffff527224 */ /* 0x000fce00078e004c */
[----:B------:R-:W-:Y:S05]  /*ca10*/  WARPSYNC.COLLECTIVE R83, `(.L_x_15072) ;  /* 0x0000000053087348 */ /* 0x000fea0003c00000 */
[----:B------:R0:W1:Y:S02]  /*ca20*/  SHFL.BFLY P2, R84, R82, R85, R86 ;  /* 0x0c00005552547389 */ /* 0x0000640000040056 */
[----:B01----:R-:W-:Y:S05]  /*ca30*/  ENDCOLLECTIVE ;  /* 0x000000000000791b */ /* 0x003fea0003800000 */
.L_x_15072:
[----:B------:R-:W-:Y:S02]  /*ca40*/  IMAD.MOV.U32 R85, RZ, RZ, 0x8 ;  /* 0x00000008ff557424 */ /* 0x000fe400078e00ff */
[----:B------:R-:W-:-:S04]  /*ca50*/  IMAD.MOV.U32 R77, RZ, RZ, R84 ;  /* 0x000000ffff4d7224 */ /* 0x000fc800078e0054 */
[----:B------:R-:W-:-:S05]  /*ca60*/  FADD.FTZ R77, R76, R77 ;  /* 0x0000004d4c4d7221 */ /* 0x000fca0000010000 */
[----:B------:R-:W-:-:S07]  /*ca70*/  MOV R82, R77 ;  /* 0x0000004d00527202 */ /* 0x000fce0000000f00 */
[----:B------:R-:W-:Y:S05]  /*ca80*/  WARPSYNC.COLLECTIVE R83, `(.L_x_15073) ;  /* 0x0000000053087348 */ /* 0x000fea0003c00000 */
[----:B------:R0:W1:Y:S02]  /*ca90*/  SHFL.BFLY P2, R84, R82, R85, R86 ;  /* 0x0c00005552547389 */ /* 0x0000640000040056 */
[----:B01----:R-:W-:Y:S05]  /*caa0*/  ENDCOLLECTIVE ;  /* 0x000000000000791b */ /* 0x003fea0003800000 */
.L_x_15073:
[----:B------:R-:W-:Y:S01]  /*cab0*/  HFMA2 R85, -RZ, RZ, 0, 9.5367431640625e-07 ;  /* 0x00000010ff557431 */ /* 0x000fe200000001ff */
[----:B------:R-:W-:-:S05]  /*cac0*/  MOV R70, R84 ;  /* 0x0000005400467202 */ /* 0x000fca0000000f00 */
[----:B------:R-:W-:-:S04]  /*cad0*/  FADD.FTZ R79, R77, R70 ;  /* 0x000000464d4f7221 */ /* 0x000fc80000010000 */
[----:B------:R-:W-:-:S07]  /*cae0*/  IMAD.MOV.U32 R82, RZ, RZ, R79 ;  /* 0x000000ffff527224 */ /* 0x000fce00078e004f */
[----:B------:R-:W-:Y:S05]  /*caf0*/  WARPSYNC.COLLECTIVE R83, `(.L_x_15074) ;  /* 0x0000000053087348 */ /* 0x000fea0003c00000 */
[----:B------:R0:W1:Y:S02]  /*cb00*/  SHFL.BFLY P2, R84, R82, R85, R86 ;  /* 0x0c00005552547389 */ /* 0x0000640000040056 */
[----:B01----:R-:W-:Y:S05]  /*cb10*/  ENDCOLLECTIVE ;  /* 0x000000000000791b */ /* 0x003fea0003800000 */
.L_x_15074:
        /* <DEDUP_REMOVED lines=40> */
.L_x_15075:
[----:B------:R-:W-:Y:S01]  /*cda0*/  HFMA2 R85, -RZ, RZ, 0, 1.1920928955078125e-07 ;  /* 0x00000002ff557431 */ /* 0x000fe200000001ff */
[----:B------:R-:W-:-:S05]  /*cdb0*/  MOV R71, R84 ;  /* 0x0000005400477202 */ /* 0x000fca0000000f00 */
[----:B------:R-:W-:-:S04]  /*cdc0*/  FADD.FTZ R71, R70, R71 ;  /* 0x0000004746477221 */ /* 0x000fc80000010000 */
[----:B------:R-:W-:-:S07]  /*cdd0*/  IMAD.MOV.U32 R82, RZ, RZ, R71 ;  /* 0x000000ffff527224 */ /* 0x000fce00078e0047 */
[----:B------:R-:W-:Y:S05]  /*cde0*/  WARPSYNC.COLLECTIVE R83, `(.L_x_15076) ;  /* 0x0000000053087348 */ /* 0x000fea0003c00000 */
[----:B------:R0:W1:Y:S02]  /*cdf0*/  SHFL.BFLY P2, R84, R82, R85, R86 ;  /* 0x0c00005552547389 */ /* 0x0000640000040056 */
[----:B01----:R-:W-:Y:S05]  /*ce00*/  ENDCOLLECTIVE ;  /* 0x000000000000791b */ /* 0x003fea0003800000 */
.L_x_15076:
[----:B------:R-:W-:Y:S02]  /*ce10*/  IMAD.MOV.U32 R85, RZ, RZ, 0x4 ;  /* 0x00000004ff557424 */ /* 0x000fe400078e00ff */
[----:B------:R-:W-:-:S04]  /*ce20*/  IMAD.MOV.U32 R76, RZ, RZ, R84 ;  /* 0x000000ffff4c7224 */ /* 0x000fc800078e0054 */
[----:B------:R-:W-:-:S05]  /*ce30*/  FADD.FTZ R76, R71, R76 ;  /* 0x0000004c474c7221 */ /* 0x000fca0000010000 */
[----:B------:R-:W-:-:S07]  /*ce40*/  MOV R82, R76 ;  /* 0x0000004c00527202 */ /* 0x000fce0000000f00 */
[----:B------:R-:W-:Y:S05]  /*ce50*/  WARPSYNC.COLLECTIVE R83, `(.L_x_15077) ;  /* 0x0000000053087348 */ /* 0x000fea0003c00000 */
[----:B------:R0:W1:Y:S02]  /*ce60*/  SHFL.BFLY P2, R84, R82, R85, R86 ;  /* 0x0c00005552547389 */ /* 0x0000640000040056 */
[----:B01----:R-:W-:Y:S05]  /*ce70*/  ENDCOLLECTIVE ;  /* 0x000000000000791b */ /* 0x003fea0003800000 */
.L_x_15077:
[----:B------:R-:W-:Y:S01]  /*ce80*/  HFMA2 R85, -RZ, RZ, 0, 4.76837158203125e-07 ;  /* 0x00000008ff557431 */ /* 0x000fe200000001ff */
[----:B------:R-:W-:-:S05]  /*ce90*/  MOV R77, R84 ;  /* 0x00000054004d7202 */ /* 0x000fca0000000f00 */
[----:B------:R-:W-:-:S04]  /*cea0*/  FADD.FTZ R77, R76, R77 ;  /* 0x0000004d4c4d7221 */ /* 0x000fc80000010000 */
[----:B------:R-:W-:-:S07]  /*ceb0*/  IMAD.MOV.U32 R82, RZ, RZ, R77 ;  /* 0x000000ffff527224 */ /* 0x000fce00078e004d */
[----:B------:R-:W-:Y:S05]  /*cec0*/  WARPSYNC.COLLECTIVE R83, `(.L_x_15078) ;  /* 0x0000000053087348 */ /* 0x000fea0003c00000 */
[----:B------:R0:W1:Y:S02]  /*ced0*/  SHFL.BFLY P2, R84, R82, R85, R86 ;  /* 0x0c00005552547389 */ /* 0x0000640000040056 */
[----:B01----:R-:W-:Y:S05]  /*cee0*/  ENDCOLLECTIVE ;  /* 0x000000000000791b */ /* 0x003fea0003800000 */
.L_x_15078:
[----:B------:R-:W-:Y:S02]  /*cef0*/  IMAD.MOV.U32 R85, RZ, RZ, 0x10 ;  /* 0x00000010ff557424 */ /* 0x000fe400078e00ff */
[----:B------:R-:W-:-:S04]  /*cf00*/  IMAD.MOV.U32 R80, RZ, RZ, R84 ;  /* 0x000000ffff507224 */ /* 0x000fc800078e0054 */
[----:B------:R-:W-:-:S05]  /*cf10*/  FADD.FTZ R80, R77, R80 ;  /* 0x000000504d507221 */ /* 0x000fca0000010000 */
[----:B------:R-:W-:-:S07]  /*cf20*/  MOV R82, R80 ;  /* 0x0000005000527202 */ /* 0x000fce0000000f00 */
[----:B------:R-:W-:Y:S05]  /*cf30*/  WARPSYNC.COLLECTIVE R83, `(.L_x_15079) ;  /* 0x0000000053087348 */ /* 0x000fea0003c00000 */
[----:B------:R0:W1:Y:S02]  /*cf40*/  SHFL.BFLY P2, R84, R82, R85, R86 ;  /* 0x0c00005552547389 */ /* 0x0000640000040056 */
[----:B01----:R-:W-:Y:S05]  /*cf50*/  ENDCOLLECTIVE ;  /* 0x000000000000791b */ /* 0x003fea0003800000 */
.L_x_15079:
[----:B------:R-:W-:Y:S01]  /*cf60*/  MOV R79, R84 ;  /* 0x00000054004f7202 */ /* 0x000fe20000000f00 */
[----:B------:R-:W-:Y:S06]  /*cf70*/  BRA `(.L_x_15080) ;  /* 0xfffffff000e47947 */ /* 0x000fec000383ffff */
.L_x_15081:
        /* <DEDUP_REMOVED lines=16> */
.L_x_20344:


//--------------------- .text._ZN10layer_norm13ln_fwd_kernelINS_13Kernel_traitsIf6__halffS2_fjLj512ELj1ELj4ELj1ELj16ENS_18Kernel_traits_baseILj512EfS2_fS2_fjLj128EEEEELb1ELb1ELb0ELb0EEEvNS_9FwdParamsE --------------------------
	.section	.text._ZN10layer_norm13ln_fwd_kernelINS_13Kernel_traitsIf6__halffS2_fjLj512ELj1ELj4ELj1ELj16ENS_18Kernel_traits_baseILj512EfS2_fS2_fjLj128EEEEELb1ELb1ELb0ELb0EEEvNS_9FwdParamsE,"ax",@progbits
	.align	128
        .global         _ZN10layer_norm13ln_fwd_kernelINS_13Kernel_traitsIf6__halffS2_fjLj512ELj1ELj4ELj1ELj16ENS_18Kernel_traits_baseILj512EfS2_fS2_fjLj128EEEEELb1ELb1ELb0ELb0EEEvNS_9FwdParamsE
        .type           _ZN10layer_norm13ln_fwd_kernelINS_13Kernel_traitsIf6__halffS2_fjLj512ELj1ELj4ELj1ELj16ENS_18Kernel_traits_baseILj512EfS2_fS2_fjLj128EEEEELb1ELb1ELb0ELb0EEEvNS_9FwdParamsE,@function
        .size           _ZN10layer_norm13ln_fwd_kernelINS_13Kernel_traitsIf6__halffS2_fjLj512ELj1ELj4ELj1ELj16ENS_18Kernel_traits_baseILj512EfS2_fS2_fjLj128EEEEELb1ELb1ELb0ELb0EEEvNS_9FwdParamsE,(.L_x_20345 - _ZN10layer_norm13ln_fwd_kernelINS_13Kernel_traitsIf6__halffS2_fjLj512ELj1ELj4ELj1ELj16ENS_18Kernel_traits_baseILj512EfS2_fS2_fjLj128EEEEELb1ELb1ELb0ELb0EEEvNS_9FwdParamsE)
        .other          _ZN10layer_norm13ln_fwd_kernelINS_13Kernel_traitsIf6__halffS2_fjLj512ELj1ELj4ELj1ELj16ENS_18Kernel_traits_baseILj512EfS2_fS2_fjLj128EEEEELb1ELb1ELb0ELb0EEEvNS_9FwdParamsE,@"STO_CUDA_ENTRY STV_DEFAULT"
_ZN10layer_norm13ln_fwd_kernelINS_13Kernel_traitsIf6__halffS2_fjLj512ELj1ELj4ELj1ELj16ENS_18Kernel_traits_baseILj512EfS2_fS2_fjLj128EEEEELb1ELb1ELb0ELb0EEEvNS_9FwdParamsE:
.text._ZN10layer_norm13ln_fwd_kernelINS_13Kernel_traitsIf6__halffS2_fjLj512ELj1ELj4ELj1ELj16ENS_18Kernel_traits_baseILj512EfS2_fS2_fjLj128EEEEELb1ELb1ELb0ELb0EEEvNS_9FwdParamsE:
        /* <DEDUP_REMOVED lines=72> */
.L_x_15085:
[----:B------:R-:W-:Y:S05]  /*0480*/  BSYNC.RECONVERGENT B1 ;  /* 0x0000000000017941 */ /* 0x000fea0003800200 */
.L_x_15084:
        /* <DEDUP_REMOVED lines=14> */
.L_x_15083:
        /* <DEDUP_REMOVED lines=28> */
.L_x_15086:
[----:B------:R-:W-:Y:S05]  /*0730*/  BSYNC.RECONVERGENT B0 ;  /* 0x0000000000007941 */ /* 0x000fea0003800200 */
.L_x_15082:
[----:B------:R-:W2:Y:S02]  /*0740*/  LDCU UR4, c[0x0][0x384] ;  /* 0x00007080ff0477ac */ /* 0x000ea40008000800 */
[----:B--2---:R-:W-:-:S13]  /*0750*/  ISETP.GE.AND P0, PT, R83, UR4, PT ;  /* 0x0000000453007c0c */ /* 0x004fda000bf06270 */
[----:B------:R-:W-:Y:S05]  /*0760*/  @P0 EXIT ;  /* 0x000000000000094d */ /* 0x000fea0003800000 */
[----:B01-3--:R-:W-:Y:S01]  /*0770*/  IMAD.HI.U32 R3, R81, -0x326172a9, RZ ;  /* 0xcd9e8d5751037827 */ /* 0x00bfe200078e00ff */
[----:B------:R-:W0:Y:S03]  /*0780*/  LDCU.64 UR4, c[0x0][0x3e0] ;  /* 0x00007c00ff0477ac */ /* 0x000e260008000a00 */
[----:B------:R-:W-:Y:S01]  /*0790*/  HFMA2 R85, -RZ, RZ, 0, 0 ;  /* 0x00000000ff557431 */ /* 0x000fe200000001ff */
[----:B------:R-:W-:Y:S01]  /*07a0*/  BSSY B0, `(.L_x_15087) ;  /* 0x0000b5f000007945 */ /* 0x000fe20003800000 */
[----:B------:R-:W-:Y:S01]  /*07b0*/  IMAD.HI.U32 R0, R90, -0x2daee0ad, RZ ;  /* 0xd2511f535a007827 */ /* 0x000fe200078e00ff */
[----:B------:R-:W-:Y:S01]  /*07c0*/  LOP3.LUT R3, R84, UR6, R3, 0x96, !PT ;  /* 0x0000000654037c12 */ /* 0x000fe2000f8e9603 */
[----:B------:R-:W1:Y:S01]  /*07d0*/  LDCU UR32, c[0x0][0x388] ;  /* 0x00007100ff2077ac */ /* 0x000e620008000800 */
[----:B------:R-:W-:Y:S01]  /*07e0*/  LOP3.LUT R86, R86, 0x3, RZ, 0xc0, !PT ;  /* 0x0000000356567812 */ /* 0x000fe200078ec0ff */
        /* <DEDUP_REMOVED lines=61> */
[----:B0123--:R-:W-:-:S07]  /*0bc0*/  IMAD R2, R53, -0x326172a9, RZ ;  /* 0xcd9e8d5735027824 */ /* 0x00ffce00078e02ff */
.L_x_15260:
        /* <DEDUP_REMOVED lines=39> */
.L_x_20181:
[----:B------:R-:W-:Y:S05]  /*0e40*/  BRX R60 -0xe50                                     (*"BRANCH_TARGETS .L_x_20182,.L_x_20183,.L_x_20184"*) ;  /* 0xfffffff03c6c7949 */ /* 0x000fea000383ffff */
.L_x_20184:
[----:B------:R-:W-:Y:S01]  /*0e50*/  IADD3 R62, PT, PT, R86, 0x1, RZ ;  /* 0x00000001563e7810 */ /* 0x000fe20007ffe0ff */
[----:B------:R-:W-:Y:S02]  /*0e60*/  IMAD.MOV.U32 R76, RZ, RZ, R89 ;  /* 0x000000ffff4c7224 */ /* 0x000fe400078e0059 */
[----:B------:R-:W-:Y:S01]  /*0e70*/  IMAD.MOV.U32 R63, RZ, RZ, R3 ;  /* 0x000000ffff3f7224 */ /* 0x000fe200078e0003 */
[----:B------:R-:W-:Y:S06]  /*0e80*/  BRA `(.L_x_15092) ;  /* 0x0000000000f07947 */ /* 0x000fec0003800000 */
.L_x_20182:
[----:B------:R-:W-:Y:S01]  /*0e90*/  MOV R76, R89 ;  /* 0x00000059004c7202 */ /* 0x000fe20000000f00 */
[----:B------:R-:W-:Y:S02]  /*0ea0*/  IMAD.MOV.U32 R62, RZ, RZ, 0x3 ;  /* 0x00000003ff3e7424 */ /* 0x000fe400078e00ff */
[----:B------:R-:W-:Y:S01]  /*0eb0*/  IMAD.MOV.U32 R63, RZ, RZ, R87 ;  /* 0x000000ffff3f7224 */ /* 0x000fe200078e0057 */
[----:B------:R-:W-:Y:S06]  /*0ec0*/  BRA `(.L_x_15092) ;  /* 0x0000000000e07947 */ /* 0x000fec0003800000 */
.L_x_20183:
        /* <DEDUP_REMOVED lines=13> */
.L_x_15094:
[----:B------:R-:W-:Y:S05]  /*0fa0*/  BSYNC.RECONVERGENT B3 ;  /* 0x0000000000037941 */ /* 0x000fea0003800200 */
.L_x_15093:
        /* <DEDUP_REMOVED lines=42> */
.L_x_15092:
[----:B------:R-:W-:Y:S05]  /*1250*/  BSYNC.RECONVERGENT B2 ;  /* 0x0000000000027941 */ /* 0x000fea0003800200 */
.L_x_15091:
[----:B------:R-:W0:Y:S01]  /*1260*/  LDC R78, c[0x0][0x408] ;  /* 0x00010200ff4e7b82 */ /* 0x000e220000000800 */
[----:B------:R-:W-:Y:S01]  /*1270*/  I2FP.F32.U32 R60, R63 ;  /* 0x0000003f003c7245 */ /* 0x000fe20000201000 */
[----:B-----5:R-:W-:Y:S01]  /*1280*/  HADD2.F32 R61, -RZ, R68.H0_H0 ;  /* 0x20000044ff3d7230 */ /* 0x020fe20000004100 */
[----:B------:R-:W-:Y:S01]  /*1290*/  ISETP.NE.AND P1, PT, R62, 0x1, PT ;  /* 0x000000013e00780c */ /* 0x000fe20003f25270 */
[----:B------:R-:W-:Y:S01]  /*12a0*/  IMAD.MOV.U32 R79, RZ, RZ, 0x2f800000 ;  /* 0x2f800000ff4f7424 */ /* 0x000fe200078e00ff */
[----:B------:R-:W-:Y:S01]  /*12b0*/  BSSY.RECONVERGENT B2, `(.L_x_15095) ;  /* 0x000004e000027945 */ /* 0x000fe20003800200 */
[----:B------:R-:W-:Y:S02]  /*12c0*/  IMAD.MOV.U32 R86, RZ, RZ, 0x2 ;  /* 0x00000002ff567424 */ /* 0x000fe400078e00ff */
[----:B------:R-:W-:Y:S01]  /*12d0*/  FMUL.FTZ R61, R61, R0 ;  /* 0x000000003d3d7220 */ /* 0x000fe20000410000 */
[----:B------:R-:W1:Y:S01]  /*12e0*/  LDC R77, c[0x0][0x404] ;  /* 0x00010100ff4d7b82 */ /* 0x000e620000000800 */
[----:B------:R-:W-:Y:S01]  /*12f0*/  FFMA.FTZ R60, R60, R79, 1.1641532182693481445e-10 ;  /* 0x2f0000003c3c7423 */ /* 0x000fe2000001004f */
[----:B------:R-:W-:Y:S01]  /*1300*/  MOV R63, R2 ;  /* 0x00000002003f7202 */ /* 0x000fe20000000f00 */
[----:B0-----:R-:W-:-:S03]  /*1310*/  FMUL.FTZ R61, R61, R78 ;  /* 0x0000004e3d3d7220 */ /* 0x001fc60000410000 */
        /* <DEDUP_REMOVED lines=14> */
.L_x_15097:
        /* <DEDUP_REMOVED lines=13> */
.L_x_15099:
[----:B------:R-:W-:Y:S05]  /*14d0*/  BSYNC.RECONVERGENT B3 ;  /* 0x0000000000037941 */ /* 0x000fea0003800200 */
.L_x_15098:
        /* <DEDUP_REMOVED lines=43> */
.L_x_15096:
[----:B------:R-:W-:Y:S05]  /*1790*/  BSYNC.RECONVERGENT B2 ;  /* 0x0000000000027941 */ /* 0x000fea0003800200 */
.L_x_15095:
[----:B------:R-:W-:Y:S01]  /*17a0*/  I2FP.F32.U32 R62, R63 ;  /* 0x0000003f003e7245 */ /* 0x000fe20000201000 */
[----:B------:R-:W-:Y:S01]  /*17b0*/  HADD2.F32 R61, -RZ, R68.H1_H1 ;  /* 0x30000044ff3d7230 */ /* 0x000fe20000004100 */
[----:B------:R-:W-:Y:S01]  /*17c0*/  ISETP.NE.AND P2, PT, R86, 0x1, PT ;  /* 0x000000015600780c */ /* 0x000fe20003f45270 */
[----:B------:R-:W-:Y:S01]  /*17d0*/  BSSY.RECONVERGENT B2, `(.L_x_15100) ;  /* 0x000004c000027945 */ /* 0x000fe20003800200 */
[----:B------:R-:W-:Y:S02]  /*17e0*/  IMAD.MOV.U32 R91, RZ, RZ, 0x2 ;  /* 0x00000002ff5b7424 */ /* 0x000fe400078e00ff */
        /* <DEDUP_REMOVED lines=17> */
.L_x_15102:
        /* <DEDUP_REMOVED lines=13> */
.L_x_15104:
[----:B------:R-:W-:Y:S05]  /*19d0*/  BSYNC.RECONVERGENT B3 ;  /* 0x0000000000037941 */ /* 0x000fea0003800200 */
.L_x_15103:
        /* <DEDUP_REMOVED lines=43> */
.L_x_15101:
[----:B------:R-:W-:Y:S05]  /*1c90*/  BSYNC.RECONVERGENT B2 ;  /* 0x0000000000027941 */ /* 0x000fea0003800200 */
.L_x_15100:
        /* <DEDUP_REMOVED lines=22> */
.L_x_15107:
        /* <DEDUP_REMOVED lines=13> */
.L_x_15109:
[----:B------:R-:W-:Y:S05]  /*1ed0*/  BSYNC.RECONVERGENT B3 ;  /* 0x0000000000037941 */ /* 0x000fea0003800200 */
.L_x_15108:
        /* <DEDUP_REMOVED lines=43> */
.L_x_15106:
[----:B------:R-:W-:Y:S05]  /*2190*/  BSYNC.RECONVERGENT B2 ;  /* 0x0000000000027941 */ /* 0x000fea0003800200 */
.L_x_15105:
        /* <DEDUP_REMOVED lines=22> */
.L_x_15112:
        /* <DEDUP_REMOVED lines=13> */
.L_x_15114:
[----:B------:R-:W-:Y:S05]  /*23d0*/  BSYNC.RECONVERGENT B3 ;  /* 0x0000000000037941 */ /* 0x000fea0003800200 */
.L_x_15113:
        /* <DEDUP_REMOVED lines=42> */
[----:B------:R-:W-:-:S07]  /*2680*/  LOP3.LUT R87, R68, UR31, R87, 0x96, !PT ;  /* 0x0000001f44577c12 */ /* 0x000fce000f8e9657 */
.L_x_15111:
[----:B------:R-:W-:Y:S05]  /*2690*/  BSYNC.RECONVERGENT B2 ;  /* 0x0000000000027941 */ /* 0x000fea0003800200 */
.L_x_15110:
        /* <DEDUP_REMOVED lines=22> */
.L_x_15117:
        /* <DEDUP_REMOVED lines=13> */
.L_x_15119:
[----:B------:R-:W-:Y:S05]  /*28d0*/  BSYNC.RECONVERGENT B3 ;  /* 0x0000000000037941 */ /* 0x000fea0003800200 */
.L_x_15118:
        /* <DEDUP_REMOVED lines=43> */
.L_x_15116:
[----:B------:R-:W-:Y:S05]  /*2b90*/  BSYNC.RECONVERGENT B2 ;  /* 0x0000000000027941 */ /* 0x000fea0003800200 */
.L_x_15115:
        /* <DEDUP_REMOVED lines=22> */
.L_x_15122:
        /* <DEDUP_REMOVED lines=13> */
.L_x_15124:
[----:B------:R-:W-:Y:S05]  /*2dd0*/  BSYNC.RECONVERGENT B3 ;  /* 0x0000000000037941 */ /* 0x000fea0003800200 */
.L_x_15123:
        /* <DEDUP_REMOVED lines=43> */
.L_x_15121:
[----:B------:R-:W-:Y:S05]  /*3090*/  BSYNC.RECONVERGENT B2 ;  /* 0x0000000000027941 */ /* 0x000fea0003800200 */
.L_x_15120:
        /* <DEDUP_REMOVED lines=22> */
.L_x_15127:
        /* <DEDUP_REMOVED lines=15> */
.L_x_15129:
[----:B------:R-:W-:Y:S05]  /*32f0*/  BSYNC.RECONVERGENT B3 ;  /* 0x0000000000037941 */ /* 0x000fea0003800200 */
.L_x_15128:
        /* <DEDUP_REMOVED lines=43> */
.L_x_15126:
[----:B------:R-:W-:Y:S05]  /*35b0*/  BSYNC.RECONVERGENT B2 ;  /* 0x0000000000027941 */ /* 0x000fea0003800200 */
.L_x_15125:
        /* <DEDUP_REMOVED lines=10> */
.L_x_15090:
        /* <DEDUP_REMOVED lines=16> */
.L_x_15133:
        /* <DEDUP_REMOVED lines=13> */
.L_x_15135:
[----:B------:R-:W-:Y:S05]  /*3830*/  BSYNC.RECONVERGENT B3 ;  /* 0x0000000000037941 */ /* 0x000fea0003800200 */
.L_x_15134:
        /* <DEDUP_REMOVED lines=42> */
.L_x_15132:
[----:B------:R-:W-:Y:S05]  /*3ae0*/  BSYNC.RECONVERGENT B2 ;  /* 0x0000000000027941 */ /* 0x000fea0003800200 */
.L_x_15131:
        /* <DEDUP_REMOVED lines=25> */
.L_x_15138:
        /* <DEDUP_REMOVED lines=13> */
.L_x_15140:
[----:B------:R-:W-:Y:S05]  /*3d50*/  BSYNC.RECONVERGENT B3 ;  /* 0x0000000000037941 */ /* 0x000fea0003800200 */
.L_x_15139:
        /* <DEDUP_REMOVED lines=43> */
.L_x_15137:
[----:B------:R-:W-:Y:S05]  /*4010*/  BSYNC.RECONVERGENT B2 ;  /* 0x0000000000027941 */ /* 0x000fea0003800200 */
.L_x_15136:
        /* <DEDUP_REMOVED lines=21> */
.L_x_15143:
        /* <DEDUP_REMOVED lines=13> */
.L_x_15145:
[----:B------:R-:W-:Y:S05]  /*4240*/  BSYNC.RECONVERGENT B3 ;  /* 0x0000000000037941 */ /* 0x000fea0003800200 */
.L_x_15144:
        /* <DEDUP_REMOVED lines=43> */
.L_x_15142:
[----:B------:R-:W-:Y:S05]  /*4500*/  BSYNC.RECONVERGENT B2 ;  /* 0x0000000000027941 */ /* 0x000fea0003800200 */
.L_x_15141:
[----:B------:R-:W-:Y:S01]  /*4510*/  I2FP.F32.U32 R63, R63 ;  /* 0x0000003f003f7245 */ /* 0x000fe20000201000 */
[----:B------:R-:W-:Y:S01]  /*4520*/  HADD2.F32 R79, -RZ, R69.H0_H0 ;  /* 0x20000045ff4f7230 */ /* 0x000fe20000004100 */
        /* <DEDUP_REMOVED lines=19> */
.L_x_15148:
        /* <DEDUP_REMOVED lines=13> */
.L_x_15150:
[----:B------:R-:W-:Y:S05]  /*4730*/  BSYNC.RECONVERGENT B3 ;  /* 0x0000000000037941 */ /* 0x000fea0003800200 */
.L_x_15149:
        /* <DEDUP_REMOVED lines=43> */
.L_x_15147:
[----:B------:R-:W-:Y:S05]  /*49f0*/  BSYNC.RECONVERGENT B2 ;  /* 0x0000000000027941 */ /* 0x000fea0003800200 */
.L_x_15146:
        /* <DEDUP_REMOVED lines=21> */
.L_x_15153:
        /* <DEDUP_REMOVED lines=13> */
.L_x_15155:
[----:B------:R-:W-:Y:S05]  /*4c20*/  BSYNC.RECONVERGENT B3 ;  /* 0x0000000000037941 */ /* 0x000fea0003800200 */
.L_x_15154:
        /* <DEDUP_REMOVED lines=43> */
.L_x_15152:
[----:B------:R-:W-:Y:S05]  /*4ee0*/  BSYNC.RECONVERGENT B2 ;  /* 0x0000000000027941 */ /* 0x000fea0003800200 */
.L_x_15151:
        /* <DEDUP_REMOVED lines=21> */
.L_x_15158:
        /* <DEDUP_REMOVED lines=13> */
.L_x_15160:
[----:B------:R-:W-:Y:S05]  /*5110*/  BSYNC.RECONVERGENT B3 ;  /* 0x0000000000037941 */ /* 0x000fea0003800200 */
.L_x_15159:
        /* <DEDUP_REMOVED lines=43> */
.L_x_15157:
[----:B------:R-:W-:Y:S05]  /*53d0*/  BSYNC.RECONVERGENT B2 ;  /* 0x0000000000027941 */ /* 0x000fea0003800200 */
.L_x_15156:
        /* <DEDUP_REMOVED lines=21> */
.L_x_15163:
        /* <DEDUP_REMOVED lines=13> */
.L_x_15165:
[----:B------:R-:W-:Y:S05]  /*5600*/  BSYNC.RECONVERGENT B3 ;  /* 0x0000000000037941 */ /* 0x000fea0003800200 */
.L_x_15164:
        /* <DEDUP_REMOVED lines=42> */
.L_x_15162:
[----:B------:R-:W-:Y:S05]  /*58b0*/  BSYNC.RECONVERGENT B2 ;  /* 0x0000000000027941 */ /* 0x000fea0003800200 */
.L_x_15161:
        /* <DEDUP_REMOVED lines=21> */
.L_x_15168:
        /* <DEDUP_REMOVED lines=15> */
.L_x_15170:
[----:B------:R-:W-:Y:S05]  /*5b00*/  BSYNC.RECONVERGENT B3 ;  /* 0x0000000000037941 */ /* 0x000fea0003800200 */
.L_x_15169:
        /* <DEDUP_REMOVED lines=42> */
.L_x_15167:
[----:B------:R-:W-:Y:S05]  /*5db0*/  BSYNC.RECONVERGENT B2 ;  /* 0x0000000000027941 */ /* 0x000fea0003800200 */
.L_x_15166:
[----:B------:R-:W-:Y:S01]  /*5dc0*/  HADD2.F32 R93, -RZ, R71.H1_H1 ;  /* 0x30000047ff5d7230 */ /* 0x000fe20000004100 */
[----:B------:R-:W-:-:S04]  /*5dd0*/  I2FP.F32.U32 R71, R91 ;  /* 0x0000005b00477245 */ /* 0x000fc80000201000 */
[----:B------:R-:W-:Y:S01]  /*5de0*/  FMUL.FTZ R92, R93, R0 ;  /* 0x000000005d5c7220 */ /* 0x000fe20000410000 */
[----:B------:R-:W-:Y:S01]  /*5df0*/  FFMA.FTZ R71, R71, R60, 1.1641532182693481445e-10 ;  /* 0x2f00000047477423 */ /* 0x000fe2000001003c */
[----:B------:R-:W-:Y:S02]  /*5e00*/  FMUL.FTZ R60, R77, R32 ;  /* 0x000000204d3c7220 */ /* 0x000fe40000410000 */
        /* <DEDUP_REMOVED lines=8> */
[----:B------:R-:W-:Y:S01]  /*5e90*/  PLOP3.LUT P6, PT, P6, PT, PT, 0x8, 0x80 ;  /* 0x000000000080781c */ /* 0x000fe200037ce170 */
[----:B------:R-:W-:-:S02]  /*5ea0*/  FMUL.FTZ R70, R79, R30 ;  /* 0x0000001e4f467220 */ /* 0x000fc40000410000 */
[----:B------:R-:W-:-:S10]  /*5eb0*/  FMUL.FTZ R71, R78, R31 ;  /* 0x0000001f4e477220 */ /* 0x000fd40000410000 */
.L_x_15130:
        /* <DEDUP_REMOVED lines=22> */
.L_x_15089:
[----:B------:R-:W-:Y:S05]  /*6020*/  BSYNC.RECONVERGENT B1 ;  /* 0x0000000000017941 */ /* 0x000fea0003800200 */
.L_x_15088:
        /* <DEDUP_REMOVED lines=29> */
.L_x_15176:
        /* <DEDUP_REMOVED lines=13> */
.L_x_15178:
[----:B------:R-:W-:Y:S05]  /*62d0*/  BSYNC.RECONVERGENT B3 ;  /* 0x0000000000037941 */ /* 0x000fea0003800200 */
.L_x_15177:
        /* <DEDUP_REMOVED lines=43> */
.L_x_15175:
[----:B------:R-:W-:Y:S05]  /*6590*/  BSYNC.RECONVERGENT B2 ;  /* 0x0000000000027941 */ /* 0x000fea0003800200 */
.L_x_15174:
        /* <DEDUP_REMOVED lines=9> */
[----:B------:R-:W-:Y:S01]  /*6630*/  FMUL.FTZ R64, R67, R0 ;  /* 0x0000000043407220 */ /* 0x000fe20000410000 */
[----:B------:R-:W-:-:S03]  /*6640*/  MOV R66, R2 ;  /* 0x0000000200427202 */ /* 0x000fc60000000f00 */
        /* <DEDUP_REMOVED lines=15> */
.L_x_15181:
        /* <DEDUP_REMOVED lines=13> */
.L_x_15183:
[----:B------:R-:W-:Y:S05]  /*6810*/  BSYNC.RECONVERGENT B3 ;  /* 0x0000000000037941 */ /* 0x000fea0003800200 */
.L_x_15182:
        /* <DEDUP_REMOVED lines=43> */
.L_x_15180:
[----:B------:R-:W-:Y:S05]  /*6ad0*/  BSYNC.RECONVERGENT B2 ;  /* 0x0000000000027941 */ /* 0x000fea0003800200 */
.L_x_15179:
        /* <DEDUP_REMOVED lines=23> */
.L_x_15186:
        /* <DEDUP_REMOVED lines=13> */
.L_x_15188:
[----:B------:R-:W-:Y:S05]  /*6d20*/  BSYNC.RECONVERGENT B3 ;  /* 0x0000000000037941 */ /* 0x000fea0003800200 */
.L_x_15187:
        /* <DEDUP_REMOVED lines=43> */
.L_x_15185:
[----:B------:R-:W-:Y:S05]  /*6fe0*/  BSYNC.RECONVERGENT B2 ;  /* 0x0000000000027941 */ /* 0x000fea0003800200 */
.L_x_15184:
        /* <DEDUP_REMOVED lines=22> */
.L_x_15191:
        /* <DEDUP_REMOVED lines=13> */
.L_x_15193:
[----:B------:R-:W-:Y:S05]  /*7220*/  BSYNC.RECONVERGENT B3 ;  /* 0x0000000000037941 */ /* 0x000fea0003800200 */
.L_x_15192:
        /* <DEDUP_REMOVED lines=43> */
.L_x_15190:
[----:B------:R-:W-:Y:S05]  /*74e0*/  BSYNC.RECONVERGENT B2 ;  /* 0x0000000000027941 */ /* 0x000fea0003800200 */
.L_x_15189:
        /* <DEDUP_REMOVED lines=22> */
.L_x_15196:
        /* <DEDUP_REMOVED lines=13> */
.L_x_15198:
[----:B------:R-:W-:Y:S05]  /*7720*/  BSYNC.RECONVERGENT B3 ;  /* 0x0000000000037941 */ /* 0x000fea0003800200 */
.L_x_15197:
        /* <DEDUP_REMOVED lines=43> */
.L_x_15195:
[----:B------:R-:W-:Y:S05]  /*79e0*/  BSYNC.RECONVERGENT B2 ;  /* 0x0000000000027941 */ /* 0x000fea0003800200 */
.L_x_15194:
        /* <DEDUP_REMOVED lines=22> */
.L_x_15201:
        /* <DEDUP_REMOVED lines=13> */
.L_x_15203:
[----:B------:R-:W-:Y:S05]  /*7c20*/  BSYNC.RECONVERGENT B3 ;  /* 0x0000000000037941 */ /* 0x000fea0003800200 */
.L_x_15202:
        /* <DEDUP_REMOVED lines=43> */
.L_x_15200:
[----:B------:R-:W-:Y:S05]  /*7ee0*/  BSYNC.RECONVERGENT B2 ;  /* 0x0000000000027941 */ /* 0x000fea0003800200 */
.L_x_15199:
        /* <DEDUP_REMOVED lines=22> */
.L_x_15206:
        /* <DEDUP_REMOVED lines=13> */
.L_x_15208:
[----:B------:R-:W-:Y:S05]  /*8120*/  BSYNC.RECONVERGENT B3 ;  /* 0x0000000000037941 */ /* 0x000fea0003800200 */
.L_x_15207:
        /* <DEDUP_REMOVED lines=43> */
.L_x_15205:
[----:B------:R-:W-:Y:S05]  /*83e0*/  BSYNC.RECONVERGENT B2 ;  /* 0x0000000000027941 */ /* 0x000fea0003800200 */
.L_x_15204:
        /* <DEDUP_REMOVED lines=22> */
.L_x_15211:
        /* <DEDUP_REMOVED lines=15> */
.L_x_15213:
[----:B------:R-:W-:Y:S05]  /*8640*/  BSYNC.RECONVERGENT B3 ;  /* 0x0000000000037941 */ /* 0x000fea0003800200 */
.L_x_15212:
        /* <DEDUP_REMOVED lines=42> */
.L_x_15210:
[----:B------:R-:W-:Y:S05]  /*88f0*/  BSYNC.RECONVERGENT B2 ;  /* 0x0000000000027941 */ /* 0x000fea0003800200 */
.L_x_15209:
        /* <DEDUP_REMOVED lines=10> */
.L_x_15173:
[----:B------:R-:W-:Y:S01]  /*89a0*/  ISETP.NE.AND P1, PT, R86, 0x1, PT ;  /* 0x000000015600780c */ /* 0x000fe20003f25270 */
[----:B------:R-:W-:Y:S01]  /*89b0*/  BSSY.RECONVERGENT B2, `(.L_x_15215) ;  /* 0x0000048000027945 */ /* 0x000fe20003800200 */
[----:B0-----:R-:W-:Y:S01]  /*89c0*/  IMAD.MOV.U32 R92, RZ, RZ, 0x2 ;  /* 0x00000002ff5c7424 */ /* 0x001fe200078e00ff */
        /* <DEDUP_REMOVED lines=13> */
.L_x_15217:
        /* <DEDUP_REMOVED lines=13> */
.L_x_15219:
[----:B------:R-:W-:Y:S05]  /*8b70*/  BSYNC.RECONVERGENT B3 ;  /* 0x0000000000037941 */ /* 0x000fea0003800200 */
.L_x_15218:
        /* <DEDUP_REMOVED lines=43> */
.L_x_15216:
[----:B------:R-:W-:Y:S05]  /*8e30*/  BSYNC.RECONVERGENT B2 ;  /* 0x0000000000027941 */ /* 0x000fea0003800200 */
.L_x_15215:
        /* <DEDUP_REMOVED lines=25> */
.L_x_15222:
        /* <DEDUP_REMOVED lines=13> */
.L_x_15224:
[----:B------:R-:W-:Y:S05]  /*90a0*/  BSYNC.RECONVERGENT B3 ;  /* 0x0000000000037941 */ /* 0x000fea0003800200 */
.L_x_15223:
        /* <DEDUP_REMOVED lines=43> */
.L_x_15221:
[----:B------:R-:W-:Y:S05]  /*9360*/  BSYNC.RECONVERGENT B2 ;  /* 0x0000000000027941 */ /* 0x000fea0003800200 */
.L_x_15220:
        /* <DEDUP_REMOVED lines=22> */
.L_x_15227:
        /* <DEDUP_REMOVED lines=13> */
.L_x_15229:
[----:B------:R-:W-:Y:S05]  /*95a0*/  BSYNC.RECONVERGENT B3 ;  /* 0x0000000000037941 */ /* 0x000fea0003800200 */
.L_x_15228:
        /* <DEDUP_REMOVED lines=43> */
.L_x_15226:
[----:B------:R-:W-:Y:S05]  /*9860*/  BSYNC.RECONVERGENT B2 ;  /* 0x0000000000027941 */ /* 0x000fea0003800200 */
.L_x_15225:
[----:B------:R-:W-:Y:S01]  /*9870*/  I2FP.F32.U32 R79, R78 ;  /* 0x0000004e004f7245 */ /* 0x000fe20000201000 */
[----:B------:R-:W-:Y:S01]  /*9880*/  HADD2.F32 R89, -RZ, R73.H0_H0 ;  /* 0x20000049ff597230 */ /* 0x000fe20000004100 */
        /* <DEDUP_REMOVED lines=19> */
.L_x_15232:
        /* <DEDUP_REMOVED lines=13> */
.L_x_15234:
[----:B------:R-:W-:Y:S05]  /*9a90*/  BSYNC.RECONVERGENT B3 ;  /* 0x0000000000037941 */ /* 0x000fea0003800200 */
.L_x_15233:
        /* <DEDUP_REMOVED lines=42> */
.L_x_15231:
[----:B------:R-:W-:Y:S05]  /*9d40*/  BSYNC.RECONVERGENT B2 ;  /* 0x0000000000027941 */ /* 0x000fea0003800200 */
.L_x_15230:
        /* <DEDUP_REMOVED lines=21> */
.L_x_15237:
        /* <DEDUP_REMOVED lines=13> */
.L_x_15239:
[----:B------:R-:W-:Y:S05]  /*9f70*/  BSYNC.RECONVERGENT B3 ;  /* 0x0000000000037941 */ /* 0x000fea0003800200 */
.L_x_15238:
        /* <DEDUP_REMOVED lines=42> */
.L_x_15236:
[----:B------:R-:W-:Y:S05]  /*a220*/  BSYNC.RECONVERGENT B2 ;  /* 0x0000000000027941 */ /* 0x000fea0003800200 */
.L_x_15235:
        /* <DEDUP_REMOVED lines=21> */
.L_x_15242:
        /* <DEDUP_REMOVED lines=13> */
.L_x_15244:
[----:B------:R-:W-:Y:S05]  /*a450*/  BSYNC.RECONVERGENT B3 ;  /* 0x0000000000037941 */ /* 0x000fea0003800200 */
.L_x_15243:
        /* <DEDUP_REMOVED lines=42> */
.L_x_15241:
[----:B------:R-:W-:Y:S05]  /*a700*/  BSYNC.RECONVERGENT B2 ;  /* 0x0000000000027941 */ /* 0x000fea0003800200 */
.L_x_15240:
        /* <DEDUP_REMOVED lines=21> */
.L_x_15247:
        /* <DEDUP_REMOVED lines=13> */
.L_x_15249:
[----:B------:R-:W-:Y:S05]  /*a930*/  BSYNC.RECONVERGENT B3 ;  /* 0x0000000000037941 */ /* 0x000fea0003800200 */
.L_x_15248:
        /* <DEDUP_REMOVED lines=42> */
.L_x_15246:
[----:B------:R-:W-:Y:S05]  /*abe0*/  BSYNC.RECONVERGENT B2 ;  /* 0x0000000000027941 */ /* 0x000fea0003800200 */
.L_x_15245:
        /* <DEDUP_REMOVED lines=21> */
.L_x_15252:
        /* <DEDUP_REMOVED lines=15> */
.L_x_15254:
[----:B------:R-:W-:Y:S05]  /*ae30*/  BSYNC.RECONVERGENT B3 ;  /* 0x0000000000037941 */ /* 0x000fea0003800200 */
.L_x_15253:
        /* <DEDUP_REMOVED lines=42> */
.L_x_15251:
[----:B------:R-:W-:Y:S05]  /*b0e0*/  BSYNC.RECONVERGENT B2 ;  /* 0x0000000000027941 */ /* 0x000fea0003800200 */
.L_x_15250:
[----:B------:R-:W-:Y:S01]  /*b0f0*/  HADD2.F32 R95, -RZ, R75.H1_H1 ;  /* 0x3000004bff5f7230 */ /* 0x000fe20000004100 */
[----:B------:R-:W-:-:S04]  /*b100*/  I2FP.F32.U32 R75, R93 ;  /* 0x0000005d004b7245 */ /* 0x000fc80000201000 */
[----:B------:R-:W-:Y:S01]  /*b110*/  FMUL.FTZ R0, R95, R0 ;  /* 0x000000005f007220 */ /* 0x000fe20000410000 */
        /* <DEDUP_REMOVED lines=13> */
.L_x_15214:
        /* <DEDUP_REMOVED lines=22> */
.L_x_15172:
[----:B------:R-:W-:Y:S05]  /*b350*/  BSYNC.RECONVERGENT B1 ;  /* 0x0000000000017941 */ /* 0x000fea0003800200 */
.L_x_15171:
        /* <DEDUP_REMOVED lines=76> */
.L_x_15272:
        /* <DEDUP_REMOVED lines=48> */
.L_x_15257:
[----:B------:R-:W-:Y:S05]  /*bb20*/  BSYNC.RECONVERGENT B1 ;  /* 0x0000000000017941 */ /* 0x000fea0003800200 */
.L_x_15256:
        /* <DEDUP_REMOVED lines=33> */
.L_x_15259:
[----:B------:R-:W-:Y:S05]  /*bd40*/  BSYNC.RECONVERGENT B1 ;  /* 0x0000000000017941 */ /* 0x000fea0003800200 */
.L_x_15258:
[----:B012---:R-:W0:Y:S02]  /*bd50*/  LDC.64 R76, c[0x0][0x380] ;  /* 0x0000e000ff4c7b82 */ /* 0x007e240000000a00 */
[----:B0-----:R-:W-:-:S04]  /*bd60*/  LEA R83, R76, R83, 0x2 ;  /* 0x000000534c537211 */ /* 0x001fc800078e10ff */
[----:B------:R-:W-:-:S13]  /*bd70*/  ISETP.GE.AND P0, PT, R83, R77, PT ;  /* 0x0000004d5300720c */ /* 0x000fda0003f06270 */
[----:B------:R-:W-:Y:S05]  /*bd80*/  @!P0 BRA `(.L_x_15260) ;  /* 0xffffff4c00908947 */ /* 0x000fea000383ffff */
[----:B------:R-:W-:Y:S05]  /*bd90*/  BSYNC B0 ;  /* 0x0000000000007941 */ /* 0x000fea0003800000 */
.L_x_15087:
[----:B------:R-:W-:Y:S05]  /*bda0*/  EXIT ;  /* 0x000000000000794d */ /* 0x000fea0003800000 */
.L_x_15255:
        /* <DEDUP_REMOVED lines=8> */
.L_x_15262:
[----:B------:R-:W-:Y:S05]  /*be30*/  BSYNC B1 ;  /* 0x0000000000017941 */ /* 0x000fea0003800000 */
.L_x_15261:
        /* <DEDUP_REMOVED lines=9> */
.L_x_15263:
[----:B------:R-:W-:Y:S01]  /*bed0*/  HFMA2 R96, -RZ, RZ, 0, 2.384185791015625e-07 ;  /* 0x00000004ff607431 */ /* 0x000fe200000001ff */
[----:B------:R-:W-:-:S05]  /*bee0*/  MOV R77, R95 ;  /* 0x0000005f004d7202 */ /* 0x000fca0000000f00 */
[----:B------:R-:W-:-:S04]  /*bef0*/  FADD.FTZ R91, R78, R77 ;  /* 0x0000004d4e5b7221 */ /* 0x000fc80000010000 */
[----:B------:R-:W-:-:S07]  /*bf00*/  IMAD.MOV.U32 R97, RZ, RZ, R91 ;  /* 0x000000ffff617224 */ /* 0x000fce00078e005b */
[----:B------:R-:W-:Y:S05]  /*bf10*/  WARPSYNC.COLLECTIVE R94, `(.L_x_15264) ;  /* 0x000000005e087348 */ /* 0x000fea0003c00000 */
[----:B------:R0:W1:Y:S02]  /*bf20*/  SHFL.BFLY P3, R95, R97, R96, R99 ;  /* 0x0c000060615f7389 */ /* 0x0000640000060063 */
[----:B01----:R-:W-:Y:S05]  /*bf30*/  ENDCOLLECTIVE ;  /* 0x000000000000791b */ /* 0x003fea0003800000 */
.L_x_15264:
[----:B------:R-:W-:Y:S02]  /*bf40*/  IMAD.MOV.U32 R96, RZ, RZ, 0x8 ;  /* 0x00000008ff607424 */ /* 0x000fe400078e00ff */
[----:B------:R-:W-:-:S04]  /*bf50*/  IMAD.MOV.U32 R0, RZ, RZ, R95 ;  /* 0x000000ffff007224 */ /* 0x000fc800078e005f */
[----:B------:R-:W-:-:S05]  /*bf60*/  FADD.FTZ R92, R91, R0 ;  /* 0x000000005b5c7221 */ /* 0x000fca0000010000 */
[----:B------:R-:W-:-:S07]  /*bf70*/  MOV R97, R92 ;  /* 0x0000005c00617202 */ /* 0x000fce0000000f00 */
[----:B------:R-:W-:Y:S05]  /*bf80*/  WARPSYNC.COLLECTIVE R94, `(.L_x_15265) ;  /* 0x000000005e087348 */ /* 0x000fea0003c00000 */
[----:B------:R0:W1:Y:S02]  /*bf90*/  SHFL.BFLY P3, R95, R97, R96, R99 ;  /* 0x0c000060615f7389 */ /* 0x0000640000060063 */
[----:B01----:R-:W-:Y:S05]  /*bfa0*/  ENDCOLLECTIVE ;  /* 0x000000000000791b */ /* 0x003fea0003800000 */
.L_x_15265:
        /* <DEDUP_REMOVED lines=8> */
.L_x_15266:
        /* <DEDUP_REMOVED lines=41> */
.L_x_15267:
[----:B------:R-:W-:Y:S01]  /*c2c0*/  HFMA2 R96, -RZ, RZ, 0, 1.1920928955078125e-07 ;  /* 0x00000002ff607431 */ /* 0x000fe200000001ff */
[----:B------:R-:W-:-:S05]  /*c2d0*/  MOV R79, R95 ;  /* 0x0000005f004f7202 */ /* 0x000fca0000000f00 */
[----:B------:R-:W-:-:S04]  /*c2e0*/  FADD.FTZ R79, R0, R79 ;  /* 0x0000004f004f7221 */ /* 0x000fc80000010000 */
[----:B------:R-:W-:-:S07]  /*c2f0*/  IMAD.MOV.U32 R97, RZ, RZ, R79 ;  /* 0x000000ffff617224 */ /* 0x000fce00078e004f */
[----:B------:R-:W-:Y:S05]  /*c300*/  WARPSYNC.COLLECTIVE R94, `(.L_x_15268) ;  /* 0x000000005e087348 */ /* 0x000fea0003c00000 */
[----:B------:R0:W1:Y:S02]  /*c310*/  SHFL.BFLY P3, R95, R97, R96, R99 ;  /* 0x0c000060615f7389 */ /* 0x0000640000060063 */
[----:B01----:R-:W-:Y:S05]  /*c320*/  ENDCOLLECTIVE ;  /* 0x000000000000791b */ /* 0x003fea0003800000 */
.L_x_15268:
[----:B------:R-:W-:Y:S02]  /*c330*/  IMAD.MOV.U32 R96, RZ, RZ, 0x4 ;  /* 0x00000004ff607424 */ /* 0x000fe400078e00ff */
[----:B------:R-:W-:-:S04]  /*c340*/  IMAD.MOV.U32 R78, RZ, RZ, R95 ;  /* 0x000000ffff4e7224 */ /* 0x000fc800078e005f */
[----:B------:R-:W-:-:S05]  /*c350*/  FADD.FTZ R78, R79, R78 ;  /* 0x0000004e4f4e7221 */ /* 0x000fca0000010000 */
[----:B------:R-:W-:-:S07]  /*c360*/  MOV R97, R78 ;  /* 0x0000004e00617202 */ /* 0x000fce0000000f00 */
[----:B------:R-:W-:Y:S05]  /*c370*/  WARPSYNC.COLLECTIVE R94, `(.L_x_15269) ;  /* 0x000000005e087348 */ /* 0x000fea0003c00000 */
[----:B------:R0:W1:Y:S02]  /*c380*/  SHFL.BFLY P3, R95, R97, R96, R99 ;  /* 0x0c000060615f7389 */ /* 0x0000640000060063 */
[----:B01----:R-:W-:Y:S05]  /*c390*/  ENDCOLLECTIVE ;  /* 0x000000000000791b */ /* 0x003fea0003800000 */
.L_x_15269:
[----:B------:R-:W-:Y:S01]  /*c3a0*/  HFMA2 R96, -RZ, RZ, 0, 4.76837158203125e-07 ;  /* 0x00000008ff607431 */ /* 0x000fe200000001ff */
[----:B------:R-:W-:-:S05]  /*c3b0*/  MOV R91, R95 ;  /* 0x0000005f005b7202 */ /* 0x000fca0000000f00 */
[----:B------:R-:W-:-:S04]  /*c3c0*/  FADD.FTZ R91, R78, R91 ;  /* 0x0000005b4e5b7221 */ /* 0x000fc80000010000 */
[----:B------:R-:W-:-:S07]  /*c3d0*/  IMAD.MOV.U32 R97, RZ, RZ, R91 ;  /* 0x000000ffff617224 */ /* 0x000fce00078e005b */
[----:B------:R-:W-:Y:S05]  /*c3e0*/  WARPSYNC.COLLECTIVE R94, `(.L_x_15270) ;  /* 0x000000005e087348 */ /* 0x000fea0003c00000 */
[----:B------:R0:W1:Y:S02]  /*c3f0*/  SHFL.BFLY P3, R95, R97, R96, R99 ;  /* 0x0c000060615f7389 */ /* 0x0000640000060063 */
[----:B01----:R-:W-:Y:S05]  /*c400*/  ENDCOLLECTIVE ;  /* 0x000000000000791b */ /* 0x003fea0003800000 */
.L_x_15270:
[----:B------:R-:W-:Y:S02]  /*c410*/  IMAD.MOV.U32 R96, RZ, RZ, 0x10 ;  /* 0x00000010ff607424 */ /* 0x000fe400078e00ff */
[----:B------:R-:W-:-:S04]  /*c420*/  IMAD.MOV.U32 R92, RZ, RZ, R95 ;  /* 0x000000ffff5c7224 */ /* 0x000fc800078e005f */
[----:B------:R-:W-:-:S05]  /*c430*/  FADD.FTZ R92, R91, R92 ;  /* 0x0000005c5b5c7221 */ /* 0x000fca0000010000 */
[----:B------:R-:W-:-:S07]  /*c440*/  MOV R97, R92 ;  /* 0x0000005c00617202 */ /* 0x000fce0000000f00 */
[----:B------:R-:W-:Y:S05]  /*c450*/  WARPSYNC.COLLECTIVE R94, `(.L_x_15271) ;  /* 0x000000005e087348 */ /* 0x000fea0003c00000 */
[----:B------:R0:W1:Y:S02]  /*c460*/  SHFL.BFLY P3, R95, R97, R96, R99 ;  /* 0x0c000060615f7389 */ /* 0x0000640000060063 */
[----:B01----:R-:W-:Y:S05]  /*c470*/  ENDCOLLECTIVE ;  /* 0x000000000000791b */ /* 0x003fea0003800000 */
.L_x_15271:
[----:B------:R-:W-:Y:S01]  /*c480*/  MOV R93, R95 ;  /* 0x0000005f005d7202 */ /* 0x000fe20000000f00 */
[----:B------:R-:W-:Y:S06]  /*c490*/  BRA `(.L_x_15272) ;  /* 0xfffffff000e07947 */ /* 0x000fec000383ffff */
.L_x_15273:
        /* <DEDUP_REMOVED lines=14> */
.L_x_20345:


//--------------------- .text._ZN10layer_norm13ln_fwd_kernelINS_13Kernel_traitsIf6__halffS2_fjLj512ELj1ELj4ELj1ELj16ENS_18Kernel_traits_baseILj512EfS2_fS2_fjLj128EEEEELb1ELb1ELb0ELb1EEEvNS_9FwdParamsE --------------------------
	.section	.text._ZN10layer_norm13ln_fwd_kernelINS_13Kernel_traitsIf6__halffS2_fjLj512ELj1ELj4ELj1ELj16ENS_18Kernel_traits_baseILj512EfS2_fS2_fjLj128EEEEELb1ELb1ELb0ELb1EEEvNS_9FwdParamsE,"ax",@progbits
	.align	128
        .global         _ZN10layer_norm13ln_fwd_kernelINS_13Kernel_traitsIf6__halffS2_fjLj512ELj1ELj4ELj1ELj16ENS_18Kernel_traits_baseILj512EfS2_fS2_fjLj128EEEEELb1ELb1ELb0ELb1EEEvNS_9FwdParamsE
        .type           _ZN10layer_norm13ln_fwd_kernelINS_13Kernel_traitsIf6__halffS2_fjLj512ELj1ELj4ELj1ELj16ENS_18Kernel_traits_baseILj512EfS2_fS2_fjLj128EEEEELb1ELb1ELb0ELb1EEEvNS_9FwdParamsE,@function
        .size           _ZN10layer_norm13ln_fwd_kernelINS_13Kernel_traitsIf6__halffS2_fjLj512ELj1ELj4ELj1ELj16ENS_18Kernel_traits_baseILj512EfS2_fS2_fjLj128EEEEELb1ELb1ELb0ELb1EEEvNS_9FwdParamsE,(.L_x_20346 - _ZN10layer_norm13ln_fwd_kernelINS_13Kernel_traitsIf6__halffS2_fjLj512ELj1ELj4ELj1ELj16ENS_18Kernel_traits_baseILj512EfS2_fS2_fjLj128EEEEELb1ELb1ELb0ELb1EEEvNS_9FwdParamsE)
        .other          _ZN10layer_norm13ln_fwd_kernelINS_13Kernel_traitsIf6__halffS2_fjLj512ELj1ELj4ELj1ELj16ENS_18Kernel_traits_baseILj512EfS2_fS2_fjLj128EEEEELb1ELb1ELb0ELb1EEEvNS_9FwdParamsE,@"STO_CUDA_ENTRY STV_DEFAULT"
_ZN10layer_norm13ln_fwd_kernelINS_13Kernel_traitsIf6__halffS2_fjLj512ELj1ELj4ELj1ELj16ENS_18Kernel_traits_baseILj512EfS2_fS2_fjLj128EEEEELb1ELb1ELb0ELb1EEEvNS_9FwdParamsE:
.text._ZN10layer_norm13ln_fwd_kernelINS_13Kernel_traitsIf6__halffS2_fjLj512ELj1ELj4ELj1ELj16ENS_18Kernel_traits_baseILj512EfS2_fS2_fjLj128EEEEELb1ELb1ELb0ELb1EEEvNS_9FwdParamsE:
        /* <DEDUP_REMOVED lines=10> */
[----:B------:R-:W0:Y:S06]  /*00a0*/  LDCU.64 UR4, c[0x0][0x438] ;  /* 0x00008700ff0477ac */ /* 0x000e2c0008000a00 */
[----:B------:R-:W0:Y:S01]  /*00b0*/  LDC.64 R18, c[0x0][0x3e8] ;  /* 0x0000fa00ff127b82 */ /* 0x000e220000000a00 */
[----:B----4-:R-:W-:-:S02]  /*00c0*/  IMAD.U32 R4, RZ, RZ, UR6 ;  /* 0x00000006ff047e24 */ /* 0x010fc4000f8e00ff */
[----:B------:R-:W-:-:S03]  /*00d0*/  IMAD.U32 R5, RZ, RZ, UR7 ;  /* 0x00000007ff057e24 */ /* 0x000fc6000f8e00ff */
[----:B-1----:R-:W-:-:S03]  /*00e0*/  @P1 MOV R61, R63 ;  /* 0x0000003f003d1202 */ /* 0x002fc60000000f00 */
[----:B---3--:R-:W3:Y:S01]  /*00f0*/  @P1 LDG.E.64 R4, desc[UR8][R4.64] ;  /* 0x0000000804041981 */ /* 0x008ee2000c1e1b00 */
[----:B--2---:R-:W-:-:S03]  /*0100*/  LOP3.LUT R0, R62, 0x1f, RZ, 0xc0, !PT ;  /* 0x0000001f3e007812 */ /* 0x004fc600078ec0ff */
[----:B------:R-:W2:Y:S02]  /*0110*/  @P1 LDG.E.64 R6, desc[UR8][R60.64] ;  /* 0x000000083c061981 */ /* 0x000ea4000c1e1b00 */
[----:B------:R-:W-:-:S05]  /*0120*/  IMAD.WIDE.U32 R2, R0, 0x20, R2 ;  /* 0x0000002000027825 */ /* 0x000fca00078e0002 */
        /* <DEDUP_REMOVED lines=12> */
[----:B-1----:R-:W2:Y:S08]  /*01f0*/  @P1 LDC R3, c[0x0][0x460] ;  /* 0x00011800ff031b82 */ /* 0x002eb00000000800 */
        /* <DEDUP_REMOVED lines=9> */
[----:B--2---:R-:W-:-:S02]  /*0290*/  @P1 IADD3 R60, P2, PT, R6, R3, RZ ;  /* 0x00000003063c1210 */ /* 0x004fc40007f5e0ff */
[----:B------:R-:W-:-:S04]  /*02a0*/  SHF.R.U32.HI R6, RZ, 0x5, R62 ;  /* 0x00000005ff067819 */ /* 0x000fc8000001163e */
[----:B------:R-:W-:Y:S01]  /*02b0*/  LOP3.LUT R6, R6, UR4, RZ, 0xfc, !PT ;  /* 0x0000000406067c12 */ /* 0x000fe2000f8efcff */
[----:B------:R-:W-:Y:S01]  /*02c0*/  @P1 IMAD.X R63, RZ, RZ, R7, P2 ;  /* 0x000000ffff3f1224 */ /* 0x000fe200010e0607 */
[----:B---3--:R-:W-:Y:S02]  /*02d0*/  @P1 R2UR UR6, R4 ;  /* 0x00000000040612ca */ /* 0x008fe400000e0000 */
[----:B------:R-:W-:Y:S02]  /*02e0*/  @P1 R2UR UR7, R5 ;  /* 0x00000000050712ca */ /* 0x000fe400000e0000 */
[----:B------:R-:W-:Y:S01]  /*02f0*/  ISETP.GE.AND P1, PT, R6, UR10, PT ;  /* 0x0000000a06007c0c */ /* 0x000fe2000bf26270 */
[----:B----4-:R-:W-:Y:S01]  /*0300*/  @P0 IMAD.MOV.U32 R3, RZ, RZ, R8 ;  /* 0x000000ffff030224 */ /* 0x010fe200078e0008 */
[----:B------:R-:W-:Y:S01]  /*0310*/  @!P0 MOV R3, R8 ;  /* 0x0000000800038202 */ /* 0x000fe20000000f00 */
[--C-:B------:R-:W-:Y:S01]  /*0320*/  @P0 IMAD.MOV.U32 R2, RZ, RZ, R9.reuse ;  /* 0x000000ffff020224 */ /* 0x100fe200078e0009 */
        /* <DEDUP_REMOVED lines=10> */
[--C-:B------:R-:W-:Y:S02]  /*03d0*/  @P0 IMAD.MOV.U32 R10, RZ, RZ, R15.reuse ;  /* 0x000000ffff0a0224 */ /* 0x100fe400078e000f */
[----:B------:R-:W-:Y:S02]  /*03e0*/  @!P0 IMAD.MOV.U32 R7, RZ, RZ, R12 ;  /* 0x000000ffff078224 */ /* 0x000fe400078e000c */
[----:B------:R-:W-:Y:S02]  /*03f0*/  @!P0 IMAD.MOV.U32 R9, RZ, RZ, R14 ;  /* 0x000000ffff098224 */ /* 0x000fe400078e000e */
[----:B------:R-:W-:Y:S01]  /*0400*/  @!P0 IMAD.MOV.U32 R10, RZ, RZ, R15 ;  /* 0x000000ffff0a8224 */ /* 0x000fe200078e000f */
[----:B------:R-:W-:Y:S06]  /*0410*/  @P1 EXIT ;  /* 0x000000000000194d */ /* 0x000fec0003800000 */
[--C-:B------:R-:W-:Y:S01]  /*0420*/  SHF.R.U64 R12, R60, 0x2, R63.reuse ;  /* 0x000000023c0c7819 */ /* 0x100fe2000000123f */
[----:B------:R-:W-:Y:S01]  /*0430*/  IMAD.MOV.U32 R13, RZ, RZ, R16 ;  /* 0x000000ffff0d7224 */ /* 0x000fe200078e0010 */
[----:B------:R-:W-:Y:S01]  /*0440*/  SHF.R.U32.HI R16, RZ, 0x2, R63 ;  /* 0x00000002ff107819 */ /* 0x000fe2000001163f */
[----:B------:R-:W-:Y:S01]  /*0450*/  @!P0 IMAD.MOV.U32 R11, RZ, RZ, R20 ;  /* 0x000000ffff0b8224 */ /* 0x000fe200078e0014 */
[----:B------:R-:W-:Y:S01]  /*0460*/  UIADD3 UR14, UPT, UPT, UR6, -0x61c88647, URZ ;  /* 0x9e3779b9060e7890 */ /* 0x000fe2000fffe0ff */
        /* <DEDUP_REMOVED lines=14> */
[-C--:B-----5:R-:W-:Y:S01]  /*0550*/  @P0 MOV R68, R29.reuse ;  /* 0x0000001d00440202 */ /* 0x0a0fe20000000f00 */
[----:B------:R-:W-:Y:S01]  /*0560*/  UIADD3 UR20, UPT, UPT, UR6, 0x78dde6e4, URZ ;  /* 0x78dde6e406147890 */ /* 0x000fe2000fffe0ff */
[C---:B------:R-:W-:Y:S01]  /*0570*/  IMAD.HI.U32 R19, R61.reuse, -0x2daee0ad, RZ ;  /* 0xd2511f533d137827 */ /* 0x040fe200078e00ff */
        /* <DEDUP_REMOVED lines=16> */
[----:B------:R-:W-:Y:S01]  /*0680*/  UIADD3 UR25, UPT, UPT, UR7, 0x646e171e, URZ ;  /* 0x646e171e07197890 */ /* 0x000fe2000fffe0ff */
        /* <DEDUP_REMOVED lines=8> */
[--C-:B------:R-:W-:Y:S01]  /*0710*/  @P0 IMAD.MOV.U32 R20, RZ, RZ, R41.reuse ;  /* 0x000000ffff140224 */ /* 0x100fe200078e0029 */
[----:B------:R-:W0:Y:S01]  /*0720*/  LDCU.64 UR4, c[0x0][0x3e0] ;  /* 0x00007c00ff0477ac */ /* 0x000e220008000a00 */
[----:B------:R-:W-:Y:S01]  /*0730*/  @!P0 IMAD.MOV.U32 R19, RZ, RZ, R42 ;  /* 0x000000ffff138224 */ /* 0x000fe200078e002a */
[----:B------:R-:W-:Y:S01]  /*0740*/  @P0 MOV R22, R43 ;  /* 0x0000002b00160202 */ /* 0x000fe20000000f00 */
[----:B------:R-:W-:Y:S01]  /*0750*/  @!P0 IMAD.MOV.U32 R20, RZ, RZ, R41 ;  /* 0x000000ffff148224 */ /* 0x000fe200078e0029 */
[----:B------:R-:W-:Y:S01]  /*0760*/  UIADD3 UR28, UPT, UPT, UR6, -0xe443238, URZ ;  /* 0xf1bbcdc8061c7890 */ /* 0x000fe2000fffe0ff */
[----:B------:R-:W-:Y:S01]  /*0770*/  IMAD R42, R23, -0x2daee0ad, RZ ;  /* 0xd2511f53172a7824 */ /* 0x000fe200078e02ff */
[----:B------:R-:W-:Y:S01]  /*0780*/  UIADD3 UR29, UPT, UPT, UR7, -0x24c28bd8, URZ ;  /* 0xdb3d7428071d7890 */ /* 0x000fe2000fffe0ff */
[----:B------:R-:W-:Y:S01]  /*0790*/  IMAD R40, R63, -0x326172a9, RZ ;  /* 0xcd9e8d573f287824 */ /* 0x000fe200078e02ff */
[----:B------:R-:W-:Y:S01]  /*07a0*/  UIADD3 UR30, UPT, UPT, UR6, -0x700cb87f, URZ ;  /* 0x8ff34781061e7890 */ /* 0x000fe2000fffe0ff */
[----:B------:R-:W-:Y:S01]  /*07b0*/  IMAD.HI.U32 R23, R61, -0x326172a9, RZ ;  /* 0xcd9e8d573d177827 */ /* 0x000fe200078e00ff */
[----:B------:R-:W-:Y:S01]  /*07c0*/  UIADD3 UR31, UPT, UPT, UR7, -0x695add53, URZ ;  /* 0x96a522ad071f7890 */ /* 0x000fe2000fffe0ff */
[----:B------:R-:W-:-:S02]  /*07d0*/  @P0 MOV R74, R35 ;  /* 0x00000023004a0202 */ /* 0x000fc40000000f00 */
[----:B------:R-:W-:Y:S01]  /*07e0*/  @!P0 CS2R R58, SRZ ;  /* 0x00000000003a8805 */ /* 0x000fe2000001ff00 */
[----:B------:R-:W-:Y:S01]  /*07f0*/  IMAD.HI.U32 R41, R62, -0x2daee0ad, RZ ;  /* 0xd2511f533e297827 */ /* 0x000fe200078e00ff */
[----:B------:R-:W-:Y:S02]  /*0800*/  LOP3.LUT R40, R40, UR18, R23, 0x96, !PT ;  /* 0x0000001228287c12 */ /* 0x000fe4000f8e9617 */
[----:B------:R-:W-:Y:S02]  /*0810*/  @!P0 CS2R R56, SRZ ;  /* 0x0000000000388805 */ /* 0x000fe4000001ff00 */
[-C--:B------:R-:W-:Y:S01]  /*0820*/  @P0 MOV R23, R26.reuse ;  /* 0x0000001a00170202 */ /* 0x080fe20000000f00 */
[--C-:B------:R-:W-:Y:S01]  /*0830*/  @P0 IMAD.MOV.U32 R21, RZ, RZ, R24.reuse ;  /* 0x000000ffff150224 */ /* 0x100fe200078e0018 */
[----:B------:R-:W-:Y:S01]  /*0840*/  LOP3.LUT R41, R42, UR19, R41, 0x96, !PT ;  /* 0x000000132a297c12 */ /* 0x000fe2000f8e9629 */
[--C-:B------:R-:W-:Y:S01]  /*0850*/  @P0 IMAD.MOV.U32 R64, RZ, RZ, R25.reuse ;  /* 0x000000ffff400224 */ /* 0x100fe200078e0019 */
[----:B------:R-:W-:Y:S01]  /*0860*/  @!P0 MOV R23, R26 ;  /* 0x0000001a00178202 */ /* 0x000fe20000000f00 */
[----:B------:R-:W-:Y:S01]  /*0870*/  @!P0 IMAD.MOV.U32 R21, RZ, RZ, R24 ;  /* 0x000000ffff158224 */ /* 0x000fe200078e0018 */
[----:B0-----:R-:W-:Y:S01]  /*0880*/  UISETP.NE.U32.AND UP0, UPT, UR4, URZ, UPT ;  /* 0x000000ff0400728c */ /* 0x001fe2000bf05070 */
[----:B------:R-:W-:Y:S01]  /*0890*/  @!P0 IMAD.MOV.U32 R64, RZ, RZ, R25 ;  /* 0x000000ffff408224 */ /* 0x000fe200078e0019 */
[----:B------:R-:W-:Y:S01]  /*08a0*/  @P0 MOV R75, R38 ;  /* 0x00000026004b0202 */ /* 0x000fe20000000f00 */
[----:B------:R-:W-:Y:S01]  /*08b0*/  IMAD R61, R61, -0x326172a9, RZ ;  /* 0xcd9e8d573d3d7824 */ /* 0x000fe200078e02ff */
[----:B------:R-:W-:Y:S01]  /*08c0*/  @!P0 MOV R22, R43 ;  /* 0x0000002b00168202 */ /* 0x000fe20000000f00 */
[----:B------:R-:W-:Y:S01]  /*08d0*/  IMAD R62, R62, -0x2daee0ad, RZ ;  /* 0xd2511f533e3e7824 */ /* 0x000fe200078e02ff */
[----:B------:R-:W-:Y:S01]  /*08e0*/  @!P0 MOV R69, R32 ;  /* 0x0000002000458202 */ /* 0x000fe20000000f00 */
        /* <DEDUP_REMOVED lines=13> */
[----:B------:R-:W-:Y:S01]  /*09c0*/  LOP3.LUT R101, R60, 0x3, RZ, 0xc0, !PT ;  /* 0x000000033c657812 */ /* 0x000fe200078ec0ff */
[----:B------:R-:W-:Y:S01]  /*09d0*/  IMAD R40, R40, -0x2daee0ad, RZ ;  /* 0xd2511f5328287824 */ /* 0x000fe200078e02ff */
[----:B------:R-:W-:Y:S01]  /*09e0*/  UISETP.NE.AND.EX UP0, UPT, UR5, URZ, UPT, UP0 ;  /* 0x000000ff0500728c */ /* 0x000fe2000bf05300 */
[----:B------:R-:W-:Y:S01]  /*09f0*/  IMAD.HI.U32 R26, R25, -0x326172a9, RZ ;  /* 0xcd9e8d57191a7827 */ /* 0x000fe200078e00ff */
[----:B------:R-:W0:Y:S03]  /*0a00*/  LDCU UR33, c[0x0][0x404] ;  /* 0x00008080ff2177ac */ /* 0x000e260008000800 */
[----:B------:R-:W-:Y:S01]  /*0a10*/  IMAD.HI.U32 R27, R24, -0x2daee0ad, RZ ;  /* 0xd2511f53181b7827 */ /* 0x000fe200078e00ff */
[----:B------:R-:W-:Y:S01]  /*0a20*/  LOP3.LUT R26, R41, UR22, R26, 0x96, !PT ;  /* 0x00000016291a7c12 */ /* 0x000fe2000f8e961a */
[----:B------:R-:W1:Y:S02]  /*0a30*/  LDCU UR34, c[0x0][0x408] ;  /* 0x00008100ff2277ac */ /* 0x000e640008000800 */
[--C-:B------:R-:W-:Y:S01]  /*0a40*/  @P0 IMAD.MOV.U32 R65, RZ, RZ, R28.reuse ;  /* 0x000000ffff410224 */ /* 0x100fe200078e001c */
[----:B------:R-:W-:Y:S01]  /*0a50*/  LOP3.LUT R27, R40, UR23, R27, 0x96, !PT ;  /* 0x00000017281b7c12 */ /* 0x000fe2000f8e961b */
        /* <DEDUP_REMOVED lines=34> */
[----:B------:R-:W-:Y:S01]  /*0c80*/  @P0 IMAD.MOV.U32 R73, RZ, RZ, R36 ;  /* 0x000000ffff490224 */ /* 0x000fe200078e0024 */
[----:B------:R-:W-:Y:S01]  /*0c90*/  @!P0 MOV R73, R36 ;  /* 0x0000002400498202 */ /* 0x000fe20000000f00 */
[----:B------:R-:W-:Y:S02]  /*0ca0*/  @P0 IMAD.MOV.U32 R76, RZ, RZ, R37 ;  /* 0x000000ffff4c0224 */ /* 0x000fe400078e0025 */
[----:B------:R-:W-:Y:S01]  /*0cb0*/  @P0 IMAD.MOV.U32 R78, RZ, RZ, R39 ;  /* 0x000000ffff4e0224 */ /* 0x000fe200078e0027 */
[----:B------:R-:W-:Y:S01]  /*0cc0*/  @!P0 MOV R78, R39 ;  /* 0x00000027004e8202 */ /* 0x000fe20000000f00 */
[----:B------:R-:W-:-:S02]  /*0cd0*/  @!P0 IMAD.MOV.U32 R70, RZ, RZ, R31 ;  /* 0x000000ffff468224 */ /* 0x000fc400078e001f */
[----:B------:R-:W-:Y:S02]  /*0ce0*/  @!P0 IMAD.MOV.U32 R72, RZ, RZ, R33 ;  /* 0x000000ffff488224 */ /* 0x000fe400078e0021 */
[----:B------:R-:W-:Y:S02]  /*0cf0*/  @!P0 IMAD.MOV.U32 R71, RZ, RZ, R34 ;  /* 0x000000ffff478224 */ /* 0x000fe400078e0022 */
[----:B------:R-:W-:Y:S02]  /*0d00*/  @!P0 IMAD.MOV.U32 R74, RZ, RZ, R35 ;  /* 0x000000ffff4a8224 */ /* 0x000fe400078e0023 */
[----:B------:R-:W-:Y:S02]  /*0d10*/  @!P0 IMAD.MOV.U32 R76, RZ, RZ, R37 ;  /* 0x000000ffff4c8224 */ /* 0x000fe400078e0025 */
[----:B------:R-:W-:Y:S02]  /*0d20*/  @!P0 IMAD.MOV.U32 R75, RZ, RZ, R38 ;  /* 0x000000ffff4b8224 */ /* 0x000fe400078e0026 */
[----:B------:R-:W-:-:S02]  /*0d30*/  IMAD.MOV.U32 R77, RZ, RZ, RZ ;  /* 0x000000ffff4d7224 */ /* 0x000fc400078e00ff */
[----:B------:R-:W-:Y:S02]  /*0d40*/  IMAD R80, R27, -0x2daee0ad, RZ ;  /* 0xd2511f531b507824 */ /* 0x000fe400078e02ff */
[----:B01234-:R-:W-:-:S07]  /*0d50*/  IMAD R100, R24, -0x326172a9, RZ ;  /* 0xcd9e8d5718647824 */ /* 0x01ffce00078e02ff */
.L_x_15439:
        /* <DEDUP_REMOVED lines=14> */
[----:B------:R-:W-:Y:S01]  /*0e40*/  HFMA2 R90, -RZ, RZ, 1.875, 0 ;  /* 0x3f800000ff5a7431 */ /* 0x000fe200000001ff */
[----:B------:R-:W-:Y:S01]  /*0e50*/  PLOP3.LUT P1, PT, PT, PT, UP0, 0x80, 0x8 ;  /* 0x000000000008781c */ /* 0x000fe20003f2f008 */
[----:B------:R-:W-:Y:S01]  /*0e60*/  IMAD.MOV.U32 R89, RZ, RZ, 0x2f800000 ;  /* 0x2f800000ff597424 */ /* 0x000fe200078e00ff */
[----:B------:R-:W-:-:S11]  /*0e70*/  ISETP.NE.AND.EX P0, PT, RZ, UR11, PT, P0 ;  /* 0x0000000bff007c0c */ /* 0x000fd6000bf05300 */
        /* <DEDUP_REMOVED lines=17> */
.L_x_20185:
[----:B------:R-:W-:Y:S05]  /*0f90*/  BRX R28 -0xfa0                                     (*"BRANCH_TARGETS .L_x_20186,.L_x_20187,.L_x_20188"*) ;  /* 0xfffffff01c187949 */ /* 0x000fea000383ffff */
.L_x_20188:
[----:B------:R-:W-:Y:S01]  /*0fa0*/  VIADD R30, R101, 0x1 ;  /* 0x00000001651e7836 */ /* 0x000fe20000000000 */
[----:B------:R-:W-:Y:S01]  /*0fb0*/  MOV R31, R98 ;  /* 0x00000062001f7202 */ /* 0x000fe20000000f00 */
[----:B------:R-:W-:Y:S01]  /*0fc0*/  IMAD.MOV.U32 R86, RZ, RZ, R80 ;  /* 0x000000ffff567224 */ /* 0x000fe200078e0050 */
[----:B------:R-:W-:Y:S06]  /*0fd0*/  BRA `(.L_x_15277) ;  /* 0x0000000000ec7947 */ /* 0x000fec0003800000 */
.L_x_20186:
[----:B------:R-:W-:Y:S01]  /*0fe0*/  IMAD.MOV.U32 R86, RZ, RZ, R80 ;  /* 0x000000ffff567224 */ /* 0x000fe200078e0050 */
[----:B------:R-:W-:Y:S01]  /*0ff0*/  MOV R31, R87 ;  /* 0x00000057001f7202 */ /* 0x000fe20000000f00 */
[----:B------:R-:W-:Y:S01]  /*1000*/  IMAD.MOV.U32 R30, RZ, RZ, 0x3 ;  /* 0x00000003ff1e7424 */ /* 0x000fe200078e00ff */
[----:B------:R-:W-:Y:S06]  /*1010*/  BRA `(.L_x_15277) ;  /* 0x0000000000dc7947 */ /* 0x000fec0003800000 */
.L_x_20187:
        /* <DEDUP_REMOVED lines=13> */
.L_x_15279:
[----:B------:R-:W-:Y:S05]  /*10f0*/  BSYNC.RECONVERGENT B2 ;  /* 0x0000000000027941 */ /* 0x000fea0003800200 */
.L_x_15278:
        /* <DEDUP_REMOVED lines=41> */
.L_x_15277:
[----:B------:R-:W-:Y:S05]  /*1390*/  BSYNC.RECONVERGENT B1 ;  /* 0x0000000000017941 */ /* 0x000fea0003800200 */
.L_x_15276:
        /* <DEDUP_REMOVED lines=25> */
.L_x_15282:
        /* <DEDUP_REMOVED lines=13> */
.L_x_15284:
[----:B------:R-:W-:Y:S05]  /*1600*/  BSYNC.RECONVERGENT B2 ;  /* 0x0000000000027941 */ /* 0x000fea0003800200 */
.L_x_15283:
        /* <DEDUP_REMOVED lines=42> */
.L_x_15281:
[----:B------:R-:W-:Y:S05]  /*18b0*/  BSYNC.RECONVERGENT B1 ;  /* 0x0000000000017941 */ /* 0x000fea0003800200 */
.L_x_15280:
        /* <DEDUP_REMOVED lines=23> */
.L_x_15287:
        /* <DEDUP_REMOVED lines=13> */
.L_x_15289:
[----:B------:R-:W-:Y:S05]  /*1b00*/  BSYNC.RECONVERGENT B2 ;  /* 0x0000000000027941 */ /* 0x000fea0003800200 */
.L_x_15288:
        /* <DEDUP_REMOVED lines=42> */
.L_x_15286:
[----:B------:R-:W-:Y:S05]  /*1db0*/  BSYNC.RECONVERGENT B1 ;  /* 0x0000000000017941 */ /* 0x000fea0003800200 */
.L_x_15285:
        /* <DEDUP_REMOVED lines=22> */
.L_x_15292:
        /* <DEDUP_REMOVED lines=13> */
.L_x_15294:
[----:B------:R-:W-:Y:S05]  /*1ff0*/  BSYNC.RECONVERGENT B2 ;  /* 0x0000000000027941 */ /* 0x000fea0003800200 */
.L_x_15293:
        /* <DEDUP_REMOVED lines=42> */
.L_x_15291:
[----:B------:R-:W-:Y:S05]  /*22a0*/  BSYNC.RECONVERGENT B1 ;  /* 0x0000000000017941 */ /* 0x000fea0003800200 */
.L_x_15290:
        /* <DEDUP_REMOVED lines=22> */
.L_x_15297:
        /* <DEDUP_REMOVED lines=13> */
.L_x_15299:
[----:B------:R-:W-:Y:S05]  /*24e0*/  BSYNC.RECONVERGENT B2 ;  /* 0x0000000000027941 */ /* 0x000fea0003800200 */
.L_x_15298:
        /* <DEDUP_REMOVED lines=42> */
.L_x_15296:
[----:B------:R-:W-:Y:S05]  /*2790*/  BSYNC.RECONVERGENT B1 ;  /* 0x0000000000017941 */ /* 0x000fea0003800200 */
.L_x_15295:
        /* <DEDUP_REMOVED lines=22> */
.L_x_15302:
        /* <DEDUP_REMOVED lines=13> */
.L_x_15304:
[----:B------:R-:W-:Y:S05]  /*29d0*/  BSYNC.RECONVERGENT B2 ;  /* 0x0000000000027941 */ /* 0x000fea0003800200 */
.L_x_15303:
        /* <DEDUP_REMOVED lines=42> */
.L_x_15301:
[----:B------:R-:W-:Y:S05]  /*2c80*/  BSYNC.RECONVERGENT B1 ;  /* 0x0000000000017941 */ /* 0x000fea0003800200 */
.L_x_15300:
        /* <DEDUP_REMOVED lines=22> */
.L_x_15307:
        /* <DEDUP_REMOVED lines=13> */
.L_x_15309:
[----:B------:R-:W-:Y:S05]  /*2ec0*/  BSYNC.RECONVERGENT B2 ;  /* 0x0000000000027941 */ /* 0x000fea0003800200 */
.L_x_15308:
        /* <DEDUP_REMOVED lines=42> */
.L_x_15306:
[----:B------:R-:W-:Y:S05]  /*3170*/  BSYNC.RECONVERGENT B1 ;  /* 0x0000000000017941 */ /* 0x000fea0003800200 */
.L_x_15305:
        /* <DEDUP_REMOVED lines=22> */
.L_x_15312:
        /* <DEDUP_REMOVED lines=15> */
.L_x_15314:
[----:B------:R-:W-:Y:S05]  /*33d0*/  BSYNC.RECONVERGENT B2 ;  /* 0x0000000000027941 */ /* 0x000fea0003800200 */
.L_x_15313:
        /* <DEDUP_REMOVED lines=42> */
.L_x_15311:
[----:B------:R-:W-:Y:S05]  /*3680*/  BSYNC.RECONVERGENT B1 ;  /* 0x0000000000017941 */ /* 0x000fea0003800200 */
.L_x_15310:
        /* <DEDUP_REMOVED lines=10> */
.L_x_15275:
        /* <DEDUP_REMOVED lines=16> */
.L_x_15318:
        /* <DEDUP_REMOVED lines=13> */
.L_x_15320:
[----:B------:R-:W-:Y:S05]  /*3900*/  BSYNC.RECONVERGENT B2 ;  /* 0x0000000000027941 */ /* 0x000fea0003800200 */
.L_x_15319:
        /* <DEDUP_REMOVED lines=41> */
.L_x_15317:
[----:B------:R-:W-:Y:S05]  /*3ba0*/  BSYNC.RECONVERGENT B1 ;  /* 0x0000000000017941 */ /* 0x000fea0003800200 */
.L_x_15316:
        /* <DEDUP_REMOVED lines=24> */
.L_x_15323:
        /* <DEDUP_REMOVED lines=13> */
.L_x_15325:
[----:B------:R-:W-:Y:S05]  /*3e00*/  BSYNC.RECONVERGENT B2 ;  /* 0x0000000000027941 */ /* 0x000fea0003800200 */
.L_x_15324:
        /* <DEDUP_REMOVED lines=42> */
.L_x_15322:
[----:B------:R-:W-:Y:S05]  /*40b0*/  BSYNC.RECONVERGENT B1 ;  /* 0x0000000000017941 */ /* 0x000fea0003800200 */
.L_x_15321:
[----:B------:R-:W-:Y:S01]  /*40c0*/  I2FP.F32.U32 R28, R29 ;  /* 0x0000001d001c7245 */ /* 0x000fe20000201000 */
[----:B------:R-:W-:Y:S01]  /*40d0*/  HADD2.F32 R31, -RZ, R24.H1_H1 ;  /* 0x30000018ff1f7230 */ /* 0x000fe20000004100 */
[----:B------:R-:W-:Y:S01]  /*40e0*/  ISETP.NE.AND P2, PT, R32, 0x1, PT ;  /* 0x000000012000780c */ /* 0x000fe20003f45270 */
[----:B------:R-:W-:Y:S02]  /*40f0*/  BSSY.RECONVERGENT B1, `(.L_x_15326) ;  /* 0x000004b000017945 */ /* 0x000fe40003800200 */
[----:B------:R-:W-:Y:S01]  /*4100*/  FFMA.FTZ R29, R28, R89, 1.1641532182693481445e-10 ;  /* 0x2f0000001c1d7423 */ /* 0x000fe20000010059 */
[----:B------:R-:W-:Y:S01]  /*4110*/  FMUL.FTZ R24, R31, R90 ;  /* 0x0000005a1f187220 */ /* 0x000fe20000410000 */
[----:B------:R-:W-:-:S03]  /*4120*/  HFMA2 R28, -RZ, RZ, 0, 1.1920928955078125e-07 ;  /* 0x00000002ff1c7431 */ /* 0x000fc600000001ff */
        /* <DEDUP_REMOVED lines=15> */
.L_x_15328:
        /* <DEDUP_REMOVED lines=13> */
.L_x_15330:
[----:B------:R-:W-:Y:S05]  /*42f0*/  BSYNC.RECONVERGENT B2 ;  /* 0x0000000000027941 */ /* 0x000fea0003800200 */
.L_x_15329:
        /* <DEDUP_REMOVED lines=42> */
.L_x_15327:
[----:B------:R-:W-:Y:S05]  /*45a0*/  BSYNC.RECONVERGENT B1 ;  /* 0x0000000000017941 */ /* 0x000fea0003800200 */
.L_x_15326:
        /* <DEDUP_REMOVED lines=21> */
.L_x_15333:
        /* <DEDUP_REMOVED lines=13> */
.L_x_15335:
[----:B------:R-:W-:Y:S05]  /*47d0*/  BSYNC.RECONVERGENT B2 ;  /* 0x0000000000027941 */ /* 0x000fea0003800200 */
.L_x_15334:
        /* <DEDUP_REMOVED lines=42> */
.L_x_15332:
[----:B------:R-:W-:Y:S05]  /*4a80*/  BSYNC.RECONVERGENT B1 ;  /* 0x0000000000017941 */ /* 0x000fea0003800200 */
.L_x_15331:
        /* <DEDUP_REMOVED lines=21> */
.L_x_15338:
        /* <DEDUP_REMOVED lines=13> */
.L_x_15340:
[----:B------:R-:W-:Y:S05]  /*4cb0*/  BSYNC.RECONVERGENT B2 ;  /* 0x0000000000027941 */ /* 0x000fea0003800200 */
.L_x_15339:
        /* <DEDUP_REMOVED lines=42> */
.L_x_15337:
[----:B------:R-:W-:Y:S05]  /*4f60*/  BSYNC.RECONVERGENT B1 ;  /* 0x0000000000017941 */ /* 0x000fea0003800200 */
.L_x_15336:
        /* <DEDUP_REMOVED lines=21> */
.L_x_15343:
        /* <DEDUP_REMOVED lines=13> */
.L_x_15345:
[----:B------:R-:W-:Y:S05]  /*5190*/  BSYNC.RECONVERGENT B2 ;  /* 0x0000000000027941 */ /* 0x000fea0003800200 */
.L_x_15344:
        /* <DEDUP_REMOVED lines=42> */
.L_x_15342:
[----:B------:R-:W-:Y:S05]  /*5440*/  BSYNC.RECONVERGENT B1 ;  /* 0x0000000000017941 */ /* 0x000fea0003800200 */
.L_x_15341:
        /* <DEDUP_REMOVED lines=21> */
.L_x_15348:
        /* <DEDUP_REMOVED lines=13> */
.L_x_15350:
[----:B------:R-:W-:Y:S05]  /*5670*/  BSYNC.RECONVERGENT B2 ;  /* 0x0000000000027941 */ /* 0x000fea0003800200 */
.L_x_15349:
        /* <DEDUP_REMOVED lines=42> */
.L_x_15347:
[----:B------:R-:W-:Y:S05]  /*5920*/  BSYNC.RECONVERGENT B1 ;  /* 0x0000000000017941 */ /* 0x000fea0003800200 */
.L_x_15346:
        /* <DEDUP_REMOVED lines=21> */
.L_x_15353:
        /* <DEDUP_REMOVED lines=15> */
.L_x_15355:
[----:B------:R-:W-:Y:S05]  /*5b70*/  BSYNC.RECONVERGENT B2 ;  /* 0x0000000000027941 */ /* 0x000fea0003800200 */
.L_x_15354:
        /* <DEDUP_REMOVED lines=42> */
.L_x_15352:
[----:B------:R-:W-:Y:S05]  /*5e20*/  BSYNC.RECONVERGENT B1 ;  /* 0x0000000000017941 */ /* 0x000fea0003800200 */
.L_x_15351:
[----:B------:R-:W-:Y:S01]  /*5e30*/  I2FP.F32.U32 R24, R28 ;  /* 0x0000001c00187245 */ /* 0x000fe20000201000 */
[----:B------:R-:W-:Y:S02]  /*5e40*/  HADD2.F32 R27, -RZ, R27.H1_H1 ;  /* 0x3000001bff1b7230 */ /* 0x000fe40000004100 */
        /* <DEDUP_REMOVED lines=14> */
.L_x_15315:
        /* <DEDUP_REMOVED lines=12> */
[----:B------:R-:W-:Y:S02]  /*5ff0*/  LOP3.LUT R26, R26, R62, R27, 0xfe, !PT ;  /* 0x0000003e1a1a7212 */ /* 0x000fe400078efe1b */
[C---:B------:R-:W-:Y:S02]  /*6000*/  IADD3 R93, PT, PT, R79.reuse, 0x20, RZ ;  /* 0x000000204f5d7810 */ /* 0x040fe40007ffe0ff */
[----:B------:R-:W-:Y:S01]  /*6010*/  SEL R27, RZ, 0x1, !P3 ;  /* 0x00000001ff1b7807 */ /* 0x000fe20005800000 */
[----:B0-----:R-:W-:Y:S01]  /*6020*/  IMAD.WIDE.U32 R96, R79, 0x20, R82 ;  /* 0x000000204f607825 */ /* 0x001fe200078e0052 */
[----:B------:R-:W-:-:S02]  /*6030*/  SEL R63, RZ, 0x1, !P6 ;  /* 0x00000001ff3f7807 */ /* 0x000fc40007000000 */
[----:B------:R-:W-:Y:S01]  /*6040*/  LOP3.LUT R27, R80, R27, RZ, 0xfc, !PT ;  /* 0x0000001b501b7212 */ /* 0x000fe200078efcff */
[----:B------:R-:W-:Y:S01]  /*6050*/  IMAD.WIDE.U32 R60, R93, 0x10, R60 ;  /* 0x000000105d3c7825 */ /* 0x000fe200078e003c */
[----:B------:R-:W-:Y:S01]  /*6060*/  LOP3.LUT R26, R26, R63, RZ, 0xfc, !PT ;  /* 0x0000003f1a1a7212 */ /* 0x000fe200078efcff */
[----:B------:R0:W-:Y:S02]  /*6070*/  STG.E.128 desc[UR8][R96.64], R32 ;  /* 0x0000002060007986 */ /* 0x0001e4000c101d08 */
[----:B-1----:R-:W-:Y:S02]  /*6080*/  IMAD.WIDE.U32 R94, R79, 0x8, R84 ;  /* 0x000000084f5e7825 */ /* 0x002fe400078e0054 */
        /* <DEDUP_REMOVED lines=23> */
.L_x_15359:
        /* <DEDUP_REMOVED lines=13> */
.L_x_15361:
[----:B------:R-:W-:Y:S05]  /*62d0*/  BSYNC.RECONVERGENT B2 ;  /* 0x0000000000027941 */ /* 0x000fea0003800200 */
.L_x_15360:
        /* <DEDUP_REMOVED lines=42> */
.L_x_15358:
[----:B------:R-:W-:Y:S05]  /*6580*/  BSYNC.RECONVERGENT B1 ;  /* 0x0000000000017941 */ /* 0x000fea0003800200 */
.L_x_15357:
[----:B------:R-:W-:Y:S01]  /*6590*/  I2FP.F32.U32 R24, R24 ;  /* 0x0000001800187245 */ /* 0x000fe20000201000 */
[----:B-----5:R-:W-:Y:S01]  /*65a0*/  HADD2.F32 R27, -RZ, R60.H0_H0 ;  /* 0x2000003cff1b7230 */ /* 0x020fe20000004100 */
        /* <DEDUP_REMOVED lines=21> */
.L_x_15364:
        /* <DEDUP_REMOVED lines=13> */
.L_x_15366:
[----:B------:R-:W-:Y:S05]  /*67d0*/  BSYNC.RECONVERGENT B2 ;  /* 0x0000000000027941 */ /* 0x000fea0003800200 */
.L_x_15365:
        /* <DEDUP_REMOVED lines=42> */
.L_x_15363:
[----:B------:R-:W-:Y:S05]  /*6a80*/  BSYNC.RECONVERGENT B1 ;  /* 0x0000000000017941 */ /* 0x000fea0003800200 */
.L_x_15362:
        /* <DEDUP_REMOVED lines=22> */
.L_x_15369:
        /* <DEDUP_REMOVED lines=13> */
.L_x_15371:
[----:B------:R-:W-:Y:S05]  /*6cc0*/  BSYNC.RECONVERGENT B2 ;  /* 0x0000000000027941 */ /* 0x000fea0003800200 */
.L_x_15370:
        /* <DEDUP_REMOVED lines=42> */
.L_x_15368:
[----:B------:R-:W-:Y:S05]  /*6f70*/  BSYNC.RECONVERGENT B1 ;  /* 0x0000000000017941 */ /* 0x000fea0003800200 */
.L_x_15367:
        /* <DEDUP_REMOVED lines=22> */
.L_x_15374:
        /* <DEDUP_REMOVED lines=13> */
.L_x_15376:
[----:B------:R-:W-:Y:S05]  /*71b0*/  BSYNC.RECONVERGENT B2 ;  /* 0x0000000000027941 */ /* 0x000fea0003800200 */
.L_x_15375:
        /* <DEDUP_REMOVED lines=42> */
.L_x_15373:
[----:B------:R-:W-:Y:S05]  /*7460*/  BSYNC.RECONVERGENT B1 ;  /* 0x0000000000017941 */ /* 0x000fea0003800200 */
.L_x_15372:
        /* <DEDUP_REMOVED lines=22> */
.L_x_15379:
        /* <DEDUP_REMOVED lines=13> */
.L_x_15381:
[----:B------:R-:W-:Y:S05]  /*76a0*/  BSYNC.RECONVERGENT B2 ;  /* 0x0000000000027941 */ /* 0x000fea0003800200 */
.L_x_15380:
        /* <DEDUP_REMOVED lines=42> */
.L_x_15378:
[----:B------:R-:W-:Y:S05]  /*7950*/  BSYNC.RECONVERGENT B1 ;  /* 0x0000000000017941 */ /* 0x000fea0003800200 */
.L_x_15377:
        /* <DEDUP_REMOVED lines=22> */
.L_x_15384:
        /* <DEDUP_REMOVED lines=13> */
.L_x_15386:
[----:B------:R-:W-:Y:S05]  /*7b90*/  BSYNC.RECONVERGENT B2 ;  /* 0x0000000000027941 */ /* 0x000fea0003800200 */
.L_x_15385:
        /* <DEDUP_REMOVED lines=42> */
.L_x_15383:
[----:B------:R-:W-:Y:S05]  /*7e40*/  BSYNC.RECONVERGENT B1 ;  /* 0x0000000000017941 */ /* 0x000fea0003800200 */
.L_x_15382:
[----:B------:R-:W-:Y:S01]  /*7e50*/  I2FP.F32.U32 R86, R92 ;  /* 0x0000005c00567245 */ /* 0x000fe20000201000 */
[----:B------:R-:W-:Y:S01]  /*7e60*/  HADD2.F32 R95, -RZ, R62.H1_H1 ;  /* 0x3000003eff5f7230 */ /* 0x000fe20000004100 */
        /* <DEDUP_REMOVED lines=20> */
.L_x_15389:
        /* <DEDUP_REMOVED lines=13> */
.L_x_15391:
[----:B------:R-:W-:Y:S05]  /*8080*/  BSYNC.RECONVERGENT B2 ;  /* 0x0000000000027941 */ /* 0x000fea0003800200 */
.L_x_15390:
        /* <DEDUP_REMOVED lines=42> */
.L_x_15388:
[----:B------:R-:W-:Y:S05]  /*8330*/  BSYNC.RECONVERGENT B1 ;  /* 0x0000000000017941 */ /* 0x000fea0003800200 */
.L_x_15387:
        /* <DEDUP_REMOVED lines=22> */
.L_x_15394:
        /* <DEDUP_REMOVED lines=15> */
.L_x_15396:
[----:B------:R-:W-:Y:S05]  /*8590*/  BSYNC.RECONVERGENT B2 ;  /* 0x0000000000027941 */ /* 0x000fea0003800200 */
.L_x_15395:
        /* <DEDUP_REMOVED lines=42> */
.L_x_15393:
[----:B------:R-:W-:Y:S05]  /*8840*/  BSYNC.RECONVERGENT B1 ;  /* 0x0000000000017941 */ /* 0x000fea0003800200 */
.L_x_15392:
        /* <DEDUP_REMOVED lines=10> */
.L_x_15356:
        /* <DEDUP_REMOVED lines=16> */
.L_x_15400:
        /* <DEDUP_REMOVED lines=13> */
.L_x_15402:
[----:B------:R-:W-:Y:S05]  /*8ac0*/  BSYNC.RECONVERGENT B2 ;  /* 0x0000000000027941 */ /* 0x000fea0003800200 */
.L_x_15401:
        /* <DEDUP_REMOVED lines=42> */
.L_x_15399:
[----:B------:R-:W-:Y:S05]  /*8d70*/  BSYNC.RECONVERGENT B1 ;  /* 0x0000000000017941 */ /* 0x000fea0003800200 */
.L_x_15398:
[----:B------:R-:W-:Y:S01]  /*8d80*/  I2FP.F32.U32 R24, R24 ;  /* 0x0000001800187245 */ /* 0x000fe20000201000 */
[----:B-----5:R-:W-:Y:S01]  /*8d90*/  HADD2.F32 R27, -RZ, R60.H0_H0 ;  /* 0x2000003cff1b7230 */ /* 0x020fe20000004100 */
        /* <DEDUP_REMOVED lines=20> */
.L_x_15405:
        /* <DEDUP_REMOVED lines=13> */
.L_x_15407:
[----:B------:R-:W-:Y:S05]  /*8fb0*/  BSYNC.RECONVERGENT B2 ;  /* 0x0000000000027941 */ /* 0x000fea0003800200 */
.L_x_15406:
        /* <DEDUP_REMOVED lines=42> */
.L_x_15404:
[----:B------:R-:W-:Y:S05]  /*9260*/  BSYNC.RECONVERGENT B1 ;  /* 0x0000000000017941 */ /* 0x000fea0003800200 */
.L_x_15403:
        /* <DEDUP_REMOVED lines=21> */
.L_x_15410:
        /* <DEDUP_REMOVED lines=13> */
.L_x_15412:
[----:B------:R-:W-:Y:S05]  /*9490*/  BSYNC.RECONVERGENT B2 ;  /* 0x0000000000027941 */ /* 0x000fea0003800200 */
.L_x_15411:
        /* <DEDUP_REMOVED lines=42> */
.L_x_15409:
[----:B------:R-:W-:Y:S05]  /*9740*/  BSYNC.RECONVERGENT B1 ;  /* 0x0000000000017941 */ /* 0x000fea0003800200 */
.L_x_15408:
        /* <DEDUP_REMOVED lines=21> */
.L_x_15415:
        /* <DEDUP_REMOVED lines=13> */
.L_x_15417:
[----:B------:R-:W-:Y:S05]  /*9970*/  BSYNC.RECONVERGENT B2 ;  /* 0x0000000000027941 */ /* 0x000fea0003800200 */
.L_x_15416:
        /* <DEDUP_REMOVED lines=42> */
.L_x_15414:
[----:B------:R-:W-:Y:S05]  /*9c20*/  BSYNC.RECONVERGENT B1 ;  /* 0x0000000000017941 */ /* 0x000fea0003800200 */
.L_x_15413:
        /* <DEDUP_REMOVED lines=21> */
.L_x_15420:
        /* <DEDUP_REMOVED lines=13> */
.L_x_15422:
[----:B------:R-:W-:Y:S05]  /*9e50*/  BSYNC.RECONVERGENT B2 ;  /* 0x0000000000027941 */ /* 0x000fea0003800200 */
.L_x_15421:
        /* <DEDUP_REMOVED lines=42> */
.L_x_15419:
[----:B------:R-:W-:Y:S05]  /*a100*/  BSYNC.RECONVERGENT B1 ;  /* 0x0000000000017941 */ /* 0x000fea0003800200 */
.L_x_15418:
        /* <DEDUP_REMOVED lines=21> */
.L_x_15425:
        /* <DEDUP_REMOVED lines=13> */
.L_x_15427:
[----:B------:R-:W-:Y:S05]  /*a330*/  BSYNC.RECONVERGENT B2 ;  /* 0x0000000000027941 */ /* 0x000fea0003800200 */
.L_x_15426:
        /* <DEDUP_REMOVED lines=42> */
.L_x_15424:
[----:B------:R-:W-:Y:S05]  /*a5e0*/  BSYNC.RECONVERGENT B1 ;  /* 0x0000000000017941 */ /* 0x000fea0003800200 */
.L_x_15423:
        /* <DEDUP_REMOVED lines=21> */
.L_x_15430:
        /* <DEDUP_REMOVED lines=13> */
.L_x_15432:
[----:B------:R-:W-:Y:S05]  /*a810*/  BSYNC.RECONVERGENT B2 ;  /* 0x0000000000027941 */ /* 0x000fea0003800200 */
.L_x_15431:
        /* <DEDUP_REMOVED lines=43> */
.L_x_15429:
[----:B------:R-:W-:Y:S05]  /*aad0*/  BSYNC.RECONVERGENT B1 ;  /* 0x0000000000017941 */ /* 0x000fea0003800200 */
.L_x_15428:
        /* <DEDUP_REMOVED lines=21> */
.L_x_15435:
        /* <DEDUP_REMOVED lines=15> */
.L_x_15437:
[----:B------:R-:W-:Y:S05]  /*ad20*/  BSYNC.RECONVERGENT B2 ;  /* 0x0000000000027941 */ /* 0x000fea0003800200 */
.L_x_15436:
        /* <DEDUP_REMOVED lines=43> */
.L_x_15434:
[----:B------:R-:W-:Y:S05]  /*afe0*/  BSYNC.RECONVERGENT B1 ;  /* 0x0000000000017941 */ /* 0x000fea0003800200 */
.L_x_15433:
[----:B------:R-:W-:Y:S01]  /*aff0*/  HADD2.F32 R63, -RZ, R63.H1_H1 ;  /* 0x3000003fff3f7230 */ /* 0x000fe20000004100 */
        /* <DEDUP_REMOVED lines=15> */
.L_x_15397:
[----:B------:R-:W-:Y:S01]  /*b0f0*/  FADD.FTZ R86, RZ, R32 ;  /* 0x00000020ff567221 */ /* 0x000fe20000010000 */
[----:B------:R-:W-:Y:S01]  /*b100*/  SEL R94, RZ, 0x1000000, !P6 ;  /* 0x01000000ff5e7807 */ /* 0x000fe20007000000 */
[----:B------:R-:W-:Y:S01]  /*b110*/  IMAD.WIDE.U32 R84, R93, 0x8, R84 ;  /* 0x000000085d547825 */ /* 0x000fe200078e0054 */
[----:B------:R-:W-:-:S03]  /*b120*/  SEL R92, RZ, 0x10000, !P5 ;  /* 0x00010000ff5c7807 */ /* 0x000fc60006800000 */
        /* <DEDUP_REMOVED lines=11> */
[----:B------:R-:W-:Y:S01]  /*b1e0*/  LOP3.LUT R90, R90, R88, R89, 0xfe, !PT ;  /* 0x000000585a5a7212 */ /* 0x000fe200078efe59 */
[----:B------:R-:W-:Y:S01]  /*b1f0*/  IMAD.WIDE.U32 R88, R93, 0x20, R82 ;  /* 0x000000205d587825 */ /* 0x000fe200078e0052 */
[----:B------:R-:W-:-:S03]  /*b200*/  SEL R92, RZ, 0x1, !P3 ;  /* 0x00000001ff5c7807 */ /* 0x000fc60005800000 */
[----:B------:R-:W-:Y:S01]  /*b210*/  FADD.FTZ R81, R86, R29 ;  /* 0x0000001d56517221 */ /* 0x000fe20000010000 */
[----:B------:R-:W-:Y:S02]  /*b220*/  SEL R91, RZ, 0x1, !P6 ;  /* 0x00000001ff5b7807 */ /* 0x000fe40007000000 */
[----:B------:R-:W-:Y:S01]  /*b230*/  LOP3.LUT R83, R95, R92, RZ, 0xfc, !PT ;  /* 0x0000005c5f537212 */ /* 0x000fe200078efcff */
[----:B------:R-:W-:Y:S01]  /*b240*/  FADD.FTZ R86, R81, R30 ;  /* 0x0000001e51567221 */ /* 0x000fe20000010000 */
[----:B------:R-:W-:Y:S01]  /*b250*/  LOP3.LUT R82, R90, R91, RZ, 0xfc, !PT ;  /* 0x0000005b5a527212 */ /* 0x000fe200078efcff */
[----:B------:R0:W-:Y:S01]  /*b260*/  STG.E.128 desc[UR8][R88.64], R24 ;  /* 0x0000001858007986 */ /* 0x0001e2000c101d08 */
[----:B------:R-:W-:Y:S01]  /*b270*/  ISETP.NE.AND P0, PT, R0, RZ, PT ;  /* 0x000000ff0000720c */ /* 0x000fe20003f05270 */
[----:B------:R-:W-:Y:S02]  /*b280*/  FADD.FTZ R81, R86, R31 ;  /* 0x0000001f56517221 */ /* 0x000fe40000010000 */
[----:B------:R0:W-:Y:S02]  /*b290*/  STG.E.128 desc[UR8][R88.64+0x10], R60 ;  /* 0x0000103c58007986 */ /* 0x0001e4000c101d08 */
[----:B------:R-:W-:-:S02]  /*b2a0*/  FADD.FTZ R86, R81, R24 ;  /* 0x0000001851567221 */ /* 0x000fc40000010000 */
[----:B------:R0:W-:Y:S02]  /*b2b0*/  STG.E.64 desc[UR8][R84.64], R82 ;  /* 0x0000005254007986 */ /* 0x0001e4000c101b08 */
        /* <DEDUP_REMOVED lines=61> */
.L_x_15451:
        /* <DEDUP_REMOVED lines=42> */
[----:B------:R-:W-:Y:S01]  /*b930*/  F2FP.F16.F32.PACK_AB R26, R31, R26 ;  /* 0x0000001a1f1a723e */ /* 0x000fe200000000ff */
[----:B------:R-:W-:Y:S01]  /*b940*/  FFMA.FTZ R27, R35, R9, R54 ;  /* 0x00000009231b7223 */ /* 0x000fe20000010036 */
[----:B------:R-:W-:Y:S01]  /*b950*/  F2FP.F16.F32.PACK_AB R31, R34, R79 ;  /* 0x0000004f221f723e */ /* 0x000fe200000000ff */
[----:B------:R-:W-:Y:S01]  /*b960*/  FFMA.FTZ R29, R94, R2, R57 ;  /* 0x000000025e1d7223 */ /* 0x000fe20000010039 */
[----:B------:R-:W1:Y:S01]  /*b970*/  LDC.64 R34, c[0x0][0x380] ;  /* 0x0000e000ff227b82 */ /* 0x000e620000000a00 */
[C---:B------:R-:W-:Y:S01]  /*b980*/  FMUL.FTZ R96, R81.reuse, R96 ;  /* 0x0000006051607220 */ /* 0x040fe20000410000 */
[C---:B------:R-:W-:Y:S01]  /*b990*/  FMUL.FTZ R108, R81.reuse, R108 ;  /* 0x0000006c516c7220 */ /* 0x040fe20000410000 */
        /* <DEDUP_REMOVED lines=18> */
[----:B0-----:R-:W-:Y:S01]  /*bac0*/  @!P0 IMAD.WIDE R60, R6, 0x4, R60 ;  /* 0x00000004063c8825 */ /* 0x001fe200078e023c */
[----:B------:R-:W-:Y:S01]  /*bad0*/  F2FP.F16.F32.PACK_AB R30, R88, R89 ;  /* 0x00000059581e723e */ /* 0x000fe200000000ff */
[----:B------:R0:W-:Y:S01]  /*bae0*/  @!P0 STG.E desc[UR8][R62.64], R85 ;  /* 0x000000553e008986 */ /* 0x0001e2000c101908 */
[----:B------:R-:W-:Y:S01]  /*baf0*/  F2FP.F16.F32.PACK_AB R29, R86, R29 ;  /* 0x0000001d561d723e */ /* 0x000fe200000000ff */
[----:B------:R-:W-:Y:S01]  /*bb00*/  IMAD.WIDE.U32 R82, R93, 0x10, R82 ;  /* 0x000000105d527825 */ /* 0x000fe200078e0052 */
[----:B------:R-:W-:Y:S01]  /*bb10*/  F2FP.F16.F32.PACK_AB R28, R79, R28 ;  /* 0x0000001c4f1c723e */ /* 0x000fe200000000ff */
[----:B------:R0:W-:Y:S02]  /*bb20*/  @!P0 STG.E desc[UR8][R60.64], R81 ;  /* 0x000000513c008986 */ /* 0x0001e4000c101908 */
[----:B-1----:R-:W-:Y:S02]  /*bb30*/  IMAD R6, R34, 0x4, R6 ;  /* 0x0000000422067824 */ /* 0x002fe400078e0206 */
[----:B------:R0:W-:Y:S03]  /*bb40*/  STG.E.128 desc[UR8][R32.64], R24 ;  /* 0x0000001820007986 */ /* 0x0001e6000c101d08 */
[----:B------:R-:W-:Y:S01]  /*bb50*/  ISETP.GE.AND P0, PT, R6, R35, PT ;  /* 0x000000230600720c */ /* 0x000fe20003f06270 */
[----:B------:R0:W-:-:S12]  /*bb60*/  STG.E.128 desc[UR8][R82.64], R28 ;  /* 0x0000001c52007986 */ /* 0x0001d8000c101d08 */
[----:B------:R-:W-:Y:S05]  /*bb70*/  @!P0 BRA `(.L_x_15439) ;  /* 0xffffff5000788947 */ /* 0x000fea000383ffff */
[----:B------:R-:W-:Y:S05]  /*bb80*/  BSYNC B0 ;  /* 0x0000000000007941 */ /* 0x000fea0003800000 */
.L_x_15274:
[----:B------:R-:W-:Y:S05]  /*bb90*/  EXIT ;  /* 0x000000000000794d */ /* 0x000fea0003800000 */
.L_x_15438:
        /* <DEDUP_REMOVED lines=8> */
.L_x_15441:
[----:B------:R-:W-:Y:S05]  /*bc20*/  BSYNC B1 ;  /* 0x0000000000017941 */ /* 0x000fea0003800000 */
.L_x_15440:
        /* <DEDUP_REMOVED lines=9> */
.L_x_15442:
        /* <DEDUP_REMOVED lines=8> */
.L_x_15443:
[----:B------:R-:W-:Y:S01]  /*bd40*/  HFMA2 R94, -RZ, RZ, 0, 4.76837158203125e-07 ;  /* 0x00000008ff5e7431 */ /* 0x000fe200000001ff */
[----:B------:R-:W-:-:S05]  /*bd50*/  MOV R81, R90 ;  /* 0x0000005a00517202 */ /* 0x000fca0000000f00 */
[----:B------:R-:W-:-:S04]  /*bd60*/  FADD.FTZ R88, R84, R81 ;  /* 0x0000005154587221 */ /* 0x000fc80000010000 */
[----:B------:R-:W-:-:S07]  /*bd70*/  IMAD.MOV.U32 R92, RZ, RZ, R88 ;  /* 0x000000ffff5c7224 */ /* 0x000fce00078e0058 */
[----:B------:R-:W-:Y:S05]  /*bd80*/  WARPSYNC.COLLECTIVE R91, `(.L_x_15444) ;  /* 0x000000005b087348 */ /* 0x000fea0003c00000 */
[----:B------:R0:W1:Y:S02]  /*bd90*/  SHFL.BFLY P1, R90, R92, R94, R95 ;  /* 0x0c00005e5c5a7389 */ /* 0x000064000002005f */
[----:B01----:R-:W-:Y:S05]  /*bda0*/  ENDCOLLECTIVE ;  /* 0x000000000000791b */ /* 0x003fea0003800000 */
.L_x_15444:
[----:B------:R-:W-:Y:S02]  /*bdb0*/  IMAD.MOV.U32 R94, RZ, RZ, 0x10 ;  /* 0x00000010ff5e7424 */ /* 0x000fe400078e00ff */
[----:B------:R-:W-:-:S04]  /*bdc0*/  IMAD.MOV.U32 R81, RZ, RZ, R90 ;  /* 0x000000ffff517224 */ /* 0x000fc800078e005a */
[----:B------:R-:W-:-:S05]  /*bdd0*/  FADD.FTZ R89, R88, R81 ;  /* 0x0000005158597221 */ /* 0x000fca0000010000 */
[----:B------:R-:W-:-:S07]  /*bde0*/  MOV R92, R89 ;  /* 0x00000059005c7202 */ /* 0x000fce0000000f00 */
[----:B------:R-:W-:Y:S05]  /*bdf0*/  WARPSYNC.COLLECTIVE R91, `(.L_x_15445) ;  /* 0x000000005b087348 */ /* 0x000fea0003c00000 */
[----:B------:R0:W1:Y:S02]  /*be00*/  SHFL.BFLY P1, R90, R92, R94, R95 ;  /* 0x0c00005e5c5a7389 */ /* 0x000064000002005f */
[----:B01----:R-:W-:Y:S05]  /*be10*/  ENDCOLLECTIVE ;  /* 0x000000000000791b */ /* 0x003fea0003800000 */
.L_x_15445:
        /* <DEDUP_REMOVED lines=39> */
.L_x_15446:
[----:B------:R-:W-:Y:S01]  /*c090*/  HFMA2 R94, -RZ, RZ, 0, 1.1920928955078125e-07 ;  /* 0x00000002ff5e7431 */ /* 0x000fe200000001ff */
[----:B------:R-:W-:-:S05]  /*c0a0*/  MOV R84, R90 ;  /* 0x0000005a00547202 */ /* 0x000fca0000000f00 */
[----:B------:R-:W-:-:S04]  /*c0b0*/  FADD.FTZ R84, R81, R84 ;  /* 0x0000005451547221 */ /* 0x000fc80000010000 */
[----:B------:R-:W-:-:S07]  /*c0c0*/  IMAD.MOV.U32 R92, RZ, RZ, R84 ;  /* 0x000000ffff5c7224 */ /* 0x000fce00078e0054 */
[----:B------:R-:W-:Y:S05]  /*c0d0*/  WARPSYNC.COLLECTIVE R91, `(.L_x_15447) ;  /* 0x000000005b087348 */ /* 0x000fea0003c00000 */
[----:B------:R0:W1:Y:S02]  /*c0e0*/  SHFL.BFLY P1, R90, R92, R94, R95 ;  /* 0x0c00005e5c5a7389 */ /* 0x000064000002005f */
[----:B01----:R-:W-:Y:S05]  /*c0f0*/  ENDCOLLECTIVE ;  /* 0x000000000000791b */ /* 0x003fea0003800000 */
.L_x_15447:
[----:B------:R-:W-:Y:S02]  /*c100*/  IMAD.MOV.U32 R94, RZ, RZ, 0x4 ;  /* 0x00000004ff5e7424 */ /* 0x000fe400078e00ff */
[----:B------:R-:W-:-:S04]  /*c110*/  IMAD.MOV.U32 R83, RZ, RZ, R90 ;  /* 0x000000ffff537224 */ /* 0x000fc800078e005a */
[----:B------:R-:W-:-:S05]  /*c120*/  FADD.FTZ R83, R84, R83 ;  /* 0x0000005354537221 */ /* 0x000fca0000010000 */
[----:B------:R-:W-:-:S07]  /*c130*/  MOV R92, R83 ;  /* 0x00000053005c7202 */ /* 0x000fce0000000f00 */
[----:B------:R-:W-:Y:S05]  /*c140*/  WARPSYNC.COLLECTIVE R91, `(.L_x_15448) ;  /* 0x000000005b087348 */ /* 0x000fea0003c00000 */
[----:B------:R0:W1:Y:S02]  /*c150*/  SHFL.BFLY P1, R90, R92, R94, R95 ;  /* 0x0c00005e5c5a7389 */ /* 0x000064000002005f */
[----:B01----:R-:W-:Y:S05]  /*c160*/  ENDCOLLECTIVE ;  /* 0x000000000000791b */ /* 0x003fea0003800000 */
.L_x_15448:
[----:B------:R-:W-:Y:S01]  /*c170*/  HFMA2 R94, -RZ, RZ, 0, 4.76837158203125e-07 ;  /* 0x00000008ff5e7431 */ /* 0x000fe200000001ff */
[----:B------:R-:W-:-:S05]  /*c180*/  MOV R86, R90 ;  /* 0x0000005a00567202 */ /* 0x000fca0000000f00 */
[----:B------:R-:W-:-:S04]  /*c190*/  FADD.FTZ R86, R83, R86 ;  /* 0x0000005653567221 */ /* 0x000fc80000010000 */
[----:B------:R-:W-:-:S07]  /*c1a0*/  IMAD.MOV.U32 R92, RZ, RZ, R86 ;  /* 0x000000ffff5c7224 */ /* 0x000fce00078e0056 */
[----:B------:R-:W-:Y:S05]  /*c1b0*/  WARPSYNC.COLLECTIVE R91, `(.L_x_15449) ;  /* 0x000000005b087348 */ /* 0x000fea0003c00000 */
[----:B------:R0:W1:Y:S02]  /*c1c0*/  SHFL.BFLY P1, R90, R92, R94, R95 ;  /* 0x0c00005e5c5a7389 */ /* 0x000064000002005f */
[----:B01----:R-:W-:Y:S05]  /*c1d0*/  ENDCOLLECTIVE ;  /* 0x000000000000791b */ /* 0x003fea0003800000 */
.L_x_15449:
[----:B------:R-:W-:Y:S02]  /*c1e0*/  IMAD.MOV.U32 R94, RZ, RZ, 0x10 ;  /* 0x00000010ff5e7424 */ /* 0x000fe400078e00ff */
[----:B------:R-:W-:-:S04]  /*c1f0*/  IMAD.MOV.U32 R89, RZ, RZ, R90 ;  /* 0x000000ffff597224 */ /* 0x000fc800078e005a */
[----:B------:R-:W-:-:S05]  /*c200*/  FADD.FTZ R89, R86, R89 ;  /* 0x0000005956597221 */ /* 0x000fca0000010000 */
[----:B------:R-:W-:-:S07]  /*c210*/  MOV R92, R89 ;  /* 0x00000059005c7202 */ /* 0x000fce0000000f00 */
[----:B------:R-:W-:Y:S05]  /*c220*/  WARPSYNC.COLLECTIVE R91, `(.L_x_15450) ;  /* 0x000000005b087348 */ /* 0x000fea0003c00000 */
[----:B------:R0:W1:Y:S02]  /*c230*/  SHFL.BFLY P1, R90, R92, R94, R95 ;  /* 0x0c00005e5c5a7389 */ /* 0x000064000002005f */
[----:B01----:R-:W-:Y:S05]  /*c240*/  ENDCOLLECTIVE ;  /* 0x000000000000791b */ /* 0x003fea0003800000 */
.L_x_15450:
[----:B------:R-:W-:Y:S01]  /*c250*/  MOV R88, R90 ;  /* 0x0000005a00587202 */ /* 0x000fe20000000f00 */
[----:B------:R-:W-:Y:S06]  /*c260*/  BRA `(.L_x_15451) ;  /* 0xfffffff400087947 */ /* 0x000fec000383ffff */
.L_x_15452:
        /* <DEDUP_REMOVED lines=9> */
.L_x_20346:


//--------------------- .text._ZN10layer_norm13ln_fwd_kernelINS_13Kernel_traitsIf6__halffS2_fjLj512ELj1ELj4ELj1ELj16ENS_18Kernel_traits_baseILj512EfS2_fS2_fjLj128EEEEELb1ELb1ELb1ELb0EEEvNS_9FwdParamsE --------------------------
	.section	.text._ZN10layer_norm13ln_fwd_kernelINS_13Kernel_traitsIf6__halffS2_fjLj512ELj1ELj4ELj1ELj16ENS_18Kernel_traits_baseILj512EfS2_fS2_fjLj128EEEEELb1ELb1ELb1ELb0EEEvNS_9FwdParamsE,"ax",@progbits
	.align	128
        .global         _ZN10layer_norm13ln_fwd_kernelINS_13Kernel_traitsIf6__halffS2_fjLj512ELj1ELj4ELj1ELj16ENS_18Kernel_traits_baseILj512EfS2_fS2_fjLj128EEEEELb1ELb1ELb1ELb0EEEvNS_9FwdParamsE
        .type           _ZN10layer_norm13ln_fwd_kernelINS_13Kernel_traitsIf6__halffS2_fjLj512ELj1ELj4ELj1ELj16ENS_18Kernel_traits_baseILj512EfS2_fS2_fjLj128EEEEELb1ELb1ELb1ELb0EEEvNS_9FwdParamsE,@function
        .size           _ZN10layer_norm13ln_fwd_kernelINS_13Kernel_traitsIf6__halffS2_fjLj512ELj1ELj4ELj1ELj16ENS_18Kernel_traits_baseILj512EfS2_fS2_fjLj128EEEEELb1ELb1ELb1ELb0EEEvNS_9FwdParamsE,(.L_x_20347 - _ZN10layer_norm13ln_fwd_kernelINS_13Kernel_traitsIf6__halffS2_fjLj512ELj1ELj4ELj1ELj16ENS_18Kernel_traits_baseILj512EfS2_fS2_fjLj128EEEEELb1ELb1ELb1ELb0EEEvNS_9FwdParamsE)
        .other          _ZN10layer_norm13ln_fwd_kernelINS_13Kernel_traitsIf6__halffS2_fjLj512ELj1ELj4ELj1ELj16ENS_18Kernel_traits_baseILj512EfS2_fS2_fjLj128EEEEELb1ELb1ELb1ELb0EEEvNS_9FwdParamsE,@"STO_CUDA_ENTRY STV_DEFAULT"
_ZN10layer_norm13ln_fwd_kernelINS_13Kernel_traitsIf6__halffS2_fjLj512ELj1ELj4ELj1ELj16ENS_18Kernel_traits_baseILj512EfS2_fS2_fjLj128EEEEELb1ELb1ELb1ELb0EEEvNS_9FwdParamsE:
.text._ZN10layer_norm13ln_fwd_kernelINS_13Kernel_traitsIf6__halffS2_fjLj512ELj1ELj4ELj1ELj16ENS_18Kernel_traits_baseILj512EfS2_fS2_fjLj128EEEEELb1ELb1ELb1ELb0EEEvNS_9FwdParamsE:
        /* <DEDUP_REMOVED lines=73> */
.L_x_15456:
[----:B------:R-:W-:Y:S05]  /*0490*/  BSYNC.RECONVERGENT B1 ;  /* 0x0000000000017941 */ /* 0x000fea0003800200 */
.L_x_15455:
        /* <DEDUP_REMOVED lines=14> */
.L_x_15454:
        /* <DEDUP_REMOVED lines=27> */
.L_x_15457:
[----:B------:R-:W-:Y:S05]  /*0730*/  BSYNC.RECONVERGENT B0 ;  /* 0x0000000000007941 */ /* 0x000fea0003800200 */
.L_x_15453:
        /* <DEDUP_REMOVED lines=71> */
.L_x_15692:
        /* <DEDUP_REMOVED lines=64> */
.L_x_15467:
        /* <DEDUP_REMOVED lines=13> */
.L_x_15469:
[----:B------:R-:W-:Y:S05]  /*1080*/  BSYNC.RECONVERGENT B5 ;  /* 0x0000000000057941 */ /* 0x000fea0003800200 */
.L_x_15468:
        /* <DEDUP_REMOVED lines=44> */
.L_x_15466:
[----:B------:R-:W-:Y:S05]  /*1350*/  BSYNC.RECONVERGENT B4 ;  /* 0x0000000000047941 */ /* 0x000fea0003800200 */
.L_x_15465:
        /* <DEDUP_REMOVED lines=9> */
[----:B------:R-:W-:-:S07]  /*13f0*/  FFMA.FTZ R72, R73, R28, R64 ;  /* 0x0000001c49487223 */ /* 0x000fce0000010040 */
.L_x_15464:
[----:B------:R-:W-:Y:S05]  /*1400*/  BSYNC.RECONVERGENT B3 ;  /* 0x0000000000037941 */ /* 0x000fea0003800200 */
.L_x_15463:
        /* <DEDUP_REMOVED lines=17> */
.L_x_15474:
        /* <DEDUP_REMOVED lines=13> */
.L_x_15476:
[----:B------:R-:W-:Y:S05]  /*15f0*/  BSYNC.RECONVERGENT B5 ;  /* 0x0000000000057941 */ /* 0x000fea0003800200 */
.L_x_15475:
        /* <DEDUP_REMOVED lines=44> */
.L_x_15473:
[----:B------:R-:W-:Y:S05]  /*18c0*/  BSYNC.RECONVERGENT B4 ;  /* 0x0000000000047941 */ /* 0x000fea0003800200 */
.L_x_15472:
        /* <DEDUP_REMOVED lines=9> */
[----:B------:R-:W-:-:S07]  /*1960*/  FFMA.FTZ R73, R4, R29, R65 ;  /* 0x0000001d04497223 */ /* 0x000fce0000010041 */
.L_x_15471:
[----:B------:R-:W-:Y:S05]  /*1970*/  BSYNC.RECONVERGENT B3 ;  /* 0x0000000000037941 */ /* 0x000fea0003800200 */
.L_x_15470:
        /* <DEDUP_REMOVED lines=17> */
.L_x_15481:
        /* <DEDUP_REMOVED lines=13> */
.L_x_15483:
[----:B------:R-:W-:Y:S05]  /*1b60*/  BSYNC.RECONVERGENT B5 ;  /* 0x0000000000057941 */ /* 0x000fea0003800200 */
.L_x_15482:
        /* <DEDUP_REMOVED lines=44> */
.L_x_15480:
[----:B------:R-:W-:Y:S05]  /*1e30*/  BSYNC.RECONVERGENT B4 ;  /* 0x0000000000047941 */ /* 0x000fea0003800200 */
.L_x_15479:
        /* <DEDUP_REMOVED lines=10> */
.L_x_15478:
[----:B------:R-:W-:Y:S05]  /*1ee0*/  BSYNC.RECONVERGENT B3 ;  /* 0x0000000000037941 */ /* 0x000fea0003800200 */
.L_x_15477:
        /* <DEDUP_REMOVED lines=17> */
.L_x_15488:
        /* <DEDUP_REMOVED lines=13> */
.L_x_15490:
[----:B------:R-:W-:Y:S05]  /*20d0*/  BSYNC.RECONVERGENT B5 ;  /* 0x0000000000057941 */ /* 0x000fea0003800200 */
.L_x_15489:
        /* <DEDUP_REMOVED lines=44> */
.L_x_15487:
[----:B------:R-:W-:Y:S05]  /*23a0*/  BSYNC.RECONVERGENT B4 ;  /* 0x0000000000047941 */ /* 0x000fea0003800200 */
.L_x_15486:
        /* <DEDUP_REMOVED lines=10> */
.L_x_15485:
[----:B------:R-:W-:Y:S05]  /*2450*/  BSYNC.RECONVERGENT B3 ;  /* 0x0000000000037941 */ /* 0x000fea0003800200 */
.L_x_15484:
        /* <DEDUP_REMOVED lines=17> */
.L_x_15495:
        /* <DEDUP_REMOVED lines=13> */
.L_x_15497:
[----:B------:R-:W-:Y:S05]  /*2640*/  BSYNC.RECONVERGENT B5 ;  /* 0x0000000000057941 */ /* 0x000fea0003800200 */
.L_x_15496:
        /* <DEDUP_REMOVED lines=41> */
[----:B------:R-:W-:Y:S01]  /*28e0*/  IMAD.MOV.U32 R4, RZ, RZ, RZ ;  /* 0x000000ffff047224 */ /* 0x000fe200078e00ff */
[----:B------:R-:W-:Y:S01]  /*28f0*/  MOV R77, R88 ;  /* 0x00000058004d7202 */ /* 0x000fe20000000f00 */
[----:B------:R-:W-:-:S07]  /*2900*/  IMAD.MOV.U32 R88, RZ, RZ, R76 ;  /* 0x000000ffff587224 */ /* 0x000fce00078e004c */
.L_x_15494:
[----:B------:R-:W-:Y:S05]  /*2910*/  BSYNC.RECONVERGENT B4 ;  /* 0x0000000000047941 */ /* 0x000fea0003800200 */
.L_x_15493:
[----:B------:R-:W-:Y:S01]  /*2920*/  I2FP.F32.U32 R2, R77 ;  /* 0x0000004d00027245 */ /* 0x000fe20000201000 */
[----:B------:R-:W-:Y:S02]  /*2930*/  HFMA2 R77, -RZ, RZ, 0.1171875, 0 ;  /* 0x2f800000ff4d7431 */ /* 0x000fe400000001ff */
[----:B------:R-:W-:-:S03]  /*2940*/  HADD2.F32 R76, -RZ, R62.H0_H0 ;  /* 0x2000003eff4c7230 */ /* 0x000fc60000004100 */
[----:B------:R-:W-:Y:S02]  /*2950*/  FFMA.FTZ R2, R2, R77, 1.1641532182693481445e-10 ;  /* 0x2f00000002027423 */ /* 0x000fe4000001004d */
[----:B------:R-:W-:-:S04]  /*2960*/  FMUL.FTZ R76, R76, UR9 ;  /* 0x000000094c4c7c20 */ /* 0x000fc80008410000 */
[----:B------:R-:W-:Y:S01]  /*2970*/  FMUL.FTZ R76, R76, UR8 ;  /* 0x000000084c4c7c20 */ /* 0x000fe20008410000 */
[----:B------:R-:W-:-:S04]  /*2980*/  FSETP.GTU.FTZ.AND P3, PT, R2, UR12, PT ;  /* 0x0000000c02007c0b */ /* 0x000fc8000bf7c000 */
[----:B------:R-:W-:Y:S02]  /*2990*/  FSEL R77, R76, RZ, !P3 ;  /* 0x000000ff4c4d7208 */ /* 0x000fe40005800000 */
[----:B------:R-:W-:-:S03]  /*29a0*/  SEL R97, RZ, 0x1, P3 ;  /* 0x00000001ff617807 */ /* 0x000fc60001800000 */
[----:B------:R-:W-:-:S07]  /*29b0*/  FFMA.FTZ R76, R77, R32, R68 ;  /* 0x000000204d4c7223 */ /* 0x000fce0000010044 */
.L_x_15492:
[----:B------:R-:W-:Y:S05]  /*29c0*/  BSYNC.RECONVERGENT B3 ;  /* 0x0000000000037941 */ /* 0x000fea0003800200 */
.L_x_15491:
        /* <DEDUP_REMOVED lines=17> */
.L_x_15502:
        /* <DEDUP_REMOVED lines=13> */
.L_x_15504:
[----:B------:R-:W-:Y:S05]  /*2bb0*/  BSYNC.RECONVERGENT B5 ;  /* 0x0000000000057941 */ /* 0x000fea0003800200 */
.L_x_15503:
[----:B------:R-:W-:Y:S01]  /*2bc0*/  IMAD.WIDE.U32 R4, R11, -0x326172a9, RZ ;  /* 0xcd9e8d570b047825 */ /* 0x000fe200078e00ff */
[----:B------:R-:W-:Y:S01]  /*2bd0*/  LOP3.LUT R78, R3, UR5, R103, 0x96, !PT ;  /* 0x00000005034e7c12 */ /* 0x000fe2000f8e9667 */
[----:B------:R-:W-:Y:S02]  /*2be0*/  UIADD3 UR28, UPT, UPT, UR5, -0x4498517b, URZ ;  /* 0xbb67ae85051c7890 */ /* 0x000fe4000fffe0ff */
[----:B------:R-:W-:Y:S01]  /*2bf0*/  IMAD.MOV.U32 R77, RZ, RZ, R88 ;  /* 0x000000ffff4d7224 */ /* 0x000fe200078e0058 */
[----:B------:R-:W-:Y:S01]  /*2c00*/  LOP3.LUT R90, R7, UR4, R5, 0x96, !PT ;  /* 0x00000004075a7c12 */ /* 0x000fe2000f8e9605 */
[----:B------:R-:W-:-:S04]  /*2c10*/  IMAD.WIDE.U32 R78, R78, -0x326172a9, RZ ;  /* 0xcd9e8d574e4e7825 */ /* 0x000fc800078e00ff */
[----:B------:R-:W-:Y:S01]  /*2c20*/  IMAD.WIDE.U32 R90, R90, -0x2daee0ad, RZ ;  /* 0xd2511f535a5a7825 */ /* 0x000fe200078e00ff */
[----:B------:R-:W-:-:S03]  /*2c30*/  LOP3.LUT R103, R113, R4, R79, 0x96, !PT ;  /* 0x0000000471677212 */ /* 0x000fc600078e964f */
        /* <DEDUP_REMOVED lines=34> */
[----:B------:R-:W-:Y:S02]  /*2e60*/  LOP3.LUT R6, R89, R4, R79, 0x96, !PT ;  /* 0x0000000459067212 */ /* 0x000fe400078e964f */
[----:B------:R-:W-:-:S07]  /*2e70*/  MOV R88, R78 ;  /* 0x0000004e00587202 */ /* 0x000fce0000000f00 */
.L_x_15501:
[----:B------:R-:W-:Y:S05]  /*2e80*/  BSYNC.RECONVERGENT B4 ;  /* 0x0000000000047941 */ /* 0x000fea0003800200 */
.L_x_15500:
[----:B------:R-:W-:Y:S01]  /*2e90*/  I2FP.F32.U32 R4, R77 ;  /* 0x0000004d00047245 */ /* 0x000fe20000201000 */
[----:B------:R-:W-:Y:S02]  /*2ea0*/  HFMA2 R79, -RZ, RZ, 0.1171875, 0 ;  /* 0x2f800000ff4f7431 */ /* 0x000fe400000001ff */
[----:B------:R-:W-:-:S03]  /*2eb0*/  HADD2.F32 R77, -RZ, R62.H1_H1 ;  /* 0x3000003eff4d7230 */ /* 0x000fc60000004100 */
[----:B------:R-:W-:Y:S02]  /*2ec0*/  FFMA.FTZ R4, R4, R79, 1.1641532182693481445e-10 ;  /* 0x2f00000004047423 */ /* 0x000fe4000001004f */
[----:B------:R-:W-:-:S04]  /*2ed0*/  FMUL.FTZ R77, R77, UR9 ;  /* 0x000000094d4d7c20 */ /* 0x000fc80008410000 */
[----:B------:R-:W-:Y:S01]  /*2ee0*/  FMUL.FTZ R77, R77, UR8 ;  /* 0x000000084d4d7c20 */ /* 0x000fe20008410000 */
[----:B------:R-:W-:-:S04]  /*2ef0*/  FSETP.GTU.FTZ.AND P3, PT, R4, UR12, PT ;  /* 0x0000000c04007c0b */ /* 0x000fc8000bf7c000 */
[----:B------:R-:W-:Y:S02]  /*2f00*/  FSEL R4, R77, RZ, !P3 ;  /* 0x000000ff4d047208 */ /* 0x000fe40005800000 */
[----:B------:R-:W-:-:S03]  /*2f10*/  SEL R98, RZ, 0x1, P3 ;  /* 0x00000001ff627807 */ /* 0x000fc60001800000 */
[----:B------:R-:W-:-:S07]  /*2f20*/  FFMA.FTZ R77, R4, R33, R69 ;  /* 0x00000021044d7223 */ /* 0x000fce0000010045 */
.L_x_15499:
[----:B------:R-:W-:Y:S05]  /*2f30*/  BSYNC.RECONVERGENT B3 ;  /* 0x0000000000037941 */ /* 0x000fea0003800200 */
.L_x_15498:
        /* <DEDUP_REMOVED lines=17> */
.L_x_15509:
        /* <DEDUP_REMOVED lines=13> */
.L_x_15511:
[----:B------:R-:W-:Y:S05]  /*3120*/  BSYNC.RECONVERGENT B5 ;  /* 0x0000000000057941 */ /* 0x000fea0003800200 */
.L_x_15510:
        /* <DEDUP_REMOVED lines=44> */
.L_x_15508:
[----:B------:R-:W-:Y:S05]  /*33f0*/  BSYNC.RECONVERGENT B4 ;  /* 0x0000000000047941 */ /* 0x000fea0003800200 */
.L_x_15507:
        /* <DEDUP_REMOVED lines=10> */
.L_x_15506:
[----:B------:R-:W-:Y:S05]  /*34a0*/  BSYNC.RECONVERGENT B3 ;  /* 0x0000000000037941 */ /* 0x000fea0003800200 */
.L_x_15505:
        /* <DEDUP_REMOVED lines=16> */
.L_x_15515:
        /* <DEDUP_REMOVED lines=13> */
.L_x_15517:
[----:B------:R-:W-:Y:S05]  /*3680*/  BSYNC.RECONVERGENT B4 ;  /* 0x0000000000047941 */ /* 0x000fea0003800200 */
.L_x_15516:
        /* <DEDUP_REMOVED lines=42> */
[----:B------:R-:W-:Y:S01]  /*3930*/  IMAD.MOV.U32 R4, RZ, RZ, RZ ;  /* 0x000000ffff047224 */ /* 0x000fe200078e00ff */
[----:B------:R-:W-:-:S07]  /*3940*/  MOV R88, R90 ;  /* 0x0000005a00587202 */ /* 0x000fce0000000f00 */
.L_x_15514:
[----:B------:R-:W-:Y:S05]  /*3950*/  BSYNC.RECONVERGENT B3 ;  /* 0x0000000000037941 */ /* 0x000fea0003800200 */
.L_x_15513:
        /* <DEDUP_REMOVED lines=9> */
[----:B------:R-:W-:Y:S01]  /*39f0*/  FFMA.FTZ R79, R2, R35, R71 ;  /* 0x00000023024f7223 */ /* 0x000fe20000010047 */
[----:B------:R-:W-:Y:S06]  /*3a00*/  BRA `(.L_x_15512) ;  /* 0x0000002800e87947 */ /* 0x000fec0003800000 */
.L_x_15462:
        /* <DEDUP_REMOVED lines=21> */
.L_x_15522:
        /* <DEDUP_REMOVED lines=13> */
.L_x_15524:
[----:B------:R-:W-:Y:S05]  /*3c30*/  BSYNC.RECONVERGENT B5 ;  /* 0x0000000000057941 */ /* 0x000fea0003800200 */
.L_x_15523:
        /* <DEDUP_REMOVED lines=44> */
.L_x_15521:
[----:B------:R-:W-:Y:S05]  /*3f00*/  BSYNC.RECONVERGENT B4 ;  /* 0x0000000000047941 */ /* 0x000fea0003800200 */
.L_x_15520:
        /* <DEDUP_REMOVED lines=10> */
.L_x_15519:
[----:B------:R-:W-:Y:S05]  /*3fb0*/  BSYNC.RECONVERGENT B3 ;  /* 0x0000000000037941 */ /* 0x000fea0003800200 */
.L_x_15518:
        /* <DEDUP_REMOVED lines=17> */
.L_x_15529:
        /* <DEDUP_REMOVED lines=13> */
.L_x_15531:
[----:B------:R-:W-:Y:S05]  /*41a0*/  BSYNC.RECONVERGENT B5 ;  /* 0x0000000000057941 */ /* 0x000fea0003800200 */
.L_x_15530:
        /* <DEDUP_REMOVED lines=43> */
[----:B------:R-:W-:-:S07]  /*4460*/  MOV R88, R74 ;  /* 0x0000004a00587202 */ /* 0x000fce0000000f00 */
.L_x_15528:
[----:B------:R-:W-:Y:S05]  /*4470*/  BSYNC.RECONVERGENT B4 ;  /* 0x0000000000047941 */ /* 0x000fea0003800200 */
.L_x_15527:
        /* <DEDUP_REMOVED lines=10> */
.L_x_15526:
[----:B------:R-:W-:Y:S05]  /*4520*/  BSYNC.RECONVERGENT B3 ;  /* 0x0000000000037941 */ /* 0x000fea0003800200 */
.L_x_15525:
        /* <DEDUP_REMOVED lines=17> */
.L_x_15536:
        /* <DEDUP_REMOVED lines=13> */
.L_x_15538:
[----:B------:R-:W-:Y:S05]  /*4710*/  BSYNC.RECONVERGENT B5 ;  /* 0x0000000000057941 */ /* 0x000fea0003800200 */
.L_x_15537:
        /* <DEDUP_REMOVED lines=44> */
.L_x_15535:
[----:B------:R-:W-:Y:S05]  /*49e0*/  BSYNC.RECONVERGENT B4 ;  /* 0x0000000000047941 */ /* 0x000fea0003800200 */
.L_x_15534:
        /* <DEDUP_REMOVED lines=10> */
.L_x_15533:
[----:B------:R-:W-:Y:S05]  /*4a90*/  BSYNC.RECONVERGENT B3 ;  /* 0x0000000000037941 */ /* 0x000fea0003800200 */
.L_x_15532:
        /* <DEDUP_REMOVED lines=17> */
.L_x_15543:
        /* <DEDUP_REMOVED lines=13> */
.L_x_15545:
[----:B------:R-:W-:Y:S05]  /*4c80*/  BSYNC.RECONVERGENT B5 ;  /* 0x0000000000057941 */ /* 0x000fea0003800200 */
.L_x_15544:
        /* <DEDUP_REMOVED lines=44> */
.L_x_15542:
[----:B------:R-:W-:Y:S05]  /*4f50*/  BSYNC.RECONVERGENT B4 ;  /* 0x0000000000047941 */ /* 0x000fea0003800200 */
.L_x_15541:
        /* <DEDUP_REMOVED lines=10> */
.L_x_15540:
[----:B------:R-:W-:Y:S05]  /*5000*/  BSYNC.RECONVERGENT B3 ;  /* 0x0000000000037941 */ /* 0x000fea0003800200 */
.L_x_15539:
        /* <DEDUP_REMOVED lines=17> */
.L_x_15550:
        /* <DEDUP_REMOVED lines=13> */
.L_x_15552:
[----:B------:R-:W-:Y:S05]  /*51f0*/  BSYNC.RECONVERGENT B5 ;  /* 0x0000000000057941 */ /* 0x000fea0003800200 */
.L_x_15551:
        /* <DEDUP_REMOVED lines=44> */
.L_x_15549:
[----:B------:R-:W-:Y:S05]  /*54c0*/  BSYNC.RECONVERGENT B4 ;  /* 0x0000000000047941 */ /* 0x000fea0003800200 */
.L_x_15548:
        /* <DEDUP_REMOVED lines=10> */
.L_x_15547:
[----:B------:R-:W-:Y:S05]  /*5570*/  BSYNC.RECONVERGENT B3 ;  /* 0x0000000000037941 */ /* 0x000fea0003800200 */
.L_x_15546:
        /* <DEDUP_REMOVED lines=17> */
.L_x_15557:
        /* <DEDUP_REMOVED lines=13> */
.L_x_15559:
[----:B------:R-:W-:Y:S05]  /*5760*/  BSYNC.RECONVERGENT B5 ;  /* 0x0000000000057941 */ /* 0x000fea0003800200 */
.L_x_15558:
        /* <DEDUP_REMOVED lines=44> */
.L_x_15556:
[----:B------:R-:W-:Y:S05]  /*5a30*/  BSYNC.RECONVERGENT B4 ;  /* 0x0000000000047941 */ /* 0x000fea0003800200 */
.L_x_15555:
        /* <DEDUP_REMOVED lines=10> */
.L_x_15554:
[----:B------:R-:W-:Y:S05]  /*5ae0*/  BSYNC.RECONVERGENT B3 ;  /* 0x0000000000037941 */ /* 0x000fea0003800200 */
.L_x_15553:
        /* <DEDUP_REMOVED lines=17> */
.L_x_15564:
        /* <DEDUP_REMOVED lines=13> */
.L_x_15566:
[----:B------:R-:W-:Y:S05]  /*5cd0*/  BSYNC.RECONVERGENT B5 ;  /* 0x0000000000057941 */ /* 0x000fea0003800200 */
.L_x_15565:
        /* <DEDUP_REMOVED lines=44> */
.L_x_15563:
[----:B------:R-:W-:Y:S05]  /*5fa0*/  BSYNC.RECONVERGENT B4 ;  /* 0x0000000000047941 */ /* 0x000fea0003800200 */
.L_x_15562:
        /* <DEDUP_REMOVED lines=10> */
.L_x_15561:
[----:B------:R-:W-:Y:S05]  /*6050*/  BSYNC.RECONVERGENT B3 ;  /* 0x0000000000037941 */ /* 0x000fea0003800200 */
.L_x_15560:
        /* <DEDUP_REMOVED lines=16> */
.L_x_15569:
        /* <DEDUP_REMOVED lines=13> */
.L_x_15571:
[----:B------:R-:W-:Y:S05]  /*6230*/  BSYNC.RECONVERGENT B4 ;  /* 0x0000000000047941 */ /* 0x000fea0003800200 */
.L_x_15570:
        /* <DEDUP_REMOVED lines=44> */
.L_x_15568:
[----:B------:R-:W-:Y:S05]  /*6500*/  BSYNC.RECONVERGENT B3 ;  /* 0x0000000000037941 */ /* 0x000fea0003800200 */
.L_x_15567:
        /* <DEDUP_REMOVED lines=10> */
.L_x_15512:
[----:B------:R-:W-:Y:S05]  /*65b0*/  BSYNC.RECONVERGENT B1 ;  /* 0x0000000000017941 */ /* 0x000fea0003800200 */
.L_x_15461:
        /* <DEDUP_REMOVED lines=27> */
.L_x_15573:
[----:B------:R-:W-:Y:S05]  /*6770*/  BSYNC.RECONVERGENT B1 ;  /* 0x0000000000017941 */ /* 0x000fea0003800200 */
.L_x_15572:
[----:B------:R-:W-:Y:S01]  /*6780*/  VIADD R109, R109, 0x20 ;  /* 0x000000206d6d7836 */ /* 0x000fe20000000000 */
[----:B------:R-:W-:-:S07]  /*6790*/  IADD3 R107, PT, PT, R107, 0x20, RZ ;  /* 0x000000206b6b7810 */ /* 0x000fce0007ffe0ff */
.L_x_15460:
[----:B------:R-:W-:Y:S05]  /*67a0*/  BSYNC.RECONVERGENT B2 ;  /* 0x0000000000027941 */ /* 0x000fea0003800200 */
.L_x_15459:
        /* <DEDUP_REMOVED lines=44> */
.L_x_15582:
        /* <DEDUP_REMOVED lines=13> */
.L_x_15584:
[----:B------:R-:W-:Y:S05]  /*6b40*/  BSYNC.RECONVERGENT B5 ;  /* 0x0000000000057941 */ /* 0x000fea0003800200 */
.L_x_15583:
        /* <DEDUP_REMOVED lines=44> */
.L_x_15581:
[----:B------:R-:W-:Y:S05]  /*6e10*/  BSYNC.RECONVERGENT B4 ;  /* 0x0000000000047941 */ /* 0x000fea0003800200 */
.L_x_15580:
        /* <DEDUP_REMOVED lines=10> */
.L_x_15579:
[----:B------:R-:W-:Y:S05]  /*6ec0*/  BSYNC.RECONVERGENT B3 ;  /* 0x0000000000037941 */ /* 0x000fea0003800200 */
.L_x_15578:
        /* <DEDUP_REMOVED lines=17> */
.L_x_15589:
        /* <DEDUP_REMOVED lines=13> */
.L_x_15591:
[----:B------:R-:W-:Y:S05]  /*70b0*/  BSYNC.RECONVERGENT B5 ;  /* 0x0000000000057941 */ /* 0x000fea0003800200 */
.L_x_15590:
        /* <DEDUP_REMOVED lines=44> */
.L_x_15588:
[----:B------:R-:W-:Y:S05]  /*7380*/  BSYNC.RECONVERGENT B4 ;  /* 0x0000000000047941 */ /* 0x000fea0003800200 */
.L_x_15587:
        /* <DEDUP_REMOVED lines=10> */
.L_x_15586:
[----:B------:R-:W-:Y:S05]  /*7430*/  BSYNC.RECONVERGENT B3 ;  /* 0x0000000000037941 */ /* 0x000fea0003800200 */
.L_x_15585:
        /* <DEDUP_REMOVED lines=17> */
.L_x_15596:
        /* <DEDUP_REMOVED lines=13> */
.L_x_15598:
[----:B------:R-:W-:Y:S05]  /*7620*/  BSYNC.RECONVERGENT B5 ;  /* 0x0000000000057941 */ /* 0x000fea0003800200 */
.L_x_15597:
        /* <DEDUP_REMOVED lines=44> */
.L_x_15595:
[----:B------:R-:W-:Y:S05]  /*78f0*/  BSYNC.RECONVERGENT B4 ;  /* 0x0000000000047941 */ /* 0x000fea0003800200 */
.L_x_15594:
        /* <DEDUP_REMOVED lines=10> */
.L_x_15593:
[----:B------:R-:W-:Y:S05]  /*79a0*/  BSYNC.RECONVERGENT B3 ;  /* 0x0000000000037941 */ /* 0x000fea0003800200 */
.L_x_15592:
        /* <DEDUP_REMOVED lines=17> */
.L_x_15603:
        /* <DEDUP_REMOVED lines=13> */
.L_x_15605:
[----:B------:R-:W-:Y:S05]  /*7b90*/  BSYNC.RECONVERGENT B5 ;  /* 0x0000000000057941 */ /* 0x000fea0003800200 */
.L_x_15604:
        /* <DEDUP_REMOVED lines=44> */
.L_x_15602:
[----:B------:R-:W-:Y:S05]  /*7e60*/  BSYNC.RECONVERGENT B4 ;  /* 0x0000000000047941 */ /* 0x000fea0003800200 */
.L_x_15601:
        /* <DEDUP_REMOVED lines=10> */
.L_x_15600:
[----:B------:R-:W-:Y:S05]  /*7f10*/  BSYNC.RECONVERGENT B3 ;  /* 0x0000000000037941 */ /* 0x000fea0003800200 */
.L_x_15599:
        /* <DEDUP_REMOVED lines=17> */
.L_x_15610:
        /* <DEDUP_REMOVED lines=13> */
.L_x_15612:
[----:B------:R-:W-:Y:S05]  /*8100*/  BSYNC.RECONVERGENT B5 ;  /* 0x0000000000057941 */ /* 0x000fea0003800200 */
.L_x_15611:
        /* <DEDUP_REMOVED lines=44> */
.L_x_15609:
[----:B------:R-:W-:Y:S05]  /*83d0*/  BSYNC.RECONVERGENT B4 ;  /* 0x0000000000047941 */ /* 0x000fea0003800200 */
.L_x_15608:
        /* <DEDUP_REMOVED lines=10> */
.L_x_15607:
[----:B------:R-:W-:Y:S05]  /*8480*/  BSYNC.RECONVERGENT B3 ;  /* 0x0000000000037941 */ /* 0x000fea0003800200 */
.L_x_15606:
        /* <DEDUP_REMOVED lines=17> */
.L_x_15617:
        /* <DEDUP_REMOVED lines=13> */
.L_x_15619:
[----:B------:R-:W-:Y:S05]  /*8670*/  BSYNC.RECONVERGENT B5 ;  /* 0x0000000000057941 */ /* 0x000fea0003800200 */
.L_x_15618:
[----:B------:R-:W-:Y:S01]  /*8680*/  IMAD.WIDE.U32 R4, R11, -0x326172a9, RZ ;  /* 0xcd9e8d570b047825 */ /* 0x000fe200078e00ff */
[----:B------:R-:W-:Y:S01]  /*8690*/  LOP3.LUT R86, R3, UR5, R103, 0x96, !PT ;  /* 0x0000000503567c12 */ /* 0x000fe2000f8e9667 */
[----:B------:R-:W-:Y:S02]  /*86a0*/  UIADD3 UR28, UPT, UPT, UR5, -0x4498517b, URZ ;  /* 0xbb67ae85051c7890 */ /* 0x000fe4000fffe0ff */
[----:B------:R-:W-:Y:S01]  /*86b0*/  IMAD.MOV.U32 R85, RZ, RZ, R108 ;  /* 0x000000ffff557224 */ /* 0x000fe200078e006c */
[----:B0-----:R-:W-:Y:S01]  /*86c0*/  LOP3.LUT R90, R7, UR4, R5, 0x96, !PT ;  /* 0x00000004075a7c12 */ /* 0x001fe2000f8e9605 */
        /* <DEDUP_REMOVED lines=39> */
.L_x_15616:
[----:B------:R-:W-:Y:S05]  /*8940*/  BSYNC.RECONVERGENT B4 ;  /* 0x0000000000047941 */ /* 0x000fea0003800200 */
.L_x_15615:
        /* <DEDUP_REMOVED lines=10> */
.L_x_15614:
[----:B------:R-:W-:Y:S05]  /*89f0*/  BSYNC.RECONVERGENT B3 ;  /* 0x0000000000037941 */ /* 0x000fea0003800200 */
.L_x_15613:
        /* <DEDUP_REMOVED lines=17> */
.L_x_15624:
        /* <DEDUP_REMOVED lines=13> */
.L_x_15626:
[----:B------:R-:W-:Y:S05]  /*8be0*/  BSYNC.RECONVERGENT B5 ;  /* 0x0000000000057941 */ /* 0x000fea0003800200 */
.L_x_15625:
        /* <DEDUP_REMOVED lines=44> */
.L_x_15623:
[----:B------:R-:W-:Y:S05]  /*8eb0*/  BSYNC.RECONVERGENT B4 ;  /* 0x0000000000047941 */ /* 0x000fea0003800200 */
.L_x_15622:
        /* <DEDUP_REMOVED lines=10> */
.L_x_15621:
[----:B------:R-:W-:Y:S05]  /*8f60*/  BSYNC.RECONVERGENT B3 ;  /* 0x0000000000037941 */ /* 0x000fea0003800200 */
.L_x_15620:
        /* <DEDUP_REMOVED lines=20> */
.L_x_15630:
        /* <DEDUP_REMOVED lines=13> */
.L_x_15632:
[----:B------:R-:W-:Y:S05]  /*9180*/  BSYNC.RECONVERGENT B4 ;  /* 0x0000000000047941 */ /* 0x000fea0003800200 */
.L_x_15631:
        /* <DEDUP_REMOVED lines=43> */
[----:B------:R-:W-:-:S07]  /*9440*/  IMAD.MOV.U32 R4, RZ, RZ, RZ ;  /* 0x000000ffff047224 */ /* 0x000fce00078e00ff */
.L_x_15629:
[----:B------:R-:W-:Y:S05]  /*9450*/  BSYNC.RECONVERGENT B3 ;  /* 0x0000000000037941 */ /* 0x000fea0003800200 */
.L_x_15628:
        /* <DEDUP_REMOVED lines=11> */
.L_x_15577:
        /* <DEDUP_REMOVED lines=21> */
.L_x_15637:
        /* <DEDUP_REMOVED lines=13> */
.L_x_15639:
[----:B------:R-:W-:Y:S05]  /*9730*/  BSYNC.RECONVERGENT B5 ;  /* 0x0000000000057941 */ /* 0x000fea0003800200 */
.L_x_15638:
        /* <DEDUP_REMOVED lines=44> */
.L_x_15636:
[----:B------:R-:W-:Y:S05]  /*9a00*/  BSYNC.RECONVERGENT B4 ;  /* 0x0000000000047941 */ /* 0x000fea0003800200 */
.L_x_15635:
        /* <DEDUP_REMOVED lines=10> */
.L_x_15634:
[----:B------:R-:W-:Y:S05]  /*9ab0*/  BSYNC.RECONVERGENT B3 ;  /* 0x0000000000037941 */ /* 0x000fea0003800200 */
.L_x_15633:
        /* <DEDUP_REMOVED lines=17> */
.L_x_15644:
        /* <DEDUP_REMOVED lines=13> */
.L_x_15646:
[----:B------:R-:W-:Y:S05]  /*9ca0*/  BSYNC.RECONVERGENT B5 ;  /* 0x0000000000057941 */ /* 0x000fea0003800200 */
.L_x_15645:
        /* <DEDUP_REMOVED lines=44> */
.L_x_15643:
[----:B------:R-:W-:Y:S05]  /*9f70*/  BSYNC.RECONVERGENT B4 ;  /* 0x0000000000047941 */ /* 0x000fea0003800200 */
.L_x_15642:
        /* <DEDUP_REMOVED lines=10> */
.L_x_15641:
[----:B------:R-:W-:Y:S05]  /*a020*/  BSYNC.RECONVERGENT B3 ;  /* 0x0000000000037941 */ /* 0x000fea0003800200 */
.L_x_15640:
        /* <DEDUP_REMOVED lines=17> */
.L_x_15651:
        /* <DEDUP_REMOVED lines=13> */
.L_x_15653:
[----:B------:R-:W-:Y:S05]  /*a210*/  BSYNC.RECONVERGENT B5 ;  /* 0x0000000000057941 */ /* 0x000fea0003800200 */
.L_x_15652:
        /* <DEDUP_REMOVED lines=44> */
.L_x_15650:
[----:B------:R-:W-:Y:S05]  /*a4e0*/  BSYNC.RECONVERGENT B4 ;  /* 0x0000000000047941 */ /* 0x000fea0003800200 */
.L_x_15649:
        /* <DEDUP_REMOVED lines=10> */
.L_x_15648:
[----:B------:R-:W-:Y:S05]  /*a590*/  BSYNC.RECONVERGENT B3 ;  /* 0x0000000000037941 */ /* 0x000fea0003800200 */
.L_x_15647:
        /* <DEDUP_REMOVED lines=17> */
.L_x_15658:
        /* <DEDUP_REMOVED lines=13> */
.L_x_15660:
[----:B------:R-:W-:Y:S05]  /*a780*/  BSYNC.RECONVERGENT B5 ;  /* 0x0000000000057941 */ /* 0x000fea0003800200 */
.L_x_15659:
        /* <DEDUP_REMOVED lines=44> */
.L_x_15657:
[----:B------:R-:W-:Y:S05]  /*aa50*/  BSYNC.RECONVERGENT B4 ;  /* 0x0000000000047941 */ /* 0x000fea0003800200 */
.L_x_15656:
        /* <DEDUP_REMOVED lines=10> */
.L_x_15655:
[----:B------:R-:W-:Y:S05]  /*ab00*/  BSYNC.RECONVERGENT B3 ;  /* 0x0000000000037941 */ /* 0x000fea0003800200 */
.L_x_15654:
        /* <DEDUP_REMOVED lines=17> */
.L_x_15665:
        /* <DEDUP_REMOVED lines=13> */
.L_x_15667:
[----:B------:R-:W-:Y:S05]  /*acf0*/  BSYNC.RECONVERGENT B5 ;  /* 0x0000000000057941 */ /* 0x000fea0003800200 */
.L_x_15666:
        /* <DEDUP_REMOVED lines=44> */
.L_x_15664:
[----:B------:R-:W-:Y:S05]  /*afc0*/  BSYNC.RECONVERGENT B4 ;  /* 0x0000000000047941 */ /* 0x000fea0003800200 */
.L_x_15663:
        /* <DEDUP_REMOVED lines=10> */
.L_x_15662:
[----:B------:R-:W-:Y:S05]  /*b070*/  BSYNC.RECONVERGENT B3 ;  /* 0x0000000000037941 */ /* 0x000fea0003800200 */
.L_x_15661:
        /* <DEDUP_REMOVED lines=17> */
.L_x_15672:
        /* <DEDUP_REMOVED lines=13> */
.L_x_15674:
[----:B------:R-:W-:Y:S05]  /*b260*/  BSYNC.RECONVERGENT B5 ;  /* 0x0000000000057941 */ /* 0x000fea0003800200 */
.L_x_15673:
        /* <DEDUP_REMOVED lines=44> */
.L_x_15671:
[----:B------:R-:W-:Y:S05]  /*b530*/  BSYNC.RECONVERGENT B4 ;  /* 0x0000000000047941 */ /* 0x000fea0003800200 */
.L_x_15670:
        /* <DEDUP_REMOVED lines=10> */
.L_x_15669:
[----:B------:R-:W-:Y:S05]  /*b5e0*/  BSYNC.RECONVERGENT B3 ;  /* 0x0000000000037941 */ /* 0x000fea0003800200 */
.L_x_15668:
        /* <DEDUP_REMOVED lines=17> */
.L_x_15679:
        /* <DEDUP_REMOVED lines=13> */
.L_x_15681:
[----:B------:R-:W-:Y:S05]  /*b7d0*/  BSYNC.RECONVERGENT B5 ;  /* 0x0000000000057941 */ /* 0x000fea0003800200 */
.L_x_15680:
        /* <DEDUP_REMOVED lines=44> */
.L_x_15678:
[----:B------:R-:W-:Y:S05]  /*baa0*/  BSYNC.RECONVERGENT B4 ;  /* 0x0000000000047941 */ /* 0x000fea0003800200 */
.L_x_15677:
        /* <DEDUP_REMOVED lines=10> */
.L_x_15676:
[----:B------:R-:W-:Y:S05]  /*bb50*/  BSYNC.RECONVERGENT B3 ;  /* 0x0000000000037941 */ /* 0x000fea0003800200 */
.L_x_15675:
        /* <DEDUP_REMOVED lines=20> */
.L_x_15684:
        /* <DEDUP_REMOVED lines=13> */
.L_x_15686:
[----:B------:R-:W-:Y:S05]  /*bd70*/  BSYNC.RECONVERGENT B4 ;  /* 0x0000000000047941 */ /* 0x000fea0003800200 */
.L_x_15685:
        /* <DEDUP_REMOVED lines=44> */
.L_x_15683:
[----:B------:R-:W-:Y:S05]  /*c040*/  BSYNC.RECONVERGENT B3 ;  /* 0x0000000000037941 */ /* 0x000fea0003800200 */
.L_x_15682:
        /* <DEDUP_REMOVED lines=10> */
.L_x_15627:
[----:B------:R-:W-:Y:S05]  /*c0f0*/  BSYNC.RECONVERGENT B1 ;  /* 0x0000000000017941 */ /* 0x000fea0003800200 */
.L_x_15576:
        /* <DEDUP_REMOVED lines=25> */
.L_x_15575:
[----:B------:R-:W-:Y:S05]  /*c290*/  BSYNC.RECONVERGENT B2 ;  /* 0x0000000000027941 */ /* 0x000fea0003800200 */
.L_x_15574:
        /* <DEDUP_REMOVED lines=76> */
.L_x_15704:
        /* <DEDUP_REMOVED lines=51> */
[----:B-1----:R-:W-:Y:S01]  /*ca90*/  IMAD.WIDE.U32 R102, R107, 0x10, R102 ;  /* 0x000000106b667825 */ /* 0x002fe200078e0066 */
[----:B------:R-:W-:-:S02]  /*caa0*/  F2FP.F16.F32.PACK_AB R89, R106, R91 ;  /* 0x0000005b6a59723e */ /* 0x000fc400000000ff */
[----:B------:R-:W-:Y:S01]  /*cab0*/  F2FP.F16.F32.PACK_AB R90, R109, R90 ;  /* 0x0000005a6d5a723e */ /* 0x000fe200000000ff */
[----:B------:R-:W-:Y:S01]  /*cac0*/  VIADD R107, R107, 0x20 ;  /* 0x000000206b6b7836 */ /* 0x000fe20000000000 */
[----:B------:R-:W-:-:S05]  /*cad0*/  F2FP.F16.F32.PACK_AB R91, R114, R111 ;  /* 0x0000006f725b723e */ /* 0x000fca00000000ff */
[----:B------:R1:W-:Y:S02]  /*cae0*/  STG.E.128 desc[UR6][R102.64], R88 ;  /* 0x0000005866007986 */ /* 0x0003e4000c101d06 */
.L_x_15691:
[----:B------:R-:W-:Y:S05]  /*caf0*/  BSYNC.RECONVERGENT B2 ;  /* 0x0000000000027941 */ /* 0x000fea0003800200 */
.L_x_15690:
        /* <DEDUP_REMOVED lines=32> */
.L_x_15689:
[----:B------:R-:W-:Y:S05]  /*cd00*/  BSYNC.RECONVERGENT B1 ;  /* 0x0000000000017941 */ /* 0x000fea0003800200 */
.L_x_15688:
[----:B-12---:R-:W1:Y:S02]  /*cd10*/  LDC.64 R88, c[0x0][0x380] ;  /* 0x0000e000ff587b82 */ /* 0x006e640000000a00 */
[----:B-1----:R-:W-:-:S04]  /*cd20*/  LEA R9, R88, R9, 0x2 ;  /* 0x0000000958097211 */ /* 0x002fc800078e10ff */
[----:B------:R-:W-:-:S13]  /*cd30*/  ISETP.GE.AND P0, PT, R9, R89, PT ;  /* 0x000000590900720c */ /* 0x000fda0003f06270 */
[----:B------:R-:W-:Y:S05]  /*cd40*/  @!P0 BRA `(.L_x_15692) ;  /* 0xffffff3c00988947 */ /* 0x000fea000383ffff */
[----:B------:R-:W-:Y:S05]  /*cd50*/  BSYNC B0 ;  /* 0x0000000000007941 */ /* 0x000fea0003800000 */
.L_x_15458:
[----:B------:R-:W-:Y:S05]  /*cd60*/  EXIT ;  /* 0x000000000000794d */ /* 0x000fea0003800000 */
.L_x_15687:
        /* <DEDUP_REMOVED lines=8> */
.L_x_15694:
[----:B------:R-:W-:Y:S05]  /*cdf0*/  BSYNC B1 ;  /* 0x0000000000017941 */ /* 0x000fea0003800000 */
.L_x_15693:
        /* <DEDUP_REMOVED lines=10> */
.L_x_15695:
[----:B------:R-:W-:Y:S01]  /*cea0*/  HFMA2 R111, -RZ, RZ, 0, 2.384185791015625e-07 ;  /* 0x00000004ff6f7431 */ /* 0x000fe200000001ff */
[----:B------:R-:W-:-:S05]  /*ceb0*/  MOV R91, R110 ;  /* 0x0000006e005b7202 */ /* 0x000fca0000000f00 */
[----:B------:R-:W-:-:S04]  /*cec0*/  FADD.FTZ R91, R90, R91 ;  /* 0x0000005b5a5b7221 */ /* 0x000fc80000010000 */
[----:B------:R-:W-:-:S07]  /*ced0*/  IMAD.MOV.U32 R112, RZ, RZ, R91 ;  /* 0x000000ffff707224 */ /* 0x000fce00078e005b */
[----:B------:R-:W-:Y:S05]  /*cee0*/  WARPSYNC.COLLECTIVE R109, `(.L_x_15696) ;  /* 0x000000006d087348 */ /* 0x000fea0003c00000 */
[----:B------:R0:W1:Y:S02]  /*cef0*/  SHFL.BFLY P4, R110, R112, R111, R114 ;  /* 0x0c00006f706e7389 */ /* 0x0000640000080072 */
[----:B01----:R-:W-:Y:S05]  /*cf00*/  ENDCOLLECTIVE ;  /* 0x000000000000791b */ /* 0x003fea0003800000 */
.L_x_15696:
[----:B------:R-:W-:Y:S02]  /*cf10*/  IMAD.MOV.U32 R111, RZ, RZ, 0x8 ;  /* 0x00000008ff6f7424 */ /* 0x000fe400078e00ff */
[----:B------:R-:W-:-:S04]  /*cf20*/  IMAD.MOV.U32 R88, RZ, RZ, R110 ;  /* 0x000000ffff587224 */ /* 0x000fc800078e006e */
[----:B------:R-:W-:-:S05]  /*cf30*/  FADD.FTZ R105, R91, R88 ;  /* 0x000000585b697221 */ /* 0x000fca0000010000 */
[----:B------:R-:W-:-:S07]  /*cf40*/  MOV R112, R105 ;  /* 0x0000006900707202 */ /* 0x000fce0000000f00 */
[----:B------:R-:W-:Y:S05]  /*cf50*/  WARPSYNC.COLLECTIVE R109, `(.L_x_15697) ;  /* 0x000000006d087348 */ /* 0x000fea0003c00000 */
[----:B------:R0:W1:Y:S02]  /*cf60*/  SHFL.BFLY P4, R110, R112, R111, R114 ;  /* 0x0c00006f706e7389 */ /* 0x0000640000080072 */
[----:B01----:R-:W-:Y:S05]  /*cf70*/  ENDCOLLECTIVE ;  /* 0x000000000000791b */ /* 0x003fea0003800000 */
.L_x_15697:
[----:B------:R-:W-:Y:S01]  /*cf80*/  HFMA2 R111, -RZ, RZ, 0, 9.5367431640625e-07 ;  /* 0x00000010ff6f7431 */ /* 0x000fe200000001ff */
[----:B------:R-:W-:-:S05]  /*cf90*/  MOV R88, R110 ;  /* 0x0000006e00587202 */ /* 0x000fca0000000f00 */
[----:B------:R-:W-:-:S04]  /*cfa0*/  FADD.FTZ R107, R105, R88 ;  /* 0x00000058696b7221 */ /* 0x000fc80000010000 */
[----:B------:R-:W-:-:S07]  /*cfb0*/  IMAD.MOV.U32 R112, RZ, RZ, R107 ;  /* 0x000000ffff707224 */ /* 0x000fce00078e006b */
[----:B------:R-:W-:Y:S05]  /*cfc0*/  WARPSYNC.COLLECTIVE R109, `(.L_x_15698) ;  /* 0x000000006d087348 */ /* 0x000fea0003c00000 */
[----:B------:R0:W1:Y:S02]  /*cfd0*/  SHFL.BFLY P4, R110, R112, R111, R114 ;  /* 0x0c00006f706e7389 */ /* 0x0000640000080072 */
[----:B01----:R-:W-:Y:S05]  /*cfe0*/  ENDCOLLECTIVE ;  /* 0x000000000000791b */ /* 0x003fea0003800000 */
.L_x_15698:
        /* <DEDUP_REMOVED lines=41> */
.L_x_15699:
[----:B------:R-:W-:Y:S01]  /*d280*/  HFMA2 R111, -RZ, RZ, 0, 1.1920928955078125e-07 ;  /* 0x00000002ff6f7431 */ /* 0x000fe200000001ff */
[----:B------:R-:W-:-:S05]  /*d290*/  MOV R89, R110 ;  /* 0x0000006e00597202 */ /* 0x000fca0000000f00 */
[----:B------:R-:W-:-:S04]  /*d2a0*/  FADD.FTZ R89, R88, R89 ;  /* 0x0000005958597221 */ /* 0x000fc80000010000 */
[----:B------:R-:W-:-:S07]  /*d2b0*/  IMAD.MOV.U32 R112, RZ, RZ, R89 ;  /* 0x000000ffff707224 */ /* 0x000fce00078e0059 */
[----:B------:R-:W-:Y:S05]  /*d2c0*/  WARPSYNC.COLLECTIVE R109, `(.L_x_15700) ;  /* 0x000000006d087348 */ /* 0x000fea0003c00000 */
[----:B------:R0:W1:Y:S02]  /*d2d0*/  SHFL.BFLY P4, R110, R112, R111, R114 ;  /* 0x0c00006f706e7389 */ /* 0x0000640000080072 */
[----:B01----:R-:W-:Y:S05]  /*d2e0*/  ENDCOLLECTIVE ;  /* 0x000000000000791b */ /* 0x003fea0003800000 */
.L_x_15700:
[----:B------:R-:W-:Y:S02]  /*d2f0*/  IMAD.MOV.U32 R111, RZ, RZ, 0x4 ;  /* 0x00000004ff6f7424 */ /* 0x000fe400078e00ff */
[----:B------:R-:W-:-:S04]  /*d300*/  IMAD.MOV.U32 R90, RZ, RZ, R110 ;  /* 0x000000ffff5a7224 */ /* 0x000fc800078e006e */
[----:B------:R-:W-:-:S05]  /*d310*/  FADD.FTZ R90, R89, R90 ;  /* 0x0000005a595a7221 */ /* 0x000fca0000010000 */
[----:B------:R-:W-:-:S07]  /*d320*/  MOV R112, R90 ;  /* 0x0000005a00707202 */ /* 0x000fce0000000f00 */
[----:B------:R-:W-:Y:S05]  /*d330*/  WARPSYNC.COLLECTIVE R109, `(.L_x_15701) ;  /* 0x000000006d087348 */ /* 0x000fea0003c00000 */
[----:B------:R0:W1:Y:S02]  /*d340*/  SHFL.BFLY P4, R110, R112, R111, R114 ;  /* 0x0c00006f706e7389 */ /* 0x0000640000080072 */
[----:B01----:R-:W-:Y:S05]  /*d350*/  ENDCOLLECTIVE ;  /* 0x000000000000791b */ /* 0x003fea0003800000 */
.L_x_15701:
[----:B------:R-:W-:Y:S01]  /*d360*/  HFMA2 R111, -RZ, RZ, 0, 4.76837158203125e-07 ;  /* 0x00000008ff6f7431 */ /* 0x000fe200000001ff */
[----:B------:R-:W-:-:S05]  /*d370*/  MOV R91, R110 ;  /* 0x0000006e005b7202 */ /* 0x000fca0000000f00 */
[----:B------:R-:W-:-:S04]  /*d380*/  FADD.FTZ R91, R90, R91 ;  /* 0x0000005b5a5b7221 */ /* 0x000fc80000010000 */
[----:B------:R-:W-:-:S07]  /*d390*/  IMAD.MOV.U32 R112, RZ, RZ, R91 ;  /* 0x000000ffff707224 */ /* 0x000fce00078e005b */
[----:B------:R-:W-:Y:S05]  /*d3a0*/  WARPSYNC.COLLECTIVE R109, `(.L_x_15702) ;  /* 0x000000006d087348 */ /* 0x000fea0003c00000 */
[----:B------:R0:W1:Y:S02]  /*d3b0*/  SHFL.BFLY P4, R110, R112, R111, R114 ;  /* 0x0c00006f706e7389 */ /* 0x0000640000080072 */
[----:B01----:R-:W-:Y:S05]  /*d3c0*/  ENDCOLLECTIVE ;  /* 0x000000000000791b */ /* 0x003fea0003800000 */
.L_x_15702:
[----:B------:R-:W-:Y:S02]  /*d3d0*/  IMAD.MOV.U32 R111, RZ, RZ, 0x10 ;  /* 0x00000010ff6f7424 */ /* 0x000fe400078e00ff */
[----:B------:R-:W-:-:S04]  /*d3e0*/  IMAD.MOV.U32 R108, RZ, RZ, R110 ;  /* 0x000000ffff6c7224 */ /* 0x000fc800078e006e */
[----:B------:R-:W-:-:S05]  /*d3f0*/  FADD.FTZ R108, R91, R108 ;  /* 0x0000006c5b6c7221 */ /* 0x000fca0000010000 */
[----:B------:R-:W-:-:S07]  /*d400*/  MOV R112, R108 ;  /* 0x0000006c00707202 */ /* 0x000fce0000000f00 */
[----:B------:R-:W-:Y:S05]  /*d410*/  WARPSYNC.COLLECTIVE R109, `(.L_x_15703) ;  /* 0x000000006d087348 */ /* 0x000fea0003c00000 */
[----:B------:R0:W1:Y:S02]  /*d420*/  SHFL.BFLY P4, R110, R112, R111, R114 ;  /* 0x0c00006f706e7389 */ /* 0x0000640000080072 */
[----:B01----:R-:W-:Y:S05]  /*d430*/  ENDCOLLECTIVE ;  /* 0x000000000000791b */ /* 0x003fea0003800000 */
.L_x_15703:
[----:B------:R-:W-:Y:S01]  /*d440*/  MOV R105, R110 ;  /* 0x0000006e00697202 */ /* 0x000fe20000000f00 */
[----:B------:R-:W-:Y:S06]  /*d450*/  BRA `(.L_x_15704) ;  /* 0xfffffff000c07947 */ /* 0x000fec000383ffff */
.L_x_15705:
        /* <DEDUP_REMOVED lines=10> */
.L_x_20347:


//--------------------- .text._ZN10layer_norm13ln_fwd_kernelINS_13Kernel_traitsIf6__halffS2_fjLj512ELj1ELj4ELj1ELj16ENS_18Kernel_traits_baseILj512EfS2_fS2_fjLj128EEEEELb1ELb1ELb1ELb1EEEvNS_9FwdParamsE --------------------------
	.section	.text._ZN10layer_norm13ln_fwd_kernelINS_13Kernel_traitsIf6__halffS2_fjLj512ELj1ELj4ELj1ELj16ENS_18Kernel_traits_baseILj512EfS2_fS2_fjLj128EEEEELb1ELb1ELb1ELb1EEEvNS_9FwdParamsE,"ax",@progbits
	.align	128
        .global         _ZN10layer_norm13ln_fwd_kernelINS_13Kernel_traitsIf6__halffS2_fjLj512ELj1ELj4ELj1ELj16ENS_18Kernel_traits_baseILj512EfS2_fS2_fjLj128EEEEELb1ELb1ELb1ELb1EEEvNS_9FwdParamsE
        .type           _ZN10layer_norm13ln_fwd_kernelINS_13Kernel_traitsIf6__halffS2_fjLj512ELj1ELj4ELj1ELj16ENS_18Kernel_traits_baseILj512EfS2_fS2_fjLj128EEEEELb1ELb1ELb1ELb1EEEvNS_9FwdParamsE,@function
        .size           _ZN10layer_norm13ln_fwd_kernelINS_13Kernel_traitsIf6__halffS2_fjLj512ELj1ELj4ELj1ELj16ENS_18Kernel_traits_baseILj512EfS2_fS2_fjLj128EEEEELb1ELb1ELb1ELb1EEEvNS_9FwdParamsE,(.L_x_20348 - _ZN10layer_norm13ln_fwd_kernelINS_13Kernel_traitsIf6__halffS2_fjLj512ELj1ELj4ELj1ELj16ENS_18Kernel_traits_baseILj512EfS2_fS2_fjLj128EEEEELb1ELb1ELb1ELb1EEEvNS_9FwdParamsE)
        .other          _ZN10layer_norm13ln_fwd_kernelINS_13Kernel_traitsIf6__halffS2_fjLj512ELj1ELj4ELj1ELj16ENS_18Kernel_traits_baseILj512EfS2_fS2_fjLj128EEEEELb1ELb1ELb1ELb1EEEvNS_9FwdParamsE,@"STO_CUDA_ENTRY STV_DEFAULT"
_ZN10layer_norm13ln_fwd_kernelINS_13Kernel_traitsIf6__halffS2_fjLj512ELj1ELj4ELj1ELj16ENS_18Kernel_traits_baseILj512EfS2_fS2_fjLj128EEEEELb1ELb1ELb1ELb1EEEvNS_9FwdParamsE:
.text._ZN10layer_norm13ln_fwd_kernelINS_13Kernel_traitsIf6__halffS2_fjLj512ELj1ELj4ELj1ELj16ENS_18Kernel_traits_baseILj512EfS2_fS2_fjLj128EEEEELb1ELb1ELb1ELb1EEEvNS_9FwdParamsE:
        /* <DEDUP_REMOVED lines=156> */
.L_x_15936:
        /* <DEDUP_REMOVED lines=53> */
.L_x_15713:
        /* <DEDUP_REMOVED lines=13> */
.L_x_15715:
[----:B------:R-:W-:Y:S05]  /*0de0*/  BSYNC.RECONVERGENT B4 ;  /* 0x0000000000047941 */ /* 0x000fea0003800200 */
.L_x_15714:
        /* <DEDUP_REMOVED lines=42> */
.L_x_15712:
[----:B------:R-:W-:Y:S05]  /*1090*/  BSYNC.RECONVERGENT B3 ;  /* 0x0000000000037941 */ /* 0x000fea0003800200 */
.L_x_15711:
        /* <DEDUP_REMOVED lines=9> */
[----:B------:R-:W-:-:S07]  /*1130*/  FFMA.FTZ R64, R65, R20, R56 ;  /* 0x0000001441407223 */ /* 0x000fce0000010038 */
.L_x_15710:
[----:B------:R-:W-:Y:S05]  /*1140*/  BSYNC.RECONVERGENT B2 ;  /* 0x0000000000027941 */ /* 0x000fea0003800200 */
.L_x_15709:
        /* <DEDUP_REMOVED lines=17> */
.L_x_15720:
        /* <DEDUP_REMOVED lines=13> */
.L_x_15722:
[----:B------:R-:W-:Y:S05]  /*1330*/  BSYNC.RECONVERGENT B4 ;  /* 0x0000000000047941 */ /* 0x000fea0003800200 */
.L_x_15721:
        /* <DEDUP_REMOVED lines=43> */
.L_x_15719:
[----:B------:R-:W-:Y:S05]  /*15f0*/  BSYNC.RECONVERGENT B3 ;  /* 0x0000000000037941 */ /* 0x000fea0003800200 */
.L_x_15718:
        /* <DEDUP_REMOVED lines=10> */
.L_x_15717:
[----:B------:R-:W-:Y:S05]  /*16a0*/  BSYNC.RECONVERGENT B2 ;  /* 0x0000000000027941 */ /* 0x000fea0003800200 */
.L_x_15716:
        /* <DEDUP_REMOVED lines=17> */
.L_x_15727:
        /* <DEDUP_REMOVED lines=13> */
.L_x_15729:
[----:B------:R-:W-:Y:S05]  /*1890*/  BSYNC.RECONVERGENT B4 ;  /* 0x0000000000047941 */ /* 0x000fea0003800200 */
.L_x_15728:
        /* <DEDUP_REMOVED lines=41> */
[----:B------:R-:W-:Y:S02]  /*1b30*/  IMAD.MOV.U32 R100, RZ, RZ, R68 ;  /* 0x000000ffff647224 */ /* 0x000fe400078e0044 */
[----:B------:R-:W-:-:S07]  /*1b40*/  HFMA2 R68, -RZ, RZ, 0, 0 ;  /* 0x00000000ff447431 */ /* 0x000fce00000001ff */
.L_x_15726:
[----:B------:R-:W-:Y:S05]  /*1b50*/  BSYNC.RECONVERGENT B3 ;  /* 0x0000000000037941 */ /* 0x000fea0003800200 */
.L_x_15725:
        /* <DEDUP_REMOVED lines=10> */
.L_x_15724:
[----:B------:R-:W-:Y:S05]  /*1c00*/  BSYNC.RECONVERGENT B2 ;  /* 0x0000000000027941 */ /* 0x000fea0003800200 */
.L_x_15723:
        /* <DEDUP_REMOVED lines=17> */
.L_x_15734:
        /* <DEDUP_REMOVED lines=13> */
.L_x_15736:
[----:B------:R-:W-:Y:S05]  /*1df0*/  BSYNC.RECONVERGENT B4 ;  /* 0x0000000000047941 */ /* 0x000fea0003800200 */
.L_x_15735:
        /* <DEDUP_REMOVED lines=43> */
.L_x_15733:
[----:B------:R-:W-:Y:S05]  /*20b0*/  BSYNC.RECONVERGENT B3 ;  /* 0x0000000000037941 */ /* 0x000fea0003800200 */
.L_x_15732:
        /* <DEDUP_REMOVED lines=10> */
.L_x_15731:
[----:B------:R-:W-:Y:S05]  /*2160*/  BSYNC.RECONVERGENT B2 ;  /* 0x0000000000027941 */ /* 0x000fea0003800200 */
.L_x_15730:
        /* <DEDUP_REMOVED lines=17> */
.L_x_15741:
        /* <DEDUP_REMOVED lines=13> */
.L_x_15743:
[----:B------:R-:W-:Y:S05]  /*2350*/  BSYNC.RECONVERGENT B4 ;  /* 0x0000000000047941 */ /* 0x000fea0003800200 */
.L_x_15742:
        /* <DEDUP_REMOVED lines=43> */
.L_x_15740:
[----:B------:R-:W-:Y:S05]  /*2610*/  BSYNC.RECONVERGENT B3 ;  /* 0x0000000000037941 */ /* 0x000fea0003800200 */
.L_x_15739:
[----:B------:R-:W-:Y:S01]  /*2620*/  I2FP.F32.U32 R68, R68 ;  /* 0x0000004400447245 */ /* 0x000fe20000201000 */
[----:B------:R-:W-:Y:S02]  /*2630*/  HADD2.F32 R69, -RZ, R54.H0_H0 ;  /* 0x20000036ff457230 */ /* 0x000fe40000004100 */
        /* <DEDUP_REMOVED lines=8> */
.L_x_15738:
[----:B------:R-:W-:Y:S05]  /*26c0*/  BSYNC.RECONVERGENT B2 ;  /* 0x0000000000027941 */ /* 0x000fea0003800200 */
.L_x_15737:
        /* <DEDUP_REMOVED lines=17> */
.L_x_15748:
        /* <DEDUP_REMOVED lines=13> */
.L_x_15750:
[----:B------:R-:W-:Y:S05]  /*28b0*/  BSYNC.RECONVERGENT B4 ;  /* 0x0000000000047941 */ /* 0x000fea0003800200 */
.L_x_15749:
        /* <DEDUP_REMOVED lines=43> */
.L_x_15747:
[----:B------:R-:W-:Y:S05]  /*2b70*/  BSYNC.RECONVERGENT B3 ;  /* 0x0000000000037941 */ /* 0x000fea0003800200 */
.L_x_15746:
[----:B------:R-:W-:Y:S01]  /*2b80*/  I2FP.F32.U32 R69, R69 ;  /* 0x0000004500457245 */ /* 0x000fe20000201000 */
[----:B------:R-:W-:Y:S02]  /*2b90*/  HADD2.F32 R70, -RZ, R54.H1_H1 ;  /* 0x30000036ff467230 */ /* 0x000fe40000004100 */
        /* <DEDUP_REMOVED lines=8> */
.L_x_15745:
[----:B------:R-:W-:Y:S05]  /*2c20*/  BSYNC.RECONVERGENT B2 ;  /* 0x0000000000027941 */ /* 0x000fea0003800200 */
.L_x_15744:
        /* <DEDUP_REMOVED lines=17> */
.L_x_15755:
        /* <DEDUP_REMOVED lines=13> */
.L_x_15757:
[----:B------:R-:W-:Y:S05]  /*2e10*/  BSYNC.RECONVERGENT B4 ;  /* 0x0000000000047941 */ /* 0x000fea0003800200 */
.L_x_15756:
        /* <DEDUP_REMOVED lines=43> */
.L_x_15754:
[----:B------:R-:W-:Y:S05]  /*30d0*/  BSYNC.RECONVERGENT B3 ;  /* 0x0000000000037941 */ /* 0x000fea0003800200 */
.L_x_15753:
        /* <DEDUP_REMOVED lines=10> */
.L_x_15752:
[----:B------:R-:W-:Y:S05]  /*3180*/  BSYNC.RECONVERGENT B2 ;  /* 0x0000000000027941 */ /* 0x000fea0003800200 */
.L_x_15751:
        /* <DEDUP_REMOVED lines=16> */
.L_x_15761:
        /* <DEDUP_REMOVED lines=13> */
.L_x_15763:
[----:B------:R-:W-:Y:S05]  /*3360*/  BSYNC.RECONVERGENT B3 ;  /* 0x0000000000037941 */ /* 0x000fea0003800200 */
.L_x_15762:
        /* <DEDUP_REMOVED lines=43> */
.L_x_15760:
[----:B------:R-:W-:Y:S05]  /*3620*/  BSYNC.RECONVERGENT B2 ;  /* 0x0000000000027941 */ /* 0x000fea0003800200 */
.L_x_15759:
        /* <DEDUP_REMOVED lines=9> */
[----:B------:R-:W-:Y:S01]  /*36c0*/  FFMA.FTZ R71, R72, R27, R63 ;  /* 0x0000001b48477223 */ /* 0x000fe2000001003f */
[----:B------:R-:W-:Y:S06]  /*36d0*/  BRA `(.L_x_15758) ;  /* 0x0000002800c47947 */ /* 0x000fec0003800000 */
.L_x_15708:
        /* <DEDUP_REMOVED lines=21> */
.L_x_15768:
        /* <DEDUP_REMOVED lines=13> */
.L_x_15770:
[----:B------:R-:W-:Y:S05]  /*3900*/  BSYNC.RECONVERGENT B4 ;  /* 0x0000000000047941 */ /* 0x000fea0003800200 */
.L_x_15769:
        /* <DEDUP_REMOVED lines=42> */
.L_x_15767:
[----:B------:R-:W-:Y:S05]  /*3bb0*/  BSYNC.RECONVERGENT B3 ;  /* 0x0000000000037941 */ /* 0x000fea0003800200 */
.L_x_15766:
        /* <DEDUP_REMOVED lines=10> */
.L_x_15765:
[----:B------:R-:W-:Y:S05]  /*3c60*/  BSYNC.RECONVERGENT B2 ;  /* 0x0000000000027941 */ /* 0x000fea0003800200 */
.L_x_15764:
        /* <DEDUP_REMOVED lines=17> */
.L_x_15775:
        /* <DEDUP_REMOVED lines=13> */
.L_x_15777:
[----:B------:R-:W-:Y:S05]  /*3e50*/  BSYNC.RECONVERGENT B4 ;  /* 0x0000000000047941 */ /* 0x000fea0003800200 */
.L_x_15776:
        /* <DEDUP_REMOVED lines=43> */
.L_x_15774:
[----:B------:R-:W-:Y:S05]  /*4110*/  BSYNC.RECONVERGENT B3 ;  /* 0x0000000000037941 */ /* 0x000fea0003800200 */
.L_x_15773:
        /* <DEDUP_REMOVED lines=10> */
.L_x_15772:
[----:B------:R-:W-:Y:S05]  /*41c0*/  BSYNC.RECONVERGENT B2 ;  /* 0x0000000000027941 */ /* 0x000fea0003800200 */
.L_x_15771:
        /* <DEDUP_REMOVED lines=17> */
.L_x_15782:
        /* <DEDUP_REMOVED lines=13> */
.L_x_15784:
[----:B------:R-:W-:Y:S05]  /*43b0*/  BSYNC.RECONVERGENT B4 ;  /* 0x0000000000047941 */ /* 0x000fea0003800200 */
.L_x_15783:
        /* <DEDUP_REMOVED lines=43> */
.L_x_15781:
[----:B------:R-:W-:Y:S05]  /*4670*/  BSYNC.RECONVERGENT B3 ;  /* 0x0000000000037941 */ /* 0x000fea0003800200 */
.L_x_15780:
        /* <DEDUP_REMOVED lines=10> */
.L_x_15779:
[----:B------:R-:W-:Y:S05]  /*4720*/  BSYNC.RECONVERGENT B2 ;  /* 0x0000000000027941 */ /* 0x000fea0003800200 */
.L_x_15778:
        /* <DEDUP_REMOVED lines=17> */
.L_x_15789:
        /* <DEDUP_REMOVED lines=13> */
.L_x_15791:
[----:B------:R-:W-:Y:S05]  /*4910*/  BSYNC.RECONVERGENT B4 ;  /* 0x0000000000047941 */ /* 0x000fea0003800200 */
.L_x_15790:
        /* <DEDUP_REMOVED lines=43> */
.L_x_15788:
[----:B------:R-:W-:Y:S05]  /*4bd0*/  BSYNC.RECONVERGENT B3 ;  /* 0x0000000000037941 */ /* 0x000fea0003800200 */
.L_x_15787:
        /* <DEDUP_REMOVED lines=10> */
.L_x_15786:
[----:B------:R-:W-:Y:S05]  /*4c80*/  BSYNC.RECONVERGENT B2 ;  /* 0x0000000000027941 */ /* 0x000fea0003800200 */
.L_x_15785:
        /* <DEDUP_REMOVED lines=17> */
.L_x_15796:
        /* <DEDUP_REMOVED lines=13> */
.L_x_15798:
[----:B------:R-:W-:Y:S05]  /*4e70*/  BSYNC.RECONVERGENT B4 ;  /* 0x0000000000047941 */ /* 0x000fea0003800200 */
.L_x_15797:
        /* <DEDUP_REMOVED lines=43> */
.L_x_15795:
[----:B------:R-:W-:Y:S05]  /*5130*/  BSYNC.RECONVERGENT B3 ;  /* 0x0000000000037941 */ /* 0x000fea0003800200 */
.L_x_15794:
        /* <DEDUP_REMOVED lines=10> */
.L_x_15793:
[----:B------:R-:W-:Y:S05]  /*51e0*/  BSYNC.RECONVERGENT B2 ;  /* 0x0000000000027941 */ /* 0x000fea0003800200 */
.L_x_15792:
        /* <DEDUP_REMOVED lines=17> */
.L_x_15803:
        /* <DEDUP_REMOVED lines=13> */
.L_x_15805:
[----:B------:R-:W-:Y:S05]  /*53d0*/  BSYNC.RECONVERGENT B4 ;  /* 0x0000000000047941 */ /* 0x000fea0003800200 */
.L_x_15804:
        /* <DEDUP_REMOVED lines=43> */
.L_x_15802:
[----:B------:R-:W-:Y:S05]  /*5690*/  BSYNC.RECONVERGENT B3 ;  /* 0x0000000000037941 */ /* 0x000fea0003800200 */
.L_x_15801:
        /* <DEDUP_REMOVED lines=10> */
.L_x_15800:
[----:B------:R-:W-:Y:S05]  /*5740*/  BSYNC.RECONVERGENT B2 ;  /* 0x0000000000027941 */ /* 0x000fea0003800200 */
.L_x_15799:
        /* <DEDUP_REMOVED lines=17> */
.L_x_15810:
        /* <DEDUP_REMOVED lines=13> */
.L_x_15812:
[----:B------:R-:W-:Y:S05]  /*5930*/  BSYNC.RECONVERGENT B4 ;  /* 0x0000000000047941 */ /* 0x000fea0003800200 */
.L_x_15811:
        /* <DEDUP_REMOVED lines=43> */
.L_x_15809:
[----:B------:R-:W-:Y:S05]  /*5bf0*/  BSYNC.RECONVERGENT B3 ;  /* 0x0000000000037941 */ /* 0x000fea0003800200 */
.L_x_15808:
        /* <DEDUP_REMOVED lines=10> */
.L_x_15807:
[----:B------:R-:W-:Y:S05]  /*5ca0*/  BSYNC.RECONVERGENT B2 ;  /* 0x0000000000027941 */ /* 0x000fea0003800200 */
.L_x_15806:
        /* <DEDUP_REMOVED lines=16> */
.L_x_15815:
        /* <DEDUP_REMOVED lines=13> */
.L_x_15817:
[----:B------:R-:W-:Y:S05]  /*5e80*/  BSYNC.RECONVERGENT B3 ;  /* 0x0000000000037941 */ /* 0x000fea0003800200 */
.L_x_15816:
        /* <DEDUP_REMOVED lines=43> */
.L_x_15814:
[----:B------:R-:W-:Y:S05]  /*6140*/  BSYNC.RECONVERGENT B2 ;  /* 0x0000000000027941 */ /* 0x000fea0003800200 */
.L_x_15813:
        /* <DEDUP_REMOVED lines=10> */
.L_x_15758:
[----:B------:R-:W-:Y:S05]  /*61f0*/  BSYNC.RECONVERGENT B1 ;  /* 0x0000000000017941 */ /* 0x000fea0003800200 */
.L_x_15707:
        /* <DEDUP_REMOVED lines=32> */
.L_x_15819:
[----:B------:R-:W-:Y:S05]  /*6400*/  BSYNC.RECONVERGENT B1 ;  /* 0x0000000000017941 */ /* 0x000fea0003800200 */
.L_x_15818:
        /* <DEDUP_REMOVED lines=27> */
.L_x_15826:
        /* <DEDUP_REMOVED lines=13> */
.L_x_15828:
[----:B------:R-:W-:Y:S05]  /*6690*/  BSYNC.RECONVERGENT B4 ;  /* 0x0000000000047941 */ /* 0x000fea0003800200 */
.L_x_15827:
        /* <DEDUP_REMOVED lines=42> */
.L_x_15825:
[----:B------:R-:W-:Y:S05]  /*6940*/  BSYNC.RECONVERGENT B3 ;  /* 0x0000000000037941 */ /* 0x000fea0003800200 */
.L_x_15824:
        /* <DEDUP_REMOVED lines=10> */
.L_x_15823:
[----:B------:R-:W-:Y:S05]  /*69f0*/  BSYNC.RECONVERGENT B2 ;  /* 0x0000000000027941 */ /* 0x000fea0003800200 */
.L_x_15822:
        /* <DEDUP_REMOVED lines=17> */
.L_x_15833:
        /* <DEDUP_REMOVED lines=13> */
.L_x_15835:
[----:B------:R-:W-:Y:S05]  /*6be0*/  BSYNC.RECONVERGENT B4 ;  /* 0x0000000000047941 */ /* 0x000fea0003800200 */
.L_x_15834:
[----:B------:R-:W-:Y:S01]  /*6bf0*/  IMAD.WIDE.U32 R80, R83, -0x326172a9, RZ ;  /* 0xcd9e8d5753507825 */ /* 0x000fe200078e00ff */
[----:B01----:R-:W-:-:S03]  /*6c00*/  LOP3.LUT R76, R3, UR7, R75, 0x96, !PT ;  /* 0x00000007034c7c12 */ /* 0x003fc6000f8e964b */
        /* <DEDUP_REMOVED lines=41> */
.L_x_15832:
[----:B------:R-:W-:Y:S05]  /*6ea0*/  BSYNC.RECONVERGENT B3 ;  /* 0x0000000000037941 */ /* 0x000fea0003800200 */
.L_x_15831:
[----:B------:R-:W-:Y:S01]  /*6eb0*/  I2FP.F32.U32 R73, R73 ;  /* 0x0000004900497245 */ /* 0x000fe20000201000 */
[----:B------:R-:W-:Y:S02]  /*6ec0*/  HFMA2 R74, -RZ, RZ, 0.1171875, 0 ;  /* 0x2f800000ff4a7431 */ /* 0x000fe400000001ff */
[----:B01----:R-:W-:-:S03]  /*6ed0*/  HADD2.F32 R76, -RZ, R52.H1_H1 ;  /* 0x30000034ff4c7230 */ /* 0x003fc60000004100 */
[----:B------:R-:W-:Y:S02]  /*6ee0*/  FFMA.FTZ R73, R73, R74, 1.1641532182693481445e-10 ;  /* 0x2f00000049497423 */ /* 0x000fe4000001004a */
[----:B------:R-:W-:-:S04]  /*6ef0*/  FMUL.FTZ R76, R76, UR13 ;  /* 0x0000000d4c4c7c20 */ /* 0x000fc80008410000 */
[----:B------:R-:W-:Y:S01]  /*6f00*/  FMUL.FTZ R74, R76, UR12 ;  /* 0x0000000c4c4a7c20 */ /* 0x000fe20008410000 */
[----:B------:R-:W-:-:S04]  /*6f10*/  FSETP.GTU.FTZ.AND P2, PT, R73, UR10, PT ;  /* 0x0000000a49007c0b */ /* 0x000fc8000bf5c000 */
[----:B------:R-:W-:Y:S02]  /*6f20*/  FSEL R74, R74, RZ, !P2 ;  /* 0x000000ff4a4a7208 */ /* 0x000fe40005000000 */
[----:B------:R-:W-:-:S03]  /*6f30*/  SEL R87, RZ, 0x1, P2 ;  /* 0x00000001ff577807 */ /* 0x000fc60001000000 */
[----:B------:R-:W-:-:S07]  /*6f40*/  FFMA.FTZ R73, R74, R29, R57 ;  /* 0x0000001d4a497223 */ /* 0x000fce0000010039 */
.L_x_15830:
[----:B------:R-:W-:Y:S05]  /*6f50*/  BSYNC.RECONVERGENT B2 ;  /* 0x0000000000027941 */ /* 0x000fea0003800200 */
.L_x_15829:
        /* <DEDUP_REMOVED lines=17> */
.L_x_15840:
        /* <DEDUP_REMOVED lines=13> */
.L_x_15842:
[----:B------:R-:W-:Y:S05]  /*7140*/  BSYNC.RECONVERGENT B4 ;  /* 0x0000000000047941 */ /* 0x000fea0003800200 */
.L_x_15841:
        /* <DEDUP_REMOVED lines=43> */
.L_x_15839:
[----:B------:R-:W-:Y:S05]  /*7400*/  BSYNC.RECONVERGENT B3 ;  /* 0x0000000000037941 */ /* 0x000fea0003800200 */
.L_x_15838:
        /* <DEDUP_REMOVED lines=10> */
.L_x_15837:
[----:B------:R-:W-:Y:S05]  /*74b0*/  BSYNC.RECONVERGENT B2 ;  /* 0x0000000000027941 */ /* 0x000fea0003800200 */
.L_x_15836:
        /* <DEDUP_REMOVED lines=17> */
.L_x_15847:
        /* <DEDUP_REMOVED lines=13> */
.L_x_15849:
[----:B------:R-:W-:Y:S05]  /*76a0*/  BSYNC.RECONVERGENT B4 ;  /* 0x0000000000047941 */ /* 0x000fea0003800200 */
.L_x_15848:
        /* <DEDUP_REMOVED lines=43> */
.L_x_15846:
[----:B------:R-:W-:Y:S05]  /*7960*/  BSYNC.RECONVERGENT B3 ;  /* 0x0000000000037941 */ /* 0x000fea0003800200 */
.L_x_15845:
        /* <DEDUP_REMOVED lines=10> */
.L_x_15844:
[----:B------:R-:W-:Y:S05]  /*7a10*/  BSYNC.RECONVERGENT B2 ;  /* 0x0000000000027941 */ /* 0x000fea0003800200 */
.L_x_15843:
        /* <DEDUP_REMOVED lines=17> */
.L_x_15854:
        /* <DEDUP_REMOVED lines=13> */
.L_x_15856:
[----:B------:R-:W-:Y:S05]  /*7c00*/  BSYNC.RECONVERGENT B4 ;  /* 0x0000000000047941 */ /* 0x000fea0003800200 */
.L_x_15855:
        /* <DEDUP_REMOVED lines=43> */
.L_x_15853:
[----:B------:R-:W-:Y:S05]  /*7ec0*/  BSYNC.RECONVERGENT B3 ;  /* 0x0000000000037941 */ /* 0x000fea0003800200 */
.L_x_15852:
        /* <DEDUP_REMOVED lines=10> */
.L_x_15851:
[----:B------:R-:W-:Y:S05]  /*7f70*/  BSYNC.RECONVERGENT B2 ;  /* 0x0000000000027941 */ /* 0x000fea0003800200 */
.L_x_15850:
        /* <DEDUP_REMOVED lines=17> */
.L_x_15861:
        /* <DEDUP_REMOVED lines=13> */
.L_x_15863:
[----:B------:R-:W-:Y:S05]  /*8160*/  BSYNC.RECONVERGENT B4 ;  /* 0x0000000000047941 */ /* 0x000fea0003800200 */
.L_x_15862:
        /* <DEDUP_REMOVED lines=43> */
.L_x_15860:
[----:B------:R-:W-:Y:S05]  /*8420*/  BSYNC.RECONVERGENT B3 ;  /* 0x0000000000037941 */ /* 0x000fea0003800200 */
.L_x_15859:
        /* <DEDUP_REMOVED lines=10> */
.L_x_15858:
[----:B------:R-:W-:Y:S05]  /*84d0*/  BSYNC.RECONVERGENT B2 ;  /* 0x0000000000027941 */ /* 0x000fea0003800200 */
.L_x_15857:
        /* <DEDUP_REMOVED lines=17> */
.L_x_15868:
        /* <DEDUP_REMOVED lines=13> */
.L_x_15870:
[----:B------:R-:W-:Y:S05]  /*86c0*/  BSYNC.RECONVERGENT B4 ;  /* 0x0000000000047941 */ /* 0x000fea0003800200 */
.L_x_15869:
        /* <DEDUP_REMOVED lines=43> */
.L_x_15867:
[----:B------:R-:W-:Y:S05]  /*8980*/  BSYNC.RECONVERGENT B3 ;  /* 0x0000000000037941 */ /* 0x000fea0003800200 */
.L_x_15866:
        /* <DEDUP_REMOVED lines=10> */
.L_x_15865:
[----:B------:R-:W-:Y:S05]  /*8a30*/  BSYNC.RECONVERGENT B2 ;  /* 0x0000000000027941 */ /* 0x000fea0003800200 */
.L_x_15864:
        /* <DEDUP_REMOVED lines=16> */
.L_x_15874:
        /* <DEDUP_REMOVED lines=13> */
.L_x_15876:
[----:B------:R-:W-:Y:S05]  /*8c10*/  BSYNC.RECONVERGENT B3 ;  /* 0x0000000000037941 */ /* 0x000fea0003800200 */
.L_x_15875:
        /* <DEDUP_REMOVED lines=43> */
.L_x_15873:
[----:B------:R-:W-:Y:S05]  /*8ed0*/  BSYNC.RECONVERGENT B2 ;  /* 0x0000000000027941 */ /* 0x000fea0003800200 */
.L_x_15872:
        /* <DEDUP_REMOVED lines=11> */
.L_x_15821:
        /* <DEDUP_REMOVED lines=21> */
.L_x_15881:
        /* <DEDUP_REMOVED lines=13> */
.L_x_15883:
[----:B------:R-:W-:Y:S05]  /*91b0*/  BSYNC.RECONVERGENT B4 ;  /* 0x0000000000047941 */ /* 0x000fea0003800200 */
.L_x_15882:
        /* <DEDUP_REMOVED lines=42> */
.L_x_15880:
[----:B------:R-:W-:Y:S05]  /*9460*/  BSYNC.RECONVERGENT B3 ;  /* 0x0000000000037941 */ /* 0x000fea0003800200 */
.L_x_15879:
        /* <DEDUP_REMOVED lines=10> */
.L_x_15878:
[----:B------:R-:W-:Y:S05]  /*9510*/  BSYNC.RECONVERGENT B2 ;  /* 0x0000000000027941 */ /* 0x000fea0003800200 */
.L_x_15877:
        /* <DEDUP_REMOVED lines=17> */
.L_x_15888:
        /* <DEDUP_REMOVED lines=13> */
.L_x_15890:
[----:B------:R-:W-:Y:S05]  /*9700*/  BSYNC.RECONVERGENT B4 ;  /* 0x0000000000047941 */ /* 0x000fea0003800200 */
.L_x_15889:
[----:B------:R-:W-:Y:S01]  /*9710*/  IMAD.WIDE.U32 R80, R83, -0x326172a9, RZ ;  /* 0xcd9e8d5753507825 */ /* 0x000fe200078e00ff */
[----:B------:R-:W-:Y:S02]  /*9720*/  LOP3.LUT R74, R3, UR7, R79, 0x96, !PT ;  /* 0x00000007034a7c12 */ /* 0x000fe4000f8e964f */
        /* <DEDUP_REMOVED lines=41> */
.L_x_15887:
[----:B------:R-:W-:Y:S05]  /*99c0*/  BSYNC.RECONVERGENT B3 ;  /* 0x0000000000037941 */ /* 0x000fea0003800200 */
.L_x_15886:
[----:B------:R-:W-:Y:S01]  /*99d0*/  I2FP.F32.U32 R73, R73 ;  /* 0x0000004900497245 */ /* 0x000fe20000201000 */
[----:B01---5:R-:W-:Y:S02]  /*99e0*/  HADD2.F32 R76, -RZ, R52.H1_H1 ;  /* 0x30000034ff4c7230 */ /* 0x023fe40000004100 */
        /* <DEDUP_REMOVED lines=8> */
.L_x_15885:
[----:B------:R-:W-:Y:S05]  /*9a70*/  BSYNC.RECONVERGENT B2 ;  /* 0x0000000000027941 */ /* 0x000fea0003800200 */
.L_x_15884:
        /* <DEDUP_REMOVED lines=17> */
.L_x_15895:
        /* <DEDUP_REMOVED lines=13> */
.L_x_15897:
[----:B------:R-:W-:Y:S05]  /*9c60*/  BSYNC.RECONVERGENT B4 ;  /* 0x0000000000047941 */ /* 0x000fea0003800200 */
.L_x_15896:
        /* <DEDUP_REMOVED lines=43> */
.L_x_15894:
[----:B------:R-:W-:Y:S05]  /*9f20*/  BSYNC.RECONVERGENT B3 ;  /* 0x0000000000037941 */ /* 0x000fea0003800200 */
.L_x_15893:
        /* <DEDUP_REMOVED lines=10> */
.L_x_15892:
[----:B------:R-:W-:Y:S05]  /*9fd0*/  BSYNC.RECONVERGENT B2 ;  /* 0x0000000000027941 */ /* 0x000fea0003800200 */
.L_x_15891:
        /* <DEDUP_REMOVED lines=17> */
.L_x_15902:
        /* <DEDUP_REMOVED lines=13> */
.L_x_15904:
[----:B------:R-:W-:Y:S05]  /*a1c0*/  BSYNC.RECONVERGENT B4 ;  /* 0x0000000000047941 */ /* 0x000fea0003800200 */
.L_x_15903:
        /* <DEDUP_REMOVED lines=43> */
.L_x_15901:
[----:B------:R-:W-:Y:S05]  /*a480*/  BSYNC.RECONVERGENT B3 ;  /* 0x0000000000037941 */ /* 0x000fea0003800200 */
.L_x_15900:
        /* <DEDUP_REMOVED lines=10> */
.L_x_15899:
[----:B------:R-:W-:Y:S05]  /*a530*/  BSYNC.RECONVERGENT B2 ;  /* 0x0000000000027941 */ /* 0x000fea0003800200 */
.L_x_15898:
        /* <DEDUP_REMOVED lines=17> */
.L_x_15909:
        /* <DEDUP_REMOVED lines=13> */
.L_x_15911:
[----:B------:R-:W-:Y:S05]  /*a720*/  BSYNC.RECONVERGENT B4 ;  /* 0x0000000000047941 */ /* 0x000fea0003800200 */
.L_x_15910:
        /* <DEDUP_REMOVED lines=43> */
.L_x_15908:
[----:B------:R-:W-:Y:S05]  /*a9e0*/  BSYNC.RECONVERGENT B3 ;  /* 0x0000000000037941 */ /* 0x000fea0003800200 */
.L_x_15907:
        /* <DEDUP_REMOVED lines=10> */
.L_x_15906:
[----:B------:R-:W-:Y:S05]  /*aa90*/  BSYNC.RECONVERGENT B2 ;  /* 0x0000000000027941 */ /* 0x000fea0003800200 */
.L_x_15905:
        /* <DEDUP_REMOVED lines=17> */
.L_x_15916:
        /* <DEDUP_REMOVED lines=13> */
.L_x_15918:
[----:B------:R-:W-:Y:S05]  /*ac80*/  BSYNC.RECONVERGENT B4 ;  /* 0x0000000000047941 */ /* 0x000fea0003800200 */
.L_x_15917:
        /* <DEDUP_REMOVED lines=43> */
.L_x_15915:
[----:B------:R-:W-:Y:S05]  /*af40*/  BSYNC.RECONVERGENT B3 ;  /* 0x0000000000037941 */ /* 0x000fea0003800200 */
.L_x_15914:
        /* <DEDUP_REMOVED lines=10> */
.L_x_15913:
[----:B------:R-:W-:Y:S05]  /*aff0*/  BSYNC.RECONVERGENT B2 ;  /* 0x0000000000027941 */ /* 0x000fea0003800200 */
.L_x_15912:
        /* <DEDUP_REMOVED lines=17> */
.L_x_15923:
        /* <DEDUP_REMOVED lines=13> */
.L_x_15925:
[----:B------:R-:W-:Y:S05]  /*b1e0*/  BSYNC.RECONVERGENT B4 ;  /* 0x0000000000047941 */ /* 0x000fea0003800200 */
.L_x_15924:
        /* <DEDUP_REMOVED lines=43> */
.L_x_15922:
[----:B------:R-:W-:Y:S05]  /*b4a0*/  BSYNC.RECONVERGENT B3 ;  /* 0x0000000000037941 */ /* 0x000fea0003800200 */
.L_x_15921:
        /* <DEDUP_REMOVED lines=10> */
.L_x_15920:
[----:B------:R-:W-:Y:S05]  /*b550*/  BSYNC.RECONVERGENT B2 ;  /* 0x0000000000027941 */ /* 0x000fea0003800200 */
.L_x_15919:
        /* <DEDUP_REMOVED lines=16> */
.L_x_15928:
        /* <DEDUP_REMOVED lines=13> */
.L_x_15930:
[----:B------:R-:W-:Y:S05]  /*b730*/  BSYNC.RECONVERGENT B3 ;  /* 0x0000000000037941 */ /* 0x000fea0003800200 */
.L_x_15929:
        /* <DEDUP_REMOVED lines=43> */
.L_x_15927:
[----:B------:R-:W-:Y:S05]  /*b9f0*/  BSYNC.RECONVERGENT B2 ;  /* 0x0000000000027941 */ /* 0x000fea0003800200 */
.L_x_15926:
        /* <DEDUP_REMOVED lines=10> */
.L_x_15871:
[----:B------:R-:W-:Y:S05]  /*baa0*/  BSYNC.RECONVERGENT B1 ;  /* 0x0000000000017941 */ /* 0x000fea0003800200 */
.L_x_15820:
        /* <DEDUP_REMOVED lines=42> */
.L_x_15932:
[----:B------:R-:W-:Y:S05]  /*bd50*/  BSYNC.RECONVERGENT B1 ;  /* 0x0000000000017941 */ /* 0x000fea0003800200 */
.L_x_15931:
        /* <DEDUP_REMOVED lines=56> */
.L_x_15948:
        /* <DEDUP_REMOVED lines=76> */
[----:B------:R-:W-:-:S02]  /*c5a0*/  F2FP.F16.F32.PACK_AB R67, R100, R67 ;  /* 0x000000436443723e */ /* 0x000fc400000000ff */
        /* <DEDUP_REMOVED lines=8> */
.L_x_15935:
[----:B------:R-:W-:Y:S05]  /*c630*/  BSYNC.RECONVERGENT B1 ;  /* 0x0000000000017941 */ /* 0x000fea0003800200 */
.L_x_15934:
[----:B0-----:R-:W0:Y:S02]  /*c640*/  LDC.64 R64, c[0x0][0x380] ;  /* 0x0000e000ff407b82 */ /* 0x001e240000000a00 */
[----:B0-----:R-:W-:-:S05]  /*c650*/  IMAD R84, R64, 0x4, R84 ;  /* 0x0000000440547824 */ /* 0x001fca00078e0254 */
[----:B------:R-:W-:-:S13]  /*c660*/  ISETP.GE.AND P0, PT, R84, R65, PT ;  /* 0x000000415400720c */ /* 0x000fda0003f06270 */
[----:B------:R-:W-:Y:S05]  /*c670*/  @!P0 BRA `(.L_x_15936) ;  /* 0xffffff4000d08947 */ /* 0x000fea000383ffff */
[----:B------:R-:W-:Y:S05]  /*c680*/  BSYNC B0 ;  /* 0x0000000000007941 */ /* 0x000fea0003800000 */
.L_x_15706:
[----:B------:R-:W-:Y:S05]  /*c690*/  EXIT ;  /* 0x000000000000794d */ /* 0x000fea0003800000 */
.L_x_15933:
        /* <DEDUP_REMOVED lines=8> */
.L_x_15938:
[----:B------:R-:W-:Y:S05]  /*c720*/  BSYNC B1 ;  /* 0x0000000000017941 */ /* 0x000fea0003800000 */
.L_x_15937:
        /* <DEDUP_REMOVED lines=10> */
.L_x_15939:
[----:B------:R-:W-:Y:S02]  /*c7d0*/  IMAD.MOV.U32 R109, RZ, RZ, 0x4 ;  /* 0x00000004ff6d7424 */ /* 0x000fe400078e00ff */
[----:B------:R-:W-:-:S04]  /*c7e0*/  IMAD.MOV.U32 R94, RZ, RZ, R101 ;  /* 0x000000ffff5e7224 */ /* 0x000fc800078e0065 */
[----:B------:R-:W-:-:S05]  /*c7f0*/  FADD.FTZ R94, R95, R94 ;  /* 0x0000005e5f5e7221 */ /* 0x000fca0000010000 */
[----:B------:R-:W-:-:S07]  /*c800*/  MOV R105, R94 ;  /* 0x0000005e00697202 */ /* 0x000fce0000000f00 */
[----:B------:R-:W-:Y:S05]  /*c810*/  WARPSYNC.COLLECTIVE R100, `(.L_x_15940) ;  /* 0x0000000064087348 */ /* 0x000fea0003c00000 */
[----:B------:R0:W1:Y:S02]  /*c820*/  SHFL.BFLY P1, R101, R105, R109, R110 ;  /* 0x0c00006d69657389 */ /* 0x000064000002006e */
[----:B01----:R-:W-:Y:S05]  /*c830*/  ENDCOLLECTIVE ;  /* 0x000000000000791b */ /* 0x003fea0003800000 */
.L_x_15940:
[----:B------:R-:W-:Y:S01]  /*c840*/  HFMA2 R109, -RZ, RZ, 0, 4.76837158203125e-07 ;  /* 0x00000008ff6d7431 */ /* 0x000fe200000001ff */
[----:B------:R-:W-:-:S05]  /*c850*/  MOV R97, R101 ;  /* 0x0000006500617202 */ /* 0x000fca0000000f00 */
[----:B------:R-:W-:-:S04]  /*c860*/  FADD.FTZ R97, R94, R97 ;  /* 0x000000615e617221 */ /* 0x000fc80000010000 */
[----:B------:R-:W-:-:S07]  /*c870*/  IMAD.MOV.U32 R105, RZ, RZ, R97 ;  /* 0x000000ffff697224 */ /* 0x000fce00078e0061 */
[----:B------:R-:W-:Y:S05]  /*c880*/  WARPSYNC.COLLECTIVE R100, `(.L_x_15941) ;  /* 0x0000000064087348 */ /* 0x000fea0003c00000 */
[----:B------:R0:W1:Y:S02]  /*c890*/  SHFL.BFLY P1, R101, R105, R109, R110 ;  /* 0x0c00006d69657389 */ /* 0x000064000002006e */
[----:B01----:R-:W-:Y:S05]  /*c8a0*/  ENDCOLLECTIVE ;  /* 0x000000000000791b */ /* 0x003fea0003800000 */
.L_x_15941:
[----:B------:R-:W-:Y:S02]  /*c8b0*/  IMAD.MOV.U32 R109, RZ, RZ, 0x10 ;  /* 0x00000010ff6d7424 */ /* 0x000fe400078e00ff */
[----:B------:R-:W-:-:S04]  /*c8c0*/  IMAD.MOV.U32 R96, RZ, RZ, R101 ;  /* 0x000000ffff607224 */ /* 0x000fc800078e0065 */
[----:B------:R-:W-:-:S05]  /*c8d0*/  FADD.FTZ R96, R97, R96 ;  /* 0x0000006061607221 */ /* 0x000fca0000010000 */
[----:B------:R-:W-:-:S07]  /*c8e0*/  MOV R105, R96 ;  /* 0x0000006000697202 */ /* 0x000fce0000000f00 */
[----:B------:R-:W-:Y:S05]  /*c8f0*/  WARPSYNC.COLLECTIVE R100, `(.L_x_15942) ;  /* 0x0000000064087348 */ /* 0x000fea0003c00000 */
[----:B------:R0:W1:Y:S02]  /*c900*/  SHFL.BFLY P1, R101, R105, R109, R110 ;  /* 0x0c00006d69657389 */ /* 0x000064000002006e */
[----:B01----:R-:W-:Y:S05]  /*c910*/  ENDCOLLECTIVE ;  /* 0x000000000000791b */ /* 0x003fea0003800000 */
.L_x_15942:
        /* <DEDUP_REMOVED lines=40> */
.L_x_15943:
[----:B------:R-:W-:Y:S02]  /*cba0*/  IMAD.MOV.U32 R109, RZ, RZ, 0x2 ;  /* 0x00000002ff6d7424 */ /* 0x000fe400078e00ff */
[----:B------:R-:W-:-:S04]  /*cbb0*/  IMAD.MOV.U32 R95, RZ, RZ, R101 ;  /* 0x000000ffff5f7224 */ /* 0x000fc800078e0065 */
[----:B------:R-:W-:-:S05]  /*cbc0*/  FADD.FTZ R95, R0, R95 ;  /* 0x0000005f005f7221 */ /* 0x000fca0000010000 */
[----:B------:R-:W-:-:S07]  /*cbd0*/  MOV R105, R95 ;  /* 0x0000005f00697202 */ /* 0x000fce0000000f00 */
[----:B------:R-:W-:Y:S05]  /*cbe0*/  WARPSYNC.COLLECTIVE R100, `(.L_x_15944) ;  /* 0x0000000064087348 */ /* 0x000fea0003c00000 */
[----:B------:R0:W1:Y:S02]  /*cbf0*/  SHFL.BFLY P1, R101, R105, R109, R110 ;  /* 0x0c00006d69657389 */ /* 0x000064000002006e */
[----:B01----:R-:W-:Y:S05]  /*cc00*/  ENDCOLLECTIVE ;  /* 0x000000000000791b */ /* 0x003fea0003800000 */
.L_x_15944:
[----:B------:R-:W-:Y:S01]  /*cc10*/  HFMA2 R109, -RZ, RZ, 0, 2.384185791015625e-07 ;  /* 0x00000004ff6d7431 */ /* 0x000fe200000001ff */
[----:B------:R-:W-:-:S05]  /*cc20*/  MOV R94, R101 ;  /* 0x00000065005e7202 */ /* 0x000fca0000000f00 */
[----:B------:R-:W-:-:S04]  /*cc30*/  FADD.FTZ R94, R95, R94 ;  /* 0x0000005e5f5e7221 */ /* 0x000fc80000010000 */
[----:B------:R-:W-:-:S07]  /*cc40*/  IMAD.MOV.U32 R105, RZ, RZ, R94 ;  /* 0x000000ffff697224 */ /* 0x000fce00078e005e */
[----:B------:R-:W-:Y:S05]  /*cc50*/  WARPSYNC.COLLECTIVE R100, `(.L_x_15945) ;  /* 0x0000000064087348 */ /* 0x000fea0003c00000 */
[----:B------:R0:W1:Y:S02]  /*cc60*/  SHFL.BFLY P1, R101, R105, R109, R110 ;  /* 0x0c00006d69657389 */ /* 0x000064000002006e */
[----:B01----:R-:W-:Y:S05]  /*cc70*/  ENDCOLLECTIVE ;  /* 0x000000000000791b */ /* 0x003fea0003800000 */
.L_x_15945:
[----:B------:R-:W-:Y:S02]  /*cc80*/  IMAD.MOV.U32 R109, RZ, RZ, 0x8 ;  /* 0x00000008ff6d7424 */ /* 0x000fe400078e00ff */
[----:B------:R-:W-:-:S04]  /*cc90*/  IMAD.MOV.U32 R97, RZ, RZ, R101 ;  /* 0x000000ffff617224 */ /* 0x000fc800078e0065 */
[----:B------:R-:W-:-:S05]  /*cca0*/  FADD.FTZ R97, R94, R97 ;  /* 0x000000615e617221 */ /* 0x000fca0000010000 */
[----:B------:R-:W-:-:S07]  /*ccb0*/  MOV R105, R97 ;  /* 0x0000006100697202 */ /* 0x000fce0000000f00 */
[----:B------:R-:W-:Y:S05]  /*ccc0*/  WARPSYNC.COLLECTIVE R100, `(.L_x_15946) ;  /* 0x0000000064087348 */ /* 0x000fea0003c00000 */
[----:B------:R0:W1:Y:S02]  /*ccd0*/  SHFL.BFLY P1, R101, R105, R109, R110 ;  /* 0x0c00006d69657389 */ /* 0x000064000002006e */
[----:B01----:R-:W-:Y:S05]  /*cce0*/  ENDCOLLECTIVE ;  /* 0x000000000000791b */ /* 0x003fea0003800000 */
.L_x_15946:
[----:B------:R-:W-:Y:S01]  /*ccf0*/  HFMA2 R109, -RZ, RZ, 0, 9.5367431640625e-07 ;  /* 0x00000010ff6d7431 */ /* 0x000fe200000001ff */
[----:B------:R-:W-:-:S05]  /*cd00*/  MOV R96, R101 ;  /* 0x0000006500607202 */ /* 0x000fca0000000f00 */
[----:B------:R-:W-:-:S04]  /*cd10*/  FADD.FTZ R96, R97, R96 ;  /* 0x0000006061607221 */ /* 0x000fc80000010000 */
[----:B------:R-:W-:-:S07]  /*cd20*/  IMAD.MOV.U32 R105, RZ, RZ, R96 ;  /* 0x000000ffff697224 */ /* 0x000fce00078e0060 */
[----:B------:R-:W-:Y:S05]  /*cd30*/  WARPSYNC.COLLECTIVE R100, `(.L_x_15947) ;  /* 0x0000000064087348 */ /* 0x000fea0003c00000 */
[----:B------:R0:W1:Y:S02]  /*cd40*/  SHFL.BFLY P1, R101, R105, R109, R110 ;  /* 0x0c00006d69657389 */ /* 0x000064000002006e */
[----:B01----:R-:W-:Y:S05]  /*cd50*/  ENDCOLLECTIVE ;  /* 0x000000000000791b */ /* 0x003fea0003800000 */
.L_x_15947:
[----:B------:R-:W-:Y:S05]  /*cd60*/  BRA `(.L_x_15948) ;  /* 0xfffffff000dc7947 */ /* 0x000fea000383ffff */
.L_x_15949:
        /* <DEDUP_REMOVED lines=9> */
.L_x_20348:


//--------------------- .text._ZN10layer_norm13ln_fwd_kernelINS_13Kernel_traitsI6__halfffffjLj512ELj1ELj4ELj1ELj16ENS_18Kernel_traits_baseILj512ES2_ffffjLj128EEEEELb0ELb0ELb0ELb0EEEvNS_9FwdParamsE --------------------------
	.section	.text._ZN10layer_norm13ln_fwd_kernelINS_13Kernel_traitsI6__halfffffjLj512ELj1ELj4ELj1ELj16ENS_18Kernel_traits_baseILj512ES2_ffffjLj128EEEEELb0ELb0ELb0ELb0EEEvNS_9FwdParamsE,"ax",@progbits
	.align	128
        .global         _ZN10layer_norm13ln_fwd_kernelINS_13Kernel_traitsI6__halfffffjLj512ELj1ELj4ELj1ELj16ENS_18Kernel_traits_baseILj512ES2_ffffjLj128EEEEELb0ELb0ELb0ELb0EEEvNS_9FwdParamsE
        .type           _ZN10layer_norm13ln_fwd_kernelINS_13Kernel_traitsI6__halfffffjLj512ELj1ELj4ELj1ELj16ENS_18Kernel_traits_baseILj512ES2_ffffjLj128EEEEELb0ELb0ELb0ELb0EEEvNS_9FwdParamsE,@function
        .size           _ZN10layer_norm13ln_fwd_kernelINS_13Kernel_traitsI6__halfffffjLj512ELj1ELj4ELj1ELj16ENS_18Kernel_traits_baseILj512ES2_ffffjLj128EEEEELb0ELb0ELb0ELb0EEEvNS_9FwdParamsE,(.L_x_20349 - _ZN10layer_norm13ln_fwd_kernelINS_13Kernel_traitsI6__halfffffjLj512ELj1ELj4ELj1ELj16ENS_18Kernel_traits_baseILj512ES2_ffffjLj128EEEEELb0ELb0ELb0ELb0EEEvNS_9FwdParamsE)
        .other          _ZN10layer_norm13ln_fwd_kernelINS_13Kernel_traitsI6__halfffffjLj512ELj1ELj4ELj1ELj16ENS_18Kernel_traits_baseILj512ES2_ffffjLj128EEEEELb0ELb0ELb0ELb0EEEvNS_9FwdParamsE,@"STO_CUDA_ENTRY STV_DEFAULT"
_ZN10layer_norm13ln_fwd_kernelINS_13Kernel_traitsI6__halfffffjLj512ELj1ELj4ELj1ELj16ENS_18Kernel_traits_baseILj512ES2_ffffjLj128EEEEELb0ELb0ELb0ELb0EEEvNS_9FwdParamsE:
.text._ZN10layer_norm13ln_fwd_kernelINS_13Kernel_traitsI6__halfffffjLj512ELj1ELj4ELj1ELj16ENS_18Kernel_traits_baseILj512ES2_ffffjLj128EEEEELb0ELb0ELb0ELb0EEEvNS_9FwdParamsE:
[----:B------:R-:W-:Y:S01]  /*0000*/  LDC R1, c[0x0][0x37c] ;  /* 0x0000df00ff017b82 */ /* 0x000fe20000000800 */
[----:B------:R-:W0:Y:S07]  /*0010*/  S2R R29, SR_TID.X ;  /* 0x00000000001d7919 */ /* 0x000e2e0000002100 */
[----:B------:R-:W1:Y:S01]  /*0020*/  LDC R3, c[0x0][0x388] ;  /* 0x0000e200ff037b82 */ /* 0x000e620000000800 */
[----:B------:R-:W2:Y:S01]  /*0030*/  LDCU.64 UR10, c[0x0][0x438] ;  /* 0x00008700ff0a77ac */ /* 0x000ea20008000a00 */
[----:B------:R-:W-:Y:S01]  /*0040*/  BSSY.RECONVERGENT B0, `(.L_x_15950) ;  /* 0x000004c000007945 */ /* 0x000fe20003800200 */
[----:B------:R-:W3:Y:S05]  /*0050*/  LDCU.64 UR6, c[0x0][0x3a0] ;  /* 0x00007400ff0677ac */ /* 0x000eea0008000a00 */
[----:B------:R-:W4:Y:S01]  /*0060*/  S2UR UR4, SR_CTAID.X ;  /* 0x00000000000479c3 */ /* 0x000f220000002500 */
[----:B------:R-:W3:Y:S01]  /*0070*/  LDCU.64 UR8, c[0x0][0x3e0] ;  /* 0x00007c00ff0877ac */ /* 0x000ee20008000a00 */
[----:B--2---:R-:W-:-:S04]  /*0080*/  UISETP.NE.U32.AND UP1, UPT, UR10, URZ, UPT ;  /* 0x000000ff0a00728c */ /* 0x004fc8000bf25070 */
[----:B------:R-:W-:Y:S01]  /*0090*/  UISETP.NE.AND.EX UP1, UPT, UR11, URZ, UPT, UP1 ;  /* 0x000000ff0b00728c */ /* 0x000fe2000bf25310 */
[----:B-1----:R-:W-:Y:S01]  /*00a0*/  SHF.R.S32.HI R0, RZ, 0x1f, R3 ;  /* 0x0000001fff007819 */ /* 0x002fe20000011403 */
[----:B---3--:R-:W-:-:S03]  /*00b0*/  ULOP3.LUT UP0, URZ, UR6, UR8, URZ, 0xfc, !UPT ;  /* 0x0000000806ff7292 */ /* 0x008fc6000f80fcff */
[----:B------:R-:W-:Y:S02]  /*00c0*/  LEA.HI R28, R0, R3, RZ, 0x2 ;  /* 0x00000003001c7211 */ /* 0x000fe400078f10ff */
[C---:B0-----:R-:W-:Y:S01]  /*00d0*/  LOP3.LUT R3, R29.reuse, 0x1f, RZ, 0xc, !PT ;  /* 0x0000001f1d037812 */ /* 0x041fe200078e0cff */
[----:B----4-:R-:W-:Y:S01]  /*00e0*/  USHF.L.U32 UR4, UR4, 0x2, URZ ;  /* 0x0000000204047899 */ /* 0x010fe200080006ff */
[----:B------:R-:W-:Y:S01]  /*00f0*/  SHF.R.U32.HI R0, RZ, 0x5, R29 ;  /* 0x00000005ff007819 */ /* 0x000fe2000001161d */
[----:B------:R-:W-:Y:S01]  /*0100*/  ULOP3.LUT UP0, URZ, UR7, UR9, URZ, 0xfc, UP0 ;  /* 0x0000000907ff7292 */ /* 0x000fe2000800fcff */
[----:B------:R-:W-:Y:S01]  /*0110*/  LEA.HI.SX32 R28, R28, R3, 0x1e ;  /* 0x000000031c1c7211 */ /* 0x000fe200078ff2ff */
[----:B------:R-:W0:Y:S01]  /*0120*/  LDCU.64 UR6, c[0x0][0x358] ;  /* 0x00006b00ff0677ac */ /* 0x000e220008000a00 */
[----:B------:R-:W-:Y:S02]  /*0130*/  LOP3.LUT R29, R29, 0x1f, RZ, 0xc0, !PT ;  /* 0x0000001f1d1d7812 */ /* 0x000fe400078ec0ff */
[----:B------:R-:W-:Y:S01]  /*0140*/  LOP3.LUT R0, R0, UR4, RZ, 0xfc, !PT ;  /* 0x0000000400007c12 */ /* 0x000fe2000f8efcff */
[----:B------:R-:W-:Y:S06]  /*0150*/  BRA.U !UP1, `(.L_x_15951) ;  /* 0x0000000109887547 */ /* 0x000fec000b800000 */
[C---:B------:R-:W-:Y:S02]  /*0160*/  ISETP.GE.U32.AND P1, PT, R28.reuse, 0x40, PT ;  /* 0x000000401c00780c */ /* 0x040fe40003f26070 */
[C---:B------:R-:W-:Y:S02]  /*0170*/  ISETP.GE.U32.AND P2, PT, R28.reuse, 0x60, PT ;  /* 0x000000601c00780c */ /* 0x040fe40003f46070 */
[----:B------:R-:W-:Y:S02]  /*0180*/  ISETP.GE.U32.AND P0, PT, R28, 0x20, PT ;  /* 0x000000201c00780c */ /* 0x000fe40003f06070 */
[----:B------:R-:W-:-:S07]  /*0190*/  MOV R23, R29 ;  /* 0x0000001d00177202 */ /* 0x000fce0000000f00 */
[----:B------:R-:W1:Y:S04]  /*01a0*/  @P1 LDC.64 R8, c[0x0][0x3d0] ;  /* 0x0000f400ff081b82 */ /* 0x000e680000000a00 */
[----:B------:R-:W-:-:S04]  /*01b0*/  @P0 LOP3.LUT R23, R29, 0x20, RZ, 0xfc, !PT ;  /* 0x000000201d170812 */ /* 0x000fc800078efcff */
[----:B------:R-:W2:Y:S08]  /*01c0*/  @P1 LDC.64 R16, c[0x0][0x438] ;  /* 0x00010e00ff101b82 */ /* 0x000eb00000000a00 */
[----:B------:R-:W3:Y:S08]  /*01d0*/  @P2 LDC.64 R18, c[0x0][0x3d0] ;  /* 0x0000f400ff122b82 */ /* 0x000ef00000000a00 */
[----:B------:R-:W4:Y:S01]  /*01e0*/  @P2 LDC.64 R20, c[0x0][0x438] ;  /* 0x00010e00ff142b82 */ /* 0x000f220000000a00 */
[----:B-1----:R-:W-:-:S05]  /*01f0*/  @P1 IMAD.WIDE.U32 R8, R23, 0x8, R8 ;  /* 0x0000000817081825 */ /* 0x002fca00078e0008 */
[----:B0-----:R1:W5:Y:S01]  /*0200*/  @P1 LDG.E.64 R50, desc[UR6][R8.64] ;  /* 0x0000000608321981 */ /* 0x001362000c1e1b00 */
[C---:B--2---:R-:W-:Y:S01]  /*0210*/  @P1 IMAD.WIDE.U32 R16, R23.reuse, 0x8, R16 ;  /* 0x0000000817101825 */ /* 0x044fe200078e0010 */
[----:B------:R-:W-:Y:S01]  /*0220*/  @P1 IADD3 R23, PT, PT, R23, 0x20, RZ ;  /* 0x0000002017171810 */ /* 0x000fe20007ffe0ff */
[----:B------:R-:W0:Y:S03]  /*0230*/  @P0 LDC.64 R4, c[0x0][0x3d0] ;  /* 0x0000f400ff040b82 */ /* 0x000e260000000a00 */
[----:B------:R1:W5:Y:S01]  /*0240*/  @P1 LD.E.64 R12, desc[UR6][R16.64] ;  /* 0x00000006100c1980 */ /* 0x000362000c101b00 */
[----:B---3--:R-:W-:-:S04]  /*0250*/  @P2 IMAD.WIDE.U32 R18, R23, 0x8, R18 ;  /* 0x0000000817122825 */ /* 0x008fc800078e0012 */
[----:B------:R-:W2:Y:S01]  /*0260*/  @P0 LDC.64 R6, c[0x0][0x438] ;  /* 0x00010e00ff060b82 */ /* 0x000ea20000000a00 */
[----:B------:R1:W5:Y:S01]  /*0270*/  @P2 LDG.E.64 R2, desc[UR6][R18.64] ;  /* 0x0000000612022981 */ /* 0x000362000c1e1b00 */
[----:B----4-:R-:W-:-:S05]  /*0280*/  @P2 IMAD.WIDE.U32 R20, R23, 0x8, R20 ;  /* 0x0000000817142825 */ /* 0x010fca00078e0014 */
[----:B------:R1:W5:Y:S01]  /*0290*/  @P2 LD.E.64 R14, desc[UR6][R20.64] ;  /* 0x00000006140e2980 */ /* 0x000362000c101b00 */
[----:B0-----:R-:W-:-:S05]  /*02a0*/  @P0 IMAD.WIDE.U32 R4, R29, 0x8, R4 ;  /* 0x000000081d040825 */ /* 0x001fca00078e0004 */
[----:B------:R1:W5:Y:S01]  /*02b0*/  @P0 LDG.E.64 R52, desc[UR6][R4.64] ;  /* 0x0000000604340981 */ /* 0x000362000c1e1b00 */
[----:B--2---:R-:W-:-:S05]  /*02c0*/  @P0 IMAD.WIDE.U32 R6, R29, 0x8, R6 ;  /* 0x000000081d060825 */ /* 0x004fca00078e0006 */
[----:B------:R1:W5:Y:S01]  /*02d0*/  @P0 LD.E.64 R10, desc[UR6][R6.64] ;  /* 0x00000006060a0980 */ /* 0x000362000c101b00 */
[----:B------:R-:W-:Y:S02]  /*02e0*/  ISETP.GE.U32.AND P0, PT, R28, 0x80, PT ;  /* 0x000000801c00780c */ /* 0x000fe40003f06070 */
[----:B------:R-:W-:-:S11]  /*02f0*/  @P2 IADD3 R23, PT, PT, R23, 0x20, RZ ;  /* 0x0000002017172810 */ /* 0x000fd60007ffe0ff */
[----:B-1----:R-:W-:Y:S05]  /*0300*/  @!P0 BRA `(.L_x_15952) ;  /* 0x00000000007c8947 */ /* 0x002fea0003800000 */
[----:B------:R-:W0:Y:S08]  /*0310*/  LDC.64 R16, c[0x0][0x3d0] ;  /* 0x0000f400ff107b82 */ /* 0x000e300000000a00 */
[----:B------:R-:W1:Y:S01]  /*0320*/  LDC.64 R4, c[0x0][0x438] ;  /* 0x00010e00ff047b82 */ /* 0x000e620000000a00 */
[----:B0-----:R-:W-:-:S06]  /*0330*/  IMAD.WIDE.U32 R16, R23, 0x8, R16 ;  /* 0x0000000817107825 */ /* 0x001fcc00078e0010 */
[----:B------:R-:W5:Y:S01]  /*0340*/  LDG.E.64 R16, desc[UR6][R16.64] ;  /* 0x0000000610107981 */ /* 0x000f62000c1e1b00 */
[----:B-1----:R-:W-:-:S06]  /*0350*/  IMAD.WIDE.U32 R4, R23, 0x8, R4 ;  /* 0x0000000817047825 */ /* 0x002fcc00078e0004 */
[----:B------:R-:W5:Y:S01]  /*0360*/  LD.E.64 R4, desc[UR6][R4.64] ;  /* 0x0000000604047980 */ /* 0x000f62000c101b00 */
[----:B------:R-:W-:Y:S05]  /*0370*/  BRA `(.L_x_15952) ;  /* 0x0000000000607947 */ /* 0x000fea0003800000 */
.L_x_15951:
[C---:B------:R-:W-:Y:S02]  /*0380*/  ISETP.GE.U32.AND P1, PT, R28.reuse, 0x40, PT ;  /* 0x000000401c00780c */ /* 0x040fe40003f26070 */
[C---:B------:R-:W-:Y:S02]  /*0390*/  ISETP.GE.U32.AND P2, PT, R28.reuse, 0x60, PT ;  /* 0x000000601c00780c */ /* 0x040fe40003f46070 */
[C---:B------:R-:W-:Y:S02]  /*03a0*/  ISETP.GE.U32.AND P0, PT, R28.reuse, 0x20, PT ;  /* 0x000000201c00780c */ /* 0x040fe40003f06070 */
[----:B------:R-:W-:Y:S02]  /*03b0*/  ISETP.GE.U32.AND P3, PT, R28, 0x80, PT ;  /* 0x000000801c00780c */ /* 0x000fe40003f66070 */
[----:B------:R-:W-:-:S05]  /*03c0*/  MOV R25, R29 ;  /* 0x0000001d00197202 */ /* 0x000fca0000000f00 */
[----:B------:R-:W1:Y:S04]  /*03d0*/  @P1 LDC.64 R6, c[0x0][0x3d0] ;  /* 0x0000f400ff061b82 */ /* 0x000e680000000a00 */
[----:B------:R-:W-:-:S04]  /*03e0*/  @P0 LOP3.LUT R25, R29, 0x20, RZ, 0xfc, !PT ;  /* 0x000000201d190812 */ /* 0x000fc800078efcff */
[----:B------:R-:W2:Y:S08]  /*03f0*/  @P2 LDC.64 R8, c[0x0][0x3d0] ;  /* 0x0000f400ff082b82 */ /* 0x000eb00000000a00 */
[----:B------:R-:W3:Y:S08]  /*0400*/  @P3 LDC.64 R22, c[0x0][0x3d0] ;  /* 0x0000f400ff163b82 */ /* 0x000ef00000000a00 */
[----:B------:R-:W4:Y:S01]  /*0410*/  @P0 LDC.64 R18, c[0x0][0x3d0] ;  /* 0x0000f400ff120b82 */ /* 0x000f220000000a00 */
[C---:B-1----:R-:W-:Y:S01]  /*0420*/  @P1 IMAD.WIDE.U32 R6, R25.reuse, 0x8, R6 ;  /* 0x0000000819061825 */ /* 0x042fe200078e0006 */
[----:B------:R-:W-:-:S04]  /*0430*/  @P1 IADD3 R25, PT, PT, R25, 0x20, RZ ;  /* 0x0000002019191810 */ /* 0x000fc80007ffe0ff */
[----:B0-----:R0:W5:Y:S01]  /*0440*/  @P1 LDG.E.64 R50, desc[UR6][R6.64] ;  /* 0x0000000606321981 */ /* 0x001162000c1e1b00 */
[C---:B--2---:R-:W-:Y:S01]  /*0450*/  @P2 IMAD.WIDE.U32 R20, R25.reuse, 0x8, R8 ;  /* 0x0000000819142825 */ /* 0x044fe200078e0008 */
[----:B------:R-:W-:-:S04]  /*0460*/  @P2 IADD3 R25, PT, PT, R25, 0x20, RZ ;  /* 0x0000002019192810 */ /* 0x000fc80007ffe0ff */
[----:B------:R0:W5:Y:S01]  /*0470*/  @P2 LDG.E.64 R2, desc[UR6][R20.64] ;  /* 0x0000000614022981 */ /* 0x000162000c1e1b00 */
[----:B---3--:R-:W-:-:S05]  /*0480*/  @P3 IMAD.WIDE.U32 R8, R25, 0x8, R22 ;  /* 0x0000000819083825 */ /* 0x008fca00078e0016 */
[----:B------:R0:W5:Y:S01]  /*0490*/  @P3 LDG.E.64 R16, desc[UR6][R8.64] ;  /* 0x0000000608103981 */ /* 0x000162000c1e1b00 */
[----:B----4-:R-:W-:-:S05]  /*04a0*/  @P0 IMAD.WIDE.U32 R18, R29, 0x8, R18 ;  /* 0x000000081d120825 */ /* 0x010fca00078e0012 */
[----:B------:R0:W5:Y:S01]  /*04b0*/  @P0 LDG.E.64 R52, desc[UR6][R18.64] ;  /* 0x0000000612340981 */ /* 0x000162000c1e1b00 */
[----:B------:R-:W-:Y:S02]  /*04c0*/  @P0 CS2R R10, SRZ ;  /* 0x00000000000a0805 */ /* 0x000fe4000001ff00 */
[----:B------:R-:W-:Y:S02]  /*04d0*/  @P1 CS2R R12, SRZ ;  /* 0x00000000000c1805 */ /* 0x000fe4000001ff00 */
[----:B------:R-:W-:Y:S02]  /*04e0*/  @P2 CS2R R14, SRZ ;  /* 0x00000000000e2805 */ /* 0x000fe4000001ff00 */
[----:B------:R-:W-:-:S07]  /*04f0*/  @P3 CS2R R4, SRZ ;  /* 0x0000000000043805 */ /* 0x000fce000001ff00 */
.L_x_15952:
[----:B------:R-:W-:Y:S05]  /*0500*/  BSYNC.RECONVERGENT B0 ;  /* 0x0000000000007941 */ /* 0x000fea0003800200 */
.L_x_15950:
[----:B------:R-:W1:Y:S02]  /*0510*/  LDCU UR4, c[0x0][0x384] ;  /* 0x00007080ff0477ac */ /* 0x000e640008000800 */
[----:B-1----:R-:W-:-:S13]  /*0520*/  ISETP.GE.AND P0, PT, R0, UR4, PT ;  /* 0x0000000400007c0c */ /* 0x002fda000bf06270 */
[----:B------:R-:W-:Y:S05]  /*0530*/  @P0 EXIT ;  /* 0x000000000000094d */ /* 0x000fea0003800000 */
[----:B-----5:R-:W-:Y:S01]  /*0540*/  MOV R49, R2 ;  /* 0x0000000200317202 */ /* 0x020fe20000000f00 */
[----:B------:R-:W1:Y:S01]  /*0550*/  LDCU.U8 UR4, c[0x0][0x410] ;  /* 0x00008200ff0477ac */ /* 0x000e620008000000 */
[--C-:B------:R-:W-:Y:S02]  /*0560*/  SHF.R.U64 R54, R2, 0x10, R3.reuse ;  /* 0x0000001002367819 */ /* 0x100fe40000001203 */
[----:B0-----:R-:W-:Y:S01]  /*0570*/  MOV R8, R3 ;  /* 0x0000000300087202 */ /* 0x001fe20000000f00 */
[----:B------:R-:W-:Y:S01]  /*0580*/  UISETP.NE.U32.AND UP1, UPT, UR8, URZ, UPT ;  /* 0x000000ff0800728c */ /* 0x000fe2000bf25070 */
[----:B------:R-:W-:Y:S01]  /*0590*/  MOV R2, R52 ;  /* 0x0000003400027202 */ /* 0x000fe20000000f00 */
[----:B------:R-:W0:Y:S01]  /*05a0*/  LDCU UR8, c[0x0][0x448] ;  /* 0x00008900ff0877ac */ /* 0x000e220008000800 */
[----:B------:R-:W-:Y:S02]  /*05b0*/  SHF.R.U32.HI R3, RZ, 0x10, R3 ;  /* 0x00000010ff037819 */ /* 0x000fe40000011603 */
[----:B------:R-:W-:Y:S01]  /*05c0*/  PRMT R55, R2, 0x7610, R55 ;  /* 0x0000761002377816 */ /* 0x000fe20000000037 */
[----:B------:R-:W-:Y:S01]  /*05d0*/  UISETP.NE.AND.EX UP1, UPT, UR9, URZ, UPT, UP1 ;  /* 0x000000ff0900728c */ /* 0x000fe2000bf25310 */
[----:B------:R-:W-:Y:S01]  /*05e0*/  PRMT R49, R49, 0x5410, R8 ;  /* 0x0000541031317816 */ /* 0x000fe20000000008 */
[----:B------:R-:W2:Y:S01]  /*05f0*/  LDCU UR9, c[0x0][0x388] ;  /* 0x00007100ff0977ac */ /* 0x000ea20008000800 */
[----:B------:R-:W-:-:S02]  /*0600*/  PRMT R54, R54, 0x5410, R3 ;  /* 0x0000541036367816 */ /* 0x000fc40000000003 */
[----:B------:R-:W-:Y:S01]  /*0610*/  MOV R2, R53 ;  /* 0x0000003500027202 */ /* 0x000fe20000000f00 */
[----:B------:R-:W3:Y:S01]  /*0620*/  LDCU.64 UR10, c[0x0][0x3a0] ;  /* 0x00007400ff0a77ac */ /* 0x000ee20008000a00 */
[----:B------:R-:W-:Y:S02]  /*0630*/  MOV R3, R50 ;  /* 0x0000003200037202 */ /* 0x000fe40000000f00 */
[----:B------:R-:W-:Y:S01]  /*0640*/  MOV R8, R51 ;  /* 0x0000003300087202 */ /* 0x000fe20000000f00 */
[----:B------:R-:W4:Y:S01]  /*0650*/  LDCU.64 UR12, c[0x0][0x3e0] ;  /* 0x00007c00ff0c77ac */ /* 0x000f220008000a00 */
[----:B------:R-:W-:Y:S02]  /*0660*/  PRMT R55, R55, 0x5410, R2 ;  /* 0x0000541037377816 */ /* 0x000fe40000000002 */
[----:B------:R-:W-:Y:S01]  /*0670*/  PRMT R56, R3, 0x5410, R8 ;  /* 0x0000541003387816 */ /* 0x000fe20000000008 */
[----:B------:R-:W-:Y:S01]  /*0680*/  HADD2.F32 R3, -RZ, R5.H0_H0 ;  /* 0x20000005ff037230 */ /* 0x000fe20000004100 */
[----:B------:R-:W-:Y:S01]  /*0690*/  SHF.R.U32.HI R57, RZ, 0x10, R13 ;  /* 0x00000010ff397819 */ /* 0x000fe2000001160d */
[----:B-1----:R-:W-:Y:S01]  /*06a0*/  UISETP.NE.AND UP2, UPT, UR4, URZ, UPT ;  /* 0x000000ff0400728c */ /* 0x002fe2000bf45270 */
[----:B------:R-:W-:-:S02]  /*06b0*/  SHF.R.U64 R2, R14, 0x10, R15 ;  /* 0x000000100e027819 */ /* 0x000fc4000000120f */
[----:B------:R-:W-:Y:S02]  /*06c0*/  MOV R18, R16 ;  /* 0x0000001000127202 */ /* 0x000fe40000000f00 */
[----:B------:R-:W-:Y:S02]  /*06d0*/  MOV R19, R17 ;  /* 0x0000001100137202 */ /* 0x000fe40000000f00 */
[--C-:B------:R-:W-:Y:S02]  /*06e0*/  SHF.R.U64 R6, R16, 0x10, R17.reuse ;  /* 0x0000001010067819 */ /* 0x100fe40000001211 */
[----:B------:R-:W-:Y:S02]  /*06f0*/  SHF.R.U32.HI R7, RZ, 0x10, R17 ;  /* 0x00000010ff077819 */ /* 0x000fe40000011611 */
[--C-:B------:R-:W-:Y:S01]  /*0700*/  SHF.R.U64 R9, R4, 0x10, R5.reuse ;  /* 0x0000001004097819 */ /* 0x100fe20000001205 */
[----:B------:R-:W-:Y:S01]  /*0710*/  HADD2.F32 R6, -RZ, R6.H0_H0 ;  /* 0x20000006ff067230 */ /* 0x000fe20000004100 */
[----:B------:R-:W-:Y:S01]  /*0720*/  SHF.R.U32.HI R8, RZ, 0x10, R5 ;  /* 0x00000010ff087819 */ /* 0x000fe20000011605 */
[----:B------:R-:W-:Y:S01]  /*0730*/  HADD2.F32 R5, -RZ, R18.H0_H0 ;  /* 0x20000012ff057230 */ /* 0x000fe20000004100 */
[----:B------:R-:W-:Y:S01]  /*0740*/  PRMT R57, R57, 0x5410, R2 ;  /* 0x0000541039397816 */ /* 0x000fe20000000002 */
[----:B------:R-:W-:Y:S01]  /*0750*/  HADD2.F32 R2, -RZ, R4.H0_H0 ;  /* 0x20000004ff027230 */ /* 0x000fe20000004100 */
[----:B------:R-:W-:Y:S01]  /*0760*/  SHF.R.U32.HI R60, RZ, 0x10, R15 ;  /* 0x00000010ff3c7819 */ /* 0x000fe2000001160f */
[----:B------:R-:W-:Y:S01]  /*0770*/  HADD2.F32 R4, -RZ, R19.H0_H0 ;  /* 0x20000013ff047230 */ /* 0x000fe20000004100 */
[----:B------:R-:W-:Y:S01]  /*0780*/  PLOP3.LUT P1, PT, PT, PT, UP1, 0x80, 0x8 ;  /* 0x000000000008781c */ /* 0x000fe20003f2f018 */
[----:B------:R-:W-:-:S02]  /*0790*/  HADD2.F32 R7, -RZ, R7.H0_H0 ;  /* 0x20000007ff077230 */ /* 0x000fc40000004100 */
[----:B------:R-:W-:Y:S02]  /*07a0*/  HADD2.F32 R9, -RZ, R9.H0_H0 ;  /* 0x20000009ff097230 */ /* 0x000fe40000004100 */
[----:B0-234-:R-:W-:-:S08]  /*07b0*/  HADD2.F32 R8, -RZ, R8.H0_H0 ;  /* 0x20000008ff087230 */ /* 0x01dfd00000004100 */
.L_x_15974:
[----:B0-----:R-:W0:Y:S01]  /*07c0*/  @P1 LDC.64 R20, c[0x0][0x3e0] ;  /* 0x0000f800ff141b82 */ /* 0x001e220000000a00 */
[----:B------:R-:W-:Y:S02]  /*07d0*/  HFMA2 R47, -RZ, RZ, 1.875, 0 ;  /* 0x3f800000ff2f7431 */ /* 0x000fe400000001ff */
[----:B0-----:R-:W-:-:S05]  /*07e0*/  @P1 IMAD.WIDE R20, R0, 0x4, R20 ;  /* 0x0000000400141825 */ /* 0x001fca00078e0214 */
[----:B------:R0:W5:Y:S01]  /*07f0*/  @P1 LDG.E R47, desc[UR6][R20.64] ;  /* 0x00000006142f1981 */ /* 0x000162000c1e1900 */
[----:B------:R-:W-:Y:S01]  /*0800*/  IMAD R22, R0, UR9, RZ ;  /* 0x0000000900167c24 */ /* 0x000fe2000f8e02ff */
[----:B------:R-:W-:Y:S01]  /*0810*/  ISETP.GE.U32.AND P0, PT, R28, 0x20, PT ;  /* 0x000000201c00780c */ /* 0x000fe20003f06070 */
[----:B------:R-:W-:Y:S03]  /*0820*/  BSSY.RECONVERGENT B0, `(.L_x_15953) ;  /* 0x000002d000007945 */ /* 0x000fe60003800200 */
[----:B------:R-:W-:-:S04]  /*0830*/  SHF.R.S32.HI R23, RZ, 0x1f, R22 ;  /* 0x0000001fff177819 */ /* 0x000fc80000011416 */
[----:B------:R-:W-:-:S04]  /*0840*/  LEA.HI R22, R23, R22, RZ, 0x2 ;  /* 0x0000001617167211 */ /* 0x000fc800078f10ff */
[----:B------:R-:W-:-:S04]  /*0850*/  LEA.HI.SX32 R46, R22, R29, 0x1e ;  /* 0x0000001d162e7211 */ /* 0x000fc800078ff2ff */
[----:B------:R-:W-:Y:S01]  /*0860*/  MOV R48, R46 ;  /* 0x0000002e00307202 */ /* 0x000fe20000000f00 */
[----:B0-----:R-:W-:Y:S06]  /*0870*/  @!P0 BRA `(.L_x_15954) ;  /* 0x00000000009c8947 */ /* 0x001fec0003800000 */
[----:B------:R-:W-:Y:S01]  /*0880*/  ISETP.NE.U32.AND P2, PT, RZ, UR10, PT ;  /* 0x0000000aff007c0c */ /* 0x000fe2000bf45070 */
[----:B------:R-:W0:Y:S01]  /*0890*/  LDC.64 R20, c[0x0][0x390] ;  /* 0x0000e400ff147b82 */ /* 0x000e220000000a00 */
[----:B------:R-:W1:Y:S02]  /*08a0*/  @UP0 LDCU.64 UR4, c[0x0][0x3a8] ;  /* 0x00007500ff0407ac */ /* 0x000e640008000a00 */
[----:B------:R-:W-:-:S13]  /*08b0*/  ISETP.NE.AND.EX P2, PT, RZ, UR11, PT, P2 ;  /* 0x0000000bff007c0c */ /* 0x000fda000bf45320 */
[----:B------:R-:W2:Y:S01]  /*08c0*/  @P2 LDC.64 R24, c[0x0][0x3a0] ;  /* 0x0000e800ff182b82 */ /* 0x000ea20000000a00 */
[----:B0-----:R-:W-:-:S06]  /*08d0*/  IMAD.WIDE.U32 R20, R46, 0x10, R20 ;  /* 0x000000102e147825 */ /* 0x001fcc00078e0014 */
[----:B------:R-:W3:Y:S01]  /*08e0*/  LDG.E.128 R20, desc[UR6][R20.64] ;  /* 0x0000000614147981 */ /* 0x000ee2000c1e1d00 */
[----:B--2---:R-:W-:-:S06]  /*08f0*/  @P2 IMAD.WIDE.U32 R24, R46, 0x10, R24 ;  /* 0x000000102e182825 */ /* 0x004fcc00078e0018 */
[----:B------:R-:W3:Y:S01]  /*0900*/  @P2 LDG.E.128 R24, desc[UR6][R24.64] ;  /* 0x0000000618182981 */ /* 0x000ee2000c1e1d00 */
[----:B------:R-:W-:Y:S02]  /*0910*/  PLOP3.LUT P3, PT, PT, PT, UP0, 0x80, 0x8 ;  /* 0x000000000008781c */ /* 0x000fe40003f6f008 */
[----:B------:R-:W-:Y:S02]  /*0920*/  MOV R59, 0x10 ;  /* 0x00000010003b7802 */ /* 0x000fe40000000f00 */
[----:B------:R-:W-:Y:S01]  /*0930*/  PLOP3.LUT P4, PT, PT, PT, UP0, 0x80, 0x8 ;  /* 0x000000000008781c */ /* 0x000fe20003f8f008 */
[-C--:B---3-5:R-:W-:Y:S01]  /*0940*/  @P2 FFMA.FTZ R30, R20, R47.reuse, R24 ;  /* 0x0000002f141e2223 */ /* 0x0a8fe20000010018 */
[-C--:B------:R-:W-:Y:S01]  /*0950*/  @P2 FFMA.FTZ R34, R21, R47.reuse, R25 ;  /* 0x0000002f15222223 */ /* 0x080fe20000010019 */
[-C--:B------:R-:W-:Y:S01]  /*0960*/  @P2 FFMA.FTZ R38, R22, R47.reuse, R26 ;  /* 0x0000002f16262223 */ /* 0x080fe2000001001a */
[----:B------:R-:W-:-:S05]  /*0970*/  @P2 FFMA.FTZ R42, R23, R47, R27 ;  /* 0x0000002f172a2223 */ /* 0x000fca000001001b */
[----:B-1----:R-:W-:Y:S01]  /*0980*/  @P3 IMAD.WIDE.U32 R24, R46, R59, UR4 ;  /* 0x000000042e183e25 */ /* 0x002fe2000f8e003b */
[----:B------:R-:W-:Y:S02]  /*0990*/  @P2 MOV R16, R30 ;  /* 0x0000001e00102202 */ /* 0x000fe40000000f00 */
[----:B------:R-:W-:Y:S02]  /*09a0*/  @P2 MOV R17, R34 ;  /* 0x0000002200112202 */ /* 0x000fe40000000f00 */
[----:B------:R-:W-:Y:S02]  /*09b0*/  @P2 MOV R18, R38 ;  /* 0x0000002600122202 */ /* 0x000fe40000000f00 */
[----:B------:R-:W-:Y:S01]  /*09c0*/  @P2 MOV R19, R42 ;  /* 0x0000002a00132202 */ /* 0x000fe20000000f00 */
[----:B------:R-:W-:Y:S06]  /*09d0*/  @P2 BRA `(.L_x_15955) ;  /* 0x00000000003c2947 */ /* 0x000fec0003800000 */
[----:B------:R-:W-:-:S04]  /*09e0*/  UISETP.NE.U32.AND UP1, UPT, UR12, URZ, UPT ;  /* 0x000000ff0c00728c */ /* 0x000fc8000bf25070 */
[----:B------:R-:W-:-:S06]  /*09f0*/  UISETP.NE.AND.EX UP1, UPT, UR13, URZ, UPT, UP1 ;  /* 0x000000ff0d00728c */ /* 0x000fcc000bf25310 */
[----:B------:R-:W-:-:S13]  /*0a00*/  PLOP3.LUT P1, PT, PT, PT, UP1, 0x80, 0x8 ;  /* 0x000000000008781c */ /* 0x000fda0003f2f018 */
[-C--:B------:R-:W-:Y:S01]  /*0a10*/  @P1 FMUL.FTZ R16, R20, R47.reuse ;  /* 0x0000002f14101220 */ /* 0x080fe20000410000 */
[-C--:B------:R-:W-:Y:S01]  /*0a20*/  @P1 FMUL.FTZ R17, R21, R47.reuse ;  /* 0x0000002f15111220 */ /* 0x080fe20000410000 */
[-C--:B------:R-:W-:Y:S01]  /*0a30*/  @P1 FMUL.FTZ R18, R22, R47.reuse ;  /* 0x0000002f16121220 */ /* 0x080fe20000410000 */
[-C--:B------:R-:W-:Y:S02]  /*0a40*/  @P1 FMUL.FTZ R19, R23, R47.reuse ;  /* 0x0000002f17131220 */ /* 0x080fe40000410000 */
[----:B------:R-:W-:Y:S01]  /*0a50*/  @P1 MOV R30, R16 ;  /* 0x00000010001e1202 */ /* 0x000fe20000000f00 */
[----:B------:R-:W-:Y:S01]  /*0a60*/  @!P1 FMUL.FTZ R30, R20, R47 ;  /* 0x0000002f141e9220 */ /* 0x000fe20000410000 */
[----:B------:R-:W-:Y:S01]  /*0a70*/  @P1 MOV R34, R17 ;  /* 0x0000001100221202 */ /* 0x000fe20000000f00 */
[-C--:B------:R-:W-:Y:S01]  /*0a80*/  @!P1 FMUL.FTZ R34, R21, R47.reuse ;  /* 0x0000002f15229220 */ /* 0x080fe20000410000 */
[----:B------:R-:W-:Y:S01]  /*0a90*/  @P1 MOV R38, R18 ;  /* 0x0000001200261202 */ /* 0x000fe20000000f00 */
[----:B------:R-:W-:Y:S01]  /*0aa0*/  @!P1 FMUL.FTZ R38, R22, R47 ;  /* 0x0000002f16269220 */ /* 0x000fe20000410000 */
[----:B------:R-:W-:Y:S01]  /*0ab0*/  @P1 MOV R42, R19 ;  /* 0x00000013002a1202 */ /* 0x000fe20000000f00 */
[----:B------:R-:W-:-:S07]  /*0ac0*/  @!P1 FMUL.FTZ R42, R23, R47 ;  /* 0x0000002f172a9220 */ /* 0x000fce0000410000 */
.L_x_15955:
[----:B------:R0:W-:Y:S01]  /*0ad0*/  @P4 STG.E.128 desc[UR6][R24.64], R16 ;  /* 0x0000001018004986 */ /* 0x0001e2000c101d06 */
[----:B------:R-:W-:-:S07]  /*0ae0*/  IADD3 R48, PT, PT, R46, 0x20, RZ ;  /* 0x000000202e307810 */ /* 0x000fce0007ffe0ff */
.L_x_15954:
[----:B------:R-:W-:Y:S05]  /*0af0*/  BSYNC.RECONVERGENT B0 ;  /* 0x0000000000007941 */ /* 0x000fea0003800200 */
.L_x_15953:
[----:B------:R-:W-:Y:S01]  /*0b00*/  ISETP.GE.U32.AND P2, PT, R28, 0x40, PT ;  /* 0x000000401c00780c */ /* 0x000fe20003f46070 */
[----:B------:R-:W-:Y:S03]  /*0b10*/  BSSY.RECONVERGENT B0, `(.L_x_15956) ;  /* 0x0000025000007945 */ /* 0x000fe60003800200 */
[----:B------:R-:W-:-:S09]  /*0b20*/  P2R R20, PR, RZ, 0x4 ;  /* 0x00000004ff147803 */ /* 0x000fd20000000000 */
[----:B------:R-:W-:Y:S05]  /*0b30*/  @!P2 BRA `(.L_x_15957) ;  /* 0x000000000088a947 */ /* 0x000fea0003800000 */
[----:B------:R-:W-:Y:S01]  /*0b40*/  ISETP.NE.U32.AND P2, PT, RZ, UR10, PT ;  /* 0x0000000aff007c0c */ /* 0x000fe2000bf45070 */
[----:B------:R-:W1:Y:S01]  /*0b50*/  LDC.64 R20, c[0x0][0x390] ;  /* 0x0000e400ff147b82 */ /* 0x000e620000000a00 */
[----:B------:R-:W2:Y:S02]  /*0b60*/  @UP0 LDCU.64 UR4, c[0x0][0x3a8] ;  /* 0x00007500ff0407ac */ /* 0x000ea40008000a00 */
[----:B------:R-:W-:-:S13]  /*0b70*/  ISETP.NE.AND.EX P2, PT, RZ, UR11, PT, P2 ;  /* 0x0000000bff007c0c */ /* 0x000fda000bf45320 */
[----:B0-----:R-:W0:Y:S01]  /*0b80*/  @P2 LDC.64 R24, c[0x0][0x3a0] ;  /* 0x0000e800ff182b82 */ /* 0x001e220000000a00 */
[----:B-1----:R-:W-:-:S06]  /*0b90*/  IMAD.WIDE.U32 R20, R48, 0x10, R20 ;  /* 0x0000001030147825 */ /* 0x002fcc00078e0014 */
[----:B------:R-:W3:Y:S01]  /*0ba0*/  LDG.E.128 R20, desc[UR6][R20.64] ;  /* 0x0000000614147981 */ /* 0x000ee2000c1e1d00 */
[----:B0-----:R-:W-:-:S06]  /*0bb0*/  @P2 IMAD.WIDE.U32 R24, R48, 0x10, R24 ;  /* 0x0000001030182825 */ /* 0x001fcc00078e0018 */
[----:B------:R-:W3:Y:S01]  /*0bc0*/  @P2 LDG.E.128 R24, desc[UR6][R24.64] ;  /* 0x0000000618182981 */ /* 0x000ee2000c1e1d00 */
[----:B------:R-:W-:Y:S02]  /*0bd0*/  PLOP3.LUT P4, PT, PT, PT, UP0, 0x80, 0x8 ;  /* 0x000000000008781c */ /* 0x000fe40003f8f008 */
[----:B------:R-:W-:Y:S01]  /*0be0*/  PLOP3.LUT P3, PT, PT, PT, UP0, 0x80, 0x8 ;  /* 0x000000000008781c */ /* 0x000fe20003f6f008 */
[-C--:B---3-5:R-:W-:Y:S01]  /*0bf0*/  @P2 FFMA.FTZ R43, R23, R47.reuse, R27 ;  /* 0x0000002f172b2223 */ /* 0x0a8fe2000001001b */
[----:B------:R-:W-:Y:S02]  /*0c00*/  HFMA2 R27, -RZ, RZ, 0, 9.5367431640625e-07 ;  /* 0x00000010ff1b7431 */ /* 0x000fe400000001ff */
[-C--:B------:R-:W-:Y:S01]  /*0c10*/  @P2 FFMA.FTZ R31, R20, R47.reuse, R24 ;  /* 0x0000002f141f2223 */ /* 0x080fe20000010018 */
[-C--:B------:R-:W-:Y:S01]  /*0c20*/  @P2 FFMA.FTZ R35, R21, R47.reuse, R25 ;  /* 0x0000002f15232223 */ /* 0x080fe20000010019 */
[----:B------:R-:W-:-:S05]  /*0c30*/  @P2 FFMA.FTZ R39, R22, R47, R26 ;  /* 0x0000002f16272223 */ /* 0x000fca000001001a */
[----:B--2---:R-:W-:Y:S01]  /*0c40*/  @P4 IMAD.WIDE.U32 R24, R48, R27, UR4 ;  /* 0x0000000430184e25 */ /* 0x004fe2000f8e001b */
[----:B------:R-:W-:Y:S02]  /*0c50*/  @P2 MOV R16, R31 ;  /* 0x0000001f00102202 */ /* 0x000fe40000000f00 */
[----:B------:R-:W-:Y:S02]  /*0c60*/  @P2 MOV R17, R35 ;  /* 0x0000002300112202 */ /* 0x000fe40000000f00 */
[----:B------:R-:W-:Y:S02]  /*0c70*/  @P2 MOV R18, R39 ;  /* 0x0000002700122202 */ /* 0x000fe40000000f00 */
[----:B------:R-:W-:Y:S01]  /*0c80*/  @P2 MOV R19, R43 ;  /* 0x0000002b00132202 */ /* 0x000fe20000000f00 */
[----:B------:R-:W-:Y:S06]  /*0c90*/  @P2 BRA `(.L_x_15958) ;  /* 0x0000000000282947 */ /* 0x000fec0003800000 */
[----:B------:R-:W-:Y:S01]  /*0ca0*/  ISETP.NE.U32.AND P2, PT, RZ, UR12, PT ;  /* 0x0000000cff007c0c */ /* 0x000fe2000bf45070 */
[-C--:B------:R-:W-:Y:S01]  /*0cb0*/  FMUL.FTZ R31, R20, R47.reuse ;  /* 0x0000002f141f7220 */ /* 0x080fe20000410000 */
[-C--:B------:R-:W-:Y:S01]  /*0cc0*/  FMUL.FTZ R35, R21, R47.reuse ;  /* 0x0000002f15237220 */ /* 0x080fe20000410000 */
[-C--:B------:R-:W-:Y:S01]  /*0cd0*/  FMUL.FTZ R39, R22, R47.reuse ;  /* 0x0000002f16277220 */ /* 0x080fe20000410000 */
[----:B------:R-:W-:Y:S01]  /*0ce0*/  ISETP.NE.AND.EX P2, PT, RZ, UR13, PT, P2 ;  /* 0x0000000dff007c0c */ /* 0x000fe2000bf45320 */
[----:B------:R-:W-:-:S12]  /*0cf0*/  FMUL.FTZ R43, R23, R47 ;  /* 0x0000002f172b7220 */ /* 0x000fd80000410000 */
[----:B------:R-:W-:Y:S02]  /*0d00*/  @P2 MOV R16, R31 ;  /* 0x0000001f00102202 */ /* 0x000fe40000000f00 */
[----:B------:R-:W-:Y:S02]  /*0d10*/  @P2 MOV R17, R35 ;  /* 0x0000002300112202 */ /* 0x000fe40000000f00 */
[----:B------:R-:W-:Y:S02]  /*0d20*/  @P2 MOV R18, R39 ;  /* 0x0000002700122202 */ /* 0x000fe40000000f00 */
[----:B------:R-:W-:-:S07]  /*0d30*/  @P2 MOV R19, R43 ;  /* 0x0000002b00132202 */ /* 0x000fce0000000f00 */
.L_x_15958:
[----:B------:R1:W-:Y:S01]  /*0d40*/  @P3 STG.E.128 desc[UR6][R24.64], R16 ;  /* 0x0000001018003986 */ /* 0x0003e2000c101d06 */
[----:B------:R-:W-:-:S07]  /*0d50*/  IADD3 R48, PT, PT, R48, 0x20, RZ ;  /* 0x0000002030307810 */ /* 0x000fce0007ffe0ff */
.L_x_15957:
[----:B------:R-:W-:Y:S05]  /*0d60*/  BSYNC.RECONVERGENT B0 ;  /* 0x0000000000007941 */ /* 0x000fea0003800200 */
.L_x_15956:
[----:B------:R-:W-:Y:S01]  /*0d70*/  ISETP.GE.U32.AND P2, PT, R28, 0x60, PT ;  /* 0x000000601c00780c */ /* 0x000fe20003f46070 */
[----:B------:R-:W-:Y:S03]  /*0d80*/  BSSY.RECONVERGENT B0, `(.L_x_15959) ;  /* 0x0000025000007945 */ /* 0x000fe60003800200 */
[----:B------:R-:W-:-:S09]  /*0d90*/  P2R R20, PR, RZ, 0x4 ;  /* 0x00000004ff147803 */ /* 0x000fd20000000000 */
[----:B------:R-:W-:Y:S05]  /*0da0*/  @!P2 BRA `(.L_x_15960) ;  /* 0x000000000088a947 */ /* 0x000fea0003800000 */
[----:B------:R-:W-:Y:S01]  /*0db0*/  ISETP.NE.U32.AND P2, PT, RZ, UR10, PT ;  /* 0x0000000aff007c0c */ /* 0x000fe2000bf45070 */
[----:B------:R-:W2:Y:S01]  /*0dc0*/  LDC.64 R20, c[0x0][0x390] ;  /* 0x0000e400ff147b82 */ /* 0x000ea20000000a00 */
[----:B------:R-:W3:Y:S02]  /*0dd0*/  @UP0 LDCU.64 UR4, c[0x0][0x3a8] ;  /* 0x00007500ff0407ac */ /* 0x000ee40008000a00 */
[----:B------:R-:W-:-:S13]  /*0de0*/  ISETP.NE.AND.EX P2, PT, RZ, UR11, PT, P2 ;  /* 0x0000000bff007c0c */ /* 0x000fda000bf45320 */
[----:B01----:R-:W0:Y:S01]  /*0df0*/  @P2 LDC.64 R24, c[0x0][0x3a0] ;  /* 0x0000e800ff182b82 */ /* 0x003e220000000a00 */
[----:B--2---:R-:W-:-:S06]  /*0e00*/  IMAD.WIDE.U32 R20, R48, 0x10, R20 ;  /* 0x0000001030147825 */ /* 0x004fcc00078e0014 */
[----:B------:R-:W2:Y:S01]  /*0e10*/  LDG.E.128 R20, desc[UR6][R20.64] ;  /* 0x0000000614147981 */ /* 0x000ea2000c1e1d00 */
[----:B0-----:R-:W-:-:S06]  /*0e20*/  @P2 IMAD.WIDE.U32 R24, R48, 0x10, R24 ;  /* 0x0000001030182825 */ /* 0x001fcc00078e0018 */
[----:B------:R-:W2:Y:S01]  /*0e30*/  @P2 LDG.E.128 R24, desc[UR6][R24.64] ;  /* 0x0000000618182981 */ /* 0x000ea2000c1e1d00 */
[----:B------:R-:W-:Y:S02]  /*0e40*/  PLOP3.LUT P4, PT, PT, PT, UP0, 0x80, 0x8 ;  /* 0x000000000008781c */ /* 0x000fe40003f8f008 */
[----:B------:R-:W-:Y:S01]  /*0e50*/  PLOP3.LUT P3, PT, PT, PT, UP0, 0x80, 0x8 ;  /* 0x000000000008781c */ /* 0x000fe20003f6f008 */
[-C--:B--2--5:R-:W-:Y:S01]  /*0e60*/  @P2 FFMA.FTZ R44, R23, R47.reuse, R27 ;  /* 0x0000002f172c2223 */ /* 0x0a4fe2000001001b */
[----:B------:R-:W-:Y:S02]  /*0e70*/  HFMA2 R27, -RZ, RZ, 0, 9.5367431640625e-07 ;  /* 0x00000010ff1b7431 */ /* 0x000fe400000001ff */
[-C--:B------:R-:W-:Y:S01]  /*0e80*/  @P2 FFMA.FTZ R32, R20, R47.reuse, R24 ;  /* 0x0000002f14202223 */ /* 0x080fe20000010018 */
[-C--:B------:R-:W-:Y:S01]  /*0e90*/  @P2 FFMA.FTZ R36, R21, R47.reuse, R25 ;  /* 0x0000002f15242223 */ /* 0x080fe20000010019 */
[----:B------:R-:W-:-:S05]  /*0ea0*/  @P2 FFMA.FTZ R40, R22, R47, R26 ;  /* 0x0000002f16282223 */ /* 0x000fca000001001a */
[----:B---3--:R-:W-:Y:S01]  /*0eb0*/  @P4 IMAD.WIDE.U32 R24, R48, R27, UR4 ;  /* 0x0000000430184e25 */ /* 0x008fe2000f8e001b */
        /* <DEDUP_REMOVED lines=15> */
.L_x_15961:
[----:B------:R2:W-:Y:S01]  /*0fb0*/  @P3 STG.E.128 desc[UR6][R24.64], R16 ;  /* 0x0000001018003986 */ /* 0x0005e2000c101d06 */
[----:B------:R-:W-:-:S07]  /*0fc0*/  IADD3 R48, PT, PT, R48, 0x20, RZ ;  /* 0x0000002030307810 */ /* 0x000fce0007ffe0ff */
.L_x_15960:
[----:B------:R-:W-:Y:S05]  /*0fd0*/  BSYNC.RECONVERGENT B0 ;  /* 0x0000000000007941 */ /* 0x000fea0003800200 */
.L_x_15959:
[----:B------:R-:W-:Y:S01]  /*0fe0*/  ISETP.GE.U32.AND P2, PT, R28, 0x80, PT ;  /* 0x000000801c00780c */ /* 0x000fe20003f46070 */
[----:B------:R-:W-:Y:S03]  /*0ff0*/  BSSY.RECONVERGENT B0, `(.L_x_15962) ;  /* 0x0000024000007945 */ /* 0x000fe60003800200 */
[----:B------:R-:W-:-:S09]  /*1000*/  P2R R20, PR, RZ, 0x4 ;  /* 0x00000004ff147803 */ /* 0x000fd20000000000 */
[----:B------:R-:W-:Y:S05]  /*1010*/  @!P2 BRA `(.L_x_15963) ;  /* 0x000000000084a947 */ /* 0x000fea0003800000 */
[----:B------:R-:W-:Y:S01]  /*1020*/  ISETP.NE.U32.AND P2, PT, RZ, UR10, PT ;  /* 0x0000000aff007c0c */ /* 0x000fe2000bf45070 */
[----:B------:R-:W3:Y:S01]  /*1030*/  LDC.64 R20, c[0x0][0x390] ;  /* 0x0000e400ff147b82 */ /* 0x000ee20000000a00 */
[----:B------:R-:W4:Y:S02]  /*1040*/  @UP0 LDCU.64 UR4, c[0x0][0x3a8] ;  /* 0x00007500ff0407ac */ /* 0x000f240008000a00 */
[----:B------:R-:W-:-:S13]  /*1050*/  ISETP.NE.AND.EX P2, PT, RZ, UR11, PT, P2 ;  /* 0x0000000bff007c0c */ /* 0x000fda000bf45320 */
[----:B012---:R-:W0:Y:S01]  /*1060*/  @P2 LDC.64 R24, c[0x0][0x3a0] ;  /* 0x0000e800ff182b82 */ /* 0x007e220000000a00 */
[----:B---3--:R-:W-:-:S06]  /*1070*/  IMAD.WIDE.U32 R20, R48, 0x10, R20 ;  /* 0x0000001030147825 */ /* 0x008fcc00078e0014 */
[----:B------:R-:W2:Y:S01]  /*1080*/  LDG.E.128 R20, desc[UR6][R20.64] ;  /* 0x0000000614147981 */ /* 0x000ea2000c1e1d00 */
[----:B0-----:R-:W-:-:S06]  /*1090*/  @P2 IMAD.WIDE.U32 R24, R48, 0x10, R24 ;  /* 0x0000001030182825 */ /* 0x001fcc00078e0018 */
[----:B------:R-:W2:Y:S01]  /*10a0*/  @P2 LDG.E.128 R24, desc[UR6][R24.64] ;  /* 0x0000000618182981 */ /* 0x000ea2000c1e1d00 */
[----:B------:R-:W-:Y:S01]  /*10b0*/  PLOP3.LUT P3, PT, PT, PT, UP0, 0x80, 0x8 ;  /* 0x000000000008781c */ /* 0x000fe20003f6f008 */
[----:B------:R-:W-:-:S12]  /*10c0*/  HFMA2 R59, -RZ, RZ, 0, 9.5367431640625e-07 ;  /* 0x00000010ff3b7431 */ /* 0x000fd800000001ff */
[----:B----4-:R-:W-:Y:S01]  /*10d0*/  @P3 IMAD.WIDE.U32 R58, R48, R59, UR4 ;  /* 0x00000004303a3e25 */ /* 0x010fe2000f8e003b */
[----:B------:R-:W-:-:S03]  /*10e0*/  PLOP3.LUT P3, PT, PT, PT, UP0, 0x80, 0x8 ;  /* 0x000000000008781c */ /* 0x000fc60003f6f008 */
[-C--:B--2--5:R-:W-:Y:S01]  /*10f0*/  @P2 FFMA.FTZ R33, R20, R47.reuse, R24 ;  /* 0x0000002f14212223 */ /* 0x0a4fe20000010018 */
[-C--:B------:R-:W-:Y:S01]  /*1100*/  @P2 FFMA.FTZ R37, R21, R47.reuse, R25 ;  /* 0x0000002f15252223 */ /* 0x080fe20000010019 */
[-C--:B------:R-:W-:Y:S01]  /*1110*/  @P2 FFMA.FTZ R41, R22, R47.reuse, R26 ;  /* 0x0000002f16292223 */ /* 0x080fe2000001001a */
[----:B------:R-:W-:Y:S02]  /*1120*/  @P2 FFMA.FTZ R45, R23, R47, R27 ;  /* 0x0000002f172d2223 */ /* 0x000fe4000001001b */
        /* <DEDUP_REMOVED lines=15> */
.L_x_15964:
[----:B------:R3:W-:Y:S02]  /*1220*/  @P3 STG.E.128 desc[UR6][R58.64], R16 ;  /* 0x000000103a003986 */ /* 0x0007e4000c101d06 */
.L_x_15963:
[----:B------:R-:W-:Y:S05]  /*1230*/  BSYNC.RECONVERGENT B0 ;  /* 0x0000000000007941 */ /* 0x000fea0003800200 */
.L_x_15962:
[----:B------:R-:W-:Y:S01]  /*1240*/  FADD.FTZ R21, RZ, R30 ;  /* 0x0000001eff157221 */ /* 0x000fe20000010000 */
[C---:B------:R-:W-:Y:S01]  /*1250*/  ISETP.GT.U32.AND P2, PT, R28.reuse, 0x3f, PT ;  /* 0x0000003f1c00780c */ /* 0x040fe20003f44070 */
[----:B------:R-:W-:Y:S01]  /*1260*/  UMOV UR4, 0xffffffff ;  /* 0xffffffff00047882 */ /* 0x000fe20000000000 */
[----:B------:R-:W-:Y:S01]  /*1270*/  ISETP.GT.U32.AND P3, PT, R28, 0x5f, PT ;  /* 0x0000005f1c00780c */ /* 0x000fe20003f64070 */
[----:B------:R-:W-:Y:S01]  /*1280*/  FADD.FTZ R21, R34, R21 ;  /* 0x0000001522157221 */ /* 0x000fe20000010000 */
[----:B------:R-:W-:Y:S02]  /*1290*/  ISETP.GT.U32.AND P4, PT, R28, 0x7f, PT ;  /* 0x0000007f1c00780c */ /* 0x000fe40003f84070 */
[----:B------:R-:W-:Y:S01]  /*12a0*/  ISETP.NE.AND P5, PT, R29, RZ, PT ;  /* 0x000000ff1d00720c */ /* 0x000fe20003fa5270 */
[----:B------:R-:W-:-:S04]  /*12b0*/  FADD.FTZ R21, R38, R21 ;  /* 0x0000001526157221 */ /* 0x000fc80000010000 */
[----:B------:R-:W-:-:S05]  /*12c0*/  FADD.FTZ R21, R42, R21 ;  /* 0x000000152a157221 */ /* 0x000fca0000010000 */
[----:B------:R-:W-:-:S05]  /*12d0*/  FSEL R20, R21, RZ, P0 ;  /* 0x000000ff15147208 */ /* 0x000fca0000000000 */
[----:B------:R-:W-:-:S04]  /*12e0*/  FADD.FTZ R22, R31, R20 ;  /* 0x000000141f167221 */ /* 0x000fc80000010000 */
[----:B------:R-:W-:-:S04]  /*12f0*/  FADD.FTZ R22, R35, R22 ;  /* 0x0000001623167221 */ /* 0x000fc80000010000 */
[----:B------:R-:W-:-:S04]  /*1300*/  FADD.FTZ R22, R39, R22 ;  /* 0x0000001627167221 */ /* 0x000fc80000010000 */
[----:B------:R-:W-:-:S04]  /*1310*/  @P2 FADD.FTZ R20, R43, R22 ;  /* 0x000000162b142221 */ /* 0x000fc80000010000 */
[----:B------:R-:W-:-:S04]  /*1320*/  FADD.FTZ R21, R32, R20 ;  /* 0x0000001420157221 */ /* 0x000fc80000010000 */
[----:B------:R-:W-:-:S04]  /*1330*/  FADD.FTZ R21, R36, R21 ;  /* 0x0000001524157221 */ /* 0x000fc80000010000 */
[----:B------:R-:W-:-:S04]  /*1340*/  FADD.FTZ R21, R40, R21 ;  /* 0x0000001528157221 */ /* 0x000fc80000010000 */
[----:B------:R-:W-:-:S04]  /*1350*/  @P3 FADD.FTZ R20, R44, R21 ;  /* 0x000000152c143221 */ /* 0x000fc80000010000 */
[----:B------:R-:W-:-:S04]  /*1360*/  FADD.FTZ R22, R33, R20 ;  /* 0x0000001421167221 */ /* 0x000fc80000010000 */
[----:B------:R-:W-:-:S04]  /*1370*/  FADD.FTZ R22, R37, R22 ;  /* 0x0000001625167221 */ /* 0x000fc80000010000 */
[----:B------:R-:W-:-:S04]  /*1380*/  FADD.FTZ R22, R41, R22 ;  /* 0x0000001629167221 */ /* 0x000fc80000010000 */
[----:B------:R-:W-:Y:S01]  /*1390*/  @P4 FADD.FTZ R20, R45, R22 ;  /* 0x000000162d144221 */ /* 0x000fe20000010000 */
[----:B------:R-:W-:Y:S06]  /*13a0*/  BRA.DIV UR4, `(.L_x_15965) ;  /* 0x0000000a04dc7947 */ /* 0x000fec000b800000 */
[----:B------:R-:W4:Y:S01]  /*13b0*/  SHFL.BFLY PT, R26, R20, 0x1, 0x1f ;  /* 0x0c201f00141a7f89 */ /* 0x000f2200000e0000 */
[----:B------:R-:W0:Y:S01]  /*13c0*/  LDC R21, c[0x0][0x400] ;  /* 0x00010000ff157b82 */ /* 0x000e220000000800 */
[----:B----4-:R-:W-:-:S05]  /*13d0*/  FADD.FTZ R27, R20, R26 ;  /* 0x0000001a141b7221 */ /* 0x010fca0000010000 */
[----:B------:R-:W4:Y:S02]  /*13e0*/  SHFL.BFLY PT, R26, R27, 0x2, 0x1f ;  /* 0x0c401f001b1a7f89 */ /* 0x000f2400000e0000 */
[----:B----45:R-:W-:-:S05]  /*13f0*/  FADD.FTZ R47, R27, R26 ;  /* 0x0000001a1b2f7221 */ /* 0x030fca0000010000 */
[----:B------:R-:W4:Y:S02]  /*1400*/  SHFL.BFLY PT, R26, R47, 0x4, 0x1f ;  /* 0x0c801f002f1a7f89 */ /* 0x000f2400000e0000 */
[----:B----4-:R-:W-:-:S05]  /*1410*/  FADD.FTZ R48, R47, R26 ;  /* 0x0000001a2f307221 */ /* 0x010fca0000010000 */
[----:B------:R-:W3:Y:S02]  /*1420*/  SHFL.BFLY PT, R26, R48, 0x8, 0x1f ;  /* 0x0d001f00301a7f89 */ /* 0x000ee400000e0000 */
[----:B---3--:R-:W-:-:S05]  /*1430*/  FADD.FTZ R58, R48, R26 ;  /* 0x0000001a303a7221 */ /* 0x008fca0000010000 */
[----:B------:R-:W3:Y:S02]  /*1440*/  SHFL.BFLY PT, R26, R58, 0x10, 0x1f ;  /* 0x0e001f003a1a7f89 */ /* 0x000ee400000e0000 */
[----:B---3--:R-:W-:-:S04]  /*1450*/  FADD.FTZ R26, R58, R26 ;  /* 0x0000001a3a1a7221 */ /* 0x008fc80000010000 */
[----:B012---:R-:W-:-:S04]  /*1460*/  FMUL.FTZ R25, R26, R21 ;  /* 0x000000151a197220 */ /* 0x007fc80000410000 */
        /* <DEDUP_REMOVED lines=17> */
[----:B------:R-:W-:Y:S01]  /*1580*/  @P2 FFMA.FTZ R20, R22, R22, R23 ;  /* 0x0000001616142223 */ /* 0x000fe20000010017 */
[--C-:B------:R-:W-:Y:S01]  /*1590*/  FADD.FTZ R23, R32, -R25.reuse ;  /* 0x8000001920177221 */ /* 0x100fe20000010000 */
[----:B------:R-:W-:-:S03]  /*15a0*/  FADD.FTZ R22, R36, -R25 ;  /* 0x8000001924167221 */ /* 0x000fc60000010000 */
        /* <DEDUP_REMOVED lines=22> */
.L_x_15986:
[----:B-1----:R-:W-:Y:S01]  /*1710*/  FADD.FTZ R26, R58, R26 ;  /* 0x0000001a3a1a7221 */ /* 0x002fe20000010000 */
[----:B------:R-:W-:Y:S01]  /*1720*/  FMUL.FTZ R24, R25, R25 ;  /* 0x0000001919187220 */ /* 0x000fe20000410000 */
[----:B------:R-:W-:Y:S01]  /*1730*/  PLOP3.LUT P2, PT, PT, PT, UP2, 0x40, 0x4 ;  /* 0x000000000004781c */ /* 0x000fe20003f4e828 */
[----:B------:R-:W1:Y:S01]  /*1740*/  @!P5 LDC.64 R22, c[0x0][0x3c0] ;  /* 0x0000f000ff16db82 */ /* 0x000e620000000a00 */
[----:B------:R-:W-:Y:S01]  /*1750*/  FFMA.FTZ R26, R26, R21, UR8 ;  /* 0x000000081a1a7e23 */ /* 0x000fe20008010015 */
[----:B------:R-:W-:Y:S01]  /*1760*/  BSSY.RECONVERGENT B0, `(.L_x_15966) ;  /* 0x0000028000007945 */ /* 0x000fe20003800200 */
[----:B------:R-:W-:Y:S02]  /*1770*/  FSEL R27, R24, RZ, !P2 ;  /* 0x000000ff181b7208 */ /* 0x000fe40005000000 */
[----:B------:R-:W-:-:S03]  /*1780*/  PLOP3.LUT P2, PT, PT, PT, UP2, 0x40, 0x4 ;  /* 0x000000000004781c */ /* 0x000fc60003f4e828 */
[----:B------:R-:W2:Y:S01]  /*1790*/  @!P5 LDC.64 R20, c[0x0][0x3c8] ;  /* 0x0000f200ff14db82 */ /* 0x000ea20000000a00 */
[----:B------:R-:W-:Y:S01]  /*17a0*/  FADD.FTZ R26, R26, R27 ;  /* 0x0000001b1a1a7221 */ /* 0x000fe20000010000 */
[----:B------:R-:W-:-:S05]  /*17b0*/  FSEL R27, R25, RZ, P2 ;  /* 0x000000ff191b7208 */ /* 0x000fca0001000000 */
[----:B------:R-:W3:Y:S01]  /*17c0*/  MUFU.RSQ R26, R26 ;  /* 0x0000001a001a7308 */ /* 0x000ee20000001400 */
[----:B-1----:R-:W-:-:S05]  /*17d0*/  @!P5 IMAD.WIDE R22, R0, 0x4, R22 ;  /* 0x000000040016d825 */ /* 0x002fca00078e0216 */
[----:B------:R1:W-:Y:S01]  /*17e0*/  @!P5 STG.E desc[UR6][R22.64], R25 ;  /* 0x000000191600d986 */ /* 0x0003e2000c101906 */
[----:B--2---:R-:W-:-:S05]  /*17f0*/  @!P5 IMAD.WIDE R20, R0, 0x4, R20 ;  /* 0x000000040014d825 */ /* 0x004fca00078e0214 */
[----:B---3--:R1:W-:Y:S01]  /*1800*/  @!P5 STG.E desc[UR6][R20.64], R26 ;  /* 0x0000001a1400d986 */ /* 0x0083e2000c101906 */
[----:B------:R-:W-:Y:S05]  /*1810*/  @!P0 BRA `(.L_x_15967) ;  /* 0x0000000000708947 */ /* 0x000fea0003800000 */
[----:B-1----:R-:W-:Y:S01]  /*1820*/  SHF.R.U64 R22, R52, 0x10, R53 ;  /* 0x0000001034167819 */ /* 0x002fe20000001235 */
[----:B------:R-:W-:Y:S01]  /*1830*/  FADD.FTZ R21, R34, -R27 ;  /* 0x8000001b22157221 */ /* 0x000fe20000010000 */
[----:B------:R-:W-:Y:S01]  /*1840*/  SHF.R.U64 R24, R10, 0x10, R11 ;  /* 0x000000100a187819 */ /* 0x000fe2000000120b */
[----:B------:R-:W-:Y:S01]  /*1850*/  FADD.FTZ R23, R42, -R27 ;  /* 0x8000001b2a177221 */ /* 0x000fe20000010000 */
[----:B------:R-:W-:Y:S01]  /*1860*/  SHF.R.U32.HI R20, RZ, 0x10, R53 ;  /* 0x00000010ff147819 */ /* 0x000fe20000011635 */
[----:B------:R-:W-:Y:S02]  /*1870*/  HADD2.F32 R22, -RZ, R22.H0_H0 ;  /* 0x20000016ff167230 */ /* 0x000fe40000004100 */
[----:B------:R-:W-:Y:S01]  /*1880*/  FMUL.FTZ R21, R26, R21 ;  /* 0x000000151a157220 */ /* 0x000fe20000410000 */
[----:B------:R-:W-:Y:S01]  /*1890*/  HADD2.F32 R24, -RZ, R24.H0_H0 ;  /* 0x20000018ff187230 */ /* 0x000fe20000004100 */
[----:B0-----:R-:W0:Y:S01]  /*18a0*/  LDC.64 R58, c[0x0][0x428] ;  /* 0x00010a00ff3a7b82 */ /* 0x001e220000000a00 */
[----:B------:R-:W-:-:S02]  /*18b0*/  HADD2.F32 R20, -RZ, R20.H0_H0 ;  /* 0x20000014ff147230 */ /* 0x000fc40000004100 */
[----:B------:R-:W-:Y:S01]  /*18c0*/  FMUL.FTZ R23, R26, R23 ;  /* 0x000000171a177220 */ /* 0x000fe20000410000 */
[----:B------:R-:W-:Y:S01]  /*18d0*/  FADD.FTZ R25, R30, -R27 ;  /* 0x8000001b1e197221 */ /* 0x000fe20000010000 */
[----:B------:R-:W-:Y:S01]  /*18e0*/  FFMA.FTZ R21, R21, R22, R24 ;  /* 0x0000001615157223 */ /* 0x000fe20000010018 */
[----:B------:R-:W-:Y:S01]  /*18f0*/  SHF.R.U32.HI R22, RZ, 0x10, R11 ;  /* 0x00000010ff167819 */ /* 0x000fe2000001160b */
[----:B------:R-:W-:-:S04]  /*1900*/  HADD2.F32 R47, -RZ, R10.H0_H0 ;  /* 0x2000000aff2f7230 */ /* 0x000fc80000004100 */
[----:B------:R-:W-:-:S05]  /*1910*/  HADD2.F32 R22, -RZ, R22.H0_H0 ;  /* 0x20000016ff167230 */ /* 0x000fca0000004100 */
[----:B------:R-:W-:Y:S01]  /*1920*/  FFMA.FTZ R23, R23, R20, R22 ;  /* 0x0000001417177223 */ /* 0x000fe20000010016 */
[----:B------:R-:W-:Y:S01]  /*1930*/  FMUL.FTZ R20, R26, R25 ;  /* 0x000000191a147220 */ /* 0x000fe20000410000 */
[----:B------:R-:W-:-:S05]  /*1940*/  HADD2.F32 R25, -RZ, R55.H0_H0 ;  /* 0x20000037ff197230 */ /* 0x000fca0000004100 */
[----:B------:R-:W-:Y:S01]  /*1950*/  FFMA.FTZ R20, R20, R25, R47 ;  /* 0x0000001914147223 */ /* 0x000fe2000001002f */
[----:B------:R-:W-:Y:S01]  /*1960*/  FADD.FTZ R25, R38, -R27 ;  /* 0x8000001b26197221 */ /* 0x000fe20000010000 */
[----:B------:R-:W-:Y:S02]  /*1970*/  HADD2.F32 R47, -RZ, R11.H0_H0 ;  /* 0x2000000bff2f7230 */ /* 0x000fe40000004100 */
[----:B0-----:R-:W-:-:S04]  /*1980*/  IMAD.WIDE.U32 R58, R46, 0x10, R58 ;  /* 0x000000102e3a7825 */ /* 0x001fc800078e003a */
[----:B------:R-:W-:Y:S01]  /*1990*/  FMUL.FTZ R22, R26, R25 ;  /* 0x000000191a167220 */ /* 0x000fe20000410000 */
[----:B------:R-:W-:Y:S01]  /*19a0*/  IADD3 R46, PT, PT, R46, 0x20, RZ ;  /* 0x000000202e2e7810 */ /* 0x000fe20007ffe0ff */
[----:B------:R-:W-:-:S05]  /*19b0*/  HADD2.F32 R25, -RZ, R55.H1_H1 ;  /* 0x30000037ff197230 */ /* 0x000fca0000004100 */
[----:B------:R-:W-:-:S05]  /*19c0*/  FFMA.FTZ R22, R22, R25, R47 ;  /* 0x0000001916167223 */ /* 0x000fca000001002f */
[----:B------:R2:W-:Y:S02]  /*19d0*/  STG.E.128 desc[UR6][R58.64], R20 ;  /* 0x000000143a007986 */ /* 0x0005e4000c101d06 */
.L_x_15967:
[----:B------:R-:W-:Y:S05]  /*19e0*/  BSYNC.RECONVERGENT B0 ;  /* 0x0000000000007941 */ /* 0x000fea0003800200 */
.L_x_15966:
[----:B------:R-:W-:Y:S01]  /*19f0*/  ISETP.GE.U32.AND P0, PT, R28, 0x40, PT ;  /* 0x000000401c00780c */ /* 0x000fe20003f06070 */
[----:B------:R-:W-:-:S12]  /*1a00*/  BSSY.RECONVERGENT B0, `(.L_x_15968) ;  /* 0x000001d000007945 */ /* 0x000fd80003800200 */
[----:B------:R-:W-:Y:S05]  /*1a10*/  @!P0 BRA `(.L_x_15969) ;  /* 0x00000000006c8947 */ /* 0x000fea0003800000 */
[----:B-12---:R-:W-:Y:S01]  /*1a20*/  SHF.R.U64 R22, R50, 0x10, R51 ;  /* 0x0000001032167819 */ /* 0x006fe20000001233 */
[----:B------:R-:W-:Y:S01]  /*1a30*/  FADD.FTZ R21, R35, -R27 ;  /* 0x8000001b23157221 */ /* 0x000fe20000010000 */
[----:B------:R-:W-:Y:S01]  /*1a40*/  SHF.R.U64 R24, R12, 0x10, R13 ;  /* 0x000000100c187819 */ /* 0x000fe2000000120d */
[----:B------:R-:W-:Y:S01]  /*1a50*/  FADD.FTZ R23, R43, -R27 ;  /* 0x8000001b2b177221 */ /* 0x000fe20000010000 */
[----:B------:R-:W-:Y:S01]  /*1a60*/  SHF.R.U32.HI R20, RZ, 0x10, R51 ;  /* 0x00000010ff147819 */ /* 0x000fe20000011633 */
[----:B------:R-:W-:Y:S02]  /*1a70*/  HADD2.F32 R22, -RZ, R22.H0_H0 ;  /* 0x20000016ff167230 */ /* 0x000fe40000004100 */
[C---:B------:R-:W-:Y:S01]  /*1a80*/  FMUL.FTZ R21, R26.reuse, R21 ;  /* 0x000000151a157220 */ /* 0x040fe20000410000 */
[----:B------:R-:W-:Y:S02]  /*1a90*/  HADD2.F32 R24, -RZ, R24.H0_H0 ;  /* 0x20000018ff187230 */ /* 0x000fe40000004100 */
[----:B------:R-:W-:Y:S01]  /*1aa0*/  FMUL.FTZ R23, R26, R23 ;  /* 0x000000171a177220 */ /* 0x000fe20000410000 */
[----:B------:R-:W-:-:S02]  /*1ab0*/  HADD2.F32 R20, -RZ, R20.H0_H0 ;  /* 0x20000014ff147230 */ /* 0x000fc40000004100 */
[----:B------:R-:W-:Y:S01]  /*1ac0*/  FADD.FTZ R47, R31, -R27 ;  /* 0x8000001b1f2f7221 */ /* 0x000fe20000010000 */
[----:B------:R-:W-:Y:S02]  /*1ad0*/  HADD2.F32 R59, -RZ, R12.H0_H0 ;  /* 0x2000000cff3b7230 */ /* 0x000fe40000004100 */
[----:B------:R-:W-:Y:S01]  /*1ae0*/  FFMA.FTZ R21, R21, R22, R24 ;  /* 0x0000001615157223 */ /* 0x000fe20000010018 */
[----:B------:R-:W-:Y:S01]  /*1af0*/  HADD2.F32 R22, -RZ, R57.H0_H0 ;  /* 0x20000039ff167230 */ /* 0x000fe20000004100 */
[----:B------:R-:W1:Y:S04]  /*1b00*/  LDC.64 R24, c[0x0][0x428] ;  /* 0x00010a00ff187b82 */ /* 0x000e680000000a00 */
[----:B------:R-:W-:Y:S01]  /*1b10*/  FFMA.FTZ R23, R23, R20, R22 ;  /* 0x0000001417177223 */ /* 0x000fe20000010016 */
[----:B------:R-:W-:Y:S01]  /*1b20*/  FMUL.FTZ R20, R26, R47 ;  /* 0x0000002f1a147220 */ /* 0x000fe20000410000 */
[----:B------:R-:W-:-:S05]  /*1b30*/  HADD2.F32 R47, -RZ, R56.H0_H0 ;  /* 0x20000038ff2f7230 */ /* 0x000fca0000004100 */
[----:B------:R-:W-:Y:S01]  /*1b40*/  FFMA.FTZ R20, R20, R47, R59 ;  /* 0x0000002f14147223 */ /* 0x000fe2000001003b */
[----:B------:R-:W-:Y:S01]  /*1b50*/  FADD.FTZ R47, R39, -R27 ;  /* 0x8000001b272f7221 */ /* 0x000fe20000010000 */
[----:B------:R-:W-:-:S03]  /*1b60*/  HADD2.F32 R59, -RZ, R13.H0_H0 ;  /* 0x2000000dff3b7230 */ /* 0x000fc60000004100 */
[----:B------:R-:W-:Y:S01]  /*1b70*/  FMUL.FTZ R22, R26, R47 ;  /* 0x0000002f1a167220 */ /* 0x000fe20000410000 */
[----:B------:R-:W-:-:S05]  /*1b80*/  HADD2.F32 R47, -RZ, R56.H1_H1 ;  /* 0x30000038ff2f7230 */ /* 0x000fca0000004100 */
[----:B------:R-:W-:Y:S01]  /*1b90*/  FFMA.FTZ R22, R22, R47, R59 ;  /* 0x0000002f16167223 */ /* 0x000fe2000001003b */
[C---:B-1----:R-:W-:Y:S01]  /*1ba0*/  IMAD.WIDE.U32 R24, R46.reuse, 0x10, R24 ;  /* 0x000000102e187825 */ /* 0x042fe200078e0018 */
[----:B------:R-:W-:-:S04]  /*1bb0*/  IADD3 R46, PT, PT, R46, 0x20, RZ ;  /* 0x000000202e2e7810 */ /* 0x000fc80007ffe0ff */
[----:B------:R3:W-:Y:S03]  /*1bc0*/  STG.E.128 desc[UR6][R24.64], R20 ;  /* 0x0000001418007986 */ /* 0x0007e6000c101d06 */
.L_x_15969:
[----:B------:R-:W-:Y:S05]  /*1bd0*/  BSYNC.RECONVERGENT B0 ;  /* 0x0000000000007941 */ /* 0x000fea0003800200 */
.L_x_15968:
[----:B------:R-:W-:Y:S01]  /*1be0*/  ISETP.GE.U32.AND P0, PT, R28, 0x60, PT ;  /* 0x000000601c00780c */ /* 0x000fe20003f06070 */
[----:B------:R-:W-:-:S12]  /*1bf0*/  BSSY.RECONVERGENT B0, `(.L_x_15970) ;  /* 0x000001a000007945 */ /* 0x000fd80003800200 */
[----:B------:R-:W-:Y:S05]  /*1c00*/  @!P0 BRA `(.L_x_15971) ;  /* 0x0000000000608947 */ /* 0x000fea0003800000 */
[--C-:B-123--:R-:W-:Y:S01]  /*1c10*/  FADD.FTZ R21, R32, -R27.reuse ;  /* 0x8000001b20157221 */ /* 0x10efe20000010000 */
[----:B------:R-:W-:Y:S01]  /*1c20*/  FADD.FTZ R25, R36, -R27 ;  /* 0x8000001b24197221 */ /* 0x000fe20000010000 */
[----:B------:R-:W-:Y:S02]  /*1c30*/  HADD2.F32 R22, -RZ, R54.H0_H0 ;  /* 0x20000036ff167230 */ /* 0x000fe40000004100 */
[C---:B------:R-:W-:Y:S01]  /*1c40*/  FMUL.FTZ R48, R26.reuse, R21 ;  /* 0x000000151a307220 */ /* 0x040fe20000410000 */
[----:B------:R-:W-:Y:S02]  /*1c50*/  HADD2.F32 R24, -RZ, R57.H1_H1 ;  /* 0x30000039ff187230 */ /* 0x000fe40000004100 */
[----:B------:R-:W-:Y:S01]  /*1c60*/  FMUL.FTZ R21, R26, R25 ;  /* 0x000000191a157220 */ /* 0x000fe20000410000 */
[----:B------:R-:W-:Y:S02]  /*1c70*/  HADD2.F32 R20, -RZ, R49.H0_H0 ;  /* 0x20000031ff147230 */ /* 0x000fe40000004100 */
[----:B------:R-:W-:-:S02]  /*1c80*/  HADD2.F32 R23, -RZ, R14.H0_H0 ;  /* 0x2000000eff177230 */ /* 0x000fc40000004100 */
[----:B------:R-:W-:Y:S01]  /*1c90*/  FFMA.FTZ R21, R21, R22, R24 ;  /* 0x0000001615157223 */ /* 0x000fe20000010018 */
[----:B------:R-:W-:Y:S01]  /*1ca0*/  HADD2.F32 R47, -RZ, R15.H0_H0 ;  /* 0x2000000fff2f7230 */ /* 0x000fe20000004100 */
[----:B------:R-:W1:Y:S01]  /*1cb0*/  LDC.64 R24, c[0x0][0x428] ;  /* 0x00010a00ff187b82 */ /* 0x000e620000000a00 */
[----:B0-----:R-:W-:Y:S02]  /*1cc0*/  HADD2.F32 R58, -RZ, R60.H0_H0 ;  /* 0x2000003cff3a7230 */ /* 0x001fe40000004100 */
[----:B------:R-:W-:Y:S01]  /*1cd0*/  FFMA.FTZ R20, R48, R20, R23 ;  /* 0x0000001430147223 */ /* 0x000fe20000010017 */
[----:B------:R-:W-:Y:S01]  /*1ce0*/  FADD.FTZ R23, R40, -R27 ;  /* 0x8000001b28177221 */ /* 0x000fe20000010000 */
[----:B------:R-:W-:-:S03]  /*1cf0*/  HADD2.F32 R48, -RZ, R54.H1_H1 ;  /* 0x30000036ff307230 */ /* 0x000fc60000004100 */
[----:B------:R-:W-:Y:S01]  /*1d00*/  FMUL.FTZ R22, R26, R23 ;  /* 0x000000171a167220 */ /* 0x000fe20000410000 */
[----:B------:R-:W-:-:S05]  /*1d10*/  HADD2.F32 R23, -RZ, R49.H1_H1 ;  /* 0x30000031ff177230 */ /* 0x000fca0000004100 */
[----:B------:R-:W-:Y:S01]  /*1d20*/  FFMA.FTZ R22, R22, R23, R47 ;  /* 0x0000001716167223 */ /* 0x000fe2000001002f */
[----:B------:R-:W-:-:S04]  /*1d30*/  FADD.FTZ R23, R44, -R27 ;  /* 0x8000001b2c177221 */ /* 0x000fc80000010000 */
[----:B------:R-:W-:-:S04]  /*1d40*/  FMUL.FTZ R23, R26, R23 ;  /* 0x000000171a177220 */ /* 0x000fc80000410000 */
[----:B------:R-:W-:Y:S01]  /*1d50*/  FFMA.FTZ R23, R23, R48, R58 ;  /* 0x0000003017177223 */ /* 0x000fe2000001003a */
[C---:B-1----:R-:W-:Y:S01]  /*1d60*/  IMAD.WIDE.U32 R24, R46.reuse, 0x10, R24 ;  /* 0x000000102e187825 */ /* 0x042fe200078e0018 */
[----:B------:R-:W-:-:S04]  /*1d70*/  IADD3 R46, PT, PT, R46, 0x20, RZ ;  /* 0x000000202e2e7810 */ /* 0x000fc80007ffe0ff */
[----:B------:R4:W-:Y:S03]  /*1d80*/  STG.E.128 desc[UR6][R24.64], R20 ;  /* 0x0000001418007986 */ /* 0x0009e6000c101d06 */
.L_x_15971:
[----:B------:R-:W-:Y:S05]  /*1d90*/  BSYNC.RECONVERGENT B0 ;  /* 0x0000000000007941 */ /* 0x000fea0003800200 */
.L_x_15970:
[----:B------:R-:W-:Y:S01]  /*1da0*/  ISETP.GE.U32.AND P0, PT, R28, 0x80, PT ;  /* 0x000000801c00780c */ /* 0x000fe20003f06070 */
[----:B------:R-:W-:-:S12]  /*1db0*/  BSSY.RECONVERGENT B0, `(.L_x_15972) ;  /* 0x0000011000007945 */ /* 0x000fd80003800200 */
[----:B------:R-:W-:Y:S05]  /*1dc0*/  @!P0 BRA `(.L_x_15973) ;  /* 0x00000000003c8947 */ /* 0x000fea0003800000 */
[----:B-1234-:R-:W1:Y:S01]  /*1dd0*/  LDC.64 R20, c[0x0][0x428] ;  /* 0x00010a00ff147b82 */ /* 0x01ee620000000a00 */
[--C-:B------:R-:W-:Y:S01]  /*1de0*/  FADD.FTZ R25, R33, -R27.reuse ;  /* 0x8000001b21197221 */ /* 0x100fe20000010000 */
[--C-:B------:R-:W-:Y:S01]  /*1df0*/  FADD.FTZ R47, R37, -R27.reuse ;  /* 0x8000001b252f7221 */ /* 0x100fe20000010000 */
[--C-:B------:R-:W-:Y:S01]  /*1e00*/  FADD.FTZ R23, R41, -R27.reuse ;  /* 0x8000001b29177221 */ /* 0x100fe20000010000 */
[----:B------:R-:W-:Y:S01]  /*1e10*/  FADD.FTZ R27, R45, -R27 ;  /* 0x8000001b2d1b7221 */ /* 0x000fe20000010000 */
[C---:B------:R-:W-:Y:S01]  /*1e20*/  FMUL.FTZ R25, R26.reuse, R25 ;  /* 0x000000191a197220 */ /* 0x040fe20000410000 */
[C---:B------:R-:W-:Y:S01]  /*1e30*/  FMUL.FTZ R24, R26.reuse, R47 ;  /* 0x0000002f1a187220 */ /* 0x040fe20000410000 */
[C---:B------:R-:W-:Y:S01]  /*1e40*/  FMUL.FTZ R22, R26.reuse, R23 ;  /* 0x000000171a167220 */ /* 0x040fe20000410000 */
[----:B------:R-:W-:-:S03]  /*1e50*/  FMUL.FTZ R23, R26, R27 ;  /* 0x0000001b1a177220 */ /* 0x000fc60000410000 */
[----:B------:R-:W-:Y:S01]  /*1e60*/  FFMA.FTZ R22, R22, R4, R3 ;  /* 0x0000000416167223 */ /* 0x000fe20000010003 */
[----:B------:R-:W-:Y:S01]  /*1e70*/  FFMA.FTZ R23, R23, R7, R8 ;  /* 0x0000000717177223 */ /* 0x000fe20000010008 */
[----:B-1----:R-:W-:-:S04]  /*1e80*/  IMAD.WIDE.U32 R46, R46, 0x10, R20 ;  /* 0x000000102e2e7825 */ /* 0x002fc800078e0014 */
[----:B------:R-:W-:Y:S01]  /*1e90*/  FFMA.FTZ R20, R25, R5, R2 ;  /* 0x0000000519147223 */ /* 0x000fe20000010002 */
[----:B------:R-:W-:-:S05]  /*1ea0*/  FFMA.FTZ R21, R24, R6, R9 ;  /* 0x0000000618157223 */ /* 0x000fca0000010009 */
[----:B------:R1:W-:Y:S02]  /*1eb0*/  STG.E.128 desc[UR6][R46.64], R20 ;  /* 0x000000142e007986 */ /* 0x0003e4000c101d06 */
.L_x_15973:
[----:B------:R-:W-:Y:S05]  /*1ec0*/  BSYNC.RECONVERGENT B0 ;  /* 0x0000000000007941 */ /* 0x000fea0003800200 */
.L_x_15972:
[----:B-1234-:R-:W1:Y:S02]  /*1ed0*/  LDC.64 R20, c[0x0][0x380] ;  /* 0x0000e000ff147b82 */ /* 0x01ee640000000a00 */
[----:B-1----:R-:W-:-:S04]  /*1ee0*/  LEA R0, R20, R0, 0x2 ;  /* 0x0000000014007211 */ /* 0x002fc800078e10ff */
[----:B------:R-:W-:-:S13]  /*1ef0*/  ISETP.GE.AND P0, PT, R0, R21, PT ;  /* 0x000000150000720c */ /* 0x000fda0003f06270 */
[----:B------:R-:W-:Y:S05]  /*1f00*/  @!P0 BRA `(.L_x_15974) ;  /* 0xffffffe8002c8947 */ /* 0x000fea000383ffff */
[----:B------:R-:W-:Y:S05]  /*1f10*/  EXIT ;  /* 0x000000000000794d */ /* 0x000fea0003800000 */
.L_x_15965:
[----:B012---:R-:W-:Y:S01]  /*1f20*/  HFMA2 R24, -RZ, RZ, 0, 5.9604644775390625e-08 ;  /* 0x00000001ff187431 */ /* 0x007fe200000001ff */
[----:B------:R-:W-:Y:S01]  /*1f30*/  BSSY B0, `(.L_x_15975) ;  /* 0x0000007000007945 */ /* 0x000fe20003800000 */
[----:B---3--:R-:W-:Y:S02]  /*1f40*/  MOV R59, R20 ;  /* 0x00000014003b7202 */ /* 0x008fe40000000f00 */
[----:B------:R-:W-:Y:S02]  /*1f50*/  MOV R23, 0x1f ;  /* 0x0000001f00177802 */ /* 0x000fe40000000f00 */
[----:B------:R-:W-:-:S07]  /*1f60*/  MOV R22, 0xffffffff ;  /* 0xffffffff00167802 */ /* 0x000fce0000000f00 */
[----:B-----5:R-:W-:Y:S05]  /*1f70*/  WARPSYNC.COLLECTIVE R22, `(.L_x_15976) ;  /* 0x0000000016087348 */ /* 0x020fea0003c00000 */
[----:B------:R0:W1:Y:S02]  /*1f80*/  SHFL.BFLY P6, R26, R59, R24, R23 ;  /* 0x0c0000183b1a7389 */ /* 0x00006400000c0017 */
[----:B01---5:R-:W-:Y:S05]  /*1f90*/  ENDCOLLECTIVE ;  /* 0x000000000000791b */ /* 0x023fea0003800000 */
.L_x_15976:
[----:B------:R-:W-:Y:S05]  /*1fa0*/  BSYNC B0 ;  /* 0x0000000000007941 */ /* 0x000fea0003800000 */
.L_x_15975:
        /* <DEDUP_REMOVED lines=9> */
.L_x_15977:
[----:B------:R-:W-:Y:S02]  /*2040*/  HFMA2 R24, -RZ, RZ, 0, 2.384185791015625e-07 ;  /* 0x00000004ff187431 */ /* 0x000fe400000001ff */
[----:B------:R-:W-:-:S05]  /*2050*/  FADD.FTZ R47, R27, R26 ;  /* 0x0000001a1b2f7221 */ /* 0x000fca0000010000 */
[----:B------:R-:W-:-:S07]  /*2060*/  MOV R59, R47 ;  /* 0x0000002f003b7202 */ /* 0x000fce0000000f00 */
[----:B------:R-:W-:Y:S05]  /*2070*/  WARPSYNC.COLLECTIVE R22, `(.L_x_15978) ;  /* 0x0000000016087348 */ /* 0x000fea0003c00000 */
[----:B------:R0:W1:Y:S02]  /*2080*/  SHFL.BFLY P6, R26, R59, R24, R23 ;  /* 0x0c0000183b1a7389 */ /* 0x00006400000c0017 */
[----:B01----:R-:W-:Y:S05]  /*2090*/  ENDCOLLECTIVE ;  /* 0x000000000000791b */ /* 0x003fea0003800000 */
.L_x_15978:
[----:B------:R-:W-:Y:S02]  /*20a0*/  HFMA2 R24, -RZ, RZ, 0, 4.76837158203125e-07 ;  /* 0x00000008ff187431 */ /* 0x000fe400000001ff */
[----:B------:R-:W-:-:S05]  /*20b0*/  FADD.FTZ R48, R47, R26 ;  /* 0x0000001a2f307221 */ /* 0x000fca0000010000 */
[----:B------:R-:W-:-:S07]  /*20c0*/  MOV R59, R48 ;  /* 0x00000030003b7202 */ /* 0x000fce0000000f00 */
[----:B------:R-:W-:Y:S05]  /*20d0*/  WARPSYNC.COLLECTIVE R22, `(.L_x_15979) ;  /* 0x0000000016087348 */ /* 0x000fea0003c00000 */
[----:B------:R0:W1:Y:S02]  /*20e0*/  SHFL.BFLY P6, R26, R59, R24, R23 ;  /* 0x0c0000183b1a7389 */ /* 0x00006400000c0017 */
[----:B01----:R-:W-:Y:S05]  /*20f0*/  ENDCOLLECTIVE ;  /* 0x000000000000791b */ /* 0x003fea0003800000 */
.L_x_15979:
[----:B------:R-:W-:Y:S02]  /*2100*/  HFMA2 R24, -RZ, RZ, 0, 9.5367431640625e-07 ;  /* 0x00000010ff187431 */ /* 0x000fe400000001ff */
[----:B------:R-:W-:-:S05]  /*2110*/  FADD.FTZ R58, R48, R26 ;  /* 0x0000001a303a7221 */ /* 0x000fca0000010000 */
[----:B------:R-:W-:-:S07]  /*2120*/  MOV R59, R58 ;  /* 0x0000003a003b7202 */ /* 0x000fce0000000f00 */
[----:B------:R-:W-:Y:S05]  /*2130*/  WARPSYNC.COLLECTIVE R22, `(.L_x_15980) ;  /* 0x0000000016087348 */ /* 0x000fea0003c00000 */
[----:B------:R0:W1:Y:S02]  /*2140*/  SHFL.BFLY P6, R26, R59, R24, R23 ;  /* 0x0c0000183b1a7389 */ /* 0x00006400000c0017 */
[----:B01----:R-:W-:Y:S05]  /*2150*/  ENDCOLLECTIVE ;  /* 0x000000000000791b */ /* 0x003fea0003800000 */
.L_x_15980:
        /* <DEDUP_REMOVED lines=19> */
[----:B------:R-:W-:Y:S01]  /*2290*/  @P2 FFMA.FTZ R20, R22, R22, R23 ;  /* 0x0000001616142223 */ /* 0x000fe20000010017 */
[--C-:B------:R-:W-:Y:S01]  /*22a0*/  FADD.FTZ R23, R32, -R25.reuse ;  /* 0x8000001920177221 */ /* 0x100fe20000010000 */
[----:B------:R-:W-:-:S03]  /*22b0*/  FADD.FTZ R22, R36, -R25 ;  /* 0x8000001924167221 */ /* 0x000fc60000010000 */
        /* <DEDUP_REMOVED lines=20> */
.L_x_15981:
[----:B------:R-:W-:Y:S02]  /*2400*/  HFMA2 R24, -RZ, RZ, 0, 1.1920928955078125e-07 ;  /* 0x00000002ff187431 */ /* 0x000fe400000001ff */
[----:B------:R-:W-:-:S05]  /*2410*/  FADD.FTZ R27, R20, R26 ;  /* 0x0000001a141b7221 */ /* 0x000fca0000010000 */
[----:B------:R-:W-:-:S07]  /*2420*/  MOV R59, R27 ;  /* 0x0000001b003b7202 */ /* 0x000fce0000000f00 */
[----:B------:R-:W-:Y:S05]  /*2430*/  WARPSYNC.COLLECTIVE R22, `(.L_x_15982) ;  /* 0x0000000016087348 */ /* 0x000fea0003c00000 */
[----:B------:R0:W1:Y:S02]  /*2440*/  SHFL.BFLY P6, R26, R59, R24, R23 ;  /* 0x0c0000183b1a7389 */ /* 0x00006400000c0017 */
[----:B01----:R-:W-:Y:S05]  /*2450*/  ENDCOLLECTIVE ;  /* 0x000000000000791b */ /* 0x003fea0003800000 */
.L_x_15982:
[----:B------:R-:W-:Y:S02]  /*2460*/  HFMA2 R24, -RZ, RZ, 0, 2.384185791015625e-07 ;  /* 0x00000004ff187431 */ /* 0x000fe400000001ff */
[----:B------:R-:W-:-:S05]  /*2470*/  FADD.FTZ R47, R27, R26 ;  /* 0x0000001a1b2f7221 */ /* 0x000fca0000010000 */
[----:B------:R-:W-:-:S07]  /*2480*/  MOV R59, R47 ;  /* 0x0000002f003b7202 */ /* 0x000fce0000000f00 */
[----:B------:R-:W-:Y:S05]  /*2490*/  WARPSYNC.COLLECTIVE R22, `(.L_x_15983) ;  /* 0x0000000016087348 */ /* 0x000fea0003c00000 */
[----:B------:R0:W1:Y:S02]  /*24a0*/  SHFL.BFLY P6, R26, R59, R24, R23 ;  /* 0x0c0000183b1a7389 */ /* 0x00006400000c0017 */
[----:B01----:R-:W-:Y:S05]  /*24b0*/  ENDCOLLECTIVE ;  /* 0x000000000000791b */ /* 0x003fea0003800000 */
.L_x_15983:
[----:B------:R-:W-:Y:S02]  /*24c0*/  HFMA2 R24, -RZ, RZ, 0, 4.76837158203125e-07 ;  /* 0x00000008ff187431 */ /* 0x000fe400000001ff */
[----:B------:R-:W-:-:S05]  /*24d0*/  FADD.FTZ R48, R47, R26 ;  /* 0x0000001a2f307221 */ /* 0x000fca0000010000 */
[----:B------:R-:W-:-:S07]  /*24e0*/  MOV R59, R48 ;  /* 0x00000030003b7202 */ /* 0x000fce0000000f00 */
[----:B------:R-:W-:Y:S05]  /*24f0*/  WARPSYNC.COLLECTIVE R22, `(.L_x_15984) ;  /* 0x0000000016087348 */ /* 0x000fea0003c00000 */
[----:B------:R0:W1:Y:S02]  /*2500*/  SHFL.BFLY P6, R26, R59, R24, R23 ;  /* 0x0c0000183b1a7389 */ /* 0x00006400000c0017 */
[----:B01----:R-:W-:Y:S05]  /*2510*/  ENDCOLLECTIVE ;  /* 0x000000000000791b */ /* 0x003fea0003800000 */
.L_x_15984:
[----:B------:R-:W-:Y:S02]  /*2520*/  HFMA2 R24, -RZ, RZ, 0, 9.5367431640625e-07 ;  /* 0x00000010ff187431 */ /* 0x000fe400000001ff */
[----:B------:R-:W-:-:S05]  /*2530*/  FADD.FTZ R58, R48, R26 ;  /* 0x0000001a303a7221 */ /* 0x000fca0000010000 */
[----:B------:R-:W-:-:S07]  /*2540*/  MOV R59, R58 ;  /* 0x0000003a003b7202 */ /* 0x000fce0000000f00 */
[----:B------:R-:W-:Y:S05]  /*2550*/  WARPSYNC.COLLECTIVE R22, `(.L_x_15985) ;  /* 0x0000000016087348 */ /* 0x000fea0003c00000 */
[----:B------:R0:W1:Y:S02]  /*2560*/  SHFL.BFLY P6, R26, R59, R24, R23 ;  /* 0x0c0000183b1a7389 */ /* 0x00006400000c0017 */
[----:B01----:R-:W-:Y:S05]  /*2570*/  ENDCOLLECTIVE ;  /* 0x000000000000791b */ /* 0x003fea0003800000 */
.L_x_15985:
[----:B------:R-:W-:Y:S05]  /*2580*/  BRA `(.L_x_15986) ;  /* 0xfffffff000607947 */ /* 0x000fea000383ffff */
.L_x_15987:
        /* <DEDUP_REMOVED lines=15> */
.L_x_20349:


//--------------------- .text._ZN10layer_norm13ln_fwd_kernelINS_13Kernel_traitsI6__halfffffjLj512ELj1ELj4ELj1ELj16ENS_18Kernel_traits_baseILj512ES2_ffffjLj128EEEEELb0ELb0ELb0ELb1EEEvNS_9FwdParamsE --------------------------
	.section	.text._ZN10layer_norm13ln_fwd_kernelINS_13Kernel_traitsI6__halfffffjLj512ELj1ELj4ELj1ELj16ENS_18Kernel_traits_baseILj512ES2_ffffjLj128EEEEELb0ELb0ELb0ELb1EEEvNS_9FwdParamsE,"ax",@progbits
	.align	128
        .global         _ZN10layer_norm13ln_fwd_kernelINS_13Kernel_traitsI6__halfffffjLj512ELj1ELj4ELj1ELj16ENS_18Kernel_traits_baseILj512ES2_ffffjLj128EEEEELb0ELb0ELb0ELb1EEEvNS_9FwdParamsE
        .type           _ZN10layer_norm13ln_fwd_kernelINS_13Kernel_traitsI6__halfffffjLj512ELj1ELj4ELj1ELj16ENS_18Kernel_traits_baseILj512ES2_ffffjLj128EEEEELb0ELb0ELb0ELb1EEEvNS_9FwdParamsE,@function
        .size           _ZN10layer_norm13ln_fwd_kernelINS_13Kernel_traitsI6__halfffffjLj512ELj1ELj4ELj1ELj16ENS_18Kernel_traits_baseILj512ES2_ffffjLj128EEEEELb0ELb0ELb0ELb1EEEvNS_9FwdParamsE,(.L_x_20350 - _ZN10layer_norm13ln_fwd_kernelINS_13Kernel_traitsI6__halfffffjLj512ELj1ELj4ELj1ELj16ENS_18Kernel_traits_baseILj512ES2_ffffjLj128EEEEELb0ELb0ELb0ELb1EEEvNS_9FwdParamsE)
        .other          _ZN10layer_norm13ln_fwd_kernelINS_13Kernel_traitsI6__halfffffjLj512ELj1ELj4ELj1ELj16ENS_18Kernel_traits_baseILj512ES2_ffffjLj128EEEEELb0ELb0ELb0ELb1EEEvNS_9FwdParamsE,@"STO_CUDA_ENTRY STV_DEFAULT"
_ZN10layer_norm13ln_fwd_kernelINS_13Kernel_traitsI6__halfffffjLj512ELj1ELj4ELj1ELj16ENS_18Kernel_traits_baseILj512ES2_ffffjLj128EEEEELb0ELb0ELb0ELb1EEEvNS_9FwdParamsE:
.text._ZN10layer_norm13ln_fwd_kernelINS_13Kernel_traitsI6__halfffffjLj512ELj1ELj4ELj1ELj16ENS_18Kernel_traits_baseILj512ES2_ffffjLj128EEEEELb0ELb0ELb0ELb1EEEvNS_9FwdParamsE:
        /* <DEDUP_REMOVED lines=13> */
[----:B--2---:R-:W2:Y:S04]  /*00d0*/  LDG.E.64 R8, desc[UR6][R4.64] ;  /* 0x0000000604087981 */ /* 0x004ea8000c1e1b00 */
[----:B------:R-:W2:Y:S02]  /*00e0*/  LDG.E.64 R14, desc[UR6][R4.64+0x100] ;  /* 0x00010006040e7981 */ /* 0x000ea4000c1e1b00 */
[----:B------:R-:W1:Y:S02]  /*00f0*/  @P2 LDC.64 R10, c[0x0][0x438] ;  /* 0x00010e00ff0a2b82 */ /* 0x000e640000000a00 */
[----:B------:R-:W2:Y:S01]  /*0100*/  LDG.E.64 R16, desc[UR6][R4.64+0x200] ;  /* 0x0002000604107981 */ /* 0x000ea2000c1e1b00 */
[----:B------:R-:W-:Y:S02]  /*0110*/  SHF.R.U32.HI R50, RZ, 0x5, R50 ;  /* 0x00000005ff327819 */ /* 0x000fe40000011632 */
[----:B----4-:R-:W-:Y:S01]  /*0120*/  LOP3.LUT P0, RZ, R18, UR8, RZ, 0xfc, !PT ;  /* 0x0000000812ff7c12 */ /* 0x010fe2000f80fcff */
[----:B------:R2:W5:Y:S01]  /*0130*/  LDG.E.64 R12, desc[UR6][R4.64+0x300] ;  /* 0x00030006040c7981 */ /* 0x000562000c1e1b00 */
[----:B0-----:R-:W-:-:S06]  /*0140*/  USHF.L.U32 UR4, UR4, 0x2, URZ ;  /* 0x0000000204047899 */ /* 0x001fcc00080006ff */
[----:B------:R-:W-:-:S04]  /*0150*/  LOP3.LUT R50, R50, UR4, RZ, 0xfc, !PT ;  /* 0x0000000432327c12 */ /* 0x000fc8000f8efcff */
[----:B---3--:R-:W-:Y:S01]  /*0160*/  ISETP.GE.AND P1, PT, R50, UR5, PT ;  /* 0x0000000532007c0c */ /* 0x008fe2000bf26270 */
[----:B-1----:R-:W-:Y:S01]  /*0170*/  @P2 IMAD.WIDE.U32 R10, R52, 0x8, R10 ;  /* 0x00000008340a2825 */ /* 0x002fe200078e000a */
[----:B------:R-:W-:-:S04]  /*0180*/  LOP3.LUT P0, RZ, R19, UR9, RZ, 0xfc, P0 ;  /* 0x0000000913ff7c12 */ /* 0x000fc8000800fcff */
[----:B------:R-:W5:Y:S04]  /*0190*/  @P2 LDG.E.64 R48, desc[UR6][R10.64] ;  /* 0x000000060a302981 */ /* 0x000f68000c1e1b00 */
[----:B------:R-:W5:Y:S04]  /*01a0*/  @P2 LDG.E.64 R38, desc[UR6][R10.64+0x100] ;  /* 0x000100060a262981 */ /* 0x000f68000c1e1b00 */
[----:B------:R-:W5:Y:S04]  /*01b0*/  @P2 LDG.E.64 R2, desc[UR6][R10.64+0x200] ;  /* 0x000200060a022981 */ /* 0x000f68000c1e1b00 */
[----:B------:R0:W5:Y:S01]  /*01c0*/  @P2 LDG.E.64 R6, desc[UR6][R10.64+0x300] ;  /* 0x000300060a062981 */ /* 0x000162000c1e1b00 */
[----:B--2---:R-:W-:-:S02]  /*01d0*/  @P2 MOV R4, R8 ;  /* 0x0000000800042202 */ /* 0x004fc40000000f00 */
[-C--:B------:R-:W-:Y:S02]  /*01e0*/  @P2 MOV R5, R9.reuse ;  /* 0x0000000900052202 */ /* 0x080fe40000000f00 */
[----:B------:R-:W-:Y:S02]  /*01f0*/  @!P2 MOV R4, R8 ;  /* 0x000000080004a202 */ /* 0x000fe40000000f00 */
[----:B------:R-:W-:Y:S02]  /*0200*/  @!P2 MOV R5, R9 ;  /* 0x000000090005a202 */ /* 0x000fe40000000f00 */
[----:B------:R-:W-:Y:S02]  /*0210*/  @P2 MOV R8, R14 ;  /* 0x0000000e00082202 */ /* 0x000fe40000000f00 */
[----:B------:R-:W-:Y:S02]  /*0220*/  @P2 MOV R9, R15 ;  /* 0x0000000f00092202 */ /* 0x000fe40000000f00 */
[----:B0-----:R-:W-:-:S02]  /*0230*/  @P2 MOV R10, R16 ;  /* 0x00000010000a2202 */ /* 0x001fc40000000f00 */
        /* <DEDUP_REMOVED lines=11> */
[----:B------:R-:W-:Y:S01]  /*02f0*/  MOV R47, R5 ;  /* 0x00000005002f7202 */ /* 0x000fe20000000f00 */
[----:B------:R-:W1:Y:S01]  /*0300*/  LDCU UR5, c[0x0][0x388] ;  /* 0x00007100ff0577ac */ /* 0x000e620008000800 */
[--C-:B------:R-:W-:Y:S01]  /*0310*/  SHF.R.U64 R16, R4, 0x10, R5.reuse ;  /* 0x0000001004107819 */ /* 0x100fe20000001205 */
[----:B------:R-:W-:Y:S01]  /*0320*/  HADD2.F32 R34, -RZ, R39.H0_H0 ;  /* 0x20000027ff227230 */ /* 0x000fe20000004100 */
[----:B------:R-:W-:Y:S01]  /*0330*/  SHF.R.U32.HI R45, RZ, 0x10, R5 ;  /* 0x00000010ff2d7819 */ /* 0x000fe20000011605 */
[----:B------:R-:W-:Y:S01]  /*0340*/  HADD2.F32 R0, -RZ, R7.H0_H0 ;  /* 0x20000007ff007230 */ /* 0x000fe20000004100 */
[----:B------:R-:W-:Y:S01]  /*0350*/  ISETP.NE.U32.AND P1, PT, R18, RZ, PT ;  /* 0x000000ff1200720c */ /* 0x000fe20003f25070 */
[----:B------:R-:W-:Y:S01]  /*0360*/  HADD2.F32 R44, -RZ, R49.H0_H0 ;  /* 0x20000031ff2c7230 */ /* 0x000fe20000004100 */
[----:B------:R-:W-:Y:S01]  /*0370*/  MOV R41, R8 ;  /* 0x0000000800297202 */ /* 0x000fe20000000f00 */
[----:B------:R-:W-:Y:S01]  /*0380*/  HADD2.F32 R47, -RZ, R47.H0_H0 ;  /* 0x2000002fff2f7230 */ /* 0x000fe20000004100 */
[----:B------:R-:W-:Y:S01]  /*0390*/  MOV R37, R9 ;  /* 0x0000000900257202 */ /* 0x000fe20000000f00 */
[----:B------:R-:W-:Y:S01]  /*03a0*/  HADD2.F32 R45, -RZ, R45.H0_H0 ;  /* 0x2000002dff2d7230 */ /* 0x000fe20000004100 */
[--C-:B------:R-:W-:Y:S01]  /*03b0*/  SHF.R.U64 R5, R8, 0x10, R9.reuse ;  /* 0x0000001008057819 */ /* 0x100fe20000001209 */
[----:B------:R-:W-:Y:S01]  /*03c0*/  HADD2.F32 R41, -RZ, R41.H0_H0 ;  /* 0x20000029ff297230 */ /* 0x000fe20000004100 */
[----:B------:R-:W-:Y:S01]  /*03d0*/  SHF.R.U32.HI R32, RZ, 0x10, R9 ;  /* 0x00000010ff207819 */ /* 0x000fe20000011609 */
[----:B------:R-:W-:Y:S01]  /*03e0*/  HADD2.F32 R37, -RZ, R37.H0_H0 ;  /* 0x20000025ff257230 */ /* 0x000fe20000004100 */
[----:B------:R-:W-:Y:S01]  /*03f0*/  MOV R17, R10 ;  /* 0x0000000a00117202 */ /* 0x000fe20000000f00 */
[----:B------:R-:W2:Y:S01]  /*0400*/  LDCU UR8, c[0x0][0x448] ;  /* 0x00008900ff0877ac */ /* 0x000ea20008000800 */
[----:B------:R-:W-:Y:S01]  /*0410*/  MOV R18, R11 ;  /* 0x0000000b00127202 */ /* 0x000fe20000000f00 */
[----:B------:R-:W-:Y:S01]  /*0420*/  HADD2.F32 R32, -RZ, R32.H0_H0 ;  /* 0x20000020ff207230 */ /* 0x000fe20000004100 */
[--C-:B------:R-:W-:Y:S01]  /*0430*/  SHF.R.U64 R9, R10, 0x10, R11.reuse ;  /* 0x000000100a097819 */ /* 0x100fe2000000120b */
[----:B------:R-:W3:Y:S01]  /*0440*/  LDCU.64 UR12, c[0x0][0x3e0] ;  /* 0x00007c00ff0c77ac */ /* 0x000ee20008000a00 */
[----:B------:R-:W-:-:S02]  /*0450*/  SHF.R.U32.HI R8, RZ, 0x10, R11 ;  /* 0x00000010ff087819 */ /* 0x000fc4000001160b */
[----:B------:R-:W-:Y:S01]  /*0460*/  MOV R11, R12 ;  /* 0x0000000c000b7202 */ /* 0x000fe20000000f00 */
[----:B------:R-:W4:Y:S01]  /*0470*/  LDCU.64 UR10, c[0x0][0x3a0] ;  /* 0x00007400ff0a77ac */ /* 0x000f220008000a00 */
[--C-:B------:R-:W-:Y:S01]  /*0480*/  SHF.R.U64 R10, R12, 0x10, R13.reuse ;  /* 0x000000100c0a7819 */ /* 0x100fe2000000120d */
[----:B------:R-:W-:Y:S01]  /*0490*/  HADD2.F32 R8, -RZ, R8.H0_H0 ;  /* 0x20000008ff087230 */ /* 0x000fe20000004100 */
[----:B------:R-:W-:Y:S02]  /*04a0*/  MOV R20, R13 ;  /* 0x0000000d00147202 */ /* 0x000fe40000000f00 */
[----:B------:R-:W-:Y:S01]  /*04b0*/  SHF.R.U32.HI R12, RZ, 0x10, R13 ;  /* 0x00000010ff0c7819 */ /* 0x000fe2000001160d */
[----:B------:R-:W-:Y:S01]  /*04c0*/  HADD2.F32 R10, -RZ, R10.H0_H0 ;  /* 0x2000000aff0a7230 */ /* 0x000fe20000004100 */
[----:B------:R-:W-:Y:S01]  /*04d0*/  MOV R51, R4 ;  /* 0x0000000400337202 */ /* 0x000fe20000000f00 */
[----:B------:R-:W-:Y:S01]  /*04e0*/  HADD2.F32 R4, -RZ, R2.H0_H0 ;  /* 0x20000002ff047230 */ /* 0x000fe20000004100 */
[--C-:B------:R-:W-:Y:S01]  /*04f0*/  SHF.R.U64 R46, R48, 0x10, R49.reuse ;  /* 0x00000010302e7819 */ /* 0x100fe20000001231 */
[----:B------:R-:W-:Y:S01]  /*0500*/  HADD2.F32 R48, -RZ, R48.H0_H0 ;  /* 0x20000030ff307230 */ /* 0x000fe20000004100 */
[----:B------:R-:W-:Y:S01]  /*0510*/  SHF.R.U32.HI R40, RZ, 0x10, R49 ;  /* 0x00000010ff287819 */ /* 0x000fe20000011631 */
        /* <DEDUP_REMOVED lines=13> */
[----:B------:R-:W-:Y:S01]  /*05f0*/  ISETP.NE.AND.EX P1, PT, R19, RZ, PT, P1 ;  /* 0x000000ff1300720c */ /* 0x000fe20003f25310 */
[----:B------:R-:W-:Y:S01]  /*0600*/  HADD2.F32 R9, -RZ, R11.H0_H0 ;  /* 0x2000000bff097230 */ /* 0x000fe20000004100 */
[----:B0-----:R-:W-:Y:S01]  /*0610*/  ISETP.NE.AND P4, PT, RZ, UR4, PT ;  /* 0x00000004ff007c0c */ /* 0x001fe2000bf85270 */
[----:B------:R-:W-:-:S02]  /*0620*/  HADD2.F32 R5, -RZ, R17.H0_H0 ;  /* 0x20000011ff057230 */ /* 0x000fc40000004100 */
[----:B------:R-:W-:Y:S02]  /*0630*/  HADD2.F32 R6, -RZ, R18.H0_H0 ;  /* 0x20000012ff067230 */ /* 0x000fe40000004100 */
[----:B------:R-:W-:Y:S02]  /*0640*/  HADD2.F32 R11, -RZ, R20.H0_H0 ;  /* 0x20000014ff0b7230 */ /* 0x000fe40000004100 */
[----:B------:R-:W-:Y:S02]  /*0650*/  HADD2.F32 R12, -RZ, R12.H0_H0 ;  /* 0x2000000cff0c7230 */ /* 0x000fe40000004100 */
[----:B------:R-:W-:Y:S02]  /*0660*/  HADD2.F32 R46, -RZ, R46.H0_H0 ;  /* 0x2000002eff2e7230 */ /* 0x000fe40000004100 */
[----:B------:R-:W-:Y:S02]  /*0670*/  HADD2.F32 R40, -RZ, R40.H0_H0 ;  /* 0x20000028ff287230 */ /* 0x000fe40000004100 */
[----:B------:R-:W-:-:S02]  /*0680*/  HADD2.F32 R36, -RZ, R36.H0_H0 ;  /* 0x20000024ff247230 */ /* 0x000fc40000004100 */
[----:B------:R-:W-:Y:S02]  /*0690*/  HADD2.F32 R13, -RZ, R13.H0_H0 ;  /* 0x2000000dff0d7230 */ /* 0x000fe40000004100 */
[----:B------:R-:W-:Y:S02]  /*06a0*/  HADD2.F32 R14, -RZ, R14.H0_H0 ;  /* 0x2000000eff0e7230 */ /* 0x000fe40000004100 */
[----:B------:R-:W-:Y:S02]  /*06b0*/  HADD2.F32 R15, -RZ, R15.H0_H0 ;  /* 0x2000000fff0f7230 */ /* 0x000fe40000004100 */
[----:B------:R-:W-:Y:S02]  /*06c0*/  HADD2.F32 R33, -RZ, R33.H0_H0 ;  /* 0x20000021ff217230 */ /* 0x000fe40000004100 */
[----:B-1234-:R-:W-:-:S07]  /*06d0*/  HADD2.F32 R35, -RZ, R35.H0_H0 ;  /* 0x20000023ff237230 */ /* 0x01efce0000004100 */
.L_x_15993:
[----:B------:R-:W-:Y:S01]  /*06e0*/  ISETP.NE.U32.AND P2, PT, RZ, UR10, PT ;  /* 0x0000000aff007c0c */ /* 0x000fe2000bf45070 */
[----:B------:R-:W0:Y:S01]  /*06f0*/  LDC.64 R64, c[0x0][0x390] ;  /* 0x0000e400ff407b82 */ /* 0x000e220000000a00 */
[----:B-1----:R-:W-:Y:S02]  /*0700*/  IMAD R20, R50, UR5, RZ ;  /* 0x0000000532147c24 */ /* 0x002fe4000f8e02ff */
[----:B------:R-:W-:Y:S01]  /*0710*/  HFMA2 R30, -RZ, RZ, 1.875, 0 ;  /* 0x3f800000ff1e7431 */ /* 0x000fe200000001ff */
[----:B------:R-:W-:Y:S02]  /*0720*/  ISETP.NE.AND.EX P2, PT, RZ, UR11, PT, P2 ;  /* 0x0000000bff007c0c */ /* 0x000fe4000bf45320 */
[----:B------:R-:W-:Y:S02]  /*0730*/  SHF.R.S32.HI R21, RZ, 0x1f, R20 ;  /* 0x0000001fff157819 */ /* 0x000fe40000011414 */
[----:B------:R-:W1:Y:S02]  /*0740*/  @P1 LDC.64 R58, c[0x0][0x3e0] ;  /* 0x0000f800ff3a1b82 */ /* 0x000e640000000a00 */
[----:B------:R-:W-:-:S04]  /*0750*/  LEA.HI R21, R21, R20, RZ, 0x2 ;  /* 0x0000001415157211 */ /* 0x000fc800078f10ff */
[----:B------:R-:W-:-:S03]  /*0760*/  LEA.HI.SX32 R29, R21, R52, 0x1e ;  /* 0x00000034151d7211 */ /* 0x000fc600078ff2ff */
[----:B------:R-:W2:Y:S02]  /*0770*/  @P2 LDC.64 R24, c[0x0][0x3a0] ;  /* 0x0000e800ff182b82 */ /* 0x000ea40000000a00 */
[----:B0-----:R-:W-:-:S06]  /*0780*/  IMAD.WIDE.U32 R20, R29, 0x10, R64 ;  /* 0x000000101d147825 */ /* 0x001fcc00078e0040 */
[----:B------:R-:W0:Y:S01]  /*0790*/  @P0 LDC.64 R56, c[0x0][0x3a8] ;  /* 0x0000ea00ff380b82 */ /* 0x000e220000000a00 */
[----:B------:R-:W3:Y:S01]  /*07a0*/  LDG.E.128 R20, desc[UR6][R20.64] ;  /* 0x0000000614147981 */ /* 0x000ee2000c1e1d00 */
[----:B-1----:R-:W-:-:S06]  /*07b0*/  @P1 IMAD.WIDE R58, R50, 0x4, R58 ;  /* 0x00000004323a1825 */ /* 0x002fcc00078e023a */
[----:B------:R-:W1:Y:S01]  /*07c0*/  @P2 LDC.64 R54, c[0x0][0x3a0] ;  /* 0x0000e800ff362b82 */ /* 0x000e620000000a00 */
[----:B------:R-:W3:Y:S01]  /*07d0*/  @P1 LDG.E R30, desc[UR6][R58.64] ;  /* 0x000000063a1e1981 */ /* 0x000ee2000c1e1900 */
[----:B--2---:R-:W-:-:S06]  /*07e0*/  @P2 IMAD.WIDE.U32 R24, R29, 0x10, R24 ;  /* 0x000000101d182825 */ /* 0x004fcc00078e0018 */
[----:B------:R-:W3:Y:S01]  /*07f0*/  @P2 LDG.E.128 R24, desc[UR6][R24.64] ;  /* 0x0000000618182981 */ /* 0x000ee2000c1e1d00 */
[C---:B------:R-:W-:Y:S01]  /*0800*/  IADD3 R28, PT, PT, R29.reuse, 0x20, RZ ;  /* 0x000000201d1c7810 */ /* 0x040fe20007ffe0ff */
[----:B0-----:R-:W-:-:S04]  /*0810*/  @P0 IMAD.WIDE.U32 R68, R29, 0x10, R56 ;  /* 0x000000101d440825 */ /* 0x001fc800078e0038 */
[----:B------:R-:W-:-:S04]  /*0820*/  IMAD.WIDE.U32 R66, R28, 0x10, R64 ;  /* 0x000000101c427825 */ /* 0x000fc800078e0040 */
[-C--:B---3--:R-:W-:Y:S01]  /*0830*/  @P2 FFMA.FTZ R31, R20, R30.reuse, R24 ;  /* 0x0000001e141f2223 */ /* 0x088fe20000010018 */
[-C--:B------:R-:W-:Y:S01]  /*0840*/  @P2 FFMA.FTZ R42, R21, R30.reuse, R25 ;  /* 0x0000001e152a2223 */ /* 0x080fe20000010019 */
[-C--:B------:R-:W-:Y:S01]  /*0850*/  @P2 FFMA.FTZ R43, R22, R30.reuse, R26 ;  /* 0x0000001e162b2223 */ /* 0x080fe2000001001a */
[----:B------:R-:W-:Y:S01]  /*0860*/  @P2 FFMA.FTZ R53, R23, R30, R27 ;  /* 0x0000001e17352223 */ /* 0x000fe2000001001b */
[----:B-1----:R-:W-:Y:S01]  /*0870*/  @P2 IMAD.WIDE.U32 R24, R28, 0x10, R54 ;  /* 0x000000101c182825 */ /* 0x002fe200078e0036 */
        /* <DEDUP_REMOVED lines=11> */
[----:B------:R-:W-:Y:S02]  /*0930*/  @P1 FMUL.FTZ R19, R23, R30 ;  /* 0x0000001e17131220 */ /* 0x000fe40000410000 */
[----:B------:R-:W-:Y:S01]  /*0940*/  @P1 MOV R31, R16 ;  /* 0x00000010001f1202 */ /* 0x000fe20000000f00 */
[-C--:B------:R-:W-:Y:S01]  /*0950*/  @!P1 FMUL.FTZ R31, R20, R30.reuse ;  /* 0x0000001e141f9220 */ /* 0x080fe20000410000 */
[----:B------:R-:W-:Y:S01]  /*0960*/  @P1 MOV R42, R17 ;  /* 0x00000011002a1202 */ /* 0x000fe20000000f00 */
[----:B------:R-:W-:Y:S01]  /*0970*/  @!P1 FMUL.FTZ R42, R21, R30 ;  /* 0x0000001e152a9220 */ /* 0x000fe20000410000 */
[----:B------:R-:W-:Y:S01]  /*0980*/  @P1 MOV R43, R18 ;  /* 0x00000012002b1202 */ /* 0x000fe20000000f00 */
[-C--:B------:R-:W-:Y:S01]  /*0990*/  @!P1 FMUL.FTZ R43, R22, R30.reuse ;  /* 0x0000001e162b9220 */ /* 0x080fe20000410000 */
[----:B------:R-:W-:Y:S01]  /*09a0*/  @P1 MOV R53, R19 ;  /* 0x0000001300351202 */ /* 0x000fe20000000f00 */
[----:B------:R-:W-:-:S07]  /*09b0*/  @!P1 FMUL.FTZ R53, R23, R30 ;  /* 0x0000001e17359220 */ /* 0x000fce0000410000 */
.L_x_15988:
[----:B------:R0:W-:Y:S01]  /*09c0*/  @P0 STG.E.128 desc[UR6][R68.64], R16 ;  /* 0x0000001044000986 */ /* 0x0001e2000c101d06 */
[----:B------:R-:W1:Y:S03]  /*09d0*/  @P0 LDC.64 R62, c[0x0][0x3a8] ;  /* 0x0000ea00ff3e0b82 */ /* 0x000e660000000a00 */
[----:B------:R-:W2:Y:S04]  /*09e0*/  LDG.E.128 R20, desc[UR6][R66.64] ;  /* 0x0000000642147981 */ /* 0x000ea8000c1e1d00 */
[----:B------:R-:W2:Y:S01]  /*09f0*/  @P2 LDG.E.128 R24, desc[UR6][R24.64] ;  /* 0x0000000618182981 */ /* 0x000ea2000c1e1d00 */
[----:B------:R-:W3:Y:S01]  /*0a00*/  @P2 LDC.64 R60, c[0x0][0x3a0] ;  /* 0x0000e800ff3c2b82 */ /* 0x000ee20000000a00 */
[----:B------:R-:W-:Y:S01]  /*0a10*/  IADD3 R57, PT, PT, R29, 0x40, RZ ;  /* 0x000000401d397810 */ /* 0x000fe20007ffe0ff */
[-C--:B--2---:R-:W-:Y:S01]  /*0a20*/  @P2 FFMA.FTZ R54, R20, R30.reuse, R24 ;  /* 0x0000001e14362223 */ /* 0x084fe20000010018 */
[-C--:B------:R-:W-:Y:S01]  /*0a30*/  @P2 FFMA.FTZ R55, R21, R30.reuse, R25 ;  /* 0x0000001e15372223 */ /* 0x080fe20000010019 */
[-C--:B------:R-:W-:Y:S01]  /*0a40*/  @P2 FFMA.FTZ R56, R22, R30.reuse, R26 ;  /* 0x0000001e16382223 */ /* 0x080fe2000001001a */
[----:B------:R-:W-:-:S02]  /*0a50*/  @P2 FFMA.FTZ R58, R23, R30, R27 ;  /* 0x0000001e173a2223 */ /* 0x000fc4000001001b */
[----:B0-----:R-:W-:Y:S02]  /*0a60*/  @P2 MOV R16, R54 ;  /* 0x0000003600102202 */ /* 0x001fe40000000f00 */
[----:B------:R-:W-:Y:S02]  /*0a70*/  @P2 MOV R17, R55 ;  /* 0x0000003700112202 */ /* 0x000fe40000000f00 */
[----:B------:R-:W-:Y:S02]  /*0a80*/  @P2 MOV R18, R56 ;  /* 0x0000003800122202 */ /* 0x000fe40000000f00 */
[----:B------:R-:W-:Y:S01]  /*0a90*/  @P2 MOV R19, R58 ;  /* 0x0000003a00132202 */ /* 0x000fe20000000f00 */
[----:B-1-3--:R-:W-:Y:S06]  /*0aa0*/  @P2 BRA `(.L_x_15989) ;  /* 0x0000000000282947 */ /* 0x00afec0003800000 */
        /* <DEDUP_REMOVED lines=10> */
.L_x_15989:
[----:B------:R-:W-:Y:S01]  /*0b50*/  @P0 IMAD.WIDE.U32 R62, R28, 0x10, R62 ;  /* 0x000000101c3e0825 */ /* 0x000fe200078e003e */
[----:B------:R-:W0:Y:S03]  /*0b60*/  @P0 LDC.64 R68, c[0x0][0x3a8] ;  /* 0x0000ea00ff440b82 */ /* 0x000e260000000a00 */
[C---:B------:R-:W-:Y:S01]  /*0b70*/  IMAD.WIDE.U32 R20, R57.reuse, 0x10, R64 ;  /* 0x0000001039147825 */ /* 0x040fe200078e0040 */
[----:B------:R1:W-:Y:S03]  /*0b80*/  @P0 STG.E.128 desc[UR6][R62.64], R16 ;  /* 0x000000103e000986 */ /* 0x0003e6000c101d06 */
[----:B------:R-:W-:Y:S01]  /*0b90*/  @P2 IMAD.WIDE.U32 R24, R57, 0x10, R60 ;  /* 0x0000001039182825 */ /* 0x000fe200078e003c */
[----:B------:R-:W2:Y:S01]  /*0ba0*/  @P2 LDC.64 R66, c[0x0][0x3a0] ;  /* 0x0000e800ff422b82 */ /* 0x000ea20000000a00 */
[----:B------:R-:W3:Y:S04]  /*0bb0*/  LDG.E.128 R20, desc[UR6][R20.64] ;  /* 0x0000000614147981 */ /* 0x000ee8000c1e1d00 */
[----:B------:R-:W3:Y:S02]  /*0bc0*/  @P2 LDG.E.128 R24, desc[UR6][R24.64] ;  /* 0x0000000618182981 */ /* 0x000ee4000c1e1d00 */
[-C--:B---3--:R-:W-:Y:S01]  /*0bd0*/  @P2 FFMA.FTZ R59, R20, R30.reuse, R24 ;  /* 0x0000001e143b2223 */ /* 0x088fe20000010018 */
[-C--:B------:R-:W-:Y:S01]  /*0be0*/  @P2 FFMA.FTZ R60, R21, R30.reuse, R25 ;  /* 0x0000001e153c2223 */ /* 0x080fe20000010019 */
[-C--:B------:R-:W-:Y:S01]  /*0bf0*/  @P2 FFMA.FTZ R61, R22, R30.reuse, R26 ;  /* 0x0000001e163d2223 */ /* 0x080fe2000001001a */
[----:B-1----:R-:W-:-:S02]  /*0c00*/  @P2 FFMA.FTZ R62, R23, R30, R27 ;  /* 0x0000001e173e2223 */ /* 0x002fc4000001001b */
[----:B------:R-:W-:Y:S02]  /*0c10*/  @P2 MOV R16, R59 ;  /* 0x0000003b00102202 */ /* 0x000fe40000000f00 */
[----:B------:R-:W-:Y:S02]  /*0c20*/  @P2 MOV R17, R60 ;  /* 0x0000003c00112202 */ /* 0x000fe40000000f00 */
[----:B------:R-:W-:Y:S02]  /*0c30*/  @P2 MOV R18, R61 ;  /* 0x0000003d00122202 */ /* 0x000fe40000000f00 */
[----:B------:R-:W-:Y:S01]  /*0c40*/  @P2 MOV R19, R62 ;  /* 0x0000003e00132202 */ /* 0x000fe20000000f00 */
[----:B0-2---:R-:W-:Y:S06]  /*0c50*/  @P2 BRA `(.L_x_15990) ;  /* 0x0000000000282947 */ /* 0x005fec0003800000 */
        /* <DEDUP_REMOVED lines=10> */
.L_x_15990:
[----:B------:R-:W-:Y:S01]  /*0d00*/  IADD3 R63, PT, PT, R29, 0x60, RZ ;  /* 0x000000601d3f7810 */ /* 0x000fe20007ffe0ff */
[----:B------:R-:W-:-:S04]  /*0d10*/  @P0 IMAD.WIDE.U32 R68, R57, 0x10, R68 ;  /* 0x0000001039440825 */ /* 0x000fc800078e0044 */
[C---:B------:R-:W-:Y:S01]  /*0d20*/  IMAD.WIDE.U32 R20, R63.reuse, 0x10, R64 ;  /* 0x000000103f147825 */ /* 0x040fe200078e0040 */
[----:B------:R0:W-:Y:S03]  /*0d30*/  @P0 STG.E.128 desc[UR6][R68.64], R16 ;  /* 0x0000001044000986 */ /* 0x0001e6000c101d06 */
[----:B------:R-:W-:Y:S02]  /*0d40*/  @P2 IMAD.WIDE.U32 R24, R63, 0x10, R66 ;  /* 0x000000103f182825 */ /* 0x000fe400078e0042 */
[----:B------:R-:W2:Y:S04]  /*0d50*/  LDG.E.128 R20, desc[UR6][R20.64] ;  /* 0x0000000614147981 */ /* 0x000ea8000c1e1d00 */
[----:B------:R-:W2:Y:S02]  /*0d60*/  @P2 LDG.E.128 R24, desc[UR6][R24.64] ;  /* 0x0000000618182981 */ /* 0x000ea4000c1e1d00 */
        /* <DEDUP_REMOVED lines=19> */
.L_x_15991:
        /* <DEDUP_REMOVED lines=75> */
.L_x_16005:
[----:B-1----:R-:W-:Y:S01]  /*1350*/  FADD.FTZ R20, R69, R20 ;  /* 0x0000001445147221 */ /* 0x002fe20000010000 */
[----:B------:R-:W1:Y:S01]  /*1360*/  @!P2 LDC.64 R22, c[0x0][0x3c0] ;  /* 0x0000f000ff16ab82 */ /* 0x000e620000000a00 */
[C---:B------:R-:W-:Y:S02]  /*1370*/  FSEL R66, R67.reuse, RZ, !P4 ;  /* 0x000000ff43427208 */ /* 0x040fe40006000000 */
[----:B------:R-:W-:Y:S01]  /*1380*/  FFMA.FTZ R24, R20, R21, UR8 ;  /* 0x0000000814187e23 */ /* 0x000fe20008010015 */
[----:B------:R-:W-:Y:S02]  /*1390*/  FMUL.FTZ R20, R67, R67 ;  /* 0x0000004343147220 */ /* 0x000fe40000410000 */
[C---:B------:R-:W-:Y:S01]  /*13a0*/  FADD.FTZ R43, -R66.reuse, R43 ;  /* 0x0000002b422b7221 */ /* 0x040fe20000010100 */
[C---:B------:R-:W-:Y:S01]  /*13b0*/  FADD.FTZ R31, -R66.reuse, R31 ;  /* 0x0000001f421f7221 */ /* 0x040fe20000010100 */
[----:B0-----:R-:W-:Y:S01]  /*13c0*/  FADD.FTZ R69, -R66, R42 ;  /* 0x0000002a42457221 */ /* 0x001fe20000010100 */
[----:B------:R-:W-:Y:S01]  /*13d0*/  FSEL R25, R20, RZ, P4 ;  /* 0x000000ff14197208 */ /* 0x000fe20002000000 */
[C---:B------:R-:W-:Y:S01]  /*13e0*/  FADD.FTZ R53, -R66.reuse, R53 ;  /* 0x0000003542357221 */ /* 0x040fe20000010100 */
[----:B------:R-:W0:Y:S01]  /*13f0*/  @!P2 LDC.64 R20, c[0x0][0x3c8] ;  /* 0x0000f200ff14ab82 */ /* 0x000e220000000a00 */
[C---:B------:R-:W-:Y:S01]  /*1400*/  FADD.FTZ R55, -R66.reuse, R55 ;  /* 0x0000003742377221 */ /* 0x040fe20000010100 */
[----:B------:R-:W-:Y:S01]  /*1410*/  FADD.FTZ R59, -R66, R59 ;  /* 0x0000003b423b7221 */ /* 0x000fe20000010100 */
[----:B------:R-:W-:Y:S01]  /*1420*/  FADD.FTZ R30, R24, R25 ;  /* 0x00000019181e7221 */ /* 0x000fe20000010000 */
[C---:B------:R-:W-:Y:S01]  /*1430*/  FADD.FTZ R62, -R66.reuse, R62 ;  /* 0x0000003e423e7221 */ /* 0x040fe20000010100 */
[----:B------:R-:W-:-:S03]  /*1440*/  FADD.FTZ R65, -R66, R65 ;  /* 0x0000004142417221 */ /* 0x000fc60000010100 */
[----:B------:R-:W2:Y:S01]  /*1450*/  LDC.64 R24, c[0x0][0x428] ;  /* 0x00010a00ff187b82 */ /* 0x000ea20000000a00 */
[----:B------:R-:W3:Y:S01]  /*1460*/  MUFU.RSQ R30, R30 ;  /* 0x0000001e001e7308 */ /* 0x000ee20000001400 */
[----:B-1----:R-:W-:-:S05]  /*1470*/  @!P2 IMAD.WIDE R22, R50, 0x4, R22 ;  /* 0x000000043216a825 */ /* 0x002fca00078e0216 */
[----:B------:R1:W-:Y:S01]  /*1480*/  @!P2 STG.E desc[UR6][R22.64], R67 ;  /* 0x000000431600a986 */ /* 0x0003e2000c101906 */
[----:B0-----:R-:W-:-:S04]  /*1490*/  @!P2 IMAD.WIDE R20, R50, 0x4, R20 ;  /* 0x000000043214a825 */ /* 0x001fc800078e0214 */
[C---:B---3--:R-:W-:Y:S01]  /*14a0*/  FMUL.FTZ R43, R30.reuse, R43 ;  /* 0x0000002b1e2b7220 */ /* 0x048fe20000410000 */
[C---:B------:R-:W-:Y:S01]  /*14b0*/  FMUL.FTZ R31, R30.reuse, R31 ;  /* 0x0000001f1e1f7220 */ /* 0x040fe20000410000 */
[C---:B------:R-:W-:Y:S01]  /*14c0*/  FMUL.FTZ R69, R30.reuse, R69 ;  /* 0x000000451e457220 */ /* 0x040fe20000410000 */
[----:B-1----:R-:W-:Y:S01]  /*14d0*/  FMUL.FTZ R23, R30, R53 ;  /* 0x000000351e177220 */ /* 0x002fe20000410000 */
[----:B------:R0:W-:Y:S01]  /*14e0*/  @!P2 STG.E desc[UR6][R20.64], R30 ;  /* 0x0000001e1400a986 */ /* 0x0001e2000c101906 */
[----:B------:R-:W-:Y:S01]  /*14f0*/  FFMA.FTZ R22, R43, R47, R44 ;  /* 0x0000002f2b167223 */ /* 0x000fe2000001002c */
[----:B--2---:R-:W-:-:S04]  /*1500*/  IMAD.WIDE.U32 R42, R29, 0x10, R24 ;  /* 0x000000101d2a7825 */ /* 0x004fc800078e0018 */
[----:B------:R-:W-:Y:S01]  /*1510*/  FFMA.FTZ R23, R23, R45, R40 ;  /* 0x0000002d17177223 */ /* 0x000fe20000010028 */
[C---:B------:R-:W-:Y:S01]  /*1520*/  FADD.FTZ R67, -R66.reuse, R60 ;  /* 0x0000003c42437221 */ /* 0x040fe20000010100 */
[C---:B------:R-:W-:Y:S01]  /*1530*/  FADD.FTZ R60, -R66.reuse, R27 ;  /* 0x0000001b423c7221 */ /* 0x040fe20000010100 */
[C---:B------:R-:W-:Y:S01]  /*1540*/  FADD.FTZ R29, -R66.reuse, R54 ;  /* 0x00000036421d7221 */ /* 0x040fe20000010100 */
[C---:B------:R-:W-:Y:S01]  /*1550*/  FADD.FTZ R53, -R66.reuse, R58 ;  /* 0x0000003a42357221 */ /* 0x040fe20000010100 */
[----:B------:R-:W-:Y:S01]  /*1560*/  FADD.FTZ R54, -R66, R64 ;  /* 0x0000004042367221 */ /* 0x000fe20000010100 */
[C---:B------:R-:W-:Y:S01]  /*1570*/  FMUL.FTZ R64, R30.reuse, R62 ;  /* 0x0000003e1e407220 */ /* 0x040fe20000410000 */
[C---:B------:R-:W-:Y:S01]  /*1580*/  FMUL.FTZ R62, R30.reuse, R65 ;  /* 0x000000411e3e7220 */ /* 0x040fe20000410000 */
[----:B------:R-:W-:Y:S01]  /*1590*/  FMUL.FTZ R60, R30, R60 ;  /* 0x0000003c1e3c7220 */ /* 0x000fe20000410000 */
[----:B0-----:R-:W-:Y:S01]  /*15a0*/  FFMA.FTZ R20, R31, R51, R48 ;  /* 0x000000331f147223 */ /* 0x001fe20000010030 */
[----:B------:R-:W-:Y:S01]  /*15b0*/  FFMA.FTZ R21, R69, R49, R46 ;  /* 0x0000003145157223 */ /* 0x000fe2000001002e */
[C---:B------:R-:W-:Y:S01]  /*15c0*/  FADD.FTZ R31, -R66.reuse, R56 ;  /* 0x00000038421f7221 */ /* 0x040fe20000010100 */
[----:B------:R-:W-:Y:S01]  /*15d0*/  FADD.FTZ R69, -R66, R61 ;  /* 0x0000003d42457221 */ /* 0x000fe20000010100 */
[C---:B------:R-:W-:Y:S01]  /*15e0*/  FMUL.FTZ R61, R30.reuse, R67 ;  /* 0x000000431e3d7220 */ /* 0x040fe20000410000 */
[----:B------:R-:W-:Y:S01]  /*15f0*/  IMAD.WIDE.U32 R56, R57, 0x10, R24 ;  /* 0x0000001039387825 */ /* 0x000fe200078e0018 */
[----:B------:R0:W-:Y:S03]  /*1600*/  STG.E.128 desc[UR6][R42.64], R20 ;  /* 0x000000142a007986 */ /* 0x0001e6000c101d06 */
[----:B------:R-:W-:Y:S01]  /*1610*/  FMUL.FTZ R27, R30, R31 ;  /* 0x0000001f1e1b7220 */ /* 0x000fe20000410000 */
[----:B0-----:R-:W-:Y:S01]  /*1620*/  FADD.FTZ R43, -R66, R26 ;  /* 0x0000001a422b7221 */ /* 0x001fe20000010100 */
[C---:B------:R-:W-:Y:S01]  /*1630*/  FMUL.FTZ R21, R30.reuse, R29 ;  /* 0x0000001d1e157220 */ /* 0x040fe20000410000 */
[C---:B------:R-:W-:Y:S01]  /*1640*/  FMUL.FTZ R23, R30.reuse, R55 ;  /* 0x000000371e177220 */ /* 0x040fe20000410000 */
[C---:B------:R-:W-:Y:S01]  /*1650*/  FMUL.FTZ R66, R30.reuse, R53 ;  /* 0x000000351e427220 */ /* 0x040fe20000410000 */
[C---:B------:R-:W-:Y:S01]  /*1660*/  FMUL.FTZ R31, R30.reuse, R43 ;  /* 0x0000002b1e1f7220 */ /* 0x040fe20000410000 */
[C---:B------:R-:W-:Y:S01]  /*1670*/  FMUL.FTZ R53, R30.reuse, R59 ;  /* 0x0000003b1e357220 */ /* 0x040fe20000410000 */
[----:B------:R-:W0:Y:S01]  /*1680*/  LDC.64 R42, c[0x0][0x380] ;  /* 0x0000e000ff2a7b82 */ /* 0x000e220000000a00 */
[C---:B------:R-:W-:Y:S01]  /*1690*/  FMUL.FTZ R26, R30.reuse, R69 ;  /* 0x000000451e1a7220 */ /* 0x040fe20000410000 */
[----:B------:R-:W-:Y:S01]  /*16a0*/  FMUL.FTZ R29, R30, R54 ;  /* 0x000000361e1d7220 */ /* 0x000fe20000410000 */
[----:B------:R-:W-:Y:S01]  /*16b0*/  FFMA.FTZ R20, R21, R41, R38 ;  /* 0x0000002915147223 */ /* 0x000fe20000010026 */
[----:B------:R-:W-:Y:S01]  /*16c0*/  FFMA.FTZ R21, R23, R39, R36 ;  /* 0x0000002717157223 */ /* 0x000fe20000010024 */
[----:B------:R-:W-:-:S04]  /*16d0*/  IMAD.WIDE.U32 R54, R28, 0x10, R24 ;  /* 0x000000101c367825 */ /* 0x000fc800078e0018 */
[----:B------:R-:W-:Y:S01]  /*16e0*/  FFMA.FTZ R22, R27, R37, R34 ;  /* 0x000000251b167223 */ /* 0x000fe20000010022 */
[----:B------:R-:W-:Y:S01]  /*16f0*/  FFMA.FTZ R23, R66, R32, R13 ;  /* 0x0000002042177223 */ /* 0x000fe2000001000d */
[----:B------:R-:W-:Y:S01]  /*1700*/  FFMA.FTZ R26, R26, R6, R3 ;  /* 0x000000061a1a7223 */ /* 0x000fe20000010003 */
        /* <DEDUP_REMOVED lines=8> */
[----:B------:R1:W-:Y:S04]  /*1790*/  STG.E.128 desc[UR6][R54.64], R20 ;  /* 0x0000001436007986 */ /* 0x0003e8000c101d06 */
[----:B------:R1:W-:Y:S01]  /*17a0*/  STG.E.128 desc[UR6][R56.64], R24 ;  /* 0x0000001838007986 */ /* 0x0003e2000c101d06 */
[----:B0-----:R-:W-:-:S03]  /*17b0*/  LEA R50, R42, R50, 0x2 ;  /* 0x000000322a327211 */ /* 0x001fc600078e10ff */
[----:B------:R1:W-:Y:S01]  /*17c0*/  STG.E.128 desc[UR6][R58.64], R28 ;  /* 0x0000001c3a007986 */ /* 0x0003e2000c101d06 */
[----:B------:R-:W-:-:S13]  /*17d0*/  ISETP.GE.AND P2, PT, R50, R43, PT ;  /* 0x0000002b3200720c */ /* 0x000fda0003f46270 */
[----:B------:R-:W-:Y:S05]  /*17e0*/  @!P2 BRA `(.L_x_15993) ;  /* 0xffffffec00bca947 */ /* 0x000fea000383ffff */
[----:B------:R-:W-:Y:S05]  /*17f0*/  EXIT ;  /* 0x000000000000794d */ /* 0x000fea0003800000 */
.L_x_15992:
[----:B------:R-:W-:Y:S01]  /*1800*/  HFMA2 R24, -RZ, RZ, 0, 5.9604644775390625e-08 ;  /* 0x00000001ff187431 */ /* 0x000fe200000001ff */
[----:B------:R-:W-:Y:S01]  /*1810*/  BSSY B0, `(.L_x_15994) ;  /* 0x0000006000007945 */ /* 0x000fe20003800000 */
[----:B------:R-:W-:Y:S02]  /*1820*/  MOV R23, 0x1f ;  /* 0x0000001f00177802 */ /* 0x000fe40000000f00 */
[----:B------:R-:W-:-:S07]  /*1830*/  MOV R22, 0xffffffff ;  /* 0xffffffff00167802 */ /* 0x000fce0000000f00 */
[----:B------:R-:W-:Y:S05]  /*1840*/  WARPSYNC.COLLECTIVE R22, `(.L_x_15995) ;  /* 0x0000000016087348 */ /* 0x000fea0003c00000 */
[----:B------:R0:W1:Y:S02]  /*1850*/  SHFL.BFLY P3, R20, R25, R24, R23 ;  /* 0x0c00001819147389 */ /* 0x0000640000060017 */
[----:B01----:R-:W-:Y:S05]  /*1860*/  ENDCOLLECTIVE ;  /* 0x000000000000791b */ /* 0x003fea0003800000 */
.L_x_15995:
[----:B------:R-:W-:Y:S05]  /*1870*/  BSYNC B0 ;  /* 0x0000000000007941 */ /* 0x000fea0003800000 */
.L_x_15994:
        /* <DEDUP_REMOVED lines=9> */
.L_x_15996:
[----:B------:R-:W-:Y:S02]  /*1910*/  HFMA2 R24, -RZ, RZ, 0, 2.384185791015625e-07 ;  /* 0x00000004ff187431 */ /* 0x000fe400000001ff */
[----:B------:R-:W-:-:S05]  /*1920*/  FADD.FTZ R66, R30, R20 ;  /* 0x000000141e427221 */ /* 0x000fca0000010000 */
[----:B------:R-:W-:-:S07]  /*1930*/  MOV R25, R66 ;  /* 0x0000004200197202 */ /* 0x000fce0000000f00 */
[----:B------:R-:W-:Y:S05]  /*1940*/  WARPSYNC.COLLECTIVE R22, `(.L_x_15997) ;  /* 0x0000000016087348 */ /* 0x000fea0003c00000 */
[----:B------:R0:W1:Y:S02]  /*1950*/  SHFL.BFLY P3, R20, R25, R24, R23 ;  /* 0x0c00001819147389 */ /* 0x0000640000060017 */
[----:B01----:R-:W-:Y:S05]  /*1960*/  ENDCOLLECTIVE ;  /* 0x000000000000791b */ /* 0x003fea0003800000 */
.L_x_15997:
[----:B------:R-:W-:Y:S02]  /*1970*/  HFMA2 R24, -RZ, RZ, 0, 4.76837158203125e-07 ;  /* 0x00000008ff187431 */ /* 0x000fe400000001ff */
[----:B------:R-:W-:-:S05]  /*1980*/  FADD.FTZ R68, R66, R20 ;  /* 0x0000001442447221 */ /* 0x000fca0000010000 */
[----:B------:R-:W-:-:S07]  /*1990*/  MOV R25, R68 ;  /* 0x0000004400197202 */ /* 0x000fce0000000f00 */
[----:B------:R-:W-:Y:S05]  /*19a0*/  WARPSYNC.COLLECTIVE R22, `(.L_x_15998) ;  /* 0x0000000016087348 */ /* 0x000fea0003c00000 */
[----:B------:R0:W1:Y:S02]  /*19b0*/  SHFL.BFLY P3, R20, R25, R24, R23 ;  /* 0x0c00001819147389 */ /* 0x0000640000060017 */
[----:B01----:R-:W-:Y:S05]  /*19c0*/  ENDCOLLECTIVE ;  /* 0x000000000000791b */ /* 0x003fea0003800000 */
.L_x_15998:
[----:B------:R-:W-:Y:S02]  /*19d0*/  HFMA2 R24, -RZ, RZ, 0, 9.5367431640625e-07 ;  /* 0x00000010ff187431 */ /* 0x000fe400000001ff */
[----:B------:R-:W-:-:S05]  /*19e0*/  FADD.FTZ R69, R68, R20 ;  /* 0x0000001444457221 */ /* 0x000fca0000010000 */
[----:B------:R-:W-:-:S07]  /*19f0*/  MOV R25, R69 ;  /* 0x0000004500197202 */ /* 0x000fce0000000f00 */
[----:B------:R-:W-:Y:S05]  /*1a00*/  WARPSYNC.COLLECTIVE R22, `(.L_x_15999) ;  /* 0x0000000016087348 */ /* 0x000fea0003c00000 */
[----:B------:R0:W1:Y:S02]  /*1a10*/  SHFL.BFLY P3, R20, R25, R24, R23 ;  /* 0x0c00001819147389 */ /* 0x0000640000060017 */
[----:B01----:R-:W-:Y:S05]  /*1a20*/  ENDCOLLECTIVE ;  /* 0x000000000000791b */ /* 0x003fea0003800000 */
.L_x_15999:
        /* <DEDUP_REMOVED lines=39> */
.L_x_16000:
[----:B------:R-:W-:Y:S02]  /*1ca0*/  HFMA2 R24, -RZ, RZ, 0, 1.1920928955078125e-07 ;  /* 0x00000002ff187431 */ /* 0x000fe400000001ff */
[----:B------:R-:W-:-:S05]  /*1cb0*/  FADD.FTZ R30, R25, R20 ;  /* 0x00000014191e7221 */ /* 0x000fca0000010000 */
[----:B------:R-:W-:-:S07]  /*1cc0*/  MOV R25, R30 ;  /* 0x0000001e00197202 */ /* 0x000fce0000000f00 */
[----:B------:R-:W-:Y:S05]  /*1cd0*/  WARPSYNC.COLLECTIVE R22, `(.L_x_16001) ;  /* 0x0000000016087348 */ /* 0x000fea0003c00000 */
[----:B------:R0:W1:Y:S02]  /*1ce0*/  SHFL.BFLY P3, R20, R25, R24, R23 ;  /* 0x0c00001819147389 */ /* 0x0000640000060017 */
[----:B01----:R-:W-:Y:S05]  /*1cf0*/  ENDCOLLECTIVE ;  /* 0x000000000000791b */ /* 0x003fea0003800000 */
.L_x_16001:
[----:B------:R-:W-:Y:S02]  /*1d00*/  HFMA2 R24, -RZ, RZ, 0, 2.384185791015625e-07 ;  /* 0x00000004ff187431 */ /* 0x000fe400000001ff */
[----:B------:R-:W-:-:S05]  /*1d10*/  FADD.FTZ R66, R30, R20 ;  /* 0x000000141e427221 */ /* 0x000fca0000010000 */
[----:B------:R-:W-:-:S07]  /*1d20*/  MOV R25, R66 ;  /* 0x0000004200197202 */ /* 0x000fce0000000f00 */
[----:B------:R-:W-:Y:S05]  /*1d30*/  WARPSYNC.COLLECTIVE R22, `(.L_x_16002) ;  /* 0x0000000016087348 */ /* 0x000fea0003c00000 */
[----:B------:R0:W1:Y:S02]  /*1d40*/  SHFL.BFLY P3, R20, R25, R24, R23 ;  /* 0x0c00001819147389 */ /* 0x0000640000060017 */
[----:B01----:R-:W-:Y:S05]  /*1d50*/  ENDCOLLECTIVE ;  /* 0x000000000000791b */ /* 0x003fea0003800000 */
.L_x_16002:
[----:B------:R-:W-:Y:S02]  /*1d60*/  HFMA2 R24, -RZ, RZ, 0, 4.76837158203125e-07 ;  /* 0x00000008ff187431 */ /* 0x000fe400000001ff */
[----:B------:R-:W-:-:S05]  /*1d70*/  FADD.FTZ R68, R66, R20 ;  /* 0x0000001442447221 */ /* 0x000fca0000010000 */
[----:B------:R-:W-:-:S07]  /*1d80*/  MOV R25, R68 ;  /* 0x0000004400197202 */ /* 0x000fce0000000f00 */
[----:B------:R-:W-:Y:S05]  /*1d90*/  WARPSYNC.COLLECTIVE R22, `(.L_x_16003) ;  /* 0x0000000016087348 */ /* 0x000fea0003c00000 */
[----:B------:R0:W1:Y:S02]  /*1da0*/  SHFL.BFLY P3, R20, R25, R24, R23 ;  /* 0x0c00001819147389 */ /* 0x0000640000060017 */
[----:B01----:R-:W-:Y:S05]  /*1db0*/  ENDCOLLECTIVE ;  /* 0x000000000000791b */ /* 0x003fea0003800000 */
.L_x_16003:
[----:B------:R-:W-:Y:S02]  /*1dc0*/  HFMA2 R24, -RZ, RZ, 0, 9.5367431640625e-07 ;  /* 0x00000010ff187431 */ /* 0x000fe400000001ff */
[----:B------:R-:W-:-:S05]  /*1dd0*/  FADD.FTZ R69, R68, R20 ;  /* 0x0000001444457221 */ /* 0x000fca0000010000 */
[----:B------:R-:W-:-:S07]  /*1de0*/  MOV R25, R69 ;  /* 0x0000004500197202 */ /* 0x000fce0000000f00 */
[----:B------:R-:W-:Y:S05]  /*1df0*/  WARPSYNC.COLLECTIVE R22, `(.L_x_16004) ;  /* 0x0000000016087348 */ /* 0x000fea0003c00000 */
[----:B------:R0:W1:Y:S02]  /*1e00*/  SHFL.BFLY P3, R20, R25, R24, R23 ;  /* 0x0c00001819147389 */ /* 0x0000640000060017 */
[----:B01----:R-:W-:Y:S05]  /*1e10*/  ENDCOLLECTIVE ;  /* 0x000000000000791b */ /* 0x003fea0003800000 */
.L_x_16004:
[----:B------:R-:W-:Y:S05]  /*1e20*/  BRA `(.L_x_16005) ;  /* 0xfffffff400487947 */ /* 0x000fea000383ffff */
.L_x_16006:
        /* <DEDUP_REMOVED lines=13> */
.L_x_20350:


//--------------------- .text._ZN10layer_norm13ln_fwd_kernelINS_13Kernel_traitsI6__halfffffjLj512ELj1ELj4ELj1ELj16ENS_18Kernel_traits_baseILj512ES2_ffffjLj128EEEEELb0ELb0ELb1ELb0EEEvNS_9FwdParamsE --------------------------
	.section	.text._ZN10layer_norm13ln_fwd_kernelINS_13Kernel_traitsI6__halfffffjLj512ELj1ELj4ELj1ELj16ENS_18Kernel_traits_baseILj512ES2_ffffjLj128EEEEELb0ELb0ELb1ELb0EEEvNS_9FwdParamsE,"ax",@progbits
	.align	128
        .global         _ZN10layer_norm13ln_fwd_kernelINS_13Kernel_traitsI6__halfffffjLj512ELj1ELj4ELj1ELj16ENS_18Kernel_traits_baseILj512ES2_ffffjLj128EEEEELb0ELb0ELb1ELb0EEEvNS_9FwdParamsE
        .type           _ZN10layer_norm13ln_fwd_kernelINS_13Kernel_traitsI6__halfffffjLj512ELj1ELj4ELj1ELj16ENS_18Kernel_traits_baseILj512ES2_ffffjLj128EEEEELb0ELb0ELb1ELb0EEEvNS_9FwdParamsE,@function
        .size           _ZN10layer_norm13ln_fwd_kernelINS_13Kernel_traitsI6__halfffffjLj512ELj1ELj4ELj1ELj16ENS_18Kernel_traits_baseILj512ES2_ffffjLj128EEEEELb0ELb0ELb1ELb0EEEvNS_9FwdParamsE,(.L_x_20351 - _ZN10layer_norm13ln_fwd_kernelINS_13Kernel_traitsI6__halfffffjLj512ELj1ELj4ELj1ELj16ENS_18Kernel_traits_baseILj512ES2_ffffjLj128EEEEELb0ELb0ELb1ELb0EEEvNS_9FwdParamsE)
        .other          _ZN10layer_norm13ln_fwd_kernelINS_13Kernel_traitsI6__halfffffjLj512ELj1ELj4ELj1ELj16ENS_18Kernel_traits_baseILj512ES2_ffffjLj128EEEEELb0ELb0ELb1ELb0EEEvNS_9FwdParamsE,@"STO_CUDA_ENTRY STV_DEFAULT"
_ZN10layer_norm13ln_fwd_kernelINS_13Kernel_traitsI6__halfffffjLj512ELj1ELj4ELj1ELj16ENS_18Kernel_traits_baseILj512ES2_ffffjLj128EEEEELb0ELb0ELb1ELb0EEEvNS_9FwdParamsE:
.text._ZN10layer_norm13ln_fwd_kernelINS_13Kernel_traitsI6__halfffffjLj512ELj1ELj4ELj1ELj16ENS_18Kernel_traits_baseILj512ES2_ffffjLj128EEEEELb0ELb0ELb1ELb0EEEvNS_9FwdParamsE:
        /* <DEDUP_REMOVED lines=18> */
[C---:B------:R-:W-:Y:S02]  /*0120*/  ISETP.GE.U32.AND P1, PT, R40.reuse, 0x40, PT ;  /* 0x000000402800780c */ /* 0x040fe40003f26070 */
[C---:B------:R-:W-:Y:S02]  /*0130*/  ISETP.GE.U32.AND P2, PT, R40.reuse, 0x60, PT ;  /* 0x000000602800780c */ /* 0x040fe40003f46070 */
[----:B------:R-:W-:Y:S02]  /*0140*/  ISETP.GE.U32.AND P0, PT, R40, 0x20, PT ;  /* 0x000000202800780c */ /* 0x000fe40003f06070 */
[----:B------:R-:W-:-:S07]  /*0150*/  MOV R21, R41 ;  /* 0x0000002900157202 */ /* 0x000fce0000000f00 */
[----:B------:R-:W0:Y:S04]  /*0160*/  @P1 LDC.64 R12, c[0x0][0x3d0] ;  /* 0x0000f400ff0c1b82 */ /* 0x000e280000000a00 */
[----:B------:R-:W-:-:S04]  /*0170*/  @P0 LOP3.LUT R21, R41, 0x20, RZ, 0xfc, !PT ;  /* 0x0000002029150812 */ /* 0x000fc800078efcff */
[----:B------:R-:W1:Y:S08]  /*0180*/  @P1 LDC.64 R14, c[0x0][0x438] ;  /* 0x00010e00ff0e1b82 */ /* 0x000e700000000a00 */
[----:B------:R-:W2:Y:S08]  /*0190*/  @P2 LDC.64 R16, c[0x0][0x3d0] ;  /* 0x0000f400ff102b82 */ /* 0x000eb00000000a00 */
[----:B------:R-:W3:Y:S01]  /*01a0*/  @P2 LDC.64 R18, c[0x0][0x438] ;  /* 0x00010e00ff122b82 */ /* 0x000ee20000000a00 */
[----:B0-----:R-:W-:-:S05]  /*01b0*/  @P1 IMAD.WIDE.U32 R12, R21, 0x8, R12 ;  /* 0x00000008150c1825 */ /* 0x001fca00078e000c */
[----:B------:R4:W5:Y:S01]  /*01c0*/  @P1 LDG.E.64 R42, desc[UR6][R12.64] ;  /* 0x000000060c2a1981 */ /* 0x000962000c1e1b00 */
[C---:B-1----:R-:W-:Y:S01]  /*01d0*/  @P1 IMAD.WIDE.U32 R14, R21.reuse, 0x8, R14 ;  /* 0x00000008150e1825 */ /* 0x042fe200078e000e */
[----:B------:R-:W-:Y:S01]  /*01e0*/  @P1 IADD3 R21, PT, PT, R21, 0x20, RZ ;  /* 0x0000002015151810 */ /* 0x000fe20007ffe0ff */
[----:B------:R-:W0:Y:S03]  /*01f0*/  @P0 LDC.64 R4, c[0x0][0x3d0] ;  /* 0x0000f400ff040b82 */ /* 0x000e260000000a00 */
[----:B------:R4:W5:Y:S01]  /*0200*/  @P1 LD.E.64 R10, desc[UR6][R14.64] ;  /* 0x000000060e0a1980 */ /* 0x000962000c101b00 */
[----:B--2---:R-:W-:-:S04]  /*0210*/  @P2 IMAD.WIDE.U32 R16, R21, 0x8, R16 ;  /* 0x0000000815102825 */ /* 0x004fc800078e0010 */
[----:B------:R-:W1:Y:S01]  /*0220*/  @P0 LDC.64 R6, c[0x0][0x438] ;  /* 0x00010e00ff060b82 */ /* 0x000e620000000a00 */
[----:B------:R4:W5:Y:S01]  /*0230*/  @P2 LDG.E.64 R2, desc[UR6][R16.64] ;  /* 0x0000000610022981 */ /* 0x000962000c1e1b00 */
[----:B---3--:R-:W-:-:S05]  /*0240*/  @P2 IMAD.WIDE.U32 R18, R21, 0x8, R18 ;  /* 0x0000000815122825 */ /* 0x008fca00078e0012 */
[----:B------:R4:W5:Y:S01]  /*0250*/  @P2 LD.E.64 R36, desc[UR6][R18.64] ;  /* 0x0000000612242980 */ /* 0x000962000c101b00 */
[----:B0-----:R-:W-:-:S05]  /*0260*/  @P0 IMAD.WIDE.U32 R4, R41, 0x8, R4 ;  /* 0x0000000829040825 */ /* 0x001fca00078e0004 */
[----:B------:R4:W5:Y:S01]  /*0270*/  @P0 LDG.E.64 R44, desc[UR6][R4.64] ;  /* 0x00000006042c0981 */ /* 0x000962000c1e1b00 */
[----:B-1----:R-:W-:-:S05]  /*0280*/  @P0 IMAD.WIDE.U32 R6, R41, 0x8, R6 ;  /* 0x0000000829060825 */ /* 0x002fca00078e0006 */
[----:B------:R4:W5:Y:S01]  /*0290*/  @P0 LD.E.64 R8, desc[UR6][R6.64] ;  /* 0x0000000606080980 */ /* 0x000962000c101b00 */
[----:B------:R-:W-:Y:S02]  /*02a0*/  ISETP.GE.U32.AND P0, PT, R40, 0x80, PT ;  /* 0x000000802800780c */ /* 0x000fe40003f06070 */
[----:B------:R-:W-:-:S11]  /*02b0*/  @P2 IADD3 R21, PT, PT, R21, 0x20, RZ ;  /* 0x0000002015152810 */ /* 0x000fd60007ffe0ff */
[----:B----4-:R-:W-:Y:S05]  /*02c0*/  @!P0 BRA `(.L_x_16009) ;  /* 0x00000000007c8947 */ /* 0x010fea0003800000 */
[----:B------:R-:W0:Y:S08]  /*02d0*/  LDC.64 R14, c[0x0][0x3d0] ;  /* 0x0000f400ff0e7b82 */ /* 0x000e300000000a00 */
[----:B------:R-:W1:Y:S01]  /*02e0*/  LDC.64 R6, c[0x0][0x438] ;  /* 0x00010e00ff067b82 */ /* 0x000e620000000a00 */
[----:B0-----:R-:W-:-:S06]  /*02f0*/  IMAD.WIDE.U32 R14, R21, 0x8, R14 ;  /* 0x00000008150e7825 */ /* 0x001fcc00078e000e */
[----:B------:R-:W5:Y:S01]  /*0300*/  LDG.E.64 R14, desc[UR6][R14.64] ;  /* 0x000000060e0e7981 */ /* 0x000f62000c1e1b00 */
[----:B-1----:R-:W-:-:S06]  /*0310*/  IMAD.WIDE.U32 R6, R21, 0x8, R6 ;  /* 0x0000000815067825 */ /* 0x002fcc00078e0006 */
[----:B------:R-:W5:Y:S01]  /*0320*/  LD.E.64 R6, desc[UR6][R6.64] ;  /* 0x0000000606067980 */ /* 0x000f62000c101b00 */
[----:B------:R-:W-:Y:S05]  /*0330*/  BRA `(.L_x_16009) ;  /* 0x0000000000607947 */ /* 0x000fea0003800000 */
.L_x_16008:
[C---:B------:R-:W-:Y:S02]  /*0340*/  ISETP.GE.U32.AND P1, PT, R40.reuse, 0x40, PT ;  /* 0x000000402800780c */ /* 0x040fe40003f26070 */
[C---:B------:R-:W-:Y:S02]  /*0350*/  ISETP.GE.U32.AND P2, PT, R40.reuse, 0x60, PT ;  /* 0x000000602800780c */ /* 0x040fe40003f46070 */
[C---:B------:R-:W-:Y:S02]  /*0360*/  ISETP.GE.U32.AND P0, PT, R40.reuse, 0x20, PT ;  /* 0x000000202800780c */ /* 0x040fe40003f06070 */
[----:B------:R-:W-:Y:S02]  /*0370*/  ISETP.GE.U32.AND P3, PT, R40, 0x80, PT ;  /* 0x000000802800780c */ /* 0x000fe40003f66070 */
[----:B------:R-:W-:-:S05]  /*0380*/  MOV R23, R41 ;  /* 0x0000002900177202 */ /* 0x000fca0000000f00 */
[----:B------:R-:W0:Y:S04]  /*0390*/  @P1 LDC.64 R4, c[0x0][0x3d0] ;  /* 0x0000f400ff041b82 */ /* 0x000e280000000a00 */
[----:B------:R-:W-:-:S04]  /*03a0*/  @P0 LOP3.LUT R23, R41, 0x20, RZ, 0xfc, !PT ;  /* 0x0000002029170812 */ /* 0x000fc800078efcff */
[----:B------:R-:W1:Y:S08]  /*03b0*/  @P2 LDC.64 R12, c[0x0][0x3d0] ;  /* 0x0000f400ff0c2b82 */ /* 0x000e700000000a00 */
[----:B------:R-:W2:Y:S08]  /*03c0*/  @P3 LDC.64 R20, c[0x0][0x3d0] ;  /* 0x0000f400ff143b82 */ /* 0x000eb00000000a00 */
[----:B------:R-:W3:Y:S01]  /*03d0*/  @P0 LDC.64 R16, c[0x0][0x3d0] ;  /* 0x0000f400ff100b82 */ /* 0x000ee20000000a00 */
[C---:B0-----:R-:W-:Y:S01]  /*03e0*/  @P1 IMAD.WIDE.U32 R4, R23.reuse, 0x8, R4 ;  /* 0x0000000817041825 */ /* 0x041fe200078e0004 */
[----:B------:R-:W-:-:S04]  /*03f0*/  @P1 IADD3 R23, PT, PT, R23, 0x20, RZ ;  /* 0x0000002017171810 */ /* 0x000fc80007ffe0ff */
[----:B------:R0:W5:Y:S01]  /*0400*/  @P1 LDG.E.64 R42, desc[UR6][R4.64] ;  /* 0x00000006042a1981 */ /* 0x000162000c1e1b00 */
[C---:B-1----:R-:W-:Y:S01]  /*0410*/  @P2 IMAD.WIDE.U32 R18, R23.reuse, 0x8, R12 ;  /* 0x0000000817122825 */ /* 0x042fe200078e000c */
[----:B------:R-:W-:-:S04]  /*0420*/  @P2 IADD3 R23, PT, PT, R23, 0x20, RZ ;  /* 0x0000002017172810 */ /* 0x000fc80007ffe0ff */
[----:B------:R0:W5:Y:S01]  /*0430*/  @P2 LDG.E.64 R2, desc[UR6][R18.64] ;  /* 0x0000000612022981 */ /* 0x000162000c1e1b00 */
[----:B--2---:R-:W-:-:S05]  /*0440*/  @P3 IMAD.WIDE.U32 R12, R23, 0x8, R20 ;  /* 0x00000008170c3825 */ /* 0x004fca00078e0014 */
[----:B------:R0:W5:Y:S01]  /*0450*/  @P3 LDG.E.64 R14, desc[UR6][R12.64] ;  /* 0x000000060c0e3981 */ /* 0x000162000c1e1b00 */
[----:B---3--:R-:W-:-:S05]  /*0460*/  @P0 IMAD.WIDE.U32 R16, R41, 0x8, R16 ;  /* 0x0000000829100825 */ /* 0x008fca00078e0010 */
[----:B------:R0:W5:Y:S01]  /*0470*/  @P0 LDG.E.64 R44, desc[UR6][R16.64] ;  /* 0x00000006102c0981 */ /* 0x000162000c1e1b00 */
[----:B------:R-:W-:Y:S02]  /*0480*/  @P0 CS2R R8, SRZ ;  /* 0x0000000000080805 */ /* 0x000fe4000001ff00 */
[----:B------:R-:W-:Y:S02]  /*0490*/  @P1 CS2R R10, SRZ ;  /* 0x00000000000a1805 */ /* 0x000fe4000001ff00 */
[----:B------:R-:W-:Y:S02]  /*04a0*/  @P2 CS2R R36, SRZ ;  /* 0x0000000000242805 */ /* 0x000fe4000001ff00 */
[----:B------:R-:W-:-:S07]  /*04b0*/  @P3 CS2R R6, SRZ ;  /* 0x0000000000063805 */ /* 0x000fce000001ff00 */
.L_x_16009:
[----:B------:R-:W-:Y:S05]  /*04c0*/  BSYNC.RECONVERGENT B0 ;  /* 0x0000000000007941 */ /* 0x000fea0003800200 */
.L_x_16007:
[----:B------:R-:W1:Y:S02]  /*04d0*/  LDCU UR4, c[0x0][0x384] ;  /* 0x00007080ff0477ac */ /* 0x000e640008000800 */
[----:B-1----:R-:W-:-:S13]  /*04e0*/  ISETP.GE.AND P0, PT, R38, UR4, PT ;  /* 0x0000000426007c0c */ /* 0x002fda000bf06270 */
[----:B------:R-:W-:Y:S05]  /*04f0*/  @P0 EXIT ;  /* 0x000000000000094d */ /* 0x000fea0003800000 */
[----:B-----5:R-:W-:Y:S01]  /*0500*/  MOV R54, R2 ;  /* 0x0000000200367202 */ /* 0x020fe20000000f00 */
[----:B------:R-:W1:Y:S01]  /*0510*/  LDCU.U8 UR4, c[0x0][0x410] ;  /* 0x00008200ff0477ac */ /* 0x000e620008000000 */
[----:B0-----:R-:W-:Y:S02]  /*0520*/  MOV R5, R3 ;  /* 0x0000000300057202 */ /* 0x001fe40000000f00 */
[--C-:B------:R-:W-:Y:S01]  /*0530*/  SHF.R.U64 R53, R2, 0x10, R3.reuse ;  /* 0x0000001002357819 */ /* 0x100fe20000001203 */
[----:B------:R-:W0:Y:S01]  /*0540*/  LDCU UR5, c[0x0][0x40c] ;  /* 0x00008180ff0577ac */ /* 0x000e220008000800 */
[----:B------:R-:W-:Y:S02]  /*0550*/  SHF.R.U32.HI R12, RZ, 0x10, R3 ;  /* 0x00000010ff0c7819 */ /* 0x000fe40000011603 */
[----:B------:R-:W-:Y:S01]  /*0560*/  PRMT R54, R5, 0x5410, R54 ;  /* 0x0000541005367816 */ /* 0x000fe20000000036 */
[----:B------:R-:W2:Y:S01]  /*0570*/  LDCU UR10, c[0x0][0x448] ;  /* 0x00008900ff0a77ac */ /* 0x000ea20008000800 */
[----:B------:R-:W-:-:S02]  /*0580*/  MOV R0, R44 ;  /* 0x0000002c00007202 */ /* 0x000fc40000000f00 */
[----:B------:R-:W-:Y:S01]  /*0590*/  PRMT R53, R12, 0x5410, R53 ;  /* 0x000054100c357816 */ /* 0x000fe20000000035 */
[----:B------:R-:W3:Y:S01]  /*05a0*/  LDCU.64 UR8, c[0x0][0x3a0] ;  /* 0x00007400ff0877ac */ /* 0x000ee20008000a00 */
[----:B------:R-:W-:Y:S02]  /*05b0*/  MOV R5, R42 ;  /* 0x0000002a00057202 */ /* 0x000fe40000000f00 */
[----:B------:R-:W-:Y:S02]  /*05c0*/  MOV R12, R43 ;  /* 0x0000002b000c7202 */ /* 0x000fe40000000f00 */
[----:B------:R-:W-:Y:S01]  /*05d0*/  PRMT R52, R52, 0x5410, R0 ;  /* 0x0000541034347816 */ /* 0x000fe20000000000 */
[----:B-1----:R-:W-:Y:S01]  /*05e0*/  UISETP.NE.AND UP0, UPT, UR4, URZ, UPT ;  /* 0x000000ff0400728c */ /* 0x002fe2000bf05270 */
[----:B------:R-:W-:Y:S02]  /*05f0*/  MOV R0, R45 ;  /* 0x0000002d00007202 */ /* 0x000fe40000000f00 */
[----:B------:R-:W-:-:S02]  /*0600*/  PRMT R49, R12, 0x5410, R5 ;  /* 0x000054100c317816 */ /* 0x000fc40000000005 */
[----:B------:R-:W-:Y:S02]  /*0610*/  SHF.R.U32.HI R47, RZ, 0x10, R43 ;  /* 0x00000010ff2f7819 */ /* 0x000fe4000001162b */
[--C-:B------:R-:W-:Y:S02]  /*0620*/  SHF.R.U64 R46, R36, 0x10, R37.reuse ;  /* 0x00000010242e7819 */ /* 0x100fe40000001225 */
[----:B------:R-:W-:Y:S02]  /*0630*/  SHF.R.U32.HI R5, RZ, 0x10, R37 ;  /* 0x00000010ff057819 */ /* 0x000fe40000011625 */
[----:B------:R-:W-:Y:S02]  /*0640*/  PRMT R52, R0, 0x7610, R52 ;  /* 0x0000761000347816 */ /* 0x000fe40000000034 */
[----:B------:R-:W-:Y:S02]  /*0650*/  PRMT R47, R47, 0x5410, R47 ;  /* 0x000054102f2f7816 */ /* 0x000fe4000000002f */
[----:B------:R-:W-:-:S02]  /*0660*/  SHF.R.U32.HI R0, RZ, 0x10, R11 ;  /* 0x00000010ff007819 */ /* 0x000fc4000001160b */
[----:B------:R-:W-:Y:S02]  /*0670*/  PRMT R46, R5, 0x5410, R46 ;  /* 0x00005410052e7816 */ /* 0x000fe4000000002e */
[----:B------:R-:W-:Y:S02]  /*0680*/  MOV R39, R14 ;  /* 0x0000000e00277202 */ /* 0x000fe40000000f00 */
[----:B------:R-:W-:Y:S02]  /*0690*/  MOV R3, R15 ;  /* 0x0000000f00037202 */ /* 0x000fe40000000f00 */
        /* <DEDUP_REMOVED lines=8> */
[----:B------:R-:W-:Y:S01]  /*0720*/  PRMT R47, R0, 0x7610, R47 ;  /* 0x00007610002f7816 */ /* 0x000fe2000000002f */
[----:B------:R-:W-:-:S02]  /*0730*/  HADD2.F32 R0, -RZ, R7.H0_H0 ;  /* 0x20000007ff007230 */ /* 0x000fc40000004100 */
[----:B------:R-:W-:Y:S02]  /*0740*/  HADD2.F32 R4, -RZ, R4.H0_H0 ;  /* 0x20000004ff047230 */ /* 0x000fe40000004100 */
[----:B------:R-:W-:Y:S02]  /*0750*/  HADD2.F32 R5, -RZ, R5.H0_H0 ;  /* 0x20000005ff057230 */ /* 0x000fe40000004100 */
[----:B0-23--:R-:W-:-:S07]  /*0760*/  HADD2.F32 R7, -RZ, R12.H0_H0 ;  /* 0x2000000cff077230 */ /* 0x00dfce0000004100 */
.L_x_16027:
[----:B------:R-:W0:Y:S08]  /*0770*/  LDC.64 R32, c[0x0][0x3f0] ;  /* 0x0000fc00ff207b82 */ /* 0x000e300000000a00 */
[----:B------:R-:W1:Y:S01]  /*0780*/  LDC.64 R34, c[0x0][0x3f8] ;  /* 0x0000fe00ff227b82 */ /* 0x000e620000000a00 */
[----:B0-----:R-:W-:-:S05]  /*0790*/  IMAD.WIDE R56, R38, 0x4, R32 ;  /* 0x0000000426387825 */ /* 0x001fca00078e0220 */
[----:B------:R-:W2:Y:S01]  /*07a0*/  LDG.E R32, desc[UR6][R56.64] ;  /* 0x0000000638207981 */ /* 0x000ea2000c1e1900 */
[----:B-1----:R-:W-:Y:S02]  /*07b0*/  IMAD.WIDE R50, R38, 0x4, R34 ;  /* 0x0000000426327825 */ /* 0x002fe400078e0222 */
[----:B------:R-:W0:Y:S01]  /*07c0*/  LDC R35, c[0x0][0x388] ;  /* 0x0000e200ff237b82 */ /* 0x000e220000000800 */
[C---:B------:R-:W-:Y:S02]  /*07d0*/  ISETP.GE.U32.AND P0, PT, R40.reuse, 0x20, PT ;  /* 0x000000202800780c */ /* 0x040fe40003f06070 */
[C---:B------:R-:W-:Y:S01]  /*07e0*/  ISETP.GE.U32.AND P6, PT, R40.reuse, 0x40, PT ;  /* 0x000000402800780c */ /* 0x040fe20003fc6070 */
[----:B------:R1:W5:Y:S01]  /*07f0*/  LDG.E R33, desc[UR6][R50.64] ;  /* 0x0000000632217981 */ /* 0x000362000c1e1900 */
[----:B------:R-:W-:Y:S01]  /*0800*/  ISETP.GE.U32.AND P5, PT, R40, 0x60, PT ;  /* 0x000000602800780c */ /* 0x000fe20003fa6070 */
[----:B------:R-:W-:Y:S03]  /*0810*/  BSSY.RECONVERGENT B0, `(.L_x_16010) ;  /* 0x000002a000007945 */ /* 0x000fe60003800200 */
[----:B-1----:R-:W-:-:S02]  /*0820*/  P2R R51, PR, RZ, 0x20 ;  /* 0x00000020ff337803 */ /* 0x002fc40000000000 */
[----:B--2---:R-:W-:-:S13]  /*0830*/  ISETP.GE.AND P3, PT, R32, 0x1, PT ;  /* 0x000000012000780c */ /* 0x004fda0003f66270 */
[----:B------:R-:W-:-:S05]  /*0840*/  @P3 IADD3 R34, PT, PT, R32, -0x1, RZ ;  /* 0xffffffff20223810 */ /* 0x000fca0007ffe0ff */
[-C--:B0-----:R-:W-:Y:S02]  /*0850*/  @P3 IMAD R48, R34, R35.reuse, RZ ;  /* 0x0000002322303224 */ /* 0x081fe400078e02ff */
[----:B------:R-:W-:-:S03]  /*0860*/  IMAD R34, R38, R35, RZ ;  /* 0x0000002326227224 */ /* 0x000fc600078e02ff */
[----:B------:R-:W-:Y:S02]  /*0870*/  @P3 SHF.R.S32.HI R59, RZ, 0x1f, R48 ;  /* 0x0000001fff3b3819 */ /* 0x000fe40000011430 */
[----:B------:R-:W-:Y:S02]  /*0880*/  SHF.R.S32.HI R55, RZ, 0x1f, R34 ;  /* 0x0000001fff377819 */ /* 0x000fe40000011422 */
[----:B------:R-:W-:Y:S02]  /*0890*/  @P3 LEA.HI R50, R59, R48, RZ, 0x2 ;  /* 0x000000303b323211 */ /* 0x000fe400078f10ff */
[----:B------:R-:W-:Y:S02]  /*08a0*/  LEA.HI R34, R55, R34, RZ, 0x2 ;  /* 0x0000002237227211 */ /* 0x000fe400078f10ff */
[----:B------:R-:W-:Y:S01]  /*08b0*/  P2R R48, PR, RZ, 0x40 ;  /* 0x00000040ff307803 */ /* 0x000fe20000000000 */
[----:B------:R-:W-:Y:S01]  /*08c0*/  HFMA2 R48, -RZ, RZ, 0, 0 ;  /* 0x00000000ff307431 */ /* 0x000fe200000001ff */
[----:B------:R-:W-:-:S02]  /*08d0*/  @P3 LEA.HI.SX32 R48, R50, R41, 0x1e ;  /* 0x0000002932303211 */ /* 0x000fc400078ff2ff */
[----:B------:R-:W-:Y:S01]  /*08e0*/  LEA.HI.SX32 R34, R34, R41, 0x1e ;  /* 0x0000002922227211 */ /* 0x000fe200078ff2ff */
[----:B------:R-:W-:Y:S06]  /*08f0*/  @!P0 BRA `(.L_x_16011) ;  /* 0x00000000006c8947 */ /* 0x000fec0003800000 */
[----:B------:R-:W-:Y:S01]  /*0900*/  ISETP.NE.U32.AND P1, PT, RZ, UR8, PT ;  /* 0x00000008ff007c0c */ /* 0x000fe2000bf25070 */
[----:B------:R-:W0:Y:S03]  /*0910*/  @P3 LDC.64 R18, c[0x0][0x390] ;  /* 0x0000e400ff123b82 */ /* 0x000e260000000a00 */
[----:B------:R-:W-:-:S05]  /*0920*/  ISETP.NE.AND.EX P1, PT, RZ, UR9, PT, P1 ;  /* 0x00000009ff007c0c */ /* 0x000fca000bf25310 */
[----:B------:R-:W1:Y:S08]  /*0930*/  LDC.64 R56, c[0x0][0x3a8] ;  /* 0x0000ea00ff387b82 */ /* 0x000e700000000a00 */
[----:B------:R-:W2:Y:S01]  /*0940*/  @P1 LDC.64 R16, c[0x0][0x3a0] ;  /* 0x0000e800ff101b82 */ /* 0x000ea20000000a00 */
[----:B0-----:R-:W-:-:S05]  /*0950*/  @P3 IMAD.WIDE.U32 R58, R48, 0x10, R18 ;  /* 0x00000010303a3825 */ /* 0x001fca00078e0012 */
[----:B------:R-:W3:Y:S01]  /*0960*/  @P3 LDG.E.128 R12, desc[UR6][R58.64] ;  /* 0x000000063a0c3981 */ /* 0x000ee2000c1e1d00 */
[----:B--2---:R-:W-:-:S05]  /*0970*/  @P1 IMAD.WIDE.U32 R60, R34, 0x10, R16 ;  /* 0x00000010223c1825 */ /* 0x004fca00078e0010 */
[----:B------:R-:W2:Y:S01]  /*0980*/  @P1 LDG.E.128 R16, desc[UR6][R60.64] ;  /* 0x000000063c101981 */ /* 0x000ea2000c1e1d00 */
[C---:B------:R-:W-:Y:S02]  /*0990*/  ISETP.GT.AND P4, PT, R32.reuse, RZ, P1 ;  /* 0x000000ff2000720c */ /* 0x040fe40000f84270 */
[----:B------:R-:W-:Y:S01]  /*09a0*/  ISETP.GT.AND P2, PT, R32, RZ, PT ;  /* 0x000000ff2000720c */ /* 0x000fe20003f44270 */
[----:B-1----:R-:W-:Y:S01]  /*09b0*/  IMAD.WIDE.U32 R56, R34, 0x10, R56 ;  /* 0x0000001022387825 */ /* 0x002fe200078e0038 */
[----:B------:R-:W-:Y:S02]  /*09c0*/  IADD3 R48, PT, PT, R48, 0x20, RZ ;  /* 0x0000002030307810 */ /* 0x000fe40007ffe0ff */
[----:B------:R-:W-:Y:S01]  /*09d0*/  IADD3 R34, PT, PT, R34, 0x20, RZ ;  /* 0x0000002022227810 */ /* 0x000fe20007ffe0ff */
[----:B---3--:R-:W-:Y:S01]  /*09e0*/  @!P1 FMUL.FTZ R50, R12, UR5 ;  /* 0x000000050c329c20 */ /* 0x008fe20008410000 */
[----:B------:R-:W-:-:S05]  /*09f0*/  @!P1 FMUL.FTZ R51, R13, UR5 ;  /* 0x000000050d339c20 */ /* 0x000fca0008410000 */
[----:B--2---:R-:W-:Y:S01]  /*0a00*/  @P4 FFMA.FTZ R16, R12, UR5, R16 ;  /* 0x000000050c104c23 */ /* 0x004fe20008010010 */
[----:B------:R-:W-:Y:S01]  /*0a10*/  @P4 FFMA.FTZ R17, R13, UR5, R17 ;  /* 0x000000050d114c23 */ /* 0x000fe20008010011 */
[----:B------:R-:W-:Y:S01]  /*0a20*/  @!P1 FSEL R16, R50, RZ, P2 ;  /* 0x000000ff32109208 */ /* 0x000fe20001000000 */
[C---:B------:R-:W-:Y:S01]  /*0a30*/  @!P1 FMUL.FTZ R50, R14.reuse, UR5 ;  /* 0x000000050e329c20 */ /* 0x040fe20008410000 */
[----:B------:R-:W-:Y:S01]  /*0a40*/  @!P1 FSEL R17, R51, RZ, P2 ;  /* 0x000000ff33119208 */ /* 0x000fe20001000000 */
[C---:B------:R-:W-:Y:S01]  /*0a50*/  @!P1 FMUL.FTZ R51, R15.reuse, UR5 ;  /* 0x000000050f339c20 */ /* 0x040fe20008410000 */
[----:B------:R-:W-:Y:S01]  /*0a60*/  @P4 FFMA.FTZ R18, R14, UR5, R18 ;  /* 0x000000050e124c23 */ /* 0x000fe20008010012 */
[----:B------:R-:W-:Y:S01]  /*0a70*/  @P4 FFMA.FTZ R19, R15, UR5, R19 ;  /* 0x000000050f134c23 */ /* 0x000fe20008010013 */
[----:B------:R-:W-:Y:S02]  /*0a80*/  @!P1 FSEL R18, R50, RZ, P2 ;  /* 0x000000ff32129208 */ /* 0x000fe40001000000 */
[----:B------:R-:W-:-:S05]  /*0a90*/  @!P1 FSEL R19, R51, RZ, P2 ;  /* 0x000000ff33139208 */ /* 0x000fca0001000000 */
[----:B------:R0:W-:Y:S02]  /*0aa0*/  STG.E.128 desc[UR6][R56.64], R16 ;  /* 0x0000001038007986 */ /* 0x0001e4000c101d06 */
.L_x_16011:
[----:B------:R-:W-:Y:S05]  /*0ab0*/  BSYNC.RECONVERGENT B0 ;  /* 0x0000000000007941 */ /* 0x000fea0003800200 */
.L_x_16010:
[----:B------:R-:W-:Y:S04]  /*0ac0*/  BSSY.RECONVERGENT B0, `(.L_x_16012) ;  /* 0x000001d000007945 */ /* 0x000fe80003800200 */
[----:B------:R-:W-:Y:S05]  /*0ad0*/  @!P6 BRA `(.L_x_16013) ;  /* 0x00000000006ce947 */ /* 0x000fea0003800000 */
[----:B------:R-:W-:Y:S01]  /*0ae0*/  ISETP.NE.U32.AND P1, PT, RZ, UR8, PT ;  /* 0x00000008ff007c0c */ /* 0x000fe2000bf25070 */
[----:B------:R-:W1:Y:S03]  /*0af0*/  @P3 LDC.64 R60, c[0x0][0x390] ;  /* 0x0000e400ff3c3b82 */ /* 0x000e660000000a00 */
[----:B------:R-:W-:-:S05]  /*0b00*/  ISETP.NE.AND.EX P1, PT, RZ, UR9, PT, P1 ;  /* 0x00000009ff007c0c */ /* 0x000fca000bf25310 */
[----:B0-----:R-:W0:Y:S08]  /*0b10*/  LDC.64 R56, c[0x0][0x3a8] ;  /* 0x0000ea00ff387b82 */ /* 0x001e300000000a00 */
[----:B------:R-:W2:Y:S01]  /*0b20*/  @P1 LDC.64 R58, c[0x0][0x3a0] ;  /* 0x0000e800ff3a1b82 */ /* 0x000ea20000000a00 */
[----:B-1----:R-:W-:-:S05]  /*0b30*/  @P3 IMAD.WIDE.U32 R60, R48, 0x10, R60 ;  /* 0x00000010303c3825 */ /* 0x002fca00078e003c */
[----:B------:R-:W3:Y:S01]  /*0b40*/  @P3 LDG.E.128 R12, desc[UR6][R60.64] ;  /* 0x000000063c0c3981 */ /* 0x000ee2000c1e1d00 */
[----:B--2---:R-:W-:-:S05]  /*0b50*/  @P1 IMAD.WIDE.U32 R58, R34, 0x10, R58 ;  /* 0x00000010223a1825 */ /* 0x004fca00078e003a */
[----:B------:R-:W2:Y:S01]  /*0b60*/  @P1 LDG.E.128 R20, desc[UR6][R58.64] ;  /* 0x000000063a141981 */ /* 0x000ea2000c1e1d00 */
[C---:B------:R-:W-:Y:S02]  /*0b70*/  ISETP.GT.AND P4, PT, R32.reuse, RZ, P1 ;  /* 0x000000ff2000720c */ /* 0x040fe40000f84270 */
[----:B------:R-:W-:Y:S01]  /*0b80*/  ISETP.GT.AND P2, PT, R32, RZ, PT ;  /* 0x000000ff2000720c */ /* 0x000fe20003f44270 */
[----:B0-----:R-:W-:Y:S01]  /*0b90*/  IMAD.WIDE.U32 R56, R34, 0x10, R56 ;  /* 0x0000001022387825 */ /* 0x001fe200078e0038 */
        /* <DEDUP_REMOVED lines=15> */
.L_x_16013:
[----:B------:R-:W-:Y:S05]  /*0c90*/  BSYNC.RECONVERGENT B0 ;  /* 0x0000000000007941 */ /* 0x000fea0003800200 */
.L_x_16012:
[----:B------:R-:W-:Y:S04]  /*0ca0*/  BSSY.RECONVERGENT B0, `(.L_x_16014) ;  /* 0x000001d000007945 */ /* 0x000fe80003800200 */
[----:B------:R-:W-:Y:S05]  /*0cb0*/  @!P5 BRA `(.L_x_16015) ;  /* 0x00000000006cd947 */ /* 0x000fea0003800000 */
[----:B------:R-:W-:Y:S01]  /*0cc0*/  ISETP.NE.U32.AND P1, PT, RZ, UR8, PT ;  /* 0x00000008ff007c0c */ /* 0x000fe2000bf25070 */
[----:B------:R-:W2:Y:S03]  /*0cd0*/  @P3 LDC.64 R60, c[0x0][0x390] ;  /* 0x0000e400ff3c3b82 */ /* 0x000ea60000000a00 */
[----:B------:R-:W-:-:S05]  /*0ce0*/  ISETP.NE.AND.EX P1, PT, RZ, UR9, PT, P1 ;  /* 0x00000009ff007c0c */ /* 0x000fca000bf25310 */
[----:B01----:R-:W0:Y:S08]  /*0cf0*/  LDC.64 R56, c[0x0][0x3a8] ;  /* 0x0000ea00ff387b82 */ /* 0x003e300000000a00 */
[----:B------:R-:W1:Y:S01]  /*0d00*/  @P1 LDC.64 R58, c[0x0][0x3a0] ;  /* 0x0000e800ff3a1b82 */ /* 0x000e620000000a00 */
[----:B--2---:R-:W-:-:S05]  /*0d10*/  @P3 IMAD.WIDE.U32 R60, R48, 0x10, R60 ;  /* 0x00000010303c3825 */ /* 0x004fca00078e003c */
[----:B------:R-:W2:Y:S01]  /*0d20*/  @P3 LDG.E.128 R12, desc[UR6][R60.64] ;  /* 0x000000063c0c3981 */ /* 0x000ea2000c1e1d00 */
[----:B-1----:R-:W-:-:S05]  /*0d30*/  @P1 IMAD.WIDE.U32 R58, R34, 0x10, R58 ;  /* 0x00000010223a1825 */ /* 0x002fca00078e003a */
[----:B------:R-:W3:Y:S01]  /*0d40*/  @P1 LDG.E.128 R24, desc[UR6][R58.64] ;  /* 0x000000063a181981 */ /* 0x000ee2000c1e1d00 */
[C---:B------:R-:W-:Y:S02]  /*0d50*/  ISETP.GT.AND P4, PT, R32.reuse, RZ, P1 ;  /* 0x000000ff2000720c */ /* 0x040fe40000f84270 */
[----:B------:R-:W-:Y:S01]  /*0d60*/  ISETP.GT.AND P2, PT, R32, RZ, PT ;  /* 0x000000ff2000720c */ /* 0x000fe20003f44270 */
[----:B0-----:R-:W-:Y:S01]  /*0d70*/  IMAD.WIDE.U32 R56, R34, 0x10, R56 ;  /* 0x0000001022387825 */ /* 0x001fe200078e0038 */
[----:B------:R-:W-:Y:S02]  /*0d80*/  IADD3 R48, PT, PT, R48, 0x20, RZ ;  /* 0x0000002030307810 */ /* 0x000fe40007ffe0ff */
[----:B------:R-:W-:Y:S01]  /*0d90*/  IADD3 R34, PT, PT, R34, 0x20, RZ ;  /* 0x0000002022227810 */ /* 0x000fe20007ffe0ff */
[----:B--2---:R-:W-:Y:S01]  /*0da0*/  @!P1 FMUL.FTZ R50, R12, UR5 ;  /* 0x000000050c329c20 */ /* 0x004fe20008410000 */
[----:B------:R-:W-:-:S05]  /*0db0*/  @!P1 FMUL.FTZ R51, R13, UR5 ;  /* 0x000000050d339c20 */ /* 0x000fca0008410000 */
[----:B---3--:R-:W-:Y:S01]  /*0dc0*/  @P4 FFMA.FTZ R24, R12, UR5, R24 ;  /* 0x000000050c184c23 */ /* 0x008fe20008010018 */
        /* <DEDUP_REMOVED lines=10> */
.L_x_16015:
[----:B------:R-:W-:Y:S05]  /*0e70*/  BSYNC.RECONVERGENT B0 ;  /* 0x0000000000007941 */ /* 0x000fea0003800200 */
.L_x_16014:
[----:B------:R-:W-:Y:S01]  /*0e80*/  ISETP.GE.U32.AND P1, PT, R40, 0x80, PT ;  /* 0x000000802800780c */ /* 0x000fe20003f26070 */
[----:B------:R-:W-:-:S12]  /*0e90*/  BSSY.RECONVERGENT B0, `(.L_x_16016) ;  /* 0x000001b000007945 */ /* 0x000fd80003800200 */
[----:B------:R-:W-:Y:S05]  /*0ea0*/  @!P1 BRA `(.L_x_16017) ;  /* 0x0000000000649947 */ /* 0x000fea0003800000 */
[----:B------:R-:W-:Y:S01]  /*0eb0*/  ISETP.NE.U32.AND P2, PT, RZ, UR8, PT ;  /* 0x00000008ff007c0c */ /* 0x000fe2000bf45070 */
[----:B------:R-:W3:Y:S03]  /*0ec0*/  @P3 LDC.64 R30, c[0x0][0x390] ;  /* 0x0000e400ff1e3b82 */ /* 0x000ee60000000a00 */
[----:B------:R-:W-:-:S05]  /*0ed0*/  ISETP.NE.AND.EX P2, PT, RZ, UR9, PT, P2 ;  /* 0x00000009ff007c0c */ /* 0x000fca000bf45320 */
[----:B012---:R-:W0:Y:S08]  /*0ee0*/  LDC.64 R56, c[0x0][0x3a8] ;  /* 0x0000ea00ff387b82 */ /* 0x007e300000000a00 */
[----:B------:R-:W1:Y:S01]  /*0ef0*/  @P2 LDC.64 R28, c[0x0][0x3a0] ;  /* 0x0000e800ff1c2b82 */ /* 0x000e620000000a00 */
[----:B---3--:R-:W-:-:S05]  /*0f00*/  @P3 IMAD.WIDE.U32 R50, R48, 0x10, R30 ;  /* 0x0000001030323825 */ /* 0x008fca00078e001e */
[----:B------:R-:W2:Y:S01]  /*0f10*/  @P3 LDG.E.128 R12, desc[UR6][R50.64] ;  /* 0x00000006320c3981 */ /* 0x000ea2000c1e1d00 */
[----:B-1----:R-:W-:-:S05]  /*0f20*/  @P2 IMAD.WIDE.U32 R58, R34, 0x10, R28 ;  /* 0x00000010223a2825 */ /* 0x002fca00078e001c */
[----:B------:R-:W3:Y:S01]  /*0f30*/  @P2 LDG.E.128 R28, desc[UR6][R58.64] ;  /* 0x000000063a1c2981 */ /* 0x000ee2000c1e1d00 */
[----:B------:R-:W-:Y:S01]  /*0f40*/  ISETP.GT.AND P4, PT, R32, RZ, P2 ;  /* 0x000000ff2000720c */ /* 0x000fe20001784270 */
[----:B0-----:R-:W-:Y:S01]  /*0f50*/  IMAD.WIDE.U32 R56, R34, 0x10, R56 ;  /* 0x0000001022387825 */ /* 0x001fe200078e0038 */
[----:B------:R-:W-:-:S03]  /*0f60*/  ISETP.GT.AND P3, PT, R32, RZ, PT ;  /* 0x000000ff2000720c */ /* 0x000fc60003f64270 */
[----:B--2---:R-:W-:Y:S01]  /*0f70*/  @!P2 FMUL.FTZ R32, R12, UR5 ;  /* 0x000000050c20ac20 */ /* 0x004fe20008410000 */
[----:B------:R-:W-:Y:S01]  /*0f80*/  @!P2 FMUL.FTZ R34, R13, UR5 ;  /* 0x000000050d22ac20 */ /* 0x000fe20008410000 */
[----:B------:R-:W-:Y:S01]  /*0f90*/  @!P2 FMUL.FTZ R48, R14, UR5 ;  /* 0x000000050e30ac20 */ /* 0x000fe20008410000 */
[----:B------:R-:W-:-:S05]  /*0fa0*/  @!P2 FMUL.FTZ R50, R15, UR5 ;  /* 0x000000050f32ac20 */ /* 0x000fca0008410000 */
[----:B---3--:R-:W-:Y:S01]  /*0fb0*/  @P4 FFMA.FTZ R28, R12, UR5, R28 ;  /* 0x000000050c1c4c23 */ /* 0x008fe2000801001c */
[----:B------:R-:W-:Y:S01]  /*0fc0*/  @P4 FFMA.FTZ R29, R13, UR5, R29 ;  /* 0x000000050d1d4c23 */ /* 0x000fe2000801001d */
[----:B------:R-:W-:Y:S01]  /*0fd0*/  @P4 FFMA.FTZ R30, R14, UR5, R30 ;  /* 0x000000050e1e4c23 */ /* 0x000fe2000801001e */
[----:B------:R-:W-:Y:S01]  /*0fe0*/  @P4 FFMA.FTZ R31, R15, UR5, R31 ;  /* 0x000000050f1f4c23 */ /* 0x000fe2000801001f */
[----:B------:R-:W-:Y:S02]  /*0ff0*/  @!P2 FSEL R28, R32, RZ, P3 ;  /* 0x000000ff201ca208 */ /* 0x000fe40001800000 */
[----:B------:R-:W-:Y:S02]  /*1000*/  @!P2 FSEL R29, R34, RZ, P3 ;  /* 0x000000ff221da208 */ /* 0x000fe40001800000 */
[----:B------:R-:W-:Y:S02]  /*1010*/  @!P2 FSEL R30, R48, RZ, P3 ;  /* 0x000000ff301ea208 */ /* 0x000fe40001800000 */
[----:B------:R-:W-:-:S05]  /*1020*/  @!P2 FSEL R31, R50, RZ, P3 ;  /* 0x000000ff321fa208 */ /* 0x000fca0001800000 */
[----:B------:R3:W-:Y:S02]  /*1030*/  STG.E.128 desc[UR6][R56.64], R28 ;  /* 0x0000001c38007986 */ /* 0x0007e4000c101d06 */
.L_x_16017:
[----:B------:R-:W-:Y:S05]  /*1040*/  BSYNC.RECONVERGENT B0 ;  /* 0x0000000000007941 */ /* 0x000fea0003800200 */
.L_x_16016:
[----:B------:R-:W-:Y:S01]  /*1050*/  FADD.FTZ R32, RZ, R16 ;  /* 0x00000010ff207221 */ /* 0x000fe20000010000 */
[C---:B------:R-:W-:Y:S01]  /*1060*/  ISETP.GT.U32.AND P2, PT, R40.reuse, 0x3f, PT ;  /* 0x0000003f2800780c */ /* 0x040fe20003f44070 */
[----:B------:R-:W-:Y:S01]  /*1070*/  UMOV UR4, 0xffffffff ;  /* 0xffffffff00047882 */ /* 0x000fe20000000000 */
[C---:B------:R-:W-:Y:S01]  /*1080*/  ISETP.GT.U32.AND P3, PT, R40.reuse, 0x5f, PT ;  /* 0x0000005f2800780c */ /* 0x040fe20003f64070 */
        /* <DEDUP_REMOVED lines=19> */
[----:B------:R-:W0:Y:S01]  /*11c0*/  SHFL.BFLY PT, R58, R55, 0x1, 0x1f ;  /* 0x0c201f00373a7f89 */ /* 0x000e2200000e0000 */
[----:B------:R-:W4:Y:S01]  /*11d0*/  LDC R32, c[0x0][0x400] ;  /* 0x00010000ff207b82 */ /* 0x000f220000000800 */
[----:B0123--:R-:W-:-:S05]  /*11e0*/  FADD.FTZ R57, R55, R58 ;  /* 0x0000003a37397221 */ /* 0x00ffca0000010000 */
        /* <DEDUP_REMOVED lines=8> */
[----:B----4-:R-:W-:-:S04]  /*1270*/  FMUL.FTZ R50, R51, R32 ;  /* 0x0000002033327220 */ /* 0x010fc80000410000 */
[--C-:B------:R-:W-:Y:S01]  /*1280*/  FADD.FTZ R34, R16, -R50.reuse ;  /* 0x8000003210227221 */ /* 0x100fe20000010000 */
[----:B------:R-:W-:-:S03]  /*1290*/  FADD.FTZ R51, R17, -R50 ;  /* 0x8000003211337221 */ /* 0x000fc60000010000 */
[----:B------:R-:W-:Y:S01]  /*12a0*/  FFMA.FTZ R48, R34, R34, RZ ;  /* 0x0000002222307223 */ /* 0x000fe200000100ff */
[----:B------:R-:W-:-:S03]  /*12b0*/  FADD.FTZ R34, R18, -R50 ;  /* 0x8000003212227221 */ /* 0x000fc60000010000 */
[----:B------:R-:W-:Y:S01]  /*12c0*/  FFMA.FTZ R51, R51, R51, R48 ;  /* 0x0000003333337223 */ /* 0x000fe20000010030 */
[----:B------:R-:W-:-:S03]  /*12d0*/  FADD.FTZ R48, R19, -R50 ;  /* 0x8000003213307221 */ /* 0x000fc60000010000 */
[----:B------:R-:W-:Y:S01]  /*12e0*/  FFMA.FTZ R51, R34, R34, R51 ;  /* 0x0000002222337223 */ /* 0x000fe20000010033 */
[----:B------:R-:W-:-:S03]  /*12f0*/  FADD.FTZ R34, R21, -R50 ;  /* 0x8000003215227221 */ /* 0x000fc60000010000 */
[----:B------:R-:W-:-:S05]  /*1300*/  FFMA.FTZ R51, R48, R48, R51 ;  /* 0x0000003030337223 */ /* 0x000fca0000010033 */
[----:B------:R-:W-:Y:S01]  /*1310*/  FSEL R60, R51, RZ, P0 ;  /* 0x000000ff333c7208 */ /* 0x000fe20000000000 */
[----:B------:R-:W-:-:S04]  /*1320*/  FADD.FTZ R51, R20, -R50 ;  /* 0x8000003214337221 */ /* 0x000fc80000010000 */
        /* <DEDUP_REMOVED lines=31> */
.L_x_16039:
[----:B01----:R-:W-:Y:S01]  /*1520*/  FADD.FTZ R57, R57, R58 ;  /* 0x0000003a39397221 */ /* 0x003fe20000010000 */
[----:B------:R-:W-:Y:S01]  /*1530*/  FMUL.FTZ R51, R50, R50 ;  /* 0x0000003232337220 */ /* 0x000fe20000410000 */
[----:B------:R-:W-:Y:S01]  /*1540*/  PLOP3.LUT P2, PT, PT, PT, UP0, 0x40, 0x4 ;  /* 0x000000000004781c */ /* 0x000fe20003f4e808 */
[----:B------:R-:W0:Y:S01]  /*1550*/  @!P5 LDC.64 R58, c[0x0][0x3c0] ;  /* 0x0000f000ff3adb82 */ /* 0x000e220000000a00 */
[----:B------:R-:W-:Y:S01]  /*1560*/  FFMA.FTZ R32, R57, R32, UR10 ;  /* 0x0000000a39207e23 */ /* 0x000fe20008010020 */
[----:B------:R-:W-:Y:S01]  /*1570*/  BSSY.RECONVERGENT B0, `(.L_x_16019) ;  /* 0x000007b000007945 */ /* 0x000fe20003800200 */
[----:B------:R-:W-:Y:S02]  /*1580*/  FSEL R51, R51, RZ, !P2 ;  /* 0x000000ff33337208 */ /* 0x000fe40005000000 */
[----:B-----5:R-:W-:-:S03]  /*1590*/  ISETP.GE.AND P2, PT, R33, 0x1, PT ;  /* 0x000000012100780c */ /* 0x020fc60003f46270 */
        /* <DEDUP_REMOVED lines=10> */
[----:B------:R-:W-:-:S03]  /*1640*/  PLOP3.LUT P2, PT, PT, PT, UP0, 0x40, 0x4 ;  /* 0x000000000004781c */ /* 0x000fc60003f4e808 */
[----:B------:R-:W-:Y:S01]  /*1650*/  IMAD R32, R32, R35, RZ ;  /* 0x0000002320207224 */ /* 0x000fe200078e02ff */
[----:B0-----:R-:W-:-:S04]  /*1660*/  FSEL R50, R50, RZ, P2 ;  /* 0x000000ff32327208 */ /* 0x001fc80001000000 */
[----:B------:R-:W-:-:S04]  /*1670*/  SHF.R.S32.HI R33, RZ, 0x1f, R32 ;  /* 0x0000001fff217819 */ /* 0x000fc80000011420 */
[----:B------:R-:W-:-:S04]  /*1680*/  LEA.HI R32, R33, R32, RZ, 0x2 ;  /* 0x0000002021207211 */ /* 0x000fc800078f10ff */
[----:B------:R-:W-:Y:S01]  /*1690*/  LEA.HI.SX32 R51, R32, R41, 0x1e ;  /* 0x0000002920337211 */ /* 0x000fe200078ff2ff */
[----:B------:R-:W-:Y:S06]  /*16a0*/  @!P0 BRA `(.L_x_16022) ;  /* 0x0000000000708947 */ /* 0x000fec0003800000 */
[----:B------:R-:W-:Y:S01]  /*16b0*/  SHF.R.U64 R33, R44, 0x10, R45 ;  /* 0x000000102c217819 */ /* 0x000fe2000000122d */
[--C-:B------:R-:W-:Y:S01]  /*16c0*/  FADD.FTZ R35, R17, -R50.reuse ;  /* 0x8000003211237221 */ /* 0x100fe20000010000 */
[----:B------:R-:W-:Y:S01]  /*16d0*/  SHF.R.U64 R55, R8, 0x10, R9 ;  /* 0x0000001008377819 */ /* 0x000fe20000001209 */
[----:B------:R-:W0:Y:S01]  /*16e0*/  LDC.64 R58, c[0x0][0x428] ;  /* 0x00010a00ff3a7b82 */ /* 0x000e220000000a00 */
[----:B------:R-:W-:Y:S01]  /*16f0*/  SHF.R.U32.HI R32, RZ, 0x10, R45 ;  /* 0x00000010ff207819 */ /* 0x000fe2000001162d */
[----:B------:R-:W-:Y:S02]  /*1700*/  HADD2.F32 R33, -RZ, R33.H0_H0 ;  /* 0x20000021ff217230 */ /* 0x000fe40000004100 */
[----:B------:R-:W-:Y:S01]  /*1710*/  FMUL.FTZ R34, R48, R35 ;  /* 0x0000002330227220 */ /* 0x000fe20000410000 */
[----:B------:R-:W-:Y:S02]  /*1720*/  HADD2.F32 R55, -RZ, R55.H0_H0 ;  /* 0x20000037ff377230 */ /* 0x000fe40000004100 */
[----:B------:R-:W-:Y:S01]  /*1730*/  FADD.FTZ R35, R19, -R50 ;  /* 0x8000003213237221 */ /* 0x000fe20000010000 */
[----:B------:R-:W-:-:S02]  /*1740*/  HADD2.F32 R32, -RZ, R32.H0_H0 ;  /* 0x20000020ff207230 */ /* 0x000fc40000004100 */
[----:B------:R-:W-:Y:S02]  /*1750*/  HADD2.F32 R57, -RZ, R8.H0_H0 ;  /* 0x20000008ff397230 */ /* 0x000fe40000004100 */
[----:B------:R-:W-:Y:S01]  /*1760*/  FFMA.FTZ R33, R34, R33, R55 ;  /* 0x0000002122217223 */ /* 0x000fe20000010037 */
[----:B------:R-:W-:Y:S01]  /*1770*/  SHF.R.U32.HI R34, RZ, 0x10, R9 ;  /* 0x00000010ff227819 */ /* 0x000fe20000011609 */
[----:B------:R-:W-:Y:S01]  /*1780*/  FMUL.FTZ R35, R48, R35 ;  /* 0x0000002330237220 */ /* 0x000fe20000410000 */
[----:B------:R-:W-:-:S03]  /*1790*/  FADD.FTZ R55, R16, -R50 ;  /* 0x8000003210377221 */ /* 0x000fc60000010000 */
[----:B------:R-:W-:-:S05]  /*17a0*/  HADD2.F32 R34, -RZ, R34.H0_H0 ;  /* 0x20000022ff227230 */ /* 0x000fca0000004100 */
[----:B------:R-:W-:Y:S01]  /*17b0*/  FFMA.FTZ R35, R35, R32, R34 ;  /* 0x0000002023237223 */ /* 0x000fe20000010022 */
[----:B------:R-:W-:Y:S01]  /*17c0*/  FMUL.FTZ R32, R48, R55 ;  /* 0x0000003730207220 */ /* 0x000fe20000410000 */
[----:B------:R-:W-:Y:S02]  /*17d0*/  HADD2.F32 R55, -RZ, R52.H1_H1 ;  /* 0x30000034ff377230 */ /* 0x000fe40000004100 */
[C---:B0-----:R-:W-:Y:S01]  /*17e0*/  IMAD.WIDE.U32 R58, R51.reuse, 0x10, R58 ;  /* 0x00000010333a7825 */ /* 0x041fe200078e003a */
[----:B------:R-:W-:-:S03]  /*17f0*/  IADD3 R51, PT, PT, R51, 0x20, RZ ;  /* 0x0000002033337810 */ /* 0x000fc60007ffe0ff */
[----:B------:R-:W-:Y:S01]  /*1800*/  FFMA.FTZ R32, R32, R55, R57 ;  /* 0x0000003720207223 */ /* 0x000fe20000010039 */
[----:B------:R-:W-:Y:S01]  /*1810*/  FADD.FTZ R55, R18, -R50 ;  /* 0x8000003212377221 */ /* 0x000fe20000010000 */
[----:B------:R-:W-:-:S03]  /*1820*/  HADD2.F32 R57, -RZ, R9.H0_H0 ;  /* 0x20000009ff397230 */ /* 0x000fc60000004100 */
[----:B------:R-:W-:Y:S01]  /*1830*/  FMUL.FTZ R34, R48, R55 ;  /* 0x0000003730227220 */ /* 0x000fe20000410000 */
[----:B------:R-:W-:-:S05]  /*1840*/  HADD2.F32 R55, -RZ, R52.H0_H0 ;  /* 0x20000034ff377230 */ /* 0x000fca0000004100 */
[----:B------:R-:W-:-:S05]  /*1850*/  FFMA.FTZ R34, R34, R55, R57 ;  /* 0x0000003722227223 */ /* 0x000fca0000010039 */
[----:B------:R0:W-:Y:S02]  /*1860*/  STG.E.128 desc[UR6][R58.64], R32 ;  /* 0x000000203a007986 */ /* 0x0001e4000c101d06 */
.L_x_16022:
[----:B------:R-:W-:Y:S05]  /*1870*/  BSYNC.RECONVERGENT B1 ;  /* 0x0000000000017941 */ /* 0x000fea0003800200 */
.L_x_16021:
[----:B------:R-:W-:Y:S01]  /*1880*/  ISETP.GE.U32.AND P0, PT, R40, 0x40, PT ;  /* 0x000000402800780c */ /* 0x000fe20003f06070 */
[----:B------:R-:W-:-:S12]  /*1890*/  BSSY.RECONVERGENT B1, `(.L_x_16023) ;  /* 0x000001c000017945 */ /* 0x000fd80003800200 */
[----:B------:R-:W-:Y:S05]  /*18a0*/  @!P0 BRA `(.L_x_16024) ;  /* 0x0000000000688947 */ /* 0x000fea0003800000 */
[--C-:B0-----:R-:W-:Y:S01]  /*18b0*/  FADD.FTZ R35, R20, -R50.reuse ;  /* 0x8000003214237221 */ /* 0x101fe20000010000 */
[----:B------:R-:W-:Y:S01]  /*18c0*/  SHF.R.U64 R34, R42, 0x10, R43 ;  /* 0x000000102a227819 */ /* 0x000fe2000000122b */
[----:B------:R-:W-:Y:S01]  /*18d0*/  HADD2.F32 R55, -RZ, R10.H0_H0 ;  /* 0x2000000aff377230 */ /* 0x000fe20000004100 */
[----:B------:R-:W-:Y:S01]  /*18e0*/  SHF.R.U64 R33, R10, 0x10, R11 ;  /* 0x000000100a217819 */ /* 0x000fe2000000120b */
[----:B------:R-:W-:Y:S01]  /*18f0*/  FMUL.FTZ R32, R48, R35 ;  /* 0x0000002330207220 */ /* 0x000fe20000410000 */
[----:B------:R-:W-:Y:S02]  /*1900*/  HADD2.F32 R35, -RZ, R49.H1_H1 ;  /* 0x30000031ff237230 */ /* 0x000fe40000004100 */
[----:B------:R-:W-:Y:S01]  /*1910*/  FADD.FTZ R57, R21, -R50 ;  /* 0x8000003215397221 */ /* 0x000fe20000010000 */
[----:B------:R-:W0:Y:S01]  /*1920*/  LDC.64 R60, c[0x0][0x428] ;  /* 0x00010a00ff3c7b82 */ /* 0x000e220000000a00 */
[----:B------:R-:W-:Y:S02]  /*1930*/  HADD2.F32 R34, -RZ, R34.H0_H0 ;  /* 0x20000022ff227230 */ /* 0x000fe40000004100 */
[----:B------:R-:W-:-:S02]  /*1940*/  HADD2.F32 R33, -RZ, R33.H0_H0 ;  /* 0x20000021ff217230 */ /* 0x000fc40000004100 */
[----:B------:R-:W-:Y:S01]  /*1950*/  FMUL.FTZ R56, R48, R57 ;  /* 0x0000003930387220 */ /* 0x000fe20000410000 */
[----:B------:R-:W-:Y:S01]  /*1960*/  FFMA.FTZ R32, R32, R35, R55 ;  /* 0x0000002320207223 */ /* 0x000fe20000010037 */
[----:B------:R-:W-:Y:S01]  /*1970*/  FADD.FTZ R35, R22, -R50 ;  /* 0x8000003216237221 */ /* 0x000fe20000010000 */
[----:B------:R-:W-:Y:S02]  /*1980*/  HADD2.F32 R55, -RZ, R11.H0_H0 ;  /* 0x2000000bff377230 */ /* 0x000fe40000004100 */
[----:B------:R-:W-:Y:S01]  /*1990*/  FFMA.FTZ R33, R56, R34, R33 ;  /* 0x0000002238217223 */ /* 0x000fe20000010021 */
[----:B------:R-:W-:Y:S02]  /*19a0*/  HADD2.F32 R56, -RZ, R47.H1_H1 ;  /* 0x3000002fff387230 */ /* 0x000fe40000004100 */
[----:B------:R-:W-:Y:S01]  /*19b0*/  FMUL.FTZ R34, R48, R35 ;  /* 0x0000002330227220 */ /* 0x000fe20000410000 */
[----:B------:R-:W-:Y:S02]  /*19c0*/  HADD2.F32 R35, -RZ, R49.H0_H0 ;  /* 0x20000031ff237230 */ /* 0x000fe40000004100 */
[----:B------:R-:W-:-:S03]  /*19d0*/  HADD2.F32 R58, -RZ, R47.H0_H0 ;  /* 0x2000002fff3a7230 */ /* 0x000fc60000004100 */
[----:B------:R-:W-:Y:S01]  /*19e0*/  FFMA.FTZ R34, R34, R35, R55 ;  /* 0x0000002322227223 */ /* 0x000fe20000010037 */
[----:B------:R-:W-:-:S04]  /*19f0*/  FADD.FTZ R35, R23, -R50 ;  /* 0x8000003217237221 */ /* 0x000fc80000010000 */
[----:B------:R-:W-:Y:S01]  /*1a00*/  FMUL.FTZ R35, R48, R35 ;  /* 0x0000002330237220 */ /* 0x000fe20000410000 */
[----:B0-----:R-:W-:-:S04]  /*1a10*/  IMAD.WIDE.U32 R60, R51, 0x10, R60 ;  /* 0x00000010333c7825 */ /* 0x001fc800078e003c */
[----:B------:R-:W-:Y:S01]  /*1a20*/  FFMA.FTZ R35, R35, R56, R58 ;  /* 0x0000003823237223 */ /* 0x000fe2000001003a */
[----:B------:R-:W-:-:S04]  /*1a30*/  IADD3 R51, PT, PT, R51, 0x20, RZ ;  /* 0x0000002033337810 */ /* 0x000fc80007ffe0ff */
[----:B------:R1:W-:Y:S03]  /*1a40*/  STG.E.128 desc[UR6][R60.64], R32 ;  /* 0x000000203c007986 */ /* 0x0003e6000c101d06 */
.L_x_16024:
[----:B------:R-:W-:Y:S05]  /*1a50*/  BSYNC.RECONVERGENT B1 ;  /* 0x0000000000017941 */ /* 0x000fea0003800200 */
.L_x_16023:
[----:B------:R-:W-:Y:S01]  /*1a60*/  ISETP.GE.U32.AND P0, PT, R40, 0x60, PT ;  /* 0x000000602800780c */ /* 0x000fe20003f06070 */
[----:B------:R-:W-:-:S12]  /*1a70*/  BSSY.RECONVERGENT B1, `(.L_x_16025) ;  /* 0x000001a000017945 */ /* 0x000fd80003800200 */
[----:B------:R-:W-:Y:S05]  /*1a80*/  @!P0 BRA `(.L_x_16026) ;  /* 0x0000000000608947 */ /* 0x000fea0003800000 */
[--C-:B01----:R-:W-:Y:S01]  /*1a90*/  FADD.FTZ R33, R24, -R50.reuse ;  /* 0x8000003218217221 */ /* 0x103fe20000010000 */
[----:B------:R-:W-:Y:S02]  /*1aa0*/  HADD2.F32 R32, -RZ, R54.H1_H1 ;  /* 0x30000036ff207230 */ /* 0x000fe40000004100 */
[----:B------:R-:W-:Y:S01]  /*1ab0*/  FADD.FTZ R55, R25, -R50 ;  /* 0x8000003219377221 */ /* 0x000fe20000010000 */
[----:B------:R-:W-:Y:S02]  /*1ac0*/  HADD2.F32 R35, -RZ, R36.H0_H0 ;  /* 0x20000024ff237230 */ /* 0x000fe40000004100 */
[C---:B------:R-:W-:Y:S01]  /*1ad0*/  FMUL.FTZ R58, R48.reuse, R33 ;  /* 0x00000021303a7220 */ /* 0x040fe20000410000 */
[----:B------:R-:W0:Y:S01]  /*1ae0*/  LDC.64 R60, c[0x0][0x428] ;  /* 0x00010a00ff3c7b82 */ /* 0x000e220000000a00 */
[----:B------:R-:W-:Y:S02]  /*1af0*/  HADD2.F32 R34, -RZ, R53.H1_H1 ;  /* 0x30000035ff227230 */ /* 0x000fe40000004100 */
[----:B------:R-:W-:Y:S01]  /*1b00*/  FMUL.FTZ R33, R48, R55 ;  /* 0x0000003730217220 */ /* 0x000fe20000410000 */
[----:B------:R-:W-:-:S02]  /*1b10*/  HADD2.F32 R56, -RZ, R46.H1_H1 ;  /* 0x3000002eff387230 */ /* 0x000fc40000004100 */
[----:B------:R-:W-:Y:S01]  /*1b20*/  FFMA.FTZ R32, R58, R32, R35 ;  /* 0x000000203a207223 */ /* 0x000fe20000010023 */
[----:B------:R-:W-:Y:S01]  /*1b30*/  FADD.FTZ R35, R26, -R50 ;  /* 0x800000321a237221 */ /* 0x000fe20000010000 */
[----:B------:R-:W-:Y:S02]  /*1b40*/  HADD2.F32 R55, -RZ, R37.H0_H0 ;  /* 0x20000025ff377230 */ /* 0x000fe40000004100 */
[----:B------:R-:W-:Y:S01]  /*1b50*/  FFMA.FTZ R33, R33, R34, R56 ;  /* 0x0000002221217223 */ /* 0x000fe20000010038 */
[----:B------:R-:W-:Y:S01]  /*1b60*/  FMUL.FTZ R34, R48, R35 ;  /* 0x0000002330227220 */ /* 0x000fe20000410000 */
[----:B------:R-:W-:Y:S02]  /*1b70*/  HADD2.F32 R35, -RZ, R54.H0_H0 ;  /* 0x20000036ff237230 */ /* 0x000fe40000004100 */
[----:B------:R-:W-:Y:S02]  /*1b80*/  HADD2.F32 R56, -RZ, R53.H0_H0 ;  /* 0x20000035ff387230 */ /* 0x000fe40000004100 */
[----:B------:R-:W-:-:S02]  /*1b90*/  HADD2.F32 R58, -RZ, R46.H0_H0 ;  /* 0x2000002eff3a7230 */ /* 0x000fc40000004100 */
[----:B------:R-:W-:Y:S01]  /*1ba0*/  FFMA.FTZ R34, R34, R35, R55 ;  /* 0x0000002322227223 */ /* 0x000fe20000010037 */
[----:B------:R-:W-:-:S04]  /*1bb0*/  FADD.FTZ R35, R27, -R50 ;  /* 0x800000321b237221 */ /* 0x000fc80000010000 */
[----:B------:R-:W-:-:S04]  /*1bc0*/  FMUL.FTZ R35, R48, R35 ;  /* 0x0000002330237220 */ /* 0x000fc80000410000 */
[----:B------:R-:W-:Y:S01]  /*1bd0*/  FFMA.FTZ R35, R35, R56, R58 ;  /* 0x0000003823237223 */ /* 0x000fe2000001003a */
[C---:B0-----:R-:W-:Y:S01]  /*1be0*/  IMAD.WIDE.U32 R60, R51.reuse, 0x10, R60 ;  /* 0x00000010333c7825 */ /* 0x041fe200078e003c */
[----:B------:R-:W-:-:S04]  /*1bf0*/  IADD3 R51, PT, PT, R51, 0x20, RZ ;  /* 0x0000002033337810 */ /* 0x000fc80007ffe0ff */
[----:B------:R2:W-:Y:S03]  /*1c00*/  STG.E.128 desc[UR6][R60.64], R32 ;  /* 0x000000203c007986 */ /* 0x0005e6000c101d06 */
.L_x_16026:
[----:B------:R-:W-:Y:S05]  /*1c10*/  BSYNC.RECONVERGENT B1 ;  /* 0x0000000000017941 */ /* 0x000fea0003800200 */
.L_x_16025:
[----:B------:R-:W-:Y:S05]  /*1c20*/  @!P1 BRA `(.L_x_16020) ;  /* 0x00000000003c9947 */ /* 0x000fea0003800000 */
[----:B0-----:R-:W0:Y:S01]  /*1c30*/  LDC.64 R58, c[0x0][0x428] ;  /* 0x00010a00ff3a7b82 */ /* 0x001e220000000a00 */
[--C-:B-12---:R-:W-:Y:S01]  /*1c40*/  FADD.FTZ R33, R28, -R50.reuse ;  /* 0x800000321c217221 */ /* 0x106fe20000010000 */
[--C-:B------:R-:W-:Y:S01]  /*1c50*/  FADD.FTZ R57, R29, -R50.reuse ;  /* 0x800000321d397221 */ /* 0x100fe20000010000 */
[--C-:B------:R-:W-:Y:S01]  /*1c60*/  FADD.FTZ R35, R30, -R50.reuse ;  /* 0x800000321e237221 */ /* 0x100fe20000010000 */
[----:B------:R-:W-:Y:S01]  /*1c70*/  FADD.FTZ R55, R31, -R50 ;  /* 0x800000321f377221 */ /* 0x000fe20000010000 */
        /* <DEDUP_REMOVED lines=8> */
[----:B0-----:R-:W-:-:S05]  /*1d00*/  IMAD.WIDE.U32 R58, R51, 0x10, R58 ;  /* 0x00000010333a7825 */ /* 0x001fca00078e003a */
[----:B------:R3:W-:Y:S02]  /*1d10*/  STG.E.128 desc[UR6][R58.64], R32 ;  /* 0x000000203a007986 */ /* 0x0007e4000c101d06 */
.L_x_16020:
[----:B------:R-:W-:Y:S05]  /*1d20*/  BSYNC.RECONVERGENT B0 ;  /* 0x0000000000007941 */ /* 0x000fea0003800200 */
.L_x_16019:
[----:B0123--:R-:W0:Y:S02]  /*1d30*/  LDC.64 R32, c[0x0][0x380] ;  /* 0x0000e000ff207b82 */ /* 0x00fe240000000a00 */
[----:B0-----:R-:W-:-:S04]  /*1d40*/  LEA R38, R32, R38, 0x2 ;  /* 0x0000002620267211 */ /* 0x001fc800078e10ff */
[----:B------:R-:W-:-:S13]  /*1d50*/  ISETP.GE.AND P0, PT, R38, R33, PT ;  /* 0x000000212600720c */ /* 0x000fda0003f06270 */
[----:B------:R-:W-:Y:S05]  /*1d60*/  @!P0 BRA `(.L_x_16027) ;  /* 0xffffffe800808947 */ /* 0x000fea000383ffff */
[----:B------:R-:W-:Y:S05]  /*1d70*/  EXIT ;  /* 0x000000000000794d */ /* 0x000fea0003800000 */
.L_x_16018:
[----:B------:R-:W-:Y:S01]  /*1d80*/  HFMA2 R48, -RZ, RZ, 0, 5.9604644775390625e-08 ;  /* 0x00000001ff307431 */ /* 0x000fe200000001ff */
[----:B------:R-:W-:Y:S01]  /*1d90*/  BSSY B0, `(.L_x_16028) ;  /* 0x0000007000007945 */ /* 0x000fe20003800000 */
[----:B------:R-:W-:Y:S02]  /*1da0*/  MOV R61, R55 ;  /* 0x00000037003d7202 */ /* 0x000fe40000000f00 */
[----:B------:R-:W-:Y:S02]  /*1db0*/  MOV R51, 0x1f ;  /* 0x0000001f00337802 */ /* 0x000fe40000000f00 */
[----:B------:R-:W-:-:S07]  /*1dc0*/  MOV R34, 0xffffffff ;  /* 0xffffffff00227802 */ /* 0x000fce0000000f00 */
[----:B0123-5:R-:W-:Y:S05]  /*1dd0*/  WARPSYNC.COLLECTIVE R34, `(.L_x_16029) ;  /* 0x0000000022087348 */ /* 0x02ffea0003c00000 */
[----:B------:R4:W0:Y:S02]  /*1de0*/  SHFL.BFLY P6, R58, R61, R48, R51 ;  /* 0x0c0000303d3a7389 */ /* 0x00082400000c0033 */
[----:B012345:R-:W-:Y:S05]  /*1df0*/  ENDCOLLECTIVE ;  /* 0x000000000000791b */ /* 0x03ffea0003800000 */
.L_x_16029:
[----:B------:R-:W-:Y:S05]  /*1e00*/  BSYNC B0 ;  /* 0x0000000000007941 */ /* 0x000fea0003800000 */
.L_x_16028:
        /* <DEDUP_REMOVED lines=9> */
.L_x_16030:
[----:B------:R-:W-:Y:S02]  /*1ea0*/  HFMA2 R48, -RZ, RZ, 0, 2.384185791015625e-07 ;  /* 0x00000004ff307431 */ /* 0x000fe400000001ff */
[----:B------:R-:W-:-:S05]  /*1eb0*/  FADD.FTZ R59, R57, R58 ;  /* 0x0000003a393b7221 */ /* 0x000fca0000010000 */
[----:B------:R-:W-:-:S07]  /*1ec0*/  MOV R61, R59 ;  /* 0x0000003b003d7202 */ /* 0x000fce0000000f00 */
[----:B------:R-:W-:Y:S05]  /*1ed0*/  WARPSYNC.COLLECTIVE R34, `(.L_x_16031) ;  /* 0x0000000022087348 */ /* 0x000fea0003c00000 */
[----:B------:R0:W1:Y:S02]  /*1ee0*/  SHFL.BFLY P6, R58, R61, R48, R51 ;  /* 0x0c0000303d3a7389 */ /* 0x00006400000c0033 */
[----:B01----:R-:W-:Y:S05]  /*1ef0*/  ENDCOLLECTIVE ;  /* 0x000000000000791b */ /* 0x003fea0003800000 */
.L_x_16031:
[----:B------:R-:W-:Y:S02]  /*1f00*/  HFMA2 R48, -RZ, RZ, 0, 4.76837158203125e-07 ;  /* 0x00000008ff307431 */ /* 0x000fe400000001ff */
[----:B------:R-:W-:-:S05]  /*1f10*/  FADD.FTZ R60, R59, R58 ;  /* 0x0000003a3b3c7221 */ /* 0x000fca0000010000 */
[----:B------:R-:W-:-:S07]  /*1f20*/  MOV R61, R60 ;  /* 0x0000003c003d7202 */ /* 0x000fce0000000f00 */
[----:B------:R-:W-:Y:S05]  /*1f30*/  WARPSYNC.COLLECTIVE R34, `(.L_x_16032) ;  /* 0x0000000022087348 */ /* 0x000fea0003c00000 */
[----:B------:R0:W1:Y:S02]  /*1f40*/  SHFL.BFLY P6, R58, R61, R48, R51 ;  /* 0x0c0000303d3a7389 */ /* 0x00006400000c0033 */
[----:B01----:R-:W-:Y:S05]  /*1f50*/  ENDCOLLECTIVE ;  /* 0x000000000000791b */ /* 0x003fea0003800000 */
.L_x_16032:
[----:B------:R-:W-:Y:S02]  /*1f60*/  HFMA2 R48, -RZ, RZ, 0, 9.5367431640625e-07 ;  /* 0x00000010ff307431 */ /* 0x000fe400000001ff */
[----:B------:R-:W-:-:S05]  /*1f70*/  FADD.FTZ R56, R60, R58 ;  /* 0x0000003a3c387221 */ /* 0x000fca0000010000 */
[----:B------:R-:W-:-:S07]  /*1f80*/  MOV R61, R56 ;  /* 0x00000038003d7202 */ /* 0x000fce0000000f00 */
[----:B------:R-:W-:Y:S05]  /*1f90*/  WARPSYNC.COLLECTIVE R34, `(.L_x_16033) ;  /* 0x0000000022087348 */ /* 0x000fea0003c00000 */
[----:B------:R0:W1:Y:S02]  /*1fa0*/  SHFL.BFLY P6, R58, R61, R48, R51 ;  /* 0x0c0000303d3a7389 */ /* 0x00006400000c0033 */
[----:B01----:R-:W-:Y:S05]  /*1fb0*/  ENDCOLLECTIVE ;  /* 0x000000000000791b */ /* 0x003fea0003800000 */
.L_x_16033:
        /* <DEDUP_REMOVED lines=42> */
.L_x_16034:
[----:B------:R-:W-:Y:S02]  /*2260*/  HFMA2 R48, -RZ, RZ, 0, 1.1920928955078125e-07 ;  /* 0x00000002ff307431 */ /* 0x000fe400000001ff */
[----:B------:R-:W-:-:S05]  /*2270*/  FADD.FTZ R59, R60, R58 ;  /* 0x0000003a3c3b7221 */ /* 0x000fca0000010000 */
[----:B------:R-:W-:-:S07]  /*2280*/  MOV R61, R59 ;  /* 0x0000003b003d7202 */ /* 0x000fce0000000f00 */
[----:B------:R-:W-:Y:S05]  /*2290*/  WARPSYNC.COLLECTIVE R34, `(.L_x_16035) ;  /* 0x0000000022087348 */ /* 0x000fea0003c00000 */
[----:B------:R0:W1:Y:S02]  /*22a0*/  SHFL.BFLY P6, R58, R61, R48, R51 ;  /* 0x0c0000303d3a7389 */ /* 0x00006400000c0033 */
[----:B01----:R-:W-:Y:S05]  /*22b0*/  ENDCOLLECTIVE ;  /* 0x000000000000791b */ /* 0x003fea0003800000 */
.L_x_16035:
[----:B------:R-:W-:Y:S02]  /*22c0*/  HFMA2 R48, -RZ, RZ, 0, 2.384185791015625e-07 ;  /* 0x00000004ff307431 */ /* 0x000fe400000001ff */
[----:B------:R-:W-:-:S05]  /*22d0*/  FADD.FTZ R55, R59, R58 ;  /* 0x0000003a3b377221 */ /* 0x000fca0000010000 */
[----:B------:R-:W-:-:S07]  /*22e0*/  MOV R61, R55 ;  /* 0x00000037003d7202 */ /* 0x000fce0000000f00 */
[----:B------:R-:W-:Y:S05]  /*22f0*/  WARPSYNC.COLLECTIVE R34, `(.L_x_16036) ;  /* 0x0000000022087348 */ /* 0x000fea0003c00000 */
[----:B------:R0:W1:Y:S02]  /*2300*/  SHFL.BFLY P6, R58, R61, R48, R51 ;  /* 0x0c0000303d3a7389 */ /* 0x00006400000c0033 */
[----:B01----:R-:W-:Y:S05]  /*2310*/  ENDCOLLECTIVE ;  /* 0x000000000000791b */ /* 0x003fea0003800000 */
.L_x_16036:
[----:B------:R-:W-:Y:S02]  /*2320*/  HFMA2 R48, -RZ, RZ, 0, 4.76837158203125e-07 ;  /* 0x00000008ff307431 */ /* 0x000fe400000001ff */
[----:B------:R-:W-:-:S05]  /*2330*/  FADD.FTZ R56, R55, R58 ;  /* 0x0000003a37387221 */ /* 0x000fca0000010000 */
[----:B------:R-:W-:-:S07]  /*2340*/  MOV R61, R56 ;  /* 0x00000038003d7202 */ /* 0x000fce0000000f00 */
[----:B------:R-:W-:Y:S05]  /*2350*/  WARPSYNC.COLLECTIVE R34, `(.L_x_16037) ;  /* 0x0000000022087348 */ /* 0x000fea0003c00000 */
[----:B------:R0:W1:Y:S02]  /*2360*/  SHFL.BFLY P6, R58, R61, R48, R51 ;  /* 0x0c0000303d3a7389 */ /* 0x00006400000c0033 */
[----:B01----:R-:W-:Y:S05]  /*2370*/  ENDCOLLECTIVE ;  /* 0x000000000000791b */ /* 0x003fea0003800000 */
.L_x_16037:
[----:B------:R-:W-:Y:S02]  /*2380*/  HFMA2 R48, -RZ, RZ, 0, 9.5367431640625e-07 ;  /* 0x00000010ff307431 */ /* 0x000fe400000001ff */
[----:B------:R-:W-:-:S05]  /*2390*/  FADD.FTZ R57, R56, R58 ;  /* 0x0000003a38397221 */ /* 0x000fca0000010000 */
[----:B------:R-:W-:-:S07]  /*23a0*/  MOV R61, R57 ;  /* 0x00000039003d7202 */ /* 0x000fce0000000f00 */
[----:B------:R-:W-:Y:S05]  /*23b0*/  WARPSYNC.COLLECTIVE R34, `(.L_x_16038) ;  /* 0x0000000022087348 */ /* 0x000fea0003c00000 */
[----:B------:R0:W1:Y:S02]  /*23c0*/  SHFL.BFLY P6, R58, R61, R48, R51 ;  /* 0x0c0000303d3a7389 */ /* 0x00006400000c0033 */
[----:B01----:R-:W-:Y:S05]  /*23d0*/  ENDCOLLECTIVE ;  /* 0x000000000000791b */ /* 0x003fea0003800000 */
.L_x_16038:
[----:B------:R-:W-:Y:S05]  /*23e0*/  BRA `(.L_x_16039) ;  /* 0xfffffff0004c7947 */ /* 0x000fea000383ffff */
.L_x_16040:
        /* <DEDUP_REMOVED lines=9> */
.L_x_20351:


//--------------------- .text._ZN10layer_norm13ln_fwd_kernelINS_13Kernel_traitsI6__halfffffjLj512ELj1ELj4ELj1ELj16ENS_18Kernel_traits_baseILj512ES2_ffffjLj128EEEEELb0ELb0ELb1ELb1EEEvNS_9FwdParamsE --------------------------
	.section	.text._ZN10layer_norm13ln_fwd_kernelINS_13Kernel_traitsI6__halfffffjLj512ELj1ELj4ELj1ELj16ENS_18Kernel_traits_baseILj512ES2_ffffjLj128EEEEELb0ELb0ELb1ELb1EEEvNS_9FwdParamsE,"ax",@progbits
	.align	128
        .global         _ZN10layer_norm13ln_fwd_kernelINS_13Kernel_traitsI6__halfffffjLj512ELj1ELj4ELj1ELj16ENS_18Kernel_traits_baseILj512ES2_ffffjLj128EEEEELb0ELb0ELb1ELb1EEEvNS_9FwdParamsE
        .type           _ZN10layer_norm13ln_fwd_kernelINS_13Kernel_traitsI6__halfffffjLj512ELj1ELj4ELj1ELj16ENS_18Kernel_traits_baseILj512ES2_ffffjLj128EEEEELb0ELb0ELb1ELb1EEEvNS_9FwdParamsE,@function
        .size           _ZN10layer_norm13ln_fwd_kernelINS_13Kernel_traitsI6__halfffffjLj512ELj1ELj4ELj1ELj16ENS_18Kernel_traits_baseILj512ES2_ffffjLj128EEEEELb0ELb0ELb1ELb1EEEvNS_9FwdParamsE,(.L_x_20352 - _ZN10layer_norm13ln_fwd_kernelINS_13Kernel_traitsI6__halfffffjLj512ELj1ELj4ELj1ELj16ENS_18Kernel_traits_baseILj512ES2_ffffjLj128EEEEELb0ELb0ELb1ELb1EEEvNS_9FwdParamsE)
        .other          _ZN10layer_norm13ln_fwd_kernelINS_13Kernel_traitsI6__halfffffjLj512ELj1ELj4ELj1ELj16ENS_18Kernel_traits_baseILj512ES2_ffffjLj128EEEEELb0ELb0ELb1ELb1EEEvNS_9FwdParamsE,@"STO_CUDA_ENTRY STV_DEFAULT"
_ZN10layer_norm13ln_fwd_kernelINS_13Kernel_traitsI6__halfffffjLj512ELj1ELj4ELj1ELj16ENS_18Kernel_traits_baseILj512ES2_ffffjLj128EEEEELb0ELb0ELb1ELb1EEEvNS_9FwdParamsE:
.text._ZN10layer_norm13ln_fwd_kernelINS_13Kernel_traitsI6__halfffffjLj512ELj1ELj4ELj1ELj16ENS_18Kernel_traits_baseILj512ES2_ffffjLj128EEEEELb0ELb0ELb1ELb1EEEvNS_9FwdParamsE:
        /* <DEDUP_REMOVED lines=12> */
[----:B---3--:R-:W3:Y:S01]  /*00c0*/  LDG.E.64 R8, desc[UR6][R4.64] ;  /* 0x0000000604087981 */ /* 0x008ee2000c1e1b00 */
[----:B------:R-:W-:-:S03]  /*00d0*/  SHF.R.U32.HI R34, RZ, 0x5, R34 ;  /* 0x00000005ff227819 */ /* 0x000fc60000011622 */
[----:B------:R-:W5:Y:S04]  /*00e0*/  LDG.E.64 R6, desc[UR6][R4.64+0x100] ;  /* 0x0001000604067981 */ /* 0x000f68000c1e1b00 */
[----:B------:R-:W5:Y:S04]  /*00f0*/  LDG.E.64 R30, desc[UR6][R4.64+0x200] ;  /* 0x00020006041e7981 */ /* 0x000f68000c1e1b00 */
[----:B------:R3:W5:Y:S01]  /*0100*/  LDG.E.64 R32, desc[UR6][R4.64+0x300] ;  /* 0x0003000604207981 */ /* 0x000762000c1e1b00 */
[----:B--2---:R-:W-:-:S05]  /*0110*/  @P0 IMAD.WIDE.U32 R10, R0, 0x8, R10 ;  /* 0x00000008000a0825 */ /* 0x004fca00078e000a */
[----:B------:R2:W5:Y:S04]  /*0120*/  @P0 LDG.E.64 R2, desc[UR6][R10.64] ;  /* 0x000000060a020981 */ /* 0x000568000c1e1b00 */
[----:B------:R2:W5:Y:S04]  /*0130*/  @P0 LDG.E.64 R24, desc[UR6][R10.64+0x100] ;  /* 0x000100060a180981 */ /* 0x000568000c1e1b00 */
[----:B------:R2:W5:Y:S04]  /*0140*/  @P0 LDG.E.64 R26, desc[UR6][R10.64+0x200] ;  /* 0x000200060a1a0981 */ /* 0x000568000c1e1b00 */
[----:B------:R2:W5:Y:S01]  /*0150*/  @P0 LDG.E.64 R28, desc[UR6][R10.64+0x300] ;  /* 0x000300060a1c0981 */ /* 0x000562000c1e1b00 */
[----:B0-----:R-:W-:-:S06]  /*0160*/  USHF.L.U32 UR4, UR4, 0x2, URZ ;  /* 0x0000000204047899 */ /* 0x001fcc00080006ff */
[----:B------:R-:W-:-:S04]  /*0170*/  LOP3.LUT R34, R34, UR4, RZ, 0xfc, !PT ;  /* 0x0000000422227c12 */ /* 0x000fc8000f8efcff */
[----:B-1----:R-:W-:Y:S02]  /*0180*/  ISETP.GE.AND P1, PT, R34, UR5, PT ;  /* 0x0000000522007c0c */ /* 0x002fe4000bf26270 */
[-C--:B---3--:R-:W-:Y:S02]  /*0190*/  @P0 MOV R4, R8.reuse ;  /* 0x0000000800040202 */ /* 0x088fe40000000f00 */
[-C--:B------:R-:W-:Y:S02]  /*01a0*/  @P0 MOV R5, R9.reuse ;  /* 0x0000000900050202 */ /* 0x080fe40000000f00 */
[----:B------:R-:W-:Y:S02]  /*01b0*/  @!P0 MOV R4, R8 ;  /* 0x0000000800048202 */ /* 0x000fe40000000f00 */
[----:B------:R-:W-:-:S05]  /*01c0*/  @!P0 MOV R5, R9 ;  /* 0x0000000900058202 */ /* 0x000fca0000000f00 */
[----:B--2---:R-:W-:Y:S05]  /*01d0*/  @P1 EXIT ;  /* 0x000000000000194d */ /* 0x004fea0003800000 */
[----:B------:R-:W-:Y:S01]  /*01e0*/  MOV R35, R4 ;  /* 0x0000000400237202 */ /* 0x000fe20000000f00 */
[----:B------:R-:W0:Y:S01]  /*01f0*/  LDCU.U8 UR4, c[0x0][0x410] ;  /* 0x00008200ff0477ac */ /* 0x000e220008000000 */
[----:B------:R-:W-:Y:S02]  /*0200*/  MOV R8, R5 ;  /* 0x0000000500087202 */ /* 0x000fe40000000f00 */
[----:B-----5:R-:W-:Y:S02]  /*0210*/  @!P0 CS2R R2, SRZ ;  /* 0x0000000000028805 */ /* 0x020fe4000001ff00 */
[--C-:B------:R-:W-:Y:S02]  /*0220*/  SHF.R.U64 R40, R4, 0x10, R5.reuse ;  /* 0x0000001004287819 */ /* 0x100fe40000001205 */
[----:B------:R-:W-:Y:S02]  /*0230*/  @!P0 CS2R R24, SRZ ;  /* 0x0000000000188805 */ /* 0x000fe4000001ff00 */
[----:B------:R-:W-:-:S02]  /*0240*/  SHF.R.U32.HI R5, RZ, 0x10, R5 ;  /* 0x00000010ff057819 */ /* 0x000fc40000011605 */
[----:B------:R-:W-:Y:S02]  /*0250*/  @!P0 CS2R R26, SRZ ;  /* 0x00000000001a8805 */ /* 0x000fe4000001ff00 */
[----:B------:R-:W-:Y:S02]  /*0260*/  MOV R41, R6 ;  /* 0x0000000600297202 */ /* 0x000fe40000000f00 */
[----:B------:R-:W-:Y:S02]  /*0270*/  @!P0 CS2R R28, SRZ ;  /* 0x00000000001c8805 */ /* 0x000fe4000001ff00 */
[----:B------:R-:W-:Y:S01]  /*0280*/  MOV R4, R7 ;  /* 0x0000000700047202 */ /* 0x000fe20000000f00 */
[----:B------:R-:W1:Y:S01]  /*0290*/  LDCU UR5, c[0x0][0x448] ;  /* 0x00008900ff0577ac */ /* 0x000e620008000800 */
[----:B------:R-:W-:Y:S02]  /*02a0*/  SHF.R.U64 R42, R6, 0x10, R7 ;  /* 0x00000010062a7819 */ /* 0x000fe40000001207 */
[----:B------:R-:W-:Y:S01]  /*02b0*/  PRMT R40, R40, 0x5410, R5 ;  /* 0x0000541028287816 */ /* 0x000fe20000000005 */
[----:B------:R-:W2:Y:S01]  /*02c0*/  LDCU.64 UR8, c[0x0][0x3a0] ;  /* 0x00007400ff0877ac */ /* 0x000ea20008000a00 */
[----:B------:R-:W-:-:S02]  /*02d0*/  PRMT R41, R41, 0x5410, R4 ;  /* 0x0000541029297816 */ /* 0x000fc40000000004 */
[----:B------:R-:W-:Y:S02]  /*02e0*/  SHF.R.U32.HI R6, RZ, 0x10, R7 ;  /* 0x00000010ff067819 */ /* 0x000fe40000011607 */
[----:B------:R-:W-:Y:S02]  /*02f0*/  MOV R4, R30 ;  /* 0x0000001e00047202 */ /* 0x000fe40000000f00 */
[----:B------:R-:W-:Y:S02]  /*0300*/  MOV R5, R31 ;  /* 0x0000001f00057202 */ /* 0x000fe40000000f00 */
[----:B------:R-:W-:Y:S02]  /*0310*/  PRMT R42, R42, 0x5410, R6 ;  /* 0x000054102a2a7816 */ /* 0x000fe40000000006 */
[----:B------:R-:W-:Y:S02]  /*0320*/  PRMT R43, R4, 0x5410, R5 ;  /* 0x00005410042b7816 */ /* 0x000fe40000000005 */
[----:B------:R-:W-:-:S02]  /*0330*/  MOV R6, R32 ;  /* 0x0000002000067202 */ /* 0x000fc40000000f00 */
[----:B------:R-:W-:Y:S02]  /*0340*/  MOV R4, R33 ;  /* 0x0000002100047202 */ /* 0x000fe40000000f00 */
[--C-:B------:R-:W-:Y:S02]  /*0350*/  SHF.R.U64 R50, R2, 0x10, R3.reuse ;  /* 0x0000001002327819 */ /* 0x100fe40000001203 */
[----:B------:R-:W-:Y:S02]  /*0360*/  PRMT R48, R6, 0x5410, R4 ;  /* 0x0000541006307816 */ /* 0x000fe40000000004 */
[----:B------:R-:W-:Y:S02]  /*0370*/  SHF.R.U32.HI R4, RZ, 0x10, R3 ;  /* 0x00000010ff047819 */ /* 0x000fe40000011603 */
[--C-:B------:R-:W-:Y:S02]  /*0380*/  SHF.R.U64 R51, R24, 0x10, R25.reuse ;  /* 0x0000001018337819 */ /* 0x100fe40000001219 */
[----:B------:R-:W-:-:S02]  /*0390*/  SHF.R.U32.HI R5, RZ, 0x10, R25 ;  /* 0x00000010ff057819 */ /* 0x000fc40000011619 */
[----:B------:R-:W-:Y:S02]  /*03a0*/  PRMT R35, R35, 0x5410, R8 ;  /* 0x0000541023237816 */ /* 0x000fe40000000008 */
[----:B------:R-:W-:Y:S02]  /*03b0*/  PRMT R50, R50, 0x5410, R4 ;  /* 0x0000541032327816 */ /* 0x000fe40000000004 */
[----:B0-----:R-:W-:Y:S02]  /*03c0*/  ISETP.NE.AND P3, PT, RZ, UR4, PT ;  /* 0x00000004ff007c0c */ /* 0x001fe4000bf65270 */
[----:B-12---:R-:W-:-:S11]  /*03d0*/  PRMT R51, R51, 0x5410, R5 ;  /* 0x0000541033337816 */ /* 0x006fd60000000005 */
.L_x_16044:
[----:B------:R-:W0:Y:S01]  /*03e0*/  LDC.64 R8, c[0x0][0x3f0] ;  /* 0x0000fc00ff087b82 */ /* 0x000e220000000a00 */
[----:B------:R-:W-:-:S07]  /*03f0*/  ISETP.NE.U32.AND P1, PT, RZ, UR8, PT ;  /* 0x00000008ff007c0c */ /* 0x000fce000bf25070 */
[----:B------:R-:W1:Y:S01]  /*0400*/  LDC R36, c[0x0][0x388] ;  /* 0x0000e200ff247b82 */ /* 0x000e620000000800 */
[----:B------:R-:W-:-:S07]  /*0410*/  HFMA2 R16, -RZ, RZ, 0, 0 ;  /* 0x00000000ff107431 */ /* 0x000fce00000001ff */
[----:B------:R-:W2:Y:S01]  /*0420*/  LDC R37, c[0x0][0x40c] ;  /* 0x00010300ff257b82 */ /* 0x000ea20000000800 */
[----:B0-----:R-:W-:Y:S01]  /*0430*/  IMAD.WIDE R10, R34, 0x4, R8 ;  /* 0x00000004220a7825 */ /* 0x001fe200078e0208 */
[----:B------:R-:W-:-:S06]  /*0440*/  PLOP3.LUT P6, PT, PT, PT, PT, 0x8, 0x80 ;  /* 0x000000000080781c */ /* 0x000fcc0003fce170 */
[----:B------:R-:W0:Y:S01]  /*0450*/  LDC.64 R44, c[0x0][0x3a8] ;  /* 0x0000ea00ff2c7b82 */ /* 0x000e220000000a00 */
[----:B------:R-:W3:Y:S01]  /*0460*/  LDG.E R10, desc[UR6][R10.64] ;  /* 0x000000060a0a7981 */ /* 0x000ee2000c1e1900 */
[----:B------:R-:W-:Y:S01]  /*0470*/  ISETP.NE.AND.EX P1, PT, RZ, UR9, PT, P1 ;  /* 0x00000009ff007c0c */ /* 0x000fe2000bf25310 */
[----:B-1----:R-:W-:-:S12]  /*0480*/  IMAD R12, R34, R36, RZ ;  /* 0x00000024220c7224 */ /* 0x002fd800078e02ff */
[----:B------:R-:W1:Y:S01]  /*0490*/  @P1 LDC.64 R20, c[0x0][0x3a0] ;  /* 0x0000e800ff141b82 */ /* 0x000e620000000a00 */
[----:B------:R-:W-:-:S07]  /*04a0*/  PLOP3.LUT P5, PT, PT, PT, PT, 0x8, 0x80 ;  /* 0x000000000080781c */ /* 0x000fce0003fae170 */
[----:B------:R-:W4:Y:S01]  /*04b0*/  @P1 LDC.64 R52, c[0x0][0x3a0] ;  /* 0x0000e800ff341b82 */ /* 0x000f220000000a00 */
[----:B---3--:R-:W-:-:S13]  /*04c0*/  ISETP.GE.AND P4, PT, R10, 0x1, PT ;  /* 0x000000010a00780c */ /* 0x008fda0003f86270 */
[----:B------:R-:W3:Y:S01]  /*04d0*/  @P4 LDC.64 R8, c[0x0][0x390] ;  /* 0x0000e400ff084b82 */ /* 0x000ee20000000a00 */
[----:B------:R-:W-:-:S05]  /*04e0*/  @P4 IADD3 R13, PT, PT, R10, -0x1, RZ ;  /* 0xffffffff0a0d4810 */ /* 0x000fca0007ffe0ff */
[----:B------:R-:W-:Y:S01]  /*04f0*/  @P4 IMAD R14, R13, R36, RZ ;  /* 0x000000240d0e4224 */ /* 0x000fe200078e02ff */
[----:B------:R-:W-:Y:S01]  /*0500*/  SHF.R.S32.HI R13, RZ, 0x1f, R12 ;  /* 0x0000001fff0d7819 */ /* 0x000fe2000001140c */
[----:B------:R-:W4:Y:S03]  /*0510*/  @P4 LDC.64 R46, c[0x0][0x390] ;  /* 0x0000e400ff2e4b82 */ /* 0x000f260000000a00 */
[----:B------:R-:W-:Y:S02]  /*0520*/  @P4 SHF.R.S32.HI R11, RZ, 0x1f, R14 ;  /* 0x0000001fff0b4819 */ /* 0x000fe4000001140e */
[----:B------:R-:W-:Y:S02]  /*0530*/  LEA.HI R13, R13, R12, RZ, 0x2 ;  /* 0x0000000c0d0d7211 */ /* 0x000fe400078f10ff */
[----:B------:R-:W-:Y:S02]  /*0540*/  @P4 LEA.HI R11, R11, R14, RZ, 0x2 ;  /* 0x0000000e0b0b4211 */ /* 0x000fe400078f10ff */
[-C--:B------:R-:W-:Y:S01]  /*0550*/  LEA.HI.SX32 R17, R13, R0.reuse, 0x1e ;  /* 0x000000000d117211 */ /* 0x080fe200078ff2ff */
[----:B------:R-:W2:Y:S01]  /*0560*/  LDC.64 R14, c[0x0][0x3f8] ;  /* 0x0000fe00ff0e7b82 */ /* 0x000ea20000000a00 */
[----:B------:R-:W-:-:S03]  /*0570*/  @P4 LEA.HI.SX32 R16, R11, R0, 0x1e ;  /* 0x000000000b104211 */ /* 0x000fc600078ff2ff */
[----:B-1----:R-:W-:-:S04]  /*0580*/  @P1 IMAD.WIDE.U32 R20, R17, 0x10, R20 ;  /* 0x0000001011141825 */ /* 0x002fc800078e0014 */
[----:B---3--:R-:W-:Y:S01]  /*0590*/  @P4 IMAD.WIDE.U32 R8, R16, 0x10, R8 ;  /* 0x0000001010084825 */ /* 0x008fe200078e0008 */
[----:B------:R-:W-:Y:S01]  /*05a0*/  ISETP.GT.AND P2, PT, R10, RZ, PT ;  /* 0x000000ff0a00720c */ /* 0x000fe20003f44270 */
[----:B------:R-:W3:Y:S01]  /*05b0*/  @P1 LDG.E.128 R20, desc[UR6][R20.64] ;  /* 0x0000000614141981 */ /* 0x000ee2000c1e1d00 */
[----:B------:R-:W1:Y:S03]  /*05c0*/  @P4 LDC.64 R12, c[0x0][0x390] ;  /* 0x0000e400ff0c4b82 */ /* 0x000e660000000a00 */
[----:B------:R-:W3:Y:S01]  /*05d0*/  @P4 LDG.E.128 R4, desc[UR6][R8.64] ;  /* 0x0000000608044981 */ /* 0x000ee2000c1e1d00 */
[----:B------:R-:W-:Y:S02]  /*05e0*/  @P1 PLOP3.LUT P0, PT, P2, PT, PT, 0x80, 0x8 ;  /* 0x000000000008181c */ /* 0x000fe4000170f070 */
[----:B------:R-:W-:Y:S02]  /*05f0*/  @P4 IADD3 R18, PT, PT, R16, 0x20, RZ ;  /* 0x0000002010124810 */ /* 0x000fe40007ffe0ff */
[----:B------:R-:W-:Y:S01]  /*0600*/  @P1 PLOP3.LUT P6, PT, P0, PT, PT, 0x80, 0x8 ;  /* 0x000000000008181c */ /* 0x000fe200007cf070 */
[----:B------:R-:W4:Y:S01]  /*0610*/  @P1 LDC.64 R10, c[0x0][0x3a0] ;  /* 0x0000e800ff0a1b82 */ /* 0x000f220000000a00 */
[----:B------:R-:W-:Y:S01]  /*0620*/  @P1 PLOP3.LUT P5, PT, P0, PT, PT, 0x80, 0x8 ;  /* 0x000000000008181c */ /* 0x000fe200007af070 */
[----:B--2---:R-:W-:-:S04]  /*0630*/  IMAD.WIDE R38, R34, 0x4, R14 ;  /* 0x0000000422267825 */ /* 0x004fc800078e020e */
[----:B0-----:R-:W-:Y:S02]  /*0640*/  IMAD.WIDE.U32 R14, R17, 0x10, R44 ;  /* 0x00000010110e7825 */ /* 0x001fe400078e002c */
[----:B------:R-:W5:Y:S02]  /*0650*/  LDG.E R38, desc[UR6][R38.64] ;  /* 0x0000000626267981 */ /* 0x000f64000c1e1900 */
[----:B-1----:R-:W-:-:S04]  /*0660*/  @P4 IMAD.WIDE.U32 R12, R18, 0x10, R12 ;  /* 0x00000010120c4825 */ /* 0x002fc800078e000c */
[CC--:B---3--:R-:W-:Y:S01]  /*0670*/  @P6 FFMA.FTZ R20, R4.reuse, R37.reuse, R20 ;  /* 0x0000002504146223 */ /* 0x0c8fe20000010014 */
[----:B------:R-:W-:Y:S01]  /*0680*/  PLOP3.LUT P6, PT, PT, PT, PT, 0x8, 0x80 ;  /* 0x000000000080781c */ /* 0x000fe20003fce170 */
[CC--:B------:R-:W-:Y:S01]  /*0690*/  @P5 FFMA.FTZ R21, R5.reuse, R37.reuse, R21 ;  /* 0x0000002505155223 */ /* 0x0c0fe20000010015 */
[----:B------:R-:W-:Y:S01]  /*06a0*/  @P1 PLOP3.LUT P6, PT, P0, PT, PT, 0x80, 0x8 ;  /* 0x000000000008181c */ /* 0x000fe200007cf070 */
[-C--:B------:R-:W-:Y:S01]  /*06b0*/  @!P1 FMUL.FTZ R8, R4, R37.reuse ;  /* 0x0000002504089220 */ /* 0x080fe20000410000 */
[----:B------:R-:W-:Y:S01]  /*06c0*/  PLOP3.LUT P5, PT, PT, PT, PT, 0x8, 0x80 ;  /* 0x000000000080781c */ /* 0x000fe20003fae170 */
[----:B------:R-:W-:Y:S01]  /*06d0*/  @!P1 FMUL.FTZ R9, R5, R37 ;  /* 0x0000002505099220 */ /* 0x000fe20000410000 */
[----:B------:R-:W-:Y:S02]  /*06e0*/  @P1 PLOP3.LUT P5, PT, P0, PT, PT, 0x80, 0x8 ;  /* 0x000000000008181c */ /* 0x000fe400007af070 */
[----:B------:R-:W-:-:S04]  /*06f0*/  @!P1 PLOP3.LUT P0, PT, P2, PT, PT, 0x80, 0x8 ;  /* 0x000000000008981c */ /* 0x000fc8000170f070 */
[----:B------:R-:W-:Y:S01]  /*0700*/  @!P1 FSEL R20, R8, RZ, P0 ;  /* 0x000000ff08149208 */ /* 0x000fe20000000000 */
[CC--:B------:R-:W-:Y:S01]  /*0710*/  @!P1 FMUL.FTZ R8, R6.reuse, R37.reuse ;  /* 0x0000002506089220 */ /* 0x0c0fe20000410000 */
[----:B------:R-:W-:Y:S01]  /*0720*/  @!P1 FSEL R21, R9, RZ, P0 ;  /* 0x000000ff09159208 */ /* 0x000fe20000000000 */
[CC--:B------:R-:W-:Y:S01]  /*0730*/  @!P1 FMUL.FTZ R9, R7.reuse, R37.reuse ;  /* 0x0000002507099220 */ /* 0x0c0fe20000410000 */
[-C--:B------:R-:W-:Y:S02]  /*0740*/  @P6 FFMA.FTZ R22, R6, R37.reuse, R22 ;  /* 0x0000002506166223 */ /* 0x080fe40000010016 */
[----:B------:R-:W-:Y:S01]  /*0750*/  @!P1 FSEL R22, R8, RZ, P0 ;  /* 0x000000ff08169208 */ /* 0x000fe20000000000 */
[----:B------:R-:W-:Y:S01]  /*0760*/  @P5 FFMA.FTZ R23, R7, R37, R23 ;  /* 0x0000002507175223 */ /* 0x000fe20000010017 */
[----:B------:R-:W-:Y:S02]  /*0770*/  IADD3 R8, PT, PT, R17, 0x20, RZ ;  /* 0x0000002011087810 */ /* 0x000fe40007ffe0ff */
[----:B------:R-:W-:-:S03]  /*0780*/  @!P1 FSEL R23, R9, RZ, P0 ;  /* 0x000000ff09179208 */ /* 0x000fc60000000000 */
[----:B----4-:R-:W-:Y:S02]  /*0790*/  @P1 IMAD.WIDE.U32 R10, R8, 0x10, R10 ;  /* 0x00000010080a1825 */ /* 0x010fe400078e000a */
[----:B------:R0:W-:Y:S04]  /*07a0*/  STG.E.128 desc[UR6][R14.64], R20 ;  /* 0x000000140e007986 */ /* 0x0001e8000c101d06 */
[----:B------:R-:W2:Y:S04]  /*07b0*/  @P4 LDG.E.128 R4, desc[UR6][R12.64] ;  /* 0x000000060c044981 */ /* 0x000ea8000c1e1d00 */
[----:B0-----:R-:W3:Y:S01]  /*07c0*/  @P1 LDG.E.128 R12, desc[UR6][R10.64] ;  /* 0x000000060a0c1981 */ /* 0x001ee2000c1e1d00 */
[----:B------:R-:W-:-:S02]  /*07d0*/  PLOP3.LUT P6, PT, PT, PT, PT, 0x8, 0x80 ;  /* 0x000000000080781c */ /* 0x000fc40003fce170 */
[----:B------:R-:W-:Y:S02]  /*07e0*/  @P1 PLOP3.LUT P6, PT, P0, PT, PT, 0x80, 0x8 ;  /* 0x000000000008181c */ /* 0x000fe400007cf070 */
[----:B------:R-:W-:Y:S02]  /*07f0*/  PLOP3.LUT P5, PT, PT, PT, PT, 0x8, 0x80 ;  /* 0x000000000080781c */ /* 0x000fe40003fae170 */
[----:B------:R-:W-:Y:S02]  /*0800*/  @P1 PLOP3.LUT P5, PT, P0, PT, PT, 0x80, 0x8 ;  /* 0x000000000008181c */ /* 0x000fe400007af070 */
[----:B------:R-:W-:Y:S02]  /*0810*/  PLOP3.LUT P2, PT, PT, PT, PT, 0x8, 0x80 ;  /* 0x000000000080781c */ /* 0x000fe40003f4e170 */
[----:B------:R-:W-:Y:S02]  /*0820*/  @P1 PLOP3.LUT P2, PT, P0, PT, PT, 0x80, 0x8 ;  /* 0x000000000008181c */ /* 0x000fe4000074f070 */
[----:B------:R-:W-:-:S05]  /*0830*/  IADD3 R18, PT, PT, R17, 0x40, RZ ;  /* 0x0000004011127810 */ /* 0x000fca0007ffe0ff */
[----:B------:R-:W-:-:S04]  /*0840*/  @P1 IMAD.WIDE.U32 R52, R18, 0x10, R52 ;  /* 0x0000001012341825 */ /* 0x000fc800078e0034 */
[CC--:B--2---:R-:W-:Y:S01]  /*0850*/  @!P1 FMUL.FTZ R9, R4.reuse, R37.reuse ;  /* 0x0000002504099220 */ /* 0x0c4fe20000410000 */
[-C--:B------:R-:W-:Y:S01]  /*0860*/  @!P1 FMUL.FTZ R10, R7, R37.reuse ;  /* 0x00000025070a9220 */ /* 0x080fe20000410000 */
[-C--:B---3--:R-:W-:Y:S01]  /*0870*/  @P6 FFMA.FTZ R12, R4, R37.reuse, R12 ;  /* 0x00000025040c6223 */ /* 0x088fe2000001000c */
[----:B------:R-:W-:Y:S02]  /*0880*/  PLOP3.LUT P6, PT, PT, PT, PT, 0x8, 0x80 ;  /* 0x000000000080781c */ /* 0x000fe40003fce170 */
[----:B------:R-:W-:Y:S02]  /*0890*/  @P1 PLOP3.LUT P6, PT, P0, PT, PT, 0x80, 0x8 ;  /* 0x000000000008181c */ /* 0x000fe400007cf070 */
[----:B------:R-:W-:Y:S01]  /*08a0*/  @!P1 FSEL R12, R9, RZ, P0 ;  /* 0x000000ff090c9208 */ /* 0x000fe20000000000 */
[CC--:B------:R-:W-:Y:S01]  /*08b0*/  @!P1 FMUL.FTZ R9, R5.reuse, R37.reuse ;  /* 0x0000002505099220 */ /* 0x0c0fe20000410000 */
[----:B------:R-:W-:-:S04]  /*08c0*/  @P5 FFMA.FTZ R13, R5, R37, R13 ;  /* 0x00000025050d5223 */ /* 0x000fc8000001000d */
[----:B------:R-:W-:Y:S01]  /*08d0*/  @!P1 FSEL R13, R9, RZ, P0 ;  /* 0x000000ff090d9208 */ /* 0x000fe20000000000 */
[CC--:B------:R-:W-:Y:S01]  /*08e0*/  @!P1 FMUL.FTZ R9, R6.reuse, R37.reuse ;  /* 0x0000002506099220 */ /* 0x0c0fe20000410000 */
[----:B------:R-:W-:-:S03]  /*08f0*/  @P2 FFMA.FTZ R14, R6, R37, R14 ;  /* 0x00000025060e2223 */ /* 0x000fc6000001000e */
[----:B------:R-:W-:Y:S01]  /*0900*/  @P6 FFMA.FTZ R15, R7, R37, R15 ;  /* 0x00000025070f6223 */ /* 0x000fe2000001000f */
[----:B------:R-:W-:Y:S01]  /*0910*/  @!P1 FSEL R14, R9, RZ, P0 ;  /* 0x000000ff090e9208 */ /* 0x000fe20000000000 */
[----:B------:R-:W-:Y:S01]  /*0920*/  IMAD.WIDE.U32 R8, R8, 0x10, R44 ;  /* 0x0000001008087825 */ /* 0x000fe200078e002c */
[----:B------:R-:W-:-:S05]  /*0930*/  @!P1 FSEL R15, R10, RZ, P0 ;  /* 0x000000ff0a0f9208 */ /* 0x000fca0000000000 */
[----:B------:R0:W-:Y:S02]  /*0940*/  STG.E.128 desc[UR6][R8.64], R12 ;  /* 0x0000000c08007986 */ /* 0x0001e4000c101d06 */
[----:B0-----:R-:W-:-:S05]  /*0950*/  @P4 IADD3 R8, PT, PT, R16, 0x40, RZ ;  /* 0x0000004010084810 */ /* 0x001fca0007ffe0ff */
[----:B------:R-:W-:-:S05]  /*0960*/  @P4 IMAD.WIDE.U32 R8, R8, 0x10, R46 ;  /* 0x0000001008084825 */ /* 0x000fca00078e002e */
[----:B------:R-:W2:Y:S04]  /*0970*/  @P4 LDG.E.128 R4, desc[UR6][R8.64] ;  /* 0x0000000608044981 */ /* 0x000ea8000c1e1d00 */
[----:B------:R0:W3:Y:S01]  /*0980*/  @P1 LDG.E.128 R8, desc[UR6][R52.64] ;  /* 0x0000000634081981 */ /* 0x0000e2000c1e1d00 */
[----:B------:R-:W-:Y:S02]  /*0990*/  PLOP3.LUT P6, PT, PT, PT, PT, 0x8, 0x80 ;  /* 0x000000000080781c */ /* 0x000fe40003fce170 */
[----:B------:R-:W-:Y:S02]  /*09a0*/  @P1 PLOP3.LUT P6, PT, P0, PT, PT, 0x80, 0x8 ;  /* 0x000000000008181c */ /* 0x000fe400007cf070 */
[----:B------:R-:W-:Y:S02]  /*09b0*/  PLOP3.LUT P5, PT, PT, PT, PT, 0x8, 0x80 ;  /* 0x000000000080781c */ /* 0x000fe40003fae170 */
[----:B------:R-:W-:-:S02]  /*09c0*/  @P1 PLOP3.LUT P5, PT, P0, PT, PT, 0x80, 0x8 ;  /* 0x000000000008181c */ /* 0x000fc400007af070 */
[----:B------:R-:W-:Y:S01]  /*09d0*/  PLOP3.LUT P2, PT, PT, PT, PT, 0x8, 0x80 ;  /* 0x000000000080781c */ /* 0x000fe20003f4e170 */
[----:B0-----:R-:W0:Y:S01]  /*09e0*/  @P4 LDC.64 R52, c[0x0][0x390] ;  /* 0x0000e400ff344b82 */ /* 0x001e220000000a00 */
[----:B------:R-:W-:Y:S02]  /*09f0*/  @P1 PLOP3.LUT P2, PT, P0, PT, PT, 0x80, 0x8 ;  /* 0x000000000008181c */ /* 0x000fe4000074f070 */
[----:B------:R-:W-:Y:S02]  /*0a00*/  @P4 IADD3 R16, PT, PT, R16, 0x60, RZ ;  /* 0x0000006010104810 */ /* 0x000fe40007ffe0ff */
[----:B------:R-:W-:-:S03]  /*0a10*/  IADD3 R46, PT, PT, R17, 0x60, RZ ;  /* 0x00000060112e7810 */ /* 0x000fc60007ffe0ff */
[----:B0-----:R-:W-:-:S04]  /*0a20*/  @P4 IMAD.WIDE.U32 R16, R16, 0x10, R52 ;  /* 0x0000001010104825 */ /* 0x001fc800078e0034 */
[CC--:B--2---:R-:W-:Y:S01]  /*0a30*/  @!P1 FMUL.FTZ R19, R5.reuse, R37.reuse ;  /* 0x0000002505139220 */ /* 0x0c4fe20000410000 */
[CC--:B------:R-:W-:Y:S01]  /*0a40*/  @!P1 FMUL.FTZ R39, R4.reuse, R37.reuse ;  /* 0x0000002504279220 */ /* 0x0c0fe20000410000 */
[-C--:B---3--:R-:W-:Y:S01]  /*0a50*/  @P6 FFMA.FTZ R8, R4, R37.reuse, R8 ;  /* 0x0000002504086223 */ /* 0x088fe20000010008 */
[----:B------:R-:W-:Y:S02]  /*0a60*/  PLOP3.LUT P6, PT, PT, PT, PT, 0x8, 0x80 ;  /* 0x000000000080781c */ /* 0x000fe40003fce170 */
[----:B------:R-:W-:Y:S01]  /*0a70*/  @P1 PLOP3.LUT P6, PT, P0, PT, PT, 0x80, 0x8 ;  /* 0x000000000008181c */ /* 0x000fe200007cf070 */
[-C--:B------:R-:W-:Y:S01]  /*0a80*/  @P5 FFMA.FTZ R9, R5, R37.reuse, R9 ;  /* 0x0000002505095223 */ /* 0x080fe20000010009 */
[----:B------:R-:W-:Y:S01]  /*0a90*/  @!P1 FSEL R9, R19, RZ, P0 ;  /* 0x000000ff13099208 */ /* 0x000fe20000000000 */
[-C--:B------:R-:W-:Y:S01]  /*0aa0*/  @!P1 FMUL.FTZ R19, R7, R37.reuse ;  /* 0x0000002507139220 */ /* 0x080fe20000410000 */
[----:B------:R-:W-:Y:S01]  /*0ab0*/  @!P1 FSEL R8, R39, RZ, P0 ;  /* 0x000000ff27089208 */ /* 0x000fe20000000000 */
[CC--:B------:R-:W-:Y:S01]  /*0ac0*/  @!P1 FMUL.FTZ R39, R6.reuse, R37.reuse ;  /* 0x0000002506279220 */ /* 0x0c0fe20000410000 */
[----:B------:R-:W-:-:S04]  /*0ad0*/  @P2 FFMA.FTZ R10, R6, R37, R10 ;  /* 0x00000025060a2223 */ /* 0x000fc8000001000a */
[----:B------:R-:W-:-:S03]  /*0ae0*/  @!P1 FSEL R10, R39, RZ, P0 ;  /* 0x000000ff270a9208 */ /* 0x000fc60000000000 */
[----:B------:R-:W-:Y:S01]  /*0af0*/  @P6 FFMA.FTZ R11, R7, R37, R11 ;  /* 0x00000025070b6223 */ /* 0x000fe2000001000b */
[----:B------:R-:W-:Y:S01]  /*0b00*/  @!P1 FSEL R11, R19, RZ, P0 ;  /* 0x000000ff130b9208 */ /* 0x000fe20000000000 */
[----:B------:R-:W-:-:S05]  /*0b10*/  IMAD.WIDE.U32 R18, R18, 0x10, R44 ;  /* 0x0000001012127825 */ /* 0x000fca00078e002c */
[----:B------:R0:W-:Y:S04]  /*0b20*/  STG.E.128 desc[UR6][R18.64], R8 ;  /* 0x0000000812007986 */ /* 0x0001e8000c101d06 */
[----:B------:R-:W2:Y:S01]  /*0b30*/  @P4 LDG.E.128 R4, desc[UR6][R16.64] ;  /* 0x0000000610044981 */ /* 0x000ea2000c1e1d00 */
[----:B0-----:R-:W0:Y:S02]  /*0b40*/  @P1 LDC.64 R18, c[0x0][0x3a0] ;  /* 0x0000e800ff121b82 */ /* 0x001e240000000a00 */
[----:B0-----:R-:W-:-:S06]  /*0b50*/  @P1 IMAD.WIDE.U32 R18, R46, 0x10, R18 ;  /* 0x000000102e121825 */ /* 0x001fcc00078e0012 */
[----:B------:R-:W3:Y:S01]  /*0b60*/  @P1 LDG.E.128 R16, desc[UR6][R18.64] ;  /* 0x0000000612101981 */ /* 0x000ee2000c1e1d00 */
[----:B------:R-:W-:Y:S01]  /*0b70*/  PLOP3.LUT P2, PT, PT, PT, PT, 0x8, 0x80 ;  /* 0x000000000080781c */ /* 0x000fe20003f4e170 */
[----:B------:R-:W-:Y:S01]  /*0b80*/  FADD.FTZ R39, RZ, R20 ;  /* 0x00000014ff277221 */ /* 0x000fe20000010000 */
[----:B------:R-:W-:-:S03]  /*0b90*/  @P1 PLOP3.LUT P2, PT, P0, PT, PT, 0x80, 0x8 ;  /* 0x000000000008181c */ /* 0x000fc6000074f070 */
[----:B------:R-:W-:-:S04]  /*0ba0*/  FADD.FTZ R39, R39, R21 ;  /* 0x0000001527277221 */ /* 0x000fc80000010000 */
[----:B------:R-:W-:Y:S01]  /*0bb0*/  FADD.FTZ R39, R39, R22 ;  /* 0x0000001627277221 */ /* 0x000fe20000010000 */
[----:B------:R-:W-:-:S03]  /*0bc0*/  PLOP3.LUT P4, PT, PT, PT, PT, 0x8, 0x80 ;  /* 0x000000000080781c */ /* 0x000fc60003f8e170 */
[----:B------:R-:W-:Y:S01]  /*0bd0*/  FADD.FTZ R39, R39, R23 ;  /* 0x0000001727277221 */ /* 0x000fe20000010000 */
[----:B------:R-:W-:Y:S02]  /*0be0*/  PLOP3.LUT P5, PT, PT, PT, PT, 0x8, 0x80 ;  /* 0x000000000080781c */ /* 0x000fe40003fae170 */
[----:B------:R-:W-:Y:S01]  /*0bf0*/  @P1 PLOP3.LUT P4, PT, P0, PT, PT, 0x80, 0x8 ;  /* 0x000000000008181c */ /* 0x000fe2000078f070 */
[----:B------:R-:W-:Y:S01]  /*0c00*/  FADD.FTZ R39, R39, R12 ;  /* 0x0000000c27277221 */ /* 0x000fe20000010000 */
[----:B------:R-:W-:Y:S01]  /*0c10*/  @P1 PLOP3.LUT P5, PT, P0, PT, PT, 0x80, 0x8 ;  /* 0x000000000008181c */ /* 0x000fe200007af070 */
[----:B------:R-:W-:-:S04]  /*0c20*/  IMAD.WIDE.U32 R46, R46, 0x10, R44 ;  /* 0x000000102e2e7825 */ /* 0x000fc800078e002c */
[----:B------:R-:W-:-:S04]  /*0c30*/  FADD.FTZ R39, R39, R13 ;  /* 0x0000000d27277221 */ /* 0x000fc80000010000 */
[----:B------:R-:W-:-:S04]  /*0c40*/  FADD.FTZ R39, R39, R14 ;  /* 0x0000000e27277221 */ /* 0x000fc80000010000 */
[----:B------:R-:W-:-:S04]  /*0c50*/  FADD.FTZ R39, R39, R15 ;  /* 0x0000000f27277221 */ /* 0x000fc80000010000 */
[----:B------:R-:W-:-:S04]  /*0c60*/  FADD.FTZ R39, R39, R8 ;  /* 0x0000000827277221 */ /* 0x000fc80000010000 */
[----:B------:R-:W-:-:S04]  /*0c70*/  FADD.FTZ R39, R39, R9 ;  /* 0x0000000927277221 */ /* 0x000fc80000010000 */
[----:B------:R-:W-:-:S04]  /*0c80*/  FADD.FTZ R39, R39, R10 ;  /* 0x0000000a27277221 */ /* 0x000fc80000010000 */
[----:B------:R-:W-:Y:S01]  /*0c90*/  FADD.FTZ R39, R39, R11 ;  /* 0x0000000b27277221 */ /* 0x000fe20000010000 */
[----:B------:R-:W-:Y:S01]  /*0ca0*/  UMOV UR4, 0xffffffff ;  /* 0xffffffff00047882 */ /* 0x000fe20000000000 */
[CC--:B--2---:R-:W-:Y:S01]  /*0cb0*/  @!P1 FMUL.FTZ R44, R4.reuse, R37.reuse ;  /* 0x00000025042c9220 */ /* 0x0c4fe20000410000 */
[CC--:B------:R-:W-:Y:S01]  /*0cc0*/  @!P1 FMUL.FTZ R45, R5.reuse, R37.reuse ;  /* 0x00000025052d9220 */ /* 0x0c0fe20000410000 */
[-C--:B---3--:R-:W-:Y:S01]  /*0cd0*/  @P2 FFMA.FTZ R16, R4, R37.reuse, R16 ;  /* 0x0000002504102223 */ /* 0x088fe20000010010 */
[----:B------:R-:W-:Y:S02]  /*0ce0*/  PLOP3.LUT P2, PT, PT, PT, PT, 0x8, 0x80 ;  /* 0x000000000080781c */ /* 0x000fe40003f4e170 */
[----:B------:R-:W-:Y:S01]  /*0cf0*/  @P1 PLOP3.LUT P2, PT, P0, PT, PT, 0x80, 0x8 ;  /* 0x000000000008181c */ /* 0x000fe2000074f070 */
[-C--:B------:R-:W-:Y:S01]  /*0d00*/  @P4 FFMA.FTZ R17, R5, R37.reuse, R17 ;  /* 0x0000002505114223 */ /* 0x080fe20000010011 */
[----:B------:R-:W-:Y:S01]  /*0d10*/  @!P1 FSEL R16, R44, RZ, P0 ;  /* 0x000000ff2c109208 */ /* 0x000fe20000000000 */
[CC--:B------:R-:W-:Y:S01]  /*0d20*/  @P5 FFMA.FTZ R18, R6.reuse, R37.reuse, R18 ;  /* 0x0000002506125223 */ /* 0x0c0fe20000010012 */
[----:B------:R-:W-:Y:S01]  /*0d30*/  @!P1 FMUL.FTZ R44, R6, R37 ;  /* 0x00000025062c9220 */ /* 0x000fe20000410000 */
[----:B------:R-:W-:-:S08]  /*0d40*/  @!P1 FSEL R17, R45, RZ, P0 ;  /* 0x000000ff2d119208 */ /* 0x000fd00000000000 */
[CC--:B------:R-:W-:Y:S01]  /*0d50*/  @P2 FFMA.FTZ R19, R7.reuse, R37.reuse, R19 ;  /* 0x0000002507132223 */ /* 0x0c0fe20000010013 */
[----:B------:R-:W-:Y:S01]  /*0d60*/  @!P1 FMUL.FTZ R37, R7, R37 ;  /* 0x0000002507259220 */ /* 0x000fe20000410000 */
[----:B------:R-:W-:-:S04]  /*0d70*/  @!P1 FSEL R18, R44, RZ, P0 ;  /* 0x000000ff2c129208 */ /* 0x000fc80000000000 */
[----:B------:R-:W-:-:S05]  /*0d80*/  @!P1 FSEL R19, R37, RZ, P0 ;  /* 0x000000ff25139208 */ /* 0x000fca0000000000 */
[----:B------:R0:W-:Y:S01]  /*0d90*/  STG.E.128 desc[UR6][R46.64], R16 ;  /* 0x000000102e007986 */ /* 0x0001e2000c101d06 */
[----:B------:R-:W-:-:S04]  /*0da0*/  FADD.FTZ R44, R39, R16 ;  /* 0x00000010272c7221 */ /* 0x000fc80000010000 */
[----:B------:R-:W-:-:S04]  /*0db0*/  FADD.FTZ R37, R44, R17 ;  /* 0x000000112c257221 */ /* 0x000fc80000010000 */
[----:B------:R-:W-:Y:S01]  /*0dc0*/  FADD.FTZ R44, R37, R18 ;  /* 0x00000012252c7221 */ /* 0x000fe20000010000 */
[----:B------:R-:W-:-:S03]  /*0dd0*/  ISETP.NE.AND P0, PT, R0, RZ, PT ;  /* 0x000000ff0000720c */ /* 0x000fc60003f05270 */
[----:B------:R-:W-:Y:S01]  /*0de0*/  FADD.FTZ R39, R44, R19 ;  /* 0x000000132c277221 */ /* 0x000fe20000010000 */
[----:B------:R-:W-:Y:S09]  /*0df0*/  BRA.DIV UR4, `(.L_x_16041) ;  /* 0x0000000a04d07947 */ /* 0x000ff2000b800000 */
        /* <DEDUP_REMOVED lines=14> */
[----:B0-----:R-:W-:Y:S02]  /*0ee0*/  FADD.FTZ R47, -R39, R19 ;  /* 0x00000013272f7221 */ /* 0x001fe40000010100 */
        /* <DEDUP_REMOVED lines=38> */
.L_x_16056:
[----:B01----:R-:W-:Y:S01]  /*1150*/  FADD.FTZ R47, R47, R44 ;  /* 0x0000002c2f2f7221 */ /* 0x003fe20000010000 */
[----:B------:R-:W-:Y:S01]  /*1160*/  FMUL.FTZ R44, R39, R39 ;  /* 0x00000027272c7220 */ /* 0x000fe20000410000 */
[----:B------:R-:W-:Y:S02]  /*1170*/  BSSY.RECONVERGENT B0, `(.L_x_16042) ;  /* 0x0000077000007945 */ /* 0x000fe40003800200 */
[----:B------:R-:W-:Y:S02]  /*1180*/  FFMA.FTZ R47, R47, R37, UR5 ;  /* 0x000000052f2f7e23 */ /* 0x000fe40008010025 */
[----:B------:R-:W-:-:S05]  /*1190*/  FSEL R44, R44, RZ, P3 ;  /* 0x000000ff2c2c7208 */ /* 0x000fca0001800000 */
[----:B------:R-:W-:Y:S02]  /*11a0*/  FADD.FTZ R37, R47, R44 ;  /* 0x0000002c2f257221 */ /* 0x000fe40000010000 */
[----:B------:R-:W0:Y:S04]  /*11b0*/  @!P0 LDC.64 R46, c[0x0][0x3c0] ;  /* 0x0000f000ff2e8b82 */ /* 0x000e280000000a00 */
[----:B------:R-:W1:Y:S04]  /*11c0*/  MUFU.RSQ R37, R37 ;  /* 0x0000002500257308 */ /* 0x000e680000001400 */
[----:B------:R-:W2:Y:S01]  /*11d0*/  @!P0 LDC.64 R44, c[0x0][0x3c8] ;  /* 0x0000f200ff2c8b82 */ /* 0x000ea20000000a00 */
[----:B0-----:R-:W-:-:S05]  /*11e0*/  @!P0 IMAD.WIDE R46, R34, 0x4, R46 ;  /* 0x00000004222e8825 */ /* 0x001fca00078e022e */
[----:B------:R0:W-:Y:S01]  /*11f0*/  @!P0 STG.E desc[UR6][R46.64], R39 ;  /* 0x000000272e008986 */ /* 0x0001e2000c101906 */
[----:B--2---:R-:W-:-:S05]  /*1200*/  @!P0 IMAD.WIDE R44, R34, 0x4, R44 ;  /* 0x00000004222c8825 */ /* 0x004fca00078e022c */
[----:B-1----:R0:W-:Y:S01]  /*1210*/  @!P0 STG.E desc[UR6][R44.64], R37 ;  /* 0x000000252c008986 */ /* 0x0021e2000c101906 */
[----:B-----5:R-:W-:-:S13]  /*1220*/  ISETP.GE.AND P0, PT, R38, 0x1, PT ;  /* 0x000000012600780c */ /* 0x020fda0003f06270 */
[----:B0-----:R-:W-:Y:S05]  /*1230*/  @!P0 BRA `(.L_x_16043) ;  /* 0x0000000400a88947 */ /* 0x001fea0003800000 */
[----:B------:R-:W-:Y:S01]  /*1240*/  FSEL R39, R39, RZ, !P3 ;  /* 0x000000ff27277208 */ /* 0x000fe20005800000 */
[--C-:B------:R-:W-:Y:S01]  /*1250*/  HADD2.F32 R44, -RZ, R35.reuse.H0_H0 ;  /* 0x20000023ff2c7230 */ /* 0x100fe20000004100 */
[----:B------:R-:W-:Y:S01]  /*1260*/  IADD3 R38, PT, PT, R38, -0x1, RZ ;  /* 0xffffffff26267810 */ /* 0x000fe20007ffe0ff */
[----:B------:R-:W0:Y:S02]  /*1270*/  LDC.64 R46, c[0x0][0x428] ;  /* 0x00010a00ff2e7b82 */ /* 0x000e240000000a00 */
[C---:B------:R-:W-:Y:S01]  /*1280*/  FADD.FTZ R45, -R39.reuse, R20 ;  /* 0x00000014272d7221 */ /* 0x040fe20000010100 */
[----:B------:R-:W-:Y:S02]  /*1290*/  HADD2.F32 R20, -RZ, R2.H0_H0 ;  /* 0x20000002ff147230 */ /* 0x000fe40000004100 */
[----:B------:R-:W-:Y:S01]  /*12a0*/  FADD.FTZ R21, -R39, R21 ;  /* 0x0000001527157221 */ /* 0x000fe20000010100 */
[----:B------:R-:W-:Y:S02]  /*12b0*/  IMAD R36, R38, R36, RZ ;  /* 0x0000002426247224 */ /* 0x000fe400078e02ff */
[----:B------:R-:W-:Y:S01]  /*12c0*/  FMUL.FTZ R45, R37, R45 ;  /* 0x0000002d252d7220 */ /* 0x000fe20000410000 */
[----:B------:R-:W-:-:S02]  /*12d0*/  HADD2.F32 R38, -RZ, R35.H1_H1 ;  /* 0x30000023ff267230 */ /* 0x000fc40000004100 */
[C---:B------:R-:W-:Y:S01]  /*12e0*/  FADD.FTZ R8, -R39.reuse, R8 ;  /* 0x0000000827087221 */ /* 0x040fe20000010100 */
[----:B------:R-:W-:Y:S01]  /*12f0*/  FADD.FTZ R10, -R39, R10 ;  /* 0x0000000a270a7221 */ /* 0x000fe20000010100 */
[----:B------:R-:W-:Y:S01]  /*1300*/  FFMA.FTZ R20, R45, R44, R20 ;  /* 0x0000002c2d147223 */ /* 0x000fe20000010014 */
[C---:B------:R-:W-:Y:S01]  /*1310*/  FMUL.FTZ R45, R37.reuse, R21 ;  /* 0x00000015252d7220 */ /* 0x040fe20000410000 */
[----:B------:R-:W-:Y:S02]  /*1320*/  HADD2.F32 R44, -RZ, R40.H0_H0 ;  /* 0x20000028ff2c7230 */ /* 0x000fe40000004100 */
[C---:B------:R-:W-:Y:S01]  /*1330*/  FMUL.FTZ R8, R37.reuse, R8 ;  /* 0x0000000825087220 */ /* 0x040fe20000410000 */
[----:B------:R-:W-:Y:S02]  /*1340*/  HADD2.F32 R21, -RZ, R50.H0_H0 ;  /* 0x20000032ff157230 */ /* 0x000fe40000004100 */
[----:B------:R-:W-:Y:S01]  /*1350*/  FMUL.FTZ R10, R37, R10 ;  /* 0x0000000a250a7220 */ /* 0x000fe20000410000 */
[C---:B------:R-:W-:Y:S01]  /*1360*/  FADD.FTZ R16, -R39.reuse, R16 ;  /* 0x0000001027107221 */ /* 0x040fe20000010100 */
[C---:B------:R-:W-:Y:S01]  /*1370*/  FADD.FTZ R18, -R39.reuse, R18 ;  /* 0x0000001227127221 */ /* 0x040fe20000010100 */
[----:B------:R-:W-:Y:S01]  /*1380*/  FADD.FTZ R19, -R39, R19 ;  /* 0x0000001327137221 */ /* 0x000fe20000010100 */
[----:B------:R-:W-:Y:S01]  /*1390*/  FFMA.FTZ R21, R45, R44, R21 ;  /* 0x0000002c2d157223 */ /* 0x000fe20000010015 */
[----:B------:R-:W-:Y:S01]  /*13a0*/  FADD.FTZ R44, -R39, R22 ;  /* 0x00000016272c7221 */ /* 0x000fe20000010100 */
[----:B------:R-:W-:-:S02]  /*13b0*/  HADD2.F32 R22, -RZ, R3.H0_H0 ;  /* 0x20000003ff167230 */ /* 0x000fc40000004100 */
[C---:B------:R-:W-:Y:S01]  /*13c0*/  FMUL.FTZ R16, R37.reuse, R16 ;  /* 0x0000001025107220 */ /* 0x040fe20000410000 */
[C---:B------:R-:W-:Y:S01]  /*13d0*/  FMUL.FTZ R18, R37.reuse, R18 ;  /* 0x0000001225127220 */ /* 0x040fe20000410000 */
[C---:B------:R-:W-:Y:S01]  /*13e0*/  FMUL.FTZ R44, R37.reuse, R44 ;  /* 0x0000002c252c7220 */ /* 0x040fe20000410000 */
[----:B------:R-:W-:-:S03]  /*13f0*/  FMUL.FTZ R19, R37, R19 ;  /* 0x0000001325137220 */ /* 0x000fc60000410000 */
[----:B------:R-:W-:Y:S01]  /*1400*/  FFMA.FTZ R22, R44, R38, R22 ;  /* 0x000000262c167223 */ /* 0x000fe20000010016 */
[----:B------:R-:W-:Y:S01]  /*1410*/  SHF.R.S32.HI R38, RZ, 0x1f, R36 ;  /* 0x0000001fff267819 */ /* 0x000fe20000011424 */
[----:B------:R-:W-:Y:S01]  /*1420*/  FADD.FTZ R44, -R39, R23 ;  /* 0x00000017272c7221 */ /* 0x000fe20000010100 */
[----:B------:R-:W-:Y:S02]  /*1430*/  HADD2.F32 R23, -RZ, R50.H1_H1 ;  /* 0x30000032ff177230 */ /* 0x000fe40000004100 */
[----:B------:R-:W-:Y:S01]  /*1440*/  LEA.HI R36, R38, R36, RZ, 0x2 ;  /* 0x0000002426247211 */ /* 0x000fe200078f10ff */
[----:B------:R-:W-:Y:S02]  /*1450*/  HADD2.F32 R38, -RZ, R40.H1_H1 ;  /* 0x30000028ff267230 */ /* 0x000fe40000004100 */
[----:B------:R-:W-:Y:S01]  /*1460*/  FMUL.FTZ R44, R37, R44 ;  /* 0x0000002c252c7220 */ /* 0x000fe20000410000 */
[----:B------:R-:W-:-:S03]  /*1470*/  LEA.HI.SX32 R36, R36, R0, 0x1e ;  /* 0x0000000024247211 */ /* 0x000fc600078ff2ff */
[----:B------:R-:W-:Y:S02]  /*1480*/  FFMA.FTZ R23, R44, R38, R23 ;  /* 0x000000262c177223 */ /* 0x000fe40000010017 */
[----:B0-----:R-:W-:-:S05]  /*1490*/  IMAD.WIDE.U32 R44, R36, 0x10, R46 ;  /* 0x00000010242c7825 */ /* 0x001fca00078e002e */
[----:B------:R0:W-:Y:S02]  /*14a0*/  STG.E.128 desc[UR6][R44.64], R20 ;  /* 0x000000142c007986 */ /* 0x0001e4000c101d06 */
[C---:B0-----:R-:W-:Y:S01]  /*14b0*/  FADD.FTZ R23, -R39.reuse, R12 ;  /* 0x0000000c27177221 */ /* 0x041fe20000010100 */
[----:B------:R-:W-:Y:S02]  /*14c0*/  HADD2.F32 R21, -RZ, R41.H0_H0 ;  /* 0x20000029ff157230 */ /* 0x000fe40000004100 */
[----:B------:R-:W-:Y:S01]  /*14d0*/  FADD.FTZ R22, -R39, R13 ;  /* 0x0000000d27167221 */ /* 0x000fe20000010100 */
[----:B------:R-:W-:Y:S02]  /*14e0*/  HADD2.F32 R12, -RZ, R24.H0_H0 ;  /* 0x20000018ff0c7230 */ /* 0x000fe40000004100 */
[C---:B------:R-:W-:Y:S01]  /*14f0*/  FMUL.FTZ R23, R37.reuse, R23 ;  /* 0x0000001725177220 */ /* 0x040fe20000410000 */
[----:B------:R-:W-:Y:S02]  /*1500*/  HADD2.F32 R20, -RZ, R42.H0_H0 ;  /* 0x2000002aff147230 */ /* 0x000fe40000004100 */
[----:B------:R-:W-:Y:S01]  /*1510*/  FMUL.FTZ R22, R37, R22 ;  /* 0x0000001625167220 */ /* 0x000fe20000410000 */
[----:B------:R-:W-:-:S02]  /*1520*/  HADD2.F32 R13, -RZ, R51.H0_H0 ;  /* 0x20000033ff0d7230 */ /* 0x000fc40000004100 */
[----:B------:R-:W-:Y:S01]  /*1530*/  FFMA.FTZ R12, R23, R21, R12 ;  /* 0x00000015170c7223 */ /* 0x000fe2000001000c */
[C---:B------:R-:W-:Y:S01]  /*1540*/  FADD.FTZ R21, -R39.reuse, R15 ;  /* 0x0000000f27157221 */ /* 0x040fe20000010100 */
[----:B------:R-:W-:Y:S01]  /*1550*/  FADD.FTZ R23, -R39, R14 ;  /* 0x0000000e27177221 */ /* 0x000fe20000010100 */
[----:B------:R-:W-:Y:S02]  /*1560*/  HADD2.F32 R15, -RZ, R42.H1_H1 ;  /* 0x3000002aff0f7230 */ /* 0x000fe40000004100 */
[----:B------:R-:W-:Y:S01]  /*1570*/  FFMA.FTZ R13, R22, R20, R13 ;  /* 0x00000014160d7223 */ /* 0x000fe2000001000d */
[----:B------:R-:W-:Y:S02]  /*1580*/  HADD2.F32 R20, -RZ, R51.H1_H1 ;  /* 0x30000033ff147230 */ /* 0x000fe40000004100 */
[C---:B------:R-:W-:Y:S01]  /*1590*/  FMUL.FTZ R21, R37.reuse, R21 ;  /* 0x0000001525157220 */ /* 0x040fe20000410000 */
[----:B------:R-:W-:Y:S02]  /*15a0*/  HADD2.F32 R22, -RZ, R41.H1_H1 ;  /* 0x30000029ff167230 */ /* 0x000fe40000004100 */
[----:B------:R-:W-:Y:S01]  /*15b0*/  FMUL.FTZ R23, R37, R23 ;  /* 0x0000001725177220 */ /* 0x000fe20000410000 */
[----:B------:R-:W-:-:S02]  /*15c0*/  HADD2.F32 R14, -RZ, R25.H0_H0 ;  /* 0x20000019ff0e7230 */ /* 0x000fc40000004100 */
[----:B------:R-:W-:Y:S01]  /*15d0*/  FFMA.FTZ R15, R21, R15, R20 ;  /* 0x0000000f150f7223 */ /* 0x000fe20000010014 */
[----:B------:R-:W-:Y:S02]  /*15e0*/  SHF.R.U64 R21, R30, 0x10, R31 ;  /* 0x000000101e157819 */ /* 0x000fe4000000121f */
[----:B------:R-:W-:Y:S01]  /*15f0*/  SHF.R.U64 R20, R26, 0x10, R27 ;  /* 0x000000101a147819 */ /* 0x000fe2000000121b */
[----:B------:R-:W-:Y:S01]  /*1600*/  FFMA.FTZ R14, R23, R22, R14 ;  /* 0x00000016170e7223 */ /* 0x000fe2000001000e */
[----:B------:R-:W-:Y:S01]  /*1610*/  FADD.FTZ R23, -R39, R9 ;  /* 0x0000000927177221 */ /* 0x000fe20000010100 */
[----:B------:R-:W-:Y:S02]  /*1620*/  HADD2.F32 R9, -RZ, R21.H0_H0 ;  /* 0x20000015ff097230 */ /* 0x000fe40000004100 */
[----:B------:R-:W-:Y:S02]  /*1630*/  HADD2.F32 R20, -RZ, R20.H0_H0 ;  /* 0x20000014ff147230 */ /* 0x000fe40000004100 */
[----:B------:R-:W-:Y:S01]  /*1640*/  FMUL.FTZ R23, R37, R23 ;  /* 0x0000001725177220 */ /* 0x000fe20000410000 */
[----:B------:R-:W-:-:S02]  /*1650*/  HADD2.F32 R22, -RZ, R43.H0_H0 ;  /* 0x2000002bff167230 */ /* 0x000fc40000004100 */
[----:B------:R-:W-:Y:S02]  /*1660*/  HADD2.F32 R21, -RZ, R26.H0_H0 ;  /* 0x2000001aff157230 */ /* 0x000fe40000004100 */
[----:B------:R-:W-:Y:S01]  /*1670*/  FFMA.FTZ R9, R23, R9, R20 ;  /* 0x0000000917097223 */ /* 0x000fe20000010014 */
[----:B------:R-:W-:Y:S01]  /*1680*/  SHF.R.U32.HI R20, RZ, 0x10, R31 ;  /* 0x00000010ff147819 */ /* 0x000fe2000001161f */
[----:B------:R-:W-:Y:S02]  /*1690*/  HADD2.F32 R23, -RZ, R43.H1_H1 ;  /* 0x3000002bff177230 */ /* 0x000fe40000004100 */
[----:B------:R-:W-:Y:S01]  /*16a0*/  FFMA.FTZ R8, R8, R22, R21 ;  /* 0x0000001608087223 */ /* 0x000fe20000010015 */
[----:B------:R-:W-:Y:S01]  /*16b0*/  FADD.FTZ R22, -R39, R11 ;  /* 0x0000000b27167221 */ /* 0x000fe20000010100 */
[----:B------:R-:W-:Y:S01]  /*16c0*/  HADD2.F32 R11, -RZ, R20.H0_H0 ;  /* 0x20000014ff0b7230 */ /* 0x000fe20000004100 */
[----:B------:R-:W-:Y:S01]  /*16d0*/  SHF.R.U32.HI R21, RZ, 0x10, R27 ;  /* 0x00000010ff157819 */ /* 0x000fe2000001161b */
[----:B------:R-:W-:-:S02]  /*16e0*/  HADD2.F32 R20, -RZ, R27.H0_H0 ;  /* 0x2000001bff147230 */ /* 0x000fc40000004100 */
[----:B------:R-:W-:Y:S02]  /*16f0*/  FMUL.FTZ R22, R37, R22 ;  /* 0x0000001625167220 */ /* 0x000fe40000410000 */
[----:B------:R-:W-:Y:S02]  /*1700*/  HADD2.F32 R21, -RZ, R21.H0_H0 ;  /* 0x20000015ff157230 */ /* 0x000fe40000004100 */
[----:B------:R-:W-:Y:S01]  /*1710*/  FFMA.FTZ R10, R10, R23, R20 ;  /* 0x000000170a0a7223 */ /* 0x000fe20000010014 */
[----:B------:R-:W-:Y:S01]  /*1720*/  SHF.R.U64 R20, R32, 0x10, R33 ;  /* 0x0000001020147819 */ /* 0x000fe20000001221 */
[----:B------:R-:W-:Y:S01]  /*1730*/  FADD.FTZ R23, -R39, R17 ;  /* 0x0000001127177221 */ /* 0x000fe20000010100 */
[----:B------:R-:W-:Y:S01]  /*1740*/  FFMA.FTZ R11, R22, R11, R21 ;  /* 0x0000000b160b7223 */ /* 0x000fe20000010015 */
[----:B------:R-:W-:Y:S01]  /*1750*/  HADD2.F32 R22, -RZ, R48.H0_H0 ;  /* 0x20000030ff167230 */ /* 0x000fe20000004100 */
[----:B------:R-:W-:Y:S01]  /*1760*/  SHF.R.U64 R21, R28, 0x10, R29 ;  /* 0x000000101c157819 */ /* 0x000fe2000000121d */
[----:B------:R-:W-:-:S02]  /*1770*/  HADD2.F32 R17, -RZ, R20.H0_H0 ;  /* 0x20000014ff117230 */ /* 0x000fc40000004100 */
[----:B------:R-:W-:Y:S01]  /*1780*/  FMUL.FTZ R23, R37, R23 ;  /* 0x0000001725177220 */ /* 0x000fe20000410000 */
[----:B------:R-:W-:Y:S02]  /*1790*/  HADD2.F32 R20, -RZ, R28.H0_H0 ;  /* 0x2000001cff147230 */ /* 0x000fe40000004100 */
[----:B------:R-:W-:-:S03]  /*17a0*/  HADD2.F32 R21, -RZ, R21.H0_H0 ;  /* 0x20000015ff157230 */ /* 0x000fc60000004100 */
[----:B------:R-:W-:Y:S01]  /*17b0*/  FFMA.FTZ R16, R16, R22, R20 ;  /* 0x0000001610107223 */ /* 0x000fe20000010014 */
[----:B------:R-:W-:Y:S02]  /*17c0*/  HADD2.F32 R22, -RZ, R48.H1_H1 ;  /* 0x30000030ff167230 */ /* 0x000fe40000004100 */
[----:B------:R-:W-:Y:S01]  /*17d0*/  FFMA.FTZ R17, R23, R17, R21 ;  /* 0x0000001117117223 */ /* 0x000fe20000010015 */
[----:B------:R-:W-:Y:S01]  /*17e0*/  HADD2.F32 R20, -RZ, R29.H0_H0 ;  /* 0x2000001dff147230 */ /* 0x000fe20000004100 */
[----:B------:R-:W-:Y:S02]  /*17f0*/  SHF.R.U32.HI R21, RZ, 0x10, R33 ;  /* 0x00000010ff157819 */ /* 0x000fe40000011621 */
[----:B------:R-:W-:Y:S02]  /*1800*/  IADD3 R23, PT, PT, R36, 0x20, RZ ;  /* 0x0000002024177810 */ /* 0x000fe40007ffe0ff */
[----:B------:R-:W-:Y:S01]  /*1810*/  FFMA.FTZ R18, R18, R22, R20 ;  /* 0x0000001612127223 */ /* 0x000fe20000010014 */
[----:B------:R-:W-:Y:S01]  /*1820*/  SHF.R.U32.HI R20, RZ, 0x10, R29 ;  /* 0x00000010ff147819 */ /* 0x000fe2000001161d */
[----:B------:R-:W-:Y:S01]  /*1830*/  HADD2.F32 R21, -RZ, R21.H0_H0 ;  /* 0x20000015ff157230 */ /* 0x000fe20000004100 */
[C---:B------:R-:W-:Y:S01]  /*1840*/  IADD3 R22, PT, PT, R36.reuse, 0x40, RZ ;  /* 0x0000004024167810 */ /* 0x040fe20007ffe0ff */
[----:B------:R-:W-:Y:S01]  /*1850*/  IMAD.WIDE.U32 R38, R23, 0x10, R46 ;  /* 0x0000001017267825 */ /* 0x000fe200078e002e */
[----:B------:R-:W-:-:S03]  /*1860*/  IADD3 R36, PT, PT, R36, 0x60, RZ ;  /* 0x0000006024247810 */ /* 0x000fc60007ffe0ff */
[----:B------:R-:W-:Y:S01]  /*1870*/  HADD2.F32 R20, -RZ, R20.H0_H0 ;  /* 0x20000014ff147230 */ /* 0x000fe20000004100 */
[----:B------:R0:W-:Y:S01]  /*1880*/  STG.E.128 desc[UR6][R38.64], R12 ;  /* 0x0000000c26007986 */ /* 0x0001e2000c101d06 */
[----:B------:R-:W-:-:S04]  /*1890*/  IMAD.WIDE.U32 R22, R22, 0x10, R46 ;  /* 0x0000001016167825 */ /* 0x000fc800078e002e */
[----:B------:R-:W-:Y:S01]  /*18a0*/  FFMA.FTZ R19, R19, R21, R20 ;  /* 0x0000001513137223 */ /* 0x000fe20000010014 */
[----:B------:R-:W-:Y:S01]  /*18b0*/  IMAD.WIDE.U32 R36, R36, 0x10, R46 ;  /* 0x0000001024247825 */ /* 0x000fe200078e002e */
[----:B------:R0:W-:Y:S04]  /*18c0*/  STG.E.128 desc[UR6][R22.64], R8 ;  /* 0x0000000816007986 */ /* 0x0001e8000c101d06 */
[----:B------:R0:W-:Y:S02]  /*18d0*/  STG.E.128 desc[UR6][R36.64], R16 ;  /* 0x0000001024007986 */ /* 0x0001e4000c101d06 */
.L_x_16043:
[----:B------:R-:W-:Y:S05]  /*18e0*/  BSYNC.RECONVERGENT B0 ;  /* 0x0000000000007941 */ /* 0x000fea0003800200 */
.L_x_16042:
[----:B0-----:R-:W0:Y:S02]  /*18f0*/  LDC.64 R8, c[0x0][0x380] ;  /* 0x0000e000ff087b82 */ /* 0x001e240000000a00 */
[----:B0-----:R-:W-:-:S04]  /*1900*/  LEA R34, R8, R34, 0x2 ;  /* 0x0000002208227211 */ /* 0x001fc800078e10ff */
[----:B------:R-:W-:-:S13]  /*1910*/  ISETP.GE.AND P0, PT, R34, R9, PT ;  /* 0x000000092200720c */ /* 0x000fda0003f06270 */
[----:B------:R-:W-:Y:S05]  /*1920*/  @!P0 BRA `(.L_x_16044) ;  /* 0xffffffe800ac8947 */ /* 0x000fea000383ffff */
[----:B------:R-:W-:Y:S05]  /*1930*/  EXIT ;  /* 0x000000000000794d */ /* 0x000fea0003800000 */
.L_x_16041:
[----:B------:R-:W-:Y:S01]  /*1940*/  BSSY B0, `(.L_x_16045) ;  /* 0x0000008000007945 */ /* 0x000fe20003800000 */
[----:B------:R-:W-:Y:S02]  /*1950*/  MOV R49, R39 ;  /* 0x0000002700317202 */ /* 0x000fe40000000f00 */
[----:B0-----:R-:W-:Y:S02]  /*1960*/  MOV R46, 0x1 ;  /* 0x00000001002e7802 */ /* 0x001fe40000000f00 */
[----:B------:R-:W-:Y:S02]  /*1970*/  MOV R45, 0x1f ;  /* 0x0000001f002d7802 */ /* 0x000fe40000000f00 */
[----:B------:R-:W-:-:S07]  /*1980*/  MOV R44, 0xffffffff ;  /* 0xffffffff002c7802 */ /* 0x000fce0000000f00 */
[----:B-----5:R-:W-:Y:S05]  /*1990*/  WARPSYNC.COLLECTIVE R44, `(.L_x_16046) ;  /* 0x000000002c087348 */ /* 0x020fea0003c00000 */
[----:B------:R0:W1:Y:S02]  /*19a0*/  SHFL.BFLY P1, R44, R49, R46, R45 ;  /* 0x0c00002e312c7389 */ /* 0x000064000002002d */
[----:B01---5:R-:W-:Y:S05]  /*19b0*/  ENDCOLLECTIVE ;  /* 0x000000000000791b */ /* 0x023fea0003800000 */
.L_x_16046:
[----:B------:R-:W-:Y:S05]  /*19c0*/  BSYNC B0 ;  /* 0x0000000000007941 */ /* 0x000fea0003800000 */
.L_x_16045:
[----:B------:R-:W-:Y:S01]  /*19d0*/  FADD.FTZ R39, R39, R44 ;  /* 0x0000002c27277221 */ /* 0x000fe20000010000 */
[----:B------:R-:W-:Y:S01]  /*19e0*/  MOV R44, 0xffffffff ;  /* 0xffffffff002c7802 */ /* 0x000fe20000000f00 */
[----:B------:R-:W-:Y:S01]  /*19f0*/  HFMA2 R46, -RZ, RZ, 0, 1.1920928955078125e-07 ;  /* 0x00000002ff2e7431 */ /* 0x000fe200000001ff */
[----:B------:R-:W-:Y:S01]  /*1a00*/  MOV R45, 0x1f ;  /* 0x0000001f002d7802 */ /* 0x000fe20000000f00 */
[----:B------:R-:W0:Y:S01]  /*1a10*/  LDC R37, c[0x0][0x400] ;  /* 0x00010000ff257b82 */ /* 0x000e220000000800 */
[----:B------:R-:W-:-:S07]  /*1a20*/  MOV R49, R39 ;  /* 0x0000002700317202 */ /* 0x000fce0000000f00 */
[----:B0-----:R-:W-:Y:S05]  /*1a30*/  WARPSYNC.COLLECTIVE R44, `(.L_x_16047) ;  /* 0x000000002c087348 */ /* 0x001fea0003c00000 */
[----:B------:R1:W2:Y:S02]  /*1a40*/  SHFL.BFLY P1, R44, R49, R46, R45 ;  /* 0x0c00002e312c7389 */ /* 0x0002a4000002002d */
[----:B012---:R-:W-:Y:S05]  /*1a50*/  ENDCOLLECTIVE ;  /* 0x000000000000791b */ /* 0x007fea0003800000 */
.L_x_16047:
[----:B------:R-:W-:Y:S02]  /*1a60*/  HFMA2 R46, -RZ, RZ, 0, 2.384185791015625e-07 ;  /* 0x00000004ff2e7431 */ /* 0x000fe400000001ff */
[----:B------:R-:W-:Y:S01]  /*1a70*/  FADD.FTZ R39, R39, R44 ;  /* 0x0000002c27277221 */ /* 0x000fe20000010000 */
[----:B------:R-:W-:-:S04]  /*1a80*/  MOV R44, 0xffffffff ;  /* 0xffffffff002c7802 */ /* 0x000fc80000000f00 */
[----:B------:R-:W-:-:S07]  /*1a90*/  MOV R49, R39 ;  /* 0x0000002700317202 */ /* 0x000fce0000000f00 */
[----:B------:R-:W-:Y:S05]  /*1aa0*/  WARPSYNC.COLLECTIVE R44, `(.L_x_16048) ;  /* 0x000000002c087348 */ /* 0x000fea0003c00000 */
[----:B------:R0:W1:Y:S02]  /*1ab0*/  SHFL.BFLY P1, R44, R49, R46, R45 ;  /* 0x0c00002e312c7389 */ /* 0x000064000002002d */
[----:B01----:R-:W-:Y:S05]  /*1ac0*/  ENDCOLLECTIVE ;  /* 0x000000000000791b */ /* 0x003fea0003800000 */
.L_x_16048:
[----:B------:R-:W-:Y:S02]  /*1ad0*/  HFMA2 R46, -RZ, RZ, 0, 4.76837158203125e-07 ;  /* 0x00000008ff2e7431 */ /* 0x000fe400000001ff */
[----:B------:R-:W-:Y:S01]  /*1ae0*/  FADD.FTZ R39, R39, R44 ;  /* 0x0000002c27277221 */ /* 0x000fe20000010000 */
[----:B------:R-:W-:-:S04]  /*1af0*/  MOV R44, 0xffffffff ;  /* 0xffffffff002c7802 */ /* 0x000fc80000000f00 */
[----:B------:R-:W-:-:S07]  /*1b00*/  MOV R49, R39 ;  /* 0x0000002700317202 */ /* 0x000fce0000000f00 */
[----:B------:R-:W-:Y:S05]  /*1b10*/  WARPSYNC.COLLECTIVE R44, `(.L_x_16049) ;  /* 0x000000002c087348 */ /* 0x000fea0003c00000 */
[----:B------:R0:W1:Y:S02]  /*1b20*/  SHFL.BFLY P1, R44, R49, R46, R45 ;  /* 0x0c00002e312c7389 */ /* 0x000064000002002d */
[----:B01----:R-:W-:Y:S05]  /*1b30*/  ENDCOLLECTIVE ;  /* 0x000000000000791b */ /* 0x003fea0003800000 */
.L_x_16049:
[----:B------:R-:W-:Y:S02]  /*1b40*/  HFMA2 R46, -RZ, RZ, 0, 9.5367431640625e-07 ;  /* 0x00000010ff2e7431 */ /* 0x000fe400000001ff */
[----:B------:R-:W-:Y:S01]  /*1b50*/  FADD.FTZ R39, R39, R44 ;  /* 0x0000002c27277221 */ /* 0x000fe20000010000 */
[----:B------:R-:W-:-:S04]  /*1b60*/  MOV R44, 0xffffffff ;  /* 0xffffffff002c7802 */ /* 0x000fc80000000f00 */
[----:B------:R-:W-:-:S07]  /*1b70*/  MOV R49, R39 ;  /* 0x0000002700317202 */ /* 0x000fce0000000f00 */
[----:B------:R-:W-:Y:S05]  /*1b80*/  WARPSYNC.COLLECTIVE R44, `(.L_x_16050) ;  /* 0x000000002c087348 */ /* 0x000fea0003c00000 */
[----:B------:R0:W1:Y:S02]  /*1b90*/  SHFL.BFLY P1, R44, R49, R46, R45 ;  /* 0x0c00002e312c7389 */ /* 0x000064000002002d */
[----:B01----:R-:W-:Y:S05]  /*1ba0*/  ENDCOLLECTIVE ;  /* 0x000000000000791b */ /* 0x003fea0003800000 */
.L_x_16050:
        /* <DEDUP_REMOVED lines=35> */
[----:B------:R-:W-:Y:S01]  /*1de0*/  FFMA.FTZ R47, R47, R47, R44 ;  /* 0x0000002f2f2f7223 */ /* 0x000fe2000001002c */
[----:B------:R-:W-:-:S04]  /*1df0*/  MOV R44, 0xffffffff ;  /* 0xffffffff002c7802 */ /* 0x000fc80000000f00 */
[----:B------:R-:W-:-:S07]  /*1e00*/  MOV R49, R47 ;  /* 0x0000002f00317202 */ /* 0x000fce0000000f00 */
[----:B------:R-:W-:Y:S05]  /*1e10*/  WARPSYNC.COLLECTIVE R44, `(.L_x_16051) ;  /* 0x000000002c087348 */ /* 0x000fea0003c00000 */
[----:B------:R0:W1:Y:S02]  /*1e20*/  SHFL.BFLY P1, R44, R49, R46, R45 ;  /* 0x0c00002e312c7389 */ /* 0x000064000002002d */
[----:B01----:R-:W-:Y:S05]  /*1e30*/  ENDCOLLECTIVE ;  /* 0x000000000000791b */ /* 0x003fea0003800000 */
.L_x_16051:
[----:B------:R-:W-:Y:S02]  /*1e40*/  HFMA2 R46, -RZ, RZ, 0, 1.1920928955078125e-07 ;  /* 0x00000002ff2e7431 */ /* 0x000fe400000001ff */
[----:B------:R-:W-:Y:S01]  /*1e50*/  FADD.FTZ R47, R47, R44 ;  /* 0x0000002c2f2f7221 */ /* 0x000fe20000010000 */
[----:B------:R-:W-:-:S04]  /*1e60*/  MOV R44, 0xffffffff ;  /* 0xffffffff002c7802 */ /* 0x000fc80000000f00 */
[----:B------:R-:W-:-:S07]  /*1e70*/  MOV R49, R47 ;  /* 0x0000002f00317202 */ /* 0x000fce0000000f00 */
[----:B------:R-:W-:Y:S05]  /*1e80*/  WARPSYNC.COLLECTIVE R44, `(.L_x_16052) ;  /* 0x000000002c087348 */ /* 0x000fea0003c00000 */
[----:B------:R0:W1:Y:S02]  /*1e90*/  SHFL.BFLY P1, R44, R49, R46, R45 ;  /* 0x0c00002e312c7389 */ /* 0x000064000002002d */
[----:B01----:R-:W-:Y:S05]  /*1ea0*/  ENDCOLLECTIVE ;  /* 0x000000000000791b */ /* 0x003fea0003800000 */
.L_x_16052:
[----:B------:R-:W-:Y:S02]  /*1eb0*/  HFMA2 R46, -RZ, RZ, 0, 2.384185791015625e-07 ;  /* 0x00000004ff2e7431 */ /* 0x000fe400000001ff */
[----:B------:R-:W-:Y:S01]  /*1ec0*/  FADD.FTZ R47, R47, R44 ;  /* 0x0000002c2f2f7221 */ /* 0x000fe20000010000 */
[----:B------:R-:W-:-:S04]  /*1ed0*/  MOV R44, 0xffffffff ;  /* 0xffffffff002c7802 */ /* 0x000fc80000000f00 */
[----:B------:R-:W-:-:S07]  /*1ee0*/  MOV R49, R47 ;  /* 0x0000002f00317202 */ /* 0x000fce0000000f00 */
[----:B------:R-:W-:Y:S05]  /*1ef0*/  WARPSYNC.COLLECTIVE R44, `(.L_x_16053) ;  /* 0x000000002c087348 */ /* 0x000fea0003c00000 */
[----:B------:R0:W1:Y:S02]  /*1f00*/  SHFL.BFLY P1, R44, R49, R46, R45 ;  /* 0x0c00002e312c7389 */ /* 0x000064000002002d */
[----:B01----:R-:W-:Y:S05]  /*1f10*/  ENDCOLLECTIVE ;  /* 0x000000000000791b */ /* 0x003fea0003800000 */
.L_x_16053:
[----:B------:R-:W-:Y:S02]  /*1f20*/  HFMA2 R46, -RZ, RZ, 0, 4.76837158203125e-07 ;  /* 0x00000008ff2e7431 */ /* 0x000fe400000001ff */
[----:B------:R-:W-:Y:S01]  /*1f30*/  FADD.FTZ R47, R47, R44 ;  /* 0x0000002c2f2f7221 */ /* 0x000fe20000010000 */
[----:B------:R-:W-:-:S04]  /*1f40*/  MOV R44, 0xffffffff ;  /* 0xffffffff002c7802 */ /* 0x000fc80000000f00 */
[----:B------:R-:W-:-:S07]  /*1f50*/  MOV R49, R47 ;  /* 0x0000002f00317202 */ /* 0x000fce0000000f00 */
[----:B------:R-:W-:Y:S05]  /*1f60*/  WARPSYNC.COLLECTIVE R44, `(.L_x_16054) ;  /* 0x000000002c087348 */ /* 0x000fea0003c00000 */
[----:B------:R0:W1:Y:S02]  /*1f70*/  SHFL.BFLY P1, R44, R49, R46, R45 ;  /* 0x0c00002e312c7389 */ /* 0x000064000002002d */
[----:B01----:R-:W-:Y:S05]  /*1f80*/  ENDCOLLECTIVE ;  /* 0x000000000000791b */ /* 0x003fea0003800000 */
.L_x_16054:
[----:B------:R-:W-:Y:S02]  /*1f90*/  HFMA2 R46, -RZ, RZ, 0, 9.5367431640625e-07 ;  /* 0x00000010ff2e7431 */ /* 0x000fe400000001ff */
[----:B------:R-:W-:Y:S01]  /*1fa0*/  FADD.FTZ R47, R47, R44 ;  /* 0x0000002c2f2f7221 */ /* 0x000fe20000010000 */
[----:B------:R-:W-:-:S04]  /*1fb0*/  MOV R44, 0xffffffff ;  /* 0xffffffff002c7802 */ /* 0x000fc80000000f00 */
[----:B------:R-:W-:-:S07]  /*1fc0*/  MOV R49, R47 ;  /* 0x0000002f00317202 */ /* 0x000fce0000000f00 */
[----:B------:R-:W-:Y:S05]  /*1fd0*/  WARPSYNC.COLLECTIVE R44, `(.L_x_16055) ;  /* 0x000000002c087348 */ /* 0x000fea0003c00000 */
[----:B------:R0:W1:Y:S02]  /*1fe0*/  SHFL.BFLY P1, R44, R49, R46, R45 ;  /* 0x0c00002e312c7389 */ /* 0x000064000002002d */
[----:B01----:R-:W-:Y:S05]  /*1ff0*/  ENDCOLLECTIVE ;  /* 0x000000000000791b */ /* 0x003fea0003800000 */
.L_x_16055:
[----:B------:R-:W-:Y:S05]  /*2000*/  BRA `(.L_x_16056) ;  /* 0xfffffff000507947 */ /* 0x000fea000383ffff */
.L_x_16057:
        /* <DEDUP_REMOVED lines=15> */
.L_x_20352:


//--------------------- .text._ZN10layer_norm13ln_fwd_kernelINS_13Kernel_traitsI6__halfffffjLj512ELj1ELj4ELj1ELj16ENS_18Kernel_traits_baseILj512ES2_ffffjLj128EEEEELb0ELb1ELb0ELb0EEEvNS_9FwdParamsE --------------------------
	.section	.text._ZN10layer_norm13ln_fwd_kernelINS_13Kernel_traitsI6__halfffffjLj512ELj1ELj4ELj1ELj16ENS_18Kernel_traits_baseILj512ES2_ffffjLj128EEEEELb0ELb1ELb0ELb0EEEvNS_9FwdParamsE,"ax",@progbits
	.align	128
        .global         _ZN10layer_norm13ln_fwd_kernelINS_13Kernel_traitsI6__halfffffjLj512ELj1ELj4ELj1ELj16ENS_18Kernel_traits_baseILj512ES2_ffffjLj128EEEEELb0ELb1ELb0ELb0EEEvNS_9FwdParamsE
        .type           _ZN10layer_norm13ln_fwd_kernelINS_13Kernel_traitsI6__halfffffjLj512ELj1ELj4ELj1ELj16ENS_18Kernel_traits_baseILj512ES2_ffffjLj128EEEEELb0ELb1ELb0ELb0EEEvNS_9FwdParamsE,@function
        .size           _ZN10layer_norm13ln_fwd_kernelINS_13Kernel_traitsI6__halfffffjLj512ELj1ELj4ELj1ELj16ENS_18Kernel_traits_baseILj512ES2_ffffjLj128EEEEELb0ELb1ELb0ELb0EEEvNS_9FwdParamsE,(.L_x_20353 - _ZN10layer_norm13ln_fwd_kernelINS_13Kernel_traitsI6__halfffffjLj512ELj1ELj4ELj1ELj16ENS_18Kernel_traits_baseILj512ES2_ffffjLj128EEEEELb0ELb1ELb0ELb0EEEvNS_9FwdParamsE)
        .other          _ZN10layer_norm13ln_fwd_kernelINS_13Kernel_traitsI6__halfffffjLj512ELj1ELj4ELj1ELj16ENS_18Kernel_traits_baseILj512ES2_ffffjLj128EEEEELb0ELb1ELb0ELb0EEEvNS_9FwdParamsE,@"STO_CUDA_ENTRY STV_DEFAULT"
_ZN10layer_norm13ln_fwd_kernelINS_13Kernel_traitsI6__halfffffjLj512ELj1ELj4ELj1ELj16ENS_18Kernel_traits_baseILj512ES2_ffffjLj128EEEEELb0ELb1ELb0ELb0EEEvNS_9FwdParamsE:
.text._ZN10layer_norm13ln_fwd_kernelINS_13Kernel_traitsI6__halfffffjLj512ELj1ELj4ELj1ELj16ENS_18Kernel_traits_baseILj512ES2_ffffjLj128EEEEELb0ELb1ELb0ELb0EEEvNS_9FwdParamsE:
        /* <DEDUP_REMOVED lines=28> */
[----:B------:R4:W5:Y:S02]  /*01c0*/  @P1 LDG.E.64 R4, desc[UR6][R28.64] ;  /* 0x000000061c041981 */ /* 0x000964000c1e1b00 */
[----:B------:R-:W0:Y:S01]  /*01d0*/  @P2 LDC.64 R38, c[0x0][0x3e8] ;  /* 0x0000fa00ff262b82 */ /* 0x000e220000000a00 */
[----:B-1----:R-:W-:-:S05]  /*01e0*/  @P1 IMAD.WIDE.U32 R30, R9, 0x8, R30 ;  /* 0x00000008091e1825 */ /* 0x002fca00078e001e */
[----:B------:R4:W5:Y:S02]  /*01f0*/  @P1 LD.E.64 R12, desc[UR6][R30.64] ;  /* 0x000000061e0c1980 */ /* 0x000964000c101b00 */
[----:B------:R-:W1:Y:S01]  /*0200*/  @P2 LDC.64 R36, c[0x0][0x438] ;  /* 0x00010e00ff242b82 */ /* 0x000e620000000a00 */
[C---:B--2---:R-:W-:Y:S01]  /*0210*/  @P1 IMAD.WIDE.U32 R32, R9.reuse, 0x8, R32 ;  /* 0x0000000809201825 */ /* 0x044fe200078e0020 */
[----:B------:R-:W-:-:S04]  /*0220*/  @P1 IADD3 R9, PT, PT, R9, 0x20, RZ ;  /* 0x0000002009091810 */ /* 0x000fc80007ffe0ff */
[----:B------:R4:W5:Y:S01]  /*0230*/  @P1 LDG.E.64 R20, desc[UR6][R32.64] ;  /* 0x0000000620141981 */ /* 0x000962000c1e1b00 */
[C---:B---3--:R-:W-:Y:S01]  /*0240*/  @P2 IMAD.WIDE.U32 R34, R9.reuse, 0x8, R34 ;  /* 0x0000000809222825 */ /* 0x048fe200078e0022 */
[----:B------:R-:W2:Y:S04]  /*0250*/  @P0 LDC.64 R6, c[0x0][0x3d0] ;  /* 0x0000f400ff060b82 */ /* 0x000ea80000000a00 */
[----:B------:R4:W5:Y:S01]  /*0260*/  @P2 LDG.E.64 R2, desc[UR6][R34.64] ;  /* 0x0000000622022981 */ /* 0x000962000c1e1b00 */
[----:B0-----:R-:W-:-:S03]  /*0270*/  @P2 IMAD.WIDE.U32 R38, R9, 0x8, R38 ;  /* 0x0000000809262825 */ /* 0x001fc600078e0026 */
[----:B------:R-:W0:Y:S02]  /*0280*/  @P0 LDC.64 R26, c[0x0][0x3e8] ;  /* 0x0000fa00ff1a0b82 */ /* 0x000e240000000a00 */
[----:B------:R4:W5:Y:S01]  /*0290*/  @P2 LDG.E.64 R22, desc[UR6][R38.64] ;  /* 0x0000000626162981 */ /* 0x000962000c1e1b00 */
[----:B-1----:R-:W-:-:S05]  /*02a0*/  @P2 IMAD.WIDE.U32 R36, R9, 0x8, R36 ;  /* 0x0000000809242825 */ /* 0x002fca00078e0024 */
[----:B------:R-:W1:Y:S01]  /*02b0*/  @P0 LDC.64 R24, c[0x0][0x438] ;  /* 0x00010e00ff180b82 */ /* 0x000e620000000a00 */
[----:B------:R4:W5:Y:S01]  /*02c0*/  @P2 LD.E.64 R10, desc[UR6][R36.64] ;  /* 0x00000006240a2980 */ /* 0x000962000c101b00 */
[----:B--2---:R-:W-:-:S05]  /*02d0*/  @P0 IMAD.WIDE.U32 R6, R40, 0x8, R6 ;  /* 0x0000000828060825 */ /* 0x004fca00078e0006 */
[----:B------:R4:W5:Y:S01]  /*02e0*/  @P0 LDG.E.64 R18, desc[UR6][R6.64] ;  /* 0x0000000606120981 */ /* 0x000962000c1e1b00 */
        /* <DEDUP_REMOVED lines=8> */
[----:B------:R-:W1:Y:S08]  /*0370*/  LDC.64 R26, c[0x0][0x3e8] ;  /* 0x0000fa00ff1a7b82 */ /* 0x000e700000000a00 */
[----:B------:R-:W2:Y:S01]  /*0380*/  LDC.64 R6, c[0x0][0x438] ;  /* 0x00010e00ff067b82 */ /* 0x000ea20000000a00 */
[----:B0-----:R-:W-:-:S06]  /*0390*/  IMAD.WIDE.U32 R24, R9, 0x8, R24 ;  /* 0x0000000809187825 */ /* 0x001fcc00078e0018 */
[----:B------:R-:W5:Y:S01]  /*03a0*/  LDG.E.64 R24, desc[UR6][R24.64] ;  /* 0x0000000618187981 */ /* 0x000f62000c1e1b00 */
[----:B-1----:R-:W-:-:S06]  /*03b0*/  IMAD.WIDE.U32 R26, R9, 0x8, R26 ;  /* 0x00000008091a7825 */ /* 0x002fcc00078e001a */
[----:B------:R-:W5:Y:S01]  /*03c0*/  LDG.E.64 R26, desc[UR6][R26.64] ;  /* 0x000000061a1a7981 */ /* 0x000f62000c1e1b00 */
[----:B--2---:R-:W-:-:S06]  /*03d0*/  IMAD.WIDE.U32 R6, R9, 0x8, R6 ;  /* 0x0000000809067825 */ /* 0x004fcc00078e0006 */
[----:B------:R-:W5:Y:S01]  /*03e0*/  LD.E.64 R6, desc[UR6][R6.64] ;  /* 0x0000000606067980 */ /* 0x000f62000c101b00 */
[----:B------:R-:W-:Y:S05]  /*03f0*/  BRA `(.L_x_16060) ;  /* 0x0000000000907947 */ /* 0x000fea0003800000 */
.L_x_16059:
[C---:B------:R-:W-:Y:S02]  /*0400*/  ISETP.GE.U32.AND P1, PT, R41.reuse, 0x40, PT ;  /* 0x000000402900780c */ /* 0x040fe40003f26070 */
[C---:B------:R-:W-:Y:S02]  /*0410*/  ISETP.GE.U32.AND P2, PT, R41.reuse, 0x60, PT ;  /* 0x000000602900780c */ /* 0x040fe40003f46070 */
[C---:B------:R-:W-:Y:S02]  /*0420*/  ISETP.GE.U32.AND P3, PT, R41.reuse, 0x80, PT ;  /* 0x000000802900780c */ /* 0x040fe40003f66070 */
[----:B------:R-:W-:Y:S02]  /*0430*/  ISETP.GE.U32.AND P0, PT, R41, 0x20, PT ;  /* 0x000000202900780c */ /* 0x000fe40003f06070 */
[----:B------:R-:W-:-:S05]  /*0440*/  MOV R9, R40 ;  /* 0x0000002800097202 */ /* 0x000fca0000000f00 */
[----:B------:R-:W0:Y:S06]  /*0450*/  @P1 LDC.64 R28, c[0x0][0x3d0] ;  /* 0x0000f400ff1c1b82 */ /* 0x000e2c0000000a00 */
[----:B------:R-:W-:Y:S02]  /*0460*/  @P0 LOP3.LUT R9, R40, 0x20, RZ, 0xfc, !PT ;  /* 0x0000002028090812 */ /* 0x000fe400078efcff */
[----:B------:R-:W1:Y:S08]  /*0470*/  @P1 LDC.64 R30, c[0x0][0x3e8] ;  /* 0x0000fa00ff1e1b82 */ /* 0x000e700000000a00 */
[----:B------:R-:W2:Y:S08]  /*0480*/  @P2 LDC.64 R32, c[0x0][0x3d0] ;  /* 0x0000f400ff202b82 */ /* 0x000eb00000000a00 */
[----:B------:R-:W3:Y:S01]  /*0490*/  @P2 LDC.64 R34, c[0x0][0x3e8] ;  /* 0x0000fa00ff222b82 */ /* 0x000ee20000000a00 */
[----:B0-----:R-:W-:-:S05]  /*04a0*/  @P1 IMAD.WIDE.U32 R28, R9, 0x8, R28 ;  /* 0x00000008091c1825 */ /* 0x001fca00078e001c */
[----:B------:R0:W5:Y:S02]  /*04b0*/  @P1 LDG.E.64 R4, desc[UR6][R28.64] ;  /* 0x000000061c041981 */ /* 0x000164000c1e1b00 */
[----:B------:R-:W4:Y:S01]  /*04c0*/  @P3 LDC.64 R46, c[0x0][0x3d0] ;  /* 0x0000f400ff2e3b82 */ /* 0x000f220000000a00 */
[C---:B-1----:R-:W-:Y:S01]  /*04d0*/  @P1 IMAD.WIDE.U32 R30, R9.reuse, 0x8, R30 ;  /* 0x00000008091e1825 */ /* 0x042fe200078e001e */
[----:B------:R-:W-:-:S04]  /*04e0*/  @P1 IADD3 R9, PT, PT, R9, 0x20, RZ ;  /* 0x0000002009091810 */ /* 0x000fc80007ffe0ff */
[----:B------:R0:W5:Y:S02]  /*04f0*/  @P1 LDG.E.64 R20, desc[UR6][R30.64] ;  /* 0x000000061e141981 */ /* 0x000164000c1e1b00 */
[----:B------:R-:W1:Y:S01]  /*0500*/  @P3 LDC.64 R48, c[0x0][0x3e8] ;  /* 0x0000fa00ff303b82 */ /* 0x000e620000000a00 */
[----:B--2---:R-:W-:-:S05]  /*0510*/  @P2 IMAD.WIDE.U32 R42, R9, 0x8, R32 ;  /* 0x00000008092a2825 */ /* 0x004fca00078e0020 */
[----:B------:R0:W5:Y:S02]  /*0520*/  @P2 LDG.E.64 R2, desc[UR6][R42.64] ;  /* 0x000000062a022981 */ /* 0x000164000c1e1b00 */
[----:B------:R-:W2:Y:S01]  /*0530*/  @P0 LDC.64 R36, c[0x0][0x3d0] ;  /* 0x0000f400ff240b82 */ /* 0x000ea20000000a00 */
[C---:B---3--:R-:W-:Y:S01]  /*0540*/  @P2 IMAD.WIDE.U32 R44, R9.reuse, 0x8, R34 ;  /* 0x00000008092c2825 */ /* 0x048fe200078e0022 */
[----:B------:R-:W-:-:S04]  /*0550*/  @P2 IADD3 R9, PT, PT, R9, 0x20, RZ ;  /* 0x0000002009092810 */ /* 0x000fc80007ffe0ff */
[----:B------:R0:W5:Y:S02]  /*0560*/  @P2 LDG.E.64 R22, desc[UR6][R44.64] ;  /* 0x000000062c162981 */ /* 0x000164000c1e1b00 */
[----:B------:R-:W3:Y:S01]  /*0570*/  @P0 LDC.64 R38, c[0x0][0x3e8] ;  /* 0x0000fa00ff260b82 */ /* 0x000ee20000000a00 */
[----:B----4-:R-:W-:-:S05]  /*0580*/  @P3 IMAD.WIDE.U32 R32, R9, 0x8, R46 ;  /* 0x0000000809203825 */ /* 0x010fca00078e002e */
[----:B------:R0:W5:Y:S01]  /*0590*/  @P3 LDG.E.64 R24, desc[UR6][R32.64] ;  /* 0x0000000620183981 */ /* 0x000162000c1e1b00 */
[----:B-1----:R-:W-:-:S05]  /*05a0*/  @P3 IMAD.WIDE.U32 R34, R9, 0x8, R48 ;  /* 0x0000000809223825 */ /* 0x002fca00078e0030 */
        /* <DEDUP_REMOVED lines=9> */
.L_x_16060:
[----:B------:R-:W-:Y:S05]  /*0640*/  BSYNC.RECONVERGENT B0 ;  /* 0x0000000000007941 */ /* 0x000fea0003800200 */
.L_x_16058:
[----:B------:R-:W1:Y:S02]  /*0650*/  LDCU UR4, c[0x0][0x384] ;  /* 0x00007080ff0477ac */ /* 0x000e640008000800 */
[----:B-1----:R-:W-:-:S13]  /*0660*/  ISETP.GE.AND P0, PT, R8, UR4, PT ;  /* 0x0000000408007c0c */ /* 0x002fda000bf06270 */
[----:B------:R-:W-:Y:S05]  /*0670*/  @P0 EXIT ;  /* 0x000000000000094d */ /* 0x000fea0003800000 */
[----:B------:R-:W1:Y:S01]  /*0680*/  LDCU.64 UR8, c[0x0][0x3e0] ;  /* 0x00007c00ff0877ac */ /* 0x000e620008000a00 */
[----:B-----5:R-:W-:Y:S02]  /*0690*/  MOV R59, R2 ;  /* 0x00000002003b7202 */ /* 0x020fe40000000f00 */
[--C-:B------:R-:W-:Y:S01]  /*06a0*/  SHF.R.U64 R61, R2, 0x10, R3.reuse ;  /* 0x00000010023d7819 */ /* 0x100fe20000001203 */
[----:B------:R-:W2:Y:S01]  /*06b0*/  LDCU.U8 UR4, c[0x0][0x410] ;  /* 0x00008200ff0477ac */ /* 0x000ea20008000000 */
[----:B------:R-:W-:Y:S02]  /*06c0*/  SHF.R.U32.HI R2, RZ, 0x10, R3 ;  /* 0x00000010ff027819 */ /* 0x000fe40000011603 */
[--C-:B------:R-:W-:Y:S01]  /*06d0*/  SHF.R.U64 R62, R14, 0x10, R15.reuse ;  /* 0x000000100e3e7819 */ /* 0x100fe2000000120f */
[----:B------:R-:W3:Y:S01]  /*06e0*/  LDCU UR12, c[0x0][0x388] ;  /* 0x00007100ff0c77ac */ /* 0x000ee20008000800 */
[----:B------:R-:W-:Y:S02]  /*06f0*/  PRMT R61, R61, 0x5410, R2 ;  /* 0x000054103d3d7816 */ /* 0x000fe40000000002 */
[----:B------:R-:W-:Y:S01]  /*0700*/  SHF.R.U32.HI R2, RZ, 0x10, R15 ;  /* 0x00000010ff027819 */ /* 0x000fe2000001160f */
[----:B------:R-:W4:Y:S01]  /*0710*/  LDCU UR5, c[0x0][0x448] ;  /* 0x00008900ff0577ac */ /* 0x000f220008000800 */
[----:B------:R-:W-:-:S02]  /*0720*/  MOV R9, R3 ;  /* 0x0000000300097202 */ /* 0x000fc40000000f00 */
[----:B0-----:R-:W-:Y:S01]  /*0730*/  MOV R43, R16 ;  /* 0x00000010002b7202 */ /* 0x001fe20000000f00 */
[----:B------:R-:W0:Y:S01]  /*0740*/  LDCU.64 UR10, c[0x0][0x3a0] ;  /* 0x00007400ff0a77ac */ /* 0x000e220008000a00 */
[----:B------:R-:W-:Y:S02]  /*0750*/  SHF.R.U64 R45, R16, 0x10, R17 ;  /* 0x00000010102d7819 */ /* 0x000fe40000001211 */
[----:B------:R-:W-:Y:S02]  /*0760*/  PRMT R62, R62, 0x5410, R2 ;  /* 0x000054103e3e7816 */ /* 0x000fe40000000002 */
[----:B------:R-:W-:Y:S02]  /*0770*/  MOV R56, R4 ;  /* 0x0000000400387202 */ /* 0x000fe40000000f00 */
[----:B------:R-:W-:Y:S02]  /*0780*/  MOV R16, R5 ;  /* 0x0000000500107202 */ /* 0x000fe40000000f00 */
[----:B------:R-:W-:-:S02]  /*0790*/  SHF.R.U64 R63, R12, 0x10, R13 ;  /* 0x000000100c3f7819 */ /* 0x000fc4000000120d */
[----:B------:R-:W-:Y:S02]  /*07a0*/  SHF.R.U32.HI R2, RZ, 0x10, R13 ;  /* 0x00000010ff027819 */ /* 0x000fe4000001160d */
[----:B------:R-:W-:Y:S02]  /*07b0*/  PRMT R59, R59, 0x5410, R9 ;  /* 0x000054103b3b7816 */ /* 0x000fe40000000009 */
[----:B------:R-:W-:Y:S02]  /*07c0*/  MOV R28, R17 ;  /* 0x00000011001c7202 */ /* 0x000fe40000000f00 */
[----:B------:R-:W-:Y:S02]  /*07d0*/  SHF.R.U32.HI R30, RZ, 0x10, R17 ;  /* 0x00000010ff1e7819 */ /* 0x000fe40000011611 */
[--C-:B------:R-:W-:Y:S02]  /*07e0*/  SHF.R.U64 R64, R10, 0x10, R11.reuse ;  /* 0x000000100a407819 */ /* 0x100fe4000000120b */
[----:B------:R-:W-:-:S02]  /*07f0*/  SHF.R.U32.HI R9, RZ, 0x10, R11 ;  /* 0x00000010ff097819 */ /* 0x000fc4000001160b */
[----:B------:R-:W-:Y:S02]  /*0800*/  MOV R29, R21 ;  /* 0x00000015001d7202 */ /* 0x000fe40000000f00 */
[--C-:B------:R-:W-:Y:S02]  /*0810*/  SHF.R.U64 R47, R20, 0x10, R21.reuse ;  /* 0x00000010142f7819 */ /* 0x100fe40000001215 */
[----:B------:R-:W-:Y:S02]  /*0820*/  SHF.R.U32.HI R31, RZ, 0x10, R21 ;  /* 0x00000010ff1f7819 */ /* 0x000fe40000011615 */
[--C-:B------:R-:W-:Y:S02]  /*0830*/  SHF.R.U64 R57, R4, 0x10, R5.reuse ;  /* 0x0000001004397819 */ /* 0x100fe40000001205 */
[----:B------:R-:W-:Y:S02]  /*0840*/  SHF.R.U32.HI R17, RZ, 0x10, R5 ;  /* 0x00000010ff117819 */ /* 0x000fe40000011605 */
[----:B------:R-:W-:-:S02]  /*0850*/  MOV R0, R24 ;  /* 0x0000001800007202 */ /* 0x000fc40000000f00 */
[----:B------:R-:W-:Y:S02]  /*0860*/  PRMT R56, R56, 0x5410, R16 ;  /* 0x0000541038387816 */ /* 0x000fe40000000010 */
[----:B------:R-:W-:Y:S02]  /*0870*/  PRMT R63, R63, 0x5410, R2 ;  /* 0x000054103f3f7816 */ /* 0x000fe40000000002 */
[----:B------:R-:W-:Y:S02]  /*0880*/  MOV R46, R20 ;  /* 0x00000014002e7202 */ /* 0x000fe40000000f00 */
[----:B------:R-:W-:Y:S02]  /*0890*/  MOV R48, R22 ;  /* 0x0000001600307202 */ /* 0x000fe40000000f00 */
[----:B------:R-:W-:Y:S02]  /*08a0*/  MOV R21, R23 ;  /* 0x0000001700157202 */ /* 0x000fe40000000f00 */
[----:B------:R-:W-:-:S02]  /*08b0*/  SHF.R.U64 R49, R22, 0x10, R23 ;  /* 0x0000001016317819 */ /* 0x000fc40000001217 */
[----:B------:R-:W-:Y:S02]  /*08c0*/  MOV R50, R26 ;  /* 0x0000001a00327202 */ /* 0x000fe40000000f00 */
[----:B------:R-:W-:Y:S02]  /*08d0*/  SHF.R.U64 R52, R26, 0x10, R27 ;  /* 0x000000101a347819 */ /* 0x000fe4000000121b */
[----:B------:R-:W-:Y:S02]  /*08e0*/  MOV R54, R18 ;  /* 0x0000001200367202 */ /* 0x000fe40000000f00 */
[----:B------:R-:W-:Y:S02]  /*08f0*/  SHF.R.U64 R55, R18, 0x10, R19 ;  /* 0x0000001012377819 */ /* 0x000fe40000001213 */
[----:B------:R-:W-:Y:S02]  /*0900*/  MOV R4, R25 ;  /* 0x0000001900047202 */ /* 0x000fe40000000f00 */
[----:B------:R-:W-:-:S02]  /*0910*/  SHF.R.U64 R5, R24, 0x10, R25 ;  /* 0x0000001018057819 */ /* 0x000fc40000001219 */
[----:B------:R-:W-:Y:S01]  /*0920*/  SHF.R.U32.HI R3, RZ, 0x10, R25 ;  /* 0x00000010ff037819 */ /* 0x000fe20000011619 */
[----:B------:R-:W-:Y:S01]  /*0930*/  HADD2.F32 R4, -RZ, R4.H0_H0 ;  /* 0x20000004ff047230 */ /* 0x000fe20000004100 */
[--C-:B------:R-:W-:Y:S01]  /*0940*/  SHF.R.U64 R2, R6, 0x10, R7.reuse ;  /* 0x0000001006027819 */ /* 0x100fe20000001207 */
[----:B------:R-:W-:Y:S01]  /*0950*/  HADD2.F32 R5, -RZ, R5.H0_H0 ;  /* 0x20000005ff057230 */ /* 0x000fe20000004100 */
[----:B------:R-:W-:Y:S01]  /*0960*/  SHF.R.U32.HI R16, RZ, 0x10, R7 ;  /* 0x00000010ff107819 */ /* 0x000fe20000011607 */
[----:B------:R-:W-:Y:S01]  /*0970*/  HADD2.F32 R7, -RZ, R7.H0_H0 ;  /* 0x20000007ff077230 */ /* 0x000fe20000004100 */
[----:B------:R-:W-:Y:S01]  /*0980*/  SHF.R.U32.HI R23, RZ, 0x10, R23 ;  /* 0x00000010ff177819 */ /* 0x000fe20000011617 */
[----:B------:R-:W-:Y:S01]  /*0990*/  HADD2.F32 R3, -RZ, R3.H0_H0 ;  /* 0x20000003ff037230 */ /* 0x000fe20000004100 */
[----:B------:R-:W-:Y:S01]  /*09a0*/  MOV R22, R27 ;  /* 0x0000001b00167202 */ /* 0x000fe20000000f00 */
[----:B------:R-:W-:Y:S01]  /*09b0*/  HADD2.F32 R2, -RZ, R2.H0_H0 ;  /* 0x20000002ff027230 */ /* 0x000fe20000004100 */
[----:B------:R-:W-:-:S02]  /*09c0*/  SHF.R.U32.HI R26, RZ, 0x10, R27 ;  /* 0x00000010ff1a7819 */ /* 0x000fc4000001161b */
[----:B------:R-:W-:Y:S02]  /*09d0*/  MOV R20, R19 ;  /* 0x0000001300147202 */ /* 0x000fe40000000f00 */
[----:B------:R-:W-:Y:S02]  /*09e0*/  SHF.R.U32.HI R18, RZ, 0x10, R19 ;  /* 0x00000010ff127819 */ /* 0x000fe40000011613 */
[----:B-1----:R-:W-:Y:S02]  /*09f0*/  ISETP.NE.U32.AND P1, PT, RZ, UR8, PT ;  /* 0x00000008ff007c0c */ /* 0x002fe4000bf25070 */
[----:B--2---:R-:W-:Y:S02]  /*0a00*/  ISETP.NE.AND P0, PT, RZ, UR4, PT ;  /* 0x00000004ff007c0c */ /* 0x004fe4000bf05270 */
[----:B------:R-:W-:Y:S01]  /*0a10*/  PRMT R64, R64, 0x5410, R9 ;  /* 0x0000541040407816 */ /* 0x000fe20000000009 */
[----:B------:R-:W-:Y:S01]  /*0a20*/  HADD2.F32 R9, -RZ, R6.H0_H0 ;  /* 0x20000006ff097230 */ /* 0x000fe20000004100 */
[----:B------:R-:W-:Y:S01]  /*0a30*/  PRMT R43, R43, 0x5410, R28 ;  /* 0x000054102b2b7816 */ /* 0x000fe2000000001c */
[----:B------:R-:W-:Y:S01]  /*0a40*/  HADD2.F32 R6, -RZ, R0.H0_H0 ;  /* 0x20000000ff067230 */ /* 0x000fe20000004100 */
[----:B------:R-:W-:Y:S01]  /*0a50*/  PRMT R45, R45, 0x5410, R30 ;  /* 0x000054102d2d7816 */ /* 0x000fe2000000001e */
[----:B------:R-:W-:Y:S01]  /*0a60*/  HADD2.F32 R0, -RZ, R16.H0_H0 ;  /* 0x20000010ff007230 */ /* 0x000fe20000004100 */
        /* <DEDUP_REMOVED lines=9> */
[----:B------:R-:W-:Y:S02]  /*0b00*/  ISETP.NE.AND.EX P1, PT, RZ, UR9, PT, P1 ;  /* 0x00000009ff007c0c */ /* 0x000fe4000bf25310 */
[----:B0--34-:R-:W-:-:S11]  /*0b10*/  P2R R42, PR, RZ, 0x1 ;  /* 0x00000001ff2a7803 */ /* 0x019fd60000000000 */
.L_x_16085:
[----:B------:R-:W0:Y:S01]  /*0b20*/  @P1 LDC.64 R36, c[0x0][0x3e0] ;  /* 0x0000f800ff241b82 */ /* 0x000e220000000a00 */
        /* <DEDUP_REMOVED lines=12> */
[----:B------:R-:W0:Y:S03]  /*0bf0*/  LDC.64 R36, c[0x0][0x390] ;  /* 0x0000e400ff247b82 */ /* 0x000e260000000a00 */
[----:B------:R-:W-:-:S05]  /*0c00*/  ISETP.NE.AND.EX P2, PT, RZ, UR11, PT, P2 ;  /* 0x0000000bff007c0c */ /* 0x000fca000bf45320 */
[----:B------:R-:W1:Y:S08]  /*0c10*/  LDC.64 R66, c[0x0][0x3a8] ;  /* 0x0000ea00ff427b82 */ /* 0x000e700000000a00 */
[----:B------:R-:W2:Y:S01]  /*0c20*/  @P2 LDC.64 R68, c[0x0][0x3a0] ;  /* 0x0000e800ff442b82 */ /* 0x000ea20000000a00 */
[----:B0-----:R-:W-:-:S06]  /*0c30*/  IMAD.WIDE.U32 R36, R44, 0x10, R36 ;  /* 0x000000102c247825 */ /* 0x001fcc00078e0024 */
[----:B------:R-:W3:Y:S01]  /*0c40*/  LDG.E.128 R36, desc[UR6][R36.64] ;  /* 0x0000000624247981 */ /* 0x000ee2000c1e1d00 */
[----:B--2---:R-:W-:-:S05]  /*0c50*/  @P2 IMAD.WIDE.U32 R68, R44, 0x10, R68 ;  /* 0x000000102c442825 */ /* 0x004fca00078e0044 */
[----:B------:R-:W2:Y:S01]  /*0c60*/  @P2 LDG.E.128 R16, desc[UR6][R68.64] ;  /* 0x0000000644102981 */ /* 0x000ea2000c1e1d00 */
[----:B------:R-:W-:Y:S02]  /*0c70*/  @P2 HADD2.F32 R21, -RZ, R43.H0_H0 ;  /* 0x2000002bff152230 */ /* 0x000fe40000004100 */
[----:B------:R-:W-:Y:S02]  /*0c80*/  @P2 HADD2.F32 R22, -RZ, R45.H0_H0 ;  /* 0x2000002dff162230 */ /* 0x000fe40000004100 */
[----:B-1----:R-:W-:-:S04]  /*0c90*/  IMAD.WIDE.U32 R66, R44, 0x10, R66 ;  /* 0x000000102c427825 */ /* 0x002fc800078e0042 */
[-C--:B---3-5:R-:W-:Y:S01]  /*0ca0*/  @P2 FMUL.FTZ R23, R36, R51.reuse ;  /* 0x0000003324172220 */ /* 0x0a8fe20000410000 */
[-C--:B------:R-:W-:Y:S01]  /*0cb0*/  @P2 FMUL.FTZ R58, R37, R51.reuse ;  /* 0x00000033253a2220 */ /* 0x080fe20000410000 */
[-C--:B------:R-:W-:Y:S01]  /*0cc0*/  @P2 FMUL.FTZ R53, R38, R51.reuse ;  /* 0x0000003326352220 */ /* 0x080fe20000410000 */
[----:B------:R-:W-:Y:S01]  /*0cd0*/  @P2 FMUL.FTZ R60, R39, R51 ;  /* 0x00000033273c2220 */ /* 0x000fe20000410000 */
[----:B--2---:R-:W-:Y:S01]  /*0ce0*/  @P2 FFMA.FTZ R20, R23, R21, R16 ;  /* 0x0000001517142223 */ /* 0x004fe20000010010 */
[----:B------:R-:W-:Y:S01]  /*0cf0*/  @P2 FFMA.FTZ R21, R58, R22, R17 ;  /* 0x000000163a152223 */ /* 0x000fe20000010011 */
[----:B------:R-:W-:Y:S02]  /*0d00*/  @P2 HADD2.F32 R23, -RZ, R43.H1_H1 ;  /* 0x3000002bff172230 */ /* 0x000fe40000004100 */
[----:B------:R-:W-:-:S03]  /*0d10*/  @P2 HADD2.F32 R58, -RZ, R45.H1_H1 ;  /* 0x3000002dff3a2230 */ /* 0x000fc60000004100 */
[----:B------:R-:W-:Y:S02]  /*0d20*/  @P2 FFMA.FTZ R22, R53, R23, R18 ;  /* 0x0000001735162223 */ /* 0x000fe40000010012 */
[----:B------:R-:W-:Y:S01]  /*0d30*/  @P2 FFMA.FTZ R23, R60, R58, R19 ;  /* 0x0000003a3c172223 */ /* 0x000fe20000010013 */
[----:B------:R-:W-:Y:S06]  /*0d40*/  @P2 BRA `(.L_x_16063) ;  /* 0x0000000000302947 */ /* 0x000fec0003800000 */
[----:B------:R-:W-:Y:S02]  /*0d50*/  HADD2.F32 R20, -RZ, R43.H0_H0 ;  /* 0x2000002bff147230 */ /* 0x000fe40000004100 */
[-C--:B------:R-:W-:Y:S01]  /*0d60*/  FMUL.FTZ R23, R36, R51.reuse ;  /* 0x0000003324177220 */ /* 0x080fe20000410000 */
[-C--:B------:R-:W-:Y:S01]  /*0d70*/  FMUL.FTZ R21, R37, R51.reuse ;  /* 0x0000003325157220 */ /* 0x080fe20000410000 */
[-C--:B------:R-:W-:Y:S01]  /*0d80*/  FMUL.FTZ R37, R38, R51.reuse ;  /* 0x0000003326257220 */ /* 0x080fe20000410000 */
[----:B------:R-:W-:Y:S02]  /*0d90*/  HADD2.F32 R38, -RZ, R45.H0_H0 ;  /* 0x2000002dff267230 */ /* 0x000fe40000004100 */
[----:B------:R-:W-:Y:S01]  /*0da0*/  FMUL.FTZ R20, R23, R20 ;  /* 0x0000001417147220 */ /* 0x000fe20000410000 */
[----:B------:R-:W-:Y:S02]  /*0db0*/  HADD2.F32 R22, -RZ, R43.H1_H1 ;  /* 0x3000002bff167230 */ /* 0x000fe40000004100 */
[----:B------:R-:W-:Y:S01]  /*0dc0*/  FMUL.FTZ R36, R39, R51 ;  /* 0x0000003327247220 */ /* 0x000fe20000410000 */
[----:B------:R-:W-:-:S02]  /*0dd0*/  HADD2.F32 R23, -RZ, R45.H1_H1 ;  /* 0x3000002dff177230 */ /* 0x000fc40000004100 */
[----:B------:R-:W-:Y:S01]  /*0de0*/  FMUL.FTZ R21, R21, R38 ;  /* 0x0000002615157220 */ /* 0x000fe20000410000 */
[----:B------:R-:W-:Y:S02]  /*0df0*/  FMUL.FTZ R22, R37, R22 ;  /* 0x0000001625167220 */ /* 0x000fe40000410000 */
[----:B------:R-:W-:-:S07]  /*0e00*/  FMUL.FTZ R23, R36, R23 ;  /* 0x0000001724177220 */ /* 0x000fce0000410000 */
.L_x_16063:
[----:B------:R0:W-:Y:S01]  /*0e10*/  STG.E.128 desc[UR6][R66.64], R20 ;  /* 0x0000001442007986 */ /* 0x0001e2000c101d06 */
[----:B------:R-:W-:-:S07]  /*0e20*/  IADD3 R36, PT, PT, R44, 0x20, RZ ;  /* 0x000000202c247810 */ /* 0x000fce0007ffe0ff */
.L_x_16062:
[----:B------:R-:W-:Y:S05]  /*0e30*/  BSYNC.RECONVERGENT B0 ;  /* 0x0000000000007941 */ /* 0x000fea0003800200 */
.L_x_16061:
[----:B------:R-:W-:Y:S01]  /*0e40*/  ISETP.GE.U32.AND P2, PT, R41, 0x40, PT ;  /* 0x000000402900780c */ /* 0x000fe20003f46070 */
[----:B------:R-:W-:Y:S03]  /*0e50*/  BSSY.RECONVERGENT B0, `(.L_x_16064) ;  /* 0x0000029000007945 */ /* 0x000fe60003800200 */
[----:B------:R-:W-:-:S09]  /*0e60*/  P2R R37, PR, RZ, 0x4 ;  /* 0x00000004ff257803 */ /* 0x000fd20000000000 */
        /* <DEDUP_REMOVED lines=8> */
[----:B------:R1:W5:Y:S01]  /*0ef0*/  @P2 LDG.E.128 R16, desc[UR6][R38.64] ;  /* 0x0000000626102981 */ /* 0x000362000c1e1d00 */
[----:B------:R-:W-:Y:S05]  /*0f00*/  @!P2 BRA `(.L_x_16066) ;  /* 0x000000000034a947 */ /* 0x000fea0003800000 */
[-C--:B-----5:R-:W-:Y:S01]  /*0f10*/  FMUL.FTZ R53, R24, R51.reuse ;  /* 0x0000003318357220 */ /* 0x0a0fe20000410000 */
[-C--:B------:R-:W-:Y:S01]  /*0f20*/  FMUL.FTZ R60, R25, R51.reuse ;  /* 0x00000033193c7220 */ /* 0x080fe20000410000 */
[--C-:B------:R-:W-:Y:S02]  /*0f30*/  HADD2.F32 R24, -RZ, R46.reuse.H0_H0 ;  /* 0x2000002eff187230 */ /* 0x100fe40000004100 */
[-C--:B-1----:R-:W-:Y:S01]  /*0f40*/  FMUL.FTZ R39, R26, R51.reuse ;  /* 0x000000331a277220 */ /* 0x082fe20000410000 */
[--C-:B------:R-:W-:Y:S02]  /*0f50*/  HADD2.F32 R25, -RZ, R47.reuse.H0_H0 ;  /* 0x2000002fff197230 */ /* 0x100fe40000004100 */
[----:B------:R-:W-:Y:S01]  /*0f60*/  FMUL.FTZ R58, R27, R51 ;  /* 0x000000331b3a7220 */ /* 0x000fe20000410000 */
[----:B------:R-:W-:Y:S02]  /*0f70*/  HADD2.F32 R37, -RZ, R46.H1_H1 ;  /* 0x3000002eff257230 */ /* 0x000fe40000004100 */
[----:B------:R-:W-:Y:S01]  /*0f80*/  FFMA.FTZ R24, R53, R24, R16 ;  /* 0x0000001835187223 */ /* 0x000fe20000010010 */
[----:B------:R-:W-:-:S02]  /*0f90*/  HADD2.F32 R38, -RZ, R47.H1_H1 ;  /* 0x3000002fff267230 */ /* 0x000fc40000004100 */
[----:B------:R-:W-:Y:S01]  /*0fa0*/  FFMA.FTZ R25, R60, R25, R17 ;  /* 0x000000193c197223 */ /* 0x000fe20000010011 */
[----:B------:R-:W-:Y:S02]  /*0fb0*/  FFMA.FTZ R26, R39, R37, R18 ;  /* 0x00000025271a7223 */ /* 0x000fe40000010012 */
[----:B------:R-:W-:Y:S01]  /*0fc0*/  FFMA.FTZ R27, R58, R38, R19 ;  /* 0x000000263a1b7223 */ /* 0x000fe20000010013 */
[----:B------:R-:W-:Y:S06]  /*0fd0*/  BRA `(.L_x_16067) ;  /* 0x0000000000307947 */ /* 0x000fec0003800000 */
.L_x_16066:
[--C-:B------:R-:W-:Y:S02]  /*0fe0*/  HADD2.F32 R53, -RZ, R46.reuse.H0_H0 ;  /* 0x2000002eff357230 */ /* 0x100fe40000004100 */
[-C--:B-----5:R-:W-:Y:S01]  /*0ff0*/  FMUL.FTZ R24, R24, R51.reuse ;  /* 0x0000003318187220 */ /* 0x0a0fe20000410000 */
[--C-:B------:R-:W-:Y:S02]  /*1000*/  HADD2.F32 R58, -RZ, R47.reuse.H0_H0 ;  /* 0x2000002fff3a7230 */ /* 0x100fe40000004100 */
[-C--:B------:R-:W-:Y:S01]  /*1010*/  FMUL.FTZ R25, R25, R51.reuse ;  /* 0x0000003319197220 */ /* 0x080fe20000410000 */
[----:B-1----:R-:W-:Y:S02]  /*1020*/  HADD2.F32 R39, -RZ, R46.H1_H1 ;  /* 0x3000002eff277230 */ /* 0x002fe40000004100 */
[-C--:B------:R-:W-:Y:S01]  /*1030*/  FMUL.FTZ R26, R26, R51.reuse ;  /* 0x000000331a1a7220 */ /* 0x080fe20000410000 */
[----:B------:R-:W-:Y:S02]  /*1040*/  HADD2.F32 R37, -RZ, R47.H1_H1 ;  /* 0x3000002fff257230 */ /* 0x000fe40000004100 */
[----:B------:R-:W-:Y:S01]  /*1050*/  FMUL.FTZ R38, R27, R51 ;  /* 0x000000331b267220 */ /* 0x000fe20000410000 */
[----:B------:R-:W-:Y:S01]  /*1060*/  FMUL.FTZ R24, R24, R53 ;  /* 0x0000003518187220 */ /* 0x000fe20000410000 */
[----:B------:R-:W-:Y:S01]  /*1070*/  FMUL.FTZ R25, R25, R58 ;  /* 0x0000003a19197220 */ /* 0x000fe20000410000 */
[----:B------:R-:W-:Y:S01]  /*1080*/  FMUL.FTZ R26, R26, R39 ;  /* 0x000000271a1a7220 */ /* 0x000fe20000410000 */
[----:B------:R-:W-:-:S07]  /*1090*/  FMUL.FTZ R27, R38, R37 ;  /* 0x00000025261b7220 */ /* 0x000fce0000410000 */
.L_x_16067:
[----:B------:R-:W1:Y:S02]  /*10a0*/  LDC.64 R38, c[0x0][0x3a8] ;  /* 0x0000ea00ff267b82 */ /* 0x000e640000000a00 */
[C---:B-1----:R-:W-:Y:S01]  /*10b0*/  IMAD.WIDE.U32 R38, R36.reuse, 0x10, R38 ;  /* 0x0000001024267825 */ /* 0x042fe200078e0026 */
[----:B------:R-:W-:-:S04]  /*10c0*/  IADD3 R36, PT, PT, R36, 0x20, RZ ;  /* 0x0000002024247810 */ /* 0x000fc80007ffe0ff */
[----:B------:R1:W-:Y:S03]  /*10d0*/  STG.E.128 desc[UR6][R38.64], R24 ;  /* 0x0000001826007986 */ /* 0x0003e6000c101d06 */
.L_x_16065:
[----:B------:R-:W-:Y:S05]  /*10e0*/  BSYNC.RECONVERGENT B0 ;  /* 0x0000000000007941 */ /* 0x000fea0003800200 */
.L_x_16064:
[----:B------:R-:W-:Y:S01]  /*10f0*/  ISETP.GE.U32.AND P2, PT, R41, 0x60, PT ;  /* 0x000000602900780c */ /* 0x000fe20003f46070 */
[----:B------:R-:W-:Y:S03]  /*1100*/  BSSY.RECONVERGENT B0, `(.L_x_16068) ;  /* 0x0000029000007945 */ /* 0x000fe60003800200 */
[----:B------:R-:W-:-:S09]  /*1110*/  P2R R37, PR, RZ, 0x4 ;  /* 0x00000004ff257803 */ /* 0x000fd20000000000 */
[----:B------:R-:W-:Y:S05]  /*1120*/  @!P2 BRA `(.L_x_16069) ;  /* 0x000000000098a947 */ /* 0x000fea0003800000 */
[----:B------:R-:W-:Y:S01]  /*1130*/  ISETP.NE.U32.AND P2, PT, RZ, UR10, PT ;  /* 0x0000000aff007c0c */ /* 0x000fe2000bf45070 */
[----:B------:R-:W2:Y:S03]  /*1140*/  LDC.64 R28, c[0x0][0x390] ;  /* 0x0000e400ff1c7b82 */ /* 0x000ea60000000a00 */
[----:B------:R-:W-:-:S13]  /*1150*/  ISETP.NE.AND.EX P2, PT, RZ, UR11, PT, P2 ;  /* 0x0000000bff007c0c */ /* 0x000fda000bf45320 */
[----:B-1----:R-:W1:Y:S01]  /*1160*/  @P2 LDC.64 R38, c[0x0][0x3a0] ;  /* 0x0000e800ff262b82 */ /* 0x002e620000000a00 */
[----:B--2---:R-:W-:-:S06]  /*1170*/  IMAD.WIDE.U32 R28, R36, 0x10, R28 ;  /* 0x00000010241c7825 */ /* 0x004fcc00078e001c */
[----:B------:R-:W5:Y:S01]  /*1180*/  LDG.E.128 R28, desc[UR6][R28.64] ;  /* 0x000000061c1c7981 */ /* 0x000f62000c1e1d00 */
[----:B-1----:R-:W-:-:S05]  /*1190*/  @P2 IMAD.WIDE.U32 R38, R36, 0x10, R38 ;  /* 0x0000001024262825 */ /* 0x002fca00078e0026 */
        /* <DEDUP_REMOVED lines=15> */
.L_x_16070:
        /* <DEDUP_REMOVED lines=12> */
.L_x_16071:
[----:B------:R-:W1:Y:S02]  /*1350*/  LDC.64 R38, c[0x0][0x3a8] ;  /* 0x0000ea00ff267b82 */ /* 0x000e640000000a00 */
[C---:B-1----:R-:W-:Y:S01]  /*1360*/  IMAD.WIDE.U32 R38, R36.reuse, 0x10, R38 ;  /* 0x0000001024267825 */ /* 0x042fe200078e0026 */
[----:B------:R-:W-:-:S04]  /*1370*/  IADD3 R36, PT, PT, R36, 0x20, RZ ;  /* 0x0000002024247810 */ /* 0x000fc80007ffe0ff */
[----:B------:R2:W-:Y:S03]  /*1380*/  STG.E.128 desc[UR6][R38.64], R28 ;  /* 0x0000001c26007986 */ /* 0x0005e6000c101d06 */
.L_x_16069:
[----:B------:R-:W-:Y:S05]  /*1390*/  BSYNC.RECONVERGENT B0 ;  /* 0x0000000000007941 */ /* 0x000fea0003800200 */
.L_x_16068:
[----:B------:R-:W-:Y:S01]  /*13a0*/  ISETP.GE.U32.AND P2, PT, R41, 0x80, PT ;  /* 0x000000802900780c */ /* 0x000fe20003f46070 */
[----:B------:R-:W-:Y:S03]  /*13b0*/  BSSY.RECONVERGENT B0, `(.L_x_16072) ;  /* 0x0000028000007945 */ /* 0x000fe60003800200 */
[----:B------:R-:W-:-:S09]  /*13c0*/  P2R R37, PR, RZ, 0x4 ;  /* 0x00000004ff257803 */ /* 0x000fd20000000000 */
[----:B------:R-:W-:Y:S05]  /*13d0*/  @!P2 BRA `(.L_x_16073) ;  /* 0x000000000094a947 */ /* 0x000fea0003800000 */
[----:B------:R-:W-:Y:S01]  /*13e0*/  ISETP.NE.U32.AND P2, PT, RZ, UR10, PT ;  /* 0x0000000aff007c0c */ /* 0x000fe2000bf45070 */
[----:B------:R-:W3:Y:S03]  /*13f0*/  LDC.64 R32, c[0x0][0x390] ;  /* 0x0000e400ff207b82 */ /* 0x000ee60000000a00 */
[----:B------:R-:W-:-:S13]  /*1400*/  ISETP.NE.AND.EX P2, PT, RZ, UR11, PT, P2 ;  /* 0x0000000bff007c0c */ /* 0x000fda000bf45320 */
[----:B-12---:R-:W1:Y:S01]  /*1410*/  @P2 LDC.64 R38, c[0x0][0x3a0] ;  /* 0x0000e800ff262b82 */ /* 0x006e620000000a00 */
[----:B---3--:R-:W-:-:S06]  /*1420*/  IMAD.WIDE.U32 R32, R36, 0x10, R32 ;  /* 0x0000001024207825 */ /* 0x008fcc00078e0020 */
[----:B------:R-:W5:Y:S01]  /*1430*/  LDG.E.128 R32, desc[UR6][R32.64] ;  /* 0x0000000620207981 */ /* 0x000f62000c1e1d00 */
[----:B-1----:R-:W-:-:S05]  /*1440*/  @P2 IMAD.WIDE.U32 R38, R36, 0x10, R38 ;  /* 0x0000001024262825 */ /* 0x002fca00078e0026 */
[----:B------:R1:W5:Y:S01]  /*1450*/  @P2 LDG.E.128 R16, desc[UR6][R38.64] ;  /* 0x0000000626102981 */ /* 0x000362000c1e1d00 */
[----:B------:R-:W-:Y:S05]  /*1460*/  @!P2 BRA `(.L_x_16074) ;  /* 0x000000000034a947 */ /* 0x000fea0003800000 */
[-C--:B-1---5:R-:W-:Y:S01]  /*1470*/  FMUL.FTZ R39, R32, R51.reuse ;  /* 0x0000003320277220 */ /* 0x0a2fe20000410000 */
[-C--:B------:R-:W-:Y:S01]  /*1480*/  FMUL.FTZ R38, R33, R51.reuse ;  /* 0x0000003321267220 */ /* 0x080fe20000410000 */
[-C--:B------:R-:W-:Y:S01]  /*1490*/  FMUL.FTZ R37, R34, R51.reuse ;  /* 0x0000003322257220 */ /* 0x080fe20000410000 */
[----:B------:R-:W-:Y:S02]  /*14a0*/  HADD2.F32 R32, -RZ, R50.H0_H0 ;  /* 0x20000032ff207230 */ /* 0x000fe40000004100 */
[----:B------:R-:W-:Y:S01]  /*14b0*/  FMUL.FTZ R60, R35, R51 ;  /* 0x00000033233c7220 */ /* 0x000fe20000410000 */
[----:B------:R-:W-:Y:S02]  /*14c0*/  HADD2.F32 R33, -RZ, R52.H0_H0 ;  /* 0x20000034ff217230 */ /* 0x000fe40000004100 */
[----:B------:R-:W-:Y:S02]  /*14d0*/  HADD2.F32 R34, -RZ, R50.H1_H1 ;  /* 0x30000032ff227230 */ /* 0x000fe40000004100 */
[----:B------:R-:W-:Y:S01]  /*14e0*/  FFMA.FTZ R32, R39, R32, R16 ;  /* 0x0000002027207223 */ /* 0x000fe20000010010 */
[----:B------:R-:W-:-:S02]  /*14f0*/  HADD2.F32 R58, -RZ, R52.H1_H1 ;  /* 0x30000034ff3a7230 */ /* 0x000fc40000004100 */
[----:B------:R-:W-:Y:S01]  /*1500*/  FFMA.FTZ R33, R38, R33, R17 ;  /* 0x0000002126217223 */ /* 0x000fe20000010011 */
[----:B------:R-:W-:Y:S02]  /*1510*/  FFMA.FTZ R34, R37, R34, R18 ;  /* 0x0000002225227223 */ /* 0x000fe40000010012 */
[----:B------:R-:W-:Y:S01]  /*1520*/  FFMA.FTZ R35, R60, R58, R19 ;  /* 0x0000003a3c237223 */ /* 0x000fe20000010013 */
[----:B------:R-:W-:Y:S06]  /*1530*/  BRA `(.L_x_16075) ;  /* 0x0000000000307947 */ /* 0x000fec0003800000 */
.L_x_16074:
[-C--:B-1---5:R-:W-:Y:S01]  /*1540*/  FMUL.FTZ R38, R35, R51.reuse ;  /* 0x0000003323267220 */ /* 0x0a2fe20000410000 */
[----:B------:R-:W-:Y:S02]  /*1550*/  HADD2.F32 R39, -RZ, R50.H0_H0 ;  /* 0x20000032ff277230 */ /* 0x000fe40000004100 */
[-C--:B------:R-:W-:Y:S01]  /*1560*/  FMUL.FTZ R32, R32, R51.reuse ;  /* 0x0000003320207220 */ /* 0x080fe20000410000 */
[----:B------:R-:W-:Y:S02]  /*1570*/  HADD2.F32 R58, -RZ, R52.H0_H0 ;  /* 0x20000034ff3a7230 */ /* 0x000fe40000004100 */
[-C--:B------:R-:W-:Y:S01]  /*1580*/  FMUL.FTZ R33, R33, R51.reuse ;  /* 0x0000003321217220 */ /* 0x080fe20000410000 */
[----:B------:R-:W-:Y:S02]  /*1590*/  HADD2.F32 R37, -RZ, R50.H1_H1 ;  /* 0x30000032ff257230 */ /* 0x000fe40000004100 */
[----:B------:R-:W-:Y:S01]  /*15a0*/  FMUL.FTZ R34, R34, R51 ;  /* 0x0000003322227220 */ /* 0x000fe20000410000 */
[----:B------:R-:W-:-:S02]  /*15b0*/  HADD2.F32 R35, -RZ, R52.H1_H1 ;  /* 0x30000034ff237230 */ /* 0x000fc40000004100 */
[----:B------:R-:W-:Y:S01]  /*15c0*/  FMUL.FTZ R32, R32, R39 ;  /* 0x0000002720207220 */ /* 0x000fe20000410000 */
[----:B------:R-:W-:Y:S01]  /*15d0*/  FMUL.FTZ R33, R33, R58 ;  /* 0x0000003a21217220 */ /* 0x000fe20000410000 */
[----:B------:R-:W-:Y:S01]  /*15e0*/  FMUL.FTZ R34, R34, R37 ;  /* 0x0000002522227220 */ /* 0x000fe20000410000 */
[----:B------:R-:W-:-:S07]  /*15f0*/  FMUL.FTZ R35, R38, R35 ;  /* 0x0000002326237220 */ /* 0x000fce0000410000 */
.L_x_16075:
[----:B------:R-:W1:Y:S02]  /*1600*/  LDC.64 R38, c[0x0][0x3a8] ;  /* 0x0000ea00ff267b82 */ /* 0x000e640000000a00 */
[----:B-1----:R-:W-:-:S05]  /*1610*/  IMAD.WIDE.U32 R38, R36, 0x10, R38 ;  /* 0x0000001024267825 */ /* 0x002fca00078e0026 */
[----:B------:R3:W-:Y:S02]  /*1620*/  STG.E.128 desc[UR6][R38.64], R32 ;  /* 0x0000002026007986 */ /* 0x0007e4000c101d06 */
.L_x_16073:
[----:B------:R-:W-:Y:S05]  /*1630*/  BSYNC.RECONVERGENT B0 ;  /* 0x0000000000007941 */ /* 0x000fea0003800200 */
.L_x_16072:
        /* <DEDUP_REMOVED lines=8> */
[----:B0-----:R-:W-:-:S05]  /*16c0*/  FADD.FTZ R67, R23, R36 ;  /* 0x0000002417437221 */ /* 0x001fca0000010000 */
        /* <DEDUP_REMOVED lines=15> */
[----:B-----5:R-:W4:Y:S01]  /*17c0*/  LDC R51, c[0x0][0x400] ;  /* 0x00010000ff337b82 */ /* 0x020f220000000800 */
        /* <DEDUP_REMOVED lines=11> */
[--C-:B-123--:R-:W-:Y:S01]  /*1880*/  FADD.FTZ R39, R21, -R36.reuse ;  /* 0x8000002415277221 */ /* 0x10efe20000010000 */
[--C-:B------:R-:W-:Y:S01]  /*1890*/  FADD.FTZ R38, R22, -R36.reuse ;  /* 0x8000002416267221 */ /* 0x100fe20000010000 */
[----:B------:R-:W-:Y:S01]  /*18a0*/  FADD.FTZ R37, R23, -R36 ;  /* 0x8000002417257221 */ /* 0x000fe20000010000 */
[----:B------:R-:W-:-:S04]  /*18b0*/  FFMA.FTZ R58, R58, R58, RZ ;  /* 0x0000003a3a3a7223 */ /* 0x000fc800000100ff */
[----:B------:R-:W-:-:S04]  /*18c0*/  FFMA.FTZ R39, R39, R39, R58 ;  /* 0x0000002727277223 */ /* 0x000fc8000001003a */
[----:B------:R-:W-:-:S04]  /*18d0*/  FFMA.FTZ R38, R38, R38, R39 ;  /* 0x0000002626267223 */ /* 0x000fc80000010027 */
        /* <DEDUP_REMOVED lines=35> */
.L_x_16097:
        /* <DEDUP_REMOVED lines=9> */
[----:B------:R-:W0:Y:S03]  /*1ba0*/  @!P5 LDC.64 R68, c[0x0][0x3c8] ;  /* 0x0000f200ff44db82 */ /* 0x000e260000000a00 */
[----:B------:R-:W2:Y:S01]  /*1bb0*/  MUFU.RSQ R51, R37 ;  /* 0x0000002500337308 */ /* 0x000ea20000001400 */
[----:B-1----:R-:W-:-:S05]  /*1bc0*/  @!P5 IMAD.WIDE R66, R8, 0x4, R66 ;  /* 0x000000040842d825 */ /* 0x002fca00078e0242 */
[----:B------:R1:W-:Y:S01]  /*1bd0*/  @!P5 STG.E desc[UR6][R66.64], R36 ;  /* 0x000000244200d986 */ /* 0x0003e2000c101906 */
[----:B0-----:R-:W-:-:S05]  /*1be0*/  @!P5 IMAD.WIDE R68, R8, 0x4, R68 ;  /* 0x000000040844d825 */ /* 0x001fca00078e0244 */
[----:B--2---:R1:W-:Y:S01]  /*1bf0*/  @!P5 STG.E desc[UR6][R68.64], R51 ;  /* 0x000000334400d986 */ /* 0x0043e2000c101906 */
[----:B------:R-:W-:Y:S05]  /*1c00*/  @!P0 BRA `(.L_x_16078) ;  /* 0x0000000000608947 */ /* 0x000fea0003800000 */
[--C-:B------:R-:W-:Y:S01]  /*1c10*/  FADD.FTZ R38, R20, -R53.reuse ;  /* 0x8000003514267221 */ /* 0x100fe20000010000 */
[----:B------:R-:W-:Y:S02]  /*1c20*/  HADD2.F32 R37, -RZ, R54.H0_H0 ;  /* 0x20000036ff257230 */ /* 0x000fe40000004100 */
[----:B------:R-:W-:Y:S01]  /*1c30*/  FADD.FTZ R58, R21, -R53 ;  /* 0x80000035153a7221 */ /* 0x000fe20000010000 */
[----:B-1----:R-:W-:Y:S02]  /*1c40*/  HADD2.F32 R36, -RZ, R14.H0_H0 ;  /* 0x2000000eff247230 */ /* 0x002fe40000004100 */
[C---:B------:R-:W-:Y:S01]  /*1c50*/  FMUL.FTZ R39, R51.reuse, R38 ;  /* 0x0000002633277220 */ /* 0x040fe20000410000 */
[----:B------:R-:W0:Y:S01]  /*1c60*/  LDC.64 R66, c[0x0][0x428] ;  /* 0x00010a00ff427b82 */ /* 0x000e220000000a00 */
[----:B------:R-:W-:Y:S02]  /*1c70*/  HADD2.F32 R38, -RZ, R55.H0_H0 ;  /* 0x20000037ff267230 */ /* 0x000fe40000004100 */
[----:B------:R-:W-:Y:S01]  /*1c80*/  FMUL.FTZ R58, R51, R58 ;  /* 0x0000003a333a7220 */ /* 0x000fe20000410000 */
[----:B------:R-:W-:Y:S01]  /*1c90*/  FFMA.FTZ R36, R39, R37, R36 ;  /* 0x0000002527247223 */ /* 0x000fe20000010024 */
[----:B------:R-:W-:-:S02]  /*1ca0*/  HADD2.F32 R37, -RZ, R62.H0_H0 ;  /* 0x2000003eff257230 */ /* 0x000fc40000004100 */
[----:B------:R-:W-:Y:S02]  /*1cb0*/  HADD2.F32 R39, -RZ, R54.H1_H1 ;  /* 0x30000036ff277230 */ /* 0x000fe40000004100 */
[----:B------:R-:W-:Y:S02]  /*1cc0*/  HADD2.F32 R60, -RZ, R62.H1_H1 ;  /* 0x3000003eff3c7230 */ /* 0x000fe40000004100 */
[----:B------:R-:W-:Y:S01]  /*1cd0*/  FFMA.FTZ R37, R58, R38, R37 ;  /* 0x000000263a257223 */ /* 0x000fe20000010025 */
[--C-:B------:R-:W-:Y:S01]  /*1ce0*/  FADD.FTZ R38, R22, -R53.reuse ;  /* 0x8000003516267221 */ /* 0x100fe20000010000 */
[----:B------:R-:W-:-:S03]  /*1cf0*/  FADD.FTZ R58, R23, -R53 ;  /* 0x80000035173a7221 */ /* 0x000fc60000010000 */
[----:B------:R-:W-:Y:S01]  /*1d00*/  FMUL.FTZ R65, R51, R38 ;  /* 0x0000002633417220 */ /* 0x000fe20000410000 */
[----:B------:R-:W-:-:S05]  /*1d10*/  HADD2.F32 R38, -RZ, R15.H0_H0 ;  /* 0x2000000fff267230 */ /* 0x000fca0000004100 */
[----:B------:R-:W-:Y:S01]  /*1d20*/  FFMA.FTZ R38, R65, R39, R38 ;  /* 0x0000002741267223 */ /* 0x000fe20000010026 */
[----:B------:R-:W-:Y:S01]  /*1d30*/  FMUL.FTZ R39, R51, R58 ;  /* 0x0000003a33277220 */ /* 0x000fe20000410000 */
[----:B------:R-:W-:Y:S02]  /*1d40*/  HADD2.F32 R58, -RZ, R55.H1_H1 ;  /* 0x30000037ff3a7230 */ /* 0x000fe40000004100 */
[C---:B0-----:R-:W-:Y:S01]  /*1d50*/  IMAD.WIDE.U32 R66, R44.reuse, 0x10, R66 ;  /* 0x000000102c427825 */ /* 0x041fe200078e0042 */
[----:B------:R-:W-:-:S03]  /*1d60*/  IADD3 R44, PT, PT, R44, 0x20, RZ ;  /* 0x000000202c2c7810 */ /* 0x000fc60007ffe0ff */
[----:B------:R-:W-:-:S05]  /*1d70*/  FFMA.FTZ R39, R39, R58, R60 ;  /* 0x0000003a27277223 */ /* 0x000fca000001003c */
[----:B------:R0:W-:Y:S02]  /*1d80*/  STG.E.128 desc[UR6][R66.64], R36 ;  /* 0x0000002442007986 */ /* 0x0001e4000c101d06 */
.L_x_16078:
[----:B------:R-:W-:Y:S05]  /*1d90*/  BSYNC.RECONVERGENT B0 ;  /* 0x0000000000007941 */ /* 0x000fea0003800200 */
.L_x_16077:
[----:B------:R-:W-:Y:S01]  /*1da0*/  ISETP.GE.U32.AND P0, PT, R41, 0x40, PT ;  /* 0x000000402900780c */ /* 0x000fe20003f06070 */
[----:B------:R-:W-:-:S12]  /*1db0*/  BSSY.RECONVERGENT B0, `(.L_x_16079) ;  /* 0x000001a000007945 */ /* 0x000fd80003800200 */
[----:B------:R-:W-:Y:S05]  /*1dc0*/  @!P0 BRA `(.L_x_16080) ;  /* 0x0000000000608947 */ /* 0x000fea0003800000 */
[--C-:B0-----:R-:W-:Y:S01]  /*1dd0*/  FADD.FTZ R38, R24, -R53.reuse ;  /* 0x8000003518267221 */ /* 0x101fe20000010000 */
        /* <DEDUP_REMOVED lines=23> */
.L_x_16080:
[----:B------:R-:W-:Y:S05]  /*1f50*/  BSYNC.RECONVERGENT B0 ;  /* 0x0000000000007941 */ /* 0x000fea0003800200 */
.L_x_16079:
[----:B------:R-:W-:Y:S01]  /*1f60*/  ISETP.GE.U32.AND P0, PT, R41, 0x60, PT ;  /* 0x000000602900780c */ /* 0x000fe20003f06070 */
[----:B------:R-:W-:-:S12]  /*1f70*/  BSSY.RECONVERGENT B0, `(.L_x_16081) ;  /* 0x000001a000007945 */ /* 0x000fd80003800200 */
[----:B------:R-:W-:Y:S05]  /*1f80*/  @!P0 BRA `(.L_x_16082) ;  /* 0x0000000000608947 */ /* 0x000fea0003800000 */
[--C-:B0-2---:R-:W-:Y:S01]  /*1f90*/  FADD.FTZ R38, R28, -R53.reuse ;  /* 0x800000351c267221 */ /* 0x105fe20000010000 */
        /* <DEDUP_REMOVED lines=23> */
.L_x_16082:
[----:B------:R-:W-:Y:S05]  /*2110*/  BSYNC.RECONVERGENT B0 ;  /* 0x0000000000007941 */ /* 0x000fea0003800200 */
.L_x_16081:
[----:B------:R-:W-:Y:S01]  /*2120*/  ISETP.GE.U32.AND P0, PT, R41, 0x80, PT ;  /* 0x000000802900780c */ /* 0x000fe20003f06070 */
[----:B------:R-:W-:-:S12]  /*2130*/  BSSY.RECONVERGENT B0, `(.L_x_16083) ;  /* 0x0000011000007945 */ /* 0x000fd80003800200 */
[----:B------:R-:W-:Y:S05]  /*2140*/  @!P0 BRA `(.L_x_16084) ;  /* 0x00000000003c8947 */ /* 0x000fea0003800000 */
[----:B0123--:R-:W0:Y:S01]  /*2150*/  LDC.64 R66, c[0x0][0x428] ;  /* 0x00010a00ff427b82 */ /* 0x00fe220000000a00 */
        /* <DEDUP_REMOVED lines=14> */
.L_x_16084:
[----:B------:R-:W-:Y:S05]  /*2240*/  BSYNC.RECONVERGENT B0 ;  /* 0x0000000000007941 */ /* 0x000fea0003800200 */
.L_x_16083:
[----:B01234-:R-:W0:Y:S02]  /*2250*/  LDC.64 R36, c[0x0][0x380] ;  /* 0x0000e000ff247b82 */ /* 0x01fe240000000a00 */
[----:B0-----:R-:W-:-:S04]  /*2260*/  LEA R8, R36, R8, 0x2 ;  /* 0x0000000824087211 */ /* 0x001fc800078e10ff */
[----:B------:R-:W-:-:S13]  /*2270*/  ISETP.GE.AND P0, PT, R8, R37, PT ;  /* 0x000000250800720c */ /* 0x000fda0003f06270 */
[----:B------:R-:W-:Y:S05]  /*2280*/  @!P0 BRA `(.L_x_16085) ;  /* 0xffffffe800248947 */ /* 0x000fea000383ffff */
[----:B------:R-:W-:Y:S05]  /*2290*/  EXIT ;  /* 0x000000000000794d */ /* 0x000fea0003800000 */
.L_x_16076:
[----:B-123--:R-:W-:Y:S01]  /*22a0*/  HFMA2 R38, -RZ, RZ, 0, 5.9604644775390625e-08 ;  /* 0x00000001ff267431 */ /* 0x00efe200000001ff */
[----:B------:R-:W-:Y:S01]  /*22b0*/  BSSY B0, `(.L_x_16086) ;  /* 0x0000007000007945 */ /* 0x000fe20003800000 */
[----:B------:R-:W-:Y:S02]  /*22c0*/  MOV R68, R67 ;  /* 0x0000004300447202 */ /* 0x000fe40000000f00 */
[----:B------:R-:W-:Y:S02]  /*22d0*/  MOV R37, 0x1f ;  /* 0x0000001f00257802 */ /* 0x000fe40000000f00 */
[----:B------:R-:W-:-:S07]  /*22e0*/  MOV R39, 0xffffffff ;  /* 0xffffffff00277802 */ /* 0x000fce0000000f00 */
[----:B-----5:R-:W-:Y:S05]  /*22f0*/  WARPSYNC.COLLECTIVE R39, `(.L_x_16087) ;  /* 0x0000000027087348 */ /* 0x020fea0003c00000 */
[----:B------:R0:W1:Y:S02]  /*2300*/  SHFL.BFLY P6, R65, R68, R38, R37 ;  /* 0x0c00002644417389 */ /* 0x00006400000c0025 */
[----:B01---5:R-:W-:Y:S05]  /*2310*/  ENDCOLLECTIVE ;  /* 0x000000000000791b */ /* 0x023fea0003800000 */
.L_x_16087:
[----:B------:R-:W-:Y:S05]  /*2320*/  BSYNC B0 ;  /* 0x0000000000007941 */ /* 0x000fea0003800000 */
.L_x_16086:
        /* <DEDUP_REMOVED lines=8> */
.L_x_16088:
[----:B------:R-:W-:Y:S02]  /*23b0*/  HFMA2 R38, -RZ, RZ, 0, 2.384185791015625e-07 ;  /* 0x00000004ff267431 */ /* 0x000fe400000001ff */
[----:B------:R-:W-:-:S05]  /*23c0*/  FADD.FTZ R66, R68, R65 ;  /* 0x0000004144427221 */ /* 0x000fca0000010000 */
[----:B------:R-:W-:-:S07]  /*23d0*/  MOV R68, R66 ;  /* 0x0000004200447202 */ /* 0x000fce0000000f00 */
[----:B------:R-:W-:Y:S05]  /*23e0*/  WARPSYNC.COLLECTIVE R39, `(.L_x_16089) ;  /* 0x0000000027087348 */ /* 0x000fea0003c00000 */
[----:B------:R0:W1:Y:S02]  /*23f0*/  SHFL.BFLY P6, R65, R68, R38, R37 ;  /* 0x0c00002644417389 */ /* 0x00006400000c0025 */
[----:B01----:R-:W-:Y:S05]  /*2400*/  ENDCOLLECTIVE ;  /* 0x000000000000791b */ /* 0x003fea0003800000 */
.L_x_16089:
[----:B------:R-:W-:Y:S02]  /*2410*/  HFMA2 R38, -RZ, RZ, 0, 4.76837158203125e-07 ;  /* 0x00000008ff267431 */ /* 0x000fe400000001ff */
[----:B------:R-:W-:-:S05]  /*2420*/  FADD.FTZ R60, R66, R65 ;  /* 0x00000041423c7221 */ /* 0x000fca0000010000 */
[----:B------:R-:W-:-:S07]  /*2430*/  MOV R68, R60 ;  /* 0x0000003c00447202 */ /* 0x000fce0000000f00 */
[----:B------:R-:W-:Y:S05]  /*2440*/  WARPSYNC.COLLECTIVE R39, `(.L_x_16090) ;  /* 0x0000000027087348 */ /* 0x000fea0003c00000 */
[----:B------:R0:W1:Y:S02]  /*2450*/  SHFL.BFLY P6, R65, R68, R38, R37 ;  /* 0x0c00002644417389 */ /* 0x00006400000c0025 */
[----:B01----:R-:W-:Y:S05]  /*2460*/  ENDCOLLECTIVE ;  /* 0x000000000000791b */ /* 0x003fea0003800000 */
.L_x_16090:
[----:B------:R-:W-:Y:S02]  /*2470*/  HFMA2 R38, -RZ, RZ, 0, 9.5367431640625e-07 ;  /* 0x00000010ff267431 */ /* 0x000fe400000001ff */
[----:B------:R-:W-:-:S05]  /*2480*/  FADD.FTZ R53, R60, R65 ;  /* 0x000000413c357221 */ /* 0x000fca0000010000 */
[----:B------:R-:W-:-:S07]  /*2490*/  MOV R68, R53 ;  /* 0x0000003500447202 */ /* 0x000fce0000000f00 */
[----:B------:R-:W-:Y:S05]  /*24a0*/  WARPSYNC.COLLECTIVE R39, `(.L_x_16091) ;  /* 0x0000000027087348 */ /* 0x000fea0003c00000 */
[----:B------:R0:W1:Y:S02]  /*24b0*/  SHFL.BFLY P6, R65, R68, R38, R37 ;  /* 0x0c00002644417389 */ /* 0x00006400000c0025 */
[----:B01----:R-:W-:Y:S05]  /*24c0*/  ENDCOLLECTIVE ;  /* 0x000000000000791b */ /* 0x003fea0003800000 */
.L_x_16091:
        /* <DEDUP_REMOVED lines=41> */
.L_x_16092:
[----:B------:R-:W-:Y:S02]  /*2760*/  HFMA2 R38, -RZ, RZ, 0, 1.1920928955078125e-07 ;  /* 0x00000002ff267431 */ /* 0x000fe400000001ff */
[----:B------:R-:W-:-:S05]  /*2770*/  FADD.FTZ R66, R67, R65 ;  /* 0x0000004143427221 */ /* 0x000fca0000010000 */
[----:B------:R-:W-:-:S07]  /*2780*/  MOV R68, R66 ;  /* 0x0000004200447202 */ /* 0x000fce0000000f00 */
[----:B------:R-:W-:Y:S05]  /*2790*/  WARPSYNC.COLLECTIVE R39, `(.L_x_16093) ;  /* 0x0000000027087348 */ /* 0x000fea0003c00000 */
[----:B------:R0:W1:Y:S02]  /*27a0*/  SHFL.BFLY P6, R65, R68, R38, R37 ;  /* 0x0c00002644417389 */ /* 0x00006400000c0025 */
[----:B01----:R-:W-:Y:S05]  /*27b0*/  ENDCOLLECTIVE ;  /* 0x000000000000791b */ /* 0x003fea0003800000 */
.L_x_16093:
[----:B------:R-:W-:Y:S02]  /*27c0*/  HFMA2 R38, -RZ, RZ, 0, 2.384185791015625e-07 ;  /* 0x00000004ff267431 */ /* 0x000fe400000001ff */
[----:B------:R-:W-:-:S05]  /*27d0*/  FADD.FTZ R60, R66, R65 ;  /* 0x00000041423c7221 */ /* 0x000fca0000010000 */
[----:B------:R-:W-:-:S07]  /*27e0*/  MOV R68, R60 ;  /* 0x0000003c00447202 */ /* 0x000fce0000000f00 */
[----:B------:R-:W-:Y:S05]  /*27f0*/  WARPSYNC.COLLECTIVE R39, `(.L_x_16094) ;  /* 0x0000000027087348 */ /* 0x000fea0003c00000 */
[----:B------:R0:W1:Y:S02]  /*2800*/  SHFL.BFLY P6, R65, R68, R38, R37 ;  /* 0x0c00002644417389 */ /* 0x00006400000c0025 */
[----:B01----:R-:W-:Y:S05]  /*2810*/  ENDCOLLECTIVE ;  /* 0x000000000000791b */ /* 0x003fea0003800000 */
.L_x_16094:
[----:B------:R-:W-:Y:S02]  /*2820*/  HFMA2 R38, -RZ, RZ, 0, 4.76837158203125e-07 ;  /* 0x00000008ff267431 */ /* 0x000fe400000001ff */
[----:B------:R-:W-:-:S05]  /*2830*/  FADD.FTZ R58, R60, R65 ;  /* 0x000000413c3a7221 */ /* 0x000fca0000010000 */
[----:B------:R-:W-:-:S07]  /*2840*/  MOV R68, R58 ;  /* 0x0000003a00447202 */ /* 0x000fce0000000f00 */
[----:B------:R-:W-:Y:S05]  /*2850*/  WARPSYNC.COLLECTIVE R39, `(.L_x_16095) ;  /* 0x0000000027087348 */ /* 0x000fea0003c00000 */
[----:B------:R0:W1:Y:S02]  /*2860*/  SHFL.BFLY P6, R65, R68, R38, R37 ;  /* 0x0c00002644417389 */ /* 0x00006400000c0025 */
[----:B01----:R-:W-:Y:S05]  /*2870*/  ENDCOLLECTIVE ;  /* 0x000000000000791b */ /* 0x003fea0003800000 */
.L_x_16095:
[----:B------:R-:W-:Y:S02]  /*2880*/  HFMA2 R38, -RZ, RZ, 0, 9.5367431640625e-07 ;  /* 0x00000010ff267431 */ /* 0x000fe400000001ff */
[----:B------:R-:W-:-:S05]  /*2890*/  FADD.FTZ R53, R58, R65 ;  /* 0x000000413a357221 */ /* 0x000fca0000010000 */
[----:B------:R-:W-:-:S07]  /*28a0*/  MOV R68, R53 ;  /* 0x0000003500447202 */ /* 0x000fce0000000f00 */
[----:B------:R-:W-:Y:S05]  /*28b0*/  WARPSYNC.COLLECTIVE R39, `(.L_x_16096) ;  /* 0x0000000027087348 */ /* 0x000fea0003c00000 */
[----:B------:R0:W1:Y:S02]  /*28c0*/  SHFL.BFLY P6, R65, R68, R38, R37 ;  /* 0x0c00002644417389 */ /* 0x00006400000c0025 */
[----:B01----:R-:W-:Y:S05]  /*28d0*/  ENDCOLLECTIVE ;  /* 0x000000000000791b */ /* 0x003fea0003800000 */
.L_x_16096:
[----:B------:R-:W-:Y:S05]  /*28e0*/  BRA `(.L_x_16097) ;  /* 0xfffffff000887947 */ /* 0x000fea000383ffff */
.L_x_16098:
        /* <DEDUP_REMOVED lines=9> */
.L_x_20353:


//--------------------- .text._ZN10layer_norm13ln_fwd_kernelINS_13Kernel_traitsI6__halfffffjLj512ELj1ELj4ELj1ELj16ENS_18Kernel_traits_baseILj512ES2_ffffjLj128EEEEELb0ELb1ELb0ELb1EEEvNS_9FwdParamsE --------------------------
	.section	.text._ZN10layer_norm13ln_fwd_kernelINS_13Kernel_traitsI6__halfffffjLj512ELj1ELj4ELj1ELj16ENS_18Kernel_traits_baseILj512ES2_ffffjLj128EEEEELb0ELb1ELb0ELb1EEEvNS_9FwdParamsE,"ax",@progbits
	.align	128
        .global         _ZN10layer_norm13ln_fwd_kernelINS_13Kernel_traitsI6__halfffffjLj512ELj1ELj4ELj1ELj16ENS_18Kernel_traits_baseILj512ES2_ffffjLj128EEEEELb0ELb1ELb0ELb1EEEvNS_9FwdParamsE
        .type           _ZN10layer_norm13ln_fwd_kernelINS_13Kernel_traitsI6__halfffffjLj512ELj1ELj4ELj1ELj16ENS_18Kernel_traits_baseILj512ES2_ffffjLj128EEEEELb0ELb1ELb0ELb1EEEvNS_9FwdParamsE,@function
        .size           _ZN10layer_norm13ln_fwd_kernelINS_13Kernel_traitsI6__halfffffjLj512ELj1ELj4ELj1ELj16ENS_18Kernel_traits_baseILj512ES2_ffffjLj128EEEEELb0ELb1ELb0ELb1EEEvNS_9FwdParamsE,(.L_x_20354 - _ZN10layer_norm13ln_fwd_kernelINS_13Kernel_traitsI6__halfffffjLj512ELj1ELj4ELj1ELj16ENS_18Kernel_traits_baseILj512ES2_ffffjLj128EEEEELb0ELb1ELb0ELb1EEEvNS_9FwdParamsE)
        .other          _ZN10layer_norm13ln_fwd_kernelINS_13Kernel_traitsI6__halfffffjLj512ELj1ELj4ELj1ELj16ENS_18Kernel_traits_baseILj512ES2_ffffjLj128EEEEELb0ELb1ELb0ELb1EEEvNS_9FwdParamsE,@"STO_CUDA_ENTRY STV_DEFAULT"
_ZN10layer_norm13ln_fwd_kernelINS_13Kernel_traitsI6__halfffffjLj512ELj1ELj4ELj1ELj16ENS_18Kernel_traits_baseILj512ES2_ffffjLj128EEEEELb0ELb1ELb0ELb1EEEvNS_9FwdParamsE:
.text._ZN10layer_norm13ln_fwd_kernelINS_13Kernel_traitsI6__halfffffjLj512ELj1ELj4ELj1ELj16ENS_18Kernel_traits_baseILj512ES2_ffffjLj128EEEEELb0ELb1ELb0ELb1EEEvNS_9FwdParamsE:
        /* <DEDUP_REMOVED lines=13> */
[----:B----4-:R-:W-:Y:S01]  /*00d0*/  IMAD.WIDE.U32 R14, R2, 0x8, R14 ;  /* 0x00000008020e7825 */ /* 0x010fe200078e000e */
[----:B---3--:R-:W3:Y:S04]  /*00e0*/  LDG.E.64 R16, desc[UR6][R4.64+0x300] ;  /* 0x0003000604107981 */ /* 0x008ee8000c1e1b00 */
[----:B------:R-:W5:Y:S04]  /*00f0*/  LDG.E.64 R62, desc[UR6][R14.64] ;  /* 0x000000060e3e7981 */ /* 0x000f68000c1e1b00 */
[----:B------:R-:W5:Y:S04]  /*0100*/  LDG.E.64 R42, desc[UR6][R14.64+0x100] ;  /* 0x000100060e2a7981 */ /* 0x000f68000c1e1b00 */
[----:B------:R-:W5:Y:S04]  /*0110*/  LDG.E.64 R40, desc[UR6][R14.64+0x200] ;  /* 0x000200060e287981 */ /* 0x000f68000c1e1b00 */
[----:B------:R-:W5:Y:S01]  /*0120*/  LDG.E.64 R74, desc[UR6][R14.64+0x300] ;  /* 0x000300060e4a7981 */ /* 0x000f62000c1e1b00 */
[----:B0-----:R-:W-:Y:S01]  /*0130*/  USHF.L.U32 UR4, UR4, 0x2, URZ ;  /* 0x0000000204047899 */ /* 0x001fe200080006ff */
[----:B------:R-:W-:-:S02]  /*0140*/  SHF.R.U32.HI R0, RZ, 0x5, R0 ;  /* 0x00000005ff007819 */ /* 0x000fc40000011600 */
[----:B------:R-:W5:Y:S01]  /*0150*/  LDG.E.64 R24, desc[UR6][R4.64] ;  /* 0x0000000604187981 */ /* 0x000f62000c1e1b00 */
[----:B--2---:R-:W-:-:S03]  /*0160*/  @P0 IMAD.WIDE.U32 R12, R2, 0x8, R12 ;  /* 0x00000008020c0825 */ /* 0x004fc600078e000c */
[----:B------:R-:W5:Y:S04]  /*0170*/  LDG.E.64 R22, desc[UR6][R4.64+0x100] ;  /* 0x0001000604167981 */ /* 0x000f68000c1e1b00 */
[----:B------:R-:W5:Y:S04]  /*0180*/  @P0 LDG.E.64 R56, desc[UR6][R12.64] ;  /* 0x000000060c380981 */ /* 0x000f68000c1e1b00 */
[----:B------:R-:W5:Y:S04]  /*0190*/  @P0 LDG.E.64 R6, desc[UR6][R12.64+0x100] ;  /* 0x000100060c060981 */ /* 0x000f68000c1e1b00 */
[----:B------:R-:W5:Y:S04]  /*01a0*/  @P0 LDG.E.64 R8, desc[UR6][R12.64+0x200] ;  /* 0x000200060c080981 */ /* 0x000f68000c1e1b00 */
[----:B------:R-:W5:Y:S01]  /*01b0*/  @P0 LDG.E.64 R10, desc[UR6][R12.64+0x300] ;  /* 0x000300060c0a0981 */ /* 0x000f62000c1e1b00 */
[----:B------:R-:W-:-:S03]  /*01c0*/  LOP3.LUT R0, R0, UR4, RZ, 0xfc, !PT ;  /* 0x0000000400007c12 */ /* 0x000fc6000f8efcff */
[----:B------:R3:W5:Y:S01]  /*01d0*/  LDG.E.64 R20, desc[UR6][R4.64+0x200] ;  /* 0x0002000604147981 */ /* 0x000762000c1e1b00 */
[----:B-1----:R-:W-:Y:S02]  /*01e0*/  ISETP.GE.AND P1, PT, R0, UR5, PT ;  /* 0x0000000500007c0c */ /* 0x002fe4000bf26270 */
[----:B---3--:R-:W-:Y:S02]  /*01f0*/  @P0 MOV R4, R16 ;  /* 0x0000001000040202 */ /* 0x008fe40000000f00 */
[----:B------:R-:W-:-:S09]  /*0200*/  @P0 MOV R5, R17 ;  /* 0x0000001100050202 */ /* 0x000fd20000000f00 */
[----:B------:R-:W-:Y:S05]  /*0210*/  @P1 EXIT ;  /* 0x000000000000194d */ /* 0x000fea0003800000 */
[----:B------:R-:W0:Y:S01]  /*0220*/  LDCU.64 UR4, c[0x0][0x3e0] ;  /* 0x00007c00ff0477ac */ /* 0x000e220008000a00 */
[----:B-----5:R-:W-:Y:S02]  /*0230*/  MOV R3, R24 ;  /* 0x0000001800037202 */ /* 0x020fe40000000f00 */
[----:B------:R-:W-:Y:S02]  /*0240*/  @!P0 CS2R R56, SRZ ;  /* 0x0000000000388805 */ /* 0x000fe4000001ff00 */
[----:B------:R-:W-:Y:S02]  /*0250*/  MOV R13, R62 ;  /* 0x0000003e000d7202 */ /* 0x000fe40000000f00 */
[----:B------:R-:W-:Y:S02]  /*0260*/  @!P0 CS2R R6, SRZ ;  /* 0x0000000000068805 */ /* 0x000fe4000001ff00 */
[----:B------:R-:W-:Y:S02]  /*0270*/  MOV R14, R63 ;  /* 0x0000003f000e7202 */ /* 0x000fe40000000f00 */
[----:B------:R-:W-:-:S02]  /*0280*/  @!P0 CS2R R8, SRZ ;  /* 0x0000000000088805 */ /* 0x000fc4000001ff00 */
[----:B------:R-:W-:Y:S02]  /*0290*/  MOV R15, R22 ;  /* 0x00000016000f7202 */ /* 0x000fe40000000f00 */
[----:B------:R-:W-:Y:S02]  /*02a0*/  @!P0 CS2R R10, SRZ ;  /* 0x00000000000a8805 */ /* 0x000fe4000001ff00 */
[----:B------:R-:W-:Y:S02]  /*02b0*/  PRMT R73, R3, 0x7610, R73 ;  /* 0x0000761003497816 */ /* 0x000fe40000000049 */
[----:B------:R-:W-:Y:S02]  /*02c0*/  MOV R3, R25 ;  /* 0x0000001900037202 */ /* 0x000fe40000000f00 */
[----:B------:R-:W-:Y:S02]  /*02d0*/  PRMT R69, R14, 0x5410, R13 ;  /* 0x000054100e457816 */ /* 0x000fe4000000000d */
[----:B------:R-:W-:-:S02]  /*02e0*/  @!P0 MOV R4, R16 ;  /* 0x0000001000048202 */ /* 0x000fc40000000f00 */
[----:B------:R-:W-:Y:S01]  /*02f0*/  PRMT R13, R15, 0x7610, R13 ;  /* 0x000076100f0d7816 */ /* 0x000fe2000000000d */
[----:B0-----:R-:W-:Y:S01]  /*0300*/  UISETP.NE.U32.AND UP0, UPT, UR4, URZ, UPT ;  /* 0x000000ff0400728c */ /* 0x001fe2000bf05070 */
[----:B------:R-:W-:Y:S01]  /*0310*/  @!P0 MOV R5, R17 ;  /* 0x0000001100058202 */ /* 0x000fe20000000f00 */
[----:B------:R-:W0:Y:S01]  /*0320*/  LDCU.U8 UR4, c[0x0][0x410] ;  /* 0x00008200ff0477ac */ /* 0x000e220008000000 */
[----:B------:R-:W-:Y:S02]  /*0330*/  MOV R15, R42 ;  /* 0x0000002a000f7202 */ /* 0x000fe40000000f00 */
[----:B------:R-:W-:Y:S01]  /*0340*/  MOV R16, R43 ;  /* 0x0000002b00107202 */ /* 0x000fe20000000f00 */
[----:B------:R-:W-:Y:S01]  /*0350*/  UISETP.NE.AND.EX UP0, UPT, UR5, URZ, UPT, UP0 ;  /* 0x000000ff0500728c */ /* 0x000fe2000bf05300 */
[----:B------:R-:W-:Y:S02]  /*0360*/  PRMT R12, R3, 0x7610, R12 ;  /* 0x00007610030c7816 */ /* 0x000fe4000000000c */
[----:B------:R-:W-:-:S02]  /*0370*/  MOV R17, R20 ;  /* 0x0000001400117202 */ /* 0x000fc40000000f00 */
[----:B------:R-:W-:Y:S02]  /*0380*/  MOV R3, R23 ;  /* 0x0000001700037202 */ /* 0x000fe40000000f00 */
[--C-:B------:R-:W-:Y:S02]  /*0390*/  PRMT R68, R16, 0x5410, R15.reuse ;  /* 0x0000541010447816 */ /* 0x100fe4000000000f */
[----:B------:R-:W-:Y:S02]  /*03a0*/  PRMT R15, R17, 0x7610, R15 ;  /* 0x00007610110f7816 */ /* 0x000fe4000000000f */
[----:B------:R-:W-:Y:S02]  /*03b0*/  PRMT R14, R3, 0x7610, R14 ;  /* 0x00007610030e7816 */ /* 0x000fe4000000000e */
[----:B------:R-:W-:Y:S02]  /*03c0*/  MOV R17, R40 ;  /* 0x0000002800117202 */ /* 0x000fe40000000f00 */
[----:B------:R-:W-:-:S02]  /*03d0*/  MOV R18, R41 ;  /* 0x0000002900127202 */ /* 0x000fc40000000f00 */
[----:B------:R-:W-:Y:S02]  /*03e0*/  MOV R3, R21 ;  /* 0x0000001500037202 */ /* 0x000fe40000000f00 */
[----:B------:R-:W-:Y:S02]  /*03f0*/  MOV R19, R4 ;  /* 0x0000000400137202 */ /* 0x000fe40000000f00 */
[--C-:B------:R-:W-:Y:S02]  /*0400*/  PRMT R67, R18, 0x5410, R17.reuse ;  /* 0x0000541012437816 */ /* 0x100fe40000000011 */
[----:B------:R-:W-:Y:S02]  /*0410*/  PRMT R16, R3, 0x7610, R16 ;  /* 0x0000761003107816 */ /* 0x000fe40000000010 */
[----:B------:R-:W-:Y:S02]  /*0420*/  PRMT R17, R19, 0x7610, R17 ;  /* 0x0000761013117816 */ /* 0x000fe40000000011 */
[----:B------:R-:W-:-:S02]  /*0430*/  MOV R3, R5 ;  /* 0x0000000500037202 */ /* 0x000fc40000000f00 */
[----:B------:R-:W-:Y:S02]  /*0440*/  MOV R19, R74 ;  /* 0x0000004a00137202 */ /* 0x000fe40000000f00 */
[----:B------:R-:W-:Y:S02]  /*0450*/  MOV R26, R75 ;  /* 0x0000004b001a7202 */ /* 0x000fe40000000f00 */
[----:B------:R-:W-:Y:S02]  /*0460*/  PRMT R18, R3, 0x7610, R18 ;  /* 0x0000761003127816 */ /* 0x000fe40000000012 */
[----:B------:R-:W-:Y:S01]  /*0470*/  PRMT R61, R26, 0x5410, R19 ;  /* 0x000054101a3d7816 */ /* 0x000fe20000000013 */
[----:B0-----:R-:W-:Y:S06]  /*0480*/  BRA.U UP0, `(.L_x_16099) ;  /* 0x00000011009c7547 */ /* 0x001fec000b800000 */
[----:B------:R-:W0:Y:S01]  /*0490*/  LDCU.64 UR8, c[0x0][0x3a0] ;  /* 0x00007400ff0877ac */ /* 0x000e220008000a00 */
[----:B------:R-:W-:Y:S01]  /*04a0*/  SHF.R.U64 R70, R56, 0x10, R57 ;  /* 0x0000001038467819 */ /* 0x000fe20000001239 */
        /* <DEDUP_REMOVED lines=31> */
[----:B0-----:R-:W-:Y:S01]  /*06a0*/  ISETP.NE.U32.AND P0, PT, RZ, UR8, PT ;  /* 0x00000008ff007c0c */ /* 0x001fe2000bf05070 */
[----:B------:R-:W-:Y:S01]  /*06b0*/  HADD2.F32 R71, -RZ, R71.H0_H0 ;  /* 0x20000047ff477230 */ /* 0x000fe20000004100 */
[----:B------:R-:W0:Y:S01]  /*06c0*/  LDCU UR5, c[0x0][0x388] ;  /* 0x00007100ff0577ac */ /* 0x000e220008000800 */
[----:B------:R-:W-:Y:S01]  /*06d0*/  HADD2.F32 R39, -RZ, R39.H0_H0 ;  /* 0x20000027ff277230 */ /* 0x000fe20000004100 */
[----:B------:R-:W-:Y:S01]  /*06e0*/  ISETP.NE.AND.EX P0, PT, RZ, UR9, PT, P0 ;  /* 0x00000009ff007c0c */ /* 0x000fe2000bf05300 */
[----:B------:R-:W-:Y:S01]  /*06f0*/  HADD2.F32 R44, -RZ, R44.H0_H0 ;  /* 0x2000002cff2c7230 */ /* 0x000fe20000004100 */
[----:B------:R-:W1:Y:S01]  /*0700*/  LDCU UR8, c[0x0][0x448] ;  /* 0x00008900ff0877ac */ /* 0x000e620008000800 */
        /* <DEDUP_REMOVED lines=11> */
[----:B------:R-:W-:Y:S02]  /*07c0*/  HADD2.F32 R55, -RZ, R55.H0_H0 ;  /* 0x20000037ff377230 */ /* 0x000fe40000004100 */
[----:B01----:R-:W-:-:S07]  /*07d0*/  HADD2.F32 R56, -RZ, R56.H0_H0 ;  /* 0x20000038ff387230 */ /* 0x003fce0000004100 */
.L_x_16101:
[----:B------:R-:W0:Y:S01]  /*07e0*/  LDC.64 R24, c[0x0][0x390] ;  /* 0x0000e400ff187b82 */ /* 0x000e220000000a00 */
[----:B-1----:R-:W-:-:S05]  /*07f0*/  IMAD R10, R0, UR5, RZ ;  /* 0x00000005000a7c24 */ /* 0x002fca000f8e02ff */
[----:B------:R-:W-:Y:S02]  /*0800*/  SHF.R.S32.HI R11, RZ, 0x1f, R10 ;  /* 0x0000001fff0b7819 */ /* 0x000fe4000001140a */
[----:B------:R-:W1:Y:S02]  /*0810*/  @P0 LDC.64 R8, c[0x0][0x3a0] ;  /* 0x0000e800ff080b82 */ /* 0x000e640000000a00 */
[----:B------:R-:W-:-:S04]  /*0820*/  LEA.HI R11, R11, R10, RZ, 0x2 ;  /* 0x0000000a0b0b7211 */ /* 0x000fc800078f10ff */
[----:B------:R-:W-:Y:S02]  /*0830*/  LEA.HI.SX32 R77, R11, R2, 0x1e ;  /* 0x000000020b4d7211 */ /* 0x000fe400078ff2ff */
[----:B------:R-:W2:Y:S03]  /*0840*/  LDC.64 R58, c[0x0][0x3a8] ;  /* 0x0000ea00ff3a7b82 */ /* 0x000ea60000000a00 */
[----:B0-----:R-:W-:-:S05]  /*0850*/  IMAD.WIDE.U32 R12, R77, 0x10, R24 ;  /* 0x000000104d0c7825 */ /* 0x001fca00078e0018 */
[----:B------:R-:W0:Y:S01]  /*0860*/  @P0 LDC.64 R16, c[0x0][0x3a0] ;  /* 0x0000e800ff100b82 */ /* 0x000e220000000a00 */
[----:B------:R-:W3:Y:S01]  /*0870*/  LDG.E.128 R12, desc[UR6][R12.64] ;  /* 0x000000060c0c7981 */ /* 0x000ee2000c1e1d00 */
[----:B-1----:R-:W-:-:S05]  /*0880*/  @P0 IMAD.WIDE.U32 R8, R77, 0x10, R8 ;  /* 0x000000104d080825 */ /* 0x002fca00078e0008 */
[----:B------:R-:W3:Y:S01]  /*0890*/  @P0 LDG.E.128 R4, desc[UR6][R8.64] ;  /* 0x0000000608040981 */ /* 0x000ee2000c1e1d00 */
[--C-:B------:R-:W-:Y:S02]  /*08a0*/  SHF.R.U64 R18, R62, 0x10, R63.reuse ;  /* 0x000000103e127819 */ /* 0x100fe4000000123f */
[----:B------:R-:W-:Y:S01]  /*08b0*/  SHF.R.U32.HI R20, RZ, 0x10, R63 ;  /* 0x00000010ff147819 */ /* 0x000fe2000001163f */
[--C-:B------:R-:W-:Y:S02]  /*08c0*/  HADD2.F32 R11, -RZ, R69.reuse.H1_H1 ;  /* 0x30000045ff0b7230 */ /* 0x100fe40000004100 */
[----:B------:R-:W-:Y:S02]  /*08d0*/  HADD2.F32 R18, -RZ, R18.H0_H0 ;  /* 0x20000012ff127230 */ /* 0x000fe40000004100 */
[----:B------:R-:W-:Y:S02]  /*08e0*/  HADD2.F32 R19, -RZ, R69.H0_H0 ;  /* 0x20000045ff137230 */ /* 0x000fe40000004100 */
[----:B------:R-:W-:Y:S01]  /*08f0*/  HADD2.F32 R20, -RZ, R20.H0_H0 ;  /* 0x20000014ff147230 */ /* 0x000fe20000004100 */
[----:B------:R-:W-:-:S05]  /*0900*/  IADD3 R76, PT, PT, R77, 0x20, RZ ;  /* 0x000000204d4c7810 */ /* 0x000fca0007ffe0ff */
[----:B0-----:R-:W-:-:S04]  /*0910*/  @P0 IMAD.WIDE.U32 R16, R76, 0x10, R16 ;  /* 0x000000104c100825 */ /* 0x001fc800078e0010 */
[CC--:B---3--:R-:W-:Y:S01]  /*0920*/  @P0 FFMA.FTZ R8, R12.reuse, R11.reuse, R4 ;  /* 0x0000000b0c080223 */ /* 0x0c8fe20000010004 */
[----:B------:R-:W-:Y:S01]  /*0930*/  @!P0 FMUL.FTZ R8, R12, R11 ;  /* 0x0000000b0c088220 */ /* 0x000fe20000410000 */
[----:B------:R-:W-:Y:S01]  /*0940*/  @P0 FFMA.FTZ R9, R13, R18, R5 ;  /* 0x000000120d090223 */ /* 0x000fe20000010005 */
[CC--:B------:R-:W-:Y:S01]  /*0950*/  @P0 FFMA.FTZ R10, R14.reuse, R19.reuse, R6 ;  /* 0x000000130e0a0223 */ /* 0x0c0fe20000010006 */
[----:B------:R-:W-:Y:S01]  /*0960*/  @P0 FFMA.FTZ R11, R15, R20, R7 ;  /* 0x000000140f0b0223 */ /* 0x000fe20000010007 */
[----:B------:R-:W-:Y:S01]  /*0970*/  @!P0 FMUL.FTZ R9, R13, R18 ;  /* 0x000000120d098220 */ /* 0x000fe20000410000 */
[----:B------:R-:W-:Y:S01]  /*0980*/  @!P0 FMUL.FTZ R10, R14, R19 ;  /* 0x000000130e0a8220 */ /* 0x000fe20000410000 */
[----:B------:R-:W-:Y:S01]  /*0990*/  @!P0 FMUL.FTZ R11, R15, R20 ;  /* 0x000000140f0b8220 */ /* 0x000fe20000410000 */
[----:B--2---:R-:W-:Y:S01]  /*09a0*/  IMAD.WIDE.U32 R12, R77, 0x10, R58 ;  /* 0x000000104d0c7825 */ /* 0x004fe200078e003a */
[----:B------:R-:W0:Y:S03]  /*09b0*/  @P0 LDC.64 R20, c[0x0][0x3a0] ;  /* 0x0000e800ff140b82 */ /* 0x000e260000000a00 */
[----:B------:R-:W-:Y:S01]  /*09c0*/  IMAD.WIDE.U32 R18, R76, 0x10, R24 ;  /* 0x000000104c127825 */ /* 0x000fe200078e0018 */
[----:B------:R1:W-:Y:S04]  /*09d0*/  STG.E.128 desc[UR6][R12.64], R8 ;  /* 0x000000080c007986 */ /* 0x0003e8000c101d06 */
[----:B------:R-:W1:Y:S04]  /*09e0*/  @P0 LDG.E.128 R4, desc[UR6][R16.64] ;  /* 0x0000000610040981 */ /* 0x000e68000c1e1d00 */
[----:B------:R-:W1:Y:S01]  /*09f0*/  LDG.E.128 R16, desc[UR6][R18.64] ;  /* 0x0000000612107981 */ /* 0x000e62000c1e1d00 */
[----:B------:R-:W-:-:S02]  /*0a00*/  SHF.R.U64 R22, R42, 0x10, R43 ;  /* 0x000000102a167819 */ /* 0x000fc4000000122b */
[----:B------:R-:W-:Y:S01]  /*0a10*/  SHF.R.U32.HI R26, RZ, 0x10, R43 ;  /* 0x00000010ff1a7819 */ /* 0x000fe2000001162b */
[----:B------:R-:W-:Y:S02]  /*0a20*/  HADD2.F32 R15, -RZ, R68.H1_H1 ;  /* 0x30000044ff0f7230 */ /* 0x000fe40000004100 */
[----:B------:R-:W-:Y:S02]  /*0a30*/  HADD2.F32 R22, -RZ, R22.H0_H0 ;  /* 0x20000016ff167230 */ /* 0x000fe40000004100 */
[----:B------:R-:W-:Y:S02]  /*0a40*/  HADD2.F32 R23, -RZ, R68.H0_H0 ;  /* 0x20000044ff177230 */ /* 0x000fe40000004100 */
[----:B------:R-:W-:Y:S01]  /*0a50*/  HADD2.F32 R26, -RZ, R26.H0_H0 ;  /* 0x2000001aff1a7230 */ /* 0x000fe20000004100 */
[----:B------:R-:W-:-:S05]  /*0a60*/  IADD3 R78, PT, PT, R77, 0x40, RZ ;  /* 0x000000404d4e7810 */ /* 0x000fca0007ffe0ff */
[----:B0-----:R-:W-:-:S04]  /*0a70*/  @P0 IMAD.WIDE.U32 R20, R78, 0x10, R20 ;  /* 0x000000104e140825 */ /* 0x001fc800078e0014 */
[CC--:B-1----:R-:W-:Y:S01]  /*0a80*/  @P0 FFMA.FTZ R12, R16.reuse, R15.reuse, R4 ;  /* 0x0000000f100c0223 */ /* 0x0c2fe20000010004 */
[----:B------:R-:W-:Y:S01]  /*0a90*/  @!P0 FMUL.FTZ R12, R16, R15 ;  /* 0x0000000f100c8220 */ /* 0x000fe20000410000 */
[----:B------:R-:W-:Y:S01]  /*0aa0*/  @P0 FFMA.FTZ R13, R17, R22, R5 ;  /* 0x00000016110d0223 */ /* 0x000fe20000010005 */
[CC--:B------:R-:W-:Y:S01]  /*0ab0*/  @P0 FFMA.FTZ R14, R18.reuse, R23.reuse, R6 ;  /* 0x00000017120e0223 */ /* 0x0c0fe20000010006 */
[----:B------:R-:W-:Y:S01]  /*0ac0*/  @P0 FFMA.FTZ R15, R19, R26, R7 ;  /* 0x0000001a130f0223 */ /* 0x000fe20000010007 */
[----:B------:R-:W-:Y:S01]  /*0ad0*/  @!P0 FMUL.FTZ R13, R17, R22 ;  /* 0x00000016110d8220 */ /* 0x000fe20000410000 */
[----:B------:R-:W-:Y:S01]  /*0ae0*/  @!P0 FMUL.FTZ R14, R18, R23 ;  /* 0x00000017120e8220 */ /* 0x000fe20000410000 */
[----:B------:R-:W-:Y:S01]  /*0af0*/  @!P0 FMUL.FTZ R15, R19, R26 ;  /* 0x0000001a130f8220 */ /* 0x000fe20000410000 */
[----:B------:R-:W-:Y:S01]  /*0b00*/  IMAD.WIDE.U32 R16, R76, 0x10, R58 ;  /* 0x000000104c107825 */ /* 0x000fe200078e003a */
[----:B------:R-:W0:Y:S03]  /*0b10*/  @P0 LDC.64 R26, c[0x0][0x3a0] ;  /* 0x0000e800ff1a0b82 */ /* 0x000e260000000a00 */
[----:B------:R-:W-:Y:S01]  /*0b20*/  IMAD.WIDE.U32 R22, R78, 0x10, R24 ;  /* 0x000000104e167825 */ /* 0x000fe200078e0018 */
[----:B------:R1:W-:Y:S04]  /*0b30*/  STG.E.128 desc[UR6][R16.64], R12 ;  /* 0x0000000c10007986 */ /* 0x0003e8000c101d06 */
[----:B------:R-:W1:Y:S04]  /*0b40*/  @P0 LDG.E.128 R4, desc[UR6][R20.64] ;  /* 0x0000000614040981 */ /* 0x000e68000c1e1d00 */
[----:B------:R-:W1:Y:S01]  /*0b50*/  LDG.E.128 R20, desc[UR6][R22.64] ;  /* 0x0000000616147981 */ /* 0x000e62000c1e1d00 */
[----:B------:R-:W-:-:S02]  /*0b60*/  SHF.R.U64 R64, R40, 0x10, R41 ;  /* 0x0000001028407819 */ /* 0x000fc40000001229 */
[----:B------:R-:W-:Y:S01]  /*0b70*/  SHF.R.U32.HI R66, RZ, 0x10, R41 ;  /* 0x00000010ff427819 */ /* 0x000fe20000011629 */
[--C-:B------:R-:W-:Y:S02]  /*0b80*/  HADD2.F32 R19, -RZ, R67.reuse.H1_H1 ;  /* 0x30000043ff137230 */ /* 0x100fe40000004100 */
[----:B------:R-:W-:Y:S02]  /*0b90*/  HADD2.F32 R64, -RZ, R64.H0_H0 ;  /* 0x20000040ff407230 */ /* 0x000fe40000004100 */
[----:B------:R-:W-:Y:S02]  /*0ba0*/  HADD2.F32 R65, -RZ, R67.H0_H0 ;  /* 0x20000043ff417230 */ /* 0x000fe40000004100 */
[----:B------:R-:W-:Y:S01]  /*0bb0*/  HADD2.F32 R66, -RZ, R66.H0_H0 ;  /* 0x20000042ff427230 */ /* 0x000fe20000004100 */
[----:B------:R-:W-:-:S05]  /*0bc0*/  IADD3 R79, PT, PT, R77, 0x60, RZ ;  /* 0x000000604d4f7810 */ /* 0x000fca0007ffe0ff */
[----:B0-----:R-:W-:-:S04]  /*0bd0*/  @P0 IMAD.WIDE.U32 R26, R79, 0x10, R26 ;  /* 0x000000104f1a0825 */ /* 0x001fc800078e001a */
[----:B------:R-:W-:-:S04]  /*0be0*/  IMAD.WIDE.U32 R24, R79, 0x10, R24 ;  /* 0x000000104f187825 */ /* 0x000fc800078e0018 */
        /* <DEDUP_REMOVED lines=8> */
[----:B------:R-:W-:-:S05]  /*0c70*/  IMAD.WIDE.U32 R20, R78, 0x10, R58 ;  /* 0x000000104e147825 */ /* 0x000fca00078e003a */
[----:B------:R0:W-:Y:S04]  /*0c80*/  STG.E.128 desc[UR6][R20.64], R16 ;  /* 0x0000001014007986 */ /* 0x0001e8000c101d06 */
[----:B------:R-:W0:Y:S04]  /*0c90*/  @P0 LDG.E.128 R4, desc[UR6][R26.64] ;  /* 0x000000061a040981 */ /* 0x000e28000c1e1d00 */
[----:B------:R-:W0:Y:S01]  /*0ca0*/  LDG.E.128 R24, desc[UR6][R24.64] ;  /* 0x0000000618187981 */ /* 0x000e22000c1e1d00 */
[----:B------:R-:W-:-:S04]  /*0cb0*/  FADD.FTZ R22, RZ, R8 ;  /* 0x00000008ff167221 */ /* 0x000fc80000010000 */
[----:B------:R-:W-:-:S04]  /*0cc0*/  FADD.FTZ R23, R22, R9 ;  /* 0x0000000916177221 */ /* 0x000fc80000010000 */
[----:B------:R-:W-:-:S04]  /*0cd0*/  FADD.FTZ R22, R23, R10 ;  /* 0x0000000a17167221 */ /* 0x000fc80000010000 */
[----:B------:R-:W-:-:S04]  /*0ce0*/  FADD.FTZ R23, R22, R11 ;  /* 0x0000000b16177221 */ /* 0x000fc80000010000 */
[----:B------:R-:W-:-:S04]  /*0cf0*/  FADD.FTZ R22, R23, R12 ;  /* 0x0000000c17167221 */ /* 0x000fc80000010000 */
[----:B------:R-:W-:Y:S01]  /*0d00*/  FADD.FTZ R65, R22, R13 ;  /* 0x0000000d16417221 */ /* 0x000fe20000010000 */
[--C-:B------:R-:W-:Y:S01]  /*0d10*/  SHF.R.U64 R64, R74, 0x10, R75.reuse ;  /* 0x000000104a407819 */ /* 0x100fe2000000124b */
[--C-:B------:R-:W-:Y:S01]  /*0d20*/  HADD2.F32 R23, -RZ, R61.reuse.H1_H1 ;  /* 0x3000003dff177230 */ /* 0x100fe20000004100 */
[----:B------:R-:W-:Y:S01]  /*0d30*/  SHF.R.U32.HI R66, RZ, 0x10, R75 ;  /* 0x00000010ff427819 */ /* 0x000fe2000001164b */
[----:B------:R-:W-:Y:S01]  /*0d40*/  FADD.FTZ R22, R65, R14 ;  /* 0x0000000e41167221 */ /* 0x000fe20000010000 */
[----:B------:R-:W-:Y:S02]  /*0d50*/  HADD2.F32 R65, -RZ, R61.H0_H0 ;  /* 0x2000003dff417230 */ /* 0x000fe40000004100 */
[----:B------:R-:W-:Y:S02]  /*0d60*/  HADD2.F32 R64, -RZ, R64.H0_H0 ;  /* 0x20000040ff407230 */ /* 0x000fe40000004100 */
[----:B------:R-:W-:Y:S01]  /*0d70*/  FADD.FTZ R81, R22, R15 ;  /* 0x0000000f16517221 */ /* 0x000fe20000010000 */
[----:B------:R-:W-:-:S02]  /*0d80*/  HADD2.F32 R66, -RZ, R66.H0_H0 ;  /* 0x20000042ff427230 */ /* 0x000fc40000004100 */
[----:B------:R-:W-:Y:S01]  /*0d90*/  IMAD.WIDE.U32 R58, R79, 0x10, R58 ;  /* 0x000000104f3a7825 */ /* 0x000fe200078e003a */
[----:B------:R-:W-:Y:S01]  /*0da0*/  UMOV UR9, 0xffffffff ;  /* 0xffffffff00097882 */ /* 0x000fe20000000000 */
[----:B------:R-:W-:Y:S02]  /*0db0*/  ISETP.NE.AND P1, PT, R2, RZ, PT ;  /* 0x000000ff0200720c */ /* 0x000fe40003f25270 */
[CC--:B0-----:R-:W-:Y:S01]  /*0dc0*/  @P0 FFMA.FTZ R20, R24.reuse, R23.reuse, R4 ;  /* 0x0000001718140223 */ /* 0x0c1fe20000010004 */
[----:B------:R-:W-:Y:S01]  /*0dd0*/  @!P0 FMUL.FTZ R20, R24, R23 ;  /* 0x0000001718148220 */ /* 0x000fe20000410000 */
[----:B------:R-:W-:Y:S01]  /*0de0*/  FADD.FTZ R24, R81, R16 ;  /* 0x0000001051187221 */ /* 0x000fe20000010000 */
[----:B------:R-:W-:Y:S01]  /*0df0*/  @P0 FFMA.FTZ R21, R25, R64, R5 ;  /* 0x0000004019150223 */ /* 0x000fe20000010005 */
[CC--:B------:R-:W-:Y:S01]  /*0e00*/  @P0 FFMA.FTZ R22, R26.reuse, R65.reuse, R6 ;  /* 0x000000411a160223 */ /* 0x0c0fe20000010006 */
[----:B------:R-:W-:Y:S01]  /*0e10*/  @P0 FFMA.FTZ R23, R27, R66, R7 ;  /* 0x000000421b170223 */ /* 0x000fe20000010007 */
[----:B------:R-:W-:Y:S01]  /*0e20*/  @!P0 FMUL.FTZ R21, R25, R64 ;  /* 0x0000004019158220 */ /* 0x000fe20000410000 */
[----:B------:R-:W-:Y:S01]  /*0e30*/  @!P0 FMUL.FTZ R22, R26, R65 ;  /* 0x000000411a168220 */ /* 0x000fe20000410000 */
[----:B------:R-:W-:Y:S01]  /*0e40*/  @!P0 FMUL.FTZ R23, R27, R66 ;  /* 0x000000421b178220 */ /* 0x000fe20000410000 */
[----:B------:R-:W-:-:S04]  /*0e50*/  FADD.FTZ R25, R24, R17 ;  /* 0x0000001118197221 */ /* 0x000fc80000010000 */
        /* <DEDUP_REMOVED lines=61> */
.L_x_16122:
[----:B------:R-:W2:Y:S01]  /*1230*/  @!P1 LDC.64 R26, c[0x0][0x3c0] ;  /* 0x0000f000ff1a9b82 */ /* 0x000ea20000000a00 */
[----:B------:R-:W-:Y:S01]  /*1240*/  ISETP.NE.AND P3, PT, R2, RZ, PT ;  /* 0x000000ff0200720c */ /* 0x000fe20003f65270 */
[----:B------:R-:W-:Y:S01]  /*1250*/  FMUL.FTZ R25, R24, R24 ;  /* 0x0000001818197220 */ /* 0x000fe20000410000 */
[----:B01----:R-:W-:Y:S01]  /*1260*/  FADD.FTZ R81, R81, R66 ;  /* 0x0000004251517221 */ /* 0x003fe20000010000 */
[----:B------:R-:W-:-:S03]  /*1270*/  ISETP.NE.AND P2, PT, RZ, UR4, PT ;  /* 0x00000004ff007c0c */ /* 0x000fc6000bf45270 */
[----:B------:R-:W-:Y:S01]  /*1280*/  FFMA.FTZ R80, R81, R80, UR8 ;  /* 0x0000000851507e23 */ /* 0x000fe20008010050 */
[----:B------:R-:W-:Y:S01]  /*1290*/  FSEL R59, R25, RZ, P2 ;  /* 0x000000ff193b7208 */ /* 0x000fe20001000000 */
[----:B------:R-:W0:Y:S01]  /*12a0*/  LDC.64 R82, c[0x0][0x428] ;  /* 0x00010a00ff527b82 */ /* 0x000e220000000a00 */
[----:B------:R-:W-:-:S03]  /*12b0*/  FSEL R25, R24, RZ, !P2 ;  /* 0x000000ff18197208 */ /* 0x000fc60005000000 */
[----:B------:R-:W-:Y:S02]  /*12c0*/  FADD.FTZ R59, R80, R59 ;  /* 0x0000003b503b7221 */ /* 0x000fe40000010000 */
[C---:B------:R-:W-:Y:S01]  /*12d0*/  FADD.FTZ R8, -R25.reuse, R8 ;  /* 0x0000000819087221 */ /* 0x040fe20000010100 */
[C---:B------:R-:W-:Y:S01]  /*12e0*/  FADD.FTZ R9, -R25.reuse, R9 ;  /* 0x0000000919097221 */ /* 0x040fe20000010100 */
[----:B------:R-:W1:Y:S01]  /*12f0*/  @!P3 LDC.64 R80, c[0x0][0x3c8] ;  /* 0x0000f200ff50bb82 */ /* 0x000e620000000a00 */
[----:B------:R-:W3:Y:S01]  /*1300*/  MUFU.RSQ R66, R59 ;  /* 0x0000003b00427308 */ /* 0x000ee20000001400 */
[C---:B------:R-:W-:Y:S01]  /*1310*/  FADD.FTZ R10, -R25.reuse, R10 ;  /* 0x0000000a190a7221 */ /* 0x040fe20000010100 */
[C---:B------:R-:W-:Y:S01]  /*1320*/  FADD.FTZ R11, -R25.reuse, R11 ;  /* 0x0000000b190b7221 */ /* 0x040fe20000010100 */
[C---:B------:R-:W-:Y:S01]  /*1330*/  FADD.FTZ R12, -R25.reuse, R12 ;  /* 0x0000000c190c7221 */ /* 0x040fe20000010100 */
[C---:B------:R-:W-:Y:S01]  /*1340*/  FADD.FTZ R13, -R25.reuse, R13 ;  /* 0x0000000d190d7221 */ /* 0x040fe20000010100 */
[----:B------:R-:W-:Y:S01]  /*1350*/  FADD.FTZ R14, -R25, R14 ;  /* 0x0000000e190e7221 */ /* 0x000fe20000010100 */
[----:B--2---:R-:W-:-:S04]  /*1360*/  @!P1 IMAD.WIDE R26, R0, 0x4, R26 ;  /* 0x00000004001a9825 */ /* 0x004fc800078e021a */
        /* <DEDUP_REMOVED lines=9> */
[----:B------:R2:W-:Y:S01]  /*1400*/  @!P1 STG.E desc[UR6][R26.64], R24 ;  /* 0x000000181a009986 */ /* 0x0005e2000c101906 */
[----:B0-----:R-:W-:-:S04]  /*1410*/  IMAD.WIDE.U32 R64, R77, 0x10, R82 ;  /* 0x000000104d407825 */ /* 0x001fc800078e0052 */
[C---:B---3--:R-:W-:Y:S01]  /*1420*/  FMUL.FTZ R8, R66.reuse, R8 ;  /* 0x0000000842087220 */ /* 0x048fe20000410000 */
[C---:B------:R-:W-:Y:S01]  /*1430*/  FMUL.FTZ R9, R66.reuse, R9 ;  /* 0x0000000942097220 */ /* 0x040fe20000410000 */
[C---:B------:R-:W-:Y:S01]  /*1440*/  FMUL.FTZ R10, R66.reuse, R10 ;  /* 0x0000000a420a7220 */ /* 0x040fe20000410000 */
[----:B------:R-:W-:Y:S01]  /*1450*/  FMUL.FTZ R11, R66, R11 ;  /* 0x0000000b420b7220 */ /* 0x000fe20000410000 */
[----:B------:R-:W-:-:S04]  /*1460*/  IMAD.WIDE.U32 R58, R76, 0x10, R82 ;  /* 0x000000104c3a7825 */ /* 0x000fc800078e0052 */
[C---:B------:R-:W-:Y:S01]  /*1470*/  FMUL.FTZ R12, R66.reuse, R12 ;  /* 0x0000000c420c7220 */ /* 0x040fe20000410000 */
[C---:B------:R-:W-:Y:S01]  /*1480*/  FMUL.FTZ R13, R66.reuse, R13 ;  /* 0x0000000d420d7220 */ /* 0x040fe20000410000 */
[C---:B------:R-:W-:Y:S01]  /*1490*/  FMUL.FTZ R14, R66.reuse, R14 ;  /* 0x0000000e420e7220 */ /* 0x040fe20000410000 */
[C---:B------:R-:W-:Y:S01]  /*14a0*/  FMUL.FTZ R15, R66.reuse, R15 ;  /* 0x0000000f420f7220 */ /* 0x040fe20000410000 */
[--C-:B------:R-:W-:Y:S01]  /*14b0*/  IMAD.WIDE.U32 R76, R79, 0x10, R82.reuse ;  /* 0x000000104f4c7825 */ /* 0x100fe200078e0052 */
[----:B--2---:R-:W0:Y:S03]  /*14c0*/  LDC.64 R24, c[0x0][0x380] ;  /* 0x0000e000ff187b82 */ /* 0x004e260000000a00 */
[C---:B------:R-:W-:Y:S01]  /*14d0*/  FMUL.FTZ R16, R66.reuse, R16 ;  /* 0x0000001042107220 */ /* 0x040fe20000410000 */
[----:B------:R-:W-:Y:S01]  /*14e0*/  FMUL.FTZ R17, R66, R17 ;  /* 0x0000001142117220 */ /* 0x000fe20000410000 */
[----:B------:R-:W-:-:S04]  /*14f0*/  IMAD.WIDE.U32 R26, R78, 0x10, R82 ;  /* 0x000000104e1a7825 */ /* 0x000fc800078e0052 */
[C---:B------:R-:W-:Y:S01]  /*1500*/  FMUL.FTZ R18, R66.reuse, R18 ;  /* 0x0000001242127220 */ /* 0x040fe20000410000 */
[C---:B------:R-:W-:Y:S01]  /*1510*/  FMUL.FTZ R19, R66.reuse, R19 ;  /* 0x0000001342137220 */ /* 0x040fe20000410000 */
[----:B------:R-:W-:Y:S01]  /*1520*/  FMUL.FTZ R20, R66, R20 ;  /* 0x0000001442147220 */ /* 0x000fe20000410000 */
[----:B-1----:R-:W-:-:S04]  /*1530*/  @!P3 IMAD.WIDE R78, R0, 0x4, R80 ;  /* 0x00000004004eb825 */ /* 0x002fc800078e0250 */
        /* <DEDUP_REMOVED lines=19> */
[----:B------:R1:W-:Y:S01]  /*1670*/  @!P3 STG.E desc[UR6][R78.64], R66 ;  /* 0x000000424e00b986 */ /* 0x0003e2000c101906 */
[----:B0-----:R-:W-:-:S03]  /*1680*/  LEA R0, R24, R0, 0x2 ;  /* 0x0000000018007211 */ /* 0x001fc600078e10ff */
[----:B------:R1:W-:Y:S01]  /*1690*/  STG.E.128 desc[UR6][R64.64], R8 ;  /* 0x0000000840007986 */ /* 0x0003e2000c101d06 */
[----:B------:R-:W-:-:S03]  /*16a0*/  ISETP.GE.AND P1, PT, R0, R25, PT ;  /* 0x000000190000720c */ /* 0x000fc60003f26270 */
[----:B------:R1:W-:Y:S04]  /*16b0*/  STG.E.128 desc[UR6][R58.64], R12 ;  /* 0x0000000c3a007986 */ /* 0x0003e8000c101d06 */
[----:B------:R1:W-:Y:S04]  /*16c0*/  STG.E.128 desc[UR6][R26.64], R16 ;  /* 0x000000101a007986 */ /* 0x0003e8000c101d06 */
[----:B------:R1:W-:Y:S02]  /*16d0*/  STG.E.128 desc[UR6][R76.64], R20 ;  /* 0x000000144c007986 */ /* 0x0003e4000c101d06 */
[----:B------:R-:W-:Y:S05]  /*16e0*/  @!P1 BRA `(.L_x_16101) ;  /* 0xfffffff0003c9947 */ /* 0x000fea000383ffff */
[----:B------:R-:W-:Y:S05]  /*16f0*/  EXIT ;  /* 0x000000000000794d */ /* 0x000fea0003800000 */
.L_x_16099:
[----:B------:R-:W0:Y:S01]  /*1700*/  LDCU.64 UR8, c[0x0][0x3a0] ;  /* 0x00007400ff0877ac */ /* 0x000e220008000a00 */
        /* <DEDUP_REMOVED lines=8> */
[----:B------:R-:W-:Y:S01]  /*1790*/  SHF.R.U64 R53, R6, 0x10, R7 ;  /* 0x0000001006357819 */ /* 0x000fe20000001207 */
[----:B------:R-:W-:Y:S01]  /*17a0*/  HADD2.F32 R6, -RZ, R7.H0_H0 ;  /* 0x20000007ff067230 */ /* 0x000fe20000004100 */
        /* <DEDUP_REMOVED lines=26> */
[----:B0-----:R-:W-:Y:S01]  /*1950*/  ISETP.NE.U32.AND P0, PT, RZ, UR8, PT ;  /* 0x00000008ff007c0c */ /* 0x001fe2000bf05070 */
[----:B------:R-:W-:Y:S01]  /*1960*/  HADD2.F32 R45, -RZ, R45.H0_H0 ;  /* 0x2000002dff2d7230 */ /* 0x000fe20000004100 */
[----:B------:R-:W-:Y:S01]  /*1970*/  SHF.R.U32.HI R83, RZ, 0x10, R41 ;  /* 0x00000010ff537819 */ /* 0x000fe20000011629 */
[----:B------:R-:W-:Y:S01]  /*1980*/  HADD2.F32 R46, -RZ, R46.H0_H0 ;  /* 0x2000002eff2e7230 */ /* 0x000fe20000004100 */
[----:B------:R-:W-:Y:S01]  /*1990*/  PRMT R82, R82, 0x5410, R74 ;  /* 0x0000541052527816 */ /* 0x000fe2000000004a */
[----:B------:R-:W-:Y:S01]  /*19a0*/  HADD2.F32 R47, -RZ, R47.H0_H0 ;  /* 0x2000002fff2f7230 */ /* 0x000fe20000004100 */
[----:B------:R-:W-:Y:S01]  /*19b0*/  ISETP.NE.AND.EX P0, PT, RZ, UR9, PT, P0 ;  /* 0x00000009ff007c0c */ /* 0x000fe2000bf05300 */
[----:B------:R-:W-:Y:S01]  /*19c0*/  HADD2.F32 R48, -RZ, R48.H0_H0 ;  /* 0x20000030ff307230 */ /* 0x000fe20000004100 */
[----:B------:R-:W0:Y:S01]  /*19d0*/  LDCU UR5, c[0x0][0x388] ;  /* 0x00007100ff0577ac */ /* 0x000e220008000800 */
[----:B------:R-:W-:-:S02]  /*19e0*/  HADD2.F32 R49, -RZ, R49.H0_H0 ;  /* 0x20000031ff317230 */ /* 0x000fc40000004100 */
[----:B------:R-:W-:Y:S01]  /*19f0*/  HADD2.F32 R50, -RZ, R50.H0_H0 ;  /* 0x20000032ff327230 */ /* 0x000fe20000004100 */
[----:B------:R-:W1:Y:S01]  /*1a00*/  LDCU UR8, c[0x0][0x448] ;  /* 0x00008900ff0877ac */ /* 0x000e620008000800 */
[----:B------:R-:W-:Y:S02]  /*1a10*/  HADD2.F32 R51, -RZ, R51.H0_H0 ;  /* 0x20000033ff337230 */ /* 0x000fe40000004100 */
[----:B------:R-:W-:Y:S02]  /*1a20*/  HADD2.F32 R52, -RZ, R52.H0_H0 ;  /* 0x20000034ff347230 */ /* 0x000fe40000004100 */
[----:B------:R-:W-:Y:S02]  /*1a30*/  HADD2.F32 R53, -RZ, R53.H0_H0 ;  /* 0x20000035ff357230 */ /* 0x000fe40000004100 */
[----:B------:R-:W-:Y:S02]  /*1a40*/  HADD2.F32 R54, -RZ, R54.H0_H0 ;  /* 0x20000036ff367230 */ /* 0x000fe40000004100 */
[----:B------:R-:W-:-:S02]  /*1a50*/  HADD2.F32 R55, -RZ, R55.H0_H0 ;  /* 0x20000037ff377230 */ /* 0x000fc40000004100 */
[----:B------:R-:W-:Y:S02]  /*1a60*/  HADD2.F32 R56, -RZ, R56.H0_H0 ;  /* 0x20000038ff387230 */ /* 0x000fe40000004100 */
[----:B------:R-:W-:Y:S02]  /*1a70*/  HADD2.F32 R57, -RZ, R57.H0_H0 ;  /* 0x20000039ff397230 */ /* 0x000fe40000004100 */
[----:B0-----:R-:W-:-:S07]  /*1a80*/  HADD2.F32 R60, -RZ, R60.H0_H0 ;  /* 0x2000003cff3c7230 */ /* 0x001fce0000004100 */
.L_x_16110:
[----:B0-----:R-:W0:Y:S01]  /*1a90*/  LDC.64 R22, c[0x0][0x3e0] ;  /* 0x0000f800ff167b82 */ /* 0x001e220000000a00 */
[----:B------:R-:W-:-:S05]  /*1aa0*/  IMAD R20, R0, UR5, RZ ;  /* 0x0000000500147c24 */ /* 0x000fca000f8e02ff */
[----:B------:R-:W-:Y:S02]  /*1ab0*/  SHF.R.S32.HI R21, RZ, 0x1f, R20 ;  /* 0x0000001fff157819 */ /* 0x000fe40000011414 */
[----:B------:R-:W2:Y:S02]  /*1ac0*/  LDC.64 R36, c[0x0][0x390] ;  /* 0x0000e400ff247b82 */ /* 0x000ea40000000a00 */
[----:B------:R-:W-:-:S04]  /*1ad0*/  LEA.HI R21, R21, R20, RZ, 0x2 ;  /* 0x0000001415157211 */ /* 0x000fc800078f10ff */
[----:B------:R-:W-:Y:S02]  /*1ae0*/  LEA.HI.SX32 R72, R21, R2, 0x1e ;  /* 0x0000000215487211 */ /* 0x000fe400078ff2ff */
[----:B------:R-:W3:Y:S01]  /*1af0*/  @P0 LDC.64 R24, c[0x0][0x3a0] ;  /* 0x0000e800ff180b82 */ /* 0x000ee20000000a00 */
[----:B0-----:R-:W-:-:S07]  /*1b00*/  IMAD.WIDE R22, R0, 0x4, R22 ;  /* 0x0000000400167825 */ /* 0x001fce00078e0216 */
[----:B------:R-:W0:Y:S01]  /*1b10*/  LDC.64 R58, c[0x0][0x3a8] ;  /* 0x0000ea00ff3a7b82 */ /* 0x000e220000000a00 */
[----:B------:R-:W4:Y:S01]  /*1b20*/  LDG.E R66, desc[UR6][R22.64] ;  /* 0x0000000616427981 */ /* 0x000f22000c1e1900 */
[----:B--2---:R-:W-:-:S06]  /*1b30*/  IMAD.WIDE.U32 R20, R72, 0x10, R36 ;  /* 0x0000001048147825 */ /* 0x004fcc00078e0024 */
[----:B------:R-:W4:Y:S01]  /*1b40*/  LDG.E.128 R20, desc[UR6][R20.64] ;  /* 0x0000000614147981 */ /* 0x000f22000c1e1d00 */
[----:B---3--:R-:W-:-:S05]  /*1b50*/  @P0 IMAD.WIDE.U32 R24, R72, 0x10, R24 ;  /* 0x0000001048180825 */ /* 0x008fca00078e0018 */
[----:B------:R2:W3:Y:S01]  /*1b60*/  @P0 LDG.E.128 R32, desc[UR6][R24.64] ;  /* 0x0000000618200981 */ /* 0x0004e2000c1e1d00 */
[--C-:B------:R-:W-:Y:S01]  /*1b70*/  SHF.R.U64 R71, R62, 0x10, R63.reuse ;  /* 0x000000103e477819 */ /* 0x100fe2000000123f */
[----:B--2---:R-:W2:Y:S01]  /*1b80*/  @P0 LDC.64 R24, c[0x0][0x3a0] ;  /* 0x0000e800ff180b82 */ /* 0x004ea20000000a00 */
[----:B------:R-:W-:Y:S01]  /*1b90*/  SHF.R.U32.HI R26, RZ, 0x10, R63 ;  /* 0x00000010ff1a7819 */ /* 0x000fe2000001163f */
[----:B------:R-:W-:-:S03]  /*1ba0*/  @P0 HADD2.F32 R65, -RZ, R69.H0_H0 ;  /* 0x20000045ff410230 */ /* 0x000fc60000004100 */
[----:B------:R-:W-:Y:S01]  /*1bb0*/  PRMT R71, R71, 0x5410, R26 ;  /* 0x0000541047477816 */ /* 0x000fe2000000001a */
[----:B------:R-:W-:Y:S01]  /*1bc0*/  @P0 HADD2.F32 R39, -RZ, R69.H1_H1 ;  /* 0x30000045ff270230 */ /* 0x000fe20000004100 */
[----:B------:R-:W-:-:S03]  /*1bd0*/  IADD3 R70, PT, PT, R72, 0x20, RZ ;  /* 0x0000002048467810 */ /* 0x000fc60007ffe0ff */
[----:B------:R-:W-:Y:S02]  /*1be0*/  @P0 HADD2.F32 R29, -RZ, R71.H0_H0 ;  /* 0x20000047ff1d0230 */ /* 0x000fe40000004100 */
[----:B--2---:R-:W-:-:S04]  /*1bf0*/  @P0 IMAD.WIDE.U32 R24, R70, 0x10, R24 ;  /* 0x0000001046180825 */ /* 0x004fc800078e0018 */
[C---:B----4-:R-:W-:Y:S01]  /*1c00*/  @P0 FMUL.FTZ R31, R66.reuse, R22 ;  /* 0x00000016421f0220 */ /* 0x050fe20000410000 */
[C---:B------:R-:W-:Y:S01]  /*1c10*/  @P0 FMUL.FTZ R27, R66.reuse, R20 ;  /* 0x00000014421b0220 */ /* 0x040fe20000410000 */
[C---:B------:R-:W-:Y:S01]  /*1c20*/  @P0 FMUL.FTZ R26, R66.reuse, R21 ;  /* 0x00000015421a0220 */ /* 0x040fe20000410000 */
[----:B------:R-:W-:Y:S01]  /*1c30*/  @P0 FMUL.FTZ R64, R66, R23 ;  /* 0x0000001742400220 */ /* 0x000fe20000410000 */
[----:B---3--:R-:W-:Y:S01]  /*1c40*/  @P0 FFMA.FTZ R30, R65, R31, R34 ;  /* 0x0000001f411e0223 */ /* 0x008fe20000010022 */
[----:B------:R-:W-:Y:S02]  /*1c50*/  @P0 HADD2.F32 R31, -RZ, R71.H1_H1 ;  /* 0x30000047ff1f0230 */ /* 0x000fe40000004100 */
[----:B------:R-:W-:Y:S01]  /*1c60*/  @P0 FFMA.FTZ R28, R39, R27, R32 ;  /* 0x0000001b271c0223 */ /* 0x000fe20000010020 */
[----:B------:R-:W-:Y:S01]  /*1c70*/  @P0 FFMA.FTZ R29, R26, R29, R33 ;  /* 0x0000001d1a1d0223 */ /* 0x000fe20000010021 */
[----:B0-----:R-:W-:-:S04]  /*1c80*/  IMAD.WIDE.U32 R38, R72, 0x10, R58 ;  /* 0x0000001048267825 */ /* 0x001fc800078e003a */
[----:B------:R-:W-:Y:S01]  /*1c90*/  @P0 FFMA.FTZ R31, R64, R31, R35 ;  /* 0x0000001f401f0223 */ /* 0x000fe20000010023 */
[----:B------:R-:W-:Y:S01]  /*1ca0*/  IMAD.WIDE.U32 R26, R70, 0x10, R36 ;  /* 0x00000010461a7825 */ /* 0x000fe200078e0024 */
[----:B------:R-:W-:Y:S06]  /*1cb0*/  @P0 BRA `(.L_x_16102) ;  /* 0x0000000000300947 */ /* 0x000fec0003800000 */
[C---:B------:R-:W-:Y:S01]  /*1cc0*/  FMUL.FTZ R29, R66.reuse, R21 ;  /* 0x00000015421d7220 */ /* 0x040fe20000410000 */
[C---:B------:R-:W-:Y:S01]  /*1cd0*/  FMUL.FTZ R31, R66.reuse, R23 ;  /* 0x00000017421f7220 */ /* 0x040fe20000410000 */
[--C-:B------:R-:W-:Y:S02]  /*1ce0*/  HADD2.F32 R28, -RZ, R71.reuse.H0_H0 ;  /* 0x20000047ff1c7230 */ /* 0x100fe40000004100 */
[C---:B------:R-:W-:Y:S01]  /*1cf0*/  FMUL.FTZ R20, R66.reuse, R20 ;  /* 0x0000001442147220 */ /* 0x040fe20000410000 */
[----:B------:R-:W-:Y:S02]  /*1d00*/  HADD2.F32 R30, -RZ, R71.H1_H1 ;  /* 0x30000047ff1e7230 */ /* 0x000fe40000004100 */
[----:B------:R-:W-:Y:S01]  /*1d10*/  FMUL.FTZ R22, R66, R22 ;  /* 0x0000001642167220 */ /* 0x000fe20000410000 */
[--C-:B------:R-:W-:Y:S02]  /*1d20*/  HADD2.F32 R21, -RZ, R69.reuse.H1_H1 ;  /* 0x30000045ff157230 */ /* 0x100fe40000004100 */
[----:B------:R-:W-:Y:S01]  /*1d30*/  FMUL.FTZ R29, R29, R28 ;  /* 0x0000001c1d1d7220 */ /* 0x000fe20000410000 */
[----:B------:R-:W-:-:S02]  /*1d40*/  HADD2.F32 R23, -RZ, R69.H0_H0 ;  /* 0x20000045ff177230 */ /* 0x000fc40000004100 */
[----:B------:R-:W-:Y:S01]  /*1d50*/  FMUL.FTZ R31, R31, R30 ;  /* 0x0000001e1f1f7220 */ /* 0x000fe20000410000 */
[----:B------:R-:W-:Y:S02]  /*1d60*/  FMUL.FTZ R28, R21, R20 ;  /* 0x00000014151c7220 */ /* 0x000fe40000410000 */
[----:B------:R-:W-:-:S07]  /*1d70*/  FMUL.FTZ R30, R23, R22 ;  /* 0x00000016171e7220 */ /* 0x000fce0000410000 */
.L_x_16102:
[----:B------:R0:W-:Y:S04]  /*1d80*/  STG.E.128 desc[UR6][R38.64], R28 ;  /* 0x0000001c26007986 */ /* 0x0001e8000c101d06 */
[----:B------:R0:W5:Y:S04]  /*1d90*/  @P0 LDG.E.128 R32, desc[UR6][R24.64] ;  /* 0x0000000618200981 */ /* 0x000168000c1e1d00 */
[----:B------:R0:W5:Y:S01]  /*1da0*/  LDG.E.128 R20, desc[UR6][R26.64] ;  /* 0x000000061a147981 */ /* 0x000162000c1e1d00 */
[--C-:B------:R-:W-:Y:S02]  /*1db0*/  SHF.R.U32.HI R64, RZ, 0x10, R43.reuse ;  /* 0x00000010ff407819 */ /* 0x100fe4000001162b */
[----:B------:R-:W-:-:S04]  /*1dc0*/  SHF.R.U64 R65, R42, 0x10, R43 ;  /* 0x000000102a417819 */ /* 0x000fc8000000122b */
[----:B------:R-:W-:Y:S01]  /*1dd0*/  PRMT R64, R64, 0x5410, R65 ;  /* 0x0000541040407816 */ /* 0x000fe20000000041 */
[----:B------:R-:W-:Y:S06]  /*1de0*/  @!P0 BRA `(.L_x_16103) ;  /* 0x0000000000348947 */ /* 0x000fec0003800000 */
[C---:B0----5:R-:W-:Y:S01]  /*1df0*/  FMUL.FTZ R39, R66.reuse, R20 ;  /* 0x0000001442277220 */ /* 0x061fe20000410000 */
[C---:B------:R-:W-:Y:S01]  /*1e00*/  FMUL.FTZ R24, R66.reuse, R23 ;  /* 0x0000001742187220 */ /* 0x040fe20000410000 */
[--C-:B------:R-:W-:Y:S02]  /*1e10*/  HADD2.F32 R27, -RZ, R64.reuse.H0_H0 ;  /* 0x20000040ff1b7230 */ /* 0x100fe40000004100 */
[C---:B------:R-:W-:Y:S01]  /*1e20*/  FMUL.FTZ R20, R66.reuse, R21 ;  /* 0x0000001542147220 */ /* 0x040fe20000410000 */
[----:B------:R-:W-:Y:S02]  /*1e30*/  HADD2.F32 R25, -RZ, R64.H1_H1 ;  /* 0x30000040ff197230 */ /* 0x000fe40000004100 */
[----:B------:R-:W-:Y:S01]  /*1e40*/  FMUL.FTZ R21, R66, R22 ;  /* 0x0000001642157220 */ /* 0x000fe20000410000 */
[--C-:B------:R-:W-:Y:S02]  /*1e50*/  HADD2.F32 R23, -RZ, R68.reuse.H1_H1 ;  /* 0x30000044ff177230 */ /* 0x100fe40000004100 */
[----:B------:R-:W-:Y:S01]  /*1e60*/  FFMA.FTZ R27, R24, R27, R35 ;  /* 0x0000001b181b7223 */ /* 0x000fe20000010023 */
[----:B------:R-:W-:-:S02]  /*1e70*/  HADD2.F32 R65, -RZ, R68.H0_H0 ;  /* 0x20000044ff417230 */ /* 0x000fc40000004100 */
[----:B------:R-:W-:Y:S01]  /*1e80*/  FFMA.FTZ R25, R20, R25, R33 ;  /* 0x0000001914197223 */ /* 0x000fe20000010021 */
[----:B------:R-:W-:Y:S02]  /*1e90*/  FFMA.FTZ R24, R23, R39, R32 ;  /* 0x0000002717187223 */ /* 0x000fe40000010020 */
[----:B------:R-:W-:Y:S01]  /*1ea0*/  FFMA.FTZ R26, R65, R21, R34 ;  /* 0x00000015411a7223 */ /* 0x000fe20000010022 */
[----:B------:R-:W-:Y:S06]  /*1eb0*/  BRA `(.L_x_16104) ;  /* 0x0000000000307947 */ /* 0x000fec0003800000 */
.L_x_16103:
[C---:B0----5:R-:W-:Y:S01]  /*1ec0*/  FMUL.FTZ R25, R66.reuse, R21 ;  /* 0x0000001542197220 */ /* 0x061fe20000410000 */
[C---:B------:R-:W-:Y:S01]  /*1ed0*/  FMUL.FTZ R27, R66.reuse, R23 ;  /* 0x00000017421b7220 */ /* 0x040fe20000410000 */
[--C-:B------:R-:W-:Y:S02]  /*1ee0*/  HADD2.F32 R24, -RZ, R64.reuse.H1_H1 ;  /* 0x30000040ff187230 */ /* 0x100fe40000004100 */
[C---:B------:R-:W-:Y:S01]  /*1ef0*/  FMUL.FTZ R20, R66.reuse, R20 ;  /* 0x0000001442147220 */ /* 0x040fe20000410000 */
[----:B------:R-:W-:Y:S02]  /*1f00*/  HADD2.F32 R26, -RZ, R64.H0_H0 ;  /* 0x20000040ff1a7230 */ /* 0x000fe40000004100 */
[----:B------:R-:W-:Y:S01]  /*1f10*/  FMUL.FTZ R22, R66, R22 ;  /* 0x0000001642167220 */ /* 0x000fe20000410000 */
[--C-:B------:R-:W-:Y:S02]  /*1f20*/  HADD2.F32 R21, -RZ, R68.reuse.H1_H1 ;  /* 0x30000044ff157230 */ /* 0x100fe40000004100 */
[----:B------:R-:W-:Y:S01]  /*1f30*/  FMUL.FTZ R25, R25, R24 ;  /* 0x0000001819197220 */ /* 0x000fe20000410000 */
[----:B------:R-:W-:-:S02]  /*1f40*/  HADD2.F32 R23, -RZ, R68.H0_H0 ;  /* 0x20000044ff177230 */ /* 0x000fc40000004100 */
[----:B------:R-:W-:Y:S01]  /*1f50*/  FMUL.FTZ R27, R27, R26 ;  /* 0x0000001a1b1b7220 */ /* 0x000fe20000410000 */
[----:B------:R-:W-:Y:S02]  /*1f60*/  FMUL.FTZ R24, R21, R20 ;  /* 0x0000001415187220 */ /* 0x000fe40000410000 */
[----:B------:R-:W-:-:S07]  /*1f70*/  FMUL.FTZ R26, R23, R22 ;  /* 0x00000016171a7220 */ /* 0x000fce0000410000 */
.L_x_16104:
[----:B------:R-:W0:Y:S01]  /*1f80*/  @P0 LDC.64 R20, c[0x0][0x3a0] ;  /* 0x0000e800ff140b82 */ /* 0x000e220000000a00 */
[----:B------:R-:W-:Y:S01]  /*1f90*/  IADD3 R74, PT, PT, R72, 0x40, RZ ;  /* 0x00000040484a7810 */ /* 0x000fe20007ffe0ff */
[----:B------:R-:W-:-:S04]  /*1fa0*/  IMAD.WIDE.U32 R38, R70, 0x10, R58 ;  /* 0x0000001046267825 */ /* 0x000fc800078e003a */
[C---:B------:R-:W-:Y:S01]  /*1fb0*/  IMAD.WIDE.U32 R22, R74.reuse, 0x10, R36 ;  /* 0x000000104a167825 */ /* 0x040fe200078e0024 */
[----:B------:R2:W-:Y:S03]  /*1fc0*/  STG.E.128 desc[UR6][R38.64], R24 ;  /* 0x0000001826007986 */ /* 0x0005e6000c101d06 */
[----:B0-----:R-:W-:-:S05]  /*1fd0*/  @P0 IMAD.WIDE.U32 R20, R74, 0x10, R20 ;  /* 0x000000104a140825 */ /* 0x001fca00078e0014 */
[----:B------:R2:W5:Y:S04]  /*1fe0*/  @P0 LDG.E.128 R32, desc[UR6][R20.64] ;  /* 0x0000000614200981 */ /* 0x000568000c1e1d00 */
[----:B------:R-:W5:Y:S01]  /*1ff0*/  LDG.E.128 R20, desc[UR6][R22.64] ;  /* 0x0000000616147981 */ /* 0x000f62000c1e1d00 */
[----:B------:R-:W-:Y:S01]  /*2000*/  SHF.R.U64 R64, R40, 0x10, R41 ;  /* 0x0000001028407819 */ /* 0x000fe20000001229 */
[----:B--2---:R-:W-:Y:S06]  /*2010*/  @!P0 BRA `(.L_x_16105) ;  /* 0x0000000000348947 */ /* 0x004fec0003800000 */
[C---:B-----5:R-:W-:Y:S01]  /*2020*/  FMUL.FTZ R39, R66.reuse, R20 ;  /* 0x0000001442277220 */ /* 0x060fe20000410000 */
[C---:B------:R-:W-:Y:S01]  /*2030*/  FMUL.FTZ R20, R66.reuse, R21 ;  /* 0x0000001542147220 */ /* 0x040fe20000410000 */
[----:B------:R-:W-:Y:S02]  /*2040*/  HADD2.F32 R21, -RZ, R64.H0_H0 ;  /* 0x20000040ff157230 */ /* 0x000fe40000004100 */
[C---:B------:R-:W-:Y:S01]  /*2050*/  FMUL.FTZ R65, R66.reuse, R22 ;  /* 0x0000001642417220 */ /* 0x040fe20000410000 */
[--C-:B------:R-:W-:Y:S02]  /*2060*/  HADD2.F32 R71, -RZ, R67.reuse.H1_H1 ;  /* 0x30000043ff477230 */ /* 0x100fe40000004100 */
[----:B------:R-:W-:Y:S01]  /*2070*/  FMUL.FTZ R38, R66, R23 ;  /* 0x0000001742267220 */ /* 0x000fe20000410000 */
[----:B------:R-:W-:Y:S02]  /*2080*/  HADD2.F32 R73, -RZ, R67.H0_H0 ;  /* 0x20000043ff497230 */ /* 0x000fe40000004100 */
[----:B------:R-:W-:Y:S01]  /*2090*/  FFMA.FTZ R21, R20, R21, R33 ;  /* 0x0000001514157223 */ /* 0x000fe20000010021 */
[----:B------:R-:W-:-:S02]  /*20a0*/  HADD2.F32 R64, -RZ, R83.H0_H0 ;  /* 0x20000053ff407230 */ /* 0x000fc40000004100 */
[----:B------:R-:W-:Y:S01]  /*20b0*/  FFMA.FTZ R20, R71, R39, R32 ;  /* 0x0000002747147223 */ /* 0x000fe20000010020 */
[----:B------:R-:W-:Y:S02]  /*20c0*/  FFMA.FTZ R22, R73, R65, R34 ;  /* 0x0000004149167223 */ /* 0x000fe40000010022 */
[----:B------:R-:W-:Y:S01]  /*20d0*/  FFMA.FTZ R23, R38, R64, R35 ;  /* 0x0000004026177223 */ /* 0x000fe20000010023 */
[----:B------:R-:W-:Y:S06]  /*20e0*/  BRA `(.L_x_16106) ;  /* 0x0000000000307947 */ /* 0x000fec0003800000 */
.L_x_16105:
[C---:B-----5:R-:W-:Y:S01]  /*20f0*/  FMUL.FTZ R38, R66.reuse, R22 ;  /* 0x0000001642267220 */ /* 0x060fe20000410000 */
[----:B------:R-:W-:Y:S02]  /*2100*/  HADD2.F32 R22, -RZ, R64.H0_H0 ;  /* 0x20000040ff167230 */ /* 0x000fe40000004100 */
[C---:B------:R-:W-:Y:S01]  /*2110*/  FMUL.FTZ R21, R66.reuse, R21 ;  /* 0x0000001542157220 */ /* 0x040fe20000410000 */
[--C-:B------:R-:W-:Y:S02]  /*2120*/  HADD2.F32 R39, -RZ, R67.reuse.H1_H1 ;  /* 0x30000043ff277230 */ /* 0x100fe40000004100 */
[C---:B------:R-:W-:Y:S01]  /*2130*/  FMUL.FTZ R20, R66.reuse, R20 ;  /* 0x0000001442147220 */ /* 0x040fe20000410000 */
[----:B------:R-:W-:Y:S02]  /*2140*/  HADD2.F32 R65, -RZ, R67.H0_H0 ;  /* 0x20000043ff417230 */ /* 0x000fe40000004100 */
[----:B------:R-:W-:Y:S01]  /*2150*/  FMUL.FTZ R23, R66, R23 ;  /* 0x0000001742177220 */ /* 0x000fe20000410000 */
[----:B------:R-:W-:-:S02]  /*2160*/  HADD2.F32 R64, -RZ, R83.H0_H0 ;  /* 0x20000053ff407230 */ /* 0x000fc40000004100 */
[----:B------:R-:W-:Y:S01]  /*2170*/  FMUL.FTZ R21, R21, R22 ;  /* 0x0000001615157220 */ /* 0x000fe20000410000 */
[----:B------:R-:W-:Y:S01]  /*2180*/  FMUL.FTZ R20, R39, R20 ;  /* 0x0000001427147220 */ /* 0x000fe20000410000 */
[----:B------:R-:W-:Y:S01]  /*2190*/  FMUL.FTZ R22, R65, R38 ;  /* 0x0000002641167220 */ /* 0x000fe20000410000 */
[----:B------:R-:W-:-:S07]  /*21a0*/  FMUL.FTZ R23, R23, R64 ;  /* 0x0000004017177220 */ /* 0x000fce0000410000 */
.L_x_16106:
        /* <DEDUP_REMOVED lines=8> */
[----:B--2---:R-:W-:Y:S05]  /*2230*/  @!P0 BRA `(.L_x_16107) ;  /* 0x0000000000348947 */ /* 0x004fea0003800000 */
[C---:B-----5:R-:W-:Y:S01]  /*2240*/  FMUL.FTZ R64, R66.reuse, R37 ;  /* 0x0000002542407220 */ /* 0x060fe20000410000 */
[C---:B------:R-:W-:Y:S01]  /*2250*/  FMUL.FTZ R65, R66.reuse, R36 ;  /* 0x0000002442417220 */ /* 0x040fe20000410000 */
[C---:B------:R-:W-:Y:S01]  /*2260*/  FMUL.FTZ R71, R66.reuse, R38 ;  /* 0x0000002642477220 */ /* 0x040fe20000410000 */
[--C-:B------:R-:W-:Y:S02]  /*2270*/  HADD2.F32 R77, -RZ, R61.reuse.H1_H1 ;  /* 0x3000003dff4d7230 */ /* 0x100fe40000004100 */
[----:B------:R-:W-:Y:S01]  /*2280*/  FMUL.FTZ R66, R66, R39 ;  /* 0x0000002742427220 */ /* 0x000fe20000410000 */
[--C-:B------:R-:W-:Y:S02]  /*2290*/  HADD2.F32 R37, -RZ, R82.reuse.H0_H0 ;  /* 0x20000052ff257230 */ /* 0x100fe40000004100 */
[----:B------:R-:W-:Y:S02]  /*22a0*/  HADD2.F32 R79, -RZ, R61.H0_H0 ;  /* 0x2000003dff4f7230 */ /* 0x000fe40000004100 */
[----:B------:R-:W-:Y:S01]  /*22b0*/  FFMA.FTZ R36, R77, R65, R32 ;  /* 0x000000414d247223 */ /* 0x000fe20000010020 */
[----:B------:R-:W-:-:S02]  /*22c0*/  HADD2.F32 R73, -RZ, R82.H1_H1 ;  /* 0x30000052ff497230 */ /* 0x000fc40000004100 */
[----:B------:R-:W-:Y:S01]  /*22d0*/  FFMA.FTZ R37, R64, R37, R33 ;  /* 0x0000002540257223 */ /* 0x000fe20000010021 */
[----:B------:R-:W-:Y:S02]  /*22e0*/  FFMA.FTZ R38, R79, R71, R34 ;  /* 0x000000474f267223 */ /* 0x000fe40000010022 */
[----:B------:R-:W-:Y:S01]  /*22f0*/  FFMA.FTZ R39, R66, R73, R35 ;  /* 0x0000004942277223 */ /* 0x000fe20000010023 */
[----:B------:R-:W-:Y:S06]  /*2300*/  BRA `(.L_x_16108) ;  /* 0x0000000000307947 */ /* 0x000fec0003800000 */
.L_x_16107:
[C---:B-----5:R-:W-:Y:S01]  /*2310*/  FMUL.FTZ R64, R66.reuse, R37 ;  /* 0x0000002542407220 */ /* 0x060fe20000410000 */
[--C-:B------:R-:W-:Y:S02]  /*2320*/  HADD2.F32 R37, -RZ, R61.reuse.H1_H1 ;  /* 0x3000003dff257230 */ /* 0x100fe40000004100 */
[C---:B------:R-:W-:Y:S01]  /*2330*/  FMUL.FTZ R36, R66.reuse, R36 ;  /* 0x0000002442247220 */ /* 0x040fe20000410000 */
[--C-:B------:R-:W-:Y:S02]  /*2340*/  HADD2.F32 R65, -RZ, R82.reuse.H0_H0 ;  /* 0x20000052ff417230 */ /* 0x100fe40000004100 */
[C---:B------:R-:W-:Y:S01]  /*2350*/  FMUL.FTZ R38, R66.reuse, R38 ;  /* 0x0000002642267220 */ /* 0x040fe20000410000 */
[----:B------:R-:W-:Y:S02]  /*2360*/  HADD2.F32 R71, -RZ, R61.H0_H0 ;  /* 0x2000003dff477230 */ /* 0x000fe40000004100 */
[----:B------:R-:W-:Y:S01]  /*2370*/  FMUL.FTZ R39, R66, R39 ;  /* 0x0000002742277220 */ /* 0x000fe20000410000 */
[----:B------:R-:W-:-:S02]  /*2380*/  HADD2.F32 R76, -RZ, R82.H1_H1 ;  /* 0x30000052ff4c7230 */ /* 0x000fc40000004100 */
[----:B------:R-:W-:Y:S01]  /*2390*/  FMUL.FTZ R36, R37, R36 ;  /* 0x0000002425247220 */ /* 0x000fe20000410000 */
[----:B------:R-:W-:Y:S01]  /*23a0*/  FMUL.FTZ R37, R64, R65 ;  /* 0x0000004140257220 */ /* 0x000fe20000410000 */
[----:B------:R-:W-:Y:S01]  /*23b0*/  FMUL.FTZ R38, R71, R38 ;  /* 0x0000002647267220 */ /* 0x000fe20000410000 */
[----:B------:R-:W-:-:S07]  /*23c0*/  FMUL.FTZ R39, R39, R76 ;  /* 0x0000004c27277220 */ /* 0x000fce0000410000 */
.L_x_16108:
        /* <DEDUP_REMOVED lines=74> */
.L_x_16134:
[----:B--2---:R-:W-:Y:S01]  /*2870*/  FADD.FTZ R66, R79, R66 ;  /* 0x000000424f427221 */ /* 0x004fe20000010000 */
[C---:B------:R-:W-:Y:S01]  /*2880*/  FMUL.FTZ R58, R71.reuse, R71 ;  /* 0x00000047473a7220 */ /* 0x040fe20000410000 */
[----:B------:R-:W-:Y:S01]  /*2890*/  ISETP.NE.AND P2, PT, RZ, UR4, PT ;  /* 0x00000004ff007c0c */ /* 0x000fe2000bf45270 */
[----:B------:R-:W2:Y:S01]  /*28a0*/  @!P1 LDC.64 R64, c[0x0][0x3c0] ;  /* 0x0000f000ff409b82 */ /* 0x000ea20000000a00 */
[----:B-1----:R-:W-:Y:S02]  /*28b0*/  FFMA.FTZ R73, R66, R73, UR8 ;  /* 0x0000000842497e23 */ /* 0x002fe40008010049 */
[----:B------:R-:W-:Y:S02]  /*28c0*/  FSEL R66, R58, RZ, P2 ;  /* 0x000000ff3a427208 */ /* 0x000fe40001000000 */
[----:B------:R-:W-:-:S03]  /*28d0*/  FSEL R58, R71, RZ, !P2 ;  /* 0x000000ff473a7208 */ /* 0x000fc60005000000 */
[----:B0-----:R-:W0:Y:S01]  /*28e0*/  LDC.64 R78, c[0x0][0x428] ;  /* 0x00010a00ff4e7b82 */ /* 0x001e220000000a00 */
[----:B------:R-:W-:Y:S01]  /*28f0*/  FADD.FTZ R66, R73, R66 ;  /* 0x0000004249427221 */ /* 0x000fe20000010000 */
[C---:B------:R-:W-:Y:S01]  /*2900*/  FADD.FTZ R28, -R58.reuse, R28 ;  /* 0x0000001c3a1c7221 */ /* 0x040fe20000010100 */
[C---:B------:R-:W-:Y:S01]  /*2910*/  FADD.FTZ R29, -R58.reuse, R29 ;  /* 0x0000001d3a1d7221 */ /* 0x040fe20000010100 */
[C---:B------:R-:W-:Y:S01]  /*2920*/  FADD.FTZ R30, -R58.reuse, R30 ;  /* 0x0000001e3a1e7221 */ /* 0x040fe20000010100 */
[C---:B------:R-:W-:Y:S01]  /*2930*/  FADD.FTZ R31, -R58.reuse, R31 ;  /* 0x0000001f3a1f7221 */ /* 0x040fe20000010100 */
[C---:B------:R-:W-:Y:S01]  /*2940*/  FADD.FTZ R24, -R58.reuse, R24 ;  /* 0x000000183a187221 */ /* 0x040fe20000010100 */
[----:B------:R-:W1:Y:S01]  /*2950*/  MUFU.RSQ R66, R66 ;  /* 0x0000004200427308 */ /* 0x000e620000001400 */
[----:B------:R-:W3:Y:S01]  /*2960*/  @!P1 LDC.64 R80, c[0x0][0x3c8] ;  /* 0x0000f200ff509b82 */ /* 0x000ee20000000a00 */
        /* <DEDUP_REMOVED lines=11> */
[----:B--2---:R-:W-:Y:S01]  /*2a20*/  @!P1 IMAD.WIDE R64, R0, 0x4, R64 ;  /* 0x0000000400409825 */ /* 0x004fe200078e0240 */
[----:B------:R-:W2:Y:S03]  /*2a30*/  LDC.64 R58, c[0x0][0x380] ;  /* 0x0000e000ff3a7b82 */ /* 0x000ea60000000a00 */
[----:B0-----:R-:W-:Y:S01]  /*2a40*/  IMAD.WIDE.U32 R72, R72, 0x10, R78 ;  /* 0x0000001048487825 */ /* 0x001fe200078e004e */
[----:B------:R0:W-:Y:S03]  /*2a50*/  @!P1 STG.E desc[UR6][R64.64], R71 ;  /* 0x0000004740009986 */ /* 0x0001e6000c101906 */
[C---:B-1----:R-:W-:Y:S01]  /*2a60*/  FMUL.FTZ R28, R66.reuse, R28 ;  /* 0x0000001c421c7220 */ /* 0x042fe20000410000 */
        /* <DEDUP_REMOVED lines=9> */
[----:B---3--:R-:W-:-:S04]  /*2b00*/  @!P1 IMAD.WIDE R80, R0, 0x4, R80 ;  /* 0x0000000400509825 */ /* 0x008fc800078e0250 */
[C---:B------:R-:W-:Y:S01]  /*2b10*/  FMUL.FTZ R36, R66.reuse, R36 ;  /* 0x0000002442247220 */ /* 0x040fe20000410000 */
[C---:B------:R-:W-:Y:S01]  /*2b20*/  FMUL.FTZ R37, R66.reuse, R37 ;  /* 0x0000002542257220 */ /* 0x040fe20000410000 */
[----:B------:R-:W-:Y:S01]  /*2b30*/  FMUL.FTZ R38, R66, R38 ;  /* 0x0000002642267220 */ /* 0x000fe20000410000 */
[----:B0-----:R-:W-:-:S04]  /*2b40*/  IMAD.WIDE.U32 R70, R70, 0x10, R78 ;  /* 0x0000001046467825 */ /* 0x001fc800078e004e */
[----:B------:R-:W-:Y:S01]  /*2b50*/  FMUL.FTZ R39, R66, R39 ;  /* 0x0000002742277220 */ /* 0x000fe20000410000 */
[----:B------:R-:W-:Y:S01]  /*2b60*/  FFMA.FTZ R22, R30, R12, R4 ;  /* 0x0000000c1e167223 */ /* 0x000fe20000010004 */
[----:B------:R-:W-:Y:S01]  /*2b70*/  FFMA.FTZ R23, R31, R44, R52 ;  /* 0x0000002c1f177223 */ /* 0x000fe20000010034 */
[----:B------:R-:W-:-:S04]  /*2b80*/  IMAD.WIDE.U32 R64, R74, 0x10, R78 ;  /* 0x000000104a407825 */ /* 0x000fc800078e004e */
[----:B------:R-:W-:Y:S01]  /*2b90*/  FMUL.FTZ R74, R66, R20 ;  /* 0x00000014424a7220 */ /* 0x000fe20000410000 */
[----:B------:R-:W-:Y:S01]  /*2ba0*/  FFMA.FTZ R20, R28, R11, R3 ;  /* 0x0000000b1c147223 */ /* 0x000fe20000010003 */
[----:B------:R-:W-:Y:S01]  /*2bb0*/  FFMA.FTZ R24, R24, R13, R5 ;  /* 0x0000000d18187223 */ /* 0x000fe20000010005 */
[----:B------:R-:W-:-:S04]  /*2bc0*/  IMAD.WIDE.U32 R78, R75, 0x10, R78 ;  /* 0x000000104b4e7825 */ /* 0x000fc800078e004e */
        /* <DEDUP_REMOVED lines=14> */
[----:B--2---:R-:W-:-:S03]  /*2cb0*/  LEA R0, R58, R0, 0x2 ;  /* 0x000000003a007211 */ /* 0x004fc600078e10ff */
[----:B------:R0:W-:Y:S01]  /*2cc0*/  STG.E.128 desc[UR6][R72.64], R20 ;  /* 0x0000001448007986 */ /* 0x0001e2000c101d06 */
[----:B------:R-:W-:-:S03]  /*2cd0*/  ISETP.GE.AND P1, PT, R0, R59, PT ;  /* 0x0000003b0000720c */ /* 0x000fc60003f26270 */
[----:B------:R0:W-:Y:S04]  /*2ce0*/  STG.E.128 desc[UR6][R70.64], R24 ;  /* 0x0000001846007986 */ /* 0x0001e8000c101d06 */
[----:B------:R0:W-:Y:S04]  /*2cf0*/  STG.E.128 desc[UR6][R64.64], R28 ;  /* 0x0000001c40007986 */ /* 0x0001e8000c101d06 */
[----:B------:R0:W-:Y:S02]  /*2d00*/  STG.E.128 desc[UR6][R78.64], R36 ;  /* 0x000000244e007986 */ /* 0x0001e4000c101d06 */
[----:B------:R-:W-:Y:S05]  /*2d10*/  @!P1 BRA `(.L_x_16110) ;  /* 0xffffffec005c9947 */ /* 0x000fea000383ffff */
[----:B------:R-:W-:Y:S05]  /*2d20*/  EXIT ;  /* 0x000000000000794d */ /* 0x000fea0003800000 */
.L_x_16100:
        /* <DEDUP_REMOVED lines=8> */
.L_x_16112:
[----:B------:R-:W-:Y:S05]  /*2db0*/  BSYNC B0 ;  /* 0x0000000000007941 */ /* 0x000fea0003800000 */
.L_x_16111:
        /* <DEDUP_REMOVED lines=8> */
.L_x_16113:
[----:B------:R-:W-:Y:S02]  /*2e40*/  HFMA2 R59, -RZ, RZ, 0, 2.384185791015625e-07 ;  /* 0x00000004ff3b7431 */ /* 0x000fe400000001ff */
[----:B------:R-:W-:-:S05]  /*2e50*/  FADD.FTZ R26, R58, R66 ;  /* 0x000000423a1a7221 */ /* 0x000fca0000010000 */
[----:B------:R-:W-:-:S07]  /*2e60*/  MOV R58, R26 ;  /* 0x0000001a003a7202 */ /* 0x000fce0000000f00 */
[----:B------:R-:W-:Y:S05]  /*2e70*/  WARPSYNC.COLLECTIVE R65, `(.L_x_16114) ;  /* 0x0000000041087348 */ /* 0x000fea0003c00000 */
[----:B------:R0:W1:Y:S02]  /*2e80*/  SHFL.BFLY P2, R66, R58, R59, R64 ;  /* 0x0c00003b3a427389 */ /* 0x0000640000040040 */
[----:B01----:R-:W-:Y:S05]  /*2e90*/  ENDCOLLECTIVE ;  /* 0x000000000000791b */ /* 0x003fea0003800000 */
.L_x_16114:
[----:B------:R-:W-:Y:S02]  /*2ea0*/  HFMA2 R59, -RZ, RZ, 0, 4.76837158203125e-07 ;  /* 0x00000008ff3b7431 */ /* 0x000fe400000001ff */
[----:B------:R-:W-:-:S05]  /*2eb0*/  FADD.FTZ R27, R26, R66 ;  /* 0x000000421a1b7221 */ /* 0x000fca0000010000 */
[----:B------:R-:W-:-:S07]  /*2ec0*/  MOV R58, R27 ;  /* 0x0000001b003a7202 */ /* 0x000fce0000000f00 */
[----:B------:R-:W-:Y:S05]  /*2ed0*/  WARPSYNC.COLLECTIVE R65, `(.L_x_16115) ;  /* 0x0000000041087348 */ /* 0x000fea0003c00000 */
[----:B------:R0:W1:Y:S02]  /*2ee0*/  SHFL.BFLY P2, R66, R58, R59, R64 ;  /* 0x0c00003b3a427389 */ /* 0x0000640000040040 */
[----:B01----:R-:W-:Y:S05]  /*2ef0*/  ENDCOLLECTIVE ;  /* 0x000000000000791b */ /* 0x003fea0003800000 */
.L_x_16115:
[----:B------:R-:W-:Y:S02]  /*2f00*/  HFMA2 R59, -RZ, RZ, 0, 9.5367431640625e-07 ;  /* 0x00000010ff3b7431 */ /* 0x000fe400000001ff */
[----:B------:R-:W-:-:S05]  /*2f10*/  FADD.FTZ R81, R27, R66 ;  /* 0x000000421b517221 */ /* 0x000fca0000010000 */
[----:B------:R-:W-:-:S07]  /*2f20*/  MOV R58, R81 ;  /* 0x00000051003a7202 */ /* 0x000fce0000000f00 */
[----:B------:R-:W-:Y:S05]  /*2f30*/  WARPSYNC.COLLECTIVE R65, `(.L_x_16116) ;  /* 0x0000000041087348 */ /* 0x000fea0003c00000 */
[----:B------:R0:W1:Y:S02]  /*2f40*/  SHFL.BFLY P2, R66, R58, R59, R64 ;  /* 0x0c00003b3a427389 */ /* 0x0000640000040040 */
[----:B01----:R-:W-:Y:S05]  /*2f50*/  ENDCOLLECTIVE ;  /* 0x000000000000791b */ /* 0x003fea0003800000 */
.L_x_16116:
        /* <DEDUP_REMOVED lines=34> */
[----:B------:R-:W-:-:S07]  /*3180*/  FFMA.FTZ R58, R58, R58, R25 ;  /* 0x0000003a3a3a7223 */ /* 0x000fce0000010019 */
[----:B------:R-:W-:Y:S05]  /*3190*/  WARPSYNC.COLLECTIVE R65, `(.L_x_16117) ;  /* 0x0000000041087348 */ /* 0x000fea0003c00000 */
[----:B------:R0:W1:Y:S02]  /*31a0*/  SHFL.BFLY P2, R66, R58, R59, R64 ;  /* 0x0c00003b3a427389 */ /* 0x0000640000040040 */
[----:B01----:R-:W-:Y:S05]  /*31b0*/  ENDCOLLECTIVE ;  /* 0x000000000000791b */ /* 0x003fea0003800000 */
.L_x_16117:
[----:B------:R-:W-:Y:S02]  /*31c0*/  HFMA2 R59, -RZ, RZ, 0, 1.1920928955078125e-07 ;  /* 0x00000002ff3b7431 */ /* 0x000fe400000001ff */
[----:B------:R-:W-:-:S05]  /*31d0*/  FADD.FTZ R25, R58, R66 ;  /* 0x000000423a197221 */ /* 0x000fca0000010000 */
[----:B------:R-:W-:-:S07]  /*31e0*/  MOV R58, R25 ;  /* 0x00000019003a7202 */ /* 0x000fce0000000f00 */
[----:B------:R-:W-:Y:S05]  /*31f0*/  WARPSYNC.COLLECTIVE R65, `(.L_x_16118) ;  /* 0x0000000041087348 */ /* 0x000fea0003c00000 */
[----:B------:R0:W1:Y:S02]  /*3200*/  SHFL.BFLY P2, R66, R58, R59, R64 ;  /* 0x0c00003b3a427389 */ /* 0x0000640000040040 */
[----:B01----:R-:W-:Y:S05]  /*3210*/  ENDCOLLECTIVE ;  /* 0x000000000000791b */ /* 0x003fea0003800000 */
.L_x_16118:
[----:B------:R-:W-:Y:S02]  /*3220*/  HFMA2 R59, -RZ, RZ, 0, 2.384185791015625e-07 ;  /* 0x00000004ff3b7431 */ /* 0x000fe400000001ff */
[----:B------:R-:W-:-:S05]  /*3230*/  FADD.FTZ R26, R25, R66 ;  /* 0x00000042191a7221 */ /* 0x000fca0000010000 */
[----:B------:R-:W-:-:S07]  /*3240*/  MOV R58, R26 ;  /* 0x0000001a003a7202 */ /* 0x000fce0000000f00 */
[----:B------:R-:W-:Y:S05]  /*3250*/  WARPSYNC.COLLECTIVE R65, `(.L_x_16119) ;  /* 0x0000000041087348 */ /* 0x000fea0003c00000 */
[----:B------:R0:W1:Y:S02]  /*3260*/  SHFL.BFLY P2, R66, R58, R59, R64 ;  /* 0x0c00003b3a427389 */ /* 0x0000640000040040 */
[----:B01----:R-:W-:Y:S05]  /*3270*/  ENDCOLLECTIVE ;  /* 0x000000000000791b */ /* 0x003fea0003800000 */
.L_x_16119:
[----:B------:R-:W-:Y:S02]  /*3280*/  HFMA2 R59, -RZ, RZ, 0, 4.76837158203125e-07 ;  /* 0x00000008ff3b7431 */ /* 0x000fe400000001ff */
[----:B------:R-:W-:-:S05]  /*3290*/  FADD.FTZ R27, R26, R66 ;  /* 0x000000421a1b7221 */ /* 0x000fca0000010000 */
[----:B------:R-:W-:-:S07]  /*32a0*/  MOV R58, R27 ;  /* 0x0000001b003a7202 */ /* 0x000fce0000000f00 */
[----:B------:R-:W-:Y:S05]  /*32b0*/  WARPSYNC.COLLECTIVE R65, `(.L_x_16120) ;  /* 0x0000000041087348 */ /* 0x000fea0003c00000 */
[----:B------:R0:W1:Y:S02]  /*32c0*/  SHFL.BFLY P2, R66, R58, R59, R64 ;  /* 0x0c00003b3a427389 */ /* 0x0000640000040040 */
[----:B01----:R-:W-:Y:S05]  /*32d0*/  ENDCOLLECTIVE ;  /* 0x000000000000791b */ /* 0x003fea0003800000 */
.L_x_16120:
[----:B------:R-:W-:Y:S02]  /*32e0*/  HFMA2 R59, -RZ, RZ, 0, 9.5367431640625e-07 ;  /* 0x00000010ff3b7431 */ /* 0x000fe400000001ff */
[----:B------:R-:W-:-:S05]  /*32f0*/  FADD.FTZ R81, R27, R66 ;  /* 0x000000421b517221 */ /* 0x000fca0000010000 */
[----:B------:R-:W-:-:S07]  /*3300*/  MOV R58, R81 ;  /* 0x00000051003a7202 */ /* 0x000fce0000000f00 */
[----:B------:R-:W-:Y:S05]  /*3310*/  WARPSYNC.COLLECTIVE R65, `(.L_x_16121) ;  /* 0x0000000041087348 */ /* 0x000fea0003c00000 */
[----:B------:R0:W1:Y:S02]  /*3320*/  SHFL.BFLY P2, R66, R58, R59, R64 ;  /* 0x0c00003b3a427389 */ /* 0x0000640000040040 */
[----:B01----:R-:W-:Y:S05]  /*3330*/  ENDCOLLECTIVE ;  /* 0x000000000000791b */ /* 0x003fea0003800000 */
.L_x_16121:
[----:B------:R-:W-:Y:S05]  /*3340*/  BRA `(.L_x_16122) ;  /* 0xffffffdc00b87947 */ /* 0x000fea000383ffff */
.L_x_16109:
        /* <DEDUP_REMOVED lines=8> */
.L_x_16124:
[----:B------:R-:W-:Y:S05]  /*33d0*/  BSYNC B0 ;  /* 0x0000000000007941 */ /* 0x000fea0003800000 */
.L_x_16123:
        /* <DEDUP_REMOVED lines=8> */
.L_x_16125:
[----:B------:R-:W-:Y:S02]  /*3460*/  HFMA2 R59, -RZ, RZ, 0, 2.384185791015625e-07 ;  /* 0x00000004ff3b7431 */ /* 0x000fe400000001ff */
[----:B------:R-:W-:-:S05]  /*3470*/  FADD.FTZ R76, R58, R66 ;  /* 0x000000423a4c7221 */ /* 0x000fca0000010000 */
[----:B------:R-:W-:-:S07]  /*3480*/  MOV R58, R76 ;  /* 0x0000004c003a7202 */ /* 0x000fce0000000f00 */
[----:B------:R-:W-:Y:S05]  /*3490*/  WARPSYNC.COLLECTIVE R65, `(.L_x_16126) ;  /* 0x0000000041087348 */ /* 0x000fea0003c00000 */
[----:B------:R0:W1:Y:S02]  /*34a0*/  SHFL.BFLY P2, R66, R58, R59, R64 ;  /* 0x0c00003b3a427389 */ /* 0x0000640000040040 */
[----:B01----:R-:W-:Y:S05]  /*34b0*/  ENDCOLLECTIVE ;  /* 0x000000000000791b */ /* 0x003fea0003800000 */
.L_x_16126:
[----:B------:R-:W-:Y:S02]  /*34c0*/  HFMA2 R59, -RZ, RZ, 0, 4.76837158203125e-07 ;  /* 0x00000008ff3b7431 */ /* 0x000fe400000001ff */
[----:B------:R-:W-:-:S05]  /*34d0*/  FADD.FTZ R77, R76, R66 ;  /* 0x000000424c4d7221 */ /* 0x000fca0000010000 */
[----:B------:R-:W-:-:S07]  /*34e0*/  MOV R58, R77 ;  /* 0x0000004d003a7202 */ /* 0x000fce0000000f00 */
[----:B------:R-:W-:Y:S05]  /*34f0*/  WARPSYNC.COLLECTIVE R65, `(.L_x_16127) ;  /* 0x0000000041087348 */ /* 0x000fea0003c00000 */
[----:B------:R0:W1:Y:S02]  /*3500*/  SHFL.BFLY P2, R66, R58, R59, R64 ;  /* 0x0c00003b3a427389 */ /* 0x0000640000040040 */
[----:B01----:R-:W-:Y:S05]  /*3510*/  ENDCOLLECTIVE ;  /* 0x000000000000791b */ /* 0x003fea0003800000 */
.L_x_16127:
[----:B------:R-:W-:Y:S02]  /*3520*/  HFMA2 R59, -RZ, RZ, 0, 9.5367431640625e-07 ;  /* 0x00000010ff3b7431 */ /* 0x000fe400000001ff */
[----:B------:R-:W-:-:S05]  /*3530*/  FADD.FTZ R78, R77, R66 ;  /* 0x000000424d4e7221 */ /* 0x000fca0000010000 */
[----:B------:R-:W-:-:S07]  /*3540*/  MOV R58, R78 ;  /* 0x0000004e003a7202 */ /* 0x000fce0000000f00 */
[----:B------:R-:W-:Y:S05]  /*3550*/  WARPSYNC.COLLECTIVE R65, `(.L_x_16128) ;  /* 0x0000000041087348 */ /* 0x000fea0003c00000 */
[----:B------:R0:W1:Y:S02]  /*3560*/  SHFL.BFLY P2, R66, R58, R59, R64 ;  /* 0x0c00003b3a427389 */ /* 0x0000640000040040 */
[----:B01----:R-:W-:Y:S05]  /*3570*/  ENDCOLLECTIVE ;  /* 0x000000000000791b */ /* 0x003fea0003800000 */
.L_x_16128:
        /* <DEDUP_REMOVED lines=38> */
.L_x_16129:
[----:B------:R-:W-:Y:S02]  /*37e0*/  HFMA2 R59, -RZ, RZ, 0, 1.1920928955078125e-07 ;  /* 0x00000002ff3b7431 */ /* 0x000fe400000001ff */
[----:B------:R-:W-:-:S05]  /*37f0*/  FADD.FTZ R76, R58, R66 ;  /* 0x000000423a4c7221 */ /* 0x000fca0000010000 */
[----:B------:R-:W-:-:S07]  /*3800*/  MOV R58, R76 ;  /* 0x0000004c003a7202 */ /* 0x000fce0000000f00 */
[----:B------:R-:W-:Y:S05]  /*3810*/  WARPSYNC.COLLECTIVE R65, `(.L_x_16130) ;  /* 0x0000000041087348 */ /* 0x000fea0003c00000 */
[----:B------:R0:W1:Y:S02]  /*3820*/  SHFL.BFLY P2, R66, R58, R59, R64 ;  /* 0x0c00003b3a427389 */ /* 0x0000640000040040 */
[----:B01----:R-:W-:Y:S05]  /*3830*/  ENDCOLLECTIVE ;  /* 0x000000000000791b */ /* 0x003fea0003800000 */
.L_x_16130:
[----:B------:R-:W-:Y:S02]  /*3840*/  HFMA2 R59, -RZ, RZ, 0, 2.384185791015625e-07 ;  /* 0x00000004ff3b7431 */ /* 0x000fe400000001ff */
[----:B------:R-:W-:-:S05]  /*3850*/  FADD.FTZ R77, R76, R66 ;  /* 0x000000424c4d7221 */ /* 0x000fca0000010000 */
[----:B------:R-:W-:-:S07]  /*3860*/  MOV R58, R77 ;  /* 0x0000004d003a7202 */ /* 0x000fce0000000f00 */
[----:B------:R-:W-:Y:S05]  /*3870*/  WARPSYNC.COLLECTIVE R65, `(.L_x_16131) ;  /* 0x0000000041087348 */ /* 0x000fea0003c00000 */
[----:B------:R0:W1:Y:S02]  /*3880*/  SHFL.BFLY P2, R66, R58, R59, R64 ;  /* 0x0c00003b3a427389 */ /* 0x0000640000040040 */
[----:B01----:R-:W-:Y:S05]  /*3890*/  ENDCOLLECTIVE ;  /* 0x000000000000791b */ /* 0x003fea0003800000 */
.L_x_16131:
[----:B------:R-:W-:Y:S02]  /*38a0*/  HFMA2 R59, -RZ, RZ, 0, 4.76837158203125e-07 ;  /* 0x00000008ff3b7431 */ /* 0x000fe400000001ff */
[----:B------:R-:W-:-:S05]  /*38b0*/  FADD.FTZ R78, R77, R66 ;  /* 0x000000424d4e7221 */ /* 0x000fca0000010000 */
[----:B------:R-:W-:-:S07]  /*38c0*/  MOV R58, R78 ;  /* 0x0000004e003a7202 */ /* 0x000fce0000000f00 */
[----:B------:R-:W-:Y:S05]  /*38d0*/  WARPSYNC.COLLECTIVE R65, `(.L_x_16132) ;  /* 0x0000000041087348 */ /* 0x000fea0003c00000 */
[----:B------:R0:W1:Y:S02]  /*38e0*/  SHFL.BFLY P2, R66, R58, R59, R64 ;  /* 0x0c00003b3a427389 */ /* 0x0000640000040040 */
[----:B01----:R-:W-:Y:S05]  /*38f0*/  ENDCOLLECTIVE ;  /* 0x000000000000791b */ /* 0x003fea0003800000 */
.L_x_16132:
[----:B------:R-:W-:Y:S02]  /*3900*/  HFMA2 R59, -RZ, RZ, 0, 9.5367431640625e-07 ;  /* 0x00000010ff3b7431 */ /* 0x000fe400000001ff */
[----:B------:R-:W-:-:S05]  /*3910*/  FADD.FTZ R79, R78, R66 ;  /* 0x000000424e4f7221 */ /* 0x000fca0000010000 */
[----:B------:R-:W-:-:S07]  /*3920*/  MOV R58, R79 ;  /* 0x0000004f003a7202 */ /* 0x000fce0000000f00 */
[----:B------:R-:W-:Y:S05]  /*3930*/  WARPSYNC.COLLECTIVE R65, `(.L_x_16133) ;  /* 0x0000000041087348 */ /* 0x000fea0003c00000 */
[----:B------:R0:W1:Y:S02]  /*3940*/  SHFL.BFLY P2, R66, R58, R59, R64 ;  /* 0x0c00003b3a427389 */ /* 0x0000640000040040 */
[----:B01----:R-:W-:Y:S05]  /*3950*/  ENDCOLLECTIVE ;  /* 0x000000000000791b */ /* 0x003fea0003800000 */
.L_x_16133:
[----:B------:R-:W-:Y:S05]  /*3960*/  BRA `(.L_x_16134) ;  /* 0xffffffec00c07947 */ /* 0x000fea000383ffff */
.L_x_16135:
        /* <DEDUP_REMOVED lines=9> */
.L_x_20354:


//--------------------- .text._ZN10layer_norm13ln_fwd_kernelINS_13Kernel_traitsI6__halfffffjLj512ELj1ELj4ELj1ELj16ENS_18Kernel_traits_baseILj512ES2_ffffjLj128EEEEELb0ELb1ELb1ELb0EEEvNS_9FwdParamsE --------------------------
	.section	.text._ZN10layer_norm13ln_fwd_kernelINS_13Kernel_traitsI6__halfffffjLj512ELj1ELj4ELj1ELj16ENS_18Kernel_traits_baseILj512ES2_ffffjLj128EEEEELb0ELb1ELb1ELb0EEEvNS_9FwdParamsE,"ax",@progbits
	.align	128
        .global         _ZN10layer_norm13ln_fwd_kernelINS_13Kernel_traitsI6__halfffffjLj512ELj1ELj4ELj1ELj16ENS_18Kernel_traits_baseILj512ES2_ffffjLj128EEEEELb0ELb1ELb1ELb0EEEvNS_9FwdParamsE
        .type           _ZN10layer_norm13ln_fwd_kernelINS_13Kernel_traitsI6__halfffffjLj512ELj1ELj4ELj1ELj16ENS_18Kernel_traits_baseILj512ES2_ffffjLj128EEEEELb0ELb1ELb1ELb0EEEvNS_9FwdParamsE,@function
        .size           _ZN10layer_norm13ln_fwd_kernelINS_13Kernel_traitsI6__halfffffjLj512ELj1ELj4ELj1ELj16ENS_18Kernel_traits_baseILj512ES2_ffffjLj128EEEEELb0ELb1ELb1ELb0EEEvNS_9FwdParamsE,(.L_x_20355 - _ZN10layer_norm13ln_fwd_kernelINS_13Kernel_traitsI6__halfffffjLj512ELj1ELj4ELj1ELj16ENS_18Kernel_traits_baseILj512ES2_ffffjLj128EEEEELb0ELb1ELb1ELb0EEEvNS_9FwdParamsE)
        .other          _ZN10layer_norm13ln_fwd_kernelINS_13Kernel_traitsI6__halfffffjLj512ELj1ELj4ELj1ELj16ENS_18Kernel_traits_baseILj512ES2_ffffjLj128EEEEELb0ELb1ELb1ELb0EEEvNS_9FwdParamsE,@"STO_CUDA_ENTRY STV_DEFAULT"
_ZN10layer_norm13ln_fwd_kernelINS_13Kernel_traitsI6__halfffffjLj512ELj1ELj4ELj1ELj16ENS_18Kernel_traits_baseILj512ES2_ffffjLj128EEEEELb0ELb1ELb1ELb0EEEvNS_9FwdParamsE:
.text._ZN10layer_norm13ln_fwd_kernelINS_13Kernel_traitsI6__halfffffjLj512ELj1ELj4ELj1ELj16ENS_18Kernel_traits_baseILj512ES2_ffffjLj128EEEEELb0ELb1ELb1ELb0EEEvNS_9FwdParamsE:
        /* <DEDUP_REMOVED lines=64> */
.L_x_16137:
        /* <DEDUP_REMOVED lines=36> */
.L_x_16138:
[----:B------:R-:W-:Y:S05]  /*0640*/  BSYNC.RECONVERGENT B0 ;  /* 0x0000000000007941 */ /* 0x000fea0003800200 */
.L_x_16136:
[----:B------:R-:W1:Y:S02]  /*0650*/  LDCU UR4, c[0x0][0x384] ;  /* 0x00007080ff0477ac */ /* 0x000e640008000800 */
[----:B-1----:R-:W-:-:S13]  /*0660*/  ISETP.GE.AND P0, PT, R0, UR4, PT ;  /* 0x0000000400007c0c */ /* 0x002fda000bf06270 */
[----:B------:R-:W-:Y:S05]  /*0670*/  @P0 EXIT ;  /* 0x000000000000094d */ /* 0x000fea0003800000 */
[----:B-----5:R-:W-:Y:S01]  /*0680*/  MOV R63, R4 ;  /* 0x00000004003f7202 */ /* 0x020fe20000000f00 */
[----:B------:R-:W1:Y:S01]  /*0690*/  LDCU UR10, c[0x0][0x40c] ;  /* 0x00008180ff0a77ac */ /* 0x000e620008000800 */
[--C-:B------:R-:W-:Y:S02]  /*06a0*/  SHF.R.U64 R64, R4, 0x10, R5.reuse ;  /* 0x0000001004407819 */ /* 0x100fe40000001205 */
[----:B------:R-:W-:Y:S01]  /*06b0*/  SHF.R.U32.HI R4, RZ, 0x10, R5 ;  /* 0x00000010ff047819 */ /* 0x000fe20000011605 */
[----:B------:R-:W2:Y:S01]  /*06c0*/  LDCU.U8 UR8, c[0x0][0x410] ;  /* 0x00008200ff0877ac */ /* 0x000ea20008000000 */
[--C-:B------:R-:W-:Y:S02]  /*06d0*/  SHF.R.U64 R65, R34, 0x10, R35.reuse ;  /* 0x0000001022417819 */ /* 0x100fe40000001223 */
[----:B------:R-:W-:Y:S01]  /*06e0*/  PRMT R64, R64, 0x5410, R4 ;  /* 0x0000541040407816 */ /* 0x000fe20000000004 */
[----:B------:R-:W3:Y:S01]  /*06f0*/  LDCU UR9, c[0x0][0x448] ;  /* 0x00008900ff0977ac */ /* 0x000ee20008000800 */
[----:B------:R-:W-:-:S02]  /*0700*/  SHF.R.U32.HI R4, RZ, 0x10, R35 ;  /* 0x00000010ff047819 */ /* 0x000fc40000011623 */
[----:B------:R-:W-:Y:S01]  /*0710*/  MOV R51, R8 ;  /* 0x0000000800337202 */ /* 0x000fe20000000f00 */
[----:B------:R-:W4:Y:S01]  /*0720*/  LDCU.64 UR4, c[0x0][0x3a0] ;  /* 0x00007400ff0477ac */ /* 0x000f220008000a00 */
[----:B0-----:R-:W-:Y:S02]  /*0730*/  SHF.R.U64 R20, R8, 0x10, R9 ;  /* 0x0000001008147819 */ /* 0x001fe40000001209 */
[----:B------:R-:W-:Y:S02]  /*0740*/  MOV R47, R14 ;  /* 0x0000000e002f7202 */ /* 0x000fe40000000f00 */
[----:B------:R-:W-:Y:S02]  /*0750*/  MOV R61, R6 ;  /* 0x00000006003d7202 */ /* 0x000fe40000000f00 */
[----:B------:R-:W-:Y:S02]  /*0760*/  SHF.R.U64 R62, R6, 0x10, R7 ;  /* 0x00000010063e7819 */ /* 0x000fe40000001207 */
[----:B------:R-:W-:-:S02]  /*0770*/  MOV R50, R9 ;  /* 0x0000000900327202 */ /* 0x000fc40000000f00 */
[----:B------:R-:W-:Y:S02]  /*0780*/  SHF.R.U32.HI R21, RZ, 0x10, R9 ;  /* 0x00000010ff157819 */ /* 0x000fe40000011609 */
[----:B------:R-:W-:Y:S02]  /*0790*/  MOV R49, R12 ;  /* 0x0000000c00317202 */ /* 0x000fe40000000f00 */
[----:B------:R-:W-:Y:S02]  /*07a0*/  MOV R48, R13 ;  /* 0x0000000d00307202 */ /* 0x000fe40000000f00 */
[----:B------:R-:W-:Y:S02]  /*07b0*/  SHF.R.U64 R22, R12, 0x10, R13 ;  /* 0x000000100c167819 */ /* 0x000fe4000000120d */
[----:B------:R-:W-:Y:S02]  /*07c0*/  MOV R46, R15 ;  /* 0x0000000f002e7202 */ /* 0x000fe40000000f00 */
[----:B------:R-:W-:-:S02]  /*07d0*/  SHF.R.U64 R14, R14, 0x10, R15 ;  /* 0x000000100e0e7819 */ /* 0x000fc4000000120f */
[----:B------:R-:W-:Y:S02]  /*07e0*/  MOV R52, R18 ;  /* 0x0000001200347202 */ /* 0x000fe40000000f00 */
[----:B------:R-:W-:Y:S02]  /*07f0*/  SHF.R.U64 R56, R18, 0x10, R19 ;  /* 0x0000001012387819 */ /* 0x000fe40000001213 */
[----:B------:R-:W-:Y:S02]  /*0800*/  MOV R57, R10 ;  /* 0x0000000a00397202 */ /* 0x000fe40000000f00 */
[----:B------:R-:W-:Y:S02]  /*0810*/  SHF.R.U64 R58, R10, 0x10, R11 ;  /* 0x000000100a3a7819 */ /* 0x000fe4000000120b */
[----:B------:R-:W-:Y:S02]  /*0820*/  MOV R8, R7 ;  /* 0x0000000700087202 */ /* 0x000fe40000000f00 */
[----:B------:R-:W-:-:S02]  /*0830*/  MOV R6, R5 ;  /* 0x0000000500067202 */ /* 0x000fc40000000f00 */
[----:B------:R-:W-:Y:S02]  /*0840*/  MOV R40, R16 ;  /* 0x0000001000287202 */ /* 0x000fe40000000f00 */
[----:B------:R-:W-:Y:S02]  /*0850*/  MOV R41, R17 ;  /* 0x0000001100297202 */ /* 0x000fe40000000f00 */
[--C-:B------:R-:W-:Y:S01]  /*0860*/  SHF.R.U64 R42, R16, 0x10, R17.reuse ;  /* 0x00000010102a7819 */ /* 0x100fe20000001211 */
[----:B------:R-:W-:Y:S01]  /*0870*/  HADD2.F32 R40, -RZ, R40.H0_H0 ;  /* 0x20000028ff287230 */ /* 0x000fe20000004100 */
[----:B------:R-:W-:Y:S01]  /*0880*/  SHF.R.U32.HI R43, RZ, 0x10, R17 ;  /* 0x00000010ff2b7819 */ /* 0x000fe20000011611 */
[----:B------:R-:W-:Y:S01]  /*0890*/  HADD2.F32 R41, -RZ, R41.H0_H0 ;  /* 0x20000029ff297230 */ /* 0x000fe20000004100 */
[----:B------:R-:W-:Y:S01]  /*08a0*/  PRMT R65, R65, 0x5410, R4 ;  /* 0x0000541041417816 */ /* 0x000fe20000000004 */
[----:B------:R-:W-:Y:S01]  /*08b0*/  HADD2.F32 R42, -RZ, R42.H0_H0 ;  /* 0x2000002aff2a7230 */ /* 0x000fe20000004100 */
[--C-:B------:R-:W-:Y:S01]  /*08c0*/  SHF.R.U64 R44, R38, 0x10, R39.reuse ;  /* 0x00000010262c7819 */ /* 0x100fe20000001227 */
[----:B------:R-:W-:Y:S01]  /*08d0*/  HADD2.F32 R38, -RZ, R38.H0_H0 ;  /* 0x20000026ff267230 */ /* 0x000fe20000004100 */
[----:B------:R-:W-:Y:S01]  /*08e0*/  SHF.R.U32.HI R45, RZ, 0x10, R39 ;  /* 0x00000010ff2d7819 */ /* 0x000fe20000011627 */
        /* <DEDUP_REMOVED lines=10> */
[----:B------:R-:W-:Y:S02]  /*0990*/  SHF.R.U32.HI R7, RZ, 0x10, R7 ;  /* 0x00000010ff077819 */ /* 0x000fe40000011607 */
[--C-:B------:R-:W-:Y:S02]  /*09a0*/  SHF.R.U64 R66, R32, 0x10, R33.reuse ;  /* 0x0000001020427819 */ /* 0x100fe40000001221 */
[----:B------:R-:W-:Y:S02]  /*09b0*/  SHF.R.U32.HI R4, RZ, 0x10, R33 ;  /* 0x00000010ff047819 */ /* 0x000fe40000011621 */
[----:B------:R-:W-:-:S02]  /*09c0*/  SHF.R.U64 R67, R2, 0x10, R3 ;  /* 0x0000001002437819 */ /* 0x000fc40000001203 */
[----:B------:R-:W-:Y:S02]  /*09d0*/  SHF.R.U32.HI R5, RZ, 0x10, R3 ;  /* 0x00000010ff057819 */ /* 0x000fe40000011603 */
        /* <DEDUP_REMOVED lines=14> */
[----:B-1234-:R-:W-:-:S07]  /*0ac0*/  PRMT R67, R67, 0x5410, R5 ;  /* 0x0000541043437816 */ /* 0x01efce0000000005 */
.L_x_16170:
[----:B0-----:R-:W0:Y:S02]  /*0ad0*/  LDC.64 R28, c[0x0][0x3f0] ;  /* 0x0000fc00ff1c7b82 */ /* 0x001e240000000a00 */
[----:B0-----:R-:W-:-:S06]  /*0ae0*/  IMAD.WIDE R68, R0, 0x4, R28 ;  /* 0x0000000400447825 */ /* 0x001fcc00078e021c */
[----:B------:R-:W0:Y:S01]  /*0af0*/  LDC.64 R28, c[0x0][0x3f8] ;  /* 0x0000fe00ff1c7b82 */ /* 0x000e220000000a00 */
[----:B------:R-:W2:Y:S01]  /*0b00*/  LDG.E R53, desc[UR6][R68.64] ;  /* 0x0000000644357981 */ /* 0x000ea2000c1e1900 */
[----:B0-----:R-:W-:-:S06]  /*0b10*/  IMAD.WIDE R28, R0, 0x4, R28 ;  /* 0x00000004001c7825 */ /* 0x001fcc00078e021c */
[----:B------:R0:W5:Y:S01]  /*0b20*/  LDG.E R29, desc[UR6][R28.64] ;  /* 0x000000061c1d7981 */ /* 0x000162000c1e1900 */
[----:B------:R-:W-:Y:S01]  /*0b30*/  ISETP.GE.U32.AND P0, PT, R37, 0x20, PT ;  /* 0x000000202500780c */ /* 0x000fe20003f06070 */
[----:B------:R-:W-:Y:S01]  /*0b40*/  BSSY.RECONVERGENT B0, `(.L_x_16139) ;  /* 0x000004b000007945 */ /* 0x000fe20003800200 */
[----:B------:R-:W-:Y:S01]  /*0b50*/  HFMA2 R54, -RZ, RZ, 0, 0 ;  /* 0x00000000ff367431 */ /* 0x000fe200000001ff */
[----:B0-----:R-:W0:Y:S02]  /*0b60*/  LDC R28, c[0x0][0x388] ;  /* 0x0000e200ff1c7b82 */ /* 0x001e240000000800 */
        /* <DEDUP_REMOVED lines=10> */
[----:B------:R-:W-:Y:S06]  /*0c10*/  @!P0 BRA `(.L_x_16140) ;  /* 0x0000000000f48947 */ /* 0x000fec0003800000 */
[----:B------:R-:W-:Y:S04]  /*0c20*/  BSSY.RECONVERGENT B1, `(.L_x_16141) ;  /* 0x0000005000017945 */ /* 0x000fe80003800200 */
[----:B------:R-:W-:Y:S05]  /*0c30*/  @!P2 BRA `(.L_x_16142) ;  /* 0x00000000000ca947 */ /* 0x000fea0003800000 */
[----:B------:R-:W0:Y:S02]  /*0c40*/  LDC.64 R4, c[0x0][0x390] ;  /* 0x0000e400ff047b82 */ /* 0x000e240000000a00 */
[----:B0-----:R-:W-:-:S06]  /*0c50*/  IMAD.WIDE.U32 R4, R54, 0x10, R4 ;  /* 0x0000001036047825 */ /* 0x001fcc00078e0004 */
[----:B------:R-:W5:Y:S02]  /*0c60*/  LDG.E.128 R4, desc[UR6][R4.64] ;  /* 0x0000000604047981 */ /* 0x000f64000c1e1d00 */
.L_x_16142:
[----:B------:R-:W-:Y:S05]  /*0c70*/  BSYNC.RECONVERGENT B1 ;  /* 0x0000000000017941 */ /* 0x000fea0003800200 */
.L_x_16141:
[----:B------:R-:W-:Y:S01]  /*0c80*/  UISETP.NE.U32.AND UP0, UPT, UR4, URZ, UPT ;  /* 0x000000ff0400728c */ /* 0x000fe2000bf05070 */
[----:B------:R-:W-:Y:S03]  /*0c90*/  BSSY.RECONVERGENT B1, `(.L_x_16143) ;  /* 0x0000030000017945 */ /* 0x000fe60003800200 */
[----:B------:R-:W-:-:S09]  /*0ca0*/  UISETP.NE.AND.EX UP0, UPT, UR5, URZ, UPT, UP0 ;  /* 0x000000ff0500728c */ /* 0x000fd2000bf05300 */
[----:B------:R-:W-:Y:S05]  /*0cb0*/  BRA.U !UP0, `(.L_x_16144) ;  /* 0x0000000108647547 */ /* 0x000fea000b800000 */
[----:B------:R-:W0:Y:S02]  /*0cc0*/  LDC.64 R8, c[0x0][0x3a0] ;  /* 0x0000e800ff087b82 */ /* 0x000e240000000a00 */
[----:B0-----:R-:W-:-:S06]  /*0cd0*/  IMAD.WIDE.U32 R8, R55, 0x10, R8 ;  /* 0x0000001037087825 */ /* 0x001fcc00078e0008 */
[----:B------:R-:W2:Y:S01]  /*0ce0*/  LDG.E.128 R8, desc[UR6][R8.64] ;  /* 0x0000000608087981 */ /* 0x000ea2000c1e1d00 */
[----:B------:R-:W-:-:S13]  /*0cf0*/  ISETP.GT.AND P1, PT, R53, RZ, PT ;  /* 0x000000ff3500720c */ /* 0x000fda0003f24270 */
[----:B------:R-:W0:Y:S01]  /*0d00*/  @P1 LDC R14, c[0x0][0x40c] ;  /* 0x00010300ff0e1b82 */ /* 0x000e220000000800 */
[----:B------:R-:W-:-:S07]  /*0d10*/  @P1 HADD2.F32 R13, -RZ, R51.H0_H0 ;  /* 0x20000033ff0d1230 */ /* 0x000fce0000004100 */
[----:B------:R-:W1:Y:S08]  /*0d20*/  @P1 LDC R15, c[0x0][0x40c] ;  /* 0x00010300ff0f1b82 */ /* 0x000e700000000800 */
[----:B------:R-:W3:Y:S01]  /*0d30*/  @P1 LDC R30, c[0x0][0x40c] ;  /* 0x00010300ff1e1b82 */ /* 0x000ee20000000800 */
[----:B0----5:R-:W-:Y:S01]  /*0d40*/  @P1 FMUL.FTZ R14, R4, R14 ;  /* 0x0000000e040e1220 */ /* 0x021fe20000410000 */
[----:B-1----:R-:W-:Y:S01]  /*0d50*/  @P1 FMUL.FTZ R15, R5, R15 ;  /* 0x0000000f050f1220 */ /* 0x002fe20000410000 */
[----:B---3--:R-:W-:Y:S01]  /*0d60*/  @P1 FMUL.FTZ R30, R6, R30 ;  /* 0x0000001e061e1220 */ /* 0x008fe20000410000 */
[----:B--2---:R-:W-:Y:S01]  /*0d70*/  @!P1 MOV R12, R8 ;  /* 0x00000008000c9202 */ /* 0x004fe20000000f00 */
[----:B------:R-:W-:Y:S01]  /*0d80*/  @P1 FFMA.FTZ R12, R14, R13, R8 ;  /* 0x0000000d0e0c1223 */ /* 0x000fe20000010008 */
[----:B------:R-:W-:Y:S01]  /*0d90*/  @P1 HADD2.F32 R14, -RZ, R50.H0_H0 ;  /* 0x20000032ff0e1230 */ /* 0x000fe20000004100 */
[----:B------:R-:W-:-:S04]  /*0da0*/  MOV R13, R9 ;  /* 0x00000009000d7202 */ /* 0x000fc80000000f00 */
[----:B------:R-:W-:Y:S01]  /*0db0*/  @P1 FFMA.FTZ R13, R15, R14, R9 ;  /* 0x0000000e0f0d1223 */ /* 0x000fe20000010009 */
[----:B------:R-:W-:Y:S01]  /*0dc0*/  @P1 HADD2.F32 R15, -RZ, R50.H1_H1 ;  /* 0x30000032ff0f1230 */ /* 0x000fe20000004100 */
[----:B------:R-:W-:-:S04]  /*0dd0*/  MOV R14, R10 ;  /* 0x0000000a000e7202 */ /* 0x000fc80000000f00 */
[----:B------:R-:W-:Y:S01]  /*0de0*/  @P1 FFMA.FTZ R14, R30, R15, R10 ;  /* 0x0000000f1e0e1223 */ /* 0x000fe2000001000a */
[----:B------:R-:W-:Y:S01]  /*0df0*/  MOV R15, R11 ;  /* 0x0000000b000f7202 */ /* 0x000fe20000000f00 */
[----:B------:R-:W-:Y:S06]  /*0e00*/  @!P1 BRA `(.L_x_16145) ;  /* 0x0000000000609947 */ /* 0x000fec0003800000 */
[----:B------:R-:W-:Y:S02]  /*0e10*/  HADD2.F32 R15, -RZ, R49.H1_H1 ;  /* 0x30000031ff0f7230 */ /* 0x000fe40000004100 */
[----:B------:R-:W-:-:S04]  /*0e20*/  FMUL.FTZ R30, R7, UR10 ;  /* 0x0000000a071e7c20 */ /* 0x000fc80008410000 */
[----:B------:R-:W-:Y:S01]  /*0e30*/  FFMA.FTZ R15, R30, R15, R11 ;  /* 0x0000000f1e0f7223 */ /* 0x000fe2000001000b */
[----:B------:R-:W-:Y:S06]  /*0e40*/  BRA `(.L_x_16145) ;  /* 0x0000000000507947 */ /* 0x000fec0003800000 */
.L_x_16144:
[----:B------:R-:W0:Y:S01]  /*0e50*/  @P2 LDC R14, c[0x0][0x40c] ;  /* 0x00010300ff0e2b82 */ /* 0x000e220000000800 */
[----:B------:R-:W-:Y:S02]  /*0e60*/  @P2 HADD2.F32 R13, -RZ, R51.H0_H0 ;  /* 0x20000033ff0d2230 */ /* 0x000fe40000004100 */
[----:B------:R-:W-:-:S05]  /*0e70*/  HFMA2 R12, -RZ, RZ, 0, 0 ;  /* 0x00000000ff0c7431 */ /* 0x000fca00000001ff */
[----:B------:R-:W1:Y:S08]  /*0e80*/  @P2 LDC R15, c[0x0][0x40c] ;  /* 0x00010300ff0f2b82 */ /* 0x000e700000000800 */
[----:B------:R-:W2:Y:S08]  /*0e90*/  @P2 LDC R30, c[0x0][0x40c] ;  /* 0x00010300ff1e2b82 */ /* 0x000eb00000000800 */
[----:B------:R-:W3:Y:S01]  /*0ea0*/  @P2 LDC R31, c[0x0][0x40c] ;  /* 0x00010300ff1f2b82 */ /* 0x000ee20000000800 */
[----:B0----5:R-:W-:-:S04]  /*0eb0*/  @P2 FMUL.FTZ R14, R4, R14 ;  /* 0x0000000e040e2220 */ /* 0x021fc80000410000 */
[----:B------:R-:W-:Y:S01]  /*0ec0*/  @P2 FMUL.FTZ R12, R14, R13 ;  /* 0x0000000d0e0c2220 */ /* 0x000fe20000410000 */
[----:B------:R-:W-:Y:S01]  /*0ed0*/  @P2 HADD2.F32 R14, -RZ, R50.H0_H0 ;  /* 0x20000032ff0e2230 */ /* 0x000fe20000004100 */
[----:B------:R-:W-:Y:S01]  /*0ee0*/  MOV R13, RZ ;  /* 0x000000ff000d7202 */ /* 0x000fe20000000f00 */
[----:B-1----:R-:W-:-:S04]  /*0ef0*/  @P2 FMUL.FTZ R15, R5, R15 ;  /* 0x0000000f050f2220 */ /* 0x002fc80000410000 */
[----:B------:R-:W-:Y:S01]  /*0f00*/  @P2 FMUL.FTZ R13, R15, R14 ;  /* 0x0000000e0f0d2220 */ /* 0x000fe20000410000 */
[----:B------:R-:W-:Y:S02]  /*0f10*/  @P2 HADD2.F32 R15, -RZ, R50.H1_H1 ;  /* 0x30000032ff0f2230 */ /* 0x000fe40000004100 */
[----:B------:R-:W-:Y:S02]  /*0f20*/  HFMA2 R14, -RZ, RZ, 0, 0 ;  /* 0x00000000ff0e7431 */ /* 0x000fe400000001ff */
[----:B--2---:R-:W-:-:S04]  /*0f30*/  @P2 FMUL.FTZ R30, R6, R30 ;  /* 0x0000001e061e2220 */ /* 0x004fc80000410000 */
[----:B------:R-:W-:Y:S01]  /*0f40*/  @P2 FMUL.FTZ R14, R30, R15 ;  /* 0x0000000f1e0e2220 */ /* 0x000fe20000410000 */
[----:B------:R-:W-:Y:S01]  /*0f50*/  @P2 HADD2.F32 R30, -RZ, R49.H1_H1 ;  /* 0x30000031ff1e2230 */ /* 0x000fe20000004100 */
[----:B------:R-:W-:Y:S01]  /*0f60*/  MOV R15, RZ ;  /* 0x000000ff000f7202 */ /* 0x000fe20000000f00 */
[----:B---3--:R-:W-:-:S04]  /*0f70*/  @P2 FMUL.FTZ R31, R7, R31 ;  /* 0x0000001f071f2220 */ /* 0x008fc80000410000 */
[----:B------:R-:W-:-:S07]  /*0f80*/  @P2 FMUL.FTZ R15, R31, R30 ;  /* 0x0000001e1f0f2220 */ /* 0x000fce0000410000 */
.L_x_16145:
[----:B------:R-:W-:Y:S05]  /*0f90*/  BSYNC.RECONVERGENT B1 ;  /* 0x0000000000017941 */ /* 0x000fea0003800200 */
.L_x_16143:
[----:B------:R-:W0:Y:S01]  /*0fa0*/  LDC.64 R30, c[0x0][0x3a8] ;  /* 0x0000ea00ff1e7b82 */ /* 0x000e220000000a00 */
[----:B------:R-:W-:Y:S01]  /*0fb0*/  IADD3 R54, PT, PT, R54, 0x20, RZ ;  /* 0x0000002036367810 */ /* 0x000fe20007ffe0ff */
[C---:B0-----:R-:W-:Y:S01]  /*0fc0*/  IMAD.WIDE.U32 R30, R55.reuse, 0x10, R30 ;  /* 0x00000010371e7825 */ /* 0x041fe200078e001e */
[----:B------:R-:W-:-:S04]  /*0fd0*/  IADD3 R55, PT, PT, R55, 0x20, RZ ;  /* 0x0000002037377810 */ /* 0x000fc80007ffe0ff */
[----:B------:R0:W-:Y:S03]  /*0fe0*/  STG.E.128 desc[UR6][R30.64], R12 ;  /* 0x0000000c1e007986 */ /* 0x0001e6000c101d06 */
.L_x_16140:
[----:B------:R-:W-:Y:S05]  /*0ff0*/  BSYNC.RECONVERGENT B0 ;  /* 0x0000000000007941 */ /* 0x000fea0003800200 */
.L_x_16139:
[----:B------:R-:W-:Y:S01]  /*1000*/  ISETP.GE.U32.AND P1, PT, R37, 0x40, PT ;  /* 0x000000402500780c */ /* 0x000fe20003f26070 */
[----:B------:R-:W-:Y:S03]  /*1010*/  BSSY.RECONVERGENT B0, `(.L_x_16146) ;  /* 0x000003d000007945 */ /* 0x000fe60003800200 */
[----:B0-----:R-:W-:-:S09]  /*1020*/  P2R R30, PR, RZ, 0x2 ;  /* 0x00000002ff1e7803 */ /* 0x001fd20000000000 */
[----:B------:R-:W-:Y:S05]  /*1030*/  @!P1 BRA `(.L_x_16147) ;  /* 0x0000000000e89947 */ /* 0x000fea0003800000 */
[----:B------:R-:W-:Y:S01]  /*1040*/  ISETP.NE.U32.AND P1, PT, RZ, UR4, PT ;  /* 0x00000004ff007c0c */ /* 0x000fe2000bf25070 */
[----:B------:R-:W0:Y:S03]  /*1050*/  @P2 LDC.64 R18, c[0x0][0x390] ;  /* 0x0000e400ff122b82 */ /* 0x000e260000000a00 */
[----:B------:R-:W-:-:S13]  /*1060*/  ISETP.NE.AND.EX P1, PT, RZ, UR5, PT, P1 ;  /* 0x00000005ff007c0c */ /* 0x000fda000bf25310 */
[----:B------:R-:W1:Y:S01]  /*1070*/  @P1 LDC.64 R16, c[0x0][0x3a0] ;  /* 0x0000e800ff101b82 */ /* 0x000e620000000a00 */
[----:B0-----:R-:W-:-:S05]  /*1080*/  @P2 IMAD.WIDE.U32 R18, R54, 0x10, R18 ;  /* 0x0000001036122825 */ /* 0x001fca00078e0012 */
[----:B------:R0:W5:Y:S01]  /*1090*/  @P2 LDG.E.128 R4, desc[UR6][R18.64] ;  /* 0x0000000612042981 */ /* 0x000162000c1e1d00 */
[----:B-1----:R-:W-:-:S05]  /*10a0*/  @P1 IMAD.WIDE.U32 R16, R55, 0x10, R16 ;  /* 0x0000001037101825 */ /* 0x002fca00078e0010 */
[----:B------:R0:W5:Y:S01]  /*10b0*/  @P1 LDG.E.128 R8, desc[UR6][R16.64] ;  /* 0x0000000610081981 */ /* 0x000162000c1e1d00 */
[----:B------:R-:W-:Y:S04]  /*10c0*/  BSSY.RECONVERGENT B1, `(.L_x_16148) ;  /* 0x000002c000017945 */ /* 0x000fe80003800200 */
[----:B------:R-:W-:Y:S05]  /*10d0*/  @!P1 BRA `(.L_x_16149) ;  /* 0x0000000000589947 */ /* 0x000fea0003800000 */
[----:B------:R-:W-:Y:S02]  /*10e0*/  ISETP.GT.AND P1, PT, R53, RZ, PT ;  /* 0x000000ff3500720c */ /* 0x000fe40003f24270 */
[----:B0----5:R-:W-:-:S11]  /*10f0*/  MOV R16, R8 ;  /* 0x0000000800107202 */ /* 0x021fd60000000f00 */
[----:B------:R-:W0:Y:S01]  /*1100*/  @P1 LDC R17, c[0x0][0x40c] ;  /* 0x00010300ff111b82 */ /* 0x000e220000000800 */
[----:B------:R-:W-:-:S07]  /*1110*/  @P1 HADD2.F32 R30, -RZ, R49.H0_H0 ;  /* 0x20000031ff1e1230 */ /* 0x000fce0000004100 */
[----:B------:R-:W1:Y:S08]  /*1120*/  @P1 LDC R18, c[0x0][0x40c] ;  /* 0x00010300ff121b82 */ /* 0x000e700000000800 */
[----:B------:R-:W2:Y:S01]  /*1130*/  @P1 LDC R19, c[0x0][0x40c] ;  /* 0x00010300ff131b82 */ /* 0x000ea20000000800 */
[----:B0-----:R-:W-:-:S04]  /*1140*/  @P1 FMUL.FTZ R17, R4, R17 ;  /* 0x0000001104111220 */ /* 0x001fc80000410000 */
[----:B------:R-:W-:Y:S01]  /*1150*/  @P1 FFMA.FTZ R16, R17, R30, R8 ;  /* 0x0000001e11101223 */ /* 0x000fe20000010008 */
[----:B------:R-:W-:Y:S01]  /*1160*/  @P1 HADD2.F32 R30, -RZ, R48.H0_H0 ;  /* 0x20000030ff1e1230 */ /* 0x000fe20000004100 */
[----:B------:R-:W-:Y:S01]  /*1170*/  MOV R17, R9 ;  /* 0x0000000900117202 */ /* 0x000fe20000000f00 */
[----:B-1----:R-:W-:-:S04]  /*1180*/  @P1 FMUL.FTZ R18, R5, R18 ;  /* 0x0000001205121220 */ /* 0x002fc80000410000 */
[----:B------:R-:W-:Y:S01]  /*1190*/  @P1 FFMA.FTZ R17, R18, R30, R9 ;  /* 0x0000001e12111223 */ /* 0x000fe20000010009 */
[----:B------:R-:W-:Y:S01]  /*11a0*/  @P1 HADD2.F32 R30, -RZ, R48.H1_H1 ;  /* 0x30000030ff1e1230 */ /* 0x000fe20000004100 */
[----:B------:R-:W-:Y:S01]  /*11b0*/  MOV R18, R10 ;  /* 0x0000000a00127202 */ /* 0x000fe20000000f00 */
[----:B--2---:R-:W-:-:S04]  /*11c0*/  @P1 FMUL.FTZ R19, R6, R19 ;  /* 0x0000001306131220 */ /* 0x004fc80000410000 */
[----:B------:R-:W-:Y:S01]  /*11d0*/  @P1 FFMA.FTZ R18, R19, R30, R10 ;  /* 0x0000001e13121223 */ /* 0x000fe2000001000a */
[----:B------:R-:W-:Y:S01]  /*11e0*/  MOV R19, R11 ;  /* 0x0000000b00137202 */ /* 0x000fe20000000f00 */
[----:B------:R-:W-:Y:S06]  /*11f0*/  @!P1 BRA `(.L_x_16150) ;  /* 0x0000000000609947 */ /* 0x000fec0003800000 */
[----:B------:R-:W-:Y:S02]  /*1200*/  HADD2.F32 R30, -RZ, R47.H1_H1 ;  /* 0x3000002fff1e7230 */ /* 0x000fe40000004100 */
[----:B------:R-:W-:-:S04]  /*1210*/  FMUL.FTZ R19, R7, UR10 ;  /* 0x0000000a07137c20 */ /* 0x000fc80008410000 */
[----:B------:R-:W-:Y:S01]  /*1220*/  FFMA.FTZ R19, R19, R30, R11 ;  /* 0x0000001e13137223 */ /* 0x000fe2000001000b */
[----:B------:R-:W-:Y:S06]  /*1230*/  BRA `(.L_x_16150) ;  /* 0x0000000000507947 */ /* 0x000fec0003800000 */
.L_x_16149:
[----:B0-----:R-:W0:Y:S01]  /*1240*/  @P2 LDC R18, c[0x0][0x40c] ;  /* 0x00010300ff122b82 */ /* 0x001e220000000800 */
        /* <DEDUP_REMOVED lines=19> */
.L_x_16150:
[----:B------:R-:W-:Y:S05]  /*1380*/  BSYNC.RECONVERGENT B1 ;  /* 0x0000000000017941 */ /* 0x000fea0003800200 */
.L_x_16148:
[----:B------:R-:W0:Y:S01]  /*1390*/  LDC.64 R30, c[0x0][0x3a8] ;  /* 0x0000ea00ff1e7b82 */ /* 0x000e220000000a00 */
[----:B------:R-:W-:Y:S01]  /*13a0*/  IADD3 R54, PT, PT, R54, 0x20, RZ ;  /* 0x0000002036367810 */ /* 0x000fe20007ffe0ff */
[C---:B0-----:R-:W-:Y:S01]  /*13b0*/  IMAD.WIDE.U32 R30, R55.reuse, 0x10, R30 ;  /* 0x00000010371e7825 */ /* 0x041fe200078e001e */
[----:B------:R-:W-:-:S04]  /*13c0*/  IADD3 R55, PT, PT, R55, 0x20, RZ ;  /* 0x0000002037377810 */ /* 0x000fc80007ffe0ff */
[----:B------:R0:W-:Y:S03]  /*13d0*/  STG.E.128 desc[UR6][R30.64], R16 ;  /* 0x000000101e007986 */ /* 0x0001e6000c101d06 */
.L_x_16147:
[----:B------:R-:W-:Y:S05]  /*13e0*/  BSYNC.RECONVERGENT B0 ;  /* 0x0000000000007941 */ /* 0x000fea0003800200 */
.L_x_16146:
        /* <DEDUP_REMOVED lines=36> */
.L_x_16154:
        /* <DEDUP_REMOVED lines=20> */
.L_x_16155:
[----:B------:R-:W-:Y:S05]  /*1770*/  BSYNC.RECONVERGENT B1 ;  /* 0x0000000000017941 */ /* 0x000fea0003800200 */
.L_x_16153:
[----:B------:R-:W0:Y:S01]  /*1780*/  LDC.64 R30, c[0x0][0x3a8] ;  /* 0x0000ea00ff1e7b82 */ /* 0x000e220000000a00 */
[----:B------:R-:W-:Y:S01]  /*1790*/  IADD3 R54, PT, PT, R54, 0x20, RZ ;  /* 0x0000002036367810 */ /* 0x000fe20007ffe0ff */
[C---:B0-----:R-:W-:Y:S01]  /*17a0*/  IMAD.WIDE.U32 R30, R55.reuse, 0x10, R30 ;  /* 0x00000010371e7825 */ /* 0x041fe200078e001e */
[----:B------:R-:W-:-:S04]  /*17b0*/  IADD3 R55, PT, PT, R55, 0x20, RZ ;  /* 0x0000002037377810 */ /* 0x000fc80007ffe0ff */
[----:B------:R0:W-:Y:S03]  /*17c0*/  STG.E.128 desc[UR6][R30.64], R20 ;  /* 0x000000141e007986 */ /* 0x0001e6000c101d06 */
.L_x_16152:
[----:B------:R-:W-:Y:S05]  /*17d0*/  BSYNC.RECONVERGENT B0 ;  /* 0x0000000000007941 */ /* 0x000fea0003800200 */
.L_x_16151:
        /* <DEDUP_REMOVED lines=10> */
[----:B------:R1:W5:Y:S01]  /*1880*/  @P3 LDG.E.128 R8, desc[UR6][R24.64] ;  /* 0x0000000618083981 */ /* 0x000362000c1e1d00 */
[----:B------:R-:W-:Y:S04]  /*1890*/  BSSY.RECONVERGENT B1, `(.L_x_16158) ;  /* 0x000002c000017945 */ /* 0x000fe80003800200 */
[----:B------:R-:W-:Y:S05]  /*18a0*/  @!P3 BRA `(.L_x_16159) ;  /* 0x000000000058b947 */ /* 0x000fea0003800000 */
[----:B------:R-:W-:Y:S02]  /*18b0*/  ISETP.GT.AND P2, PT, R53, RZ, PT ;  /* 0x000000ff3500720c */ /* 0x000fe40003f44270 */
[----:B-1---5:R-:W-:-:S11]  /*18c0*/  MOV R24, R8 ;  /* 0x0000000800187202 */ /* 0x022fd60000000f00 */
[----:B------:R-:W1:Y:S01]  /*18d0*/  @P2 LDC R25, c[0x0][0x40c] ;  /* 0x00010300ff192b82 */ /* 0x000e620000000800 */
[----:B0-----:R-:W-:-:S07]  /*18e0*/  @P2 HADD2.F32 R30, -RZ, R52.H0_H0 ;  /* 0x20000034ff1e2230 */ /* 0x001fce0000004100 */
[----:B------:R-:W0:Y:S08]  /*18f0*/  @P2 LDC R26, c[0x0][0x40c] ;  /* 0x00010300ff1a2b82 */ /* 0x000e300000000800 */
[----:B------:R-:W2:Y:S01]  /*1900*/  @P2 LDC R27, c[0x0][0x40c] ;  /* 0x00010300ff1b2b82 */ /* 0x000ea20000000800 */
[----:B-1----:R-:W-:-:S04]  /*1910*/  @P2 FMUL.FTZ R25, R4, R25 ;  /* 0x0000001904192220 */ /* 0x002fc80000410000 */
[----:B------:R-:W-:Y:S01]  /*1920*/  @P2 FFMA.FTZ R24, R25, R30, R8 ;  /* 0x0000001e19182223 */ /* 0x000fe20000010008 */
[----:B------:R-:W-:Y:S01]  /*1930*/  @P2 HADD2.F32 R30, -RZ, R56.H0_H0 ;  /* 0x20000038ff1e2230 */ /* 0x000fe20000004100 */
[----:B------:R-:W-:Y:S01]  /*1940*/  MOV R25, R9 ;  /* 0x0000000900197202 */ /* 0x000fe20000000f00 */
[----:B0-----:R-:W-:-:S04]  /*1950*/  @P2 FMUL.FTZ R26, R5, R26 ;  /* 0x0000001a051a2220 */ /* 0x001fc80000410000 */
        /* <DEDUP_REMOVED lines=11> */
.L_x_16159:
[----:B-1----:R-:W1:Y:S01]  /*1a10*/  @P2 LDC R26, c[0x0][0x40c] ;  /* 0x00010300ff1a2b82 */ /* 0x002e620000000800 */
[----:B------:R-:W-:Y:S02]  /*1a20*/  @P2 HADD2.F32 R25, -RZ, R52.H0_H0 ;  /* 0x20000034ff192230 */ /* 0x000fe40000004100 */
[----:B------:R-:W-:-:S05]  /*1a30*/  HFMA2 R24, -RZ, RZ, 0, 0 ;  /* 0x00000000ff187431 */ /* 0x000fca00000001ff */
[----:B------:R-:W2:Y:S08]  /*1a40*/  @P2 LDC R27, c[0x0][0x40c] ;  /* 0x00010300ff1b2b82 */ /* 0x000eb00000000800 */
[----:B0-----:R-:W0:Y:S08]  /*1a50*/  @P2 LDC R30, c[0x0][0x40c] ;  /* 0x00010300ff1e2b82 */ /* 0x001e300000000800 */
[----:B------:R-:W3:Y:S01]  /*1a60*/  @P2 LDC R31, c[0x0][0x40c] ;  /* 0x00010300ff1f2b82 */ /* 0x000ee20000000800 */
[----:B-1---5:R-:W-:-:S04]  /*1a70*/  @P2 FMUL.FTZ R26, R4, R26 ;  /* 0x0000001a041a2220 */ /* 0x022fc80000410000 */
[----:B------:R-:W-:Y:S01]  /*1a80*/  @P2 FMUL.FTZ R24, R26, R25 ;  /* 0x000000191a182220 */ /* 0x000fe20000410000 */
[----:B------:R-:W-:Y:S01]  /*1a90*/  @P2 HADD2.F32 R26, -RZ, R56.H0_H0 ;  /* 0x20000038ff1a2230 */ /* 0x000fe20000004100 */
[----:B------:R-:W-:Y:S01]  /*1aa0*/  MOV R25, RZ ;  /* 0x000000ff00197202 */ /* 0x000fe20000000f00 */
[----:B--2---:R-:W-:-:S04]  /*1ab0*/  @P2 FMUL.FTZ R27, R5, R27 ;  /* 0x0000001b051b2220 */ /* 0x004fc80000410000 */
[----:B------:R-:W-:Y:S01]  /*1ac0*/  @P2 FMUL.FTZ R25, R27, R26 ;  /* 0x0000001a1b192220 */ /* 0x000fe20000410000 */
[----:B------:R-:W-:Y:S02]  /*1ad0*/  @P2 HADD2.F32 R27, -RZ, R52.H1_H1 ;  /* 0x30000034ff1b2230 */ /* 0x000fe40000004100 */
[----:B------:R-:W-:Y:S02]  /*1ae0*/  HFMA2 R26, -RZ, RZ, 0, 0 ;  /* 0x00000000ff1a7431 */ /* 0x000fe400000001ff */
[----:B0-----:R-:W-:-:S04]  /*1af0*/  @P2 FMUL.FTZ R30, R6, R30 ;  /* 0x0000001e061e2220 */ /* 0x001fc80000410000 */
[----:B------:R-:W-:Y:S01]  /*1b00*/  @P2 FMUL.FTZ R26, R30, R27 ;  /* 0x0000001b1e1a2220 */ /* 0x000fe20000410000 */
[----:B------:R-:W-:Y:S01]  /*1b10*/  @P2 HADD2.F32 R30, -RZ, R56.H1_H1 ;  /* 0x30000038ff1e2230 */ /* 0x000fe20000004100 */
[----:B------:R-:W-:Y:S01]  /*1b20*/  MOV R27, RZ ;  /* 0x000000ff001b7202 */ /* 0x000fe20000000f00 */
[----:B---3--:R-:W-:-:S04]  /*1b30*/  @P2 FMUL.FTZ R31, R7, R31 ;  /* 0x0000001f071f2220 */ /* 0x008fc80000410000 */
[----:B------:R-:W-:-:S07]  /*1b40*/  @P2 FMUL.FTZ R27, R31, R30 ;  /* 0x0000001e1f1b2220 */ /* 0x000fce0000410000 */
.L_x_16160:
[----:B------:R-:W-:Y:S05]  /*1b50*/  BSYNC.RECONVERGENT B1 ;  /* 0x0000000000017941 */ /* 0x000fea0003800200 */
.L_x_16158:
[----:B------:R-:W0:Y:S02]  /*1b60*/  LDC.64 R30, c[0x0][0x3a8] ;  /* 0x0000ea00ff1e7b82 */ /* 0x000e240000000a00 */
[----:B0-----:R-:W-:-:S05]  /*1b70*/  IMAD.WIDE.U32 R30, R55, 0x10, R30 ;  /* 0x00000010371e7825 */ /* 0x001fca00078e001e */
[----:B------:R1:W-:Y:S02]  /*1b80*/  STG.E.128 desc[UR6][R30.64], R24 ;  /* 0x000000181e007986 */ /* 0x0003e4000c101d06 */
.L_x_16157:
[----:B------:R-:W-:Y:S05]  /*1b90*/  BSYNC.RECONVERGENT B0 ;  /* 0x0000000000007941 */ /* 0x000fea0003800200 */
.L_x_16156:
        /* <DEDUP_REMOVED lines=10> */
[----:B01----:R-:W-:-:S04]  /*1c40*/  FADD.FTZ R30, R16, R54 ;  /* 0x00000036101e7221 */ /* 0x003fc80000010000 */
        /* <DEDUP_REMOVED lines=25> */
[----:B------:R-:W-:-:S03]  /*1de0*/  FADD.FTZ R31, R13, -R54 ;  /* 0x800000360d1f7221 */ /* 0x000fc60000010000 */
[----:B------:R-:W-:-:S04]  /*1df0*/  FFMA.FTZ R53, R53, R53, RZ ;  /* 0x0000003535357223 */ /* 0x000fc800000100ff */
        /* <DEDUP_REMOVED lines=39> */
.L_x_16182:
[----:B------:R-:W2:Y:S01]  /*2070*/  @!P5 LDC.64 R68, c[0x0][0x3c0] ;  /* 0x0000f000ff44db82 */ /* 0x000ea20000000a00 */
[----:B-1----:R-:W-:Y:S01]  /*2080*/  FADD.FTZ R31, R59, R31 ;  /* 0x0000001f3b1f7221 */ /* 0x002fe20000010000 */
[----:B------:R-:W-:Y:S01]  /*2090*/  ISETP.NE.AND P2, PT, RZ, UR8, PT ;  /* 0x00000008ff007c0c */ /* 0x000fe2000bf45270 */
[----:B------:R-:W-:Y:S01]  /*20a0*/  BSSY.RECONVERGENT B0, `(.L_x_16162) ;  /* 0x0000076000007945 */ /* 0x000fe20003800200 */
[----:B-----5:R-:W-:Y:S01]  /*20b0*/  ISETP.GE.AND P3, PT, R29, 0x1, PT ;  /* 0x000000011d00780c */ /* 0x020fe20003f66270 */
[----:B------:R-:W-:Y:S01]  /*20c0*/  FFMA.FTZ R31, R31, R30, UR9 ;  /* 0x000000091f1f7e23 */ /* 0x000fe2000801001e */
[----:B------:R-:W-:-:S05]  /*20d0*/  FMUL.FTZ R30, R54, R54 ;  /* 0x00000036361e7220 */ /* 0x000fca0000410000 */
[----:B------:R-:W-:-:S05]  /*20e0*/  FSEL R30, R30, RZ, P2 ;  /* 0x000000ff1e1e7208 */ /* 0x000fca0001000000 */
[----:B------:R-:W-:-:S04]  /*20f0*/  FADD.FTZ R30, R31, R30 ;  /* 0x0000001e1f1e7221 */ /* 0x000fc80000010000 */
[----:B------:R-:W1:Y:S01]  /*2100*/  MUFU.RSQ R53, R30 ;  /* 0x0000001e00357308 */ /* 0x000e620000001400 */
[----:B--2---:R-:W-:-:S05]  /*2110*/  @!P5 IMAD.WIDE R68, R0, 0x4, R68 ;  /* 0x000000040044d825 */ /* 0x004fca00078e0244 */
[----:B------:R2:W-:Y:S02]  /*2120*/  @!P5 STG.E desc[UR6][R68.64], R54 ;  /* 0x000000364400d986 */ /* 0x0005e4000c101906 */
[----:B--2---:R-:W2:Y:S02]  /*2130*/  @!P5 LDC.64 R68, c[0x0][0x3c8] ;  /* 0x0000f200ff44db82 */ /* 0x004ea40000000a00 */
[----:B--2---:R-:W-:-:S05]  /*2140*/  @!P5 IMAD.WIDE R68, R0, 0x4, R68 ;  /* 0x000000040044d825 */ /* 0x004fca00078e0244 */
[----:B-1----:R1:W-:Y:S01]  /*2150*/  @!P5 STG.E desc[UR6][R68.64], R53 ;  /* 0x000000354400d986 */ /* 0x0023e2000c101906 */
[----:B------:R-:W-:Y:S05]  /*2160*/  @!P3 BRA `(.L_x_16163) ;  /* 0x0000000400a4b947 */ /* 0x000fea0003800000 */
        /* <DEDUP_REMOVED lines=10> */
[----:B------:R-:W-:Y:S01]  /*2210*/  FADD.FTZ R31, R13, -R54 ;  /* 0x800000360d1f7221 */ /* 0x000fe20000010000 */
[----:B------:R-:W-:Y:S02]  /*2220*/  HADD2.F32 R28, -RZ, R34.H0_H0 ;  /* 0x20000022ff1c7230 */ /* 0x000fe40000004100 */
[C---:B------:R-:W-:Y:S01]  /*2230*/  FMUL.FTZ R30, R53.reuse, R30 ;  /* 0x0000001e351e7220 */ /* 0x040fe20000410000 */
[----:B-1----:R-:W1:Y:S01]  /*2240*/  LDC.64 R68, c[0x0][0x428] ;  /* 0x00010a00ff447b82 */ /* 0x002e620000000a00 */
[----:B------:R-:W-:Y:S01]  /*2250*/  FMUL.FTZ R31, R53, R31 ;  /* 0x0000001f351f7220 */ /* 0x000fe20000410000 */
[----:B0-----:R-:W-:Y:S02]  /*2260*/  HADD2.F32 R59, -RZ, R35.H0_H0 ;  /* 0x20000023ff3b7230 */ /* 0x001fe40000004100 */
[----:B------:R-:W-:Y:S01]  /*2270*/  FFMA.FTZ R28, R30, R29, R28 ;  /* 0x0000001d1e1c7223 */ /* 0x000fe2000001001c */
[----:B------:R-:W-:-:S02]  /*2280*/  HADD2.F32 R30, -RZ, R58.H0_H0 ;  /* 0x2000003aff1e7230 */ /* 0x000fc40000004100 */
[--C-:B------:R-:W-:Y:S02]  /*2290*/  HADD2.F32 R29, -RZ, R65.reuse.H0_H0 ;  /* 0x20000041ff1d7230 */ /* 0x100fe40000004100 */
[----:B------:R-:W-:-:S03]  /*22a0*/  HADD2.F32 R60, -RZ, R65.H1_H1 ;  /* 0x30000041ff3c7230 */ /* 0x000fc60000004100 */
[----:B------:R-:W-:Y:S01]  /*22b0*/  FFMA.FTZ R29, R31, R30, R29 ;  /* 0x0000001e1f1d7223 */ /* 0x000fe2000001001d */
[----:B------:R-:W-:Y:S01]  /*22c0*/  FADD.FTZ R30, R14, -R54 ;  /* 0x800000360e1e7221 */ /* 0x000fe20000010000 */
[----:B------:R-:W-:-:S03]  /*22d0*/  HADD2.F32 R31, -RZ, R57.H1_H1 ;  /* 0x30000039ff1f7230 */ /* 0x000fc60000004100 */
[----:B------:R-:W-:-:S04]  /*22e0*/  FMUL.FTZ R30, R53, R30 ;  /* 0x0000001e351e7220 */ /* 0x000fc80000410000 */
[----:B------:R-:W-:Y:S01]  /*22f0*/  FFMA.FTZ R30, R30, R31, R59 ;  /* 0x0000001f1e1e7223 */ /* 0x000fe2000001003b */
[----:B------:R-:W-:Y:S01]  /*2300*/  FADD.FTZ R31, R15, -R54 ;  /* 0x800000360f1f7221 */ /* 0x000fe20000010000 */
[----:B------:R-:W-:Y:S02]  /*2310*/  HADD2.F32 R59, -RZ, R58.H1_H1 ;  /* 0x3000003aff3b7230 */ /* 0x000fe40000004100 */
[----:B-1----:R-:W-:-:S04]  /*2320*/  IMAD.WIDE.U32 R68, R55, 0x10, R68 ;  /* 0x0000001037447825 */ /* 0x002fc800078e0044 */
[----:B------:R-:W-:Y:S01]  /*2330*/  FMUL.FTZ R31, R53, R31 ;  /* 0x0000001f351f7220 */ /* 0x000fe20000410000 */
[----:B------:R-:W-:-:S03]  /*2340*/  IADD3 R55, PT, PT, R55, 0x20, RZ ;  /* 0x0000002037377810 */ /* 0x000fc60007ffe0ff */
[----:B------:R-:W-:-:S05]  /*2350*/  FFMA.FTZ R31, R31, R59, R60 ;  /* 0x0000003b1f1f7223 */ /* 0x000fca000001003c */
[----:B------:R2:W-:Y:S02]  /*2360*/  STG.E.128 desc[UR6][R68.64], R28 ;  /* 0x0000001c44007986 */ /* 0x0005e4000c101d06 */
.L_x_16165:
[----:B------:R-:W-:Y:S05]  /*2370*/  BSYNC.RECONVERGENT B1 ;  /* 0x0000000000017941 */ /* 0x000fea0003800200 */
.L_x_16164:
[----:B------:R-:W-:Y:S01]  /*2380*/  ISETP.GE.U32.AND P0, PT, R37, 0x40, PT ;  /* 0x000000402500780c */ /* 0x000fe20003f06070 */
[----:B------:R-:W-:-:S12]  /*2390*/  BSSY.RECONVERGENT B1, `(.L_x_16166) ;  /* 0x000001a000017945 */ /* 0x000fd80003800200 */
[----:B------:R-:W-:Y:S05]  /*23a0*/  @!P0 BRA `(.L_x_16167) ;  /* 0x0000000000608947 */ /* 0x000fea0003800000 */
[--C-:B--2---:R-:W-:Y:S01]  /*23b0*/  FADD.FTZ R30, R16, -R54.reuse ;  /* 0x80000036101e7221 */ /* 0x104fe20000010000 */
        /* <DEDUP_REMOVED lines=23> */
.L_x_16167:
[----:B------:R-:W-:Y:S05]  /*2530*/  BSYNC.RECONVERGENT B1 ;  /* 0x0000000000017941 */ /* 0x000fea0003800200 */
.L_x_16166:
[----:B------:R-:W-:Y:S01]  /*2540*/  ISETP.GE.U32.AND P0, PT, R37, 0x60, PT ;  /* 0x000000602500780c */ /* 0x000fe20003f06070 */
[----:B------:R-:W-:-:S12]  /*2550*/  BSSY.RECONVERGENT B1, `(.L_x_16168) ;  /* 0x000001a000017945 */ /* 0x000fd80003800200 */
[----:B------:R-:W-:Y:S05]  /*2560*/  @!P0 BRA `(.L_x_16169) ;  /* 0x0000000000608947 */ /* 0x000fea0003800000 */
[--C-:B--23--:R-:W-:Y:S01]  /*2570*/  FADD.FTZ R30, R20, -R54.reuse ;  /* 0x80000036141e7221 */ /* 0x10cfe20000010000 */
        /* <DEDUP_REMOVED lines=23> */
.L_x_16169:
[----:B------:R-:W-:Y:S05]  /*26f0*/  BSYNC.RECONVERGENT B1 ;  /* 0x0000000000017941 */ /* 0x000fea0003800200 */
.L_x_16168:
        /* <DEDUP_REMOVED lines=14> */
[----:B-1----:R-:W-:-:S05]  /*27e0*/  IMAD.WIDE.U32 R54, R55, 0x10, R68 ;  /* 0x0000001037367825 */ /* 0x002fca00078e0044 */
[----:B------:R1:W-:Y:S02]  /*27f0*/  STG.E.128 desc[UR6][R54.64], R28 ;  /* 0x0000001c36007986 */ /* 0x0003e4000c101d06 */
.L_x_16163:
[----:B------:R-:W-:Y:S05]  /*2800*/  BSYNC.RECONVERGENT B0 ;  /* 0x0000000000007941 */ /* 0x000fea0003800200 */
.L_x_16162:
[----:B-1234-:R-:W1:Y:S02]  /*2810*/  LDC.64 R28, c[0x0][0x380] ;  /* 0x0000e000ff1c7b82 */ /* 0x01ee640000000a00 */
[----:B-1----:R-:W-:-:S04]  /*2820*/  LEA R0, R28, R0, 0x2 ;  /* 0x000000001c007211 */ /* 0x002fc800078e10ff */
[----:B------:R-:W-:-:S13]  /*2830*/  ISETP.GE.AND P0, PT, R0, R29, PT ;  /* 0x0000001d0000720c */ /* 0x000fda0003f06270 */
[----:B------:R-:W-:Y:S05]  /*2840*/  @!P0 BRA `(.L_x_16170) ;  /* 0xffffffe000a08947 */ /* 0x000fea000383ffff */
[----:B------:R-:W-:Y:S05]  /*2850*/  EXIT ;  /* 0x000000000000794d */ /* 0x000fea0003800000 */
.L_x_16161:
        /* <DEDUP_REMOVED lines=8> */
.L_x_16172:
[----:B------:R-:W-:Y:S05]  /*28e0*/  BSYNC B0 ;  /* 0x0000000000007941 */ /* 0x000fea0003800000 */
.L_x_16171:
        /* <DEDUP_REMOVED lines=9> */
.L_x_16173:
[----:B------:R-:W-:Y:S02]  /*2980*/  HFMA2 R55, -RZ, RZ, 0, 2.384185791015625e-07 ;  /* 0x00000004ff377431 */ /* 0x000fe400000001ff */
[----:B------:R-:W-:Y:S01]  /*2990*/  FADD.FTZ R54, R54, R31 ;  /* 0x0000001f36367221 */ /* 0x000fe20000010000 */
[----:B------:R-:W-:-:S04]  /*29a0*/  MOV R31, 0xffffffff ;  /* 0xffffffff001f7802 */ /* 0x000fc80000000f00 */
[----:B------:R-:W-:-:S07]  /*29b0*/  MOV R60, R54 ;  /* 0x00000036003c7202 */ /* 0x000fce0000000f00 */
[----:B------:R-:W-:Y:S05]  /*29c0*/  WARPSYNC.COLLECTIVE R31, `(.L_x_16174) ;  /* 0x000000001f087348 */ /* 0x000fea0003c00000 */
[----:B------:R0:W1:Y:S02]  /*29d0*/  SHFL.BFLY P6, R31, R60, R55, R53 ;  /* 0x0c0000373c1f7389 */ /* 0x00006400000c0035 */
[----:B01----:R-:W-:Y:S05]  /*29e0*/  ENDCOLLECTIVE ;  /* 0x000000000000791b */ /* 0x003fea0003800000 */
.L_x_16174:
[----:B------:R-:W-:Y:S02]  /*29f0*/  HFMA2 R55, -RZ, RZ, 0, 4.76837158203125e-07 ;  /* 0x00000008ff377431 */ /* 0x000fe400000001ff */
[----:B------:R-:W-:Y:S01]  /*2a00*/  FADD.FTZ R54, R54, R31 ;  /* 0x0000001f36367221 */ /* 0x000fe20000010000 */
[----:B------:R-:W-:-:S04]  /*2a10*/  MOV R31, 0xffffffff ;  /* 0xffffffff001f7802 */ /* 0x000fc80000000f00 */
[----:B------:R-:W-:-:S07]  /*2a20*/  MOV R60, R54 ;  /* 0x00000036003c7202 */ /* 0x000fce0000000f00 */
[----:B------:R-:W-:Y:S05]  /*2a30*/  WARPSYNC.COLLECTIVE R31, `(.L_x_16175) ;  /* 0x000000001f087348 */ /* 0x000fea0003c00000 */
[----:B------:R0:W1:Y:S02]  /*2a40*/  SHFL.BFLY P6, R31, R60, R55, R53 ;  /* 0x0c0000373c1f7389 */ /* 0x00006400000c0035 */
[----:B01----:R-:W-:Y:S05]  /*2a50*/  ENDCOLLECTIVE ;  /* 0x000000000000791b */ /* 0x003fea0003800000 */
.L_x_16175:
[----:B------:R-:W-:Y:S02]  /*2a60*/  HFMA2 R55, -RZ, RZ, 0, 9.5367431640625e-07 ;  /* 0x00000010ff377431 */ /* 0x000fe400000001ff */
[----:B------:R-:W-:Y:S01]  /*2a70*/  FADD.FTZ R54, R54, R31 ;  /* 0x0000001f36367221 */ /* 0x000fe20000010000 */
[----:B------:R-:W-:-:S04]  /*2a80*/  MOV R31, 0xffffffff ;  /* 0xffffffff001f7802 */ /* 0x000fc80000000f00 */
[----:B------:R-:W-:-:S07]  /*2a90*/  MOV R60, R54 ;  /* 0x00000036003c7202 */ /* 0x000fce0000000f00 */
[----:B------:R-:W-:Y:S05]  /*2aa0*/  WARPSYNC.COLLECTIVE R31, `(.L_x_16176) ;  /* 0x000000001f087348 */ /* 0x000fea0003c00000 */
[----:B------:R0:W1:Y:S02]  /*2ab0*/  SHFL.BFLY P6, R31, R60, R55, R53 ;  /* 0x0c0000373c1f7389 */ /* 0x00006400000c0035 */
[----:B01----:R-:W-:Y:S05]  /*2ac0*/  ENDCOLLECTIVE ;  /* 0x000000000000791b */ /* 0x003fea0003800000 */
.L_x_16176:
[----:B------:R-:W-:Y:S02]  /*2ad0*/  HFMA2 R55, -RZ, RZ, 0, 5.9604644775390625e-08 ;  /* 0x00000001ff377431 */ /* 0x000fe400000001ff */
[----:B------:R-:W-:-:S04]  /*2ae0*/  FADD.FTZ R54, R54, R31 ;  /* 0x0000001f36367221 */ /* 0x000fc80000010000 */
[----:B------:R-:W-:-:S04]  /*2af0*/  FMUL.FTZ R54, R54, R30 ;  /* 0x0000001e36367220 */ /* 0x000fc80000410000 */
        /* <DEDUP_REMOVED lines=39> */
.L_x_16177:
[----:B------:R-:W-:Y:S02]  /*2d70*/  HFMA2 R55, -RZ, RZ, 0, 1.1920928955078125e-07 ;  /* 0x00000002ff377431 */ /* 0x000fe400000001ff */
[----:B------:R-:W-:Y:S01]  /*2d80*/  FADD.FTZ R59, R59, R31 ;  /* 0x0000001f3b3b7221 */ /* 0x000fe20000010000 */
[----:B------:R-:W-:-:S04]  /*2d90*/  MOV R31, 0xffffffff ;  /* 0xffffffff001f7802 */ /* 0x000fc80000000f00 */
[----:B------:R-:W-:-:S07]  /*2da0*/  MOV R60, R59 ;  /* 0x0000003b003c7202 */ /* 0x000fce0000000f00 */
[----:B------:R-:W-:Y:S05]  /*2db0*/  WARPSYNC.COLLECTIVE R31, `(.L_x_16178) ;  /* 0x000000001f087348 */ /* 0x000fea0003c00000 */
[----:B------:R0:W1:Y:S02]  /*2dc0*/  SHFL.BFLY P6, R31, R60, R55, R53 ;  /* 0x0c0000373c1f7389 */ /* 0x00006400000c0035 */
[----:B01----:R-:W-:Y:S05]  /*2dd0*/  ENDCOLLECTIVE ;  /* 0x000000000000791b */ /* 0x003fea0003800000 */
.L_x_16178:
[----:B------:R-:W-:Y:S02]  /*2de0*/  HFMA2 R55, -RZ, RZ, 0, 2.384185791015625e-07 ;  /* 0x00000004ff377431 */ /* 0x000fe400000001ff */
[----:B------:R-:W-:Y:S01]  /*2df0*/  FADD.FTZ R59, R59, R31 ;  /* 0x0000001f3b3b7221 */ /* 0x000fe20000010000 */
[----:B------:R-:W-:-:S04]  /*2e00*/  MOV R31, 0xffffffff ;  /* 0xffffffff001f7802 */ /* 0x000fc80000000f00 */
[----:B------:R-:W-:-:S07]  /*2e10*/  MOV R60, R59 ;  /* 0x0000003b003c7202 */ /* 0x000fce0000000f00 */
[----:B------:R-:W-:Y:S05]  /*2e20*/  WARPSYNC.COLLECTIVE R31, `(.L_x_16179) ;  /* 0x000000001f087348 */ /* 0x000fea0003c00000 */
[----:B------:R0:W1:Y:S02]  /*2e30*/  SHFL.BFLY P6, R31, R60, R55, R53 ;  /* 0x0c0000373c1f7389 */ /* 0x00006400000c0035 */
[----:B01----:R-:W-:Y:S05]  /*2e40*/  ENDCOLLECTIVE ;  /* 0x000000000000791b */ /* 0x003fea0003800000 */
.L_x_16179:
[----:B------:R-:W-:Y:S02]  /*2e50*/  HFMA2 R55, -RZ, RZ, 0, 4.76837158203125e-07 ;  /* 0x00000008ff377431 */ /* 0x000fe400000001ff */
[----:B------:R-:W-:Y:S01]  /*2e60*/  FADD.FTZ R59, R59, R31 ;  /* 0x0000001f3b3b7221 */ /* 0x000fe20000010000 */
[----:B------:R-:W-:-:S04]  /*2e70*/  MOV R31, 0xffffffff ;  /* 0xffffffff001f7802 */ /* 0x000fc80000000f00 */
[----:B------:R-:W-:-:S07]  /*2e80*/  MOV R60, R59 ;  /* 0x0000003b003c7202 */ /* 0x000fce0000000f00 */
[----:B------:R-:W-:Y:S05]  /*2e90*/  WARPSYNC.COLLECTIVE R31, `(.L_x_16180) ;  /* 0x000000001f087348 */ /* 0x000fea0003c00000 */
[----:B------:R0:W1:Y:S02]  /*2ea0*/  SHFL.BFLY P6, R31, R60, R55, R53 ;  /* 0x0c0000373c1f7389 */ /* 0x00006400000c0035 */
[----:B01----:R-:W-:Y:S05]  /*2eb0*/  ENDCOLLECTIVE ;  /* 0x000000000000791b */ /* 0x003fea0003800000 */
.L_x_16180:
[----:B------:R-:W-:Y:S02]  /*2ec0*/  HFMA2 R55, -RZ, RZ, 0, 9.5367431640625e-07 ;  /* 0x00000010ff377431 */ /* 0x000fe400000001ff */
[----:B------:R-:W-:Y:S01]  /*2ed0*/  FADD.FTZ R59, R59, R31 ;  /* 0x0000001f3b3b7221 */ /* 0x000fe20000010000 */
[----:B------:R-:W-:-:S04]  /*2ee0*/  MOV R31, 0xffffffff ;  /* 0xffffffff001f7802 */ /* 0x000fc80000000f00 */
[----:B------:R-:W-:-:S07]  /*2ef0*/  MOV R60, R59 ;  /* 0x0000003b003c7202 */ /* 0x000fce0000000f00 */
[----:B------:R-:W-:Y:S05]  /*2f00*/  WARPSYNC.COLLECTIVE R31, `(.L_x_16181) ;  /* 0x000000001f087348 */ /* 0x000fea0003c00000 */
[----:B------:R0:W1:Y:S02]  /*2f10*/  SHFL.BFLY P6, R31, R60, R55, R53 ;  /* 0x0c0000373c1f7389 */ /* 0x00006400000c0035 */
[----:B01----:R-:W-:Y:S05]  /*2f20*/  ENDCOLLECTIVE ;  /* 0x000000000000791b */ /* 0x003fea0003800000 */
.L_x_16181:
[----:B------:R-:W-:Y:S05]  /*2f30*/  BRA `(.L_x_16182) ;  /* 0xfffffff0004c7947 */ /* 0x000fea000383ffff */
.L_x_16183:
        /* <DEDUP_REMOVED lines=12> */
.L_x_20355:


//--------------------- .text._ZN10layer_norm13ln_fwd_kernelINS_13Kernel_traitsI6__halfffffjLj512ELj1ELj4ELj1ELj16ENS_18Kernel_traits_baseILj512ES2_ffffjLj128EEEEELb0ELb1ELb1ELb1EEEvNS_9FwdParamsE --------------------------
	.section	.text._ZN10layer_norm13ln_fwd_kernelINS_13Kernel_traitsI6__halfffffjLj512ELj1ELj4ELj1ELj16ENS_18Kernel_traits_baseILj512ES2_ffffjLj128EEEEELb0ELb1ELb1ELb1EEEvNS_9FwdParamsE,"ax",@progbits
	.align	128
        .global         _ZN10layer_norm13ln_fwd_kernelINS_13Kernel_traitsI6__halfffffjLj512ELj1ELj4ELj1ELj16ENS_18Kernel_traits_baseILj512ES2_ffffjLj128EEEEELb0ELb1ELb1ELb1EEEvNS_9FwdParamsE
        .type           _ZN10layer_norm13ln_fwd_kernelINS_13Kernel_traitsI6__halfffffjLj512ELj1ELj4ELj1ELj16ENS_18Kernel_traits_baseILj512ES2_ffffjLj128EEEEELb0ELb1ELb1ELb1EEEvNS_9FwdParamsE,@function
        .size           _ZN10layer_norm13ln_fwd_kernelINS_13Kernel_traitsI6__halfffffjLj512ELj1ELj4ELj1ELj16ENS_18Kernel_traits_baseILj512ES2_ffffjLj128EEEEELb0ELb1ELb1ELb1EEEvNS_9FwdParamsE,(.L_x_20356 - _ZN10layer_norm13ln_fwd_kernelINS_13Kernel_traitsI6__halfffffjLj512ELj1ELj4ELj1ELj16ENS_18Kernel_traits_baseILj512ES2_ffffjLj128EEEEELb0ELb1ELb1ELb1EEEvNS_9FwdParamsE)
        .other          _ZN10layer_norm13ln_fwd_kernelINS_13Kernel_traitsI6__halfffffjLj512ELj1ELj4ELj1ELj16ENS_18Kernel_traits_baseILj512ES2_ffffjLj128EEEEELb0ELb1ELb1ELb1EEEvNS_9FwdParamsE,@"STO_CUDA_ENTRY STV_DEFAULT"
_ZN10layer_norm13ln_fwd_kernelINS_13Kernel_traitsI6__halfffffjLj512ELj1ELj4ELj1ELj16ENS_18Kernel_traits_baseILj512ES2_ffffjLj128EEEEELb0ELb1ELb1ELb1EEEvNS_9FwdParamsE:
.text._ZN10layer_norm13ln_fwd_kernelINS_13Kernel_traitsI6__halfffffjLj512ELj1ELj4ELj1ELj16ENS_18Kernel_traits_baseILj512ES2_ffffjLj128EEEEELb0ELb1ELb1ELb1EEEvNS_9FwdParamsE:
        /* <DEDUP_REMOVED lines=9> */
[----:B--2---:R-:W2:Y:S04]  /*0090*/  LDG.E.64 R12, desc[UR6][R2.64+0x100] ;  /* 0x00010006020c7981 */ /* 0x004ea8000c1e1b00 */
[----:B------:R-:W4:Y:S04]  /*00a0*/  LDG.E.64 R16, desc[UR6][R2.64+0x300] ;  /* 0x0003000602107981 */ /* 0x000f28000c1e1b00 */
[----:B------:R-:W4:Y:S04]  /*00b0*/  LDG.E.64 R14, desc[UR6][R4.64+0x200] ;  /* 0x00020006040e7981 */ /* 0x000f28000c1e1b00 */
[----:B------:R-:W4:Y:S01]  /*00c0*/  LDG.E.64 R18, desc[UR6][R4.64+0x300] ;  /* 0x0003000604127981 */ /* 0x000f22000c1e1b00 */
[----:B---3--:R-:W-:Y:S01]  /*00d0*/  ISETP.NE.U32.AND P0, PT, RZ, UR4, PT ;  /* 0x00000004ff007c0c */ /* 0x008fe2000bf05070 */
[----:B------:R-:W0:Y:S01]  /*00e0*/  S2UR UR4, SR_CTAID.X ;  /* 0x00000000000479c3 */ /* 0x000e220000002500 */
[----:B------:R-:W-:Y:S01]  /*00f0*/  SHF.R.U32.HI R0, RZ, 0x5, R0 ;  /* 0x00000005ff007819 */ /* 0x000fe20000011600 */
[----:B------:R-:W5:Y:S01]  /*0100*/  LDG.E.64 R30, desc[UR6][R4.64] ;  /* 0x00000006041e7981 */ /* 0x000f62000c1e1b00 */
[----:B------:R-:W-:Y:S01]  /*0110*/  ISETP.NE.AND.EX P0, PT, RZ, UR5, PT, P0 ;  /* 0x00000005ff007c0c */ /* 0x000fe2000bf05300 */
[----:B------:R-:W1:Y:S02]  /*0120*/  LDCU UR5, c[0x0][0x384] ;  /* 0x00007080ff0577ac */ /* 0x000e640008000800 */
[----:B------:R2:W5:Y:S04]  /*0130*/  LDG.E.64 R8, desc[UR6][R4.64+0x100] ;  /* 0x0001000604087981 */ /* 0x000568000c1e1b00 */
[----:B------:R-:W5:Y:S04]  /*0140*/  LDG.E.64 R6, desc[UR6][R2.64] ;  /* 0x0000000602067981 */ /* 0x000f68000c1e1b00 */
[----:B------:R4:W5:Y:S02]  /*0150*/  LDG.E.64 R28, desc[UR6][R2.64+0x200] ;  /* 0x00020006021c7981 */ /* 0x000964000c1e1b00 */
[----:B------:R-:W3:Y:S01]  /*0160*/  @P0 LDC.64 R10, c[0x0][0x438] ;  /* 0x00010e00ff0a0b82 */ /* 0x000ee20000000a00 */
[----:B0-----:R-:W-:-:S06]  /*0170*/  USHF.L.U32 UR4, UR4, 0x2, URZ ;  /* 0x0000000204047899 */ /* 0x001fcc00080006ff */
[----:B------:R-:W-:-:S04]  /*0180*/  LOP3.LUT R0, R0, UR4, RZ, 0xfc, !PT ;  /* 0x0000000400007c12 */ /* 0x000fc8000f8efcff */
[----:B-1----:R-:W-:Y:S01]  /*0190*/  ISETP.GE.AND P1, PT, R0, UR5, PT ;  /* 0x0000000500007c0c */ /* 0x002fe2000bf26270 */
[----:B---3--:R-:W-:-:S05]  /*01a0*/  @P0 IMAD.WIDE.U32 R10, R42, 0x8, R10 ;  /* 0x000000082a0a0825 */ /* 0x008fca00078e000a */
        /* <DEDUP_REMOVED lines=8> */
[----:B----4-:R-:W-:Y:S02]  /*0230*/  @P0 MOV R2, R16 ;  /* 0x0000001000020202 */ /* 0x010fe40000000f00 */
[----:B------:R-:W-:Y:S02]  /*0240*/  @P0 MOV R3, R17 ;  /* 0x0000001100030202 */ /* 0x000fe40000000f00 */
[----:B0-----:R-:W-:-:S02]  /*0250*/  @P0 MOV R10, R14 ;  /* 0x0000000e000a0202 */ /* 0x001fc40000000f00 */
        /* <DEDUP_REMOVED lines=8> */
[----:B------:R-:W-:Y:S01]  /*02e0*/  @!P0 MOV R13, R19 ;  /* 0x00000013000d8202 */ /* 0x000fe20000000f00 */
[----:B------:R-:W-:Y:S06]  /*02f0*/  @P1 EXIT ;  /* 0x000000000000194d */ /* 0x000fec0003800000 */
[----:B------:R-:W-:Y:S01]  /*0300*/  MOV R66, R10 ;  /* 0x0000000a00427202 */ /* 0x000fe20000000f00 */
[----:B------:R-:W0:Y:S01]  /*0310*/  LDCU.U8 UR4, c[0x0][0x410] ;  /* 0x00008200ff0477ac */ /* 0x000e220008000000 */
[----:B------:R-:W-:Y:S02]  /*0320*/  SHF.R.U64 R65, R10, 0x10, R11 ;  /* 0x000000100a417819 */ /* 0x000fe4000000120b */
[----:B-----5:R-:W-:Y:S02]  /*0330*/  @!P0 CS2R R38, SRZ ;  /* 0x0000000000268805 */ /* 0x020fe4000001ff00 */
[----:B------:R-:W-:Y:S02]  /*0340*/  MOV R63, R12 ;  /* 0x0000000c003f7202 */ /* 0x000fe40000000f00 */
[----:B------:R-:W-:Y:S02]  /*0350*/  @!P0 CS2R R36, SRZ ;  /* 0x0000000000248805 */ /* 0x000fe4000001ff00 */
[----:B------:R-:W-:-:S02]  /*0360*/  SHF.R.U64 R55, R12, 0x10, R13 ;  /* 0x000000100c377819 */ /* 0x000fc4000000120d */
[----:B------:R-:W-:Y:S02]  /*0370*/  @!P0 CS2R R34, SRZ ;  /* 0x0000000000228805 */ /* 0x000fe4000001ff00 */
[----:B------:R-:W-:Y:S02]  /*0380*/  MOV R10, R13 ;  /* 0x0000000d000a7202 */ /* 0x000fe40000000f00 */
[----:B------:R-:W-:Y:S02]  /*0390*/  @!P0 CS2R R32, SRZ ;  /* 0x0000000000208805 */ /* 0x000fe4000001ff00 */
[----:B------:R-:W-:Y:S01]  /*03a0*/  SHF.R.U32.HI R12, RZ, 0x10, R13 ;  /* 0x00000010ff0c7819 */ /* 0x000fe2000001160d */
[----:B------:R-:W1:Y:S01]  /*03b0*/  LDCU UR10, c[0x0][0x40c] ;  /* 0x00008180ff0a77ac */ /* 0x000e620008000800 */
[----:B------:R-:W-:Y:S02]  /*03c0*/  MOV R52, R6 ;  /* 0x0000000600347202 */ /* 0x000fe40000000f00 */
[----:B------:R-:W-:Y:S01]  /*03d0*/  SHF.R.U64 R50, R6, 0x10, R7 ;  /* 0x0000001006327819 */ /* 0x000fe20000001207 */
[----:B------:R-:W2:Y:S01]  /*03e0*/  LDCU UR5, c[0x0][0x448] ;  /* 0x00008900ff0577ac */ /* 0x000ea20008000800 */
[----:B------:R-:W-:-:S02]  /*03f0*/  MOV R49, R4 ;  /* 0x0000000400317202 */ /* 0x000fc40000000f00 */
[----:B------:R-:W-:Y:S01]  /*0400*/  MOV R6, R5 ;  /* 0x0000000500067202 */ /* 0x000fe20000000f00 */
[----:B------:R-:W3:Y:S01]  /*0410*/  LDCU.64 UR8, c[0x0][0x3a0] ;  /* 0x00007400ff0877ac */ /* 0x000ee20008000a00 */
[--C-:B------:R-:W-:Y:S02]  /*0420*/  SHF.R.U64 R43, R4, 0x10, R5.reuse ;  /* 0x00000010042b7819 */ /* 0x100fe40000001205 */
[----:B------:R-:W-:Y:S02]  /*0430*/  SHF.R.U32.HI R13, RZ, 0x10, R5 ;  /* 0x00000010ff0d7819 */ /* 0x000fe40000011605 */
[----:B------:R-:W-:Y:S02]  /*0440*/  MOV R4, R30 ;  /* 0x0000001e00047202 */ /* 0x000fe40000000f00 */
[----:B------:R-:W-:Y:S02]  /*0450*/  MOV R5, R31 ;  /* 0x0000001f00057202 */ /* 0x000fe40000000f00 */
[----:B------:R-:W-:-:S02]  /*0460*/  PRMT R49, R6, 0x5410, R49 ;  /* 0x0000541006317816 */ /* 0x000fc40000000031 */
[----:B------:R-:W-:Y:S02]  /*0470*/  PRMT R44, R4, 0x5410, R5 ;  /* 0x00005410042c7816 */ /* 0x000fe40000000005 */
[----:B------:R-:W-:Y:S02]  /*0480*/  MOV R4, R28 ;  /* 0x0000001c00047202 */ /* 0x000fe40000000f00 */
[----:B------:R-:W-:Y:S02]  /*0490*/  MOV R5, R29 ;  /* 0x0000001d00057202 */ /* 0x000fe40000000f00 */
[----:B------:R-:W-:Y:S02]  /*04a0*/  MOV R6, R2 ;  /* 0x0000000200067202 */ /* 0x000fe40000000f00 */
[----:B------:R-:W-:Y:S02]  /*04b0*/  PRMT R45, R4, 0x5410, R5 ;  /* 0x00005410042d7816 */ /* 0x000fe40000000005 */
[----:B------:R-:W-:-:S02]  /*04c0*/  PRMT R46, R6, 0x7610, R46 ;  /* 0x00007610062e7816 */ /* 0x000fc4000000002e */
[----:B------:R-:W-:Y:S02]  /*04d0*/  MOV R4, R3 ;  /* 0x0000000300047202 */ /* 0x000fe40000000f00 */
[----:B------:R-:W-:Y:S02]  /*04e0*/  MOV R68, R8 ;  /* 0x0000000800447202 */ /* 0x000fe40000000f00 */
[----:B------:R-:W-:Y:S02]  /*04f0*/  MOV R14, R9 ;  /* 0x00000009000e7202 */ /* 0x000fe40000000f00 */
[--C-:B------:R-:W-:Y:S02]  /*0500*/  SHF.R.U64 R67, R8, 0x10, R9.reuse ;  /* 0x0000001008437819 */ /* 0x100fe40000001209 */
[----:B------:R-:W-:Y:S02]  /*0510*/  SHF.R.U32.HI R15, RZ, 0x10, R9 ;  /* 0x00000010ff0f7819 */ /* 0x000fe40000011609 */
[----:B------:R-:W-:-:S02]  /*0520*/  MOV R9, R11 ;  /* 0x0000000b00097202 */ /* 0x000fc40000000f00 */
[----:B------:R-:W-:Y:S02]  /*0530*/  MOV R8, R7 ;  /* 0x0000000700087202 */ /* 0x000fe40000000f00 */
[----:B------:R-:W-:Y:S02]  /*0540*/  PRMT R46, R46, 0x5410, R4 ;  /* 0x000054102e2e7816 */ /* 0x000fe40000000004 */
[----:B------:R-:W-:Y:S02]  /*0550*/  SHF.R.U32.HI R11, RZ, 0x10, R11 ;  /* 0x00000010ff0b7819 */ /* 0x000fe4000001160b */
[----:B------:R-:W-:Y:S02]  /*0560*/  SHF.R.U32.HI R7, RZ, 0x10, R7 ;  /* 0x00000010ff077819 */ /* 0x000fe40000011607 */
[--C-:B------:R-:W-:Y:S02]  /*0570*/  SHF.R.U64 R47, R38, 0x10, R39.reuse ;  /* 0x00000010262f7819 */ /* 0x100fe40000001227 */
[----:B------:R-:W-:-:S02]  /*0580*/  SHF.R.U32.HI R4, RZ, 0x10, R39 ;  /* 0x00000010ff047819 */ /* 0x000fc40000011627 */
[--C-:B------:R-:W-:Y:S02]  /*0590*/  SHF.R.U64 R48, R36, 0x10, R37.reuse ;  /* 0x0000001024307819 */ /* 0x100fe40000001225 */
[----:B------:R-:W-:Y:S02]  /*05a0*/  SHF.R.U32.HI R5, RZ, 0x10, R37 ;  /* 0x00000010ff057819 */ /* 0x000fe40000011625 */
        /* <DEDUP_REMOVED lines=10> */
[----:B0-----:R-:W-:Y:S02]  /*0650*/  ISETP.NE.AND P1, PT, RZ, UR4, PT ;  /* 0x00000004ff007c0c */ /* 0x001fe4000bf25270 */
[----:B-123--:R-:W-:-:S11]  /*0660*/  PRMT R48, R48, 0x5410, R5 ;  /* 0x0000541030307816 */ /* 0x00efd60000000005 */
.L_x_16199:
[----:B0-----:R-:W0:Y:S08]  /*0670*/  LDC.64 R12, c[0x0][0x3f0] ;  /* 0x0000fc00ff0c7b82 */ /* 0x001e300000000a00 */
[----:B------:R-:W1:Y:S08]  /*0680*/  LDC.64 R16, c[0x0][0x3f8] ;  /* 0x0000fe00ff107b82 */ /* 0x000e700000000a00 */
[----:B------:R-:W2:Y:S01]  /*0690*/  LDC R41, c[0x0][0x388] ;  /* 0x0000e200ff297b82 */ /* 0x000ea20000000800 */
[----:B0-----:R-:W-:-:S05]  /*06a0*/  IMAD.WIDE R18, R0, 0x4, R12 ;  /* 0x0000000400127825 */ /* 0x001fca00078e020c */
[----:B------:R2:W3:Y:S01]  /*06b0*/  LDG.E R12, desc[UR6][R18.64] ;  /* 0x00000006120c7981 */ /* 0x0004e2000c1e1900 */
[----:B-1----:R-:W-:-:S05]  /*06c0*/  IMAD.WIDE R16, R0, 0x4, R16 ;  /* 0x0000000400107825 */ /* 0x002fca00078e0210 */
[----:B------:R-:W5:Y:S01]  /*06d0*/  LDG.E R40, desc[UR6][R16.64] ;  /* 0x0000000610287981 */ /* 0x000f62000c1e1900 */
[----:B------:R-:W-:Y:S01]  /*06e0*/  ISETP.NE.U32.AND P0, PT, RZ, UR8, PT ;  /* 0x00000008ff007c0c */ /* 0x000fe2000bf05070 */
[----:B--2---:R-:W-:-:S03]  /*06f0*/  IMAD R18, R0, R41, RZ ;  /* 0x0000002900127224 */ /* 0x004fc600078e02ff */
[----:B------:R-:W-:Y:S02]  /*0700*/  ISETP.NE.AND.EX P0, PT, RZ, UR9, PT, P0 ;  /* 0x00000009ff007c0c */ /* 0x000fe4000bf05300 */
[----:B------:R-:W-:Y:S01]  /*0710*/  SHF.R.S32.HI R19, RZ, 0x1f, R18 ;  /* 0x0000001fff137819 */ /* 0x000fe20000011412 */
[----:B------:R-:W-:Y:S03]  /*0720*/  BSSY.RECONVERGENT B0, `(.L_x_16184) ;  /* 0x000003c000007945 */ /* 0x000fe60003800200 */
[----:B------:R-:W-:-:S04]  /*0730*/  LEA.HI R19, R19, R18, RZ, 0x2 ;  /* 0x0000001213137211 */ /* 0x000fc800078f10ff */
[----:B------:R-:W-:Y:S02]  /*0740*/  LEA.HI.SX32 R53, R19, R42, 0x1e ;  /* 0x0000002a13357211 */ /* 0x000fe400078ff2ff */
[----:B---3--:R-:W-:-:S13]  /*0750*/  ISETP.GE.AND P2, PT, R12, 0x1, PT ;  /* 0x000000010c00780c */ /* 0x008fda0003f46270 */
[----:B------:R-:W0:Y:S01]  /*0760*/  @P2 LDC.64 R14, c[0x0][0x390] ;  /* 0x0000e400ff0e2b82 */ /* 0x000e220000000a00 */
[----:B------:R-:W-:-:S05]  /*0770*/  @P2 IADD3 R20, PT, PT, R12, -0x1, RZ ;  /* 0xffffffff0c142810 */ /* 0x000fca0007ffe0ff */
[----:B------:R-:W-:-:S05]  /*0780*/  @P2 IMAD R20, R20, R41, RZ ;  /* 0x0000002914142224 */ /* 0x000fca00078e02ff */
[----:B------:R-:W-:-:S04]  /*0790*/  @P2 SHF.R.S32.HI R13, RZ, 0x1f, R20 ;  /* 0x0000001fff0d2819 */ /* 0x000fc80000011414 */
[----:B------:R-:W-:Y:S01]  /*07a0*/  @P2 LEA.HI R21, R13, R20, RZ, 0x2 ;  /* 0x000000140d152211 */ /* 0x000fe200078f10ff */
[----:B------:R-:W-:-:S03]  /*07b0*/  HFMA2 R13, -RZ, RZ, 0, 0 ;  /* 0x00000000ff0d7431 */ /* 0x000fc600000001ff */
[----:B------:R-:W-:Y:S02]  /*07c0*/  @P2 LEA.HI.SX32 R13, R21, R42, 0x1e ;  /* 0x0000002a150d2211 */ /* 0x000fe400078ff2ff */
[----:B------:R-:W-:-:S03]  /*07d0*/  SHF.R.U32.HI R20, RZ, 0x10, R31 ;  /* 0x00000010ff147819 */ /* 0x000fc6000001161f */
[----:B0-----:R-:W-:Y:S01]  /*07e0*/  @P2 IMAD.WIDE.U32 R14, R13, 0x10, R14 ;  /* 0x000000100d0e2825 */ /* 0x001fe200078e000e */
[----:B------:R-:W-:-:S04]  /*07f0*/  SHF.R.U64 R21, R30, 0x10, R31 ;  /* 0x000000101e157819 */ /* 0x000fc8000000121f */
[----:B------:R0:W5:Y:S02]  /*0800*/  @P2 LDG.E.128 R4, desc[UR6][R14.64] ;  /* 0x000000060e042981 */ /* 0x000164000c1e1d00 */
[----:B0-----:R-:W-:Y:S01]  /*0810*/  PRMT R15, R20, 0x5410, R21 ;  /* 0x00005410140f7816 */ /* 0x001fe20000000015 */
[----:B------:R-:W-:Y:S06]  /*0820*/  @!P0 BRA `(.L_x_16185) ;  /* 0x0000000000648947 */ /* 0x000fec0003800000 */
[----:B------:R-:W0:Y:S02]  /*0830*/  LDC.64 R8, c[0x0][0x3a0] ;  /* 0x0000e800ff087b82 */ /* 0x000e240000000a00 */
[----:B0-----:R-:W-:-:S06]  /*0840*/  IMAD.WIDE.U32 R8, R53, 0x10, R8 ;  /* 0x0000001035087825 */ /* 0x001fcc00078e0008 */
[----:B------:R-:W2:Y:S01]  /*0850*/  LDG.E.128 R8, desc[UR6][R8.64] ;  /* 0x0000000608087981 */ /* 0x000ea2000c1e1d00 */
[----:B------:R-:W-:-:S13]  /*0860*/  ISETP.GT.AND P3, PT, R12, RZ, PT ;  /* 0x000000ff0c00720c */ /* 0x000fda0003f64270 */
[----:B------:R-:W0:Y:S01]  /*0870*/  @P3 LDC R21, c[0x0][0x40c] ;  /* 0x00010300ff153b82 */ /* 0x000e220000000800 */
[----:B------:R-:W-:Y:S02]  /*0880*/  @P3 HADD2.F32 R16, -RZ, R15.H1_H1 ;  /* 0x3000000fff103230 */ /* 0x000fe40000004100 */
[--C-:B------:R-:W-:Y:S02]  /*0890*/  @P3 HADD2.F32 R18, -RZ, R44.reuse.H0_H0 ;  /* 0x2000002cff123230 */ /* 0x100fe40000004100 */
[----:B------:R-:W-:-:S03]  /*08a0*/  @P3 HADD2.F32 R19, -RZ, R44.H1_H1 ;  /* 0x3000002cff133230 */ /* 0x000fc60000004100 */
[----:B------:R-:W1:Y:S08]  /*08b0*/  @P3 LDC R14, c[0x0][0x40c] ;  /* 0x00010300ff0e3b82 */ /* 0x000e700000000800 */
[----:B------:R-:W3:Y:S01]  /*08c0*/  @P3 LDC R17, c[0x0][0x40c] ;  /* 0x00010300ff113b82 */ /* 0x000ee20000000800 */
[----:B0----5:R-:W-:Y:S01]  /*08d0*/  @P3 FMUL.FTZ R21, R4, R21 ;  /* 0x0000001504153220 */ /* 0x021fe20000410000 */
[----:B-1----:R-:W-:Y:S01]  /*08e0*/  @P3 FMUL.FTZ R14, R5, R14 ;  /* 0x0000000e050e3220 */ /* 0x002fe20000410000 */
[----:B---3--:R-:W-:Y:S01]  /*08f0*/  @P3 FMUL.FTZ R17, R6, R17 ;  /* 0x0000001106113220 */ /* 0x008fe20000410000 */
[----:B--2---:R-:W-:Y:S01]  /*0900*/  @!P3 MOV R24, R8 ;  /* 0x000000080018b202 */ /* 0x004fe20000000f00 */
[----:B------:R-:W-:Y:S01]  /*0910*/  @P3 FFMA.FTZ R24, R21, R18, R8 ;  /* 0x0000001215183223 */ /* 0x000fe20000010008 */
[----:B------:R-:W-:Y:S01]  /*0920*/  MOV R25, R9 ;  /* 0x0000000900197202 */ /* 0x000fe20000000f00 */
[----:B------:R-:W-:Y:S01]  /*0930*/  @P3 FFMA.FTZ R25, R14, R16, R9 ;  /* 0x000000100e193223 */ /* 0x000fe20000010009 */
[----:B------:R-:W-:Y:S01]  /*0940*/  MOV R26, R10 ;  /* 0x0000000a001a7202 */ /* 0x000fe20000000f00 */
[----:B------:R-:W-:Y:S01]  /*0950*/  @P3 FFMA.FTZ R26, R17, R19, R10 ;  /* 0x00000013111a3223 */ /* 0x000fe2000001000a */
[----:B------:R-:W-:Y:S01]  /*0960*/  MOV R27, R11 ;  /* 0x0000000b001b7202 */ /* 0x000fe20000000f00 */
[----:B------:R-:W-:Y:S06]  /*0970*/  @!P3 BRA `(.L_x_16186) ;  /* 0x000000000058b947 */ /* 0x000fec0003800000 */
[----:B------:R-:W-:Y:S02]  /*0980*/  HADD2.F32 R15, -RZ, R15.H0_H0 ;  /* 0x2000000fff0f7230 */ /* 0x000fe40000004100 */
[----:B------:R-:W-:-:S04]  /*0990*/  FMUL.FTZ R14, R7, UR10 ;  /* 0x0000000a070e7c20 */ /* 0x000fc80008410000 */
[----:B------:R-:W-:Y:S01]  /*09a0*/  FFMA.FTZ R27, R14, R15, R11 ;  /* 0x0000000f0e1b7223 */ /* 0x000fe2000001000b */
[----:B------:R-:W-:Y:S06]  /*09b0*/  BRA `(.L_x_16186) ;  /* 0x0000000000487947 */ /* 0x000fec0003800000 */
.L_x_16185:
[----:B------:R-:W0:Y:S01]  /*09c0*/  @P2 LDC R21, c[0x0][0x40c] ;  /* 0x00010300ff152b82 */ /* 0x000e220000000800 */
[--C-:B------:R-:W-:Y:S01]  /*09d0*/  @P2 HADD2.F32 R14, -RZ, R15.reuse.H1_H1 ;  /* 0x3000000fff0e2230 */ /* 0x100fe20000004100 */
[----:B------:R-:W-:Y:S01]  /*09e0*/  CS2R R24, SRZ ;  /* 0x0000000000187805 */ /* 0x000fe2000001ff00 */
[----:B------:R-:W-:Y:S01]  /*09f0*/  @P2 HADD2.F32 R15, -RZ, R15.H0_H0 ;  /* 0x2000000fff0f2230 */ /* 0x000fe20000004100 */
[----:B------:R-:W-:Y:S01]  /*0a00*/  CS2R R26, SRZ ;  /* 0x00000000001a7805 */ /* 0x000fe2000001ff00 */
[--C-:B------:R-:W-:Y:S02]  /*0a10*/  @P2 HADD2.F32 R20, -RZ, R44.reuse.H0_H0 ;  /* 0x2000002cff142230 */ /* 0x100fe40000004100 */
[----:B------:R-:W-:Y:S01]  /*0a20*/  @P2 HADD2.F32 R16, -RZ, R44.H1_H1 ;  /* 0x3000002cff102230 */ /* 0x000fe20000004100 */
[----:B------:R-:W1:Y:S08]  /*0a30*/  @P2 LDC R22, c[0x0][0x40c] ;  /* 0x00010300ff162b82 */ /* 0x000e700000000800 */
[----:B------:R-:W2:Y:S08]  /*0a40*/  @P2 LDC R19, c[0x0][0x40c] ;  /* 0x00010300ff132b82 */ /* 0x000eb00000000800 */
[----:B------:R-:W3:Y:S01]  /*0a50*/  @P2 LDC R18, c[0x0][0x40c] ;  /* 0x00010300ff122b82 */ /* 0x000ee20000000800 */
[----:B0----5:R-:W-:-:S04]  /*0a60*/  @P2 FMUL.FTZ R21, R4, R21 ;  /* 0x0000001504152220 */ /* 0x021fc80000410000 */
[----:B------:R-:W-:Y:S01]  /*0a70*/  @P2 FMUL.FTZ R24, R21, R20 ;  /* 0x0000001415182220 */ /* 0x000fe20000410000 */
[----:B-1----:R-:W-:-:S04]  /*0a80*/  @P2 FMUL.FTZ R17, R5, R22 ;  /* 0x0000001605112220 */ /* 0x002fc80000410000 */
[----:B------:R-:W-:Y:S01]  /*0a90*/  @P2 FMUL.FTZ R25, R17, R14 ;  /* 0x0000000e11192220 */ /* 0x000fe20000410000 */
[----:B--2---:R-:W-:-:S04]  /*0aa0*/  @P2 FMUL.FTZ R19, R6, R19 ;  /* 0x0000001306132220 */ /* 0x004fc80000410000 */
[----:B------:R-:W-:Y:S01]  /*0ab0*/  @P2 FMUL.FTZ R26, R19, R16 ;  /* 0x00000010131a2220 */ /* 0x000fe20000410000 */
[----:B---3--:R-:W-:-:S04]  /*0ac0*/  @P2 FMUL.FTZ R18, R7, R18 ;  /* 0x0000001207122220 */ /* 0x008fc80000410000 */
[----:B------:R-:W-:-:S07]  /*0ad0*/  @P2 FMUL.FTZ R27, R18, R15 ;  /* 0x0000000f121b2220 */ /* 0x000fce0000410000 */
.L_x_16186:
[----:B------:R-:W-:Y:S05]  /*0ae0*/  BSYNC.RECONVERGENT B0 ;  /* 0x0000000000007941 */ /* 0x000fea0003800200 */
.L_x_16184:
[----:B------:R-:W0:Y:S01]  /*0af0*/  LDC.64 R58, c[0x0][0x3a8] ;  /* 0x0000ea00ff3a7b82 */ /* 0x000e220000000a00 */
[----:B------:R-:W-:Y:S02]  /*0b00*/  @P2 IADD3 R16, PT, PT, R13, 0x20, RZ ;  /* 0x000000200d102810 */ /* 0x000fe40007ffe0ff */
[----:B------:R-:W-:-:S05]  /*0b10*/  @P0 IADD3 R17, PT, PT, R53, 0x20, RZ ;  /* 0x0000002035110810 */ /* 0x000fca0007ffe0ff */
        /* <DEDUP_REMOVED lines=8> */
[----:B------:R-:W-:Y:S04]  /*0ba0*/  BSSY.RECONVERGENT B0, `(.L_x_16187) ;  /* 0x000002a000007945 */ /* 0x000fe80003800200 */
[----:B------:R-:W-:Y:S05]  /*0bb0*/  @!P0 BRA `(.L_x_16188) ;  /* 0x0000000000588947 */ /* 0x000fea0003800000 */
[----:B------:R-:W-:Y:S02]  /*0bc0*/  ISETP.GT.AND P3, PT, R12, RZ, PT ;  /* 0x000000ff0c00720c */ /* 0x000fe40003f64270 */
[----:B-----5:R-:W-:Y:S02]  /*0bd0*/  MOV R16, R8 ;  /* 0x0000000800107202 */ /* 0x020fe40000000f00 */
[----:B------:R-:W-:Y:S02]  /*0be0*/  MOV R17, R9 ;  /* 0x0000000900117202 */ /* 0x000fe40000000f00 */
[----:B0-----:R-:W-:-:S07]  /*0bf0*/  MOV R18, R10 ;  /* 0x0000000a00127202 */ /* 0x001fce0000000f00 */
[----:B------:R-:W0:Y:S01]  /*0c00*/  @P3 LDC R19, c[0x0][0x40c] ;  /* 0x00010300ff133b82 */ /* 0x000e220000000800 */
[--C-:B------:R-:W-:Y:S02]  /*0c10*/  @P3 HADD2.F32 R22, -RZ, R68.reuse.H1_H1 ;  /* 0x30000044ff163230 */ /* 0x100fe40000004100 */
[----:B------:R-:W-:Y:S02]  /*0c20*/  @P3 HADD2.F32 R21, -RZ, R67.H1_H1 ;  /* 0x30000043ff153230 */ /* 0x000fe40000004100 */
[----:B------:R-:W-:-:S03]  /*0c30*/  @P3 HADD2.F32 R20, -RZ, R68.H0_H0 ;  /* 0x20000044ff143230 */ /* 0x000fc60000004100 */
[----:B------:R-:W1:Y:S08]  /*0c40*/  @P3 LDC R14, c[0x0][0x40c] ;  /* 0x00010300ff0e3b82 */ /* 0x000e700000000800 */
[----:B------:R-:W2:Y:S01]  /*0c50*/  @P3 LDC R15, c[0x0][0x40c] ;  /* 0x00010300ff0f3b82 */ /* 0x000ea20000000800 */
[----:B0-----:R-:W-:-:S04]  /*0c60*/  @P3 FMUL.FTZ R19, R4, R19 ;  /* 0x0000001304133220 */ /* 0x001fc80000410000 */
[----:B------:R-:W-:Y:S01]  /*0c70*/  @P3 FFMA.FTZ R16, R19, R22, R8 ;  /* 0x0000001613103223 */ /* 0x000fe20000010008 */
[----:B------:R-:W-:Y:S01]  /*0c80*/  MOV R19, R11 ;  /* 0x0000000b00137202 */ /* 0x000fe20000000f00 */
[----:B-1----:R-:W-:-:S04]  /*0c90*/  @P3 FMUL.FTZ R14, R5, R14 ;  /* 0x0000000e050e3220 */ /* 0x002fc80000410000 */
[----:B------:R-:W-:Y:S01]  /*0ca0*/  @P3 FFMA.FTZ R17, R14, R21, R9 ;  /* 0x000000150e113223 */ /* 0x000fe20000010009 */
[----:B--2---:R-:W-:-:S04]  /*0cb0*/  @P3 FMUL.FTZ R15, R6, R15 ;  /* 0x0000000f060f3220 */ /* 0x004fc80000410000 */
[----:B------:R-:W-:Y:S01]  /*0cc0*/  @P3 FFMA.FTZ R18, R15, R20, R10 ;  /* 0x000000140f123223 */ /* 0x000fe2000001000a */
[----:B------:R-:W-:Y:S06]  /*0cd0*/  @!P3 BRA `(.L_x_16189) ;  /* 0x000000000058b947 */ /* 0x000fec0003800000 */
[----:B------:R-:W-:Y:S02]  /*0ce0*/  HADD2.F32 R19, -RZ, R67.H0_H0 ;  /* 0x20000043ff137230 */ /* 0x000fe40000004100 */
[----:B------:R-:W-:-:S04]  /*0cf0*/  FMUL.FTZ R14, R7, UR10 ;  /* 0x0000000a070e7c20 */ /* 0x000fc80008410000 */
[----:B------:R-:W-:Y:S01]  /*0d00*/  FFMA.FTZ R19, R14, R19, R11 ;  /* 0x000000130e137223 */ /* 0x000fe2000001000b */
[----:B------:R-:W-:Y:S06]  /*0d10*/  BRA `(.L_x_16189) ;  /* 0x0000000000487947 */ /* 0x000fec0003800000 */
.L_x_16188:
[----:B0-----:R-:W0:Y:S01]  /*0d20*/  @P2 LDC R15, c[0x0][0x40c] ;  /* 0x00010300ff0f2b82 */ /* 0x001e220000000800 */
[--C-:B------:R-:W-:Y:S01]  /*0d30*/  @P2 HADD2.F32 R14, -RZ, R68.reuse.H1_H1 ;  /* 0x30000044ff0e2230 */ /* 0x100fe20000004100 */
[----:B------:R-:W-:Y:S01]  /*0d40*/  CS2R R16, SRZ ;  /* 0x0000000000107805 */ /* 0x000fe2000001ff00 */
[----:B------:R-:W-:Y:S01]  /*0d50*/  @P2 HADD2.F32 R22, -RZ, R67.H1_H1 ;  /* 0x30000043ff162230 */ /* 0x000fe20000004100 */
[----:B------:R-:W-:Y:S01]  /*0d60*/  CS2R R18, SRZ ;  /* 0x0000000000127805 */ /* 0x000fe2000001ff00 */
[----:B------:R-:W-:-:S03]  /*0d70*/  @P2 HADD2.F32 R20, -RZ, R68.H0_H0 ;  /* 0x20000044ff142230 */ /* 0x000fc60000004100 */
[----:B------:R-:W1:Y:S08]  /*0d80*/  @P2 LDC R56, c[0x0][0x40c] ;  /* 0x00010300ff382b82 */ /* 0x000e700000000800 */
[----:B------:R-:W2:Y:S08]  /*0d90*/  @P2 LDC R21, c[0x0][0x40c] ;  /* 0x00010300ff152b82 */ /* 0x000eb00000000800 */
[----:B------:R-:W3:Y:S01]  /*0da0*/  @P2 LDC R54, c[0x0][0x40c] ;  /* 0x00010300ff362b82 */ /* 0x000ee20000000800 */
[----:B0----5:R-:W-:-:S04]  /*0db0*/  @P2 FMUL.FTZ R15, R4, R15 ;  /* 0x0000000f040f2220 */ /* 0x021fc80000410000 */
[----:B------:R-:W-:Y:S01]  /*0dc0*/  @P2 FMUL.FTZ R16, R15, R14 ;  /* 0x0000000e0f102220 */ /* 0x000fe20000410000 */
[----:B------:R-:W-:Y:S02]  /*0dd0*/  @P2 HADD2.F32 R14, -RZ, R67.H0_H0 ;  /* 0x20000043ff0e2230 */ /* 0x000fe40000004100 */
[----:B-1----:R-:W-:-:S04]  /*0de0*/  @P2 FMUL.FTZ R23, R5, R56 ;  /* 0x0000003805172220 */ /* 0x002fc80000410000 */
[----:B------:R-:W-:Y:S01]  /*0df0*/  @P2 FMUL.FTZ R17, R23, R22 ;  /* 0x0000001617112220 */ /* 0x000fe20000410000 */
[----:B--2---:R-:W-:-:S04]  /*0e00*/  @P2 FMUL.FTZ R21, R6, R21 ;  /* 0x0000001506152220 */ /* 0x004fc80000410000 */
[----:B------:R-:W-:Y:S01]  /*0e10*/  @P2 FMUL.FTZ R18, R21, R20 ;  /* 0x0000001415122220 */ /* 0x000fe20000410000 */
[----:B---3--:R-:W-:-:S04]  /*0e20*/  @P2 FMUL.FTZ R15, R7, R54 ;  /* 0x00000036070f2220 */ /* 0x008fc80000410000 */
[----:B------:R-:W-:-:S07]  /*0e30*/  @P2 FMUL.FTZ R19, R15, R14 ;  /* 0x0000000e0f132220 */ /* 0x000fce0000410000 */
.L_x_16189:
[----:B------:R-:W-:Y:S05]  /*0e40*/  BSYNC.RECONVERGENT B0 ;  /* 0x0000000000007941 */ /* 0x000fea0003800200 */
.L_x_16187:
[----:B------:R-:W0:Y:S01]  /*0e50*/  @P2 LDC.64 R56, c[0x0][0x390] ;  /* 0x0000e400ff382b82 */ /* 0x000e220000000a00 */
[----:B------:R-:W-:Y:S02]  /*0e60*/  @P2 IADD3 R20, PT, PT, R13, 0x40, RZ ;  /* 0x000000400d142810 */ /* 0x000fe40007ffe0ff */
[C---:B------:R-:W-:Y:S02]  /*0e70*/  IADD3 R15, PT, PT, R53.reuse, 0x20, RZ ;  /* 0x00000020350f7810 */ /* 0x040fe40007ffe0ff */
[----:B------:R-:W-:-:S03]  /*0e80*/  @P0 IADD3 R14, PT, PT, R53, 0x40, RZ ;  /* 0x00000040350e0810 */ /* 0x000fc60007ffe0ff */
[----:B------:R-:W1:Y:S01]  /*0e90*/  @P0 LDC.64 R22, c[0x0][0x3a0] ;  /* 0x0000e800ff160b82 */ /* 0x000e620000000a00 */
[----:B0-----:R-:W-:-:S04]  /*0ea0*/  @P2 IMAD.WIDE.U32 R20, R20, 0x10, R56 ;  /* 0x0000001014142825 */ /* 0x001fc800078e0038 */
[----:B------:R-:W-:-:S04]  /*0eb0*/  IMAD.WIDE.U32 R56, R15, 0x10, R58 ;  /* 0x000000100f387825 */ /* 0x000fc800078e003a */
[----:B-1----:R-:W-:Y:S01]  /*0ec0*/  @P0 IMAD.WIDE.U32 R14, R14, 0x10, R22 ;  /* 0x000000100e0e0825 */ /* 0x002fe200078e0016 */
[----:B------:R0:W-:Y:S04]  /*0ed0*/  STG.E.128 desc[UR6][R56.64], R16 ;  /* 0x0000001038007986 */ /* 0x0001e8000c101d06 */
[----:B------:R0:W5:Y:S04]  /*0ee0*/  @P2 LDG.E.128 R4, desc[UR6][R20.64] ;  /* 0x0000000614042981 */ /* 0x000168000c1e1d00 */
[----:B------:R0:W5:Y:S01]  /*0ef0*/  @P0 LDG.E.128 R8, desc[UR6][R14.64] ;  /* 0x000000060e080981 */ /* 0x000162000c1e1d00 */
[----:B------:R-:W-:Y:S04]  /*0f00*/  BSSY.RECONVERGENT B0, `(.L_x_16190) ;  /* 0x000002b000007945 */ /* 0x000fe80003800200 */
[----:B------:R-:W-:Y:S05]  /*0f10*/  @!P0 BRA `(.L_x_16191) ;  /* 0x0000000000588947 */ /* 0x000fea0003800000 */
[----:B------:R-:W-:Y:S02]  /*0f20*/  ISETP.GT.AND P3, PT, R12, RZ, PT ;  /* 0x000000ff0c00720c */ /* 0x000fe40003f64270 */
[----:B0----5:R-:W-:-:S11]  /*0f30*/  MOV R20, R8 ;  /* 0x0000000800147202 */ /* 0x021fd60000000f00 */
[----:B------:R-:W0:Y:S01]  /*0f40*/  @P3 LDC R21, c[0x0][0x40c] ;  /* 0x00010300ff153b82 */ /* 0x000e220000000800 */
[--C-:B------:R-:W-:Y:S02]  /*0f50*/  @P3 HADD2.F32 R22, -RZ, R66.reuse.H1_H1 ;  /* 0x30000042ff163230 */ /* 0x100fe40000004100 */
[----:B------:R-:W-:Y:S02]  /*0f60*/  @P3 HADD2.F32 R23, -RZ, R66.H0_H0 ;  /* 0x20000042ff173230 */ /* 0x000fe40000004100 */
[----:B------:R-:W-:-:S03]  /*0f70*/  @P3 HADD2.F32 R51, -RZ, R65.H1_H1 ;  /* 0x30000041ff333230 */ /* 0x000fc60000004100 */
[----:B------:R-:W1:Y:S08]  /*0f80*/  @P3 LDC R15, c[0x0][0x40c] ;  /* 0x00010300ff0f3b82 */ /* 0x000e700000000800 */
[----:B------:R-:W2:Y:S01]  /*0f90*/  @P3 LDC R14, c[0x0][0x40c] ;  /* 0x00010300ff0e3b82 */ /* 0x000ea20000000800 */
[----:B0-----:R-:W-:-:S04]  /*0fa0*/  @P3 FMUL.FTZ R21, R4, R21 ;  /* 0x0000001504153220 */ /* 0x001fc80000410000 */
[----:B------:R-:W-:Y:S01]  /*0fb0*/  @P3 FFMA.FTZ R20, R21, R22, R8 ;  /* 0x0000001615143223 */ /* 0x000fe20000010008 */
[----:B------:R-:W-:Y:S02]  /*0fc0*/  MOV R22, R10 ;  /* 0x0000000a00167202 */ /* 0x000fe40000000f00 */
[----:B------:R-:W-:Y:S01]  /*0fd0*/  MOV R21, R9 ;  /* 0x0000000900157202 */ /* 0x000fe20000000f00 */
[----:B-1----:R-:W-:-:S04]  /*0fe0*/  @P3 FMUL.FTZ R15, R6, R15 ;  /* 0x0000000f060f3220 */ /* 0x002fc80000410000 */
[----:B------:R-:W-:Y:S01]  /*0ff0*/  @P3 FFMA.FTZ R22, R15, R23, R10 ;  /* 0x000000170f163223 */ /* 0x000fe2000001000a */
[----:B------:R-:W-:Y:S01]  /*1000*/  MOV R23, R11 ;  /* 0x0000000b00177202 */ /* 0x000fe20000000f00 */
[----:B--2---:R-:W-:-:S04]  /*1010*/  @P3 FMUL.FTZ R14, R5, R14 ;  /* 0x0000000e050e3220 */ /* 0x004fc80000410000 */
[----:B------:R-:W-:Y:S01]  /*1020*/  @P3 FFMA.FTZ R21, R14, R51, R9 ;  /* 0x000000330e153223 */ /* 0x000fe20000010009 */
[----:B------:R-:W-:Y:S06]  /*1030*/  @!P3 BRA `(.L_x_16192) ;  /* 0x00000000005cb947 */ /* 0x000fec0003800000 */
[----:B------:R-:W-:Y:S02]  /*1040*/  HADD2.F32 R23, -RZ, R65.H0_H0 ;  /* 0x20000041ff177230 */ /* 0x000fe40000004100 */
[----:B------:R-:W-:-:S04]  /*1050*/  FMUL.FTZ R14, R7, UR10 ;  /* 0x0000000a070e7c20 */ /* 0x000fc80008410000 */
[----:B------:R-:W-:Y:S01]  /*1060*/  FFMA.FTZ R23, R14, R23, R11 ;  /* 0x000000170e177223 */ /* 0x000fe2000001000b */
[----:B------:R-:W-:Y:S06]  /*1070*/  BRA `(.L_x_16192) ;  /* 0x00000000004c7947 */ /* 0x000fec0003800000 */
.L_x_16191:
[----:B0-----:R-:W0:Y:S01]  /*1080*/  @P2 LDC R21, c[0x0][0x40c] ;  /* 0x00010300ff152b82 */ /* 0x001e220000000800 */
[----:B------:R-:W-:Y:S02]  /*1090*/  @P2 HADD2.F32 R14, -RZ, R66.H1_H1 ;  /* 0x30000042ff0e2230 */ /* 0x000fe40000004100 */
[----:B------:R-:W-:-:S05]  /*10a0*/  HFMA2 R20, -RZ, RZ, 0, 0 ;  /* 0x00000000ff147431 */ /* 0x000fca00000001ff */
[----:B------:R-:W1:Y:S08]  /*10b0*/  @P2 LDC R22, c[0x0][0x40c] ;  /* 0x00010300ff162b82 */ /* 0x000e700000000800 */
[----:B------:R-:W2:Y:S08]  /*10c0*/  @P2 LDC R15, c[0x0][0x40c] ;  /* 0x00010300ff0f2b82 */ /* 0x000eb00000000800 */
[----:B------:R-:W3:Y:S01]  /*10d0*/  @P2 LDC R54, c[0x0][0x40c] ;  /* 0x00010300ff362b82 */ /* 0x000ee20000000800 */
[----:B0----5:R-:W-:-:S04]  /*10e0*/  @P2 FMUL.FTZ R21, R4, R21 ;  /* 0x0000001504152220 */ /* 0x021fc80000410000 */
[----:B------:R-:W-:Y:S01]  /*10f0*/  @P2 FMUL.FTZ R20, R21, R14 ;  /* 0x0000000e15142220 */ /* 0x000fe20000410000 */
[----:B------:R-:W-:Y:S01]  /*1100*/  @P2 HADD2.F32 R14, -RZ, R65.H1_H1 ;  /* 0x30000041ff0e2230 */ /* 0x000fe20000004100 */
[----:B------:R-:W-:Y:S01]  /*1110*/  MOV R21, RZ ;  /* 0x000000ff00157202 */ /* 0x000fe20000000f00 */
[----:B-1----:R-:W-:-:S04]  /*1120*/  @P2 FMUL.FTZ R23, R5, R22 ;  /* 0x0000001605172220 */ /* 0x002fc80000410000 */
[----:B------:R-:W-:Y:S01]  /*1130*/  @P2 FMUL.FTZ R21, R23, R14 ;  /* 0x0000000e17152220 */ /* 0x000fe20000410000 */
[----:B------:R-:W-:Y:S01]  /*1140*/  @P2 HADD2.F32 R14, -RZ, R66.H0_H0 ;  /* 0x20000042ff0e2230 */ /* 0x000fe20000004100 */
[----:B------:R-:W-:Y:S01]  /*1150*/  CS2R R22, SRZ ;  /* 0x0000000000167805 */ /* 0x000fe2000001ff00 */
[----:B--2---:R-:W-:-:S04]  /*1160*/  @P2 FMUL.FTZ R15, R6, R15 ;  /* 0x0000000f060f2220 */ /* 0x004fc80000410000 */
[----:B------:R-:W-:Y:S01]  /*1170*/  @P2 FMUL.FTZ R22, R15, R14 ;  /* 0x0000000e0f162220 */ /* 0x000fe20000410000 */
[----:B------:R-:W-:Y:S02]  /*1180*/  @P2 HADD2.F32 R14, -RZ, R65.H0_H0 ;  /* 0x20000041ff0e2230 */ /* 0x000fe40000004100 */
[----:B---3--:R-:W-:-:S04]  /*1190*/  @P2 FMUL.FTZ R15, R7, R54 ;  /* 0x00000036070f2220 */ /* 0x008fc80000410000 */
[----:B------:R-:W-:-:S07]  /*11a0*/  @P2 FMUL.FTZ R23, R15, R14 ;  /* 0x0000000e0f172220 */ /* 0x000fce0000410000 */
.L_x_16192:
[----:B------:R-:W-:Y:S05]  /*11b0*/  BSYNC.RECONVERGENT B0 ;  /* 0x0000000000007941 */ /* 0x000fea0003800200 */
.L_x_16190:
[----:B------:R-:W0:Y:S01]  /*11c0*/  @P2 LDC.64 R60, c[0x0][0x390] ;  /* 0x0000e400ff3c2b82 */ /* 0x000e220000000a00 */
[----:B------:R-:W-:Y:S02]  /*11d0*/  IADD3 R15, PT, PT, R53, 0x40, RZ ;  /* 0x00000040350f7810 */ /* 0x000fe40007ffe0ff */
[----:B------:R-:W-:Y:S02]  /*11e0*/  @P2 IADD3 R13, PT, PT, R13, 0x60, RZ ;  /* 0x000000600d0d2810 */ /* 0x000fe40007ffe0ff */
[----:B------:R-:W-:Y:S01]  /*11f0*/  IADD3 R53, PT, PT, R53, 0x60, RZ ;  /* 0x0000006035357810 */ /* 0x000fe20007ffe0ff */
[----:B------:R-:W-:Y:S02]  /*1200*/  IMAD.WIDE.U32 R14, R15, 0x10, R58 ;  /* 0x000000100f0e7825 */ /* 0x000fe400078e003a */
[----:B------:R-:W1:Y:S03]  /*1210*/  @P0 LDC.64 R56, c[0x0][0x3a0] ;  /* 0x0000e800ff380b82 */ /* 0x000e660000000a00 */
[----:B------:R2:W-:Y:S01]  /*1220*/  STG.E.128 desc[UR6][R14.64], R20 ;  /* 0x000000140e007986 */ /* 0x0005e2000c101d06 */
[----:B0-----:R-:W-:-:S05]  /*1230*/  @P2 IMAD.WIDE.U32 R60, R13, 0x10, R60 ;  /* 0x000000100d3c2825 */ /* 0x001fca00078e003c */
[----:B------:R2:W5:Y:S01]  /*1240*/  @P2 LDG.E.128 R4, desc[UR6][R60.64] ;  /* 0x000000063c042981 */ /* 0x000562000c1e1d00 */
[----:B-1----:R-:W-:-:S05]  /*1250*/  @P0 IMAD.WIDE.U32 R56, R53, 0x10, R56 ;  /* 0x0000001035380825 */ /* 0x002fca00078e0038 */
[----:B------:R2:W5:Y:S01]  /*1260*/  @P0 LDG.E.128 R8, desc[UR6][R56.64] ;  /* 0x0000000638080981 */ /* 0x000562000c1e1d00 */
[----:B------:R-:W-:Y:S04]  /*1270*/  BSSY.RECONVERGENT B0, `(.L_x_16193) ;  /* 0x000002c000007945 */ /* 0x000fe80003800200 */
[----:B------:R-:W-:Y:S05]  /*1280*/  @!P0 BRA `(.L_x_16194) ;  /* 0x0000000000588947 */ /* 0x000fea0003800000 */
[----:B------:R-:W-:Y:S02]  /*1290*/  ISETP.GT.AND P0, PT, R12, RZ, PT ;  /* 0x000000ff0c00720c */ /* 0x000fe40003f04270 */
[----:B-----5:R-:W-:-:S11]  /*12a0*/  MOV R12, R8 ;  /* 0x00000008000c7202 */ /* 0x020fd60000000f00 */
[----:B------:R-:W0:Y:S01]  /*12b0*/  @P0 LDC R13, c[0x0][0x40c] ;  /* 0x00010300ff0d0b82 */ /* 0x000e220000000800 */
[----:B------:R-:W-:-:S07]  /*12c0*/  @P0 HADD2.F32 R51, -RZ, R63.H1_H1 ;  /* 0x3000003fff330230 */ /* 0x000fce0000004100 */
[----:B--2---:R-:W1:Y:S08]  /*12d0*/  @P0 LDC R14, c[0x0][0x40c] ;  /* 0x00010300ff0e0b82 */ /* 0x004e700000000800 */
[----:B------:R-:W2:Y:S01]  /*12e0*/  @P0 LDC R15, c[0x0][0x40c] ;  /* 0x00010300ff0f0b82 */ /* 0x000ea20000000800 */
[----:B0-----:R-:W-:-:S04]  /*12f0*/  @P0 FMUL.FTZ R13, R4, R13 ;  /* 0x0000000d040d0220 */ /* 0x001fc80000410000 */
[----:B------:R-:W-:Y:S01]  /*1300*/  @P0 FFMA.FTZ R12, R13, R51, R8 ;  /* 0x000000330d0c0223 */ /* 0x000fe20000010008 */
[----:B------:R-:W-:Y:S01]  /*1310*/  @P0 HADD2.F32 R51, -RZ, R55.H1_H1 ;  /* 0x30000037ff330230 */ /* 0x000fe20000004100 */
[----:B------:R-:W-:Y:S01]  /*1320*/  MOV R13, R9 ;  /* 0x00000009000d7202 */ /* 0x000fe20000000f00 */
[----:B-1----:R-:W-:-:S04]  /*1330*/  @P0 FMUL.FTZ R14, R5, R14 ;  /* 0x0000000e050e0220 */ /* 0x002fc80000410000 */
[----:B------:R-:W-:Y:S01]  /*1340*/  @P0 FFMA.FTZ R13, R14, R51, R9 ;  /* 0x000000330e0d0223 */ /* 0x000fe20000010009 */
[----:B------:R-:W-:Y:S01]  /*1350*/  @P0 HADD2.F32 R51, -RZ, R63.H0_H0 ;  /* 0x2000003fff330230 */ /* 0x000fe20000004100 */
[----:B------:R-:W-:Y:S01]  /*1360*/  MOV R14, R10 ;  /* 0x0000000a000e7202 */ /* 0x000fe20000000f00 */
[----:B--2---:R-:W-:-:S04]  /*1370*/  @P0 FMUL.FTZ R15, R6, R15 ;  /* 0x0000000f060f0220 */ /* 0x004fc80000410000 */
[----:B------:R-:W-:Y:S01]  /*1380*/  @P0 FFMA.FTZ R14, R15, R51, R10 ;  /* 0x000000330f0e0223 */ /* 0x000fe2000001000a */
[----:B------:R-:W-:Y:S01]  /*1390*/  MOV R15, R11 ;  /* 0x0000000b000f7202 */ /* 0x000fe20000000f00 */
[----:B------:R-:W-:Y:S06]  /*13a0*/  @!P0 BRA `(.L_x_16195) ;  /* 0x0000000000608947 */ /* 0x000fec0003800000 */
[----:B------:R-:W-:Y:S02]  /*13b0*/  HADD2.F32 R15, -RZ, R55.H0_H0 ;  /* 0x20000037ff0f7230 */ /* 0x000fe40000004100 */
[----:B------:R-:W-:-:S04]  /*13c0*/  FMUL.FTZ R54, R7, UR10 ;  /* 0x0000000a07367c20 */ /* 0x000fc80008410000 */
[----:B------:R-:W-:Y:S01]  /*13d0*/  FFMA.FTZ R15, R54, R15, R11 ;  /* 0x0000000f360f7223 */ /* 0x000fe2000001000b */
[----:B------:R-:W-:Y:S06]  /*13e0*/  BRA `(.L_x_16195) ;  /* 0x0000000000507947 */ /* 0x000fec0003800000 */
.L_x_16194:
[----:B------:R-:W0:Y:S01]  /*13f0*/  @P2 LDC R13, c[0x0][0x40c] ;  /* 0x00010300ff0d2b82 */ /* 0x000e220000000800 */
[----:B------:R-:W-:-:S07]  /*1400*/  HFMA2 R12, -RZ, RZ, 0, 0 ;  /* 0x00000000ff0c7431 */ /* 0x000fce00000001ff */
[----:B--2---:R-:W1:Y:S08]  /*1410*/  @P2 LDC R14, c[0x0][0x40c] ;  /* 0x00010300ff0e2b82 */ /* 0x004e700000000800 */
[----:B------:R-:W2:Y:S08]  /*1420*/  @P2 LDC R15, c[0x0][0x40c] ;  /* 0x00010300ff0f2b82 */ /* 0x000eb00000000800 */
[----:B------:R-:W3:Y:S01]  /*1430*/  @P2 LDC R54, c[0x0][0x40c] ;  /* 0x00010300ff362b82 */ /* 0x000ee20000000800 */
[----:B0----5:R-:W-:Y:S01]  /*1440*/  @P2 FMUL.FTZ R56, R4, R13 ;  /* 0x0000000d04382220 */ /* 0x021fe20000410000 */
[----:B------:R-:W-:-:S05]  /*1450*/  @P2 HADD2.F32 R13, -RZ, R63.H1_H1 ;  /* 0x3000003fff0d2230 */ /* 0x000fca0000004100 */
[----:B------:R-:W-:Y:S01]  /*1460*/  @P2 FMUL.FTZ R12, R56, R13 ;  /* 0x0000000d380c2220 */ /* 0x000fe20000410000 */
[----:B-1----:R-:W-:Y:S01]  /*1470*/  @P2 FMUL.FTZ R51, R5, R14 ;  /* 0x0000000e05332220 */ /* 0x002fe20000410000 */
[----:B------:R-:W-:Y:S01]  /*1480*/  @P2 HADD2.F32 R14, -RZ, R55.H1_H1 ;  /* 0x30000037ff0e2230 */ /* 0x000fe20000004100 */
[----:B------:R-:W-:-:S04]  /*1490*/  MOV R13, RZ ;  /* 0x000000ff000d7202 */ /* 0x000fc80000000f00 */
[----:B------:R-:W-:Y:S01]  /*14a0*/  @P2 FMUL.FTZ R13, R51, R14 ;  /* 0x0000000e330d2220 */ /* 0x000fe20000410000 */
[----:B------:R-:W-:Y:S02]  /*14b0*/  @P2 HADD2.F32 R51, -RZ, R55.H0_H0 ;  /* 0x20000037ff332230 */ /* 0x000fe40000004100 */
[----:B--2---:R-:W-:Y:S01]  /*14c0*/  @P2 FMUL.FTZ R56, R6, R15 ;  /* 0x0000000f06382220 */ /* 0x004fe20000410000 */
[----:B------:R-:W-:Y:S02]  /*14d0*/  @P2 HADD2.F32 R15, -RZ, R63.H0_H0 ;  /* 0x2000003fff0f2230 */ /* 0x000fe40000004100 */
[----:B------:R-:W-:-:S03]  /*14e0*/  HFMA2 R14, -RZ, RZ, 0, 0 ;  /* 0x00000000ff0e7431 */ /* 0x000fc600000001ff */
[----:B------:R-:W-:Y:S01]  /*14f0*/  @P2 FMUL.FTZ R14, R56, R15 ;  /* 0x0000000f380e2220 */ /* 0x000fe20000410000 */
[----:B------:R-:W-:Y:S01]  /*1500*/  MOV R15, RZ ;  /* 0x000000ff000f7202 */ /* 0x000fe20000000f00 */
[----:B---3--:R-:W-:-:S04]  /*1510*/  @P2 FMUL.FTZ R54, R7, R54 ;  /* 0x0000003607362220 */ /* 0x008fc80000410000 */
[----:B------:R-:W-:-:S07]  /*1520*/  @P2 FMUL.FTZ R15, R54, R51 ;  /* 0x00000033360f2220 */ /* 0x000fce0000410000 */
.L_x_16195:
[----:B------:R-:W-:Y:S05]  /*1530*/  BSYNC.RECONVERGENT B0 ;  /* 0x0000000000007941 */ /* 0x000fea0003800200 */
.L_x_16193:
        /* <DEDUP_REMOVED lines=74> */
.L_x_16211:
[----:B-1----:R-:W-:Y:S01]  /*19e0*/  FADD.FTZ R58, R62, R58 ;  /* 0x0000003a3e3a7221 */ /* 0x002fe20000010000 */
[----:B------:R-:W1:Y:S01]  /*19f0*/  @!P0 LDC.64 R56, c[0x0][0x3c0] ;  /* 0x0000f000ff388b82 */ /* 0x000e620000000a00 */
[----:B------:R-:W-:Y:S02]  /*1a00*/  BSSY.RECONVERGENT B0, `(.L_x_16197) ;  /* 0x0000077000007945 */ /* 0x000fe40003800200 */
[----:B------:R-:W-:Y:S01]  /*1a10*/  FFMA.FTZ R58, R58, R51, UR5 ;  /* 0x000000053a3a7e23 */ /* 0x000fe20008010033 */
[----:B------:R-:W-:-:S04]  /*1a20*/  FMUL.FTZ R51, R54, R54 ;  /* 0x0000003636337220 */ /* 0x000fc80000410000 */
[----:B------:R-:W2:Y:S01]  /*1a30*/  @!P0 LDC.64 R60, c[0x0][0x3c8] ;  /* 0x0000f200ff3c8b82 */ /* 0x000ea20000000a00 */
[----:B------:R-:W-:-:S05]  /*1a40*/  FSEL R51, R51, RZ, P1 ;  /* 0x000000ff33337208 */ /* 0x000fca0000800000 */
        /* <DEDUP_REMOVED lines=8> */
[----:B------:R-:W-:Y:S01]  /*1ad0*/  IADD3 R40, PT, PT, R40, -0x1, RZ ;  /* 0xffffffff28287810 */ /* 0x000fe20007ffe0ff */
[----:B------:R-:W-:Y:S01]  /*1ae0*/  HADD2.F32 R64, -RZ, R36.H0_H0 ;  /* 0x20000024ff407230 */ /* 0x000fe20000004100 */
[----:B------:R-:W-:Y:S01]  /*1af0*/  FSEL R54, R54, RZ, !P1 ;  /* 0x000000ff36367208 */ /* 0x000fe20004800000 */
[----:B0-----:R-:W-:Y:S02]  /*1b00*/  HADD2.F32 R62, -RZ, R48.H0_H0 ;  /* 0x20000030ff3e7230 */ /* 0x001fe40000004100 */
[----:B------:R-:W-:Y:S02]  /*1b10*/  IMAD R51, R40, R41, RZ ;  /* 0x0000002928337224 */ /* 0x000fe400078e02ff */
[C---:B------:R-:W-:Y:S01]  /*1b20*/  FADD.FTZ R40, -R54.reuse, R24 ;  /* 0x0000001836287221 */ /* 0x040fe20000010100 */
[C---:B------:R-:W-:Y:S01]  /*1b30*/  FADD.FTZ R56, -R54.reuse, R25 ;  /* 0x0000001936387221 */ /* 0x040fe20000010100 */
[----:B------:R-:W-:Y:S02]  /*1b40*/  HADD2.F32 R41, -RZ, R52.H1_H1 ;  /* 0x30000034ff297230 */ /* 0x000fe40000004100 */
[----:B------:R-:W-:Y:S01]  /*1b50*/  FADD.FTZ R26, -R54, R26 ;  /* 0x0000001a361a7221 */ /* 0x000fe20000010100 */
[----:B------:R-:W-:Y:S01]  /*1b60*/  FMUL.FTZ R57, R53, R40 ;  /* 0x0000002835397220 */ /* 0x000fe20000410000 */
[----:B------:R-:W-:-:S02]  /*1b70*/  HADD2.F32 R24, -RZ, R38.H0_H0 ;  /* 0x20000026ff187230 */ /* 0x000fc40000004100 */
[C---:B------:R-:W-:Y:S01]  /*1b80*/  FMUL.FTZ R56, R53.reuse, R56 ;  /* 0x0000003835387220 */ /* 0x040fe20000410000 */
[----:B------:R-:W-:Y:S02]  /*1b90*/  HADD2.F32 R40, -RZ, R50.H1_H1 ;  /* 0x30000032ff287230 */ /* 0x000fe40000004100 */
[----:B------:R-:W-:Y:S01]  /*1ba0*/  FMUL.FTZ R59, R53, R26 ;  /* 0x0000001a353b7220 */ /* 0x000fe20000410000 */
[----:B------:R-:W-:Y:S02]  /*1bb0*/  HADD2.F32 R25, -RZ, R47.H0_H0 ;  /* 0x2000002fff197230 */ /* 0x000fe40000004100 */
[----:B------:R-:W-:Y:S01]  /*1bc0*/  FFMA.FTZ R24, R57, R41, R24 ;  /* 0x0000002939187223 */ /* 0x000fe20000010018 */
[----:B------:R-:W-:Y:S02]  /*1bd0*/  HADD2.F32 R57, -RZ, R52.H0_H0 ;  /* 0x20000034ff397230 */ /* 0x000fe40000004100 */
[----:B------:R-:W-:Y:S01]  /*1be0*/  FADD.FTZ R16, -R54, R16 ;  /* 0x0000001036107221 */ /* 0x000fe20000010100 */
[----:B------:R-:W-:-:S02]  /*1bf0*/  HADD2.F32 R26, -RZ, R39.H0_H0 ;  /* 0x20000027ff1a7230 */ /* 0x000fc40000004100 */
[----:B------:R-:W-:Y:S01]  /*1c00*/  FFMA.FTZ R25, R56, R40, R25 ;  /* 0x0000002838197223 */ /* 0x000fe20000010019 */
[----:B------:R-:W-:Y:S01]  /*1c10*/  SHF.R.S32.HI R56, RZ, 0x1f, R51 ;  /* 0x0000001fff387819 */ /* 0x000fe20000011433 */
[----:B------:R-:W0:Y:S01]  /*1c20*/  LDC.64 R40, c[0x0][0x428] ;  /* 0x00010a00ff287b82 */ /* 0x000e220000000a00 */
[----:B------:R-:W-:Y:S01]  /*1c30*/  FADD.FTZ R58, -R54, R17 ;  /* 0x00000011363a7221 */ /* 0x000fe20000010100 */
[----:B------:R-:W-:Y:S01]  /*1c40*/  FFMA.FTZ R26, R59, R57, R26 ;  /* 0x000000393b1a7223 */ /* 0x000fe2000001001a */
[----:B------:R-:W-:Y:S01]  /*1c50*/  LEA.HI R51, R56, R51, RZ, 0x2 ;  /* 0x0000003338337211 */ /* 0x000fe200078f10ff */
[C---:B------:R-:W-:Y:S01]  /*1c60*/  FADD.FTZ R56, -R54.reuse, R27 ;  /* 0x0000001b36387221 */ /* 0x040fe20000010100 */
[----:B------:R-:W-:Y:S02]  /*1c70*/  HADD2.F32 R57, -RZ, R50.H0_H0 ;  /* 0x20000032ff397230 */ /* 0x000fe40000004100 */
[----:B------:R-:W-:Y:S01]  /*1c80*/  FADD.FTZ R60, -R54, R19 ;  /* 0x00000013363c7221 */ /* 0x000fe20000010100 */
[----:B------:R-:W-:Y:S01]  /*1c90*/  LEA.HI.SX32 R51, R51, R42, 0x1e ;  /* 0x0000002a33337211 */ /* 0x000fe200078ff2ff */
[----:B------:R-:W-:Y:S01]  /*1ca0*/  FMUL.FTZ R27, R53, R56 ;  /* 0x00000038351b7220 */ /* 0x000fe20000410000 */
[----:B------:R-:W-:-:S02]  /*1cb0*/  HADD2.F32 R56, -RZ, R47.H1_H1 ;  /* 0x3000002fff387230 */ /* 0x000fc40000004100 */
[C---:B------:R-:W-:Y:S01]  /*1cc0*/  FADD.FTZ R18, -R54.reuse, R18 ;  /* 0x0000001236127221 */ /* 0x040fe20000010100 */
[----:B------:R-:W-:Y:S02]  /*1cd0*/  HADD2.F32 R19, -RZ, R49.H1_H1 ;  /* 0x30000031ff137230 */ /* 0x000fe40000004100 */
[----:B------:R-:W-:Y:S01]  /*1ce0*/  FADD.FTZ R20, -R54, R20 ;  /* 0x0000001436147221 */ /* 0x000fe20000010100 */
[----:B------:R-:W-:Y:S02]  /*1cf0*/  HADD2.F32 R17, -RZ, R43.H0_H0 ;  /* 0x2000002bff117230 */ /* 0x000fe40000004100 */
[----:B------:R-:W-:Y:S01]  /*1d00*/  FFMA.FTZ R27, R27, R57, R56 ;  /* 0x000000391b1b7223 */ /* 0x000fe20000010038 */
[----:B0-----:R-:W-:-:S05]  /*1d10*/  IMAD.WIDE.U32 R56, R51, 0x10, R40 ;  /* 0x0000001033387825 */ /* 0x001fca00078e0028 */
[----:B------:R0:W-:Y:S02]  /*1d20*/  STG.E.128 desc[UR6][R56.64], R24 ;  /* 0x0000001838007986 */ /* 0x0001e4000c101d06 */
[C---:B0-----:R-:W-:Y:S01]  /*1d30*/  FADD.FTZ R56, -R54.reuse, R21 ;  /* 0x0000001536387221 */ /* 0x041fe20000010100 */
[C---:B------:R-:W-:Y:S01]  /*1d40*/  FMUL.FTZ R25, R53.reuse, R16 ;  /* 0x0000001035197220 */ /* 0x040fe20000410000 */
[C---:B------:R-:W-:Y:S01]  /*1d50*/  FMUL.FTZ R21, R53.reuse, R58 ;  /* 0x0000003a35157220 */ /* 0x040fe20000410000 */
[C---:B------:R-:W-:Y:S01]  /*1d60*/  FADD.FTZ R26, -R54.reuse, R23 ;  /* 0x00000017361a7221 */ /* 0x040fe20000010100 */
[----:B------:R-:W-:Y:S01]  /*1d70*/  FMUL.FTZ R23, R53, R18 ;  /* 0x0000001235177220 */ /* 0x000fe20000410000 */
[----:B------:R-:W-:Y:S01]  /*1d80*/  FFMA.FTZ R16, R25, R19, R64 ;  /* 0x0000001319107223 */ /* 0x000fe20000010040 */
[----:B------:R-:W-:Y:S01]  /*1d90*/  FFMA.FTZ R17, R21, R17, R62 ;  /* 0x0000001115117223 */ /* 0x000fe2000001003e */
[----:B------:R-:W-:Y:S02]  /*1da0*/  HADD2.F32 R21, -RZ, R49.H0_H0 ;  /* 0x20000031ff157230 */ /* 0x000fe40000004100 */
[----:B------:R-:W-:Y:S01]  /*1db0*/  FADD.FTZ R24, -R54, R12 ;  /* 0x0000000c36187221 */ /* 0x000fe20000010100 */
[----:B------:R-:W-:-:S02]  /*1dc0*/  HADD2.F32 R64, -RZ, R37.H0_H0 ;  /* 0x20000025ff407230 */ /* 0x000fc40000004100 */
[C---:B------:R-:W-:Y:S01]  /*1dd0*/  FADD.FTZ R12, -R54.reuse, R13 ;  /* 0x0000000d360c7221 */ /* 0x040fe20000010100 */
[----:B------:R-:W-:Y:S02]  /*1de0*/  HADD2.F32 R19, -RZ, R43.H1_H1 ;  /* 0x3000002bff137230 */ /* 0x000fe40000004100 */
[C---:B------:R-:W-:Y:S01]  /*1df0*/  FADD.FTZ R58, -R54.reuse, R22 ;  /* 0x00000016363a7221 */ /* 0x040fe20000010100 */
[----:B------:R-:W-:Y:S02]  /*1e00*/  HADD2.F32 R62, -RZ, R48.H1_H1 ;  /* 0x30000030ff3e7230 */ /* 0x000fe40000004100 */
[----:B------:R-:W-:Y:S01]  /*1e10*/  FMUL.FTZ R13, R53, R60 ;  /* 0x0000003c350d7220 */ /* 0x000fe20000410000 */
[----:B------:R-:W-:Y:S01]  /*1e20*/  FFMA.FTZ R18, R23, R21, R64 ;  /* 0x0000001517127223 */ /* 0x000fe20000010040 */
[C---:B------:R-:W-:Y:S01]  /*1e30*/  FMUL.FTZ R64, R53.reuse, R20 ;  /* 0x0000001435407220 */ /* 0x040fe20000410000 */
[----:B------:R-:W-:Y:S01]  /*1e40*/  FADD.FTZ R22, -R54, R14 ;  /* 0x0000000e36167221 */ /* 0x000fe20000010100 */
[----:B------:R-:W-:Y:S01]  /*1e50*/  FMUL.FTZ R20, R53, R24 ;  /* 0x0000001835147220 */ /* 0x000fe20000410000 */
[----:B------:R-:W-:-:S02]  /*1e60*/  HADD2.F32 R14, -RZ, R45.H1_H1 ;  /* 0x3000002dff0e7230 */ /* 0x000fc40000004100 */
[----:B------:R-:W-:Y:S01]  /*1e70*/  FADD.FTZ R60, -R54, R15 ;  /* 0x0000000f363c7221 */ /* 0x000fe20000010100 */
[----:B------:R-:W-:Y:S02]  /*1e80*/  HADD2.F32 R24, -RZ, R35.H0_H0 ;  /* 0x20000023ff187230 */ /* 0x000fe40000004100 */
[----:B------:R-:W-:Y:S01]  /*1e90*/  FFMA.FTZ R19, R13, R19, R62 ;  /* 0x000000130d137223 */ /* 0x000fe2000001003e */
[C---:B------:R-:W-:Y:S01]  /*1ea0*/  FMUL.FTZ R23, R53.reuse, R58 ;  /* 0x0000003a35177220 */ /* 0x040fe20000410000 */
[----:B------:R-:W-:Y:S02]  /*1eb0*/  HADD2.F32 R62, -RZ, R45.H0_H0 ;  /* 0x2000002dff3e7230 */ /* 0x000fe40000004100 */
[----:B------:R-:W-:Y:S01]  /*1ec0*/  FMUL.FTZ R21, R53, R12 ;  /* 0x0000000c35157220 */ /* 0x000fe20000410000 */
[----:B------:R-:W-:Y:S02]  /*1ed0*/  HADD2.F32 R15, -RZ, R34.H0_H0 ;  /* 0x20000022ff0f7230 */ /* 0x000fe40000004100 */
[----:B------:R-:W-:Y:S01]  /*1ee0*/  FFMA.FTZ R14, R23, R14, R24 ;  /* 0x0000000e170e7223 */ /* 0x000fe20000010018 */
[----:B------:R-:W-:Y:S01]  /*1ef0*/  SHF.R.U64 R23, R2, 0x10, R3 ;  /* 0x0000001002177819 */ /* 0x000fe20000001203 */
[C---:B------:R-:W-:Y:S01]  /*1f00*/  FMUL.FTZ R56, R53.reuse, R56 ;  /* 0x0000003835387220 */ /* 0x040fe20000410000 */
[----:B------:R-:W-:Y:S01]  /*1f10*/  SHF.R.U64 R24, R32, 0x10, R33 ;  /* 0x0000001020187819 */ /* 0x000fe20000001221 */
[C---:B------:R-:W-:Y:S01]  /*1f20*/  FMUL.FTZ R26, R53.reuse, R26 ;  /* 0x0000001a351a7220 */ /* 0x040fe20000410000 */
[C---:B------:R-:W-:Y:S01]  /*1f30*/  FMUL.FTZ R22, R53.reuse, R22 ;  /* 0x0000001635167220 */ /* 0x040fe20000410000 */
[----:B------:R-:W-:Y:S01]  /*1f40*/  FMUL.FTZ R60, R53, R60 ;  /* 0x0000003c353c7220 */ /* 0x000fe20000410000 */
[----:B------:R-:W-:Y:S01]  /*1f50*/  FFMA.FTZ R12, R64, R62, R15 ;  /* 0x0000003e400c7223 */ /* 0x000fe2000001000f */
[----:B------:R-:W-:Y:S01]  /*1f60*/  SHF.R.U32.HI R53, RZ, 0x10, R29 ;  /* 0x00000010ff357819 */ /* 0x000fe2000001161d */
[----:B------:R-:W-:Y:S01]  /*1f70*/  HADD2.F32 R27, -RZ, R46.H0_H0 ;  /* 0x2000002eff1b7230 */ /* 0x000fe20000004100 */
[----:B------:R-:W-:Y:S01]  /*1f80*/  SHF.R.U32.HI R15, RZ, 0x10, R35 ;  /* 0x00000010ff0f7819 */ /* 0x000fe20000011623 */
[----:B------:R-:W-:Y:S01]  /*1f90*/  HADD2.F32 R25, -RZ, R32.H0_H0 ;  /* 0x20000020ff197230 */ /* 0x000fe20000004100 */
[----:B------:R-:W-:Y:S01]  /*1fa0*/  SHF.R.U64 R54, R28, 0x10, R29 ;  /* 0x000000101c367819 */ /* 0x000fe2000000121d */
[----:B------:R-:W-:Y:S01]  /*1fb0*/  HADD2.F32 R23, -RZ, R23.H0_H0 ;  /* 0x20000017ff177230 */ /* 0x000fe20000004100 */
[----:B------:R-:W-:Y:S01]  /*1fc0*/  SHF.R.U64 R13, R34, 0x10, R35 ;  /* 0x00000010220d7819 */ /* 0x000fe20000001223 */
[----:B------:R-:W-:-:S02]  /*1fd0*/  HADD2.F32 R24, -RZ, R24.H0_H0 ;  /* 0x20000018ff187230 */ /* 0x000fc40000004100 */
[----:B------:R-:W-:Y:S01]  /*1fe0*/  FFMA.FTZ R20, R20, R27, R25 ;  /* 0x0000001b14147223 */ /* 0x000fe20000010019 */
[----:B------:R-:W-:Y:S01]  /*1ff0*/  HADD2.F32 R53, -RZ, R53.H0_H0 ;  /* 0x20000035ff357230 */ /* 0x000fe20000004100 */
[----:B------:R-:W-:Y:S01]  /*2000*/  SHF.R.U32.HI R25, RZ, 0x10, R3 ;  /* 0x00000010ff197819 */ /* 0x000fe20000011603 */
[----:B------:R-:W-:Y:S02]  /*2010*/  HADD2.F32 R15, -RZ, R15.H0_H0 ;  /* 0x2000000fff0f7230 */ /* 0x000fe40000004100 */
[----:B------:R-:W-:Y:S01]  /*2020*/  FFMA.FTZ R21, R21, R23, R24 ;  /* 0x0000001715157223 */ /* 0x000fe20000010018 */
[----:B------:R-:W-:Y:S01]  /*2030*/  SHF.R.U32.HI R24, RZ, 0x10, R33 ;  /* 0x00000010ff187819 */ /* 0x000fe20000011621 */
[----:B------:R-:W-:Y:S01]  /*2040*/  HADD2.F32 R54, -RZ, R54.H0_H0 ;  /* 0x20000036ff367230 */ /* 0x000fe20000004100 */
[C---:B------:R-:W-:Y:S01]  /*2050*/  IADD3 R27, PT, PT, R51.reuse, 0x20, RZ ;  /* 0x00000020331b7810 */ /* 0x040fe20007ffe0ff */
[----:B------:R-:W-:Y:S01]  /*2060*/  FFMA.FTZ R15, R26, R53, R15 ;  /* 0x000000351a0f7223 */ /* 0x000fe2000001000f */
[----:B------:R-:W-:Y:S01]  /*2070*/  HADD2.F32 R26, -RZ, R46.H1_H1 ;  /* 0x3000002eff1a7230 */ /* 0x000fe20000004100 */
[C---:B------:R-:W-:Y:S01]  /*2080*/  IADD3 R23, PT, PT, R51.reuse, 0x40, RZ ;  /* 0x0000004033177810 */ /* 0x040fe20007ffe0ff */
[----:B------:R-:W-:Y:S01]  /*2090*/  HADD2.F32 R53, -RZ, R33.H0_H0 ;  /* 0x20000021ff357230 */ /* 0x000fe20000004100 */
[----:B------:R-:W-:Y:S01]  /*20a0*/  IADD3 R51, PT, PT, R51, 0x60, RZ ;  /* 0x0000006033337810 */ /* 0x000fe20007ffe0ff */
[----:B------:R-:W-:-:S02]  /*20b0*/  HADD2.F32 R13, -RZ, R13.H0_H0 ;  /* 0x2000000dff0d7230 */ /* 0x000fc40000004100 */
[----:B------:R-:W-:Y:S02]  /*20c0*/  HADD2.F32 R25, -RZ, R25.H0_H0 ;  /* 0x20000019ff197230 */ /* 0x000fe40000004100 */
[----:B------:R-:W-:Y:S01]  /*20d0*/  FFMA.FTZ R22, R22, R26, R53 ;  /* 0x0000001a16167223 */ /* 0x000fe20000010035 */
[----:B------:R-:W-:Y:S02]  /*20e0*/  HADD2.F32 R57, -RZ, R24.H0_H0 ;  /* 0x20000018ff397230 */ /* 0x000fe40000004100 */
[----:B------:R-:W-:Y:S01]  /*20f0*/  FFMA.FTZ R13, R56, R54, R13 ;  /* 0x00000036380d7223 */ /* 0x000fe2000001000d */
[----:B------:R-:W-:-:S04]  /*2100*/  IMAD.WIDE.U32 R26, R27, 0x10, R40 ;  /* 0x000000101b1a7825 */ /* 0x000fc800078e0028 */
[----:B------:R-:W-:-:S04]  /*2110*/  IMAD.WIDE.U32 R58, R23, 0x10, R40 ;  /* 0x00000010173a7825 */ /* 0x000fc800078e0028 */
[----:B------:R-:W-:Y:S01]  /*2120*/  FFMA.FTZ R23, R60, R25, R57 ;  /* 0x000000193c177223 */ /* 0x000fe20000010039 */
[----:B------:R1:W-:Y:S01]  /*2130*/  STG.E.128 desc[UR6][R26.64], R16 ;  /* 0x000000101a007986 */ /* 0x0003e2000c101d06 */
[----:B------:R-:W-:-:S03]  /*2140*/  IMAD.WIDE.U32 R40, R51, 0x10, R40 ;  /* 0x0000001033287825 */ /* 0x000fc600078e0028 */
[----:B------:R1:W-:Y:S04]  /*2150*/  STG.E.128 desc[UR6][R58.64], R12 ;  /* 0x0000000c3a007986 */ /* 0x0003e8000c101d06 */
[----:B------:R1:W-:Y:S02]  /*2160*/  STG.E.128 desc[UR6][R40.64], R20 ;  /* 0x0000001428007986 */ /* 0x0003e4000c101d06 */
.L_x_16198:
[----:B------:R-:W-:Y:S05]  /*2170*/  BSYNC.RECONVERGENT B0 ;  /* 0x0000000000007941 */ /* 0x000fea0003800200 */
.L_x_16197:
[----:B-1----:R-:W1:Y:S02]  /*2180*/  LDC.64 R12, c[0x0][0x380] ;  /* 0x0000e000ff0c7b82 */ /* 0x002e640000000a00 */
[----:B-1----:R-:W-:-:S04]  /*2190*/  LEA R0, R12, R0, 0x2 ;  /* 0x000000000c007211 */ /* 0x002fc800078e10ff */
[----:B------:R-:W-:-:S13]  /*21a0*/  ISETP.GE.AND P0, PT, R0, R13, PT ;  /* 0x0000000d0000720c */ /* 0x000fda0003f06270 */
[----:B------:R-:W-:Y:S05]  /*21b0*/  @!P0 BRA `(.L_x_16199) ;  /* 0xffffffe4002c8947 */ /* 0x000fea000383ffff */
[----:B------:R-:W-:Y:S05]  /*21c0*/  EXIT ;  /* 0x000000000000794d */ /* 0x000fea0003800000 */
.L_x_16196:
[----:B------:R-:W-:Y:S01]  /*21d0*/  HFMA2 R57, -RZ, RZ, 0, 5.9604644775390625e-08 ;  /* 0x00000001ff397431 */ /* 0x000fe200000001ff */
[----:B------:R-:W-:Y:S01]  /*21e0*/  BSSY B0, `(.L_x_16200) ;  /* 0x0000006000007945 */ /* 0x000fe20003800000 */
[----:B------:R-:W-:Y:S02]  /*21f0*/  MOV R56, 0x1f ;  /* 0x0000001f00387802 */ /* 0x000fe40000000f00 */
[----:B------:R-:W-:-:S07]  /*2200*/  MOV R53, 0xffffffff ;  /* 0xffffffff00357802 */ /* 0x000fce0000000f00 */
[----:B------:R-:W-:Y:S05]  /*2210*/  WARPSYNC.COLLECTIVE R53, `(.L_x_16201) ;  /* 0x0000000035087348 */ /* 0x000fea0003c00000 */
[----:B------:R0:W1:Y:S02]  /*2220*/  SHFL.BFLY P2, R58, R64, R57, R56 ;  /* 0x0c000039403a7389 */ /* 0x0000640000040038 */
[----:B01----:R-:W-:Y:S05]  /*2230*/  ENDCOLLECTIVE ;  /* 0x000000000000791b */ /* 0x003fea0003800000 */
.L_x_16201:
[----:B------:R-:W-:Y:S05]  /*2240*/  BSYNC B0 ;  /* 0x0000000000007941 */ /* 0x000fea0003800000 */
.L_x_16200:
        /* <DEDUP_REMOVED lines=8> */
.L_x_16202:
[----:B------:R-:W-:Y:S02]  /*22d0*/  HFMA2 R57, -RZ, RZ, 0, 2.384185791015625e-07 ;  /* 0x00000004ff397431 */ /* 0x000fe400000001ff */
[----:B------:R-:W-:-:S05]  /*22e0*/  FADD.FTZ R61, R64, R58 ;  /* 0x0000003a403d7221 */ /* 0x000fca0000010000 */
[----:B------:R-:W-:-:S07]  /*22f0*/  MOV R64, R61 ;  /* 0x0000003d00407202 */ /* 0x000fce0000000f00 */
[----:B------:R-:W-:Y:S05]  /*2300*/  WARPSYNC.COLLECTIVE R53, `(.L_x_16203) ;  /* 0x0000000035087348 */ /* 0x000fea0003c00000 */
[----:B------:R0:W1:Y:S02]  /*2310*/  SHFL.BFLY P2, R58, R64, R57, R56 ;  /* 0x0c000039403a7389 */ /* 0x0000640000040038 */
[----:B01----:R-:W-:Y:S05]  /*2320*/  ENDCOLLECTIVE ;  /* 0x000000000000791b */ /* 0x003fea0003800000 */
.L_x_16203:
[----:B------:R-:W-:Y:S02]  /*2330*/  HFMA2 R57, -RZ, RZ, 0, 4.76837158203125e-07 ;  /* 0x00000008ff397431 */ /* 0x000fe400000001ff */
[----:B------:R-:W-:-:S05]  /*2340*/  FADD.FTZ R60, R61, R58 ;  /* 0x0000003a3d3c7221 */ /* 0x000fca0000010000 */
[----:B------:R-:W-:-:S07]  /*2350*/  MOV R64, R60 ;  /* 0x0000003c00407202 */ /* 0x000fce0000000f00 */
[----:B------:R-:W-:Y:S05]  /*2360*/  WARPSYNC.COLLECTIVE R53, `(.L_x_16204) ;  /* 0x0000000035087348 */ /* 0x000fea0003c00000 */
[----:B------:R0:W1:Y:S02]  /*2370*/  SHFL.BFLY P2, R58, R64, R57, R56 ;  /* 0x0c000039403a7389 */ /* 0x0000640000040038 */
[----:B01----:R-:W-:Y:S05]  /*2380*/  ENDCOLLECTIVE ;  /* 0x000000000000791b */ /* 0x003fea0003800000 */
.L_x_16204:
[----:B------:R-:W-:Y:S02]  /*2390*/  HFMA2 R57, -RZ, RZ, 0, 9.5367431640625e-07 ;  /* 0x00000010ff397431 */ /* 0x000fe400000001ff */
[----:B------:R-:W-:-:S05]  /*23a0*/  FADD.FTZ R59, R60, R58 ;  /* 0x0000003a3c3b7221 */ /* 0x000fca0000010000 */
[----:B------:R-:W-:-:S07]  /*23b0*/  MOV R64, R59 ;  /* 0x0000003b00407202 */ /* 0x000fce0000000f00 */
[----:B------:R-:W-:Y:S05]  /*23c0*/  WARPSYNC.COLLECTIVE R53, `(.L_x_16205) ;  /* 0x0000000035087348 */ /* 0x000fea0003c00000 */
[----:B------:R0:W1:Y:S02]  /*23d0*/  SHFL.BFLY P2, R58, R64, R57, R56 ;  /* 0x0c000039403a7389 */ /* 0x0000640000040038 */
[----:B01----:R-:W-:Y:S05]  /*23e0*/  ENDCOLLECTIVE ;  /* 0x000000000000791b */ /* 0x003fea0003800000 */
.L_x_16205:
[----:B------:R-:W-:Y:S01]  /*23f0*/  MOV R57, 0x1 ;  /* 0x0000000100397802 */ /* 0x000fe20000000f00 */
[----:B------:R-:W-:-:S04]  /*2400*/  FADD.FTZ R54, R59, R58 ;  /* 0x0000003a3b367221 */ /* 0x000fc80000010000 */
[----:B------:R-:W-:-:S04]  /*2410*/  FMUL.FTZ R54, R54, R51 ;  /* 0x0000003336367220 */ /* 0x000fc80000410000 */
[C---:B------:R-:W-:Y:S01]  /*2420*/  FADD.FTZ R59, -R54.reuse, R24 ;  /* 0x00000018363b7221 */ /* 0x040fe20000010100 */
[C---:B------:R-:W-:Y:S01]  /*2430*/  FADD.FTZ R58, -R54.reuse, R25 ;  /* 0x00000019363a7221 */ /* 0x040fe20000010100 */
[C---:B------:R-:W-:Y:S01]  /*2440*/  FADD.FTZ R56, -R54.reuse, R27 ;  /* 0x0000001b36387221 */ /* 0x040fe20000010100 */
[C---:B------:R-:W-:Y:S01]  /*2450*/  FADD.FTZ R53, -R54.reuse, R16 ;  /* 0x0000001036357221 */ /* 0x040fe20000010100 */
[----:B------:R-:W-:Y:S01]  /*2460*/  FFMA.FTZ R59, R59, R59, RZ ;  /* 0x0000003b3b3b7223 */ /* 0x000fe200000100ff */
[----:B------:R-:W-:-:S03]  /*2470*/  FADD.FTZ R64, -R54, R15 ;  /* 0x0000000f36407221 */ /* 0x000fc60000010100 */
[----:B------:R-:W-:Y:S01]  /*2480*/  FFMA.FTZ R58, R58, R58, R59 ;  /* 0x0000003a3a3a7223 */ /* 0x000fe2000001003b */
[----:B------:R-:W-:-:S04]  /*2490*/  FADD.FTZ R59, -R54, R26 ;  /* 0x0000001a363b7221 */ /* 0x000fc80000010100 */
[----:B------:R-:W-:-:S04]  /*24a0*/  FFMA.FTZ R59, R59, R59, R58 ;  /* 0x0000003b3b3b7223 */ /* 0x000fc8000001003a */
        /* <DEDUP_REMOVED lines=23> */
[----:B------:R-:W-:Y:S01]  /*2620*/  FFMA.FTZ R64, R64, R64, R53 ;  /* 0x0000004040407223 */ /* 0x000fe20000010035 */
[----:B------:R-:W-:-:S07]  /*2630*/  MOV R53, 0xffffffff ;  /* 0xffffffff00357802 */ /* 0x000fce0000000f00 */
[----:B------:R-:W-:Y:S05]  /*2640*/  WARPSYNC.COLLECTIVE R53, `(.L_x_16206) ;  /* 0x0000000035087348 */ /* 0x000fea0003c00000 */
[----:B------:R0:W1:Y:S02]  /*2650*/  SHFL.BFLY P2, R58, R64, R57, R56 ;  /* 0x0c000039403a7389 */ /* 0x0000640000040038 */
[----:B01----:R-:W-:Y:S05]  /*2660*/  ENDCOLLECTIVE ;  /* 0x000000000000791b */ /* 0x003fea0003800000 */
.L_x_16206:
[----:B------:R-:W-:Y:S02]  /*2670*/  HFMA2 R57, -RZ, RZ, 0, 1.1920928955078125e-07 ;  /* 0x00000002ff397431 */ /* 0x000fe400000001ff */
[----:B------:R-:W-:-:S05]  /*2680*/  FADD.FTZ R59, R64, R58 ;  /* 0x0000003a403b7221 */ /* 0x000fca0000010000 */
[----:B------:R-:W-:-:S07]  /*2690*/  MOV R64, R59 ;  /* 0x0000003b00407202 */ /* 0x000fce0000000f00 */
[----:B------:R-:W-:Y:S05]  /*26a0*/  WARPSYNC.COLLECTIVE R53, `(.L_x_16207) ;  /* 0x0000000035087348 */ /* 0x000fea0003c00000 */
[----:B------:R0:W1:Y:S02]  /*26b0*/  SHFL.BFLY P2, R58, R64, R57, R56 ;  /* 0x0c000039403a7389 */ /* 0x0000640000040038 */
[----:B01----:R-:W-:Y:S05]  /*26c0*/  ENDCOLLECTIVE ;  /* 0x000000000000791b */ /* 0x003fea0003800000 */
.L_x_16207:
[----:B------:R-:W-:Y:S02]  /*26d0*/  HFMA2 R57, -RZ, RZ, 0, 2.384185791015625e-07 ;  /* 0x00000004ff397431 */ /* 0x000fe400000001ff */
[----:B------:R-:W-:-:S05]  /*26e0*/  FADD.FTZ R60, R59, R58 ;  /* 0x0000003a3b3c7221 */ /* 0x000fca0000010000 */
[----:B------:R-:W-:-:S07]  /*26f0*/  MOV R64, R60 ;  /* 0x0000003c00407202 */ /* 0x000fce0000000f00 */
[----:B------:R-:W-:Y:S05]  /*2700*/  WARPSYNC.COLLECTIVE R53, `(.L_x_16208) ;  /* 0x0000000035087348 */ /* 0x000fea0003c00000 */
[----:B------:R0:W1:Y:S02]  /*2710*/  SHFL.BFLY P2, R58, R64, R57, R56 ;  /* 0x0c000039403a7389 */ /* 0x0000640000040038 */
[----:B01----:R-:W-:Y:S05]  /*2720*/  ENDCOLLECTIVE ;  /* 0x000000000000791b */ /* 0x003fea0003800000 */
.L_x_16208:
[----:B------:R-:W-:Y:S02]  /*2730*/  HFMA2 R57, -RZ, RZ, 0, 4.76837158203125e-07 ;  /* 0x00000008ff397431 */ /* 0x000fe400000001ff */
[----:B------:R-:W-:-:S05]  /*2740*/  FADD.FTZ R61, R60, R58 ;  /* 0x0000003a3c3d7221 */ /* 0x000fca0000010000 */
[----:B------:R-:W-:-:S07]  /*2750*/  MOV R64, R61 ;  /* 0x0000003d00407202 */ /* 0x000fce0000000f00 */
[----:B------:R-:W-:Y:S05]  /*2760*/  WARPSYNC.COLLECTIVE R53, `(.L_x_16209) ;  /* 0x0000000035087348 */ /* 0x000fea0003c00000 */
[----:B------:R0:W1:Y:S02]  /*2770*/  SHFL.BFLY P2, R58, R64, R57, R56 ;  /* 0x0c000039403a7389 */ /* 0x0000640000040038 */
[----:B01----:R-:W-:Y:S05]  /*2780*/  ENDCOLLECTIVE ;  /* 0x000000000000791b */ /* 0x003fea0003800000 */
.L_x_16209:
[----:B------:R-:W-:Y:S02]  /*2790*/  HFMA2 R57, -RZ, RZ, 0, 9.5367431640625e-07 ;  /* 0x00000010ff397431 */ /* 0x000fe400000001ff */
[----:B------:R-:W-:-:S05]  /*27a0*/  FADD.FTZ R62, R61, R58 ;  /* 0x0000003a3d3e7221 */ /* 0x000fca0000010000 */
[----:B------:R-:W-:-:S07]  /*27b0*/  MOV R64, R62 ;  /* 0x0000003e00407202 */ /* 0x000fce0000000f00 */
[----:B------:R-:W-:Y:S05]  /*27c0*/  WARPSYNC.COLLECTIVE R53, `(.L_x_16210) ;  /* 0x0000000035087348 */ /* 0x000fea0003c00000 */
[----:B------:R0:W1:Y:S02]  /*27d0*/  SHFL.BFLY P2, R58, R64, R57, R56 ;  /* 0x0c000039403a7389 */ /* 0x0000640000040038 */
[----:B01----:R-:W-:Y:S05]  /*27e0*/  ENDCOLLECTIVE ;  /* 0x000000000000791b */ /* 0x003fea0003800000 */
.L_x_16210:
[----:B------:R-:W-:Y:S05]  /*27f0*/  BRA `(.L_x_16211) ;  /* 0xfffffff000787947 */ /* 0x000fea000383ffff */
.L_x_16212:
        /* <DEDUP_REMOVED lines=16> */
.L_x_20356:


//--------------------- .text._ZN10layer_norm13ln_fwd_kernelINS_13Kernel_traitsI6__halfffffjLj512ELj1ELj4ELj1ELj16ENS_18Kernel_traits_baseILj512ES2_ffffjLj128EEEEELb1ELb0ELb0ELb0EEEvNS_9FwdParamsE --------------------------
	.section	.text._ZN10layer_norm13ln_fwd_kernelINS_13Kernel_traitsI6__halfffffjLj512ELj1ELj4ELj1ELj16ENS_18Kernel_traits_baseILj512ES2_ffffjLj128EEEEELb1ELb0ELb0ELb0EEEvNS_9FwdParamsE,"ax",@progbits
	.align	128
        .global         _ZN10layer_norm13ln_fwd_kernelINS_13Kernel_traitsI6__halfffffjLj512ELj1ELj4ELj1ELj16ENS_18Kernel_traits_baseILj512ES2_ffffjLj128EEEEELb1ELb0ELb0ELb0EEEvNS_9FwdParamsE
        .type           _ZN10layer_norm13ln_fwd_kernelINS_13Kernel_traitsI6__halfffffjLj512ELj1ELj4ELj1ELj16ENS_18Kernel_traits_baseILj512ES2_ffffjLj128EEEEELb1ELb0ELb0ELb0EEEvNS_9FwdParamsE,@function
        .size           _ZN10layer_norm13ln_fwd_kernelINS_13Kernel_traitsI6__halfffffjLj512ELj1ELj4ELj1ELj16ENS_18Kernel_traits_baseILj512ES2_ffffjLj128EEEEELb1ELb0ELb0ELb0EEEvNS_9FwdParamsE,(.L_x_20357 - _ZN10layer_norm13ln_fwd_kernelINS_13Kernel_traitsI6__halfffffjLj512ELj1ELj4ELj1ELj16ENS_18Kernel_traits_baseILj512ES2_ffffjLj128EEEEELb1ELb0ELb0ELb0EEEvNS_9FwdParamsE)
        .other          _ZN10layer_norm13ln_fwd_kernelINS_13Kernel_traitsI6__halfffffjLj512ELj1ELj4ELj1ELj16ENS_18Kernel_traits_baseILj512ES2_ffffjLj128EEEEELb1ELb0ELb0ELb0EEEvNS_9FwdParamsE,@"STO_CUDA_ENTRY STV_DEFAULT"
_ZN10layer_norm13ln_fwd_kernelINS_13Kernel_traitsI6__halfffffjLj512ELj1ELj4ELj1ELj16ENS_18Kernel_traits_baseILj512ES2_ffffjLj128EEEEELb1ELb0ELb0ELb0EEEvNS_9FwdParamsE:
.text._ZN10layer_norm13ln_fwd_kernelINS_13Kernel_traitsI6__halfffffjLj512ELj1ELj4ELj1ELj16ENS_18Kernel_traits_baseILj512ES2_ffffjLj128EEEEELb1ELb0ELb0ELb0EEEvNS_9FwdParamsE:
        /* <DEDUP_REMOVED lines=55> */
[----:B------:R-:W-:Y:S01]  /*0370*/  IMAD.MOV.U32 R23, RZ, RZ, R46 ;  /* 0x000000ffff177224 */ /* 0x000fe200078e002e */
[C---:B------:R-:W-:Y:S02]  /*0380*/  ISETP.GE.U32.AND P2, PT, R44.reuse, 0x60, PT ;  /* 0x000000602c00780c */ /* 0x040fe40003f46070 */
[----:B------:R-:W-:-:S09]  /*0390*/  ISETP.GE.U32.AND P0, PT, R44, 0x20, PT ;  /* 0x000000202c00780c */ /* 0x000fd20003f06070 */
        /* <DEDUP_REMOVED lines=8> */
[----:B------:R-:W0:Y:S03]  /*0420*/  @P0 LDC.64 R2, c[0x0][0x3d0] ;  /* 0x0000f400ff020b82 */ /* 0x000e260000000a00 */
[----:B------:R-:W-:Y:S01]  /*0430*/  @P1 VIADD R23, R23, 0x20 ;  /* 0x0000002017171836 */ /* 0x000fe20000000000 */
[----:B------:R4:W5:Y:S03]  /*0440*/  @P1 LD.E.64 R12, desc[UR8][R16.64] ;  /* 0x00000008100c1980 */ /* 0x000966000c101b00 */
[C---:B--2---:R-:W-:Y:S01]  /*0450*/  @P2 IMAD.WIDE.U32 R18, R23.reuse, 0x8, R18 ;  /* 0x0000000817122825 */ /* 0x044fe200078e0012 */
[----:B------:R-:W1:Y:S04]  /*0460*/  @P0 LDC.64 R6, c[0x0][0x438] ;  /* 0x00010e00ff060b82 */ /* 0x000e680000000a00 */
        /* <DEDUP_REMOVED lines=17> */
.L_x_16214:
[C---:B------:R-:W-:Y:S01]  /*0580*/  ISETP.GE.U32.AND P1, PT, R44.reuse, 0x40, PT ;  /* 0x000000402c00780c */ /* 0x040fe20003f26070 */
[----:B------:R-:W-:Y:S01]  /*0590*/  IMAD.MOV.U32 R25, RZ, RZ, R46 ;  /* 0x000000ffff197224 */ /* 0x000fe200078e002e */
[C---:B------:R-:W-:Y:S02]  /*05a0*/  ISETP.GE.U32.AND P2, PT, R44.reuse, 0x60, PT ;  /* 0x000000602c00780c */ /* 0x040fe40003f46070 */
[C---:B------:R-:W-:Y:S02]  /*05b0*/  ISETP.GE.U32.AND P0, PT, R44.reuse, 0x20, PT ;  /* 0x000000202c00780c */ /* 0x040fe40003f06070 */
[----:B------:R-:W-:-:S07]  /*05c0*/  ISETP.GE.U32.AND P3, PT, R44, 0x80, PT ;  /* 0x000000802c00780c */ /* 0x000fce0003f66070 */
[----:B------:R-:W0:Y:S04]  /*05d0*/  @P1 LDC.64 R8, c[0x0][0x3d0] ;  /* 0x0000f400ff081b82 */ /* 0x000e280000000a00 */
[----:B------:R-:W-:-:S04]  /*05e0*/  @P0 LOP3.LUT R25, R46, 0x20, RZ, 0xfc, !PT ;  /* 0x000000202e190812 */ /* 0x000fc800078efcff */
[----:B------:R-:W1:Y:S08]  /*05f0*/  @P2 LDC.64 R16, c[0x0][0x3d0] ;  /* 0x0000f400ff102b82 */ /* 0x000e700000000a00 */
[----:B------:R-:W2:Y:S08]  /*0600*/  @P3 LDC.64 R22, c[0x0][0x3d0] ;  /* 0x0000f400ff163b82 */ /* 0x000eb00000000a00 */
[----:B------:R-:W3:Y:S01]  /*0610*/  @P0 LDC.64 R18, c[0x0][0x3d0] ;  /* 0x0000f400ff120b82 */ /* 0x000ee20000000a00 */
[----:B0-----:R-:W-:-:S04]  /*0620*/  @P1 IMAD.WIDE.U32 R8, R25, 0x8, R8 ;  /* 0x0000000819081825 */ /* 0x001fc800078e0008 */
[----:B------:R-:W-:Y:S01]  /*0630*/  @P1 VIADD R25, R25, 0x20 ;  /* 0x0000002019191836 */ /* 0x000fe20000000000 */
[----:B------:R0:W5:Y:S03]  /*0640*/  @P1 LDG.E.64 R50, desc[UR8][R8.64] ;  /* 0x0000000808321981 */ /* 0x000166000c1e1b00 */
        /* <DEDUP_REMOVED lines=11> */
.L_x_16215:
[----:B------:R-:W-:Y:S05]  /*0700*/  BSYNC.RECONVERGENT B0 ;  /* 0x0000000000007941 */ /* 0x000fea0003800200 */
.L_x_16213:
[----:B------:R-:W1:Y:S02]  /*0710*/  LDCU UR4, c[0x0][0x384] ;  /* 0x00007080ff0477ac */ /* 0x000e640008000800 */
[----:B-1----:R-:W-:-:S13]  /*0720*/  ISETP.GE.AND P0, PT, R45, UR4, PT ;  /* 0x000000042d007c0c */ /* 0x002fda000bf06270 */
[----:B------:R-:W-:Y:S05]  /*0730*/  @P0 EXIT ;  /* 0x000000000000094d */ /* 0x000fea0003800000 */
[----:B------:R-:W-:Y:S01]  /*0740*/  IMAD.HI.U32 R0, R43, -0x326172a9, RZ ;  /* 0xcd9e8d572b007827 */ /* 0x000fe200078e00ff */
[----:B-----5:R-:W-:Y:S01]  /*0750*/  SHF.R.U64 R55, R4, 0x10, R5 ;  /* 0x0000001004377819 */ /* 0x020fe20000001205 */
[----:B------:R-:W1:Y:S01]  /*0760*/  LDCU.64 UR4, c[0x0][0x3e0] ;  /* 0x00007c00ff0477ac */ /* 0x000e620008000a00 */
[----:B------:R-:W-:Y:S01]  /*0770*/  SHF.R.U64 R63, R10, 0x10, R11 ;  /* 0x000000100a3f7819 */ /* 0x000fe2000000120b */
[----:B0-----:R-:W-:Y:S01]  /*0780*/  IMAD.HI.U32 R8, R42, -0x2daee0ad, RZ ;  /* 0xd2511f532a087827 */ /* 0x001fe200078e00ff */
[----:B------:R-:W-:Y:S01]  /*0790*/  LOP3.LUT R0, R41, UR6, R0, 0x96, !PT ;  /* 0x0000000629007c12 */ /* 0x000fe2000f8e9600 */
[----:B------:R-:W-:Y:S01]  /*07a0*/  BSSY B0, `(.L_x_16216) ;  /* 0x0000b79000007945 */ /* 0x000fe20003800000 */
[----:B------:R-:W-:Y:S01]  /*07b0*/  SHF.R.U32.HI R58, RZ, 0x10, R51 ;  /* 0x00000010ff3a7819 */ /* 0x000fe20000011633 */
[----:B------:R-:W-:Y:S01]  /*07c0*/  IMAD R16, R43, -0x326172a9, RZ ;  /* 0xcd9e8d572b107824 */ /* 0x000fe200078e02ff */
[----:B------:R-:W-:Y:S01]  /*07d0*/  LOP3.LUT R8, R8, UR7, RZ, 0x3c, !PT ;  /* 0x0000000708087c12 */ /* 0x000fe2000f8e3cff */
[----:B------:R-:W-:Y:S01]  /*07e0*/  IMAD R18, R42, -0x2daee0ad, RZ ;  /* 0xd2511f532a127824 */ /* 0x000fe200078e02ff */
[----:B------:R-:W-:Y:S01]  /*07f0*/  LOP3.LUT R36, R36, 0x3, RZ, 0xc0, !PT ;  /* 0x0000000324247812 */ /* 0x000fe200078ec0ff */
[----:B------:R-:W-:Y:S01]  /*0800*/  IMAD.HI.U32 R17, R0, -0x2daee0ad, RZ ;  /* 0xd2511f5300117827 */ /* 0x000fe200078e00ff */
[----:B------:R-:W0:Y:S03]  /*0810*/  LDCU UR32, c[0x0][0x388] ;  /* 0x00007100ff2077ac */ /* 0x000e260008000800 */
[----:B------:R-:W-:Y:S01]  /*0820*/  IMAD.HI.U32 R9, R8, -0x326172a9, RZ ;  /* 0xcd9e8d5708097827 */ /* 0x000fe200078e00ff */
[----:B------:R-:W-:Y:S01]  /*0830*/  LOP3.LUT R17, R18, UR15, R17, 0x96, !PT ;  /* 0x0000000f12117c12 */ /* 0x000fe2000f8e9611 */
[----:B------:R-:W2:Y:S02]  /*0840*/  LDCU.U8 UR12, c[0x0][0x410] ;  /* 0x00008200ff0c77ac */ /* 0x000ea40008000000 */
[----:B------:R-:W-:Y:S01]  /*0850*/  IMAD R19, R8, -0x326172a9, RZ ;  /* 0xcd9e8d5708137824 */ /* 0x000fe200078e02ff */
[----:B------:R-:W-:Y:S01]  /*0860*/  LOP3.LUT R9, R16, UR14, R9, 0x96, !PT ;  /* 0x0000000e10097c12 */ /* 0x000fe2000f8e9609 */
[----:B------:R-:W-:Y:S01]  /*0870*/  IMAD R21, R0, -0x2daee0ad, RZ ;  /* 0xd2511f5300157824 */ /* 0x000fe200078e02ff */
[----:B-1----:R-:W-:Y:S01]  /*0880*/  UISETP.NE.U32.AND UP0, UPT, UR4, URZ, UPT ;  /* 0x000000ff0400728c */ /* 0x002fe2000bf05070 */
[----:B------:R-:W-:Y:S01]  /*0890*/  IMAD.HI.U32 R0, R17, -0x326172a9, RZ ;  /* 0xcd9e8d5711007827 */ /* 0x000fe200078e00ff */
[----:B------:R-:W1:Y:S03]  /*08a0*/  LDCU UR13, c[0x0][0x448] ;  /* 0x00008900ff0d77ac */ /* 0x000e660008000800 */
[----:B------:R-:W-:Y:S01]  /*08b0*/  IMAD.HI.U32 R8, R9, -0x2daee0ad, RZ ;  /* 0xd2511f5309087827 */ /* 0x000fe200078e00ff */
[----:B------:R-:W-:Y:S01]  /*08c0*/  LOP3.LUT R0, R19, UR16, R0, 0x96, !PT ;  /* 0x0000001013007c12 */ /* 0x000fe2000f8e9600 */
[----:B------:R-:W3:Y:S02]  /*08d0*/  LDCU.64 UR10, c[0x0][0x3a0] ;  /* 0x00007400ff0a77ac */ /* 0x000ee40008000a00 */
[----:B------:R-:W-:Y:S01]  /*08e0*/  IMAD R16, R17, -0x326172a9, RZ ;  /* 0xcd9e8d5711107824 */ /* 0x000fe200078e02ff */
[----:B------:R-:W-:Y:S01]  /*08f0*/  LOP3.LUT R8, R21, UR17, R8, 0x96, !PT ;  /* 0x0000001115087c12 */ /* 0x000fe2000f8e9608 */
[----:B------:R-:W-:Y:S01]  /*0900*/  IMAD R18, R9, -0x2daee0ad, RZ ;  /* 0xd2511f5309127824 */ /* 0x000fe200078e02ff */
[----:B------:R-:W-:Y:S01]  /*0910*/  SHF.R.U32.HI R21, RZ, 0x10, R5 ;  /* 0x00000010ff157819 */ /* 0x000fe20000011605 */
[----:B------:R-:W-:Y:S01]  /*0920*/  IMAD.HI.U32 R17, R0, -0x2daee0ad, RZ ;  /* 0xd2511f5300117827 */ /* 0x000fe200078e00ff */
[----:B------:R-:W-:-:S02]  /*0930*/  UISETP.NE.AND.EX UP0, UPT, UR5, URZ, UPT, UP0 ;  /* 0x000000ff0500728c */ /* 0x000fc4000bf05300 */
[----:B------:R-:W-:Y:S01]  /*0940*/  PRMT R55, R55, 0x5410, R21 ;  /* 0x0000541037377816 */ /* 0x000fe20000000015 */
[----:B------:R-:W-:Y:S01]  /*0950*/  IMAD.HI.U32 R9, R8, -0x326172a9, RZ ;  /* 0xcd9e8d5708097827 */ /* 0x000fe200078e00ff */
[----:B------:R-:W-:-:S03]  /*0960*/  LOP3.LUT R17, R18, UR19, R17, 0x96, !PT ;  /* 0x0000001312117c12 */ /* 0x000fc6000f8e9611 */
[----:B------:R-:W-:Y:S01]  /*0970*/  IMAD R19, R0, -0x2daee0ad, RZ ;  /* 0xd2511f5300137824 */ /* 0x000fe200078e02ff */
[----:B------:R-:W-:Y:S01]  /*0980*/  LOP3.LUT R16, R16, UR18, R9, 0x96, !PT ;  /* 0x0000001210107c12 */ /* 0x000fe2000f8e9609 */
[----:B------:R-:W-:Y:S02]  /*0990*/  IMAD R9, R8, -0x326172a9, RZ ;  /* 0xcd9e8d5708097824 */ /* 0x000fe400078e02ff */
[----:B------:R-:W-:-:S04]  /*09a0*/  IMAD.HI.U32 R0, R17, -0x326172a9, RZ ;  /* 0xcd9e8d5711007827 */ /* 0x000fc800078e00ff */
[C---:B------:R-:W-:Y:S01]  /*09b0*/  IMAD.HI.U32 R8, R16.reuse, -0x2daee0ad, RZ ;  /* 0xd2511f5310087827 */ /* 0x040fe200078e00ff */
[----:B------:R-:W-:Y:S02]  /*09c0*/  LOP3.LUT R0, R9, UR20, R0, 0x96, !PT ;  /* 0x0000001409007c12 */ /* 0x000fe4000f8e9600 */
[----:B------:R-:W-:Y:S01]  /*09d0*/  MOV R9, R6 ;  /* 0x0000000600097202 */ /* 0x000fe20000000f00 */
[----:B------:R-:W-:Y:S01]  /*09e0*/  IMAD R17, R17, -0x326172a9, RZ ;  /* 0xcd9e8d5711117824 */ /* 0x000fe200078e02ff */
[----:B------:R-:W-:Y:S01]  /*09f0*/  LOP3.LUT R8, R19, UR21, R8, 0x96, !PT ;  /* 0x0000001513087c12 */ /* 0x000fe2000f8e9608 */
[----:B------:R-:W-:Y:S02]  /*0a00*/  IMAD R19, R16, -0x2daee0ad, RZ ;  /* 0xd2511f5310137824 */ /* 0x000fe400078e02ff */
[----:B------:R-:W-:-:S04]  /*0a10*/  IMAD.HI.U32 R18, R0, -0x2daee0ad, RZ ;  /* 0xd2511f5300127827 */ /* 0x000fc800078e00ff */
[----:B------:R-:W-:Y:S01]  /*0a20*/  IMAD.HI.U32 R16, R8, -0x326172a9, RZ ;  /* 0xcd9e8d5708107827 */ /* 0x000fe200078e00ff */
[----:B------:R-:W-:-:S03]  /*0a30*/  LOP3.LUT R18, R19, UR23, R18, 0x96, !PT ;  /* 0x0000001713127c12 */ /* 0x000fc6000f8e9612 */
[----:B------:R-:W-:Y:S01]  /*0a40*/  IMAD.MOV.U32 R54, RZ, RZ, R4 ;  /* 0x000000ffff367224 */ /* 0x000fe200078e0004 */
[----:B------:R-:W-:Y:S01]  /*0a50*/  LOP3.LUT R16, R17, UR22, R16, 0x96, !PT ;  /* 0x0000001611107c12 */ /* 0x000fe2000f8e9610 */
[----:B------:R-:W-:Y:S01]  /*0a60*/  IMAD.MOV.U32 R20, RZ, RZ, R5 ;  /* 0x000000ffff147224 */ /* 0x000fe200078e0005 */
[--C-:B------:R-:W-:Y:S01]  /*0a70*/  SHF.R.U64 R4, R6, 0x10, R7.reuse ;  /* 0x0000001006047819 */ /* 0x100fe20000001207 */
[--C-:B------:R-:W-:Y:S01]  /*0a80*/  IMAD.MOV.U32 R5, RZ, RZ, R7.reuse ;  /* 0x000000ffff057224 */ /* 0x100fe200078e0007 */
[----:B------:R-:W-:Y:S01]  /*0a90*/  SHF.R.U32.HI R6, RZ, 0x10, R7 ;  /* 0x00000010ff067819 */ /* 0x000fe20000011607 */
[----:B------:R-:W-:Y:S01]  /*0aa0*/  IMAD R7, R8, -0x326172a9, RZ ;  /* 0xcd9e8d5708077824 */ /* 0x000fe200078e02ff */
[----:B------:R-:W-:Y:S01]  /*0ab0*/  PRMT R54, R54, 0x5410, R20 ;  /* 0x0000541036367816 */ /* 0x000fe20000000014 */
[----:B------:R-:W-:Y:S02]  /*0ac0*/  IMAD R17, R0, -0x2daee0ad, RZ ;  /* 0xd2511f5300117824 */ /* 0x000fe400078e02ff */
[----:B------:R-:W-:-:S04]  /*0ad0*/  IMAD.HI.U32 R0, R18, -0x326172a9, RZ ;  /* 0xcd9e8d5712007827 */ /* 0x000fc800078e00ff */
[----:B------:R-:W-:Y:S01]  /*0ae0*/  IMAD.HI.U32 R8, R16, -0x2daee0ad, RZ ;  /* 0xd2511f5310087827 */ /* 0x000fe200078e00ff */
[----:B------:R-:W-:-:S03]  /*0af0*/  LOP3.LUT R0, R7, UR24, R0, 0x96, !PT ;  /* 0x0000001807007c12 */ /* 0x000fc6000f8e9600 */
[----:B------:R-:W-:Y:S01]  /*0b00*/  IMAD.MOV.U32 R19, RZ, RZ, R52 ;  /* 0x000000ffff137224 */ /* 0x000fe200078e0034 */
[----:B------:R-:W-:Y:S01]  /*0b10*/  LOP3.LUT R8, R17, UR25, R8, 0x96, !PT ;  /* 0x0000001911087c12 */ /* 0x000fe2000f8e9608 */
[----:B------:R-:W-:Y:S02]  /*0b20*/  IMAD R17, R16, -0x2daee0ad, RZ ;  /* 0xd2511f5310117824 */ /* 0x000fe400078e02ff */
[----:B------:R-:W-:Y:S01]  /*0b30*/  IMAD R18, R18, -0x326172a9, RZ ;  /* 0xcd9e8d5712127824 */ /* 0x000fe200078e02ff */
[----:B------:R-:W-:Y:S01]  /*0b40*/  PRMT R56, R19, 0x7610, R56 ;  /* 0x0000761013387816 */ /* 0x000fe20000000038 */
[----:B------:R-:W-:Y:S01]  /*0b50*/  IMAD.HI.U32 R7, R8, -0x326172a9, RZ ;  /* 0xcd9e8d5708077827 */ /* 0x000fe200078e00ff */
[----:B------:R-:W-:-:S03]  /*0b60*/  MOV R19, R53 ;  /* 0x0000003500137202 */ /* 0x000fc60000000f00 */
[----:B------:R-:W-:Y:S01]  /*0b70*/  IMAD.HI.U32 R16, R0, -0x2daee0ad, RZ ;  /* 0xd2511f5300107827 */ /* 0x000fe200078e00ff */
[----:B------:R-:W-:Y:S02]  /*0b80*/  LOP3.LUT R7, R18, UR26, R7, 0x96, !PT ;  /* 0x0000001a12077c12 */ /* 0x000fe4000f8e9607 */
[----:B------:R-:W-:Y:S01]  /*0b90*/  PRMT R56, R56, 0x5410, R19 ;  /* 0x0000541038387816 */ /* 0x000fe20000000013 */
[----:B------:R-:W-:Y:S01]  /*0ba0*/  IMAD R19, R0, -0x2daee0ad, RZ ;  /* 0xd2511f5300137824 */ /* 0x000fe200078e02ff */
[----:B------:R-:W-:Y:S01]  /*0bb0*/  LOP3.LUT R16, R17, UR27, R16, 0x96, !PT ;  /* 0x0000001b11107c12 */ /* 0x000fe2000f8e9610 */
[----:B------:R-:W-:Y:S01]  /*0bc0*/  IMAD R17, R8, -0x326172a9, RZ ;  /* 0xcd9e8d5708117824 */ /* 0x000fe200078e02ff */
[----:B------:R-:W-:Y:S01]  /*0bd0*/  SHF.R.U32.HI R18, RZ, 0x10, R13 ;  /* 0x00000010ff127819 */ /* 0x000fe2000001160d */
[----:B------:R-:W-:-:S03]  /*0be0*/  IMAD.HI.U32 R8, R7, -0x2daee0ad, RZ ;  /* 0xd2511f5307087827 */ /* 0x000fc600078e00ff */
[----:B------:R-:W-:Y:S01]  /*0bf0*/  PRMT R58, R58, 0x5410, R18 ;  /* 0x000054103a3a7816 */ /* 0x000fe20000000012 */
[----:B------:R-:W-:Y:S01]  /*0c00*/  IMAD.HI.U32 R0, R16, -0x326172a9, RZ ;  /* 0xcd9e8d5710007827 */ /* 0x000fe200078e00ff */
[----:B------:R-:W-:-:S03]  /*0c10*/  LOP3.LUT R19, R19, UR29, R8, 0x96, !PT ;  /* 0x0000001d13137c12 */ /* 0x000fc6000f8e9608 */
[----:B------:R-:W-:Y:S02]  /*0c20*/  HFMA2 R8, -RZ, RZ, 0, 0 ;  /* 0x00000000ff087431 */ /* 0x000fe400000001ff */
[----:B------:R-:W-:Y:S01]  /*0c30*/  IMAD R7, R7, -0x2daee0ad, RZ ;  /* 0xd2511f5307077824 */ /* 0x000fe200078e02ff */
[----:B------:R-:W-:Y:S01]  /*0c40*/  LOP3.LUT R17, R17, UR28, R0, 0x96, !PT ;  /* 0x0000001c11117c12 */ /* 0x000fe2000f8e9600 */
[----:B------:R-:W-:Y:S01]  /*0c50*/  IMAD R16, R16, -0x326172a9, RZ ;  /* 0xcd9e8d5710107824 */ /* 0x000fe200078e02ff */
[----:B------:R-:W-:Y:S01]  /*0c60*/  SHF.R.U32.HI R0, RZ, 0x10, R11 ;  /* 0x00000010ff007819 */ /* 0x000fe2000001160b */
[----:B------:R-:W-:-:S03]  /*0c70*/  IMAD.HI.U32 R39, R19, -0x326172a9, RZ ;  /* 0xcd9e8d5713277827 */ /* 0x000fc600078e00ff */
[----:B------:R-:W-:Y:S01]  /*0c80*/  PRMT R63, R63, 0x5410, R0 ;  /* 0x000054103f3f7816 */ /* 0x000fe20000000000 */
[----:B------:R-:W-:Y:S01]  /*0c90*/  IMAD.HI.U32 R40, R17, -0x2daee0ad, RZ ;  /* 0xd2511f5311287827 */ /* 0x000fe200078e00ff */
[----:B------:R-:W-:Y:S02]  /*0ca0*/  LOP3.LUT R39, R16, UR30, R39, 0x96, !PT ;  /* 0x0000001e10277c12 */ /* 0x000fe4000f8e9627 */
[----:B------:R-:W-:Y:S01]  /*0cb0*/  SHF.R.U32.HI R16, RZ, 0x10, R3 ;  /* 0x00000010ff107819 */ /* 0x000fe20000011603 */
[----:B------:R-:W-:Y:S01]  /*0cc0*/  IMAD.MOV.U32 R20, RZ, RZ, R50 ;  /* 0x000000ffff147224 */ /* 0x000fe200078e0032 */
[----:B------:R-:W-:Y:S01]  /*0cd0*/  LOP3.LUT R40, R7, UR31, R40, 0x96, !PT ;  /* 0x0000001f07287c12 */ /* 0x000fe2000f8e9628 */
[----:B------:R-:W-:Y:S01]  /*0ce0*/  IMAD.MOV.U32 R21, RZ, RZ, R51 ;  /* 0x000000ffff157224 */ /* 0x000fe200078e0033 */
[----:B------:R-:W-:Y:S01]  /*0cf0*/  SHF.R.U64 R7, R2, 0x10, R3 ;  /* 0x0000001002077819 */ /* 0x000fe20000001203 */
[----:B------:R-:W-:Y:S02]  /*0d00*/  HADD2.F32 R0, -RZ, R2.H0_H0 ;  /* 0x20000002ff007230 */ /* 0x000fe40000004100 */
[----:B------:R-:W-:Y:S01]  /*0d10*/  HADD2.F32 R2, -RZ, R3.H0_H0 ;  /* 0x20000003ff027230 */ /* 0x000fe20000004100 */
[----:B------:R-:W-:Y:S01]  /*0d20*/  PRMT R57, R20, 0x5410, R21 ;  /* 0x0000541014397816 */ /* 0x000fe20000000015 */
[----:B------:R-:W-:-:S02]  /*0d30*/  HADD2.F32 R3, -RZ, R9.H0_H0 ;  /* 0x20000009ff037230 */ /* 0x000fc40000004100 */
[----:B------:R-:W-:Y:S02]  /*0d40*/  HADD2.F32 R5, -RZ, R5.H0_H0 ;  /* 0x20000005ff057230 */ /* 0x000fe40000004100 */
[----:B------:R-:W-:Y:S02]  /*0d50*/  HADD2.F32 R4, -RZ, R4.H0_H0 ;  /* 0x20000004ff047230 */ /* 0x000fe40000004100 */
[----:B------:R-:W-:Y:S02]  /*0d60*/  HADD2.F32 R6, -RZ, R6.H0_H0 ;  /* 0x20000006ff067230 */ /* 0x000fe40000004100 */
[----:B------:R-:W-:Y:S02]  /*0d70*/  HADD2.F32 R7, -RZ, R7.H0_H0 ;  /* 0x20000007ff077230 */ /* 0x000fe40000004100 */
[----:B------:R-:W-:Y:S02]  /*0d80*/  HADD2.F32 R9, -RZ, R16.H0_H0 ;  /* 0x20000010ff097230 */ /* 0x000fe40000004100 */
[----:B------:R-:W-:-:S02]  /*0d90*/  IMAD R37, R17, -0x2daee0ad, RZ ;  /* 0xd2511f5311257824 */ /* 0x000fc400078e02ff */
[----:B0123--:R-:W-:-:S07]  /*0da0*/  IMAD R38, R19, -0x326172a9, RZ ;  /* 0xcd9e8d5713267824 */ /* 0x00ffce00078e02ff */
.L_x_16401:
[----:B0-----:R-:W0:Y:S01]  /*0db0*/  @UP0 LDCU.64 UR4, c[0x0][0x3e0] ;  /* 0x00007c00ff0407ac */ /* 0x001e220008000a00 */
[----:B------:R-:W-:Y:S01]  /*0dc0*/  PLOP3.LUT P0, PT, PT, PT, UP0, 0x80, 0x8 ;  /* 0x000000000008781c */ /* 0x000fe20003f0f008 */
[----:B------:R-:W-:Y:S01]  /*0dd0*/  IMAD.MOV.U32 R28, RZ, RZ, 0x4 ;  /* 0x00000004ff1c7424 */ /* 0x000fe200078e00ff */
[----:B------:R-:W-:Y:S01]  /*0de0*/  PLOP3.LUT P1, PT, PT, PT, UP0, 0x80, 0x8 ;  /* 0x000000000008781c */ /* 0x000fe20003f2f008 */
[----:B------:R-:W-:Y:S02]  /*0df0*/  IMAD.MOV.U32 R48, RZ, RZ, 0x3f800000 ;  /* 0x3f800000ff307424 */ /* 0x000fe400078e00ff */
[----:B------:R-:W-:-:S08]  /*0e00*/  IMAD R30, R45, UR32, RZ ;  /* 0x000000202d1e7c24 */ /* 0x000fd0000f8e02ff */
[----:B0-----:R-:W-:Y:S01]  /*0e10*/  @P0 IMAD.WIDE R28, R45, R28, UR4 ;  /* 0x000000042d1c0e25 */ /* 0x001fe2000f8e021c */
[----:B------:R-:W-:-:S04]  /*0e20*/  SHF.R.S32.HI R31, RZ, 0x1f, R30 ;  /* 0x0000001fff1f7819 */ /* 0x000fc8000001141e */
[----:B------:R0:W5:Y:S01]  /*0e30*/  @P1 LDG.E R48, desc[UR8][R28.64] ;  /* 0x000000081c301981 */ /* 0x000162000c1e1900 */
[----:B------:R-:W-:Y:S01]  /*0e40*/  ISETP.GE.U32.AND P1, PT, R44, 0x20, PT ;  /* 0x000000202c00780c */ /* 0x000fe20003f26070 */
[----:B------:R-:W-:Y:S01]  /*0e50*/  BSSY.RECONVERGENT B1, `(.L_x_16217) ;  /* 0x0000295000017945 */ /* 0x000fe20003800200 */
[----:B------:R-:W-:-:S04]  /*0e60*/  LEA.HI R31, R31, R30, RZ, 0x2 ;  /* 0x0000001e1f1f7211 */ /* 0x000fc800078f10ff */
[----:B------:R-:W-:-:S04]  /*0e70*/  LEA.HI.SX32 R47, R31, R46, 0x1e ;  /* 0x0000002e1f2f7211 */ /* 0x000fc800078ff2ff */
[----:B------:R-:W-:-:S03]  /*0e80*/  MOV R49, R47 ;  /* 0x0000002f00317202 */ /* 0x000fc60000000f00 */
[----:B0-----:R-:W-:Y:S05]  /*0e90*/  @!P1 BRA `(.L_x_16218) ;  /* 0x0000002800409947 */ /* 0x001fea0003800000 */
        /* <DEDUP_REMOVED lines=20> */
.L_x_20189:
[----:B------:R-:W-:Y:S05]  /*0fe0*/  BRX R60 -0xff0                                     (*"BRANCH_TARGETS .L_x_20190,.L_x_20191,.L_x_20192"*) ;  /* 0xfffffff03c047949 */ /* 0x000fea000383ffff */
.L_x_20192:
[----:B------:R-:W-:Y:S01]  /*0ff0*/  IADD3 R61, PT, PT, R36, 0x1, RZ ;  /* 0x00000001243d7810 */ /* 0x000fe20007ffe0ff */
[----:B------:R-:W-:Y:S02]  /*1000*/  IMAD.MOV.U32 R60, RZ, RZ, R37 ;  /* 0x000000ffff3c7224 */ /* 0x000fe400078e0025 */
[----:B------:R-:W-:Y:S01]  /*1010*/  IMAD.MOV.U32 R59, RZ, RZ, R39 ;  /* 0x000000ffff3b7224 */ /* 0x000fe200078e0027 */
[----:B------:R-:W-:Y:S06]  /*1020*/  BRA `(.L_x_16221) ;  /* 0x0000000000ec7947 */ /* 0x000fec0003800000 */
.L_x_20190:
[----:B------:R-:W-:Y:S01]  /*1030*/  MOV R60, R37 ;  /* 0x00000025003c7202 */ /* 0x000fe20000000f00 */
[----:B------:R-:W-:Y:S02]  /*1040*/  IMAD.MOV.U32 R61, RZ, RZ, 0x3 ;  /* 0x00000003ff3d7424 */ /* 0x000fe400078e00ff */
[----:B------:R-:W-:Y:S01]  /*1050*/  IMAD.MOV.U32 R59, RZ, RZ, R40 ;  /* 0x000000ffff3b7224 */ /* 0x000fe200078e0028 */
[----:B------:R-:W-:Y:S06]  /*1060*/  BRA `(.L_x_16221) ;  /* 0x0000000000dc7947 */ /* 0x000fec0003800000 */
.L_x_20191:
        /* <DEDUP_REMOVED lines=13> */
.L_x_16223:
[----:B------:R-:W-:Y:S05]  /*1140*/  BSYNC.RECONVERGENT B3 ;  /* 0x0000000000037941 */ /* 0x000fea0003800200 */
.L_x_16222:
        /* <DEDUP_REMOVED lines=41> */
.L_x_16221:
[----:B------:R-:W-:Y:S05]  /*13e0*/  BSYNC.RECONVERGENT B2 ;  /* 0x0000000000027941 */ /* 0x000fea0003800200 */
.L_x_16220:
[----:B------:R-:W0:Y:S01]  /*13f0*/  LDC R49, c[0x0][0x408] ;  /* 0x00010200ff317b82 */ /* 0x000e220000000800 */
[----:B------:R-:W-:Y:S01]  /*1400*/  I2FP.F32.U32 R36, R59 ;  /* 0x0000003b00247245 */ /* 0x000fe20000201000 */
[----:B------:R-:W-:Y:S01]  /*1410*/  HFMA2 R59, -RZ, RZ, 0.1171875, 0 ;  /* 0x2f800000ff3b7431 */ /* 0x000fe200000001ff */
[----:B------:R-:W-:Y:S01]  /*1420*/  ISETP.NE.AND P2, PT, R61, 0x1, PT ;  /* 0x000000013d00780c */ /* 0x000fe20003f45270 */
[----:B-----5:R-:W-:Y:S01]  /*1430*/  FMUL.FTZ R28, R28, R48 ;  /* 0x000000301c1c7220 */ /* 0x020fe20000410000 */
[----:B------:R-:W-:Y:S02]  /*1440*/  BSSY.RECONVERGENT B2, `(.L_x_16224) ;  /* 0x000004b000027945 */ /* 0x000fe40003800200 */
[----:B------:R-:W-:Y:S01]  /*1450*/  FFMA.FTZ R36, R36, R59, 1.1641532182693481445e-10 ;  /* 0x2f00000024247423 */ /* 0x000fe2000001003b */
[----:B------:R-:W1:Y:S01]  /*1460*/  LDC R37, c[0x0][0x404] ;  /* 0x00010100ff257b82 */ /* 0x000e620000000800 */
[----:B0-----:R-:W-:-:S03]  /*1470*/  FMUL.FTZ R28, R28, R49 ;  /* 0x000000311c1c7220 */ /* 0x001fc60000410000 */
[----:B-1----:R-:W-:Y:S01]  /*1480*/  FSETP.GTU.FTZ.AND P0, PT, R36, R37, PT ;  /* 0x000000252400720b */ /* 0x002fe20003f1c000 */
[----:B------:R-:W-:-:S03]  /*1490*/  IMAD.MOV.U32 R36, RZ, RZ, 0x2 ;  /* 0x00000002ff247424 */ /* 0x000fc600078e00ff */
        /* <DEDUP_REMOVED lines=13> */
.L_x_16226:
        /* <DEDUP_REMOVED lines=13> */
.L_x_16228:
[----:B------:R-:W-:Y:S05]  /*1640*/  BSYNC.RECONVERGENT B3 ;  /* 0x0000000000037941 */ /* 0x000fea0003800200 */
.L_x_16227:
        /* <DEDUP_REMOVED lines=42> */
.L_x_16225:
[----:B------:R-:W-:Y:S05]  /*18f0*/  BSYNC.RECONVERGENT B2 ;  /* 0x0000000000027941 */ /* 0x000fea0003800200 */
.L_x_16224:
[----:B------:R-:W-:Y:S01]  /*1900*/  I2FP.F32.U32 R28, R28 ;  /* 0x0000001c001c7245 */ /* 0x000fe20000201000 */
[----:B------:R-:W-:Y:S01]  /*1910*/  FMUL.FTZ R62, R29, R48 ;  /* 0x000000301d3e7220 */ /* 0x000fe20000410000 */
[----:B------:R-:W-:Y:S01]  /*1920*/  ISETP.NE.AND P3, PT, R36, 0x1, PT ;  /* 0x000000012400780c */ /* 0x000fe20003f65270 */
[----:B------:R-:W-:Y:S01]  /*1930*/  BSSY.RECONVERGENT B2, `(.L_x_16229) ;  /* 0x000004a000027945 */ /* 0x000fe20003800200 */
[----:B------:R-:W-:Y:S01]  /*1940*/  MOV R29, R38 ;  /* 0x00000026001d7202 */ /* 0x000fe20000000f00 */
[----:B------:R-:W-:Y:S01]  /*1950*/  FFMA.FTZ R28, R28, R59, 1.1641532182693481445e-10 ;  /* 0x2f0000001c1c7423 */ /* 0x000fe2000001003b */
[----:B------:R-:W-:-:S04]  /*1960*/  FMUL.FTZ R62, R62, R49 ;  /* 0x000000313e3e7220 */ /* 0x000fc80000410000 */
        /* <DEDUP_REMOVED lines=14> */
.L_x_16231:
        /* <DEDUP_REMOVED lines=13> */
.L_x_16233:
[----:B------:R-:W-:Y:S05]  /*1b20*/  BSYNC.RECONVERGENT B3 ;  /* 0x0000000000037941 */ /* 0x000fea0003800200 */
.L_x_16232:
        /* <DEDUP_REMOVED lines=40> */
[----:B------:R-:W-:Y:S02]  /*1db0*/  IMAD.MOV.U32 R60, RZ, RZ, R28 ;  /* 0x000000ffff3c7224 */ /* 0x000fe400078e001c */
[----:B------:R-:W-:-:S07]  /*1dc0*/  IMAD.MOV.U32 R28, RZ, RZ, RZ ;  /* 0x000000ffff1c7224 */ /* 0x000fce00078e00ff */
.L_x_16230:
[----:B------:R-:W-:Y:S05]  /*1dd0*/  BSYNC.RECONVERGENT B2 ;  /* 0x0000000000027941 */ /* 0x000fea0003800200 */
.L_x_16229:
[----:B------:R-:W-:Y:S01]  /*1de0*/  I2FP.F32.U32 R36, R29 ;  /* 0x0000001d00247245 */ /* 0x000fe20000201000 */
[----:B------:R-:W-:Y:S01]  /*1df0*/  FMUL.FTZ R30, R30, R48 ;  /* 0x000000301e1e7220 */ /* 0x000fe20000410000 */
[----:B------:R-:W-:Y:S01]  /*1e00*/  ISETP.NE.AND P4, PT, R28, 0x1, PT ;  /* 0x000000011c00780c */ /* 0x000fe20003f85270 */
[----:B------:R-:W-:Y:S02]  /*1e10*/  BSSY.RECONVERGENT B2, `(.L_x_16234) ;  /* 0x000004a000027945 */ /* 0x000fe40003800200 */
[----:B------:R-:W-:Y:S01]  /*1e20*/  FFMA.FTZ R36, R36, R59, 1.1641532182693481445e-10 ;  /* 0x2f00000024247423 */ /* 0x000fe2000001003b */
[----:B------:R-:W-:-:S04]  /*1e30*/  FMUL.FTZ R30, R30, R49 ;  /* 0x000000311e1e7220 */ /* 0x000fc80000410000 */
        /* <DEDUP_REMOVED lines=15> */
.L_x_16236:
        /* <DEDUP_REMOVED lines=13> */
.L_x_16238:
[----:B------:R-:W-:Y:S05]  /*2000*/  BSYNC.RECONVERGENT B3 ;  /* 0x0000000000037941 */ /* 0x000fea0003800200 */
.L_x_16237:
        /* <DEDUP_REMOVED lines=42> */
.L_x_16235:
[----:B------:R-:W-:Y:S05]  /*22b0*/  BSYNC.RECONVERGENT B2 ;  /* 0x0000000000027941 */ /* 0x000fea0003800200 */
.L_x_16234:
[----:B------:R-:W-:Y:S01]  /*22c0*/  I2FP.F32.U32 R28, R29 ;  /* 0x0000001d001c7245 */ /* 0x000fe20000201000 */
[----:B------:R-:W-:-:S04]  /*22d0*/  FMUL.FTZ R30, R31, R48 ;  /* 0x000000301f1e7220 */ /* 0x000fc80000410000 */
[----:B------:R-:W-:Y:S01]  /*22e0*/  FFMA.FTZ R28, R28, R59, 1.1641532182693481445e-10 ;  /* 0x2f0000001c1c7423 */ /* 0x000fe2000001003b */
[----:B------:R-:W-:-:S04]  /*22f0*/  FMUL.FTZ R30, R30, R49 ;  /* 0x000000311e1e7220 */ /* 0x000fc80000410000 */
[----:B------:R-:W-:-:S04]  /*2300*/  FSETP.GTU.FTZ.AND P5, PT, R28, R37, PT ;  /* 0x000000251c00720b */ /* 0x000fc80003fbc000 */
[----:B------:R-:W-:Y:S02]  /*2310*/  FSEL R30, R30, RZ, !P5 ;  /* 0x000000ff1e1e7208 */ /* 0x000fe40006800000 */
[----:B------:R-:W-:-:S03]  /*2320*/  PLOP3.LUT P4, PT, P5, PT, PT, 0x8, 0x80 ;  /* 0x000000000080781c */ /* 0x000fc60002f8e170 */
[----:B------:R-:W-:Y:S01]  /*2330*/  FADD.FTZ R35, R35, R30 ;  /* 0x0000001e23237221 */ /* 0x000fe20000010000 */
[----:B------:R-:W-:Y:S09]  /*2340*/  BRA `(.L_x_16239) ;  /* 0x0000001000dc7947 */ /* 0x000ff20003800000 */
.L_x_16219:
        /* <DEDUP_REMOVED lines=16> */
.L_x_16242:
        /* <DEDUP_REMOVED lines=13> */
.L_x_16244:
[----:B------:R-:W-:Y:S05]  /*2520*/  BSYNC.RECONVERGENT B3 ;  /* 0x0000000000037941 */ /* 0x000fea0003800200 */
.L_x_16243:
        /* <DEDUP_REMOVED lines=41> */
.L_x_16241:
[----:B------:R-:W-:Y:S05]  /*27c0*/  BSYNC.RECONVERGENT B2 ;  /* 0x0000000000027941 */ /* 0x000fea0003800200 */
.L_x_16240:
[----:B------:R-:W0:Y:S01]  /*27d0*/  LDC R34, c[0x0][0x404] ;  /* 0x00010100ff227b82 */ /* 0x000e220000000800 */
[----:B------:R-:W-:Y:S01]  /*27e0*/  ISETP.NE.AND P2, PT, R49, 0x1, PT ;  /* 0x000000013100780c */ /* 0x000fe20003f45270 */
[----:B------:R-:W-:Y:S01]  /*27f0*/  IMAD.MOV.U32 R36, RZ, RZ, 0x2f800000 ;  /* 0x2f800000ff247424 */ /* 0x000fe200078e00ff */
[----:B------:R-:W-:Y:S01]  /*2800*/  I2FP.F32.U32 R33, R32 ;  /* 0x0000002000217245 */ /* 0x000fe20000201000 */
[----:B-----5:R-:W-:Y:S01]  /*2810*/  FMUL.FTZ R62, R28, R48 ;  /* 0x000000301c3e7220 */ /* 0x020fe20000410000 */
[----:B------:R-:W-:Y:S01]  /*2820*/  BSSY.RECONVERGENT B2, `(.L_x_16245) ;  /* 0x0000048000027945 */ /* 0x000fe20003800200 */
[----:B------:R-:W-:Y:S01]  /*2830*/  IMAD.MOV.U32 R32, RZ, RZ, 0x2 ;  /* 0x00000002ff207424 */ /* 0x000fe200078e00ff */
[----:B------:R-:W-:Y:S01]  /*2840*/  MOV R28, R38 ;  /* 0x00000026001c7202 */ /* 0x000fe20000000f00 */
[----:B------:R-:W1:Y:S01]  /*2850*/  LDC R35, c[0x0][0x408] ;  /* 0x00010200ff237b82 */ /* 0x000e620000000800 */
[----:B------:R-:W-:-:S05]  /*2860*/  FFMA.FTZ R33, R33, R36, 1.1641532182693481445e-10 ;  /* 0x2f00000021217423 */ /* 0x000fca0000010024 */
[----:B0-----:R-:W-:Y:S01]  /*2870*/  FSETP.LE.FTZ.AND P0, PT, R33, R34, PT ;  /* 0x000000222100720b */ /* 0x001fe20003f13000 */
[----:B-1----:R-:W-:Y:S01]  /*2880*/  FMUL.FTZ R37, R62, R35 ;  /* 0x000000233e257220 */ /* 0x002fe20000410000 */
        /* <DEDUP_REMOVED lines=9> */
.L_x_16247:
        /* <DEDUP_REMOVED lines=13> */
.L_x_16249:
[----:B------:R-:W-:Y:S05]  /*29f0*/  BSYNC.RECONVERGENT B3 ;  /* 0x0000000000037941 */ /* 0x000fea0003800200 */
.L_x_16248:
        /* <DEDUP_REMOVED lines=42> */
.L_x_16246:
[----:B------:R-:W-:Y:S05]  /*2ca0*/  BSYNC.RECONVERGENT B2 ;  /* 0x0000000000027941 */ /* 0x000fea0003800200 */
.L_x_16245:
[----:B------:R-:W-:Y:S01]  /*2cb0*/  ISETP.NE.AND P3, PT, R32, 0x1, PT ;  /* 0x000000012000780c */ /* 0x000fe20003f65270 */
[----:B------:R-:W-:Y:S01]  /*2cc0*/  FMUL.FTZ R62, R29, R48 ;  /* 0x000000301d3e7220 */ /* 0x000fe20000410000 */
[----:B------:R-:W-:Y:S01]  /*2cd0*/  I2FP.F32.U32 R33, R28 ;  /* 0x0000001c00217245 */ /* 0x000fe20000201000 */
[----:B------:R-:W-:Y:S01]  /*2ce0*/  BSSY.RECONVERGENT B2, `(.L_x_16250) ;  /* 0x0000047000027945 */ /* 0x000fe20003800200 */
[----:B------:R-:W-:Y:S02]  /*2cf0*/  HFMA2 R28, -RZ, RZ, 0, 1.1920928955078125e-07 ;  /* 0x00000002ff1c7431 */ /* 0x000fe400000001ff */
[----:B------:R-:W-:Y:S02]  /*2d00*/  IMAD.MOV.U32 R29, RZ, RZ, R38 ;  /* 0x000000ffff1d7224 */ /* 0x000fe400078e0026 */
[----:B------:R-:W-:Y:S01]  /*2d10*/  FMUL.FTZ R49, R62, R35 ;  /* 0x000000233e317220 */ /* 0x000fe20000410000 */
[----:B------:R-:W-:-:S05]  /*2d20*/  FFMA.FTZ R33, R33, R36, 1.1641532182693481445e-10 ;  /* 0x2f00000021217423 */ /* 0x000fca0000010024 */
        /* <DEDUP_REMOVED lines=10> */
.L_x_16252:
        /* <DEDUP_REMOVED lines=13> */
.L_x_16254:
[----:B------:R-:W-:Y:S05]  /*2ea0*/  BSYNC.RECONVERGENT B3 ;  /* 0x0000000000037941 */ /* 0x000fea0003800200 */
.L_x_16253:
        /* <DEDUP_REMOVED lines=42> */
.L_x_16251:
[----:B------:R-:W-:Y:S05]  /*3150*/  BSYNC.RECONVERGENT B2 ;  /* 0x0000000000027941 */ /* 0x000fea0003800200 */
.L_x_16250:
[----:B------:R-:W-:Y:S01]  /*3160*/  ISETP.NE.AND P4, PT, R28, 0x1, PT ;  /* 0x000000011c00780c */ /* 0x000fe20003f85270 */
[----:B------:R-:W-:Y:S01]  /*3170*/  FMUL.FTZ R30, R30, R48 ;  /* 0x000000301e1e7220 */ /* 0x000fe20000410000 */
[----:B------:R-:W-:Y:S01]  /*3180*/  I2FP.F32.U32 R29, R29 ;  /* 0x0000001d001d7245 */ /* 0x000fe20000201000 */
[----:B------:R-:W-:Y:S02]  /*3190*/  BSSY.RECONVERGENT B2, `(.L_x_16255) ;  /* 0x0000047000027945 */ /* 0x000fe40003800200 */
[----:B------:R-:W-:Y:S02]  /*31a0*/  FMUL.FTZ R30, R30, R35 ;  /* 0x000000231e1e7220 */ /* 0x000fe40000410000 */
[----:B------:R-:W-:Y:S01]  /*31b0*/  FFMA.FTZ R29, R29, R36, 1.1641532182693481445e-10 ;  /* 0x2f0000001d1d7423 */ /* 0x000fe20000010024 */
[----:B------:R-:W-:-:S04]  /*31c0*/  IMAD.MOV.U32 R36, RZ, RZ, 0x2 ;  /* 0x00000002ff247424 */ /* 0x000fc800078e00ff */
        /* <DEDUP_REMOVED lines=11> */
.L_x_16257:
        /* <DEDUP_REMOVED lines=13> */
.L_x_16259:
[----:B------:R-:W-:Y:S05]  /*3350*/  BSYNC.RECONVERGENT B3 ;  /* 0x0000000000037941 */ /* 0x000fea0003800200 */
.L_x_16258:
        /* <DEDUP_REMOVED lines=42> */
.L_x_16256:
[----:B------:R-:W-:Y:S05]  /*3600*/  BSYNC.RECONVERGENT B2 ;  /* 0x0000000000027941 */ /* 0x000fea0003800200 */
.L_x_16255:
[----:B------:R-:W-:Y:S01]  /*3610*/  I2FP.F32.U32 R28, R29 ;  /* 0x0000001d001c7245 */ /* 0x000fe20000201000 */
[----:B------:R-:W-:Y:S01]  /*3620*/  HFMA2 R29, -RZ, RZ, 0.1171875, 0 ;  /* 0x2f800000ff1d7431 */ /* 0x000fe200000001ff */
[----:B------:R-:W-:Y:S02]  /*3630*/  FSEL R32, R37, RZ, P0 ;  /* 0x000000ff25207208 */ /* 0x000fe40000000000 */
[----:B------:R-:W-:Y:S02]  /*3640*/  FSEL R33, R49, RZ, P2 ;  /* 0x000000ff31217208 */ /* 0x000fe40001000000 */
[----:B------:R-:W-:Y:S01]  /*3650*/  FFMA.FTZ R29, R28, R29, 1.1641532182693481445e-10 ;  /* 0x2f0000001c1d7423 */ /* 0x000fe2000001001d */
[----:B------:R-:W-:-:S04]  /*3660*/  FMUL.FTZ R28, R31, R48 ;  /* 0x000000301f1c7220 */ /* 0x000fc80000410000 */
[----:B------:R-:W-:Y:S01]  /*3670*/  FMUL.FTZ R28, R28, R35 ;  /* 0x000000231c1c7220 */ /* 0x000fe20000410000 */
[----:B------:R-:W-:Y:S02]  /*3680*/  FSETP.GTU.FTZ.AND P5, PT, R29, R34, PT ;  /* 0x000000221d00720b */ /* 0x000fe40003fbc000 */
[----:B------:R-:W-:Y:S02]  /*3690*/  FSEL R34, R30, RZ, P3 ;  /* 0x000000ff1e227208 */ /* 0x000fe40001800000 */
[----:B------:R-:W-:Y:S02]  /*36a0*/  PLOP3.LUT P4, PT, P5, PT, PT, 0x8, 0x80 ;  /* 0x000000000080781c */ /* 0x000fe40002f8e170 */
[----:B------:R-:W-:-:S11]  /*36b0*/  FSEL R35, R28, RZ, !P5 ;  /* 0x000000ff1c237208 */ /* 0x000fd60006800000 */
.L_x_16239:
[----:B------:R-:W0:Y:S01]  /*36c0*/  LDC.64 R30, c[0x0][0x3a8] ;  /* 0x0000ea00ff1e7b82 */ /* 0x000e220000000a00 */
[----:B------:R-:W-:Y:S02]  /*36d0*/  SEL R37, RZ, 0x1000000, !P4 ;  /* 0x01000000ff257807 */ /* 0x000fe40006000000 */
[----:B------:R-:W-:Y:S02]  /*36e0*/  SEL R62, RZ, 0x10000, !P3 ;  /* 0x00010000ff3e7807 */ /* 0x000fe40005800000 */
[----:B------:R-:W-:-:S03]  /*36f0*/  SEL R49, RZ, 0x100, !P2 ;  /* 0x00000100ff317807 */ /* 0x000fc60005000000 */
[----:B------:R-:W1:Y:S01]  /*3700*/  LDC.64 R28, c[0x0][0x3b0] ;  /* 0x0000ec00ff1c7b82 */ /* 0x000e620000000a00 */
[----:B------:R-:W-:Y:S01]  /*3710*/  IADD3 R37, PT, PT, R49, R37, R62 ;  /* 0x0000002531257210 */ /* 0x000fe20007ffe03e */
[----:B------:R-:W-:Y:S01]  /*3720*/  VIADD R49, R47, 0x20 ;  /* 0x000000202f317836 */ /* 0x000fe20000000000 */
[----:B------:R-:W-:-:S05]  /*3730*/  SEL R62, RZ, 0x1, !P0 ;  /* 0x00000001ff3e7807 */ /* 0x000fca0004000000 */
[----:B------:R-:W-:Y:S01]  /*3740*/  IMAD.IADD R59, R37, 0x1, R62 ;  /* 0x00000001253b7824 */ /* 0x000fe200078e023e */
[----:B------:R-:W-:Y:S01]  /*3750*/  MOV R37, R60 ;  /* 0x0000003c00257202 */ /* 0x000fe20000000f00 */
[----:B0-----:R-:W-:-:S05]  /*3760*/  IMAD.WIDE.U32 R30, R47, 0x10, R30 ;  /* 0x000000102f1e7825 */ /* 0x001fca00078e001e */
[----:B------:R0:W-:Y:S01]  /*3770*/  STG.E.128 desc[UR8][R30.64], R32 ;  /* 0x000000201e007986 */ /* 0x0001e2000c101d08 */
[----:B-1----:R-:W-:-:S05]  /*3780*/  IMAD.WIDE.U32 R28, R47, 0x4, R28 ;  /* 0x000000042f1c7825 */ /* 0x002fca00078e001c */
[----:B------:R0:W-:Y:S02]  /*3790*/  STG.E desc[UR8][R28.64], R59 ;  /* 0x0000003b1c007986 */ /* 0x0001e4000c101908 */
.L_x_16218:
[----:B------:R-:W-:Y:S05]  /*37a0*/  BSYNC.RECONVERGENT B1 ;  /* 0x0000000000017941 */ /* 0x000fea0003800200 */
.L_x_16217:
        /* <DEDUP_REMOVED lines=29> */
.L_x_16265:
        /* <DEDUP_REMOVED lines=13> */
.L_x_16267:
[----:B------:R-:W-:Y:S05]  /*3a50*/  BSYNC.RECONVERGENT B3 ;  /* 0x0000000000037941 */ /* 0x000fea0003800200 */
.L_x_16266:
        /* <DEDUP_REMOVED lines=40> */
[----:B------:R-:W-:-:S07]  /*3ce0*/  MOV R61, R37 ;  /* 0x00000025003d7202 */ /* 0x000fce0000000f00 */
.L_x_16264:
[----:B------:R-:W-:Y:S05]  /*3cf0*/  BSYNC.RECONVERGENT B2 ;  /* 0x0000000000027941 */ /* 0x000fea0003800200 */
.L_x_16263:
[----:B------:R-:W0:Y:S01]  /*3d00*/  LDC R59, c[0x0][0x408] ;  /* 0x00010200ff3b7b82 */ /* 0x000e220000000800 */
[----:B------:R-:W-:Y:S01]  /*3d10*/  I2FP.F32.U32 R36, R61 ;  /* 0x0000003d00247245 */ /* 0x000fe20000201000 */
[----:B------:R-:W-:Y:S02]  /*3d20*/  HFMA2 R61, -RZ, RZ, 0.1171875, 0 ;  /* 0x2f800000ff3d7431 */ /* 0x000fe400000001ff */
[----:B-----5:R-:W-:Y:S01]  /*3d30*/  FMUL.FTZ R16, R16, R48 ;  /* 0x0000003010107220 */ /* 0x020fe20000410000 */
[----:B------:R-:W-:Y:S01]  /*3d40*/  ISETP.NE.AND P2, PT, R62, 0x1, PT ;  /* 0x000000013e00780c */ /* 0x000fe20003f45270 */
[----:B------:R-:W-:Y:S01]  /*3d50*/  BSSY.RECONVERGENT B2, `(.L_x_16268) ;  /* 0x000004b000027945 */ /* 0x000fe20003800200 */
[----:B------:R-:W-:Y:S01]  /*3d60*/  FFMA.FTZ R36, R36, R61, 1.1641532182693481445e-10 ;  /* 0x2f00000024247423 */ /* 0x000fe2000001003d */
[----:B------:R-:W1:Y:S01]  /*3d70*/  LDC R37, c[0x0][0x404] ;  /* 0x00010100ff257b82 */ /* 0x000e620000000800 */
[----:B0-----:R-:W-:-:S03]  /*3d80*/  FMUL.FTZ R16, R16, R59 ;  /* 0x0000003b10107220 */ /* 0x001fc60000410000 */
[----:B-1----:R-:W-:Y:S02]  /*3d90*/  FSETP.GTU.FTZ.AND P0, PT, R36, R37, PT ;  /* 0x000000252400720b */ /* 0x002fe40003f1c000 */
        /* <DEDUP_REMOVED lines=14> */
.L_x_16270:
        /* <DEDUP_REMOVED lines=13> */
.L_x_16272:
[----:B------:R-:W-:Y:S05]  /*3f50*/  BSYNC.RECONVERGENT B3 ;  /* 0x0000000000037941 */ /* 0x000fea0003800200 */
.L_x_16271:
        /* <DEDUP_REMOVED lines=42> */
.L_x_16269:
[----:B------:R-:W-:Y:S05]  /*4200*/  BSYNC.RECONVERGENT B2 ;  /* 0x0000000000027941 */ /* 0x000fea0003800200 */
.L_x_16268:
[----:B------:R-:W-:Y:S01]  /*4210*/  I2FP.F32.U32 R36, R36 ;  /* 0x0000002400247245 */ /* 0x000fe20000201000 */
[----:B------:R-:W-:Y:S01]  /*4220*/  FMUL.FTZ R62, R17, R48 ;  /* 0x00000030113e7220 */ /* 0x000fe20000410000 */
[----:B------:R-:W-:Y:S01]  /*4230*/  ISETP.NE.AND P3, PT, R28, 0x1, PT ;  /* 0x000000011c00780c */ /* 0x000fe20003f65270 */
[----:B------:R-:W-:Y:S02]  /*4240*/  BSSY.RECONVERGENT B2, `(.L_x_16273) ;  /* 0x000004a000027945 */ /* 0x000fe40003800200 */
[----:B------:R-:W-:Y:S01]  /*4250*/  FFMA.FTZ R36, R36, R61, 1.1641532182693481445e-10 ;  /* 0x2f00000024247423 */ /* 0x000fe2000001003d */
[----:B------:R-:W-:-:S04]  /*4260*/  FMUL.FTZ R62, R62, R59 ;  /* 0x0000003b3e3e7220 */ /* 0x000fc80000410000 */
        /* <DEDUP_REMOVED lines=15> */
.L_x_16275:
        /* <DEDUP_REMOVED lines=13> */
.L_x_16277:
[----:B------:R-:W-:Y:S05]  /*4430*/  BSYNC.RECONVERGENT B3 ;  /* 0x0000000000037941 */ /* 0x000fea0003800200 */
.L_x_16276:
        /* <DEDUP_REMOVED lines=42> */
.L_x_16274:
[----:B------:R-:W-:Y:S05]  /*46e0*/  BSYNC.RECONVERGENT B2 ;  /* 0x0000000000027941 */ /* 0x000fea0003800200 */
.L_x_16273:
[----:B------:R-:W-:Y:S01]  /*46f0*/  I2FP.F32.U32 R28, R36 ;  /* 0x00000024001c7245 */ /* 0x000fe20000201000 */
[----:B------:R-:W-:Y:S01]  /*4700*/  FMUL.FTZ R18, R18, R48 ;  /* 0x0000003012127220 */ /* 0x000fe20000410000 */
[----:B------:R-:W-:Y:S01]  /*4710*/  ISETP.NE.AND P4, PT, R29, 0x1, PT ;  /* 0x000000011d00780c */ /* 0x000fe20003f85270 */
[----:B------:R-:W-:Y:S01]  /*4720*/  BSSY.RECONVERGENT B2, `(.L_x_16278) ;  /* 0x000004a000027945 */ /* 0x000fe20003800200 */
[----:B------:R-:W-:Y:S02]  /*4730*/  IMAD.MOV.U32 R36, RZ, RZ, 0x2 ;  /* 0x00000002ff247424 */ /* 0x000fe400078e00ff */
[----:B------:R-:W-:Y:S01]  /*4740*/  FFMA.FTZ R28, R28, R61, 1.1641532182693481445e-10 ;  /* 0x2f0000001c1c7423 */ /* 0x000fe2000001003d */
[----:B------:R-:W-:-:S04]  /*4750*/  FMUL.FTZ R18, R18, R59 ;  /* 0x0000003b12127220 */ /* 0x000fc80000410000 */
        /* <DEDUP_REMOVED lines=14> */
.L_x_16280:
        /* <DEDUP_REMOVED lines=13> */
.L_x_16282:
[----:B------:R-:W-:Y:S05]  /*4910*/  BSYNC.RECONVERGENT B3 ;  /* 0x0000000000037941 */ /* 0x000fea0003800200 */
.L_x_16281:
        /* <DEDUP_REMOVED lines=41> */
[----:B------:R-:W-:-:S07]  /*4bb0*/  LOP3.LUT R40, R64, UR31, R29, 0x96, !PT ;  /* 0x0000001f40287c12 */ /* 0x000fce000f8e961d */
.L_x_16279:
[----:B------:R-:W-:Y:S05]  /*4bc0*/  BSYNC.RECONVERGENT B2 ;  /* 0x0000000000027941 */ /* 0x000fea0003800200 */
.L_x_16278:
        /* <DEDUP_REMOVED lines=9> */
.L_x_16262:
        /* <DEDUP_REMOVED lines=16> */
.L_x_16286:
        /* <DEDUP_REMOVED lines=13> */
.L_x_16288:
[----:B------:R-:W-:Y:S05]  /*4e30*/  BSYNC.RECONVERGENT B3 ;  /* 0x0000000000037941 */ /* 0x000fea0003800200 */
.L_x_16287:
        /* <DEDUP_REMOVED lines=41> */
.L_x_16285:
[----:B------:R-:W-:Y:S05]  /*50d0*/  BSYNC.RECONVERGENT B2 ;  /* 0x0000000000027941 */ /* 0x000fea0003800200 */
.L_x_16284:
[----:B------:R-:W0:Y:S01]  /*50e0*/  LDC R28, c[0x0][0x404] ;  /* 0x00010100ff1c7b82 */ /* 0x000e220000000800 */
[----:B------:R-:W-:Y:S01]  /*50f0*/  ISETP.NE.AND P2, PT, R59, 0x1, PT ;  /* 0x000000013b00780c */ /* 0x000fe20003f45270 */
[----:B-----5:R-:W-:Y:S01]  /*5100*/  FMUL.FTZ R62, R16, R48 ;  /* 0x00000030103e7220 */ /* 0x020fe20000410000 */
[----:B------:R-:W-:Y:S01]  /*5110*/  I2FP.F32.U32 R31, R30 ;  /* 0x0000001e001f7245 */ /* 0x000fe20000201000 */
[----:B------:R-:W-:Y:S01]  /*5120*/  IMAD.MOV.U32 R30, RZ, RZ, 0x2f800000 ;  /* 0x2f800000ff1e7424 */ /* 0x000fe200078e00ff */
[----:B------:R-:W-:Y:S01]  /*5130*/  BSSY.RECONVERGENT B2, `(.L_x_16289) ;  /* 0x0000048000027945 */ /* 0x000fe20003800200 */
[----:B------:R-:W-:Y:S01]  /*5140*/  MOV R36, 0x2 ;  /* 0x0000000200247802 */ /* 0x000fe20000000f00 */
[----:B------:R-:W-:Y:S01]  /*5150*/  IMAD.MOV.U32 R16, RZ, RZ, R38 ;  /* 0x000000ffff107224 */ /* 0x000fe200078e0026 */
        /* <DEDUP_REMOVED lines=13> */
.L_x_16291:
        /* <DEDUP_REMOVED lines=13> */
.L_x_16293:
[----:B------:R-:W-:Y:S05]  /*5300*/  BSYNC.RECONVERGENT B3 ;  /* 0x0000000000037941 */ /* 0x000fea0003800200 */
.L_x_16292:
        /* <DEDUP_REMOVED lines=42> */
.L_x_16290:
[----:B------:R-:W-:Y:S05]  /*55b0*/  BSYNC.RECONVERGENT B2 ;  /* 0x0000000000027941 */ /* 0x000fea0003800200 */
.L_x_16289:
[----:B------:R-:W-:Y:S01]  /*55c0*/  ISETP.NE.AND P3, PT, R36, 0x1, PT ;  /* 0x000000012400780c */ /* 0x000fe20003f65270 */
[----:B------:R-:W-:Y:S01]  /*55d0*/  FMUL.FTZ R62, R17, R48 ;  /* 0x00000030113e7220 */ /* 0x000fe20000410000 */
[----:B------:R-:W-:Y:S01]  /*55e0*/  I2FP.F32.U32 R37, R16 ;  /* 0x0000001000257245 */ /* 0x000fe20000201000 */
[----:B------:R-:W-:Y:S01]  /*55f0*/  BSSY.RECONVERGENT B2, `(.L_x_16294) ;  /* 0x0000047000027945 */ /* 0x000fe20003800200 */
[----:B------:R-:W-:Y:S02]  /*5600*/  HFMA2 R16, -RZ, RZ, 0, 1.1920928955078125e-07 ;  /* 0x00000002ff107431 */ /* 0x000fe400000001ff */
[----:B------:R-:W-:Y:S02]  /*5610*/  IMAD.MOV.U32 R17, RZ, RZ, R38 ;  /* 0x000000ffff117224 */ /* 0x000fe400078e0026 */
[----:B------:R-:W-:-:S05]  /*5620*/  FFMA.FTZ R37, R37, R30, 1.1641532182693481445e-10 ;  /* 0x2f00000025257423 */ /* 0x000fca000001001e */
        /* <DEDUP_REMOVED lines=11> */
.L_x_16296:
        /* <DEDUP_REMOVED lines=13> */
.L_x_16298:
[----:B------:R-:W-:Y:S05]  /*57b0*/  BSYNC.RECONVERGENT B3 ;  /* 0x0000000000037941 */ /* 0x000fea0003800200 */
.L_x_16297:
        /* <DEDUP_REMOVED lines=42> */
.L_x_16295:
[----:B------:R-:W-:Y:S05]  /*5a60*/  BSYNC.RECONVERGENT B2 ;  /* 0x0000000000027941 */ /* 0x000fea0003800200 */
.L_x_16294:
[----:B------:R-:W-:Y:S01]  /*5a70*/  ISETP.NE.AND P4, PT, R16, 0x1, PT ;  /* 0x000000011000780c */ /* 0x000fe20003f85270 */
[----:B------:R-:W-:Y:S01]  /*5a80*/  FMUL.FTZ R18, R18, R48 ;  /* 0x0000003012127220 */ /* 0x000fe20000410000 */
[----:B------:R-:W-:Y:S01]  /*5a90*/  I2FP.F32.U32 R17, R17 ;  /* 0x0000001100117245 */ /* 0x000fe20000201000 */
[----:B------:R-:W-:Y:S01]  /*5aa0*/  BSSY.RECONVERGENT B2, `(.L_x_16299) ;  /* 0x0000047000027945 */ /* 0x000fe20003800200 */
[----:B------:R-:W-:Y:S02]  /*5ab0*/  HFMA2 R36, -RZ, RZ, 0, 1.1920928955078125e-07 ;  /* 0x00000002ff247431 */ /* 0x000fe400000001ff */
[----:B------:R-:W-:Y:S01]  /*5ac0*/  FMUL.FTZ R18, R18, R29 ;  /* 0x0000001d12127220 */ /* 0x000fe20000410000 */
[----:B------:R-:W-:-:S05]  /*5ad0*/  FFMA.FTZ R17, R17, R30, 1.1641532182693481445e-10 ;  /* 0x2f00000011117423 */ /* 0x000fca000001001e */
        /* <DEDUP_REMOVED lines=11> */
.L_x_16301:
        /* <DEDUP_REMOVED lines=13> */
.L_x_16303:
[----:B------:R-:W-:Y:S05]  /*5c60*/  BSYNC.RECONVERGENT B3 ;  /* 0x0000000000037941 */ /* 0x000fea0003800200 */
.L_x_16302:
        /* <DEDUP_REMOVED lines=42> */
.L_x_16300:
[----:B------:R-:W-:Y:S05]  /*5f10*/  BSYNC.RECONVERGENT B2 ;  /* 0x0000000000027941 */ /* 0x000fea0003800200 */
.L_x_16299:
[----:B------:R-:W-:Y:S01]  /*5f20*/  I2FP.F32.U32 R17, R17 ;  /* 0x0000001100117245 */ /* 0x000fe20000201000 */
[----:B------:R-:W-:Y:S01]  /*5f30*/  FMUL.FTZ R16, R19, R48 ;  /* 0x0000003013107220 */ /* 0x000fe20000410000 */
[----:B------:R-:W-:-:S03]  /*5f40*/  FSEL R18, R18, RZ, P3 ;  /* 0x000000ff12127208 */ /* 0x000fc60001800000 */
[----:B------:R-:W-:Y:S01]  /*5f50*/  FFMA.FTZ R17, R17, R30, 1.1641532182693481445e-10 ;  /* 0x2f00000011117423 */ /* 0x000fe2000001001e */
[----:B------:R-:W-:Y:S01]  /*5f60*/  FMUL.FTZ R19, R16, R29 ;  /* 0x0000001d10137220 */ /* 0x000fe20000410000 */
[----:B------:R-:W-:-:S03]  /*5f70*/  FSEL R16, R31, RZ, P0 ;  /* 0x000000ff1f107208 */ /* 0x000fc60000000000 */
[----:B------:R-:W-:Y:S02]  /*5f80*/  FSETP.GTU.FTZ.AND P5, PT, R17, R28, PT ;  /* 0x0000001c1100720b */ /* 0x000fe40003fbc000 */
[----:B------:R-:W-:Y:S02]  /*5f90*/  FSEL R17, R37, RZ, P2 ;  /* 0x000000ff25117208 */ /* 0x000fe40001000000 */
[----:B------:R-:W-:Y:S02]  /*5fa0*/  PLOP3.LUT P4, PT, P5, PT, PT, 0x8, 0x80 ;  /* 0x000000000080781c */ /* 0x000fe40002f8e170 */
[----:B------:R-:W-:-:S11]  /*5fb0*/  FSEL R19, R19, RZ, !P5 ;  /* 0x000000ff13137208 */ /* 0x000fd60006800000 */
.L_x_16283:
[----:B------:R-:W0:Y:S01]  /*5fc0*/  LDC.64 R30, c[0x0][0x3a8] ;  /* 0x0000ea00ff1e7b82 */ /* 0x000e220000000a00 */
[----:B------:R-:W-:Y:S02]  /*5fd0*/  SEL R37, RZ, 0x1000000, !P4 ;  /* 0x01000000ff257807 */ /* 0x000fe40006000000 */
[----:B------:R-:W-:Y:S02]  /*5fe0*/  SEL R62, RZ, 0x10000, !P3 ;  /* 0x00010000ff3e7807 */ /* 0x000fe40005800000 */
[----:B------:R-:W-:-:S03]  /*5ff0*/  SEL R59, RZ, 0x100, !P2 ;  /* 0x00000100ff3b7807 */ /* 0x000fc60005000000 */
[----:B------:R-:W1:Y:S01]  /*6000*/  LDC.64 R28, c[0x0][0x3b0] ;  /* 0x0000ec00ff1c7b82 */ /* 0x000e620000000a00 */
[----:B------:R-:W-:Y:S01]  /*6010*/  IADD3 R59, PT, PT, R59, R37, R62 ;  /* 0x000000253b3b7210 */ /* 0x000fe20007ffe03e */
[----:B------:R-:W-:Y:S01]  /*6020*/  IMAD.MOV.U32 R37, RZ, RZ, R60 ;  /* 0x000000ffff257224 */ /* 0x000fe200078e003c */
[----:B------:R-:W-:-:S04]  /*6030*/  SEL R62, RZ, 0x1, !P0 ;  /* 0x00000001ff3e7807 */ /* 0x000fc80004000000 */
[----:B------:R-:W-:Y:S01]  /*6040*/  IADD3 R59, PT, PT, R59, R62, RZ ;  /* 0x0000003e3b3b7210 */ /* 0x000fe20007ffe0ff */
[----:B0-----:R-:W-:-:S05]  /*6050*/  IMAD.WIDE.U32 R30, R49, 0x10, R30 ;  /* 0x00000010311e7825 */ /* 0x001fca00078e001e */
[----:B------:R0:W-:Y:S01]  /*6060*/  STG.E.128 desc[UR8][R30.64], R16 ;  /* 0x000000101e007986 */ /* 0x0001e2000c101d08 */
[C---:B-1----:R-:W-:Y:S01]  /*6070*/  IMAD.WIDE.U32 R28, R49.reuse, 0x4, R28 ;  /* 0x00000004311c7825 */ /* 0x042fe200078e001c */
[----:B------:R-:W-:-:S04]  /*6080*/  IADD3 R49, PT, PT, R49, 0x20, RZ ;  /* 0x0000002031317810 */ /* 0x000fc80007ffe0ff */
[----:B------:R0:W-:Y:S03]  /*6090*/  STG.E desc[UR8][R28.64], R59 ;  /* 0x0000003b1c007986 */ /* 0x0001e6000c101908 */
.L_x_16261:
[----:B------:R-:W-:Y:S05]  /*60a0*/  BSYNC.RECONVERGENT B1 ;  /* 0x0000000000017941 */ /* 0x000fea0003800200 */
.L_x_16260:
        /* <DEDUP_REMOVED lines=29> */
.L_x_16309:
        /* <DEDUP_REMOVED lines=13> */
.L_x_16311:
[----:B------:R-:W-:Y:S05]  /*6350*/  BSYNC.RECONVERGENT B3 ;  /* 0x0000000000037941 */ /* 0x000fea0003800200 */
.L_x_16310:
        /* <DEDUP_REMOVED lines=40> */
[----:B------:R-:W-:-:S07]  /*65e0*/  IMAD.MOV.U32 R61, RZ, RZ, R37 ;  /* 0x000000ffff3d7224 */ /* 0x000fce00078e0025 */
.L_x_16308:
[----:B------:R-:W-:Y:S05]  /*65f0*/  BSYNC.RECONVERGENT B2 ;  /* 0x0000000000027941 */ /* 0x000fea0003800200 */
.L_x_16307:
[----:B------:R-:W0:Y:S01]  /*6600*/  LDC R59, c[0x0][0x408] ;  /* 0x00010200ff3b7b82 */ /* 0x000e220000000800 */
[----:B------:R-:W-:Y:S01]  /*6610*/  I2FP.F32.U32 R36, R61 ;  /* 0x0000003d00247245 */ /* 0x000fe20000201000 */
[----:B------:R-:W-:Y:S02]  /*6620*/  IMAD.MOV.U32 R61, RZ, RZ, 0x2f800000 ;  /* 0x2f800000ff3d7424 */ /* 0x000fe400078e00ff */
[----:B-----5:R-:W-:Y:S01]  /*6630*/  FMUL.FTZ R20, R20, R48 ;  /* 0x0000003014147220 */ /* 0x020fe20000410000 */
[----:B------:R-:W-:Y:S01]  /*6640*/  ISETP.NE.AND P2, PT, R62, 0x1, PT ;  /* 0x000000013e00780c */ /* 0x000fe20003f45270 */
[----:B------:R-:W-:Y:S01]  /*6650*/  BSSY.RECONVERGENT B2, `(.L_x_16312) ;  /* 0x000004b000027945 */ /* 0x000fe20003800200 */
[----:B------:R-:W-:Y:S01]  /*6660*/  FFMA.FTZ R36, R36, R61, 1.1641532182693481445e-10 ;  /* 0x2f00000024247423 */ /* 0x000fe2000001003d */
[----:B------:R-:W1:Y:S01]  /*6670*/  LDC R37, c[0x0][0x404] ;  /* 0x00010100ff257b82 */ /* 0x000e620000000800 */
[----:B0-----:R-:W-:-:S03]  /*6680*/  FMUL.FTZ R20, R20, R59 ;  /* 0x0000003b14147220 */ /* 0x001fc60000410000 */
[----:B-1----:R-:W-:Y:S01]  /*6690*/  FSETP.GTU.FTZ.AND P0, PT, R36, R37, PT ;  /* 0x000000252400720b */ /* 0x002fe20003f1c000 */
        /* <DEDUP_REMOVED lines=14> */
.L_x_16314:
        /* <DEDUP_REMOVED lines=13> */
.L_x_16316:
[----:B------:R-:W-:Y:S05]  /*6850*/  BSYNC.RECONVERGENT B3 ;  /* 0x0000000000037941 */ /* 0x000fea0003800200 */
.L_x_16315:
        /* <DEDUP_REMOVED lines=42> */
.L_x_16313:
[----:B------:R-:W-:Y:S05]  /*6b00*/  BSYNC.RECONVERGENT B2 ;  /* 0x0000000000027941 */ /* 0x000fea0003800200 */
.L_x_16312:
[----:B------:R-:W-:Y:S01]  /*6b10*/  I2FP.F32.U32 R36, R36 ;  /* 0x0000002400247245 */ /* 0x000fe20000201000 */
[----:B------:R-:W-:Y:S01]  /*6b20*/  FMUL.FTZ R62, R21, R48 ;  /* 0x00000030153e7220 */ /* 0x000fe20000410000 */
[----:B------:R-:W-:Y:S01]  /*6b30*/  ISETP.NE.AND P3, PT, R28, 0x1, PT ;  /* 0x000000011c00780c */ /* 0x000fe20003f65270 */
[----:B------:R-:W-:Y:S02]  /*6b40*/  BSSY.RECONVERGENT B2, `(.L_x_16317) ;  /* 0x000004a000027945 */ /* 0x000fe40003800200 */
[----:B------:R-:W-:Y:S01]  /*6b50*/  FFMA.FTZ R36, R36, R61, 1.1641532182693481445e-10 ;  /* 0x2f00000024247423 */ /* 0x000fe2000001003d */
[----:B------:R-:W-:-:S04]  /*6b60*/  FMUL.FTZ R62, R62, R59 ;  /* 0x0000003b3e3e7220 */ /* 0x000fc80000410000 */
        /* <DEDUP_REMOVED lines=15> */
.L_x_16319:
        /* <DEDUP_REMOVED lines=13> */
.L_x_16321:
[----:B------:R-:W-:Y:S05]  /*6d30*/  BSYNC.RECONVERGENT B3 ;  /* 0x0000000000037941 */ /* 0x000fea0003800200 */
.L_x_16320:
        /* <DEDUP_REMOVED lines=42> */
.L_x_16318:
[----:B------:R-:W-:Y:S05]  /*6fe0*/  BSYNC.RECONVERGENT B2 ;  /* 0x0000000000027941 */ /* 0x000fea0003800200 */
.L_x_16317:
[----:B------:R-:W-:Y:S01]  /*6ff0*/  I2FP.F32.U32 R28, R36 ;  /* 0x00000024001c7245 */ /* 0x000fe20000201000 */
[----:B------:R-:W-:Y:S01]  /*7000*/  FMUL.FTZ R22, R22, R48 ;  /* 0x0000003016167220 */ /* 0x000fe20000410000 */
[----:B------:R-:W-:Y:S01]  /*7010*/  ISETP.NE.AND P4, PT, R29, 0x1, PT ;  /* 0x000000011d00780c */ /* 0x000fe20003f85270 */
[----:B------:R-:W-:Y:S01]  /*7020*/  BSSY.RECONVERGENT B2, `(.L_x_16322) ;  /* 0x000004a000027945 */ /* 0x000fe20003800200 */
[----:B------:R-:W-:Y:S02]  /*7030*/  HFMA2 R36, -RZ, RZ, 0, 1.1920928955078125e-07 ;  /* 0x00000002ff247431 */ /* 0x000fe400000001ff */
[----:B------:R-:W-:Y:S01]  /*7040*/  FFMA.FTZ R28, R28, R61, 1.1641532182693481445e-10 ;  /* 0x2f0000001c1c7423 */ /* 0x000fe2000001003d */
[----:B------:R-:W-:-:S04]  /*7050*/  FMUL.FTZ R22, R22, R59 ;  /* 0x0000003b16167220 */ /* 0x000fc80000410000 */
        /* <DEDUP_REMOVED lines=14> */
.L_x_16324:
        /* <DEDUP_REMOVED lines=13> */
.L_x_16326:
[----:B------:R-:W-:Y:S05]  /*7210*/  BSYNC.RECONVERGENT B3 ;  /* 0x0000000000037941 */ /* 0x000fea0003800200 */
.L_x_16325:
        /* <DEDUP_REMOVED lines=42> */
.L_x_16323:
[----:B------:R-:W-:Y:S05]  /*74c0*/  BSYNC.RECONVERGENT B2 ;  /* 0x0000000000027941 */ /* 0x000fea0003800200 */
.L_x_16322:
        /* <DEDUP_REMOVED lines=9> */
.L_x_16306:
        /* <DEDUP_REMOVED lines=16> */
.L_x_16330:
        /* <DEDUP_REMOVED lines=13> */
.L_x_16332:
[----:B------:R-:W-:Y:S05]  /*7730*/  BSYNC.RECONVERGENT B3 ;  /* 0x0000000000037941 */ /* 0x000fea0003800200 */
.L_x_16331:
        /* <DEDUP_REMOVED lines=41> */
.L_x_16329:
[----:B------:R-:W-:Y:S05]  /*79d0*/  BSYNC.RECONVERGENT B2 ;  /* 0x0000000000027941 */ /* 0x000fea0003800200 */
.L_x_16328:
[----:B------:R-:W0:Y:S01]  /*79e0*/  LDC R28, c[0x0][0x404] ;  /* 0x00010100ff1c7b82 */ /* 0x000e220000000800 */
[----:B------:R-:W-:Y:S01]  /*79f0*/  ISETP.NE.AND P2, PT, R59, 0x1, PT ;  /* 0x000000013b00780c */ /* 0x000fe20003f45270 */
[----:B-----5:R-:W-:Y:S01]  /*7a00*/  FMUL.FTZ R62, R20, R48 ;  /* 0x00000030143e7220 */ /* 0x020fe20000410000 */
[----:B------:R-:W-:Y:S01]  /*7a10*/  I2FP.F32.U32 R31, R30 ;  /* 0x0000001e001f7245 */ /* 0x000fe20000201000 */
[----:B------:R-:W-:Y:S01]  /*7a20*/  HFMA2 R30, -RZ, RZ, 0.1171875, 0 ;  /* 0x2f800000ff1e7431 */ /* 0x000fe200000001ff */
        /* <DEDUP_REMOVED lines=16> */
.L_x_16335:
        /* <DEDUP_REMOVED lines=13> */
.L_x_16337:
[----:B------:R-:W-:Y:S05]  /*7c00*/  BSYNC.RECONVERGENT B3 ;  /* 0x0000000000037941 */ /* 0x000fea0003800200 */
.L_x_16336:
        /* <DEDUP_REMOVED lines=42> */
.L_x_16334:
[----:B------:R-:W-:Y:S05]  /*7eb0*/  BSYNC.RECONVERGENT B2 ;  /* 0x0000000000027941 */ /* 0x000fea0003800200 */
.L_x_16333:
[----:B------:R-:W-:Y:S01]  /*7ec0*/  ISETP.NE.AND P3, PT, R36, 0x1, PT ;  /* 0x000000012400780c */ /* 0x000fe20003f65270 */
[----:B------:R-:W-:Y:S01]  /*7ed0*/  FMUL.FTZ R62, R21, R48 ;  /* 0x00000030153e7220 */ /* 0x000fe20000410000 */
[----:B------:R-:W-:Y:S01]  /*7ee0*/  I2FP.F32.U32 R37, R20 ;  /* 0x0000001400257245 */ /* 0x000fe20000201000 */
[----:B------:R-:W-:Y:S01]  /*7ef0*/  BSSY.RECONVERGENT B2, `(.L_x_16338) ;  /* 0x0000047000027945 */ /* 0x000fe20003800200 */
[----:B------:R-:W-:Y:S01]  /*7f00*/  IMAD.MOV.U32 R20, RZ, RZ, 0x2 ;  /* 0x00000002ff147424 */ /* 0x000fe200078e00ff */
[----:B------:R-:W-:Y:S02]  /*7f10*/  MOV R21, R38 ;  /* 0x0000002600157202 */ /* 0x000fe40000000f00 */
[----:B------:R-:W-:-:S05]  /*7f20*/  FFMA.FTZ R37, R37, R30, 1.1641532182693481445e-10 ;  /* 0x2f00000025257423 */ /* 0x000fca000001001e */
        /* <DEDUP_REMOVED lines=11> */
.L_x_16340:
        /* <DEDUP_REMOVED lines=13> */
.L_x_16342:
[----:B------:R-:W-:Y:S05]  /*80b0*/  BSYNC.RECONVERGENT B3 ;  /* 0x0000000000037941 */ /* 0x000fea0003800200 */
.L_x_16341:
        /* <DEDUP_REMOVED lines=42> */
.L_x_16339:
[----:B------:R-:W-:Y:S05]  /*8360*/  BSYNC.RECONVERGENT B2 ;  /* 0x0000000000027941 */ /* 0x000fea0003800200 */
.L_x_16338:
[----:B------:R-:W-:Y:S01]  /*8370*/  ISETP.NE.AND P4, PT, R20, 0x1, PT ;  /* 0x000000011400780c */ /* 0x000fe20003f85270 */
[----:B------:R-:W-:Y:S01]  /*8380*/  FMUL.FTZ R22, R22, R48 ;  /* 0x0000003016167220 */ /* 0x000fe20000410000 */
[----:B------:R-:W-:Y:S01]  /*8390*/  I2FP.F32.U32 R21, R21 ;  /* 0x0000001500157245 */ /* 0x000fe20000201000 */
[----:B------:R-:W-:Y:S01]  /*83a0*/  BSSY.RECONVERGENT B2, `(.L_x_16343) ;  /* 0x0000047000027945 */ /* 0x000fe20003800200 */
[----:B------:R-:W-:Y:S02]  /*83b0*/  IMAD.MOV.U32 R36, RZ, RZ, 0x2 ;  /* 0x00000002ff247424 */ /* 0x000fe400078e00ff */
[----:B------:R-:W-:Y:S01]  /*83c0*/  FMUL.FTZ R22, R22, R29 ;  /* 0x0000001d16167220 */ /* 0x000fe20000410000 */
[----:B------:R-:W-:-:S05]  /*83d0*/  FFMA.FTZ R21, R21, R30, 1.1641532182693481445e-10 ;  /* 0x2f00000015157423 */ /* 0x000fca000001001e */
        /* <DEDUP_REMOVED lines=11> */
.L_x_16345:
        /* <DEDUP_REMOVED lines=13> */
.L_x_16347:
[----:B------:R-:W-:Y:S05]  /*8560*/  BSYNC.RECONVERGENT B3 ;  /* 0x0000000000037941 */ /* 0x000fea0003800200 */
.L_x_16346:
        /* <DEDUP_REMOVED lines=42> */
.L_x_16344:
[----:B------:R-:W-:Y:S05]  /*8810*/  BSYNC.RECONVERGENT B2 ;  /* 0x0000000000027941 */ /* 0x000fea0003800200 */
.L_x_16343:
[----:B------:R-:W-:Y:S01]  /*8820*/  I2FP.F32.U32 R21, R21 ;  /* 0x0000001500157245 */ /* 0x000fe20000201000 */
[----:B------:R-:W-:Y:S01]  /*8830*/  FMUL.FTZ R20, R23, R48 ;  /* 0x0000003017147220 */ /* 0x000fe20000410000 */
[----:B------:R-:W-:-:S03]  /*8840*/  FSEL R22, R22, RZ, P3 ;  /* 0x000000ff16167208 */ /* 0x000fc60001800000 */
[----:B------:R-:W-:Y:S01]  /*8850*/  FFMA.FTZ R21, R21, R30, 1.1641532182693481445e-10 ;  /* 0x2f00000015157423 */ /* 0x000fe2000001001e */
[----:B------:R-:W-:-:S04]  /*8860*/  FMUL.FTZ R20, R20, R29 ;  /* 0x0000001d14147220 */ /* 0x000fc80000410000 */
[----:B------:R-:W-:Y:S02]  /*8870*/  FSETP.GTU.FTZ.AND P4, PT, R21, R28, PT ;  /* 0x0000001c1500720b */ /* 0x000fe40003f9c000 */
[----:B------:R-:W-:Y:S02]  /*8880*/  FSEL R21, R37, RZ, P2 ;  /* 0x000000ff25157208 */ /* 0x000fe40001000000 */
[----:B------:R-:W-:Y:S02]  /*8890*/  FSEL R23, R20, RZ, !P4 ;  /* 0x000000ff14177208 */ /* 0x000fe40006000000 */
[----:B------:R-:W-:Y:S02]  /*88a0*/  PLOP3.LUT P4, PT, P4, PT, PT, 0x8, 0x80 ;  /* 0x000000000080781c */ /* 0x000fe4000278e170 */
[----:B------:R-:W-:-:S11]  /*88b0*/  FSEL R20, R31, RZ, P0 ;  /* 0x000000ff1f147208 */ /* 0x000fd60000000000 */
.L_x_16327:
[----:B------:R-:W0:Y:S01]  /*88c0*/  LDC.64 R30, c[0x0][0x3a8] ;  /* 0x0000ea00ff1e7b82 */ /* 0x000e220000000a00 */
[----:B------:R-:W-:Y:S02]  /*88d0*/  SEL R37, RZ, 0x1000000, !P4 ;  /* 0x01000000ff257807 */ /* 0x000fe40006000000 */
[----:B------:R-:W-:Y:S02]  /*88e0*/  SEL R62, RZ, 0x10000, !P3 ;  /* 0x00010000ff3e7807 */ /* 0x000fe40005800000 */
[----:B------:R-:W-:-:S03]  /*88f0*/  SEL R59, RZ, 0x100, !P2 ;  /* 0x00000100ff3b7807 */ /* 0x000fc60005000000 */
[----:B------:R-:W1:Y:S01]  /*8900*/  LDC.64 R28, c[0x0][0x3b0] ;  /* 0x0000ec00ff1c7b82 */ /* 0x000e620000000a00 */
[----:B------:R-:W-:Y:S02]  /*8910*/  IADD3 R59, PT, PT, R59, R37, R62 ;  /* 0x000000253b3b7210 */ /* 0x000fe40007ffe03e */
[----:B------:R-:W-:Y:S02]  /*8920*/  SEL R62, RZ, 0x1, !P0 ;  /* 0x00000001ff3e7807 */ /* 0x000fe40004000000 */
[----:B------:R-:W-:-:S03]  /*8930*/  MOV R37, R60 ;  /* 0x0000003c00257202 */ /* 0x000fc60000000f00 */
[----:B------:R-:W-:Y:S02]  /*8940*/  IMAD.IADD R59, R59, 0x1, R62 ;  /* 0x000000013b3b7824 */ /* 0x000fe400078e023e */
[----:B0-----:R-:W-:-:S05]  /*8950*/  IMAD.WIDE.U32 R30, R49, 0x10, R30 ;  /* 0x00000010311e7825 */ /* 0x001fca00078e001e */
[----:B------:R0:W-:Y:S01]  /*8960*/  STG.E.128 desc[UR8][R30.64], R20 ;  /* 0x000000141e007986 */ /* 0x0001e2000c101d08 */
[----:B-1----:R-:W-:-:S04]  /*8970*/  IMAD.WIDE.U32 R28, R49, 0x4, R28 ;  /* 0x00000004311c7825 */ /* 0x002fc800078e001c */
[----:B------:R-:W-:Y:S01]  /*8980*/  VIADD R49, R49, 0x20 ;  /* 0x0000002031317836 */ /* 0x000fe20000000000 */
[----:B------:R0:W-:Y:S06]  /*8990*/  STG.E desc[UR8][R28.64], R59 ;  /* 0x0000003b1c007986 */ /* 0x0001ec000c101908 */
.L_x_16305:
[----:B------:R-:W-:Y:S05]  /*89a0*/  BSYNC.RECONVERGENT B1 ;  /* 0x0000000000017941 */ /* 0x000fea0003800200 */
.L_x_16304:
        /* <DEDUP_REMOVED lines=9> */
[----:B0-----:R-:W0:Y:S02]  /*8a40*/  LDC.64 R28, c[0x0][0x3a0] ;  /* 0x0000e800ff1c7b82 */ /* 0x001e240000000a00 */
        /* <DEDUP_REMOVED lines=18> */
.L_x_16353:
        /* <DEDUP_REMOVED lines=13> */
.L_x_16355:
[----:B------:R-:W-:Y:S05]  /*8c40*/  BSYNC.RECONVERGENT B3 ;  /* 0x0000000000037941 */ /* 0x000fea0003800200 */
.L_x_16354:
        /* <DEDUP_REMOVED lines=41> */
.L_x_16352:
[----:B------:R-:W-:Y:S05]  /*8ee0*/  BSYNC.RECONVERGENT B2 ;  /* 0x0000000000027941 */ /* 0x000fea0003800200 */
.L_x_16351:
        /* <DEDUP_REMOVED lines=24> */
.L_x_16358:
        /* <DEDUP_REMOVED lines=13> */
.L_x_16360:
[----:B------:R-:W-:Y:S05]  /*9140*/  BSYNC.RECONVERGENT B3 ;  /* 0x0000000000037941 */ /* 0x000fea0003800200 */
.L_x_16359:
        /* <DEDUP_REMOVED lines=42> */
.L_x_16357:
[----:B------:R-:W-:Y:S05]  /*93f0*/  BSYNC.RECONVERGENT B2 ;  /* 0x0000000000027941 */ /* 0x000fea0003800200 */
.L_x_16356:
        /* <DEDUP_REMOVED lines=21> */
.L_x_16363:
        /* <DEDUP_REMOVED lines=13> */
.L_x_16365:
[----:B------:R-:W-:Y:S05]  /*9620*/  BSYNC.RECONVERGENT B3 ;  /* 0x0000000000037941 */ /* 0x000fea0003800200 */
.L_x_16364:
        /* <DEDUP_REMOVED lines=42> */
.L_x_16362:
[----:B------:R-:W-:Y:S05]  /*98d0*/  BSYNC.RECONVERGENT B2 ;  /* 0x0000000000027941 */ /* 0x000fea0003800200 */
.L_x_16361:
        /* <DEDUP_REMOVED lines=21> */
.L_x_16368:
        /* <DEDUP_REMOVED lines=13> */
.L_x_16370:
[----:B------:R-:W-:Y:S05]  /*9b00*/  BSYNC.RECONVERGENT B3 ;  /* 0x0000000000037941 */ /* 0x000fea0003800200 */
.L_x_16369:
        /* <DEDUP_REMOVED lines=42> */
.L_x_16367:
[----:B------:R-:W-:Y:S05]  /*9db0*/  BSYNC.RECONVERGENT B2 ;  /* 0x0000000000027941 */ /* 0x000fea0003800200 */
.L_x_16366:
        /* <DEDUP_REMOVED lines=9> */
.L_x_16350:
        /* <DEDUP_REMOVED lines=16> */
.L_x_16374:
        /* <DEDUP_REMOVED lines=13> */
.L_x_16376:
[----:B------:R-:W-:Y:S05]  /*a020*/  BSYNC.RECONVERGENT B3 ;  /* 0x0000000000037941 */ /* 0x000fea0003800200 */
.L_x_16375:
        /* <DEDUP_REMOVED lines=41> */
.L_x_16373:
[----:B------:R-:W-:Y:S05]  /*a2c0*/  BSYNC.RECONVERGENT B2 ;  /* 0x0000000000027941 */ /* 0x000fea0003800200 */
.L_x_16372:
        /* <DEDUP_REMOVED lines=21> */
.L_x_16379:
        /* <DEDUP_REMOVED lines=13> */
.L_x_16381:
[----:B------:R-:W-:Y:S05]  /*a4f0*/  BSYNC.RECONVERGENT B3 ;  /* 0x0000000000037941 */ /* 0x000fea0003800200 */
.L_x_16380:
        /* <DEDUP_REMOVED lines=42> */
.L_x_16378:
[----:B------:R-:W-:Y:S05]  /*a7a0*/  BSYNC.RECONVERGENT B2 ;  /* 0x0000000000027941 */ /* 0x000fea0003800200 */
.L_x_16377:
        /* <DEDUP_REMOVED lines=18> */
.L_x_16384:
        /* <DEDUP_REMOVED lines=13> */
.L_x_16386:
[----:B------:R-:W-:Y:S05]  /*a9a0*/  BSYNC.RECONVERGENT B3 ;  /* 0x0000000000037941 */ /* 0x000fea0003800200 */
.L_x_16385:
        /* <DEDUP_REMOVED lines=42> */
.L_x_16383:
[----:B------:R-:W-:Y:S05]  /*ac50*/  BSYNC.RECONVERGENT B2 ;  /* 0x0000000000027941 */ /* 0x000fea0003800200 */
.L_x_16382:
        /* <DEDUP_REMOVED lines=18> */
.L_x_16389:
        /* <DEDUP_REMOVED lines=13> */
.L_x_16391:
[----:B------:R-:W-:Y:S05]  /*ae50*/  BSYNC.RECONVERGENT B3 ;  /* 0x0000000000037941 */ /* 0x000fea0003800200 */
.L_x_16390:
        /* <DEDUP_REMOVED lines=42> */
.L_x_16388:
[----:B------:R-:W-:Y:S05]  /*b100*/  BSYNC.RECONVERGENT B2 ;  /* 0x0000000000027941 */ /* 0x000fea0003800200 */
.L_x_16387:
[----:B------:R-:W-:Y:S01]  /*b110*/  I2FP.F32.U32 R25, R25 ;  /* 0x0000001900197245 */ /* 0x000fe20000201000 */
[----:B------:R-:W-:Y:S01]  /*b120*/  FMUL.FTZ R48, R27, R48 ;  /* 0x000000301b307220 */ /* 0x000fe20000410000 */
[----:B------:R-:W-:Y:S02]  /*b130*/  FSEL R24, R31, RZ, P2 ;  /* 0x000000ff1f187208 */ /* 0x000fe40001000000 */
[----:B------:R-:W-:Y:S01]  /*b140*/  FSEL R26, R26, RZ, P4 ;  /* 0x000000ff1a1a7208 */ /* 0x000fe20002000000 */
[----:B------:R-:W-:Y:S01]  /*b150*/  FFMA.FTZ R25, R25, R30, 1.1641532182693481445e-10 ;  /* 0x2f00000019197423 */ /* 0x000fe2000001001e */
[----:B------:R-:W-:-:S04]  /*b160*/  FMUL.FTZ R48, R48, R29 ;  /* 0x0000001d30307220 */ /* 0x000fc80000410000 */
[----:B------:R-:W-:Y:S02]  /*b170*/  FSETP.GTU.FTZ.AND P5, PT, R25, R28, PT ;  /* 0x0000001c1900720b */ /* 0x000fe40003fbc000 */
[----:B------:R-:W-:Y:S02]  /*b180*/  FSEL R25, R37, RZ, P3 ;  /* 0x000000ff25197208 */ /* 0x000fe40001800000 */
[----:B------:R-:W-:Y:S02]  /*b190*/  FSEL R27, R48, RZ, !P5 ;  /* 0x000000ff301b7208 */ /* 0x000fe40006800000 */
[----:B------:R-:W-:-:S13]  /*b1a0*/  PLOP3.LUT P5, PT, P5, PT, PT, 0x8, 0x80 ;  /* 0x000000000080781c */ /* 0x000fda0002fae170 */
.L_x_16371:
[----:B------:R-:W0:Y:S01]  /*b1b0*/  LDC.64 R30, c[0x0][0x3a8] ;  /* 0x0000ea00ff1e7b82 */ /* 0x000e220000000a00 */
[----:B------:R-:W-:Y:S02]  /*b1c0*/  SEL R37, RZ, 0x1000000, !P5 ;  /* 0x01000000ff257807 */ /* 0x000fe40006800000 */
[----:B------:R-:W-:Y:S02]  /*b1d0*/  SEL R48, RZ, 0x10000, !P4 ;  /* 0x00010000ff307807 */ /* 0x000fe40006000000 */
[----:B------:R-:W-:-:S03]  /*b1e0*/  SEL R59, RZ, 0x100, !P3 ;  /* 0x00000100ff3b7807 */ /* 0x000fc60005800000 */
[----:B------:R-:W1:Y:S01]  /*b1f0*/  LDC.64 R28, c[0x0][0x3b0] ;  /* 0x0000ec00ff1c7b82 */ /* 0x000e620000000a00 */
[----:B------:R-:W-:Y:S02]  /*b200*/  IADD3 R37, PT, PT, R59, R37, R48 ;  /* 0x000000253b257210 */ /* 0x000fe40007ffe030 */
[----:B------:R-:W-:Y:S01]  /*b210*/  SEL R48, RZ, 0x1, !P2 ;  /* 0x00000001ff307807 */ /* 0x000fe20005000000 */
[----:B0-----:R-:W-:-:S05]  /*b220*/  IMAD.WIDE.U32 R30, R49, 0x10, R30 ;  /* 0x00000010311e7825 */ /* 0x001fca00078e001e */
[----:B------:R2:W-:Y:S01]  /*b230*/  STG.E.128 desc[UR8][R30.64], R24 ;  /* 0x000000181e007986 */ /* 0x0005e2000c101d08 */
[----:B-1----:R-:W-:Y:S01]  /*b240*/  IMAD.WIDE.U32 R28, R49, 0x4, R28 ;  /* 0x00000004311c7825 */ /* 0x002fe200078e001c */
[----:B------:R-:W-:-:S03]  /*b250*/  IADD3 R49, PT, PT, R37, R48, RZ ;  /* 0x0000003025317210 */ /* 0x000fc60007ffe0ff */
[----:B------:R-:W-:Y:S02]  /*b260*/  IMAD.MOV.U32 R37, RZ, RZ, R60 ;  /* 0x000000ffff257224 */ /* 0x000fe400078e003c */
[----:B------:R2:W-:Y:S05]  /*b270*/  STG.E desc[UR8][R28.64], R49 ;  /* 0x000000311c007986 */ /* 0x0005ea000c101908 */
.L_x_16349:
[----:B------:R-:W-:Y:S05]  /*b280*/  BSYNC.RECONVERGENT B1 ;  /* 0x0000000000017941 */ /* 0x000fea0003800200 */
.L_x_16348:
[----:B0-2---:R-:W-:Y:S01]  /*b290*/  FADD.FTZ R28, RZ, R32 ;  /* 0x00000020ff1c7221 */ /* 0x005fe20000010000 */
        /* <DEDUP_REMOVED lines=39> */
[----:B-----5:R-:W-:-:S03]  /*b510*/  FADD.FTZ R48, R18, -R59 ;  /* 0x8000003b12307221 */ /* 0x020fc60000010000 */
[----:B------:R-:W-:Y:S01]  /*b520*/  FFMA.FTZ R28, R31, R31, R28 ;  /* 0x0000001f1f1c7223 */ /* 0x000fe2000001001c */
[----:B------:R-:W-:-:S03]  /*b530*/  FADD.FTZ R31, R35, -R59 ;  /* 0x8000003b231f7221 */ /* 0x000fc60000010000 */
[----:B------:R-:W-:Y:S01]  /*b540*/  FFMA.FTZ R28, R49, R49, R28 ;  /* 0x00000031311c7223 */ /* 0x000fe2000001001c */
[----:B------:R-:W-:-:S03]  /*b550*/  FADD.FTZ R49, R24, -R59 ;  /* 0x8000003b18317221 */ /* 0x000fc60000010000 */
        /* <DEDUP_REMOVED lines=32> */
.L_x_16413:
        /* <DEDUP_REMOVED lines=8> */
[----:B------:R-:W-:Y:S01]  /*b7e0*/  FADD.FTZ R48, R48, R49 ;  /* 0x0000003130307221 */ /* 0x000fe20000010000 */
[----:B------:R-:W-:-:S05]  /*b7f0*/  FSEL R49, R59, RZ, !P2 ;  /* 0x000000ff3b317208 */ /* 0x000fca0005000000 */
        /* <DEDUP_REMOVED lines=11> */
[----:B------:R-:W-:Y:S01]  /*b8b0*/  HADD2.F32 R30, -RZ, R30.H0_H0 ;  /* 0x2000001eff1e7230 */ /* 0x000fe20000004100 */
[----:B------:R-:W-:Y:S01]  /*b8c0*/  SHF.R.U32.HI R28, RZ, 0x10, R15 ;  /* 0x00000010ff1c7819 */ /* 0x000fe2000001160f */
[----:B------:R-:W-:Y:S02]  /*b8d0*/  HADD2.F32 R60, -RZ, R60.H0_H0 ;  /* 0x2000003cff3c7230 */ /* 0x000fe40000004100 */
[----:B------:R-:W-:Y:S01]  /*b8e0*/  FMUL.FTZ R61, R48, R59 ;  /* 0x0000003b303d7220 */ /* 0x000fe20000410000 */
[----:B------:R-:W-:-:S02]  /*b8f0*/  HADD2.F32 R31, -RZ, R31.H0_H0 ;  /* 0x2000001fff1f7230 */ /* 0x000fc40000004100 */
[----:B------:R-:W-:Y:S01]  /*b900*/  FMUL.FTZ R29, R48, R29 ;  /* 0x0000001d301d7220 */ /* 0x000fe20000410000 */
[----:B------:R-:W-:Y:S02]  /*b910*/  HADD2.F32 R28, -RZ, R28.H0_H0 ;  /* 0x2000001cff1c7230 */ /* 0x000fe40000004100 */
[----:B------:R-:W-:Y:S01]  /*b920*/  FADD.FTZ R59, R32, -R49 ;  /* 0x80000031203b7221 */ /* 0x000fe20000010000 */
[----:B------:R-:W-:Y:S02]  /*b930*/  HADD2.F32 R65, -RZ, R14.H0_H0 ;  /* 0x2000000eff417230 */ /* 0x000fe40000004100 */
[----:B------:R-:W-:Y:S01]  /*b940*/  FFMA.FTZ R29, R29, R30, R60 ;  /* 0x0000001e1d1d7223 */ /* 0x000fe2000001003c */
[----:B------:R-:W-:Y:S01]  /*b950*/  FFMA.FTZ R31, R61, R31, R28 ;  /* 0x0000001f3d1f7223 */ /* 0x000fe2000001001c */
[----:B------:R-:W-:Y:S01]  /*b960*/  FMUL.FTZ R28, R48, R59 ;  /* 0x0000003b301c7220 */ /* 0x000fe20000410000 */
[----:B------:R-:W1:Y:S01]  /*b970*/  LDC.64 R60, c[0x0][0x428] ;  /* 0x00010a00ff3c7b82 */ /* 0x000e620000000a00 */
        /* <DEDUP_REMOVED lines=10> */
.L_x_16394:
[----:B------:R-:W-:Y:S05]  /*ba20*/  BSYNC.RECONVERGENT B1 ;  /* 0x0000000000017941 */ /* 0x000fea0003800200 */
.L_x_16393:
[----:B------:R-:W-:Y:S01]  /*ba30*/  ISETP.GE.U32.AND P1, PT, R44, 0x40, PT ;  /* 0x000000402c00780c */ /* 0x000fe20003f26070 */
[----:B------:R-:W-:-:S12]  /*ba40*/  BSSY.RECONVERGENT B1, `(.L_x_16395) ;  /* 0x000001c000017945 */ /* 0x000fd80003800200 */
[----:B------:R-:W-:Y:S05]  /*ba50*/  @!P1 BRA `(.L_x_16396) ;  /* 0x0000000000689947 */ /* 0x000fea0003800000 */
[----:B-12---:R-:W-:Y:S01]  /*ba60*/  SHF.R.U64 R30, R50, 0x10, R51 ;  /* 0x00000010321e7819 */ /* 0x006fe20000001233 */
[----:B------:R-:W-:Y:S01]  /*ba70*/  FADD.FTZ R29, R17, -R49 ;  /* 0x80000031111d7221 */ /* 0x000fe20000010000 */
[----:B------:R-:W-:Y:S01]  /*ba80*/  SHF.R.U64 R60, R12, 0x10, R13 ;  /* 0x000000100c3c7819 */ /* 0x000fe2000000120d */
[----:B------:R-:W-:Y:S01]  /*ba90*/  FADD.FTZ R59, R16, -R49 ;  /* 0x80000031103b7221 */ /* 0x000fe20000010000 */
[----:B------:R-:W-:Y:S02]  /*baa0*/  HADD2.F32 R28, -RZ, R57.H0_H0 ;  /* 0x20000039ff1c7230 */ /* 0x000fe40000004100 */
[C---:B------:R-:W-:Y:S01]  /*bab0*/  FMUL.FTZ R29, R48.reuse, R29 ;  /* 0x0000001d301d7220 */ /* 0x040fe20000410000 */
[----:B------:R-:W-:Y:S02]  /*bac0*/  HADD2.F32 R30, -RZ, R30.H0_H0 ;  /* 0x2000001eff1e7230 */ /* 0x000fe40000004100 */
[----:B------:R-:W-:Y:S01]  /*bad0*/  FMUL.FTZ R59, R48, R59 ;  /* 0x0000003b303b7220 */ /* 0x000fe20000410000 */
[----:B------:R-:W-:-:S02]  /*bae0*/  HADD2.F32 R60, -RZ, R60.H0_H0 ;  /* 0x2000003cff3c7230 */ /* 0x000fc40000004100 */
[----:B------:R-:W-:Y:S01]  /*baf0*/  FADD.FTZ R31, R18, -R49 ;  /* 0x80000031121f7221 */ /* 0x000fe20000010000 */
[--C-:B------:R-:W-:Y:S02]  /*bb00*/  HADD2.F32 R62, -RZ, R58.reuse.H0_H0 ;  /* 0x2000003aff3e7230 */ /* 0x100fe40000004100 */
[----:B0-----:R-:W-:Y:S02]  /*bb10*/  HADD2.F32 R64, -RZ, R58.H1_H1 ;  /* 0x3000003aff407230 */ /* 0x001fe40000004100 */
[----:B------:R-:W-:Y:S01]  /*bb20*/  FFMA.FTZ R29, R29, R30, R60 ;  /* 0x0000001e1d1d7223 */ /* 0x000fe2000001003c */
[----:B------:R-:W-:Y:S01]  /*bb30*/  HADD2.F32 R30, -RZ, R12.H0_H0 ;  /* 0x2000000cff1e7230 */ /* 0x000fe20000004100 */
[----:B------:R-:W0:Y:S04]  /*bb40*/  LDC.64 R60, c[0x0][0x428] ;  /* 0x00010a00ff3c7b82 */ /* 0x000e280000000a00 */
[----:B------:R-:W-:Y:S01]  /*bb50*/  FFMA.FTZ R28, R59, R28, R30 ;  /* 0x0000001c3b1c7223 */ /* 0x000fe2000001001e */
[----:B------:R-:W-:Y:S01]  /*bb60*/  FMUL.FTZ R30, R48, R31 ;  /* 0x0000001f301e7220 */ /* 0x000fe20000410000 */
[----:B------:R-:W-:-:S02]  /*bb70*/  HADD2.F32 R31, -RZ, R57.H1_H1 ;  /* 0x30000039ff1f7230 */ /* 0x000fc40000004100 */
[----:B------:R-:W-:-:S05]  /*bb80*/  HADD2.F32 R59, -RZ, R13.H0_H0 ;  /* 0x2000000dff3b7230 */ /* 0x000fca0000004100 */
[----:B------:R-:W-:Y:S01]  /*bb90*/  FFMA.FTZ R30, R30, R31, R59 ;  /* 0x0000001f1e1e7223 */ /* 0x000fe2000001003b */
[----:B------:R-:W-:-:S04]  /*bba0*/  FADD.FTZ R31, R19, -R49 ;  /* 0x80000031131f7221 */ /* 0x000fc80000010000 */
[----:B------:R-:W-:-:S04]  /*bbb0*/  FMUL.FTZ R31, R48, R31 ;  /* 0x0000001f301f7220 */ /* 0x000fc80000410000 */
[----:B------:R-:W-:Y:S01]  /*bbc0*/  FFMA.FTZ R31, R31, R62, R64 ;  /* 0x0000003e1f1f7223 */ /* 0x000fe20000010040 */
[----:B0-----:R-:W-:-:S04]  /*bbd0*/  IMAD.WIDE.U32 R60, R47, 0x10, R60 ;  /* 0x000000102f3c7825 */ /* 0x001fc800078e003c */
[----:B------:R-:W-:Y:S01]  /*bbe0*/  VIADD R47, R47, 0x20 ;  /* 0x000000202f2f7836 */ /* 0x000fe20000000000 */
[----:B------:R3:W-:Y:S06]  /*bbf0*/  STG.E.128 desc[UR8][R60.64], R28 ;  /* 0x0000001c3c007986 */ /* 0x0007ec000c101d08 */
.L_x_16396:
[----:B------:R-:W-:Y:S05]  /*bc00*/  BSYNC.RECONVERGENT B1 ;  /* 0x0000000000017941 */ /* 0x000fea0003800200 */
.L_x_16395:
[----:B------:R-:W-:Y:S01]  /*bc10*/  ISETP.GE.U32.AND P1, PT, R44, 0x60, PT ;  /* 0x000000602c00780c */ /* 0x000fe20003f26070 */
[----:B------:R-:W-:-:S12]  /*bc20*/  BSSY.RECONVERGENT B1, `(.L_x_16397) ;  /* 0x000001a000017945 */ /* 0x000fd80003800200 */
[----:B------:R-:W-:Y:S05]  /*bc30*/  @!P1 BRA `(.L_x_16398) ;  /* 0x0000000000609947 */ /* 0x000fea0003800000 */
[--C-:B-123--:R-:W-:Y:S01]  /*bc40*/  FADD.FTZ R29, R20, -R49.reuse ;  /* 0x80000031141d7221 */ /* 0x10efe20000010000 */
[----:B------:R-:W-:Y:S01]  /*bc50*/  FADD.FTZ R61, R21, -R49 ;  /* 0x80000031153d7221 */ /* 0x000fe20000010000 */
[----:B------:R-:W-:Y:S02]  /*bc60*/  HADD2.F32 R31, -RZ, R54.H0_H0 ;  /* 0x20000036ff1f7230 */ /* 0x000fe40000004100 */
[----:B------:R-:W-:Y:S02]  /*bc70*/  HADD2.F32 R59, -RZ, R10.H0_H0 ;  /* 0x2000000aff3b7230 */ /* 0x000fe40000004100 */
[C---:B------:R-:W-:Y:S01]  /*bc80*/  FMUL.FTZ R28, R48.reuse, R29 ;  /* 0x0000001d301c7220 */ /* 0x040fe20000410000 */
[----:B------:R-:W-:Y:S01]  /*bc90*/  FMUL.FTZ R30, R48, R61 ;  /* 0x0000003d301e7220 */ /* 0x000fe20000410000 */
[----:B------:R-:W-:Y:S01]  /*bca0*/  HADD2.F32 R29, -RZ, R55.H0_H0 ;  /* 0x20000037ff1d7230 */ /* 0x000fe20000004100 */
[----:B------:R-:W1:Y:S01]  /*bcb0*/  LDC.64 R60, c[0x0][0x428] ;  /* 0x00010a00ff3c7b82 */ /* 0x000e620000000a00 */
[----:B------:R-:W-:Y:S01]  /*bcc0*/  FFMA.FTZ R28, R28, R31, R59 ;  /* 0x0000001f1c1c7223 */ /* 0x000fe2000001003b */
[----:B------:R-:W-:-:S02]  /*bcd0*/  HADD2.F32 R59, -RZ, R63.H0_H0 ;  /* 0x2000003fff3b7230 */ /* 0x000fc40000004100 */
[----:B------:R-:W-:Y:S01]  /*bce0*/  FADD.FTZ R31, R22, -R49 ;  /* 0x80000031161f7221 */ /* 0x000fe20000010000 */
[----:B------:R-:W-:Y:S02]  /*bcf0*/  HADD2.F32 R62, -RZ, R55.H1_H1 ;  /* 0x30000037ff3e7230 */ /* 0x000fe40000004100 */
[----:B0-----:R-:W-:Y:S02]  /*bd00*/  HADD2.F32 R64, -RZ, R63.H1_H1 ;  /* 0x3000003fff407230 */ /* 0x001fe40000004100 */
[----:B------:R-:W-:Y:S01]  /*bd10*/  FFMA.FTZ R29, R30, R29, R59 ;  /* 0x0000001d1e1d7223 */ /* 0x000fe2000001003b */
[----:B------:R-:W-:Y:S01]  /*bd20*/  FMUL.FTZ R30, R48, R31 ;  /* 0x0000001f301e7220 */ /* 0x000fe20000410000 */
[----:B------:R-:W-:Y:S02]  /*bd30*/  HADD2.F32 R31, -RZ, R54.H1_H1 ;  /* 0x30000036ff1f7230 */ /* 0x000fe40000004100 */
[----:B------:R-:W-:-:S05]  /*bd40*/  HADD2.F32 R59, -RZ, R11.H0_H0 ;  /* 0x2000000bff3b7230 */ /* 0x000fca0000004100 */
[----:B------:R-:W-:Y:S01]  /*bd50*/  FFMA.FTZ R30, R30, R31, R59 ;  /* 0x0000001f1e1e7223 */ /* 0x000fe2000001003b */
[----:B------:R-:W-:-:S04]  /*bd60*/  FADD.FTZ R31, R23, -R49 ;  /* 0x80000031171f7221 */ /* 0x000fc80000010000 */
[----:B------:R-:W-:Y:S01]  /*bd70*/  FMUL.FTZ R31, R48, R31 ;  /* 0x0000001f301f7220 */ /* 0x000fe20000410000 */
[----:B-1----:R-:W-:-:S04]  /*bd80*/  IMAD.WIDE.U32 R60, R47, 0x10, R60 ;  /* 0x000000102f3c7825 */ /* 0x002fc800078e003c */
[----:B------:R-:W-:Y:S01]  /*bd90*/  FFMA.FTZ R31, R31, R62, R64 ;  /* 0x0000003e1f1f7223 */ /* 0x000fe20000010040 */
[----:B------:R-:W-:-:S04]  /*bda0*/  IADD3 R47, PT, PT, R47, 0x20, RZ ;  /* 0x000000202f2f7810 */ /* 0x000fc80007ffe0ff */
[----:B------:R4:W-:Y:S03]  /*bdb0*/  STG.E.128 desc[UR8][R60.64], R28 ;  /* 0x0000001c3c007986 */ /* 0x0009e6000c101d08 */
.L_x_16398:
[----:B------:R-:W-:Y:S05]  /*bdc0*/  BSYNC.RECONVERGENT B1 ;  /* 0x0000000000017941 */ /* 0x000fea0003800200 */
.L_x_16397:
[----:B------:R-:W-:Y:S04]  /*bdd0*/  BSSY.RECONVERGENT B1, `(.L_x_16399) ;  /* 0x0000011000017945 */ /* 0x000fe80003800200 */
        /* <DEDUP_REMOVED lines=14> */
[----:B------:R-:W-:-:S05]  /*bec0*/  FFMA.FTZ R31, R60, R6, R9 ;  /* 0x000000063c1f7223 */ /* 0x000fca0000010009 */
[----:B------:R1:W-:Y:S02]  /*bed0*/  STG.E.128 desc[UR8][R48.64], R28 ;  /* 0x0000001c30007986 */ /* 0x0003e4000c101d08 */
.L_x_16400:
[----:B------:R-:W-:Y:S05]  /*bee0*/  BSYNC.RECONVERGENT B1 ;  /* 0x0000000000017941 */ /* 0x000fea0003800200 */
.L_x_16399:
[----:B-1234-:R-:W1:Y:S02]  /*bef0*/  LDC.64 R28, c[0x0][0x380] ;  /* 0x0000e000ff1c7b82 */ /* 0x01ee640000000a00 */
[----:B-1----:R-:W-:-:S05]  /*bf00*/  IMAD R45, R28, 0x4, R45 ;  /* 0x000000041c2d7824 */ /* 0x002fca00078e022d */
[----:B------:R-:W-:-:S13]  /*bf10*/  ISETP.GE.AND P0, PT, R45, R29, PT ;  /* 0x0000001d2d00720c */ /* 0x000fda0003f06270 */
[----:B------:R-:W-:Y:S05]  /*bf20*/  @!P0 BRA `(.L_x_16401) ;  /* 0xffffff4c00a08947 */ /* 0x000fea000383ffff */
[----:B------:R-:W-:Y:S05]  /*bf30*/  BSYNC B0 ;  /* 0x0000000000007941 */ /* 0x000fea0003800000 */
.L_x_16216:
[----:B------:R-:W-:Y:S05]  /*bf40*/  EXIT ;  /* 0x000000000000794d */ /* 0x000fea0003800000 */
.L_x_16392:
[----:B------:R-:W-:Y:S01]  /*bf50*/  HFMA2 R49, -RZ, RZ, 0, 1.847743988037109375e-06 ;  /* 0x0000001fff317431 */ /* 0x000fe200000001ff */
[----:B------:R-:W-:Y:S01]  /*bf60*/  BSSY B1, `(.L_x_16402) ;  /* 0x0000007000017945 */ /* 0x000fe20003800000 */
[----:B------:R-:W-:Y:S01]  /*bf70*/  MOV R67, R31 ;  /* 0x0000001f00437202 */ /* 0x000fe20000000f00 */
[----:B-----5:R-:W-:Y:S02]  /*bf80*/  IMAD.MOV.U32 R48, RZ, RZ, 0x1 ;  /* 0x00000001ff307424 */ /* 0x020fe400078e00ff */
[----:B------:R-:W-:-:S07]  /*bf90*/  IMAD.MOV.U32 R30, RZ, RZ, -0x1 ;  /* 0xffffffffff1e7424 */ /* 0x000fce00078e00ff */
[----:B------:R-:W-:Y:S05]  /*bfa0*/  WARPSYNC.COLLECTIVE R30, `(.L_x_16403) ;  /* 0x000000001e087348 */ /* 0x000fea0003c00000 */
[----:B------:R0:W1:Y:S02]  /*bfb0*/  SHFL.BFLY P6, R60, R67, R48, R49 ;  /* 0x0c000030433c7389 */ /* 0x00006400000c0031 */
[----:B01----:R-:W-:Y:S05]  /*bfc0*/  ENDCOLLECTIVE ;  /* 0x000000000000791b */ /* 0x003fea0003800000 */
.L_x_16403:
[----:B------:R-:W-:Y:S05]  /*bfd0*/  BSYNC B1 ;  /* 0x0000000000017941 */ /* 0x000fea0003800000 */
.L_x_16402:
        /* <DEDUP_REMOVED lines=9> */
.L_x_16404:
[----:B------:R-:W-:Y:S02]  /*c070*/  IMAD.MOV.U32 R48, RZ, RZ, 0x4 ;  /* 0x00000004ff307424 */ /* 0x000fe400078e00ff */
[----:B------:R-:W-:-:S05]  /*c080*/  FADD.FTZ R62, R61, R60 ;  /* 0x0000003c3d3e7221 */ /* 0x000fca0000010000 */
[----:B------:R-:W-:-:S07]  /*c090*/  MOV R67, R62 ;  /* 0x0000003e00437202 */ /* 0x000fce0000000f00 */
[----:B------:R-:W-:Y:S05]  /*c0a0*/  WARPSYNC.COLLECTIVE R30, `(.L_x_16405) ;  /* 0x000000001e087348 */ /* 0x000fea0003c00000 */
[----:B------:R0:W1:Y:S02]  /*c0b0*/  SHFL.BFLY P6, R60, R67, R48, R49 ;  /* 0x0c000030433c7389 */ /* 0x00006400000c0031 */
[----:B01----:R-:W-:Y:S05]  /*c0c0*/  ENDCOLLECTIVE ;  /* 0x000000000000791b */ /* 0x003fea0003800000 */
.L_x_16405:
[----:B------:R-:W-:Y:S02]  /*c0d0*/  IMAD.MOV.U32 R48, RZ, RZ, 0x8 ;  /* 0x00000008ff307424 */ /* 0x000fe400078e00ff */
[----:B------:R-:W-:-:S05]  /*c0e0*/  FADD.FTZ R64, R62, R60 ;  /* 0x0000003c3e407221 */ /* 0x000fca0000010000 */
[----:B------:R-:W-:-:S07]  /*c0f0*/  MOV R67, R64 ;  /* 0x0000004000437202 */ /* 0x000fce0000000f00 */
[----:B------:R-:W-:Y:S05]  /*c100*/  WARPSYNC.COLLECTIVE R30, `(.L_x_16406) ;  /* 0x000000001e087348 */ /* 0x000fea0003c00000 */
[----:B------:R0:W1:Y:S02]  /*c110*/  SHFL.BFLY P6, R60, R67, R48, R49 ;  /* 0x0c000030433c7389 */ /* 0x00006400000c0031 */
[----:B01----:R-:W-:Y:S05]  /*c120*/  ENDCOLLECTIVE ;  /* 0x000000000000791b */ /* 0x003fea0003800000 */
.L_x_16406:
[----:B------:R-:W-:Y:S02]  /*c130*/  IMAD.MOV.U32 R48, RZ, RZ, 0x10 ;  /* 0x00000010ff307424 */ /* 0x000fe400078e00ff */
[----:B------:R-:W-:-:S05]  /*c140*/  FADD.FTZ R65, R64, R60 ;  /* 0x0000003c40417221 */ /* 0x000fca0000010000 */
[----:B------:R-:W-:-:S07]  /*c150*/  MOV R67, R65 ;  /* 0x0000004100437202 */ /* 0x000fce0000000f00 */
[----:B------:R-:W-:Y:S05]  /*c160*/  WARPSYNC.COLLECTIVE R30, `(.L_x_16407) ;  /* 0x000000001e087348 */ /* 0x000fea0003c00000 */
[----:B------:R0:W1:Y:S02]  /*c170*/  SHFL.BFLY P6, R60, R67, R48, R49 ;  /* 0x0c000030433c7389 */ /* 0x00006400000c0031 */
[----:B01----:R-:W-:Y:S05]  /*c180*/  ENDCOLLECTIVE ;  /* 0x000000000000791b */ /* 0x003fea0003800000 */
.L_x_16407:
        /* <DEDUP_REMOVED lines=41> */
.L_x_16408:
[----:B------:R-:W-:Y:S02]  /*c420*/  HFMA2 R48, -RZ, RZ, 0, 1.1920928955078125e-07 ;  /* 0x00000002ff307431 */ /* 0x000fe400000001ff */
[----:B------:R-:W-:-:S04]  /*c430*/  FADD.FTZ R31, R28, R60 ;  /* 0x0000003c1c1f7221 */ /* 0x000fc80000010000 */
[----:B------:R-:W-:-:S07]  /*c440*/  IMAD.MOV.U32 R67, RZ, RZ, R31 ;  /* 0x000000ffff437224 */ /* 0x000fce00078e001f */
[----:B------:R-:W-:Y:S05]  /*c450*/  WARPSYNC.COLLECTIVE R30, `(.L_x_16409) ;  /* 0x000000001e087348 */ /* 0x000fea0003c00000 */
[----:B------:R0:W1:Y:S02]  /*c460*/  SHFL.BFLY P6, R60, R67, R48, R49 ;  /* 0x0c000030433c7389 */ /* 0x00006400000c0031 */
[----:B01----:R-:W-:Y:S05]  /*c470*/  ENDCOLLECTIVE ;  /* 0x000000000000791b */ /* 0x003fea0003800000 */
.L_x_16409:
[----:B------:R-:W-:Y:S01]  /*c480*/  MOV R48, 0x4 ;  /* 0x0000000400307802 */ /* 0x000fe20000000f00 */
[----:B------:R-:W-:-:S04]  /*c490*/  FADD.FTZ R61, R31, R60 ;  /* 0x0000003c1f3d7221 */ /* 0x000fc80000010000 */
[----:B------:R-:W-:-:S07]  /*c4a0*/  IMAD.MOV.U32 R67, RZ, RZ, R61 ;  /* 0x000000ffff437224 */ /* 0x000fce00078e003d */
[----:B------:R-:W-:Y:S05]  /*c4b0*/  WARPSYNC.COLLECTIVE R30, `(.L_x_16410) ;  /* 0x000000001e087348 */ /* 0x000fea0003c00000 */
[----:B------:R0:W1:Y:S02]  /*c4c0*/  SHFL.BFLY P6, R60, R67, R48, R49 ;  /* 0x0c000030433c7389 */ /* 0x00006400000c0031 */
[----:B01----:R-:W-:Y:S05]  /*c4d0*/  ENDCOLLECTIVE ;  /* 0x000000000000791b */ /* 0x003fea0003800000 */
.L_x_16410:
[----:B------:R-:W-:Y:S02]  /*c4e0*/  HFMA2 R48, -RZ, RZ, 0, 4.76837158203125e-07 ;  /* 0x00000008ff307431 */ /* 0x000fe400000001ff */
[----:B------:R-:W-:-:S04]  /*c4f0*/  FADD.FTZ R62, R61, R60 ;  /* 0x0000003c3d3e7221 */ /* 0x000fc80000010000 */
[----:B------:R-:W-:-:S07]  /*c500*/  IMAD.MOV.U32 R67, RZ, RZ, R62 ;  /* 0x000000ffff437224 */ /* 0x000fce00078e003e */
[----:B------:R-:W-:Y:S05]  /*c510*/  WARPSYNC.COLLECTIVE R30, `(.L_x_16411) ;  /* 0x000000001e087348 */ /* 0x000fea0003c00000 */
[----:B------:R0:W1:Y:S02]  /*c520*/  SHFL.BFLY P6, R60, R67, R48, R49 ;  /* 0x0c000030433c7389 */ /* 0x00006400000c0031 */
[----:B01----:R-:W-:Y:S05]  /*c530*/  ENDCOLLECTIVE ;  /* 0x000000000000791b */ /* 0x003fea0003800000 */
.L_x_16411:
[----:B------:R-:W-:Y:S01]  /*c540*/  MOV R48, 0x10 ;  /* 0x0000001000307802 */ /* 0x000fe20000000f00 */
[----:B------:R-:W-:-:S04]  /*c550*/  FADD.FTZ R64, R62, R60 ;  /* 0x0000003c3e407221 */ /* 0x000fc80000010000 */
[----:B------:R-:W-:-:S07]  /*c560*/  IMAD.MOV.U32 R67, RZ, RZ, R64 ;  /* 0x000000ffff437224 */ /* 0x000fce00078e0040 */
[----:B------:R-:W-:Y:S05]  /*c570*/  WARPSYNC.COLLECTIVE R30, `(.L_x_16412) ;  /* 0x000000001e087348 */ /* 0x000fea0003c00000 */
[----:B------:R0:W1:Y:S02]  /*c580*/  SHFL.BFLY P6, R60, R67, R48, R49 ;  /* 0x0c000030433c7389 */ /* 0x00006400000c0031 */
[----:B01----:R-:W-:Y:S05]  /*c590*/  ENDCOLLECTIVE ;  /* 0x000000000000791b */ /* 0x003fea0003800000 */
.L_x_16412:
[----:B------:R-:W-:Y:S05]  /*c5a0*/  BRA `(.L_x_16413) ;  /* 0xfffffff0006c7947 */ /* 0x000fea000383ffff */
.L_x_16414:
        /* <DEDUP_REMOVED lines=13> */
.L_x_20357:


//--------------------- .text._ZN10layer_norm13ln_fwd_kernelINS_13Kernel_traitsI6__halfffffjLj512ELj1ELj4ELj1ELj16ENS_18Kernel_traits_baseILj512ES2_ffffjLj128EEEEELb1ELb0ELb0ELb1EEEvNS_9FwdParamsE --------------------------
	.section	.text._ZN10layer_norm13ln_fwd_kernelINS_13Kernel_traitsI6__halfffffjLj512ELj1ELj4ELj1ELj16ENS_18Kernel_traits_baseILj512ES2_ffffjLj128EEEEELb1ELb0ELb0ELb1EEEvNS_9FwdParamsE,"ax",@progbits
	.align	128
        .global         _ZN10layer_norm13ln_fwd_kernelINS_13Kernel_traitsI6__halfffffjLj512ELj1ELj4ELj1ELj16ENS_18Kernel_traits_baseILj512ES2_ffffjLj128EEEEELb1ELb0ELb0ELb1EEEvNS_9FwdParamsE
        .type           _ZN10layer_norm13ln_fwd_kernelINS_13Kernel_traitsI6__halfffffjLj512ELj1ELj4ELj1ELj16ENS_18Kernel_traits_baseILj512ES2_ffffjLj128EEEEELb1ELb0ELb0ELb1EEEvNS_9FwdParamsE,@function
        .size           _ZN10layer_norm13ln_fwd_kernelINS_13Kernel_traitsI6__halfffffjLj512ELj1ELj4ELj1ELj16ENS_18Kernel_traits_baseILj512ES2_ffffjLj128EEEEELb1ELb0ELb0ELb1EEEvNS_9FwdParamsE,(.L_x_20358 - _ZN10layer_norm13ln_fwd_kernelINS_13Kernel_traitsI6__halfffffjLj512ELj1ELj4ELj1ELj16ENS_18Kernel_traits_baseILj512ES2_ffffjLj128EEEEELb1ELb0ELb0ELb1EEEvNS_9FwdParamsE)
        .other          _ZN10layer_norm13ln_fwd_kernelINS_13Kernel_traitsI6__halfffffjLj512ELj1ELj4ELj1ELj16ENS_18Kernel_traits_baseILj512ES2_ffffjLj128EEEEELb1ELb0ELb0ELb1EEEvNS_9FwdParamsE,@"STO_CUDA_ENTRY STV_DEFAULT"
_ZN10layer_norm13ln_fwd_kernelINS_13Kernel_traitsI6__halfffffjLj512ELj1ELj4ELj1ELj16ENS_18Kernel_traits_baseILj512ES2_ffffjLj128EEEEELb1ELb0ELb0ELb1EEEvNS_9FwdParamsE:
.text._ZN10layer_norm13ln_fwd_kernelINS_13Kernel_traitsI6__halfffffjLj512ELj1ELj4ELj1ELj16ENS_18Kernel_traits_baseILj512ES2_ffffjLj128EEEEELb1ELb0ELb0ELb1EEEvNS_9FwdParamsE:
        /* <DEDUP_REMOVED lines=21> */
[----:B------:R1:W5:Y:S04]  /*0150*/  LDG.E.64 R16, desc[UR8][R22.64] ;  /* 0x0000000816107981 */ /* 0x000368000c1e1b00 */
[----:B------:R1:W5:Y:S04]  /*0160*/  LDG.E.64 R14, desc[UR8][R22.64+0x100] ;  /* 0x00010008160e7981 */ /* 0x000368000c1e1b00 */
[----:B------:R1:W5:Y:S04]  /*0170*/  LDG.E.64 R6, desc[UR8][R22.64+0x200] ;  /* 0x0002000816067981 */ /* 0x000368000c1e1b00 */
[----:B------:R1:W5:Y:S01]  /*0180*/  LDG.E.64 R12, desc[UR8][R22.64+0x300] ;  /* 0x00030008160c7981 */ /* 0x000362000c1e1b00 */
[----:B0-----:R-:W-:-:S05]  /*0190*/  @P0 IMAD.WIDE.U32 R24, R61, 0x8, R24 ;  /* 0x000000083d180825 */ /* 0x001fca00078e0018 */
[----:B------:R1:W5:Y:S04]  /*01a0*/  @P0 LDG.E.64 R8, desc[UR8][R24.64] ;  /* 0x0000000818080981 */ /* 0x000368000c1e1b00 */
[----:B------:R1:W5:Y:S04]  /*01b0*/  @P0 LDG.E.64 R4, desc[UR8][R24.64+0x100] ;  /* 0x0001000818040981 */ /* 0x000368000c1e1b00 */
[----:B------:R1:W5:Y:S04]  /*01c0*/  @P0 LDG.E.64 R2, desc[UR8][R24.64+0x200] ;  /* 0x0002000818020981 */ /* 0x000368000c1e1b00 */
[----:B------:R1:W5:Y:S01]  /*01d0*/  @P0 LDG.E.64 R10, desc[UR8][R24.64+0x300] ;  /* 0x00030008180a0981 */ /* 0x000362000c1e1b00 */
        /* <DEDUP_REMOVED lines=16> */
[--C-:B-----5:R-:W-:Y:S01]  /*02e0*/  SHF.R.U64 R51, R16, 0x10, R17.reuse ;  /* 0x0000001010337819 */ /* 0x120fe20000001211 */
[C---:B------:R-:W-:Y:S01]  /*02f0*/  IMAD.HI.U32 R18, R58.reuse, -0x2daee0ad, RZ ;  /* 0xd2511f533a127827 */ /* 0x040fe200078e00ff */
[----:B------:R-:W-:Y:S01]  /*0300*/  LOP3.LUT R0, R57, UR6, R0, 0x96, !PT ;  /* 0x0000000639007c12 */ /* 0x000fe2000f8e9600 */
[----:B------:R-:W-:Y:S01]  /*0310*/  UIADD3 UR12, UPT, UPT, UR6, -0x61c88647, URZ ;  /* 0x9e3779b9060c7890 */ /* 0x000fe2000fffe0ff */
[----:B------:R-:W-:Y:S01]  /*0320*/  SHF.R.U32.HI R24, RZ, 0x10, R17 ;  /* 0x00000010ff187819 */ /* 0x000fe20000011611 */
        /* <DEDUP_REMOVED lines=28> */
[----:B------:R-:W-:Y:S01]  /*04f0*/  MOV R28, R7 ;  /* 0x00000007001c7202 */ /* 0x000fe20000000f00 */
[----:B------:R-:W-:Y:S01]  /*0500*/  UIADD3 UR23, UPT, UPT, UR7, 0x646e171e, URZ ;  /* 0x646e171e07177890 */ /* 0x000fe2000fffe0ff */
[----:B------:R-:W-:Y:S01]  /*0510*/  IMAD R21, R21, -0x326172a9, RZ ;  /* 0xcd9e8d5715157824 */ /* 0x000fe200078e02ff */
[----:B------:R-:W-:Y:S01]  /*0520*/  LOP3.LUT R19, R22, UR17, R19, 0x96, !PT ;  /* 0x0000001116137c12 */ /* 0x000fe2000f8e9613 */
[----:B------:R-:W-:Y:S01]  /*0530*/  IMAD.HI.U32 R18, R20, -0x326172a9, RZ ;  /* 0xcd9e8d5714127827 */ /* 0x000fe200078e00ff */
[----:B------:R-:W-:Y:S01]  /*0540*/  UIADD3 UR25, UPT, UPT, UR7, 0x1fd5c5a3, URZ ;  /* 0x1fd5c5a307197890 */ /* 0x000fe2000fffe0ff */
[--C-:B------:R-:W-:Y:S01]  /*0550*/  SHF.R.U64 R40, R12, 0x10, R13.reuse ;  /* 0x000000100c287819 */ /* 0x100fe2000000120d */
[----:B------:R-:W-:Y:S01]  /*0560*/  UIADD3 UR24, UPT, UPT, UR6, 0x5384540f, URZ ;  /* 0x5384540f06187890 */ /* 0x000fe2000fffe0ff */
[----:B------:R-:W-:Y:S01]  /*0570*/  IMAD R23, R0, -0x2daee0ad, RZ ;  /* 0xd2511f5300177824 */ /* 0x000fe200078e02ff */
[----:B------:R-:W-:Y:S01]  /*0580*/  LOP3.LUT R18, R21, UR16, R18, 0x96, !PT ;  /* 0x0000001015127c12 */ /* 0x000fe2000f8e9612 */
[----:B------:R-:W-:Y:S01]  /*0590*/  IMAD R21, R20, -0x326172a9, RZ ;  /* 0xcd9e8d5714157824 */ /* 0x000fe200078e02ff */
[----:B------:R-:W-:Y:S01]  /*05a0*/  UIADD3 UR26, UPT, UPT, UR6, -0xe443238, URZ ;  /* 0xf1bbcdc8061a7890 */ /* 0x000fe2000fffe0ff */
[----:B------:R-:W-:Y:S01]  /*05b0*/  IMAD.HI.U32 R0, R19, -0x326172a9, RZ ;  /* 0xcd9e8d5713007827 */ /* 0x000fe200078e00ff */
[----:B------:R-:W0:Y:S01]  /*05c0*/  LDCU.64 UR4, c[0x0][0x3e0] ;  /* 0x00007c00ff0477ac */ /* 0x000e220008000a00 */
[----:B------:R-:W-:-:S02]  /*05d0*/  SHF.R.U32.HI R41, RZ, 0x10, R13 ;  /* 0x00000010ff297819 */ /* 0x000fc4000001160d */
[----:B------:R-:W-:Y:S02]  /*05e0*/  HFMA2 R52, -RZ, RZ, 0, 0 ;  /* 0x00000000ff347431 */ /* 0x000fe400000001ff */
[----:B------:R-:W-:Y:S01]  /*05f0*/  IMAD.HI.U32 R20, R18, -0x2daee0ad, RZ ;  /* 0xd2511f5312147827 */ /* 0x000fe200078e00ff */
[----:B------:R-:W-:Y:S01]  /*0600*/  LOP3.LUT R0, R21, UR18, R0, 0x96, !PT ;  /* 0x0000001215007c12 */ /* 0x000fe2000f8e9600 */
[----:B------:R-:W-:Y:S01]  /*0610*/  UIADD3 UR27, UPT, UPT, UR7, -0x24c28bd8, URZ ;  /* 0xdb3d7428071b7890 */ /* 0x000fe2000fffe0ff */
[--C-:B------:R-:W-:Y:S01]  /*0620*/  SHF.R.U64 R42, R8, 0x10, R9.reuse ;  /* 0x00000010082a7819 */ /* 0x100fe20000001209 */
[----:B------:R-:W-:Y:S01]  /*0630*/  IMAD R21, R18, -0x2daee0ad, RZ ;  /* 0xd2511f5312157824 */ /* 0x000fe200078e02ff */
[----:B------:R-:W-:Y:S01]  /*0640*/  LOP3.LUT R20, R23, UR19, R20, 0x96, !PT ;  /* 0x0000001317147c12 */ /* 0x000fe2000f8e9614 */
[----:B------:R-:W-:Y:S01]  /*0650*/  IMAD.HI.U32 R18, R0, -0x2daee0ad, RZ ;  /* 0xd2511f5300127827 */ /* 0x000fe200078e00ff */
[----:B------:R-:W-:Y:S01]  /*0660*/  UIADD3 UR29, UPT, UPT, UR7, -0x695add53, URZ ;  /* 0x96a522ad071d7890 */ /* 0x000fe2000fffe0ff */
[----:B------:R-:W-:Y:S01]  /*0670*/  SHF.R.U32.HI R43, RZ, 0x10, R9 ;  /* 0x00000010ff2b7819 */ /* 0x000fe20000011609 */
[----:B------:R-:W-:Y:S01]  /*0680*/  UIADD3 UR28, UPT, UPT, UR6, -0x700cb87f, URZ ;  /* 0x8ff34781061c7890 */ /* 0x000fe2000fffe0ff */
[----:B------:R-:W-:Y:S01]  /*0690*/  IMAD R22, R19, -0x326172a9, RZ ;  /* 0xcd9e8d5713167824 */ /* 0x000fe200078e02ff */
[----:B------:R-:W-:Y:S01]  /*06a0*/  LOP3.LUT R18, R21, UR21, R18, 0x96, !PT ;  /* 0x0000001515127c12 */ /* 0x000fe2000f8e9612 */
[----:B------:R-:W-:Y:S01]  /*06b0*/  IMAD.HI.U32 R19, R20, -0x326172a9, RZ ;  /* 0xcd9e8d5714137827 */ /* 0x000fe200078e00ff */
[--C-:B------:R-:W-:Y:S01]  /*06c0*/  SHF.R.U64 R45, R4, 0x10, R5.reuse ;  /* 0x00000010042d7819 */ /* 0x100fe20000001205 */
[----:B------:R-:W-:Y:S01]  /*06d0*/  BSSY B0, `(.L_x_16415) ;  /* 0x0000aff000007945 */ /* 0x000fe20003800000 */
[----:B------:R-:W-:Y:S01]  /*06e0*/  SHF.R.U32.HI R44, RZ, 0x10, R5 ;  /* 0x00000010ff2c7819 */ /* 0x000fe20000011605 */
[----:B------:R-:W-:Y:S01]  /*06f0*/  IMAD R21, R20, -0x326172a9, RZ ;  /* 0xcd9e8d5714157824 */ /* 0x000fe200078e02ff */
[----:B------:R-:W-:Y:S01]  /*0700*/  LOP3.LUT R19, R22, UR20, R19, 0x96, !PT ;  /* 0x0000001416137c12 */ /* 0x000fe2000f8e9613 */
[----:B------:R-:W-:Y:S01]  /*0710*/  IMAD.HI.U32 R20, R18, -0x326172a9, RZ ;  /* 0xcd9e8d5712147827 */ /* 0x000fe200078e00ff */
[----:B------:R-:W-:Y:S01]  /*0720*/  SHF.R.U64 R22, R14, 0x10, R15 ;  /* 0x000000100e167819 */ /* 0x000fe2000000120f */
[----:B------:R-:W1:Y:S01]  /*0730*/  LDCU UR31, c[0x0][0x404] ;  /* 0x00008080ff1f77ac */ /* 0x000e620008000800 */
[----:B------:R-:W-:Y:S01]  /*0740*/  SHF.R.U64 R47, R2, 0x10, R3 ;  /* 0x00000010022f7819 */ /* 0x000fe20000001203 */
[----:B------:R-:W-:Y:S01]  /*0750*/  IMAD R23, R0, -0x2daee0ad, RZ ;  /* 0xd2511f5300177824 */ /* 0x000fe200078e02ff */
[----:B------:R-:W-:Y:S01]  /*0760*/  LOP3.LUT R20, R21, UR22, R20, 0x96, !PT ;  /* 0x0000001615147c12 */ /* 0x000fe2000f8e9614 */
[----:B------:R-:W-:Y:S01]  /*0770*/  IMAD.HI.U32 R0, R19, -0x2daee0ad, RZ ;  /* 0xd2511f5313007827 */ /* 0x000fe200078e00ff */
[----:B------:R-:W-:Y:S01]  /*0780*/  SHF.R.U32.HI R21, RZ, 0x10, R15 ;  /* 0x00000010ff157819 */ /* 0x000fe2000001160f */
[----:B------:R-:W2:Y:S01]  /*0790*/  LDCU UR32, c[0x0][0x408] ;  /* 0x00008100ff2077ac */ /* 0x000ea20008000800 */
[----:B------:R-:W-:Y:S01]  /*07a0*/  SHF.R.U32.HI R46, RZ, 0x10, R3 ;  /* 0x00000010ff2e7819 */ /* 0x000fe20000011603 */
[----:B------:R-:W-:Y:S01]  /*07b0*/  IMAD.MOV.U32 R25, RZ, RZ, R17 ;  /* 0x000000ffff197224 */ /* 0x000fe200078e0011 */
[----:B------:R-:W-:Y:S01]  /*07c0*/  LOP3.LUT R0, R23, UR23, R0, 0x96, !PT ;  /* 0x0000001717007c12 */ /* 0x000fe2000f8e9600 */
[----:B------:R-:W-:Y:S01]  /*07d0*/  IMAD R17, R18, -0x326172a9, RZ ;  /* 0xcd9e8d5712117824 */ /* 0x000fe200078e02ff */
[----:B------:R-:W-:Y:S01]  /*07e0*/  MOV R23, R14 ;  /* 0x0000000e00177202 */ /* 0x000fe20000000f00 */
[----:B------:R-:W-:Y:S01]  /*07f0*/  IMAD R19, R19, -0x2daee0ad, RZ ;  /* 0xd2511f5313137824 */ /* 0x000fe200078e02ff */
[--C-:B------:R-:W-:Y:S01]  /*0800*/  SHF.R.U64 R49, R10, 0x10, R11.reuse ;  /* 0x000000100a317819 */ /* 0x100fe2000000120b */
[----:B------:R-:W-:Y:S01]  /*0810*/  IMAD.HI.U32 R18, R20, -0x2daee0ad, RZ ;  /* 0xd2511f5314127827 */ /* 0x000fe200078e00ff */
[----:B------:R-:W-:Y:S01]  /*0820*/  SHF.R.U32.HI R48, RZ, 0x10, R11 ;  /* 0x00000010ff307819 */ /* 0x000fe2000001160b */
[----:B------:R-:W3:Y:S01]  /*0830*/  LDCU UR10, c[0x0][0x388] ;  /* 0x00007100ff0a77ac */ /* 0x000ee20008000800 */
[----:B0-----:R-:W-:Y:S01]  /*0840*/  ISETP.NE.U32.AND P1, PT, RZ, UR4, PT ;  /* 0x00000004ff007c0c */ /* 0x001fe2000bf25070 */
[----:B------:R-:W-:Y:S01]  /*0850*/  IMAD.MOV.U32 R53, RZ, RZ, R16 ;  /* 0x000000ffff357224 */ /* 0x000fe200078e0010 */
[----:B------:R-:W-:Y:S01]  /*0860*/  LOP3.LUT R18, R19, UR25, R18, 0x96, !PT ;  /* 0x0000001913127c12 */ /* 0x000fe2000f8e9612 */
[----:B------:R-:W-:Y:S01]  /*0870*/  IMAD.HI.U32 R16, R0, -0x326172a9, RZ ;  /* 0xcd9e8d5700107827 */ /* 0x000fe200078e00ff */
[----:B------:R-:W-:Y:S01]  /*0880*/  SHF.R.U32.HI R19, RZ, 0x10, R7 ;  /* 0x00000010ff137819 */ /* 0x000fe20000011607 */
[----:B------:R-:W0:Y:S01]  /*0890*/  LDCU.U8 UR30, c[0x0][0x410] ;  /* 0x00008200ff1e77ac */ /* 0x000e220008000000 */
[----:B------:R-:W-:Y:S01]  /*08a0*/  LOP3.LUT R68, R68, 0x3, RZ, 0xc0, !PT ;  /* 0x0000000344447812 */ /* 0x000fe200078ec0ff */
[----:B------:R-:W-:Y:S01]  /*08b0*/  IMAD.MOV.U32 R26, RZ, RZ, R15 ;  /* 0x000000ffff1a7224 */ /* 0x000fe200078e000f */
[----:B------:R-:W-:Y:S01]  /*08c0*/  LOP3.LUT R16, R17, UR24, R16, 0x96, !PT ;  /* 0x0000001811107c12 */ /* 0x000fe2000f8e9610 */
[----:B------:R-:W-:Y:S01]  /*08d0*/  IMAD R15, R0, -0x326172a9, RZ ;  /* 0xcd9e8d57000f7824 */ /* 0x000fe200078e02ff */
[----:B------:R-:W-:Y:S01]  /*08e0*/  ISETP.NE.AND.EX P1, PT, RZ, UR5, PT, P1 ;  /* 0x00000005ff007c0c */ /* 0x000fe2000bf25310 */
[----:B------:R-:W-:Y:S01]  /*08f0*/  IMAD.HI.U32 R0, R18, -0x326172a9, RZ ;  /* 0xcd9e8d5712007827 */ /* 0x000fe200078e00ff */
[----:B------:R-:W4:Y:S03]  /*0900*/  LDCU UR11, c[0x0][0x448] ;  /* 0x00008900ff0b77ac */ /* 0x000f260008000800 */
[----:B------:R-:W-:Y:S01]  /*0910*/  IMAD R17, R20, -0x2daee0ad, RZ ;  /* 0xd2511f5314117824 */ /* 0x000fe200078e02ff */
[----:B------:R-:W-:Y:S01]  /*0920*/  LOP3.LUT R62, R15, UR26, R0, 0x96, !PT ;  /* 0x0000001a0f3e7c12 */ /* 0x000fe2000f8e9600 */
[----:B------:R-:W-:Y:S01]  /*0930*/  IMAD.HI.U32 R14, R16, -0x2daee0ad, RZ ;  /* 0xd2511f53100e7827 */ /* 0x000fe200078e00ff */
[----:B------:R-:W-:Y:S01]  /*0940*/  SHF.R.U64 R20, R6, 0x10, R7 ;  /* 0x0000001006147819 */ /* 0x000fe20000001207 */
[----:B------:R-:W0:Y:S02]  /*0950*/  LDCU.64 UR4, c[0x0][0x3a0] ;  /* 0x00007400ff0477ac */ /* 0x000e240008000a00 */
[----:B------:R-:W-:Y:S01]  /*0960*/  IMAD R7, R16, -0x2daee0ad, RZ ;  /* 0xd2511f5310077824 */ /* 0x000fe200078e02ff */
[----:B------:R-:W-:Y:S01]  /*0970*/  LOP3.LUT R54, R17, UR27, R14, 0x96, !PT ;  /* 0x0000001b11367c12 */ /* 0x000fe2000f8e960e */
[----:B------:R-:W-:-:S04]  /*0980*/  IMAD.HI.U32 R56, R62, -0x2daee0ad, RZ ;  /* 0xd2511f533e387827 */ /* 0x000fc800078e00ff */
[----:B------:R-:W-:Y:S01]  /*0990*/  IMAD R18, R18, -0x326172a9, RZ ;  /* 0xcd9e8d5712127824 */ /* 0x000fe200078e02ff */
[----:B------:R-:W-:Y:S01]  /*09a0*/  LOP3.LUT R56, R7, UR29, R56, 0x96, !PT ;  /* 0x0000001d07387c12 */ /* 0x000fe2000f8e9638 */
[----:B------:R-:W-:-:S04]  /*09b0*/  IMAD.HI.U32 R55, R54, -0x326172a9, RZ ;  /* 0xcd9e8d5736377827 */ /* 0x000fc800078e00ff */
[----:B------:R-:W-:Y:S01]  /*09c0*/  IMAD.MOV.U32 R27, RZ, RZ, R6 ;  /* 0x000000ffff1b7224 */ /* 0x000fe200078e0006 */
[----:B------:R-:W-:Y:S01]  /*09d0*/  LOP3.LUT R55, R18, UR28, R55, 0x96, !PT ;  /* 0x0000001c12377c12 */ /* 0x000fe2000f8e9637 */
[----:B------:R-:W-:Y:S02]  /*09e0*/  IMAD.MOV.U32 R29, RZ, RZ, R12 ;  /* 0x000000ffff1d7224 */ /* 0x000fe400078e000c */
[----:B------:R-:W-:Y:S02]  /*09f0*/  IMAD.MOV.U32 R30, RZ, RZ, R13 ;  /* 0x000000ffff1e7224 */ /* 0x000fe400078e000d */
        /* <DEDUP_REMOVED lines=32> */
[----:B------:R-:W-:-:S02]  /*0c00*/  IMAD R62, R62, -0x2daee0ad, RZ ;  /* 0xd2511f533e3e7824 */ /* 0x000fc400078e02ff */
[----:B01234-:R-:W-:-:S07]  /*0c10*/  IMAD R54, R54, -0x326172a9, RZ ;  /* 0xcd9e8d5736367824 */ /* 0x01ffce00078e02ff */
.L_x_16584:
[----:B0-----:R-:W0:Y:S01]  /*0c20*/  LDC.64 R36, c[0x0][0x390] ;  /* 0x0000e400ff247b82 */ /* 0x001e220000000a00 */
[----:B------:R-:W-:Y:S02]  /*0c30*/  IMAD R20, R60, UR10, RZ ;  /* 0x0000000a3c147c24 */ /* 0x000fe4000f8e02ff */
[----:B------:R-:W-:-:S03]  /*0c40*/  IMAD.MOV.U32 R67, RZ, RZ, 0x3f800000 ;  /* 0x3f800000ff437424 */ /* 0x000fc600078e00ff */
[----:B------:R-:W-:Y:S02]  /*0c50*/  SHF.R.S32.HI R21, RZ, 0x1f, R20 ;  /* 0x0000001fff157819 */ /* 0x000fe40000011414 */
[----:B------:R-:W1:Y:S02]  /*0c60*/  @P1 LDC.64 R24, c[0x0][0x3e0] ;  /* 0x0000f800ff181b82 */ /* 0x000e640000000a00 */
[----:B------:R-:W-:-:S04]  /*0c70*/  LEA.HI R20, R21, R20, RZ, 0x2 ;  /* 0x0000001415147211 */ /* 0x000fc800078f10ff */
[----:B------:R-:W-:-:S05]  /*0c80*/  LEA.HI.SX32 R63, R20, R61, 0x1e ;  /* 0x0000003d143f7211 */ /* 0x000fca00078ff2ff */
[----:B0-----:R-:W-:-:S06]  /*0c90*/  IMAD.WIDE.U32 R20, R63, 0x10, R36 ;  /* 0x000000103f147825 */ /* 0x001fcc00078e0024 */
[----:B------:R-:W5:Y:S01]  /*0ca0*/  LDG.E.128 R20, desc[UR8][R20.64] ;  /* 0x0000000814147981 */ /* 0x000f62000c1e1d00 */
[----:B-1----:R-:W-:-:S05]  /*0cb0*/  @P1 IMAD.WIDE R24, R60, 0x4, R24 ;  /* 0x000000043c181825 */ /* 0x002fca00078e0218 */
[----:B------:R0:W5:Y:S01]  /*0cc0*/  @P1 LDG.E R67, desc[UR8][R24.64] ;  /* 0x0000000818431981 */ /* 0x000162000c1e1900 */
[----:B------:R-:W-:-:S04]  /*0cd0*/  ISETP.NE.U32.AND P0, PT, RZ, UR4, PT ;  /* 0x00000004ff007c0c */ /* 0x000fc8000bf05070 */
[----:B------:R-:W-:Y:S01]  /*0ce0*/  ISETP.NE.AND.EX P0, PT, RZ, UR5, PT, P0 ;  /* 0x00000005ff007c0c */ /* 0x000fe2000bf05300 */
[----:B------:R-:W-:-:S12]  /*0cf0*/  IMAD.MOV.U32 R64, RZ, RZ, 0x2f800000 ;  /* 0x2f800000ff407424 */ /* 0x000fd800078e00ff */
[----:B0-----:R-:W-:Y:S05]  /*0d00*/  @!P0 BRA `(.L_x_16416) ;  /* 0x0000001400108947 */ /* 0x001fea0003800000 */
        /* <DEDUP_REMOVED lines=14> */
.L_x_20193:
[----:B------:R-:W-:Y:S05]  /*0df0*/  BRX R28 -0xe00                                     (*"BRANCH_TARGETS .L_x_20194,.L_x_20195,.L_x_20196"*) ;  /* 0xfffffff01c807949 */ /* 0x000fea000383ffff */
.L_x_20196:
[----:B------:R-:W-:Y:S01]  /*0e00*/  VIADD R28, R68, 0x1 ;  /* 0x00000001441c7836 */ /* 0x000fe20000000000 */
[----:B------:R-:W-:Y:S01]  /*0e10*/  MOV R74, R62 ;  /* 0x0000003e004a7202 */ /* 0x000fe20000000f00 */
[----:B------:R-:W-:Y:S01]  /*0e20*/  IMAD.MOV.U32 R29, RZ, RZ, R55 ;  /* 0x000000ffff1d7224 */ /* 0x000fe200078e0037 */
[----:B------:R-:W-:Y:S06]  /*0e30*/  BRA `(.L_x_16418) ;  /* 0x0000000000ec7947 */ /* 0x000fec0003800000 */
.L_x_20194:
[----:B------:R-:W-:Y:S01]  /*0e40*/  IMAD.MOV.U32 R74, RZ, RZ, R62 ;  /* 0x000000ffff4a7224 */ /* 0x000fe200078e003e */
[----:B------:R-:W-:Y:S01]  /*0e50*/  MOV R28, 0x3 ;  /* 0x00000003001c7802 */ /* 0x000fe20000000f00 */
[----:B------:R-:W-:Y:S01]  /*0e60*/  IMAD.MOV.U32 R29, RZ, RZ, R56 ;  /* 0x000000ffff1d7224 */ /* 0x000fe200078e0038 */
[----:B------:R-:W-:Y:S06]  /*0e70*/  BRA `(.L_x_16418) ;  /* 0x0000000000dc7947 */ /* 0x000fec0003800000 */
.L_x_20195:
        /* <DEDUP_REMOVED lines=13> */
.L_x_16420:
[----:B------:R-:W-:Y:S05]  /*0f50*/  BSYNC.RECONVERGENT B2 ;  /* 0x0000000000027941 */ /* 0x000fea0003800200 */
.L_x_16419:
        /* <DEDUP_REMOVED lines=41> */
.L_x_16418:
[----:B------:R-:W-:Y:S05]  /*11f0*/  BSYNC.RECONVERGENT B1 ;  /* 0x0000000000017941 */ /* 0x000fea0003800200 */
.L_x_16417:
[----:B------:R-:W-:Y:S01]  /*1200*/  I2FP.F32.U32 R29, R29 ;  /* 0x0000001d001d7245 */ /* 0x000fe20000201000 */
[----:B-----5:R-:W-:Y:S01]  /*1210*/  FMUL.FTZ R20, R20, R67 ;  /* 0x0000004314147220 */ /* 0x020fe20000410000 */
[----:B------:R-:W-:Y:S01]  /*1220*/  IMAD.U32 R65, RZ, RZ, UR32 ;  /* 0x00000020ff417e24 */ /* 0x000fe2000f8e00ff */
[----:B------:R-:W-:Y:S01]  /*1230*/  ISETP.NE.AND P3, PT, R28, 0x1, PT ;  /* 0x000000011c00780c */ /* 0x000fe20003f65270 */
[----:B------:R-:W-:Y:S01]  /*1240*/  BSSY.RECONVERGENT B1, `(.L_x_16421) ;  /* 0x000004b000017945 */ /* 0x000fe20003800200 */
[----:B------:R-:W-:Y:S01]  /*1250*/  FFMA.FTZ R29, R29, R64, 1.1641532182693481445e-10 ;  /* 0x2f0000001d1d7423 */ /* 0x000fe20000010040 */
[----:B------:R-:W-:Y:S01]  /*1260*/  MOV R66, UR31 ;  /* 0x0000001f00427c02 */ /* 0x000fe20008000f00 */
[----:B------:R-:W-:Y:S01]  /*1270*/  FMUL.FTZ R20, R20, R65 ;  /* 0x0000004114147220 */ /* 0x000fe20000410000 */
[----:B------:R-:W-:Y:S02]  /*1280*/  IMAD.MOV.U32 R30, RZ, RZ, 0x2 ;  /* 0x00000002ff1e7424 */ /* 0x000fe400078e00ff */
        /* <DEDUP_REMOVED lines=14> */
.L_x_16423:
        /* <DEDUP_REMOVED lines=13> */
.L_x_16425:
[----:B------:R-:W-:Y:S05]  /*1440*/  BSYNC.RECONVERGENT B2 ;  /* 0x0000000000027941 */ /* 0x000fea0003800200 */
.L_x_16424:
        /* <DEDUP_REMOVED lines=42> */
.L_x_16422:
[----:B------:R-:W-:Y:S05]  /*16f0*/  BSYNC.RECONVERGENT B1 ;  /* 0x0000000000017941 */ /* 0x000fea0003800200 */
.L_x_16421:
[----:B------:R-:W-:Y:S01]  /*1700*/  I2FP.F32.U32 R29, R24 ;  /* 0x00000018001d7245 */ /* 0x000fe20000201000 */
[----:B------:R-:W-:Y:S01]  /*1710*/  FMUL.FTZ R24, R21, R67 ;  /* 0x0000004315187220 */ /* 0x000fe20000410000 */
[----:B------:R-:W-:Y:S01]  /*1720*/  ISETP.NE.AND P4, PT, R30, 0x1, PT ;  /* 0x000000011e00780c */ /* 0x000fe20003f85270 */
[----:B------:R-:W-:Y:S02]  /*1730*/  BSSY.RECONVERGENT B1, `(.L_x_16426) ;  /* 0x000004a000017945 */ /* 0x000fe40003800200 */
[----:B------:R-:W-:Y:S01]  /*1740*/  FFMA.FTZ R29, R29, R64, 1.1641532182693481445e-10 ;  /* 0x2f0000001d1d7423 */ /* 0x000fe20000010040 */
[----:B------:R-:W-:-:S04]  /*1750*/  FMUL.FTZ R24, R24, R65 ;  /* 0x0000004118187220 */ /* 0x000fc80000410000 */
        /* <DEDUP_REMOVED lines=15> */
.L_x_16428:
        /* <DEDUP_REMOVED lines=13> */
.L_x_16430:
[----:B------:R-:W-:Y:S05]  /*1920*/  BSYNC.RECONVERGENT B2 ;  /* 0x0000000000027941 */ /* 0x000fea0003800200 */
.L_x_16429:
        /* <DEDUP_REMOVED lines=42> */
.L_x_16427:
[----:B------:R-:W-:Y:S05]  /*1bd0*/  BSYNC.RECONVERGENT B1 ;  /* 0x0000000000017941 */ /* 0x000fea0003800200 */
.L_x_16426:
        /* <DEDUP_REMOVED lines=21> */
.L_x_16433:
        /* <DEDUP_REMOVED lines=13> */
.L_x_16435:
[----:B------:R-:W-:Y:S05]  /*1e00*/  BSYNC.RECONVERGENT B2 ;  /* 0x0000000000027941 */ /* 0x000fea0003800200 */
.L_x_16434:
        /* <DEDUP_REMOVED lines=42> */
.L_x_16432:
[----:B------:R-:W-:Y:S05]  /*20b0*/  BSYNC.RECONVERGENT B1 ;  /* 0x0000000000017941 */ /* 0x000fea0003800200 */
.L_x_16431:
        /* <DEDUP_REMOVED lines=9> */
.L_x_16416:
        /* <DEDUP_REMOVED lines=16> */
.L_x_16439:
        /* <DEDUP_REMOVED lines=13> */
.L_x_16441:
[----:B------:R-:W-:Y:S05]  /*2320*/  BSYNC.RECONVERGENT B2 ;  /* 0x0000000000027941 */ /* 0x000fea0003800200 */
.L_x_16440:
        /* <DEDUP_REMOVED lines=41> */
.L_x_16438:
[----:B------:R-:W-:Y:S05]  /*25c0*/  BSYNC.RECONVERGENT B1 ;  /* 0x0000000000017941 */ /* 0x000fea0003800200 */
.L_x_16437:
[----:B------:R-:W-:Y:S01]  /*25d0*/  ISETP.NE.AND P3, PT, R26, 0x1, PT ;  /* 0x000000011a00780c */ /* 0x000fe20003f65270 */
[----:B------:R-:W-:Y:S01]  /*25e0*/  IMAD.U32 R65, RZ, RZ, UR32 ;  /* 0x00000020ff417e24 */ /* 0x000fe2000f8e00ff */
[----:B------:R-:W-:Y:S01]  /*25f0*/  I2FP.F32.U32 R25, R24 ;  /* 0x0000001800197245 */ /* 0x000fe20000201000 */
[----:B-----5:R-:W-:Y:S01]  /*2600*/  FMUL.FTZ R24, R20, R67 ;  /* 0x0000004314187220 */ /* 0x020fe20000410000 */
[----:B------:R-:W-:Y:S01]  /*2610*/  MOV R66, UR31 ;  /* 0x0000001f00427c02 */ /* 0x000fe20008000f00 */
[----:B------:R-:W-:Y:S01]  /*2620*/  BSSY.RECONVERGENT B1, `(.L_x_16442) ;  /* 0x0000047000017945 */ /* 0x000fe20003800200 */
        /* <DEDUP_REMOVED lines=14> */
.L_x_16444:
        /* <DEDUP_REMOVED lines=13> */
.L_x_16446:
[----:B------:R-:W-:Y:S05]  /*27e0*/  BSYNC.RECONVERGENT B2 ;  /* 0x0000000000027941 */ /* 0x000fea0003800200 */
.L_x_16445:
        /* <DEDUP_REMOVED lines=42> */
.L_x_16443:
[----:B------:R-:W-:Y:S05]  /*2a90*/  BSYNC.RECONVERGENT B1 ;  /* 0x0000000000017941 */ /* 0x000fea0003800200 */
.L_x_16442:
        /* <DEDUP_REMOVED lines=18> */
.L_x_16449:
        /* <DEDUP_REMOVED lines=13> */
.L_x_16451:
[----:B------:R-:W-:Y:S05]  /*2c90*/  BSYNC.RECONVERGENT B2 ;  /* 0x0000000000027941 */ /* 0x000fea0003800200 */
.L_x_16450:
        /* <DEDUP_REMOVED lines=42> */
.L_x_16448:
[----:B------:R-:W-:Y:S05]  /*2f40*/  BSYNC.RECONVERGENT B1 ;  /* 0x0000000000017941 */ /* 0x000fea0003800200 */
.L_x_16447:
        /* <DEDUP_REMOVED lines=18> */
.L_x_16454:
        /* <DEDUP_REMOVED lines=13> */
.L_x_16456:
[----:B------:R-:W-:Y:S05]  /*3140*/  BSYNC.RECONVERGENT B2 ;  /* 0x0000000000027941 */ /* 0x000fea0003800200 */
.L_x_16455:
        /* <DEDUP_REMOVED lines=42> */
.L_x_16453:
[----:B------:R-:W-:Y:S05]  /*33f0*/  BSYNC.RECONVERGENT B1 ;  /* 0x0000000000017941 */ /* 0x000fea0003800200 */
.L_x_16452:
        /* <DEDUP_REMOVED lines=10> */
.L_x_16436:
[----:B------:R-:W0:Y:S01]  /*34a0*/  LDC.64 R72, c[0x0][0x3a8] ;  /* 0x0000ea00ff487b82 */ /* 0x000e220000000a00 */
[----:B------:R-:W-:Y:S02]  /*34b0*/  SEL R24, RZ, 0x1000000, !P5 ;  /* 0x01000000ff187807 */ /* 0x000fe40006800000 */
[----:B------:R-:W-:Y:S02]  /*34c0*/  SEL R25, RZ, 0x10000, !P4 ;  /* 0x00010000ff197807 */ /* 0x000fe40006000000 */
[----:B------:R-:W-:Y:S02]  /*34d0*/  SEL R26, RZ, 0x100, !P3 ;  /* 0x00000100ff1a7807 */ /* 0x000fe40005800000 */
[----:B------:R-:W-:Y:S01]  /*34e0*/  IADD3 R69, PT, PT, R63, 0x20, RZ ;  /* 0x000000203f457810 */ /* 0x000fe20007ffe0ff */
[----:B------:R-:W1:Y:S01]  /*34f0*/  LDC.64 R70, c[0x0][0x3b0] ;  /* 0x0000ec00ff467b82 */ /* 0x000e620000000a00 */
[----:B------:R-:W-:Y:S02]  /*3500*/  IADD3 R24, PT, PT, R26, R24, R25 ;  /* 0x000000181a187210 */ /* 0x000fe40007ffe019 */
[----:B------:R-:W-:-:S05]  /*3510*/  SEL R25, RZ, 0x1, !P2 ;  /* 0x00000001ff197807 */ /* 0x000fca0005000000 */
[----:B------:R-:W-:Y:S02]  /*3520*/  IMAD.IADD R33, R24, 0x1, R25 ;  /* 0x0000000118217824 */ /* 0x000fe400078e0219 */
[----:B------:R-:W-:-:S04]  /*3530*/  IMAD.WIDE.U32 R24, R69, 0x10, R36 ;  /* 0x0000001045187825 */ /* 0x000fc800078e0024 */
[----:B0-----:R-:W-:-:S05]  /*3540*/  IMAD.WIDE.U32 R30, R63, 0x10, R72 ;  /* 0x000000103f1e7825 */ /* 0x001fca00078e0048 */
[----:B------:R0:W-:Y:S01]  /*3550*/  STG.E.128 desc[UR8][R30.64], R20 ;  /* 0x000000141e007986 */ /* 0x0001e2000c101d08 */
[----:B-1----:R-:W-:-:S05]  /*3560*/  IMAD.WIDE.U32 R28, R63, 0x4, R70 ;  /* 0x000000043f1c7825 */ /* 0x002fca00078e0046 */
[----:B------:R0:W-:Y:S04]  /*3570*/  STG.E desc[UR8][R28.64], R33 ;  /* 0x000000211c007986 */ /* 0x0001e8000c101908 */
[----:B------:R-:W5:Y:S01]  /*3580*/  LDG.E.128 R24, desc[UR8][R24.64] ;  /* 0x0000000818187981 */ /* 0x000f62000c1e1d00 */
[----:B------:R-:W-:Y:S05]  /*3590*/  @!P0 BRA `(.L_x_16457) ;  /* 0x0000001000fc8947 */ /* 0x000fea0003800000 */
        /* <DEDUP_REMOVED lines=19> */
.L_x_16460:
        /* <DEDUP_REMOVED lines=13> */
.L_x_16462:
[----:B------:R-:W-:Y:S05]  /*37a0*/  BSYNC.RECONVERGENT B2 ;  /* 0x0000000000027941 */ /* 0x000fea0003800200 */
.L_x_16461:
        /* <DEDUP_REMOVED lines=42> */
.L_x_16459:
[----:B------:R-:W-:Y:S05]  /*3a50*/  BSYNC.RECONVERGENT B1 ;  /* 0x0000000000017941 */ /* 0x000fea0003800200 */
.L_x_16458:
[----:B------:R-:W-:Y:S01]  /*3a60*/  I2FP.F32.U32 R35, R34 ;  /* 0x0000002200237245 */ /* 0x000fe20000201000 */
[----:B-----5:R-:W-:Y:S01]  /*3a70*/  FMUL.FTZ R24, R24, R67 ;  /* 0x0000004318187220 */ /* 0x020fe20000410000 */
        /* <DEDUP_REMOVED lines=19> */
.L_x_16465:
        /* <DEDUP_REMOVED lines=13> */
.L_x_16467:
[----:B------:R-:W-:Y:S05]  /*3c80*/  BSYNC.RECONVERGENT B2 ;  /* 0x0000000000027941 */ /* 0x000fea0003800200 */
.L_x_16466:
        /* <DEDUP_REMOVED lines=42> */
.L_x_16464:
[----:B------:R-:W-:Y:S05]  /*3f30*/  BSYNC.RECONVERGENT B1 ;  /* 0x0000000000017941 */ /* 0x000fea0003800200 */
.L_x_16463:
        /* <DEDUP_REMOVED lines=21> */
.L_x_16470:
        /* <DEDUP_REMOVED lines=13> */
.L_x_16472:
[----:B------:R-:W-:Y:S05]  /*4160*/  BSYNC.RECONVERGENT B2 ;  /* 0x0000000000027941 */ /* 0x000fea0003800200 */
.L_x_16471:
        /* <DEDUP_REMOVED lines=42> */
.L_x_16469:
[----:B------:R-:W-:Y:S05]  /*4410*/  BSYNC.RECONVERGENT B1 ;  /* 0x0000000000017941 */ /* 0x000fea0003800200 */
.L_x_16468:
        /* <DEDUP_REMOVED lines=21> */
.L_x_16475:
        /* <DEDUP_REMOVED lines=13> */
.L_x_16477:
[----:B------:R-:W-:Y:S05]  /*4640*/  BSYNC.RECONVERGENT B2 ;  /* 0x0000000000027941 */ /* 0x000fea0003800200 */
.L_x_16476:
        /* <DEDUP_REMOVED lines=42> */
.L_x_16474:
[----:B------:R-:W-:Y:S05]  /*48f0*/  BSYNC.RECONVERGENT B1 ;  /* 0x0000000000017941 */ /* 0x000fea0003800200 */
.L_x_16473:
        /* <DEDUP_REMOVED lines=9> */
.L_x_16457:
        /* <DEDUP_REMOVED lines=16> */
.L_x_16481:
        /* <DEDUP_REMOVED lines=13> */
.L_x_16483:
[----:B------:R-:W-:Y:S05]  /*4b60*/  BSYNC.RECONVERGENT B2 ;  /* 0x0000000000027941 */ /* 0x000fea0003800200 */
.L_x_16482:
        /* <DEDUP_REMOVED lines=42> */
.L_x_16480:
[----:B------:R-:W-:Y:S05]  /*4e10*/  BSYNC.RECONVERGENT B1 ;  /* 0x0000000000017941 */ /* 0x000fea0003800200 */
.L_x_16479:
[----:B------:R-:W-:Y:S01]  /*4e20*/  ISETP.NE.AND P3, PT, R30, 0x1, PT ;  /* 0x000000011e00780c */ /* 0x000fe20003f65270 */
[----:B-----5:R-:W-:Y:S01]  /*4e30*/  FMUL.FTZ R34, R24, R67 ;  /* 0x0000004318227220 */ /* 0x020fe20000410000 */
        /* <DEDUP_REMOVED lines=16> */
.L_x_16486:
        /* <DEDUP_REMOVED lines=13> */
.L_x_16488:
[----:B------:R-:W-:Y:S05]  /*5010*/  BSYNC.RECONVERGENT B2 ;  /* 0x0000000000027941 */ /* 0x000fea0003800200 */
.L_x_16487:
        /* <DEDUP_REMOVED lines=42> */
.L_x_16485:
[----:B------:R-:W-:Y:S05]  /*52c0*/  BSYNC.RECONVERGENT B1 ;  /* 0x0000000000017941 */ /* 0x000fea0003800200 */
.L_x_16484:
[----:B------:R-:W-:Y:S01]  /*52d0*/  ISETP.NE.AND P4, PT, R28, 0x1, PT ;  /* 0x000000011c00780c */ /* 0x000fe20003f85270 */
[----:B------:R-:W-:Y:S01]  /*52e0*/  BSSY.RECONVERGENT B1, `(.L_x_16489) ;  /* 0x0000049000017945 */ /* 0x000fe20003800200 */
[----:B------:R-:W-:Y:S01]  /*52f0*/  I2FP.F32.U32 R29, R24 ;  /* 0x00000018001d7245 */ /* 0x000fe20000201000 */
[----:B------:R-:W-:Y:S01]  /*5300*/  FMUL.FTZ R24, R25, R67 ;  /* 0x0000004319187220 */ /* 0x000fe20000410000 */
[----:B------:R-:W-:-:S03]  /*5310*/  IMAD.MOV.U32 R25, RZ, RZ, R54 ;  /* 0x000000ffff197224 */ /* 0x000fc600078e0036 */
[----:B------:R-:W-:Y:S01]  /*5320*/  FFMA.FTZ R29, R29, R64, 1.1641532182693481445e-10 ;  /* 0x2f0000001d1d7423 */ /* 0x000fe20000010040 */
[----:B------:R-:W-:-:S04]  /*5330*/  FMUL.FTZ R35, R24, R65 ;  /* 0x0000004118237220 */ /* 0x000fc80000410000 */
[----:B------:R-:W-:Y:S01]  /*5340*/  FSETP.LE.FTZ.AND P3, PT, R29, R66, PT ;  /* 0x000000421d00720b */ /* 0x000fe20003f73000 */
[----:B------:R-:W-:Y:S01]  /*5350*/  HFMA2 R29, -RZ, RZ, 0, 1.1920928955078125e-07 ;  /* 0x00000002ff1d7431 */ /* 0x000fe200000001ff */
        /* <DEDUP_REMOVED lines=9> */
.L_x_16491:
        /* <DEDUP_REMOVED lines=13> */
.L_x_16493:
[----:B------:R-:W-:Y:S05]  /*54c0*/  BSYNC.RECONVERGENT B2 ;  /* 0x0000000000027941 */ /* 0x000fea0003800200 */
.L_x_16492:
        /* <DEDUP_REMOVED lines=42> */
.L_x_16490:
[----:B------:R-:W-:Y:S05]  /*5770*/  BSYNC.RECONVERGENT B1 ;  /* 0x0000000000017941 */ /* 0x000fea0003800200 */
.L_x_16489:
        /* <DEDUP_REMOVED lines=18> */
.L_x_16496:
        /* <DEDUP_REMOVED lines=13> */
.L_x_16498:
[----:B------:R-:W-:Y:S05]  /*5970*/  BSYNC.RECONVERGENT B2 ;  /* 0x0000000000027941 */ /* 0x000fea0003800200 */
.L_x_16497:
        /* <DEDUP_REMOVED lines=42> */
.L_x_16495:
[----:B------:R-:W-:Y:S05]  /*5c20*/  BSYNC.RECONVERGENT B1 ;  /* 0x0000000000017941 */ /* 0x000fea0003800200 */
.L_x_16494:
        /* <DEDUP_REMOVED lines=10> */
.L_x_16478:
[----:B------:R-:W-:Y:S01]  /*5cd0*/  SEL R28, RZ, 0x1000000, !P5 ;  /* 0x01000000ff1c7807 */ /* 0x000fe20006800000 */
[C---:B------:R-:W-:Y:S01]  /*5ce0*/  IMAD.WIDE.U32 R34, R69.reuse, 0x10, R72 ;  /* 0x0000001045227825 */ /* 0x040fe200078e0048 */
[----:B------:R-:W-:Y:S02]  /*5cf0*/  SEL R29, RZ, 0x10000, !P4 ;  /* 0x00010000ff1d7807 */ /* 0x000fe40006000000 */
[----:B------:R-:W-:Y:S01]  /*5d00*/  SEL R30, RZ, 0x100, !P3 ;  /* 0x00000100ff1e7807 */ /* 0x000fe20005800000 */
[----:B------:R-:W-:Y:S01]  /*5d10*/  IMAD.WIDE.U32 R32, R69, 0x4, R70 ;  /* 0x0000000445207825 */ /* 0x000fe200078e0046 */
[----:B------:R-:W-:Y:S01]  /*5d20*/  SEL R31, RZ, 0x1, !P2 ;  /* 0x00000001ff1f7807 */ /* 0x000fe20005000000 */
[----:B------:R0:W-:Y:S01]  /*5d30*/  STG.E.128 desc[UR8][R34.64], R24 ;  /* 0x0000001822007986 */ /* 0x0001e2000c101d08 */
[----:B------:R-:W-:Y:S02]  /*5d40*/  IADD3 R28, PT, PT, R30, R28, R29 ;  /* 0x0000001c1e1c7210 */ /* 0x000fe40007ffe01d */
[----:B------:R-:W-:-:S03]  /*5d50*/  IADD3 R79, PT, PT, R63, 0x40, RZ ;  /* 0x000000403f4f7810 */ /* 0x000fc60007ffe0ff */
[----:B------:R-:W-:Y:S02]  /*5d60*/  IMAD.IADD R39, R28, 0x1, R31 ;  /* 0x000000011c277824 */ /* 0x000fe400078e021f */
[----:B------:R-:W-:-:S03]  /*5d70*/  IMAD.WIDE.U32 R28, R79, 0x10, R36 ;  /* 0x000000104f1c7825 */ /* 0x000fc600078e0024 */
        /* <DEDUP_REMOVED lines=22> */
.L_x_16502:
        /* <DEDUP_REMOVED lines=13> */
.L_x_16504:
[----:B------:R-:W-:Y:S05]  /*5fb0*/  BSYNC.RECONVERGENT B2 ;  /* 0x0000000000027941 */ /* 0x000fea0003800200 */
.L_x_16503:
        /* <DEDUP_REMOVED lines=42> */
.L_x_16501:
[----:B------:R-:W-:Y:S05]  /*6260*/  BSYNC.RECONVERGENT B1 ;  /* 0x0000000000017941 */ /* 0x000fea0003800200 */
.L_x_16500:
        /* <DEDUP_REMOVED lines=21> */
.L_x_16507:
        /* <DEDUP_REMOVED lines=13> */
.L_x_16509:
[----:B------:R-:W-:Y:S05]  /*6490*/  BSYNC.RECONVERGENT B2 ;  /* 0x0000000000027941 */ /* 0x000fea0003800200 */
.L_x_16508:
        /* <DEDUP_REMOVED lines=42> */
.L_x_16506:
[----:B------:R-:W-:Y:S05]  /*6740*/  BSYNC.RECONVERGENT B1 ;  /* 0x0000000000017941 */ /* 0x000fea0003800200 */
.L_x_16505:
        /* <DEDUP_REMOVED lines=21> */
.L_x_16512:
        /* <DEDUP_REMOVED lines=13> */
.L_x_16514:
[----:B------:R-:W-:Y:S05]  /*6970*/  BSYNC.RECONVERGENT B2 ;  /* 0x0000000000027941 */ /* 0x000fea0003800200 */
.L_x_16513:
        /* <DEDUP_REMOVED lines=42> */
.L_x_16511:
[----:B------:R-:W-:Y:S05]  /*6c20*/  BSYNC.RECONVERGENT B1 ;  /* 0x0000000000017941 */ /* 0x000fea0003800200 */
.L_x_16510:
        /* <DEDUP_REMOVED lines=21> */
.L_x_16517:
        /* <DEDUP_REMOVED lines=13> */
.L_x_16519:
[----:B------:R-:W-:Y:S05]  /*6e50*/  BSYNC.RECONVERGENT B2 ;  /* 0x0000000000027941 */ /* 0x000fea0003800200 */
.L_x_16518:
        /* <DEDUP_REMOVED lines=42> */
.L_x_16516:
[----:B------:R-:W-:Y:S05]  /*7100*/  BSYNC.RECONVERGENT B1 ;  /* 0x0000000000017941 */ /* 0x000fea0003800200 */
.L_x_16515:
        /* <DEDUP_REMOVED lines=9> */
.L_x_16499:
        /* <DEDUP_REMOVED lines=16> */
.L_x_16523:
        /* <DEDUP_REMOVED lines=13> */
.L_x_16525:
[----:B------:R-:W-:Y:S05]  /*7370*/  BSYNC.RECONVERGENT B2 ;  /* 0x0000000000027941 */ /* 0x000fea0003800200 */
.L_x_16524:
        /* <DEDUP_REMOVED lines=42> */
.L_x_16522:
[----:B------:R-:W-:Y:S05]  /*7620*/  BSYNC.RECONVERGENT B1 ;  /* 0x0000000000017941 */ /* 0x000fea0003800200 */
.L_x_16521:
        /* <DEDUP_REMOVED lines=18> */
.L_x_16528:
        /* <DEDUP_REMOVED lines=13> */
.L_x_16530:
[----:B------:R-:W-:Y:S05]  /*7820*/  BSYNC.RECONVERGENT B2 ;  /* 0x0000000000027941 */ /* 0x000fea0003800200 */
.L_x_16529:
        /* <DEDUP_REMOVED lines=42> */
.L_x_16527:
[----:B------:R-:W-:Y:S05]  /*7ad0*/  BSYNC.RECONVERGENT B1 ;  /* 0x0000000000017941 */ /* 0x000fea0003800200 */
.L_x_16526:
        /* <DEDUP_REMOVED lines=18> */
.L_x_16533:
        /* <DEDUP_REMOVED lines=13> */
.L_x_16535:
[----:B------:R-:W-:Y:S05]  /*7cd0*/  BSYNC.RECONVERGENT B2 ;  /* 0x0000000000027941 */ /* 0x000fea0003800200 */
.L_x_16534:
        /* <DEDUP_REMOVED lines=42> */
.L_x_16532:
[----:B------:R-:W-:Y:S05]  /*7f80*/  BSYNC.RECONVERGENT B1 ;  /* 0x0000000000017941 */ /* 0x000fea0003800200 */
.L_x_16531:
        /* <DEDUP_REMOVED lines=18> */
.L_x_16538:
        /* <DEDUP_REMOVED lines=13> */
.L_x_16540:
[----:B------:R-:W-:Y:S05]  /*8180*/  BSYNC.RECONVERGENT B2 ;  /* 0x0000000000027941 */ /* 0x000fea0003800200 */
.L_x_16539:
        /* <DEDUP_REMOVED lines=42> */
.L_x_16537:
[----:B------:R-:W-:Y:S05]  /*8430*/  BSYNC.RECONVERGENT B1 ;  /* 0x0000000000017941 */ /* 0x000fea0003800200 */
.L_x_16536:
        /* <DEDUP_REMOVED lines=10> */
.L_x_16520:
        /* <DEDUP_REMOVED lines=14> */
[----:B------:R-:W1:Y:S02]  /*85c0*/  LDC.64 R36, c[0x0][0x3a0] ;  /* 0x0000e800ff247b82 */ /* 0x000e640000000a00 */
[----:B-1----:R-:W-:-:S06]  /*85d0*/  IMAD.WIDE.U32 R36, R83, 0x10, R36 ;  /* 0x0000001053247825 */ /* 0x002fcc00078e0024 */
[----:B0-----:R-:W5:Y:S01]  /*85e0*/  LDG.E.128 R36, desc[UR8][R36.64] ;  /* 0x0000000824247981 */ /* 0x001f62000c1e1d00 */
        /* <DEDUP_REMOVED lines=16> */
.L_x_16544:
        /* <DEDUP_REMOVED lines=13> */
.L_x_16546:
[----:B------:R-:W-:Y:S05]  /*87c0*/  BSYNC.RECONVERGENT B2 ;  /* 0x0000000000027941 */ /* 0x000fea0003800200 */
.L_x_16545:
        /* <DEDUP_REMOVED lines=42> */
.L_x_16543:
[----:B------:R-:W-:Y:S05]  /*8a70*/  BSYNC.RECONVERGENT B1 ;  /* 0x0000000000017941 */ /* 0x000fea0003800200 */
.L_x_16542:
        /* <DEDUP_REMOVED lines=21> */
.L_x_16549:
        /* <DEDUP_REMOVED lines=13> */
.L_x_16551:
[----:B------:R-:W-:Y:S05]  /*8ca0*/  BSYNC.RECONVERGENT B2 ;  /* 0x0000000000027941 */ /* 0x000fea0003800200 */
.L_x_16550:
        /* <DEDUP_REMOVED lines=42> */
.L_x_16548:
[----:B------:R-:W-:Y:S05]  /*8f50*/  BSYNC.RECONVERGENT B1 ;  /* 0x0000000000017941 */ /* 0x000fea0003800200 */
.L_x_16547:
[----:B------:R-:W-:Y:S01]  /*8f60*/  I2FP.F32.U32 R75, R32 ;  /* 0x00000020004b7245 */ /* 0x000fe20000201000 */
[----:B------:R-:W-:Y:S01]  /*8f70*/  FMUL.FTZ R32, R33, R67 ;  /* 0x0000004321207220 */ /* 0x000fe20000410000 */
[----:B------:R-:W-:Y:S01]  /*8f80*/  ISETP.NE.AND P3, PT, R68, 0x1, PT ;  /* 0x000000014400780c */ /* 0x000fe20003f65270 */
[----:B------:R-:W-:Y:S01]  /*8f90*/  BSSY.RECONVERGENT B1, `(.L_x_16552) ;  /* 0x000004a000017945 */ /* 0x000fe20003800200 */
[----:B------:R-:W-:Y:S01]  /*8fa0*/  MOV R33, R54 ;  /* 0x0000003600217202 */ /* 0x000fe20000000f00 */
[----:B------:R-:W-:Y:S01]  /*8fb0*/  FFMA.FTZ R75, R75, R64, 1.1641532182693481445e-10 ;  /* 0x2f0000004b4b7423 */ /* 0x000fe20000010040 */
[----:B------:R-:W-:-:S04]  /*8fc0*/  FMUL.FTZ R32, R32, R65 ;  /* 0x0000004120207220 */ /* 0x000fc80000410000 */
        /* <DEDUP_REMOVED lines=14> */
.L_x_16554:
        /* <DEDUP_REMOVED lines=13> */
.L_x_16556:
[----:B------:R-:W-:Y:S05]  /*9180*/  BSYNC.RECONVERGENT B2 ;  /* 0x0000000000027941 */ /* 0x000fea0003800200 */
.L_x_16555:
        /* <DEDUP_REMOVED lines=42> */
.L_x_16553:
[----:B------:R-:W-:Y:S05]  /*9430*/  BSYNC.RECONVERGENT B1 ;  /* 0x0000000000017941 */ /* 0x000fea0003800200 */
.L_x_16552:
        /* <DEDUP_REMOVED lines=21> */
.L_x_16559:
        /* <DEDUP_REMOVED lines=13> */
.L_x_16561:
[----:B------:R-:W-:Y:S05]  /*9660*/  BSYNC.RECONVERGENT B2 ;  /* 0x0000000000027941 */ /* 0x000fea0003800200 */
.L_x_16560:
        /* <DEDUP_REMOVED lines=42> */
.L_x_16558:
[----:B------:R-:W-:Y:S05]  /*9910*/  BSYNC.RECONVERGENT B1 ;  /* 0x0000000000017941 */ /* 0x000fea0003800200 */
.L_x_16557:
        /* <DEDUP_REMOVED lines=9> */
.L_x_16541:
        /* <DEDUP_REMOVED lines=16> */
.L_x_16565:
        /* <DEDUP_REMOVED lines=13> */
.L_x_16567:
[----:B------:R-:W-:Y:S05]  /*9b80*/  BSYNC.RECONVERGENT B2 ;  /* 0x0000000000027941 */ /* 0x000fea0003800200 */
.L_x_16566:
        /* <DEDUP_REMOVED lines=42> */
.L_x_16564:
[----:B------:R-:W-:Y:S05]  /*9e30*/  BSYNC.RECONVERGENT B1 ;  /* 0x0000000000017941 */ /* 0x000fea0003800200 */
.L_x_16563:
        /* <DEDUP_REMOVED lines=18> */
.L_x_16570:
        /* <DEDUP_REMOVED lines=13> */
.L_x_16572:
[----:B------:R-:W-:Y:S05]  /*a030*/  BSYNC.RECONVERGENT B2 ;  /* 0x0000000000027941 */ /* 0x000fea0003800200 */
.L_x_16571:
        /* <DEDUP_REMOVED lines=42> */
.L_x_16569:
[----:B------:R-:W-:Y:S05]  /*a2e0*/  BSYNC.RECONVERGENT B1 ;  /* 0x0000000000017941 */ /* 0x000fea0003800200 */
.L_x_16568:
        /* <DEDUP_REMOVED lines=18> */
.L_x_16575:
        /* <DEDUP_REMOVED lines=13> */
.L_x_16577:
[----:B------:R-:W-:Y:S05]  /*a4e0*/  BSYNC.RECONVERGENT B2 ;  /* 0x0000000000027941 */ /* 0x000fea0003800200 */
.L_x_16576:
        /* <DEDUP_REMOVED lines=42> */
.L_x_16574:
[----:B------:R-:W-:Y:S05]  /*a790*/  BSYNC.RECONVERGENT B1 ;  /* 0x0000000000017941 */ /* 0x000fea0003800200 */
.L_x_16573:
        /* <DEDUP_REMOVED lines=18> */
.L_x_16580:
        /* <DEDUP_REMOVED lines=13> */
.L_x_16582:
[----:B------:R-:W-:Y:S05]  /*a990*/  BSYNC.RECONVERGENT B2 ;  /* 0x0000000000027941 */ /* 0x000fea0003800200 */
.L_x_16581:
        /* <DEDUP_REMOVED lines=42> */
.L_x_16579:
[----:B------:R-:W-:Y:S05]  /*ac40*/  BSYNC.RECONVERGENT B1 ;  /* 0x0000000000017941 */ /* 0x000fea0003800200 */
.L_x_16578:
[----:B------:R-:W-:Y:S01]  /*ac50*/  I2FP.F32.U32 R33, R33 ;  /* 0x0000002100217245 */ /* 0x000fe20000201000 */
[----:B------:R-:W-:Y:S01]  /*ac60*/  FMUL.FTZ R32, R35, R67 ;  /* 0x0000004323207220 */ /* 0x000fe20000410000 */
[----:B------:R-:W-:Y:S02]  /*ac70*/  FSEL R36, R74, RZ, P0 ;  /* 0x000000ff4a247208 */ /* 0x000fe40000000000 */
[----:B------:R-:W-:Y:S01]  /*ac80*/  FSEL R37, R75, RZ, P2 ;  /* 0x000000ff4b257208 */ /* 0x000fe20001000000 */
[----:B------:R-:W-:Y:S01]  /*ac90*/  FFMA.FTZ R33, R33, R64, 1.1641532182693481445e-10 ;  /* 0x2f00000021217423 */ /* 0x000fe20000010040 */
[----:B------:R-:W-:Y:S01]  /*aca0*/  FMUL.FTZ R32, R32, R65 ;  /* 0x0000004120207220 */ /* 0x000fe20000410000 */
[----:B------:R-:W-:-:S03]  /*acb0*/  FSEL R38, R34, RZ, P3 ;  /* 0x000000ff22267208 */ /* 0x000fc60001800000 */
[----:B------:R-:W-:-:S04]  /*acc0*/  FSETP.GTU.FTZ.AND P5, PT, R33, R66, PT ;  /* 0x000000422100720b */ /* 0x000fc80003fbc000 */
[----:B------:R-:W-:Y:S02]  /*acd0*/  PLOP3.LUT P4, PT, P5, PT, PT, 0x8, 0x80 ;  /* 0x000000000080781c */ /* 0x000fe40002f8e170 */
[----:B------:R-:W-:-:S11]  /*ace0*/  FSEL R39, R32, RZ, !P5 ;  /* 0x000000ff20277208 */ /* 0x000fd60006800000 */
.L_x_16562:
[----:B------:R-:W-:Y:S01]  /*acf0*/  FADD.FTZ R32, RZ, R20 ;  /* 0x00000014ff207221 */ /* 0x000fe20000010000 */
[----:B------:R-:W-:Y:S01]  /*ad00*/  SEL R35, RZ, 0x1, !P0 ;  /* 0x00000001ff237807 */ /* 0x000fe20004000000 */
[----:B------:R-:W-:Y:S01]  /*ad10*/  IMAD.WIDE.U32 R72, R83, 0x10, R72 ;  /* 0x0000001053487825 */ /* 0x000fe200078e0048 */
[----:B------:R-:W-:-:S03]  /*ad20*/  UMOV UR33, 0xffffffff ;  /* 0xffffffff00217882 */ /* 0x000fc60000000000 */
[----:B------:R-:W-:Y:S01]  /*ad30*/  FADD.FTZ R33, R32, R21 ;  /* 0x0000001520217221 */ /* 0x000fe20000010000 */
[----:B------:R-:W-:Y:S01]  /*ad40*/  ISETP.NE.AND P0, PT, R61, RZ, PT ;  /* 0x000000ff3d00720c */ /* 0x000fe20003f05270 */
[----:B------:R-:W-:Y:S01]  /*ad50*/  IMAD.WIDE.U32 R70, R83, 0x4, R70 ;  /* 0x0000000453467825 */ /* 0x000fe200078e0046 */
[----:B------:R0:W-:Y:S03]  /*ad60*/  STG.E.128 desc[UR8][R72.64], R36 ;  /* 0x0000002448007986 */ /* 0x0001e6000c101d08 */
[----:B------:R-:W-:-:S04]  /*ad70*/  FADD.FTZ R32, R33, R22 ;  /* 0x0000001621207221 */ /* 0x000fc80000010000 */
[----:B------:R-:W-:-:S04]  /*ad80*/  FADD.FTZ R33, R32, R23 ;  /* 0x0000001720217221 */ /* 0x000fc80000010000 */
[----:B------:R-:W-:-:S04]  /*ad90*/  FADD.FTZ R32, R33, R24 ;  /* 0x0000001821207221 */ /* 0x000fc80000010000 */
[----:B------:R-:W-:Y:S01]  /*ada0*/  FADD.FTZ R33, R32, R25 ;  /* 0x0000001920217221 */ /* 0x000fe20000010000 */
[----:B------:R-:W-:-:S03]  /*adb0*/  SEL R32, RZ, 0x1000000, !P4 ;  /* 0x01000000ff207807 */ /* 0x000fc60006000000 */
[----:B------:R-:W-:Y:S01]  /*adc0*/  FADD.FTZ R34, R33, R26 ;  /* 0x0000001a21227221 */ /* 0x000fe20000010000 */
[----:B------:R-:W-:-:S03]  /*add0*/  SEL R33, RZ, 0x10000, !P3 ;  /* 0x00010000ff217807 */ /* 0x000fc60005800000 */
[----:B------:R-:W-:Y:S01]  /*ade0*/  FADD.FTZ R65, R34, R27 ;  /* 0x0000001b22417221 */ /* 0x000fe20000010000 */
[----:B------:R-:W-:-:S03]  /*adf0*/  SEL R34, RZ, 0x100, !P2 ;  /* 0x00000100ff227807 */ /* 0x000fc60005000000 */
[----:B------:R-:W-:Y:S01]  /*ae00*/  FADD.FTZ R64, R65, R28 ;  /* 0x0000001c41407221 */ /* 0x000fe20000010000 */
[----:B------:R-:W-:-:S03]  /*ae10*/  IADD3 R32, PT, PT, R34, R32, R33 ;  /* 0x0000002022207210 */ /* 0x000fc60007ffe021 */
[----:B------:R-:W-:Y:S01]  /*ae20*/  FADD.FTZ R33, R64, R29 ;  /* 0x0000001d40217221 */ /* 0x000fe20000010000 */
[----:B------:R-:W-:-:S03]  /*ae30*/  IADD3 R35, PT, PT, R32, R35, RZ ;  /* 0x0000002320237210 */ /* 0x000fc60007ffe0ff */
[----:B------:R-:W-:Y:S02]  /*ae40*/  FADD.FTZ R32, R33, R30 ;  /* 0x0000001e21207221 */ /* 0x000fe40000010000 */
[----:B------:R0:W-:Y:S02]  /*ae50*/  STG.E desc[UR8][R70.64], R35 ;  /* 0x0000002346007986 */ /* 0x0001e4000c101908 */
        /* <DEDUP_REMOVED lines=59> */
.L_x_16596:
[C---:B------:R-:W-:Y:S01]  /*b210*/  FMUL.FTZ R32, R77.reuse, R77 ;  /* 0x0000004d4d207220 */ /* 0x040fe20000410000 */
[----:B-1----:R-:W-:Y:S01]  /*b220*/  FADD.FTZ R34, R64, R67 ;  /* 0x0000004340227221 */ /* 0x002fe20000010000 */
[----:B------:R-:W-:Y:S01]  /*b230*/  ISETP.NE.AND P2, PT, RZ, UR30, PT ;  /* 0x0000001eff007c0c */ /* 0x000fe2000bf45270 */
[----:B0-----:R-:W0:Y:S02]  /*b240*/  @!P0 LDC.64 R64, c[0x0][0x3c0] ;  /* 0x0000f000ff408b82 */ /* 0x001e240000000a00 */
[----:B------:R-:W-:Y:S01]  /*b250*/  FFMA.FTZ R33, R34, R33, UR11 ;  /* 0x0000000b22217e23 */ /* 0x000fe20008010021 */
[----:B------:R-:W-:Y:S02]  /*b260*/  FSEL R32, R32, RZ, P2 ;  /* 0x000000ff20207208 */ /* 0x000fe40001000000 */
[----:B------:R-:W-:-:S03]  /*b270*/  FSEL R66, R77, RZ, !P2 ;  /* 0x000000ff4d427208 */ /* 0x000fc60005000000 */
[----:B------:R-:W-:Y:S01]  /*b280*/  FADD.FTZ R75, R33, R32 ;  /* 0x00000020214b7221 */ /* 0x000fe20000010000 */
[----:B------:R-:W1:Y:S01]  /*b290*/  LDC.64 R34, c[0x0][0x428] ;  /* 0x00010a00ff227b82 */ /* 0x000e620000000a00 */
[C---:B------:R-:W-:Y:S01]  /*b2a0*/  FADD.FTZ R88, -R66.reuse, R36 ;  /* 0x0000002442587221 */ /* 0x040fe20000010100 */
[C---:B------:R-:W-:Y:S01]  /*b2b0*/  FADD.FTZ R90, -R66.reuse, R37 ;  /* 0x00000025425a7221 */ /* 0x040fe20000010100 */
[C---:B------:R-:W-:Y:S01]  /*b2c0*/  FADD.FTZ R74, -R66.reuse, R20 ;  /* 0x00000014424a7221 */ /* 0x040fe20000010100 */
[C---:B------:R-:W-:Y:S01]  /*b2d0*/  FADD.FTZ R76, -R66.reuse, R21 ;  /* 0x00000015424c7221 */ /* 0x040fe20000010100 */
[----:B------:R-:W2:Y:S01]  /*b2e0*/  MUFU.RSQ R75, R75 ;  /* 0x0000004b004b7308 */ /* 0x000ea20000001400 */
[C---:B------:R-:W-:Y:S01]  /*b2f0*/  FADD.FTZ R22, -R66.reuse, R22 ;  /* 0x0000001642167221 */ /* 0x040fe20000010100 */
[C---:B------:R-:W-:Y:S01]  /*b300*/  FADD.FTZ R78, -R66.reuse, R23 ;  /* 0x00000017424e7221 */ /* 0x040fe20000010100 */
        /* <DEDUP_REMOVED lines=8> */
[----:B------:R-:W4:Y:S01]  /*b390*/  LDC.64 R36, c[0x0][0x380] ;  /* 0x0000e000ff247b82 */ /* 0x000f220000000a00 */
[----:B------:R-:W-:Y:S01]  /*b3a0*/  FADD.FTZ R86, -R66, R31 ;  /* 0x0000001f42567221 */ /* 0x000fe20000010100 */
[----:B0-----:R-:W-:-:S04]  /*b3b0*/  @!P0 IMAD.WIDE R20, R60, 0x4, R64 ;  /* 0x000000043c148825 */ /* 0x001fc800078e0240 */
[C---:B------:R-:W-:Y:S01]  /*b3c0*/  FADD.FTZ R92, -R66.reuse, R38 ;  /* 0x00000026425c7221 */ /* 0x040fe20000010100 */
[----:B------:R-:W-:Y:S01]  /*b3d0*/  FADD.FTZ R23, -R66, R39 ;  /* 0x0000002742177221 */ /* 0x000fe20000010100 */
[C---:B--2---:R-:W-:Y:S01]  /*b3e0*/  FMUL.FTZ R25, R75.reuse, R74 ;  /* 0x0000004a4b197220 */ /* 0x044fe20000410000 */
[C---:B------:R-:W-:Y:S01]  /*b3f0*/  FMUL.FTZ R27, R75.reuse, R76 ;  /* 0x0000004c4b1b7220 */ /* 0x040fe20000410000 */
[C---:B------:R-:W-:Y:S01]  /*b400*/  FMUL.FTZ R22, R75.reuse, R22 ;  /* 0x000000164b167220 */ /* 0x040fe20000410000 */
[----:B------:R-:W-:Y:S01]  /*b410*/  FMUL.FTZ R78, R75, R78 ;  /* 0x0000004e4b4e7220 */ /* 0x000fe20000410000 */
[----:B-1----:R-:W-:-:S04]  /*b420*/  IMAD.WIDE.U32 R38, R63, 0x10, R34 ;  /* 0x000000103f267825 */ /* 0x002fc800078e0022 */
[C---:B------:R-:W-:Y:S01]  /*b430*/  FMUL.FTZ R24, R75.reuse, R24 ;  /* 0x000000184b187220 */ /* 0x040fe20000410000 */
[C---:B------:R-:W-:Y:S01]  /*b440*/  FMUL.FTZ R80, R75.reuse, R80 ;  /* 0x000000504b507220 */ /* 0x040fe20000410000 */
[----:B------:R-:W-:Y:S01]  /*b450*/  FMUL.FTZ R29, R75, R26 ;  /* 0x0000001a4b1d7220 */ /* 0x000fe20000410000 */
[----:B------:R-:W-:-:S04]  /*b460*/  IMAD.WIDE.U32 R64, R69, 0x10, R34 ;  /* 0x0000001045407825 */ /* 0x000fc800078e0022 */
[C---:B------:R-:W-:Y:S01]  /*b470*/  FMUL.FTZ R31, R75.reuse, R82 ;  /* 0x000000524b1f7220 */ /* 0x040fe20000410000 */
[C---:B------:R-:W-:Y:S01]  /*b480*/  FMUL.FTZ R28, R75.reuse, R28 ;  /* 0x0000001c4b1c7220 */ /* 0x040fe20000410000 */
[----:B------:R-:W-:Y:S01]  /*b490*/  FMUL.FTZ R84, R75, R84 ;  /* 0x000000544b547220 */ /* 0x000fe20000410000 */
[--C-:B------:R-:W-:Y:S01]  /*b4a0*/  IMAD.WIDE.U32 R66, R79, 0x10, R34.reuse ;  /* 0x000000104f427825 */ /* 0x100fe200078e0022 */
[----:B------:R0:W-:Y:S03]  /*b4b0*/  @!P0 STG.E desc[UR8][R20.64], R77 ;  /* 0x0000004d14008986 */ /* 0x0001e6000c101908 */
[C---:B------:R-:W-:Y:S01]  /*b4c0*/  FMUL.FTZ R90, R75.reuse, R90 ;  /* 0x0000005a4b5a7220 */ /* 0x040fe20000410000 */
[----:B------:R-:W-:Y:S01]  /*b4d0*/  FMUL.FTZ R63, R75, R92 ;  /* 0x0000005c4b3f7220 */ /* 0x000fe20000410000 */
[----:B------:R-:W-:-:S04]  /*b4e0*/  IMAD.WIDE.U32 R70, R83, 0x10, R34 ;  /* 0x0000001053467825 */ /* 0x000fc800078e0022 */
[C---:B------:R-:W-:Y:S01]  /*b4f0*/  FMUL.FTZ R35, R75.reuse, R86 ;  /* 0x000000564b237220 */ /* 0x040fe20000410000 */
[----:B------:R-:W-:Y:S01]  /*b500*/  FMUL.FTZ R69, R75, R23 ;  /* 0x000000174b457220 */ /* 0x000fe20000410000 */
[----:B------:R-:W-:Y:S01]  /*b510*/  FFMA.FTZ R22, R22, R0, R9 ;  /* 0x0000000016167223 */ /* 0x000fe20000010009 */
[----:B---3--:R-:W-:-:S04]  /*b520*/  @!P0 IMAD.WIDE R72, R60, 0x4, R32 ;  /* 0x000000043c488825 */ /* 0x008fc800078e0220 */
[C---:B------:R-:W-:Y:S01]  /*b530*/  FMUL.FTZ R33, R75.reuse, R30 ;  /* 0x0000001e4b217220 */ /* 0x040fe20000410000 */
[----:B------:R-:W-:Y:S01]  /*b540*/  FMUL.FTZ R32, R75, R88 ;  /* 0x000000584b207220 */ /* 0x000fe20000410000 */
[----:B------:R-:W-:Y:S01]  /*b550*/  FFMA.FTZ R23, R78, R8, R43 ;  /* 0x000000084e177223 */ /* 0x000fe2000001002b */
[----:B------:R-:W-:Y:S01]  /*b560*/  FFMA.FTZ R24, R24, R10, R7 ;  /* 0x0000000a18187223 */ /* 0x000fe20000010007 */
[----:B0-----:R-:W-:Y:S01]  /*b570*/  FFMA.FTZ R20, R25, R53, R50 ;  /* 0x0000003519147223 */ /* 0x001fe20000010032 */
        /* <DEDUP_REMOVED lines=13> */
[----:B----4-:R-:W-:-:S03]  /*b650*/  IMAD R60, R36, 0x4, R60 ;  /* 0x00000004243c7824 */ /* 0x010fc600078e023c */
[----:B------:R0:W-:Y:S02]  /*b660*/  STG.E.128 desc[UR8][R38.64], R20 ;  /* 0x0000001426007986 */ /* 0x0001e4000c101d08 */
[----:B------:R-:W-:Y:S02]  /*b670*/  ISETP.GE.AND P0, PT, R60, R37, PT ;  /* 0x000000253c00720c */ /* 0x000fe40003f06270 */
[----:B------:R0:W-:Y:S04]  /*b680*/  STG.E.128 desc[UR8][R64.64], R24 ;  /* 0x0000001840007986 */ /* 0x0001e8000c101d08 */
[----:B------:R0:W-:Y:S04]  /*b690*/  STG.E.128 desc[UR8][R66.64], R28 ;  /* 0x0000001c42007986 */ /* 0x0001e8000c101d08 */
[----:B------:R0:W-:Y:S03]  /*b6a0*/  STG.E.128 desc[UR8][R70.64], R32 ;  /* 0x0000002046007986 */ /* 0x0001e6000c101d08 */
[----:B------:R-:W-:Y:S05]  /*b6b0*/  @!P0 BRA `(.L_x_16584) ;  /* 0xffffff5400588947 */ /* 0x000fea000383ffff */
[----:B------:R-:W-:Y:S05]  /*b6c0*/  BSYNC B0 ;  /* 0x0000000000007941 */ /* 0x000fea0003800000 */
.L_x_16415:
[----:B------:R-:W-:Y:S05]  /*b6d0*/  EXIT ;  /* 0x000000000000794d */ /* 0x000fea0003800000 */
.L_x_16583:
        /* <DEDUP_REMOVED lines=8> */
.L_x_16586:
[----:B------:R-:W-:Y:S05]  /*b760*/  BSYNC B1 ;  /* 0x0000000000017941 */ /* 0x000fea0003800000 */
.L_x_16585:
        /* <DEDUP_REMOVED lines=9> */
.L_x_16587:
[----:B------:R-:W-:Y:S02]  /*b800*/  IMAD.MOV.U32 R72, RZ, RZ, 0x4 ;  /* 0x00000004ff487424 */ /* 0x000fe400078e00ff */
[----:B------:R-:W-:-:S04]  /*b810*/  IMAD.MOV.U32 R33, RZ, RZ, R66 ;  /* 0x000000ffff217224 */ /* 0x000fc800078e0042 */
[----:B------:R-:W-:-:S05]  /*b820*/  FADD.FTZ R35, R34, R33 ;  /* 0x0000002122237221 */ /* 0x000fca0000010000 */
[----:B------:R-:W-:-:S07]  /*b830*/  MOV R71, R35 ;  /* 0x0000002300477202 */ /* 0x000fce0000000f00 */
[----:B------:R-:W-:Y:S05]  /*b840*/  WARPSYNC.COLLECTIVE R70, `(.L_x_16588) ;  /* 0x0000000046087348 */ /* 0x000fea0003c00000 */
[----:B------:R0:W1:Y:S02]  /*b850*/  SHFL.BFLY P2, R66, R71, R72, R73 ;  /* 0x0c00004847427389 */ /* 0x0000640000040049 */
[----:B01----:R-:W-:Y:S05]  /*b860*/  ENDCOLLECTIVE ;  /* 0x000000000000791b */ /* 0x003fea0003800000 */
.L_x_16588:
[----:B------:R-:W-:Y:S01]  /*b870*/  HFMA2 R72, -RZ, RZ, 0, 4.76837158203125e-07 ;  /* 0x00000008ff487431 */ /* 0x000fe200000001ff */
[----:B------:R-:W-:-:S05]  /*b880*/  MOV R64, R66 ;  /* 0x0000004200407202 */ /* 0x000fca0000000f00 */
[----:B------:R-:W-:-:S04]  /*b890*/  FADD.FTZ R64, R35, R64 ;  /* 0x0000004023407221 */ /* 0x000fc80000010000 */
[----:B------:R-:W-:-:S07]  /*b8a0*/  IMAD.MOV.U32 R71, RZ, RZ, R64 ;  /* 0x000000ffff477224 */ /* 0x000fce00078e0040 */
[----:B------:R-:W-:Y:S05]  /*b8b0*/  WARPSYNC.COLLECTIVE R70, `(.L_x_16589) ;  /* 0x0000000046087348 */ /* 0x000fea0003c00000 */
[----:B------:R0:W1:Y:S02]  /*b8c0*/  SHFL.BFLY P2, R66, R71, R72, R73 ;  /* 0x0c00004847427389 */ /* 0x0000640000040049 */
[----:B01----:R-:W-:Y:S05]  /*b8d0*/  ENDCOLLECTIVE ;  /* 0x000000000000791b */ /* 0x003fea0003800000 */
.L_x_16589:
        /* <DEDUP_REMOVED lines=8> */
.L_x_16590:
        /* <DEDUP_REMOVED lines=39> */
.L_x_16591:
[----:B------:R-:W-:Y:S01]  /*bbd0*/  HFMA2 R72, -RZ, RZ, 0, 1.1920928955078125e-07 ;  /* 0x00000002ff487431 */ /* 0x000fe200000001ff */
[----:B------:R-:W-:-:S05]  /*bbe0*/  MOV R35, R66 ;  /* 0x0000004200237202 */ /* 0x000fca0000000f00 */
[----:B------:R-:W-:-:S04]  /*bbf0*/  FADD.FTZ R35, R32, R35 ;  /* 0x0000002320237221 */ /* 0x000fc80000010000 */
[----:B------:R-:W-:-:S07]  /*bc00*/  IMAD.MOV.U32 R71, RZ, RZ, R35 ;  /* 0x000000ffff477224 */ /* 0x000fce00078e0023 */
[----:B------:R-:W-:Y:S05]  /*bc10*/  WARPSYNC.COLLECTIVE R70, `(.L_x_16592) ;  /* 0x0000000046087348 */ /* 0x000fea0003c00000 */
[----:B------:R0:W1:Y:S02]  /*bc20*/  SHFL.BFLY P2, R66, R71, R72, R73 ;  /* 0x0c00004847427389 */ /* 0x0000640000040049 */
[----:B01----:R-:W-:Y:S05]  /*bc30*/  ENDCOLLECTIVE ;  /* 0x000000000000791b */ /* 0x003fea0003800000 */
.L_x_16592:
[----:B------:R-:W-:Y:S02]  /*bc40*/  IMAD.MOV.U32 R72, RZ, RZ, 0x4 ;  /* 0x00000004ff487424 */ /* 0x000fe400078e00ff */
[----:B------:R-:W-:-:S04]  /*bc50*/  IMAD.MOV.U32 R34, RZ, RZ, R66 ;  /* 0x000000ffff227224 */ /* 0x000fc800078e0042 */
[----:B------:R-:W-:-:S05]  /*bc60*/  FADD.FTZ R34, R35, R34 ;  /* 0x0000002223227221 */ /* 0x000fca0000010000 */
[----:B------:R-:W-:-:S07]  /*bc70*/  MOV R71, R34 ;  /* 0x0000002200477202 */ /* 0x000fce0000000f00 */
[----:B------:R-:W-:Y:S05]  /*bc80*/  WARPSYNC.COLLECTIVE R70, `(.L_x_16593) ;  /* 0x0000000046087348 */ /* 0x000fea0003c00000 */
[----:B------:R0:W1:Y:S02]  /*bc90*/  SHFL.BFLY P2, R66, R71, R72, R73 ;  /* 0x0c00004847427389 */ /* 0x0000640000040049 */
[----:B01----:R-:W-:Y:S05]  /*bca0*/  ENDCOLLECTIVE ;  /* 0x000000000000791b */ /* 0x003fea0003800000 */
.L_x_16593:
[----:B------:R-:W-:Y:S01]  /*bcb0*/  HFMA2 R72, -RZ, RZ, 0, 4.76837158203125e-07 ;  /* 0x00000008ff487431 */ /* 0x000fe200000001ff */
[----:B------:R-:W-:-:S05]  /*bcc0*/  MOV R65, R66 ;  /* 0x0000004200417202 */ /* 0x000fca0000000f00 */
[----:B------:R-:W-:-:S04]  /*bcd0*/  FADD.FTZ R65, R34, R65 ;  /* 0x0000004122417221 */ /* 0x000fc80000010000 */
[----:B------:R-:W-:-:S07]  /*bce0*/  IMAD.MOV.U32 R71, RZ, RZ, R65 ;  /* 0x000000ffff477224 */ /* 0x000fce00078e0041 */
[----:B------:R-:W-:Y:S05]  /*bcf0*/  WARPSYNC.COLLECTIVE R70, `(.L_x_16594) ;  /* 0x0000000046087348 */ /* 0x000fea0003c00000 */
[----:B------:R0:W1:Y:S02]  /*bd00*/  SHFL.BFLY P2, R66, R71, R72, R73 ;  /* 0x0c00004847427389 */ /* 0x0000640000040049 */
[----:B01----:R-:W-:Y:S05]  /*bd10*/  ENDCOLLECTIVE ;  /* 0x000000000000791b */ /* 0x003fea0003800000 */
.L_x_16594:
[----:B------:R-:W-:Y:S02]  /*bd20*/  IMAD.MOV.U32 R72, RZ, RZ, 0x10 ;  /* 0x00000010ff487424 */ /* 0x000fe400078e00ff */
[----:B------:R-:W-:-:S04]  /*bd30*/  IMAD.MOV.U32 R64, RZ, RZ, R66 ;  /* 0x000000ffff407224 */ /* 0x000fc800078e0042 */
[----:B------:R-:W-:-:S05]  /*bd40*/  FADD.FTZ R64, R65, R64 ;  /* 0x0000004041407221 */ /* 0x000fca0000010000 */
[----:B------:R-:W-:-:S07]  /*bd50*/  MOV R71, R64 ;  /* 0x0000004000477202 */ /* 0x000fce0000000f00 */
[----:B------:R-:W-:Y:S05]  /*bd60*/  WARPSYNC.COLLECTIVE R70, `(.L_x_16595) ;  /* 0x0000000046087348 */ /* 0x000fea0003c00000 */
[----:B------:R0:W1:Y:S02]  /*bd70*/  SHFL.BFLY P2, R66, R71, R72, R73 ;  /* 0x0c00004847427389 */ /* 0x0000640000040049 */
[----:B01----:R-:W-:Y:S05]  /*bd80*/  ENDCOLLECTIVE ;  /* 0x000000000000791b */ /* 0x003fea0003800000 */
.L_x_16595:
[----:B------:R-:W-:Y:S01]  /*bd90*/  MOV R67, R66 ;  /* 0x0000004200437202 */ /* 0x000fe20000000f00 */
[----:B------:R-:W-:Y:S06]  /*bda0*/  BRA `(.L_x_16596) ;  /* 0xfffffff400187947 */ /* 0x000fec000383ffff */
.L_x_16597:
        /* <DEDUP_REMOVED lines=13> */
.L_x_20358:


//--------------------- .text._ZN10layer_norm13ln_fwd_kernelINS_13Kernel_traitsI6__halfffffjLj512ELj1ELj4ELj1ELj16ENS_18Kernel_traits_baseILj512ES2_ffffjLj128EEEEELb1ELb0ELb1ELb0EEEvNS_9FwdParamsE --------------------------
	.section	.text._ZN10layer_norm13ln_fwd_kernelINS_13Kernel_traitsI6__halfffffjLj512ELj1ELj4ELj1ELj16ENS_18Kernel_traits_baseILj512ES2_ffffjLj128EEEEELb1ELb0ELb1ELb0EEEvNS_9FwdParamsE,"ax",@progbits
	.align	128
        .global         _ZN10layer_norm13ln_fwd_kernelINS_13Kernel_traitsI6__halfffffjLj512ELj1ELj4ELj1ELj16ENS_18Kernel_traits_baseILj512ES2_ffffjLj128EEEEELb1ELb0ELb1ELb0EEEvNS_9FwdParamsE
        .type           _ZN10layer_norm13ln_fwd_kernelINS_13Kernel_traitsI6__halfffffjLj512ELj1ELj4ELj1ELj16ENS_18Kernel_traits_baseILj512ES2_ffffjLj128EEEEELb1ELb0ELb1ELb0EEEvNS_9FwdParamsE,@function
        .size           _ZN10layer_norm13ln_fwd_kernelINS_13Kernel_traitsI6__halfffffjLj512ELj1ELj4ELj1ELj16ENS_18Kernel_traits_baseILj512ES2_ffffjLj128EEEEELb1ELb0ELb1ELb0EEEvNS_9FwdParamsE,(.L_x_20359 - _ZN10layer_norm13ln_fwd_kernelINS_13Kernel_traitsI6__halfffffjLj512ELj1ELj4ELj1ELj16ENS_18Kernel_traits_baseILj512ES2_ffffjLj128EEEEELb1ELb0ELb1ELb0EEEvNS_9FwdParamsE)
        .other          _ZN10layer_norm13ln_fwd_kernelINS_13Kernel_traitsI6__halfffffjLj512ELj1ELj4ELj1ELj16ENS_18Kernel_traits_baseILj512ES2_ffffjLj128EEEEELb1ELb0ELb1ELb0EEEvNS_9FwdParamsE,@"STO_CUDA_ENTRY STV_DEFAULT"
_ZN10layer_norm13ln_fwd_kernelINS_13Kernel_traitsI6__halfffffjLj512ELj1ELj4ELj1ELj16ENS_18Kernel_traits_baseILj512ES2_ffffjLj128EEEEELb1ELb0ELb1ELb0EEEvNS_9FwdParamsE:
.text._ZN10layer_norm13ln_fwd_kernelINS_13Kernel_traitsI6__halfffffjLj512ELj1ELj4ELj1ELj16ENS_18Kernel_traits_baseILj512ES2_ffffjLj128EEEEELb1ELb0ELb1ELb0EEEvNS_9FwdParamsE:
        /* <DEDUP_REMOVED lines=25> */
[----:B---3--:R-:W-:Y:S02]  /*0190*/  USHF.L.U32 UR8, UR9, 0x2, URZ ;  /* 0x0000000209087899 */ /* 0x008fe400080006ff */
[--C-:B-1----:R-:W-:Y:S01]  /*01a0*/  IMAD R52, R52, UR9, R53.reuse ;  /* 0x0000000934347c24 */ /* 0x102fe2000f8e0235 */
[----:B------:R-:W-:-:S04]  /*01b0*/  SHF.R.U32.HI R53, RZ, 0x5, R53 ;  /* 0x00000005ff357819 */ /* 0x000fc80000011635 */
[----:B------:R-:W-:Y:S02]  /*01c0*/  LOP3.LUT R53, R53, UR8, RZ, 0xfc, !PT ;  /* 0x0000000835357c12 */ /* 0x000fe4000f8efcff */
[----:B--2---:R-:W-:Y:S02]  /*01d0*/  @P0 R2UR UR4, R2 ;  /* 0x00000000020402ca */ /* 0x004fe400000e0000 */
[----:B------:R-:W-:Y:S02]  /*01e0*/  @P0 R2UR UR5, R3 ;  /* 0x00000000030502ca */ /* 0x000fe400000e0000 */
[----:B0-----:R-:W-:Y:S02]  /*01f0*/  @P0 IADD3 R6, P1, PT, R4, R11, RZ ;  /* 0x0000000b04060210 */ /* 0x001fe40007f3e0ff */
[----:B------:R-:W-:-:S03]  /*0200*/  LOP3.LUT R3, R7, 0x1f, RZ, 0x3c, !PT ;  /* 0x0000001f07037812 */ /* 0x000fc600078e3cff */
[----:B------:R-:W-:Y:S01]  /*0210*/  @P0 IMAD.X R9, RZ, RZ, R5, P1 ;  /* 0x000000ffff090224 */ /* 0x000fe200008e0605 */
[----:B------:R-:W-:-:S03]  /*0220*/  LEA.HI.SX32 R0, R0, R3, 0x1e ;  /* 0x0000000300007211 */ /* 0x000fc600078ff2ff */
        /* <DEDUP_REMOVED lines=21> */
[C---:B------:R-:W-:Y:S02]  /*0380*/  ISETP.GE.U32.AND P0, PT, R0.reuse, 0x20, PT ;  /* 0x000000200000780c */ /* 0x040fe40003f06070 */
[C---:B------:R-:W-:Y:S02]  /*0390*/  ISETP.GE.U32.AND P1, PT, R0.reuse, 0x40, PT ;  /* 0x000000400000780c */ /* 0x040fe40003f26070 */
[----:B------:R-:W-:-:S09]  /*03a0*/  ISETP.GE.U32.AND P2, PT, R0, 0x60, PT ;  /* 0x000000600000780c */ /* 0x000fd20003f46070 */
[----:B------:R-:W0:Y:S08]  /*03b0*/  @P0 LDC.64 R4, c[0x0][0x3d0] ;  /* 0x0000f400ff040b82 */ /* 0x000e300000000a00 */
[----:B------:R-:W1:Y:S08]  /*03c0*/  @P0 LDC.64 R8, c[0x0][0x438] ;  /* 0x00010e00ff080b82 */ /* 0x000e700000000a00 */
[----:B------:R-:W2:Y:S08]  /*03d0*/  @P1 LDC.64 R10, c[0x0][0x3d0] ;  /* 0x0000f400ff0a1b82 */ /* 0x000eb00000000a00 */
[----:B------:R-:W3:Y:S01]  /*03e0*/  @P1 LDC.64 R16, c[0x0][0x438] ;  /* 0x00010e00ff101b82 */ /* 0x000ee20000000a00 */
[----:B0-----:R-:W-:-:S05]  /*03f0*/  @P0 IMAD.WIDE.U32 R4, R7, 0x8, R4 ;  /* 0x0000000807040825 */ /* 0x001fca00078e0004 */
[----:B------:R4:W5:Y:S02]  /*0400*/  @P0 LDG.E.64 R58, desc[UR6][R4.64] ;  /* 0x00000006043a0981 */ /* 0x000964000c1e1b00 */
[----:B------:R-:W0:Y:S01]  /*0410*/  @P2 LDC.64 R18, c[0x0][0x3d0] ;  /* 0x0000f400ff122b82 */ /* 0x000e220000000a00 */
[C---:B-1----:R-:W-:Y:S01]  /*0420*/  @P0 IMAD.WIDE.U32 R8, R7.reuse, 0x8, R8 ;  /* 0x0000000807080825 */ /* 0x042fe200078e0008 */
[----:B------:R-:W-:-:S04]  /*0430*/  @P0 LOP3.LUT R7, R7, 0x20, RZ, 0xfc, !PT ;  /* 0x0000002007070812 */ /* 0x000fc800078efcff */
[----:B------:R4:W5:Y:S02]  /*0440*/  @P0 LD.E.64 R40, desc[UR6][R8.64] ;  /* 0x0000000608280980 */ /* 0x000964000c101b00 */
[----:B------:R-:W1:Y:S01]  /*0450*/  @P2 LDC.64 R20, c[0x0][0x438] ;  /* 0x00010e00ff142b82 */ /* 0x000e620000000a00 */
[----:B--2---:R-:W-:-:S05]  /*0460*/  @P1 IMAD.WIDE.U32 R10, R7, 0x8, R10 ;  /* 0x00000008070a1825 */ /* 0x004fca00078e000a */
[----:B------:R4:W5:Y:S01]  /*0470*/  @P1 LDG.E.64 R56, desc[UR6][R10.64] ;  /* 0x000000060a381981 */ /* 0x000962000c1e1b00 */
[C---:B---3--:R-:W-:Y:S01]  /*0480*/  @P1 IMAD.WIDE.U32 R16, R7.reuse, 0x8, R16 ;  /* 0x0000000807101825 */ /* 0x048fe200078e0010 */
[----:B------:R-:W-:-:S04]  /*0490*/  @P1 IADD3 R7, PT, PT, R7, 0x20, RZ ;  /* 0x0000002007071810 */ /* 0x000fc80007ffe0ff */
[----:B------:R4:W5:Y:S01]  /*04a0*/  @P1 LD.E.64 R14, desc[UR6][R16.64] ;  /* 0x00000006100e1980 */ /* 0x000962000c101b00 */
[----:B0-----:R-:W-:-:S05]  /*04b0*/  @P2 IMAD.WIDE.U32 R18, R7, 0x8, R18 ;  /* 0x0000000807122825 */ /* 0x001fca00078e0012 */
[----:B------:R4:W5:Y:S01]  /*04c0*/  @P2 LDG.E.64 R2, desc[UR6][R18.64] ;  /* 0x0000000612022981 */ /* 0x000962000c1e1b00 */
[----:B-1----:R-:W-:-:S05]  /*04d0*/  @P2 IMAD.WIDE.U32 R20, R7, 0x8, R20 ;  /* 0x0000000807142825 */ /* 0x002fca00078e0014 */
[----:B------:R4:W5:Y:S01]  /*04e0*/  @P2 LD.E.64 R12, desc[UR6][R20.64] ;  /* 0x00000006140c2980 */ /* 0x000962000c101b00 */
[----:B------:R-:W-:Y:S01]  /*04f0*/  ISETP.GE.U32.AND P0, PT, R0, 0x80, PT ;  /* 0x000000800000780c */ /* 0x000fe20003f06070 */
[----:B------:R-:W-:-:S12]  /*0500*/  @P2 VIADD R7, R7, 0x20 ;  /* 0x0000002007072836 */ /* 0x000fd80000000000 */
        /* <DEDUP_REMOVED lines=8> */
.L_x_16599:
[C---:B------:R-:W-:Y:S02]  /*0590*/  ISETP.GE.U32.AND P0, PT, R0.reuse, 0x20, PT ;  /* 0x000000200000780c */ /* 0x040fe40003f06070 */
[C---:B------:R-:W-:Y:S02]  /*05a0*/  ISETP.GE.U32.AND P1, PT, R0.reuse, 0x40, PT ;  /* 0x000000400000780c */ /* 0x040fe40003f26070 */
[C---:B------:R-:W-:Y:S02]  /*05b0*/  ISETP.GE.U32.AND P2, PT, R0.reuse, 0x60, PT ;  /* 0x000000600000780c */ /* 0x040fe40003f46070 */
[----:B------:R-:W-:-:S07]  /*05c0*/  ISETP.GE.U32.AND P3, PT, R0, 0x80, PT ;  /* 0x000000800000780c */ /* 0x000fce0003f66070 */
[----:B------:R-:W0:Y:S08]  /*05d0*/  @P0 LDC.64 R10, c[0x0][0x3d0] ;  /* 0x0000f400ff0a0b82 */ /* 0x000e300000000a00 */
[----:B------:R-:W1:Y:S08]  /*05e0*/  @P1 LDC.64 R18, c[0x0][0x3d0] ;  /* 0x0000f400ff121b82 */ /* 0x000e700000000a00 */
[----:B------:R-:W2:Y:S08]  /*05f0*/  @P2 LDC.64 R20, c[0x0][0x3d0] ;  /* 0x0000f400ff142b82 */ /* 0x000eb00000000a00 */
[----:B------:R-:W3:Y:S01]  /*0600*/  @P3 LDC.64 R22, c[0x0][0x3d0] ;  /* 0x0000f400ff163b82 */ /* 0x000ee20000000a00 */
[C---:B0-----:R-:W-:Y:S01]  /*0610*/  @P0 IMAD.WIDE.U32 R16, R7.reuse, 0x8, R10 ;  /* 0x0000000807100825 */ /* 0x041fe200078e000a */
[----:B------:R-:W-:-:S04]  /*0620*/  @P0 LOP3.LUT R7, R7, 0x20, RZ, 0xfc, !PT ;  /* 0x0000002007070812 */ /* 0x000fc800078efcff */
[----:B------:R0:W5:Y:S01]  /*0630*/  @P0 LDG.E.64 R58, desc[UR6][R16.64] ;  /* 0x00000006103a0981 */ /* 0x000162000c1e1b00 */
[----:B-1----:R-:W-:-:S04]  /*0640*/  @P1 IMAD.WIDE.U32 R18, R7, 0x8, R18 ;  /* 0x0000000807121825 */ /* 0x002fc800078e0012 */
[----:B------:R-:W-:Y:S01]  /*0650*/  @P1 VIADD R7, R7, 0x20 ;  /* 0x0000002007071836 */ /* 0x000fe20000000000 */
[----:B------:R0:W5:Y:S03]  /*0660*/  @P1 LDG.E.64 R56, desc[UR6][R18.64] ;  /* 0x0000000612381981 */ /* 0x000166000c1e1b00 */
[C---:B--2---:R-:W-:Y:S01]  /*0670*/  @P2 IMAD.WIDE.U32 R20, R7.reuse, 0x8, R20 ;  /* 0x0000000807142825 */ /* 0x044fe200078e0014 */
[----:B------:R-:W-:-:S04]  /*0680*/  @P2 IADD3 R7, PT, PT, R7, 0x20, RZ ;  /* 0x0000002007072810 */ /* 0x000fc80007ffe0ff */
[----:B------:R0:W5:Y:S01]  /*0690*/  @P2 LDG.E.64 R2, desc[UR6][R20.64] ;  /* 0x0000000614022981 */ /* 0x000162000c1e1b00 */
[----:B---3--:R-:W-:-:S05]  /*06a0*/  @P3 IMAD.WIDE.U32 R10, R7, 0x8, R22 ;  /* 0x00000008070a3825 */ /* 0x008fca00078e0016 */
[----:B------:R0:W5:Y:S01]  /*06b0*/  @P3 LDG.E.64 R8, desc[UR6][R10.64] ;  /* 0x000000060a083981 */ /* 0x000162000c1e1b00 */
[----:B------:R-:W-:Y:S02]  /*06c0*/  @P0 CS2R R40, SRZ ;  /* 0x0000000000280805 */ /* 0x000fe4000001ff00 */
[----:B------:R-:W-:Y:S02]  /*06d0*/  @P1 CS2R R14, SRZ ;  /* 0x00000000000e1805 */ /* 0x000fe4000001ff00 */
[----:B------:R-:W-:Y:S02]  /*06e0*/  @P2 CS2R R12, SRZ ;  /* 0x00000000000c2805 */ /* 0x000fe4000001ff00 */
[----:B------:R-:W-:-:S07]  /*06f0*/  @P3 CS2R R4, SRZ ;  /* 0x0000000000043805 */ /* 0x000fce000001ff00 */
.L_x_16600:
[----:B------:R-:W-:Y:S05]  /*0700*/  BSYNC.RECONVERGENT B0 ;  /* 0x0000000000007941 */ /* 0x000fea0003800200 */
.L_x_16598:
[----:B------:R-:W1:Y:S02]  /*0710*/  LDCU UR8, c[0x0][0x384] ;  /* 0x00007080ff0877ac */ /* 0x000e640008000800 */
[----:B-1----:R-:W-:-:S13]  /*0720*/  ISETP.GE.AND P0, PT, R53, UR8, PT ;  /* 0x0000000835007c0c */ /* 0x002fda000bf06270 */
[----:B------:R-:W-:Y:S05]  /*0730*/  @P0 EXIT ;  /* 0x000000000000094d */ /* 0x000fea0003800000 */
[----:B------:R-:W-:Y:S01]  /*0740*/  IMAD.HI.U32 R7, R52, -0x326172a9, RZ ;  /* 0xcd9e8d5734077827 */ /* 0x000fe200078e00ff */
[--C-:B-----5:R-:W-:Y:S01]  /*0750*/  SHF.R.U64 R48, R2, 0x10, R3.reuse ;  /* 0x0000001002307819 */ /* 0x120fe20000001203 */
[----:B------:R-:W-:Y:S01]  /*0760*/  BSSY B0, `(.L_x_16601) ;  /* 0x0000d60000007945 */ /* 0x000fe20003800000 */
[----:B------:R-:W-:Y:S01]  /*0770*/  SHF.R.U32.HI R49, RZ, 0x10, R3 ;  /* 0x00000010ff317819 */ /* 0x000fe20000011603 */
[C---:B0-----:R-:W-:Y:S01]  /*0780*/  IMAD.HI.U32 R10, R51.reuse, -0x2daee0ad, RZ ;  /* 0xd2511f53330a7827 */ /* 0x041fe200078e00ff */
[----:B------:R-:W-:Y:S01]  /*0790*/  LOP3.LUT R7, R50, UR4, R7, 0x96, !PT ;  /* 0x0000000432077c12 */ /* 0x000fe2000f8e9607 */
[----:B------:R-:W0:Y:S01]  /*07a0*/  LDCU UR27, c[0x0][0x448] ;  /* 0x00008900ff1b77ac */ /* 0x000e220008000800 */
[----:B------:R-:W-:Y:S01]  /*07b0*/  SHF.R.U32.HI R68, RZ, 0x10, R57 ;  /* 0x00000010ff447819 */ /* 0x000fe20000011639 */
[----:B------:R-:W-:Y:S01]  /*07c0*/  IMAD R18, R51, -0x2daee0ad, RZ ;  /* 0xd2511f5333127824 */ /* 0x000fe200078e02ff */
[----:B------:R-:W-:Y:S01]  /*07d0*/  LOP3.LUT R10, R10, UR5, RZ, 0x3c, !PT ;  /* 0x000000050a0a7c12 */ /* 0x000fe2000f8e3cff */
[----:B------:R-:W-:Y:S01]  /*07e0*/  IMAD.HI.U32 R17, R7, -0x2daee0ad, RZ ;  /* 0xd2511f5307117827 */ /* 0x000fe200078e00ff */
[----:B------:R-:W-:-:S02]  /*07f0*/  SHF.R.U64 R43, R4, 0x10, R5 ;  /* 0x00000010042b7819 */ /* 0x000fc40000001205 */
[----:B------:R-:W-:Y:S01]  /*0800*/  SHF.R.U32.HI R42, RZ, 0x10, R5 ;  /* 0x00000010ff2a7819 */ /* 0x000fe20000011605 */
[----:B------:R-:W-:Y:S01]  /*0810*/  IMAD R16, R52, -0x326172a9, RZ ;  /* 0xcd9e8d5734107824 */ /* 0x000fe200078e02ff */
[----:B------:R-:W-:Y:S01]  /*0820*/  LOP3.LUT R17, R18, UR13, R17, 0x96, !PT ;  /* 0x0000000d12117c12 */ /* 0x000fe2000f8e9611 */
[----:B------:R-:W-:Y:S01]  /*0830*/  IMAD.HI.U32 R11, R10, -0x326172a9, RZ ;  /* 0xcd9e8d570a0b7827 */ /* 0x000fe200078e00ff */
[----:B------:R-:W-:Y:S02]  /*0840*/  SHF.R.U64 R69, R12, 0x10, R13 ;  /* 0x000000100c457819 */ /* 0x000fe4000000120d */
[----:B------:R-:W-:Y:S01]  /*0850*/  PRMT R48, R48, 0x5410, R48 ;  /* 0x0000541030307816 */ /* 0x000fe20000000030 */
[----:B------:R-:W-:Y:S01]  /*0860*/  IMAD R19, R7, -0x2daee0ad, RZ ;  /* 0xd2511f5307137824 */ /* 0x000fe200078e02ff */
[----:B------:R-:W-:Y:S01]  /*0870*/  LOP3.LUT R11, R16, UR12, R11, 0x96, !PT ;  /* 0x0000000c100b7c12 */ /* 0x000fe2000f8e960b */
[----:B------:R-:W-:Y:S01]  /*0880*/  IMAD R10, R10, -0x326172a9, RZ ;  /* 0xcd9e8d570a0a7824 */ /* 0x000fe200078e02ff */
[----:B------:R-:W-:Y:S01]  /*0890*/  PRMT R49, R49, 0x5410, R49 ;  /* 0x0000541031317816 */ /* 0x000fe20000000031 */
[----:B------:R-:W-:Y:S01]  /*08a0*/  IMAD.HI.U32 R7, R17, -0x326172a9, RZ ;  /* 0xcd9e8d5711077827 */ /* 0x000fe200078e00ff */
[----:B------:R-:W-:-:S03]  /*08b0*/  LOP3.LUT R6, R6, 0x3, RZ, 0xc0, !PT ;  /* 0x0000000306067812 */ /* 0x000fc600078ec0ff */
[C---:B------:R-:W-:Y:S01]  /*08c0*/  IMAD.HI.U32 R16, R11.reuse, -0x2daee0ad, RZ ;  /* 0xd2511f530b107827 */ /* 0x040fe200078e00ff */
[----:B------:R-:W-:Y:S01]  /*08d0*/  LOP3.LUT R7, R10, UR10, R7, 0x96, !PT ;  /* 0x0000000a0a077c12 */ /* 0x000fe2000f8e9607 */
[----:B------:R-:W1:Y:S02]  /*08e0*/  LDCU.64 UR10, c[0x0][0x3a0] ;  /* 0x00007400ff0a77ac */ /* 0x000e640008000a00 */
        /* <DEDUP_REMOVED lines=9> */
[----:B------:R-:W2:Y:S01]  /*0980*/  LDCU UR25, c[0x0][0x404] ;  /* 0x00008080ff1977ac */ /* 0x000ea20008000800 */
[----:B------:R-:W-:-:S04]  /*0990*/  IMAD.HI.U32 R7, R18, -0x326172a9, RZ ;  /* 0xcd9e8d5712077827 */ /* 0x000fc800078e00ff */
[----:B------:R-:W-:Y:S01]  /*09a0*/  IMAD.HI.U32 R10, R17, -0x2daee0ad, RZ ;  /* 0xd2511f53110a7827 */ /* 0x000fe200078e00ff */
[----:B------:R-:W-:Y:S01]  /*09b0*/  LOP3.LUT R7, R16, UR26, R7, 0x96, !PT ;  /* 0x0000001a10077c12 */ /* 0x000fe2000f8e9607 */
[----:B------:R-:W3:Y:S01]  /*09c0*/  LDCU.U8 UR26, c[0x0][0x410] ;  /* 0x00008200ff1a77ac */ /* 0x000ee20008000000 */
[----:B------:R-:W-:Y:S01]  /*09d0*/  MOV R16, R8 ;  /* 0x0000000800107202 */ /* 0x000fe20000000f00 */
[----:B------:R-:W-:Y:S01]  /*09e0*/  IMAD.MOV.U32 R45, RZ, RZ, R2 ;  /* 0x000000ffff2d7224 */ /* 0x000fe200078e0002 */
[----:B------:R-:W-:Y:S01]  /*09f0*/  LOP3.LUT R2, R11, UR16, R10, 0x96, !PT ;  /* 0x000000100b027c12 */ /* 0x000fe2000f8e960a */
[----:B------:R-:W-:Y:S01]  /*0a00*/  IMAD.MOV.U32 R47, RZ, RZ, R3 ;  /* 0x000000ffff2f7224 */ /* 0x000fe200078e0003 */
[--C-:B------:R-:W-:Y:S01]  /*0a10*/  SHF.R.U64 R10, R8, 0x10, R9.reuse ;  /* 0x00000010080a7819 */ /* 0x100fe20000001209 */
[----:B------:R-:W-:Y:S01]  /*0a20*/  IMAD R19, R17, -0x2daee0ad, RZ ;  /* 0xd2511f5311137824 */ /* 0x000fe200078e02ff */
[----:B------:R-:W-:Y:S01]  /*0a30*/  SHF.R.U32.HI R17, RZ, 0x10, R9 ;  /* 0x00000010ff117819 */ /* 0x000fe20000011609 */
[----:B------:R-:W-:Y:S01]  /*0a40*/  IMAD.HI.U32 R8, R7, -0x2daee0ad, RZ ;  /* 0xd2511f5307087827 */ /* 0x000fe200078e00ff */
[----:B------:R-:W-:-:S02]  /*0a50*/  PRMT R45, R45, 0x5410, R45 ;  /* 0x000054102d2d7816 */ /* 0x000fc4000000002d */
[----:B------:R-:W-:Y:S01]  /*0a60*/  PRMT R47, R47, 0x5410, R47 ;  /* 0x000054102f2f7816 */ /* 0x000fe2000000002f */
[----:B------:R-:W-:Y:S01]  /*0a70*/  IMAD R18, R18, -0x326172a9, RZ ;  /* 0xcd9e8d5712127824 */ /* 0x000fe200078e02ff */
[----:B------:R-:W-:Y:S01]  /*0a80*/  LOP3.LUT R8, R19, UR18, R8, 0x96, !PT ;  /* 0x0000001213087c12 */ /* 0x000fe2000f8e9608 */
[----:B------:R-:W-:-:S04]  /*0a90*/  IMAD.HI.U32 R3, R2, -0x326172a9, RZ ;  /* 0xcd9e8d5702037827 */ /* 0x000fc800078e00ff */
[----:B------:R-:W-:Y:S01]  /*0aa0*/  IMAD.MOV.U32 R11, RZ, RZ, R9 ;  /* 0x000000ffff0b7224 */ /* 0x000fe200078e0009 */
[----:B------:R-:W-:Y:S01]  /*0ab0*/  LOP3.LUT R3, R18, UR17, R3, 0x96, !PT ;  /* 0x0000001112037c12 */ /* 0x000fe2000f8e9603 */
[----:B------:R-:W-:Y:S02]  /*0ac0*/  IMAD R9, R2, -0x326172a9, RZ ;  /* 0xcd9e8d5702097824 */ /* 0x000fe400078e02ff */
[----:B------:R-:W-:Y:S02]  /*0ad0*/  IMAD R18, R7, -0x2daee0ad, RZ ;  /* 0xd2511f5307127824 */ /* 0x000fe400078e02ff */
[----:B------:R-:W-:-:S04]  /*0ae0*/  IMAD.HI.U32 R2, R8, -0x326172a9, RZ ;  /* 0xcd9e8d5708027827 */ /* 0x000fc800078e00ff */
[----:B------:R-:W-:Y:S01]  /*0af0*/  IMAD.HI.U32 R7, R3, -0x2daee0ad, RZ ;  /* 0xd2511f5303077827 */ /* 0x000fe200078e00ff */
[----:B------:R-:W-:-:S03]  /*0b00*/  LOP3.LUT R2, R9, UR19, R2, 0x96, !PT ;  /* 0x0000001309027c12 */ /* 0x000fc6000f8e9602 */
[----:B------:R-:W-:Y:S01]  /*0b10*/  IMAD.MOV.U32 R19, RZ, RZ, R58 ;  /* 0x000000ffff137224 */ /* 0x000fe200078e003a */
[----:B------:R-:W-:Y:S01]  /*0b20*/  LOP3.LUT R7, R18, UR20, R7, 0x96, !PT ;  /* 0x0000001412077c12 */ /* 0x000fe2000f8e9607 */
[----:B------:R-:W-:Y:S02]  /*0b30*/  IMAD R18, R3, -0x2daee0ad, RZ ;  /* 0xd2511f5303127824 */ /* 0x000fe400078e02ff */
[----:B------:R-:W-:Y:S01]  /*0b40*/  IMAD.HI.U32 R9, R2, -0x2daee0ad, RZ ;  /* 0xd2511f5302097827 */ /* 0x000fe200078e00ff */
[----:B------:R-:W-:Y:S02]  /*0b50*/  PRMT R66, R19, 0x7610, R66 ;  /* 0x0000761013427816 */ /* 0x000fe40000000042 */
[----:B------:R-:W-:Y:S01]  /*0b60*/  MOV R19, R59 ;  /* 0x0000003b00137202 */ /* 0x000fe20000000f00 */
[----:B------:R-:W-:Y:S01]  /*0b70*/  IMAD R8, R8, -0x326172a9, RZ ;  /* 0xcd9e8d5708087824 */ /* 0x000fe200078e02ff */
[----:B------:R-:W-:Y:S01]  /*0b80*/  LOP3.LUT R9, R18, UR22, R9, 0x96, !PT ;  /* 0x0000001612097c12 */ /* 0x000fe2000f8e9609 */
[----:B------:R-:W-:Y:S01]  /*0b90*/  IMAD.HI.U32 R3, R7, -0x326172a9, RZ ;  /* 0xcd9e8d5707037827 */ /* 0x000fe200078e00ff */
[----:B------:R-:W-:-:S02]  /*0ba0*/  PRMT R66, R66, 0x5410, R19 ;  /* 0x0000541042427816 */ /* 0x000fc40000000013 */
[----:B------:R-:W-:Y:S01]  /*0bb0*/  SHF.R.U32.HI R18, RZ, 0x10, R15 ;  /* 0x00000010ff127819 */ /* 0x000fe2000001160f */
[----:B------:R-:W-:Y:S01]  /*0bc0*/  IMAD R19, R2, -0x2daee0ad, RZ ;  /* 0xd2511f5302137824 */ /* 0x000fe200078e02ff */
[----:B------:R-:W-:Y:S01]  /*0bd0*/  LOP3.LUT R3, R8, UR21, R3, 0x96, !PT ;  /* 0x0000001508037c12 */ /* 0x000fe2000f8e9603 */
[----:B------:R-:W-:Y:S01]  /*0be0*/  IMAD R7, R7, -0x326172a9, RZ ;  /* 0xcd9e8d5707077824 */ /* 0x000fe200078e02ff */
[----:B------:R-:W-:Y:S01]  /*0bf0*/  PRMT R68, R68, 0x5410, R18 ;  /* 0x0000541044447816 */ /* 0x000fe20000000012 */
[----:B------:R-:W-:Y:S01]  /*0c00*/  IMAD.HI.U32 R2, R9, -0x326172a9, RZ ;  /* 0xcd9e8d5709027827 */ /* 0x000fe200078e00ff */
[----:B------:R-:W-:-:S03]  /*0c10*/  SHF.R.U32.HI R18, RZ, 0x10, R13 ;  /* 0x00000010ff127819 */ /* 0x000fc6000001160d */
[----:B------:R-:W-:Y:S01]  /*0c20*/  IMAD.HI.U32 R8, R3, -0x2daee0ad, RZ ;  /* 0xd2511f5303087827 */ /* 0x000fe200078e00ff */
[----:B------:R-:W-:Y:S02]  /*0c30*/  LOP3.LUT R44, R7, UR23, R2, 0x96, !PT ;  /* 0x00000017072c7c12 */ /* 0x000fe4000f8e9602 */
[----:B------:R-:W-:Y:S01]  /*0c40*/  PRMT R69, R69, 0x5410, R18 ;  /* 0x0000541045457816 */ /* 0x000fe20000000012 */
[----:B------:R-:W-:Y:S01]  /*0c50*/  IMAD R3, R3, -0x2daee0ad, RZ ;  /* 0xd2511f5303037824 */ /* 0x000fe200078e02ff */
[----:B------:R-:W-:Y:S01]  /*0c60*/  LOP3.LUT R19, R19, UR9, R8, 0x96, !PT ;  /* 0x0000000913137c12 */ /* 0x000fe2000f8e9608 */
[----:B------:R-:W-:Y:S01]  /*0c70*/  IMAD.HI.U32 R2, R44, -0x2daee0ad, RZ ;  /* 0xd2511f532c027827 */ /* 0x000fe200078e00ff */
[----:B------:R-:W4:Y:S03]  /*0c80*/  LDCU.64 UR8, c[0x0][0x408] ;  /* 0x00008100ff0877ac */ /* 0x000f260008000a00 */
[----:B------:R-:W-:Y:S01]  /*0c90*/  IMAD R8, R9, -0x326172a9, RZ ;  /* 0xcd9e8d5709087824 */ /* 0x000fe200078e02ff */
[----:B------:R-:W-:Y:S01]  /*0ca0*/  LOP3.LUT R2, R3, UR28, R2, 0x96, !PT ;  /* 0x0000001c03027c12 */ /* 0x000fe2000f8e9602 */
[----:B------:R-:W-:-:S04]  /*0cb0*/  IMAD.HI.U32 R7, R19, -0x326172a9, RZ ;  /* 0xcd9e8d5713077827 */ /* 0x000fc800078e00ff */
[----:B------:R-:W-:Y:S01]  /*0cc0*/  IMAD.MOV.U32 R20, RZ, RZ, R56 ;  /* 0x000000ffff147224 */ /* 0x000fe200078e0038 */
[----:B------:R-:W-:Y:S01]  /*0cd0*/  LOP3.LUT R3, R8, UR24, R7, 0x96, !PT ;  /* 0x0000001808037c12 */ /* 0x000fe2000f8e9607 */
[----:B------:R-:W-:Y:S02]  /*0ce0*/  IMAD.MOV.U32 R21, RZ, RZ, R57 ;  /* 0x000000ffff157224 */ /* 0x000fe400078e0039 */
[----:B------:R-:W-:Y:S02]  /*0cf0*/  HFMA2 R7, -RZ, RZ, 0, 0 ;  /* 0x00000000ff077431 */ /* 0x000fe400000001ff */
        /* <DEDUP_REMOVED lines=11> */
.L_x_16853:
[----:B0-----:R-:W0:Y:S08]  /*0db0*/  LDC.64 R36, c[0x0][0x3f0] ;  /* 0x0000fc00ff247b82 */ /* 0x001e300000000a00 */
        /* <DEDUP_REMOVED lines=25> */
.L_x_16605:
[----:B------:R-:W-:Y:S05]  /*0f50*/  BSYNC.RECONVERGENT B2 ;  /* 0x0000000000027941 */ /* 0x000fea0003800200 */
.L_x_16604:
[----:B------:R-:W-:Y:S01]  /*0f60*/  UISETP.NE.U32.AND UP0, UPT, UR10, URZ, UPT ;  /* 0x000000ff0a00728c */ /* 0x000fe2000bf05070 */
[----:B------:R-:W-:Y:S03]  /*0f70*/  BSSY.RECONVERGENT B2, `(.L_x_16606) ;  /* 0x00002e5000027945 */ /* 0x000fe60003800200 */
[----:B------:R-:W-:-:S09]  /*0f80*/  UISETP.NE.AND.EX UP0, UPT, UR11, URZ, UPT, UP0 ;  /* 0x000000ff0b00728c */ /* 0x000fd2000bf05300 */
[----:B------:R-:W-:Y:S05]  /*0f90*/  BRA.U !UP0, `(.L_x_16607) ;  /* 0x0000001508e47547 */ /* 0x000fea000b800000 */
[----:B------:R-:W0:Y:S02]  /*0fa0*/  LDC.64 R20, c[0x0][0x3a0] ;  /* 0x0000e800ff147b82 */ /* 0x000e240000000a00 */
[----:B0-----:R-:W-:-:S06]  /*0fb0*/  IMAD.WIDE.U32 R22, R55, 0x10, R20 ;  /* 0x0000001037167825 */ /* 0x001fcc00078e0014 */
[----:B------:R-:W5:Y:S01]  /*0fc0*/  LDG.E.128 R20, desc[UR6][R22.64] ;  /* 0x0000000616147981 */ /* 0x000f62000c1e1d00 */
[----:B------:R-:W-:Y:S01]  /*0fd0*/  ISETP.GT.AND P1, PT, R36, RZ, PT ;  /* 0x000000ff2400720c */ /* 0x000fe20003f24270 */
[----:B------:R-:W-:-:S12]  /*0fe0*/  BSSY.RECONVERGENT B3, `(.L_x_16608) ;  /* 0x000005c000037945 */ /* 0x000fd80003800200 */
        /* <DEDUP_REMOVED lines=19> */
.L_x_16612:
        /* <DEDUP_REMOVED lines=13> */
.L_x_16614:
[----:B------:R-:W-:Y:S05]  /*11f0*/  BSYNC.RECONVERGENT B5 ;  /* 0x0000000000057941 */ /* 0x000fea0003800200 */
.L_x_16613:
[----:B------:R-:W-:Y:S01]  /*1200*/  LOP3.LUT R60, R7, UR5, R3, 0x96, !PT ;  /* 0x00000005073c7c12 */ /* 0x000fe2000f8e9603 */
[----:B------:R-:W-:Y:S01]  /*1210*/  IMAD.WIDE.U32 R62, R52, -0x326172a9, RZ ;  /* 0xcd9e8d57343e7825 */ /* 0x000fe200078e00ff */
[----:B------:R-:W-:-:S03]  /*1220*/  UIADD3 UR28, UPT, UPT, UR4, 0x3c6ef372, URZ ;  /* 0x3c6ef372041c7890 */ /* 0x000fc6000fffe0ff */
        /* <DEDUP_REMOVED lines=9> */
[----:B------:R-:W-:-:S04]  /*12c0*/  UIADD3 UR28, UPT, UPT, UR4, -0x255992d5, URZ ;  /* 0xdaa66d2b041c7890 */ /* 0x000fc8000fffe0ff */
[----:B------:R-:W-:-:S05]  /*12d0*/  IMAD.WIDE.U32 R60, R60, -0x2daee0ad, RZ ;  /* 0xd2511f533c3c7825 */ /* 0x000fca00078e00ff */
[----:B------:R-:W-:Y:S01]  /*12e0*/  LOP3.LUT R61, R2, UR15, R61, 0x96, !PT ;  /* 0x0000000f023d7c12 */ /* 0x000fe2000f8e963d */
[----:B------:R-:W-:-:S05]  /*12f0*/  IMAD.WIDE.U32 R2, R3, -0x326172a9, RZ ;  /* 0xcd9e8d5703027825 */ /* 0x000fca00078e00ff */
[----:B------:R-:W-:Y:S01]  /*1300*/  LOP3.LUT R62, R62, UR28, R3, 0x96, !PT ;  /* 0x0000001c3e3e7c12 */ /* 0x000fe2000f8e9603 */
[----:B------:R-:W-:-:S04]  /*1310*/  UIADD3 UR28, UPT, UPT, UR4, 0x78dde6e4, URZ ;  /* 0x78dde6e4041c7890 */ /* 0x000fc8000fffe0ff */
        /* <DEDUP_REMOVED lines=16> */
[----:B------:R-:W-:Y:S01]  /*1420*/  IMAD.WIDE.U32 R64, R64, -0x326172a9, RZ ;  /* 0xcd9e8d5740407825 */ /* 0x000fe200078e00ff */
[----:B------:R-:W-:-:S05]  /*1430*/  LOP3.LUT R2, R2, UR21, R61, 0x96, !PT ;  /* 0x0000001502027c12 */ /* 0x000fca000f8e963d */
[----:B------:R-:W-:-:S05]  /*1440*/  IMAD.WIDE.U32 R2, R2, -0x2daee0ad, RZ ;  /* 0xd2511f5302027825 */ /* 0x000fca00078e00ff */
[----:B------:R-:W-:Y:S01]  /*1450*/  LOP3.LUT R61, R62, UR28, R3, 0x96, !PT ;  /* 0x0000001c3e3d7c12 */ /* 0x000fe2000f8e9603 */
[----:B------:R-:W-:Y:S01]  /*1460*/  UIADD3 UR28, UPT, UPT, UR5, -0x695add53, URZ ;  /* 0x96a522ad051c7890 */ /* 0x000fe2000fffe0ff */
[----:B------:R-:W-:-:S03]  /*1470*/  LOP3.LUT R62, R60, UR23, R65, 0x96, !PT ;  /* 0x000000173c3e7c12 */ /* 0x000fc6000f8e9641 */
[----:B------:R-:W-:-:S04]  /*1480*/  IMAD.WIDE.U32 R60, R61, -0x326172a9, RZ ;  /* 0xcd9e8d573d3c7825 */ /* 0x000fc800078e00ff */
[----:B------:R-:W-:Y:S01]  /*1490*/  IMAD.WIDE.U32 R62, R62, -0x2daee0ad, RZ ;  /* 0xd2511f533e3e7825 */ /* 0x000fe200078e00ff */
[----:B------:R-:W-:Y:S02]  /*14a0*/  LOP3.LUT R3, R64, UR24, R61, 0x96, !PT ;  /* 0x0000001840037c12 */ /* 0x000fe4000f8e963d */
[----:B------:R-:W-:Y:S01]  /*14b0*/  MOV R46, R60 ;  /* 0x0000003c002e7202 */ /* 0x000fe20000000f00 */
[----:B------:R-:W-:Y:S01]  /*14c0*/  IMAD.MOV.U32 R61, RZ, RZ, R44 ;  /* 0x000000ffff3d7224 */ /* 0x000fe200078e002c */
[----:B------:R-:W-:Y:S01]  /*14d0*/  LOP3.LUT R2, R2, UR28, R63, 0x96, !PT ;  /* 0x0000001c02027c12 */ /* 0x000fe2000f8e963f */
[----:B------:R-:W-:-:S07]  /*14e0*/  IMAD.MOV.U32 R60, RZ, RZ, RZ ;  /* 0x000000ffff3c7224 */ /* 0x000fce00078e00ff */
.L_x_16611:
[----:B------:R-:W-:Y:S05]  /*14f0*/  BSYNC.RECONVERGENT B4 ;  /* 0x0000000000047941 */ /* 0x000fea0003800200 */
.L_x_16610:
[----:B------:R-:W-:Y:S01]  /*1500*/  I2FP.F32.U32 R6, R61 ;  /* 0x0000003d00067245 */ /* 0x000fe20000201000 */
[----:B------:R-:W-:-:S05]  /*1510*/  HFMA2 R61, -RZ, RZ, 0.1171875, 0 ;  /* 0x2f800000ff3d7431 */ /* 0x000fca00000001ff */
[----:B------:R-:W-:-:S05]  /*1520*/  FFMA.FTZ R6, R6, R61, 1.1641532182693481445e-10 ;  /* 0x2f00000006067423 */ /* 0x000fca000001003d */
[----:B------:R-:W-:Y:S01]  /*1530*/  FSETP.GTU.FTZ.AND P2, PT, R6, UR25, PT ;  /* 0x0000001906007c0b */ /* 0x000fe2000bf5c000 */
[----:B-----5:R-:W-:-:S04]  /*1540*/  FMUL.FTZ R6, R16, UR9 ;  /* 0x0000000910067c20 */ /* 0x020fc80008410000 */
[----:B------:R-:W-:-:S05]  /*1550*/  FMUL.FTZ R6, R6, UR8 ;  /* 0x0000000806067c20 */ /* 0x000fca0008410000 */
[----:B------:R-:W-:Y:S02]  /*1560*/  FSEL R61, R6, RZ, !P2 ;  /* 0x000000ff063d7208 */ /* 0x000fe40005000000 */
[----:B------:R-:W-:-:S03]  /*1570*/  SEL R6, RZ, 0x1, P2 ;  /* 0x00000001ff067807 */ /* 0x000fc60001000000 */
[----:B------:R-:W-:Y:S01]  /*1580*/  FADD.FTZ R20, R20, R61 ;  /* 0x0000003d14147221 */ /* 0x000fe20000010000 */
[----:B------:R-:W-:-:S07]  /*1590*/  PRMT R45, R6, 0x7610, R45 ;  /* 0x00007610062d7816 */ /* 0x000fce000000002d */
.L_x_16609:
[----:B------:R-:W-:Y:S05]  /*15a0*/  BSYNC.RECONVERGENT B3 ;  /* 0x0000000000037941 */ /* 0x000fea0003800200 */
.L_x_16608:
        /* <DEDUP_REMOVED lines=20> */
.L_x_16619:
        /* <DEDUP_REMOVED lines=13> */
.L_x_16621:
[----:B------:R-:W-:Y:S05]  /*17c0*/  BSYNC.RECONVERGENT B5 ;  /* 0x0000000000057941 */ /* 0x000fea0003800200 */
.L_x_16620:
[----:B------:R-:W-:Y:S01]  /*17d0*/  LOP3.LUT R60, R7, UR5, R3, 0x96, !PT ;  /* 0x00000005073c7c12 */ /* 0x000fe2000f8e9603 */
[----:B------:R-:W-:Y:S01]  /*17e0*/  IMAD.WIDE.U32 R64, R52, -0x326172a9, RZ ;  /* 0xcd9e8d5734407825 */ /* 0x000fe200078e00ff */
[----:B------:R-:W-:Y:S01]  /*17f0*/  UIADD3 UR28, UPT, UPT, UR4, 0x3c6ef372, URZ ;  /* 0x3c6ef372041c7890 */ /* 0x000fe2000fffe0ff */
[----:B------:R-:W-:Y:S02]  /*1800*/  MOV R44, R62 ;  /* 0x0000003e002c7202 */ /* 0x000fe40000000f00 */
        /* <DEDUP_REMOVED lines=35> */
[----:B------:R-:W-:-:S04]  /*1a40*/  UIADD3 UR28, UPT, UPT, UR5, -0x695add53, URZ ;  /* 0x96a522ad051c7890 */ /* 0x000fc8000fffe0ff */
        /* <DEDUP_REMOVED lines=8> */
.L_x_16618:
[----:B------:R-:W-:Y:S05]  /*1ad0*/  BSYNC.RECONVERGENT B4 ;  /* 0x0000000000047941 */ /* 0x000fea0003800200 */
.L_x_16617:
[----:B------:R-:W-:Y:S01]  /*1ae0*/  I2FP.F32.U32 R44, R44 ;  /* 0x0000002c002c7245 */ /* 0x000fe20000201000 */
[----:B------:R-:W-:-:S04]  /*1af0*/  IMAD.MOV.U32 R63, RZ, RZ, 0x2f800000 ;  /* 0x2f800000ff3f7424 */ /* 0x000fc800078e00ff */
[----:B------:R-:W-:-:S05]  /*1b00*/  FFMA.FTZ R44, R44, R63, 1.1641532182693481445e-10 ;  /* 0x2f0000002c2c7423 */ /* 0x000fca000001003f */
[----:B------:R-:W-:Y:S01]  /*1b10*/  FSETP.GTU.FTZ.AND P2, PT, R44, UR25, PT ;  /* 0x000000192c007c0b */ /* 0x000fe2000bf5c000 */
[----:B-----5:R-:W-:-:S04]  /*1b20*/  FMUL.FTZ R44, R17, UR9 ;  /* 0x00000009112c7c20 */ /* 0x020fc80008410000 */
[----:B------:R-:W-:-:S05]  /*1b30*/  FMUL.FTZ R44, R44, UR8 ;  /* 0x000000082c2c7c20 */ /* 0x000fca0008410000 */
[----:B------:R-:W-:-:S05]  /*1b40*/  FSEL R44, R44, RZ, !P2 ;  /* 0x000000ff2c2c7208 */ /* 0x000fca0005000000 */
[----:B------:R-:W-:Y:S01]  /*1b50*/  FADD.FTZ R21, R21, R44 ;  /* 0x0000002c15157221 */ /* 0x000fe20000010000 */
[----:B------:R-:W-:-:S04]  /*1b60*/  SEL R44, RZ, 0x1, P2 ;  /* 0x00000001ff2c7807 */ /* 0x000fc80001000000 */
[----:B------:R-:W-:-:S07]  /*1b70*/  PRMT R47, R44, 0x7610, R47 ;  /* 0x000076102c2f7816 */ /* 0x000fce000000002f */
.L_x_16616:
[----:B------:R-:W-:Y:S05]  /*1b80*/  BSYNC.RECONVERGENT B3 ;  /* 0x0000000000037941 */ /* 0x000fea0003800200 */
.L_x_16615:
        /* <DEDUP_REMOVED lines=20> */
.L_x_16626:
        /* <DEDUP_REMOVED lines=13> */
.L_x_16628:
[----:B------:R-:W-:Y:S05]  /*1da0*/  BSYNC.RECONVERGENT B5 ;  /* 0x0000000000057941 */ /* 0x000fea0003800200 */
.L_x_16627:
        /* <DEDUP_REMOVED lines=40> */
[----:B------:R-:W-:-:S05]  /*2030*/  IMAD.WIDE.U32 R60, R60, -0x2daee0ad, RZ ;  /* 0xd2511f533c3c7825 */ /* 0x000fca00078e00ff */
[----:B------:R-:W-:Y:S02]  /*2040*/  LOP3.LUT R2, R2, UR28, R61, 0x96, !PT ;  /* 0x0000001c02027c12 */ /* 0x000fe4000f8e963d */
[----:B------:R-:W-:Y:S01]  /*2050*/  MOV R44, R60 ;  /* 0x0000003c002c7202 */ /* 0x000fe20000000f00 */
[----:B------:R-:W-:-:S04]  /*2060*/  IMAD.WIDE.U32 R60, R3, -0x326172a9, RZ ;  /* 0xcd9e8d57033c7825 */ /* 0x000fc800078e00ff */
[----:B------:R-:W-:Y:S02]  /*2070*/  IMAD.MOV.U32 R46, RZ, RZ, R60 ;  /* 0x000000ffff2e7224 */ /* 0x000fe400078e003c */
[----:B------:R-:W-:Y:S01]  /*2080*/  HFMA2 R60, -RZ, RZ, 0, 0 ;  /* 0x00000000ff3c7431 */ /* 0x000fe200000001ff */
[----:B------:R-:W-:Y:S01]  /*2090*/  LOP3.LUT R3, R62, UR24, R61, 0x96, !PT ;  /* 0x000000183e037c12 */ /* 0x000fe2000f8e963d */
[----:B------:R-:W-:-:S07]  /*20a0*/  IMAD.MOV.U32 R62, RZ, RZ, R6 ;  /* 0x000000ffff3e7224 */ /* 0x000fce00078e0006 */
.L_x_16625:
[----:B------:R-:W-:Y:S05]  /*20b0*/  BSYNC.RECONVERGENT B4 ;  /* 0x0000000000047941 */ /* 0x000fea0003800200 */
.L_x_16624:
[----:B------:R-:W-:Y:S01]  /*20c0*/  I2FP.F32.U32 R6, R62 ;  /* 0x0000003e00067245 */ /* 0x000fe20000201000 */
[----:B------:R-:W-:-:S04]  /*20d0*/  IMAD.MOV.U32 R61, RZ, RZ, 0x2f800000 ;  /* 0x2f800000ff3d7424 */ /* 0x000fc800078e00ff */
        /* <DEDUP_REMOVED lines=8> */
.L_x_16623:
[----:B------:R-:W-:Y:S05]  /*2160*/  BSYNC.RECONVERGENT B3 ;  /* 0x0000000000037941 */ /* 0x000fea0003800200 */
.L_x_16622:
        /* <DEDUP_REMOVED lines=19> */
.L_x_16632:
        /* <DEDUP_REMOVED lines=13> */
.L_x_16634:
[----:B------:R-:W-:Y:S05]  /*2370*/  BSYNC.RECONVERGENT B4 ;  /* 0x0000000000047941 */ /* 0x000fea0003800200 */
.L_x_16633:
[----:B------:R-:W-:Y:S01]  /*2380*/  LOP3.LUT R60, R7, UR5, R3, 0x96, !PT ;  /* 0x00000005073c7c12 */ /* 0x000fe2000f8e9603 */
[----:B------:R-:W-:Y:S01]  /*2390*/  IMAD.WIDE.U32 R62, R52, -0x326172a9, RZ ;  /* 0xcd9e8d57343e7825 */ /* 0x000fe200078e00ff */
[----:B------:R-:W-:-:S03]  /*23a0*/  UIADD3 UR28, UPT, UPT, UR4, 0x3c6ef372, URZ ;  /* 0x3c6ef372041c7890 */ /* 0x000fc6000fffe0ff */
        /* <DEDUP_REMOVED lines=43> */
[----:B------:R-:W-:-:S07]  /*2660*/  LOP3.LUT R2, R2, UR28, R63, 0x96, !PT ;  /* 0x0000001c02027c12 */ /* 0x000fce000f8e963f */
.L_x_16631:
[----:B------:R-:W-:Y:S05]  /*2670*/  BSYNC.RECONVERGENT B3 ;  /* 0x0000000000037941 */ /* 0x000fea0003800200 */
.L_x_16630:
        /* <DEDUP_REMOVED lines=9> */
[----:B------:R-:W-:Y:S01]  /*2710*/  PRMT R49, R44, 0x7610, R49 ;  /* 0x000076102c317816 */ /* 0x000fe20000000031 */
[----:B------:R-:W-:Y:S06]  /*2720*/  BRA `(.L_x_16629) ;  /* 0x0000001400a47947 */ /* 0x000fec0003800000 */
.L_x_16607:
        /* <DEDUP_REMOVED lines=21> */
.L_x_16639:
        /* <DEDUP_REMOVED lines=13> */
.L_x_16641:
[----:B------:R-:W-:Y:S05]  /*2950*/  BSYNC.RECONVERGENT B5 ;  /* 0x0000000000057941 */ /* 0x000fea0003800200 */
.L_x_16640:
        /* <DEDUP_REMOVED lines=12> */
[----:B------:R-:W-:Y:S01]  /*2a20*/  UIADD3 UR28, UPT, UPT, UR4, -0x255992d5, URZ ;  /* 0xdaa66d2b041c7890 */ /* 0x000fe2000fffe0ff */
[----:B------:R-:W-:-:S05]  /*2a30*/  IMAD.WIDE.U32 R20, R21, -0x326172a9, RZ ;  /* 0xcd9e8d5715147825 */ /* 0x000fca00078e00ff */
[----:B------:R-:W-:Y:S01]  /*2a40*/  LOP3.LUT R3, R22, UR28, R21, 0x96, !PT ;  /* 0x0000001c16037c12 */ /* 0x000fe2000f8e9615 */
[----:B------:R-:W-:Y:S01]  /*2a50*/  IMAD.WIDE.U32 R22, R23, -0x2daee0ad, RZ ;  /* 0xd2511f5317167825 */ /* 0x000fe200078e00ff */
[----:B------:R-:W-:-:S04]  /*2a60*/  UIADD3 UR28, UPT, UPT, UR4, 0x78dde6e4, URZ ;  /* 0x78dde6e4041c7890 */ /* 0x000fc8000fffe0ff */
[----:B------:R-:W-:Y:S01]  /*2a70*/  LOP3.LUT R23, R2, UR15, R23, 0x96, !PT ;  /* 0x0000000f02177c12 */ /* 0x000fe2000f8e9617 */
[----:B------:R-:W-:-:S05]  /*2a80*/  IMAD.WIDE.U32 R2, R3, -0x2daee0ad, RZ ;  /* 0xd2511f5303027825 */ /* 0x000fca00078e00ff */
[----:B------:R-:W-:Y:S01]  /*2a90*/  LOP3.LUT R21, R22, UR16, R3, 0x96, !PT ;  /* 0x0000001016157c12 */ /* 0x000fe2000f8e9603 */
[----:B------:R-:W-:-:S05]  /*2aa0*/  IMAD.WIDE.U32 R22, R23, -0x326172a9, RZ ;  /* 0xcd9e8d5717167825 */ /* 0x000fca00078e00ff */
[----:B------:R-:W-:Y:S01]  /*2ab0*/  LOP3.LUT R23, R20, UR28, R23, 0x96, !PT ;  /* 0x0000001c14177c12 */ /* 0x000fe2000f8e9617 */
[----:B------:R-:W-:Y:S01]  /*2ac0*/  IMAD.WIDE.U32 R20, R21, -0x326172a9, RZ ;  /* 0xcd9e8d5715147825 */ /* 0x000fe200078e00ff */
[----:B------:R-:W-:-:S04]  /*2ad0*/  UIADD3 UR28, UPT, UPT, UR5, -0x24c28bd8, URZ ;  /* 0xdb3d7428051c7890 */ /* 0x000fc8000fffe0ff */
        /* <DEDUP_REMOVED lines=23> */
.L_x_16638:
[----:B------:R-:W-:Y:S05]  /*2c50*/  BSYNC.RECONVERGENT B4 ;  /* 0x0000000000047941 */ /* 0x000fea0003800200 */
.L_x_16637:
[----:B------:R-:W-:Y:S01]  /*2c60*/  I2FP.F32.U32 R6, R20 ;  /* 0x0000001400067245 */ /* 0x000fe20000201000 */
[----:B------:R-:W-:-:S04]  /*2c70*/  IMAD.MOV.U32 R21, RZ, RZ, 0x2f800000 ;  /* 0x2f800000ff157424 */ /* 0x000fc800078e00ff */
[----:B------:R-:W-:-:S05]  /*2c80*/  FFMA.FTZ R6, R6, R21, 1.1641532182693481445e-10 ;  /* 0x2f00000006067423 */ /* 0x000fca0000010015 */
[----:B------:R-:W-:Y:S01]  /*2c90*/  FSETP.GTU.FTZ.AND P1, PT, R6, UR25, PT ;  /* 0x0000001906007c0b */ /* 0x000fe2000bf3c000 */
[----:B-----5:R-:W-:-:S04]  /*2ca0*/  FMUL.FTZ R6, R16, UR9 ;  /* 0x0000000910067c20 */ /* 0x020fc80008410000 */
[----:B------:R-:W-:Y:S01]  /*2cb0*/  FMUL.FTZ R20, R6, UR8 ;  /* 0x0000000806147c20 */ /* 0x000fe20008410000 */
[----:B------:R-:W-:-:S04]  /*2cc0*/  SEL R6, RZ, 0x1, P1 ;  /* 0x00000001ff067807 */ /* 0x000fc80000800000 */
[----:B------:R-:W-:Y:S02]  /*2cd0*/  FSEL R20, R20, RZ, !P1 ;  /* 0x000000ff14147208 */ /* 0x000fe40004800000 */
[----:B------:R-:W-:-:S07]  /*2ce0*/  PRMT R45, R6, 0x7610, R45 ;  /* 0x00007610062d7816 */ /* 0x000fce000000002d */
.L_x_16636:
[----:B------:R-:W-:Y:S05]  /*2cf0*/  BSYNC.RECONVERGENT B3 ;  /* 0x0000000000037941 */ /* 0x000fea0003800200 */
.L_x_16635:
        /* <DEDUP_REMOVED lines=17> */
.L_x_16646:
        /* <DEDUP_REMOVED lines=13> */
.L_x_16648:
[----:B------:R-:W-:Y:S05]  /*2ee0*/  BSYNC.RECONVERGENT B5 ;  /* 0x0000000000057941 */ /* 0x000fea0003800200 */
.L_x_16647:
        /* <DEDUP_REMOVED lines=42> */
[----:B------:R-:W-:Y:S01]  /*3190*/  IMAD.MOV.U32 R46, RZ, RZ, R22 ;  /* 0x000000ffff2e7224 */ /* 0x000fe200078e0016 */
[----:B------:R-:W-:Y:S01]  /*31a0*/  LOP3.LUT R3, R60, UR24, R23, 0x96, !PT ;  /* 0x000000183c037c12 */ /* 0x000fe2000f8e9617 */
[----:B------:R-:W-:-:S04]  /*31b0*/  IMAD.WIDE.U32 R22, R6, -0x2daee0ad, RZ ;  /* 0xd2511f5306167825 */ /* 0x000fc800078e00ff */
[----:B------:R-:W-:Y:S01]  /*31c0*/  IMAD.MOV.U32 R62, RZ, RZ, R22 ;  /* 0x000000ffff3e7224 */ /* 0x000fe200078e0016 */
[----:B------:R-:W-:Y:S01]  /*31d0*/  LOP3.LUT R2, R2, UR28, R23, 0x96, !PT ;  /* 0x0000001c02027c12 */ /* 0x000fe2000f8e9617 */
[----:B------:R-:W-:-:S07]  /*31e0*/  IMAD.MOV.U32 R6, RZ, RZ, RZ ;  /* 0x000000ffff067224 */ /* 0x000fce00078e00ff */
.L_x_16645:
[----:B------:R-:W-:Y:S05]  /*31f0*/  BSYNC.RECONVERGENT B4 ;  /* 0x0000000000047941 */ /* 0x000fea0003800200 */
.L_x_16644:
[----:B------:R-:W-:Y:S01]  /*3200*/  I2FP.F32.U32 R21, R21 ;  /* 0x0000001500157245 */ /* 0x000fe20000201000 */
[----:B------:R-:W-:-:S05]  /*3210*/  HFMA2 R22, -RZ, RZ, 0.1171875, 0 ;  /* 0x2f800000ff167431 */ /* 0x000fca00000001ff */
[----:B------:R-:W-:-:S05]  /*3220*/  FFMA.FTZ R21, R21, R22, 1.1641532182693481445e-10 ;  /* 0x2f00000015157423 */ /* 0x000fca0000010016 */
[----:B------:R-:W-:Y:S01]  /*3230*/  FSETP.GTU.FTZ.AND P1, PT, R21, UR25, PT ;  /* 0x0000001915007c0b */ /* 0x000fe2000bf3c000 */
[----:B-----5:R-:W-:-:S03]  /*3240*/  FMUL.FTZ R21, R17, UR9 ;  /* 0x0000000911157c20 */ /* 0x020fc60008410000 */
[----:B------:R-:W-:Y:S01]  /*3250*/  SEL R22, RZ, 0x1, P1 ;  /* 0x00000001ff167807 */ /* 0x000fe20000800000 */
[----:B------:R-:W-:-:S03]  /*3260*/  FMUL.FTZ R21, R21, UR8 ;  /* 0x0000000815157c20 */ /* 0x000fc60008410000 */
[----:B------:R-:W-:Y:S02]  /*3270*/  PRMT R47, R22, 0x7610, R47 ;  /* 0x00007610162f7816 */ /* 0x000fe4000000002f */
[----:B------:R-:W-:-:S07]  /*3280*/  FSEL R21, R21, RZ, !P1 ;  /* 0x000000ff15157208 */ /* 0x000fce0004800000 */
.L_x_16643:
[----:B------:R-:W-:Y:S05]  /*3290*/  BSYNC.RECONVERGENT B3 ;  /* 0x0000000000037941 */ /* 0x000fea0003800200 */
.L_x_16642:
        /* <DEDUP_REMOVED lines=17> */
.L_x_16653:
        /* <DEDUP_REMOVED lines=13> */
.L_x_16655:
[----:B------:R-:W-:Y:S05]  /*3480*/  BSYNC.RECONVERGENT B5 ;  /* 0x0000000000057941 */ /* 0x000fea0003800200 */
.L_x_16654:
        /* <DEDUP_REMOVED lines=36> */
[----:B------:R-:W-:-:S04]  /*36d0*/  LOP3.LUT R2, R2, UR21, R23, 0x96, !PT ;  /* 0x0000001502027c12 */ /* 0x000fc8000f8e9617 */
[----:B------:R-:W-:Y:S01]  /*36e0*/  LOP3.LUT R22, R22, UR23, R65, 0x96, !PT ;  /* 0x0000001716167c12 */ /* 0x000fe2000f8e9641 */
[----:B------:R-:W-:-:S04]  /*36f0*/  IMAD.WIDE.U32 R2, R2, -0x2daee0ad, RZ ;  /* 0xd2511f5302027825 */ /* 0x000fc800078e00ff */
[----:B------:R-:W-:Y:S01]  /*3700*/  IMAD.WIDE.U32 R22, R22, -0x2daee0ad, RZ ;  /* 0xd2511f5316167825 */ /* 0x000fe200078e00ff */
[----:B------:R-:W-:Y:S01]  /*3710*/  LOP3.LUT R60, R60, UR28, R3, 0x96, !PT ;  /* 0x0000001c3c3c7c12 */ /* 0x000fe2000f8e9603 */
[----:B------:R-:W-:-:S04]  /*3720*/  UIADD3 UR28, UPT, UPT, UR5, -0x695add53, URZ ;  /* 0x96a522ad051c7890 */ /* 0x000fc8000fffe0ff */
[----:B------:R-:W-:Y:S02]  /*3730*/  IMAD.WIDE.U32 R60, R60, -0x326172a9, RZ ;  /* 0xcd9e8d573c3c7825 */ /* 0x000fe400078e00ff */
[----:B------:R-:W-:Y:S02]  /*3740*/  LOP3.LUT R2, R2, UR28, R23, 0x96, !PT ;  /* 0x0000001c02027c12 */ /* 0x000fe4000f8e9617 */
[----:B------:R-:W-:Y:S01]  /*3750*/  IMAD.MOV.U32 R23, RZ, RZ, R62 ;  /* 0x000000ffff177224 */ /* 0x000fe200078e003e */
[----:B------:R-:W-:Y:S01]  /*3760*/  LOP3.LUT R3, R64, UR24, R61, 0x96, !PT ;  /* 0x0000001840037c12 */ /* 0x000fe2000f8e963d */
[----:B------:R-:W-:Y:S01]  /*3770*/  IMAD.MOV.U32 R46, RZ, RZ, R60 ;  /* 0x000000ffff2e7224 */ /* 0x000fe200078e003c */
[----:B------:R-:W-:-:S07]  /*3780*/  MOV R62, R22 ;  /* 0x00000016003e7202 */ /* 0x000fce0000000f00 */
.L_x_16652:
[----:B------:R-:W-:Y:S05]  /*3790*/  BSYNC.RECONVERGENT B4 ;  /* 0x0000000000047941 */ /* 0x000fea0003800200 */
.L_x_16651:
        /* <DEDUP_REMOVED lines=9> */
.L_x_16650:
[----:B------:R-:W-:Y:S05]  /*3830*/  BSYNC.RECONVERGENT B3 ;  /* 0x0000000000037941 */ /* 0x000fea0003800200 */
.L_x_16649:
[----:B------:R-:W-:Y:S01]  /*3840*/  MOV R6, R44 ;  /* 0x0000002c00067202 */ /* 0x000fe20000000f00 */
[----:B------:R-:W-:Y:S01]  /*3850*/  IMAD.MOV.U32 R23, RZ, RZ, RZ ;  /* 0x000000ffff177224 */ /* 0x000fe200078e00ff */
        /* <DEDUP_REMOVED lines=14> */
.L_x_16658:
        /* <DEDUP_REMOVED lines=13> */
.L_x_16660:
[----:B------:R-:W-:Y:S05]  /*3a10*/  BSYNC.RECONVERGENT B4 ;  /* 0x0000000000047941 */ /* 0x000fea0003800200 */
.L_x_16659:
[----:B------:R-:W-:Y:S01]  /*3a20*/  LOP3.LUT R60, R7, UR5, R3, 0x96, !PT ;  /* 0x00000005073c7c12 */ /* 0x000fe2000f8e9603 */
[----:B------:R-:W-:Y:S01]  /*3a30*/  IMAD.WIDE.U32 R64, R52, -0x326172a9, RZ ;  /* 0xcd9e8d5734407825 */ /* 0x000fe200078e00ff */
[----:B------:R-:W-:Y:S01]  /*3a40*/  UIADD3 UR28, UPT, UPT, UR4, 0x3c6ef372, URZ ;  /* 0x3c6ef372041c7890 */ /* 0x000fe2000fffe0ff */
[----:B------:R-:W-:Y:S02]  /*3a50*/  MOV R23, R62 ;  /* 0x0000003e00177202 */ /* 0x000fe40000000f00 */
        /* <DEDUP_REMOVED lines=43> */
[----:B------:R-:W-:-:S07]  /*3d10*/  LOP3.LUT R3, R64, UR24, R61, 0x96, !PT ;  /* 0x0000001840037c12 */ /* 0x000fce000f8e963d */
.L_x_16657:
[----:B------:R-:W-:Y:S05]  /*3d20*/  BSYNC.RECONVERGENT B3 ;  /* 0x0000000000037941 */ /* 0x000fea0003800200 */
.L_x_16656:
[----:B------:R-:W-:Y:S01]  /*3d30*/  I2FP.F32.U32 R23, R23 ;  /* 0x0000001700177245 */ /* 0x000fe20000201000 */
[----:B------:R-:W-:-:S04]  /*3d40*/  IMAD.MOV.U32 R44, RZ, RZ, 0x2f800000 ;  /* 0x2f800000ff2c7424 */ /* 0x000fc800078e00ff */
[----:B------:R-:W-:-:S05]  /*3d50*/  FFMA.FTZ R23, R23, R44, 1.1641532182693481445e-10 ;  /* 0x2f00000017177423 */ /* 0x000fca000001002c */
[----:B------:R-:W-:Y:S01]  /*3d60*/  FSETP.GTU.FTZ.AND P1, PT, R23, UR25, PT ;  /* 0x0000001917007c0b */ /* 0x000fe2000bf3c000 */
[----:B-----5:R-:W-:-:S03]  /*3d70*/  FMUL.FTZ R23, R19, UR9 ;  /* 0x0000000913177c20 */ /* 0x020fc60008410000 */
[----:B------:R-:W-:Y:S01]  /*3d80*/  SEL R44, RZ, 0x1, P1 ;  /* 0x00000001ff2c7807 */ /* 0x000fe20000800000 */
[----:B------:R-:W-:-:S03]  /*3d90*/  FMUL.FTZ R23, R23, UR8 ;  /* 0x0000000817177c20 */ /* 0x000fc60008410000 */
[----:B------:R-:W-:Y:S02]  /*3da0*/  PRMT R49, R44, 0x7610, R49 ;  /* 0x000076102c317816 */ /* 0x000fe40000000031 */
[----:B------:R-:W-:-:S07]  /*3db0*/  FSEL R23, R23, RZ, !P1 ;  /* 0x000000ff17177208 */ /* 0x000fce0004800000 */
.L_x_16629:
[----:B------:R-:W-:Y:S05]  /*3dc0*/  BSYNC.RECONVERGENT B2 ;  /* 0x0000000000027941 */ /* 0x000fea0003800200 */
.L_x_16606:
[----:B------:R-:W0:Y:S01]  /*3dd0*/  LDC.64 R60, c[0x0][0x3a8] ;  /* 0x0000ea00ff3c7b82 */ /* 0x000e220000000a00 */
[----:B------:R-:W-:Y:S01]  /*3de0*/  BSSY.RECONVERGENT B2, `(.L_x_16661) ;  /* 0x0000010000027945 */ /* 0x000fe20003800200 */
[----:B------:R-:W-:Y:S02]  /*3df0*/  IMAD.MOV.U32 R44, RZ, RZ, R62 ;  /* 0x000000ffff2c7224 */ /* 0x000fe400078e003e */
[----:B0-----:R-:W-:-:S05]  /*3e00*/  IMAD.WIDE.U32 R60, R55, 0x10, R60 ;  /* 0x00000010373c7825 */ /* 0x001fca00078e003c */
[----:B-----5:R0:W-:Y:S01]  /*3e10*/  STG.E.128 desc[UR6][R60.64], R20 ;  /* 0x000000143c007986 */ /* 0x0201e2000c101d06 */
[----:B------:R-:W-:Y:S05]  /*3e20*/  @!P0 BRA `(.L_x_16662) ;  /* 0x00000000002c8947 */ /* 0x000fea0003800000 */
[----:B0-----:R-:W-:-:S04]  /*3e30*/  SHF.L.U32 R60, R48, 0x10, RZ ;  /* 0x00000010303c7819 */ /* 0x001fc800000006ff */
[----:B------:R-:W-:Y:S02]  /*3e40*/  LOP3.LUT R61, R60, 0xff0000, RZ, 0xc0, !PT ;  /* 0x00ff00003c3d7812 */ /* 0x000fe400078ec0ff */
[----:B------:R-:W-:-:S05]  /*3e50*/  LOP3.LUT R60, R49, 0xffff, RZ, 0xc0, !PT ;  /* 0x0000ffff313c7812 */ /* 0x000fca00078ec0ff */
[----:B------:R-:W-:Y:S01]  /*3e60*/  IMAD R60, R60, 0x1000000, R61 ;  /* 0x010000003c3c7824 */ /* 0x000fe200078e023d */
[----:B------:R-:W-:-:S05]  /*3e70*/  LOP3.LUT R61, R47, 0xff, RZ, 0xc0, !PT ;  /* 0x000000ff2f3d7812 */ /* 0x000fca00078ec0ff */
[----:B------:R-:W-:Y:S01]  /*3e80*/  IMAD R60, R61, 0x100, R60 ;  /* 0x000001003d3c7824 */ /* 0x000fe200078e023c */
[----:B------:R-:W-:-:S04]  /*3e90*/  LOP3.LUT R61, R45, 0xff, RZ, 0xc0, !PT ;  /* 0x000000ff2d3d7812 */ /* 0x000fc800078ec0ff */
[----:B------:R-:W-:Y:S02]  /*3ea0*/  IADD3 R63, PT, PT, R60, R61, RZ ;  /* 0x0000003d3c3f7210 */ /* 0x000fe40007ffe0ff */
[----:B------:R-:W0:Y:S02]  /*3eb0*/  LDC.64 R60, c[0x0][0x3b0] ;  /* 0x0000ec00ff3c7b82 */ /* 0x000e240000000a00 */
[----:B0-----:R-:W-:-:S05]  /*3ec0*/  IMAD.WIDE.U32 R60, R39, 0x4, R60 ;  /* 0x00000004273c7825 */ /* 0x001fca00078e003c */
[----:B------:R1:W-:Y:S02]  /*3ed0*/  STG.E desc[UR6][R60.64], R63 ;  /* 0x0000003f3c007986 */ /* 0x0003e4000c101906 */
.L_x_16662:
[----:B------:R-:W-:Y:S05]  /*3ee0*/  BSYNC.RECONVERGENT B2 ;  /* 0x0000000000027941 */ /* 0x000fea0003800200 */
.L_x_16661:
[----:B------:R-:W-:Y:S02]  /*3ef0*/  VIADD R55, R55, 0x20 ;  /* 0x0000002037377836 */ /* 0x000fe40000000000 */
[----:B------:R-:W-:-:S07]  /*3f00*/  VIADD R39, R39, 0x20 ;  /* 0x0000002027277836 */ /* 0x000fce0000000000 */
.L_x_16603:
[----:B------:R-:W-:Y:S05]  /*3f10*/  BSYNC.RECONVERGENT B1 ;  /* 0x0000000000017941 */ /* 0x000fea0003800200 */
.L_x_16602:
[----:B------:R-:W-:Y:S01]  /*3f20*/  ISETP.GE.U32.AND P1, PT, R0, 0x40, PT ;  /* 0x000000400000780c */ /* 0x000fe20003f26070 */
[----:B------:R-:W-:Y:S03]  /*3f30*/  BSSY.RECONVERGENT B1, `(.L_x_16663) ;  /* 0x0000303000017945 */ /* 0x000fe60003800200 */
[----:B01----:R-:W-:-:S09]  /*3f40*/  P2R R60, PR, RZ, 0x2 ;  /* 0x00000002ff3c7803 */ /* 0x003fd20000000000 */
[----:B------:R-:W-:Y:S05]  /*3f50*/  @!P1 BRA `(.L_x_16664) ;  /* 0x0000003000009947 */ /* 0x000fea0003800000 */
[----:B------:R-:W-:Y:S04]  /*3f60*/  BSSY.RECONVERGENT B2, `(.L_x_16665) ;  /* 0x0000005000027945 */ /* 0x000fe80003800200 */
[----:B------:R-:W-:Y:S05]  /*3f70*/  @!P0 BRA `(.L_x_16666) ;  /* 0x00000000000c8947 */ /* 0x000fea0003800000 */
[----:B------:R-:W0:Y:S02]  /*3f80*/  LDC.64 R16, c[0x0][0x390] ;  /* 0x0000e400ff107b82 */ /* 0x000e240000000a00 */
[----:B0-----:R-:W-:-:S06]  /*3f90*/  IMAD.WIDE.U32 R16, R39, 0x10, R16 ;  /* 0x0000001027107825 */ /* 0x001fcc00078e0010 */
[----:B------:R-:W5:Y:S02]  /*3fa0*/  LDG.E.128 R16, desc[UR6][R16.64] ;  /* 0x0000000610107981 */ /* 0x000f64000c1e1d00 */
.L_x_16666:
[----:B------:R-:W-:Y:S05]  /*3fb0*/  BSYNC.RECONVERGENT B2 ;  /* 0x0000000000027941 */ /* 0x000fea0003800200 */
.L_x_16665:
        /* <DEDUP_REMOVED lines=28> */
.L_x_16673:
        /* <DEDUP_REMOVED lines=13> */
.L_x_16675:
[----:B------:R-:W-:Y:S05]  /*4250*/  BSYNC.RECONVERGENT B5 ;  /* 0x0000000000057941 */ /* 0x000fea0003800200 */
.L_x_16674:
        /* <DEDUP_REMOVED lines=45> */
[----:B------:R-:W-:Y:S02]  /*4530*/  LOP3.LUT R3, R70, UR24, R65, 0x96, !PT ;  /* 0x0000001846037c12 */ /* 0x000fe4000f8e9641 */
[----:B------:R-:W-:-:S07]  /*4540*/  MOV R46, R64 ;  /* 0x00000040002e7202 */ /* 0x000fce0000000f00 */
.L_x_16672:
[----:B------:R-:W-:Y:S05]  /*4550*/  BSYNC.RECONVERGENT B4 ;  /* 0x0000000000047941 */ /* 0x000fea0003800200 */
.L_x_16671:
        /* <DEDUP_REMOVED lines=10> */
.L_x_16670:
[----:B------:R-:W-:Y:S05]  /*4600*/  BSYNC.RECONVERGENT B3 ;  /* 0x0000000000037941 */ /* 0x000fea0003800200 */
.L_x_16669:
        /* <DEDUP_REMOVED lines=20> */
.L_x_16680:
        /* <DEDUP_REMOVED lines=13> */
.L_x_16682:
[----:B------:R-:W-:Y:S05]  /*4820*/  BSYNC.RECONVERGENT B5 ;  /* 0x0000000000057941 */ /* 0x000fea0003800200 */
.L_x_16681:
[----:B------:R-:W-:Y:S01]  /*4830*/  LOP3.LUT R64, R7, UR5, R3, 0x96, !PT ;  /* 0x0000000507407c12 */ /* 0x000fe2000f8e9603 */
[----:B------:R-:W-:Y:S01]  /*4840*/  IMAD.WIDE.U32 R70, R52, -0x326172a9, RZ ;  /* 0xcd9e8d5734467825 */ /* 0x000fe200078e00ff */
[----:B------:R-:W-:Y:S01]  /*4850*/  UIADD3 UR28, UPT, UPT, UR4, 0x3c6ef372, URZ ;  /* 0x3c6ef372041c7890 */ /* 0x000fe2000fffe0ff */
[----:B------:R-:W-:Y:S02]  /*4860*/  MOV R63, R62 ;  /* 0x0000003e003f7202 */ /* 0x000fe40000000f00 */
        /* <DEDUP_REMOVED lines=44> */
.L_x_16679:
[----:B------:R-:W-:Y:S05]  /*4b30*/  BSYNC.RECONVERGENT B4 ;  /* 0x0000000000047941 */ /* 0x000fea0003800200 */
.L_x_16678:
        /* <DEDUP_REMOVED lines=10> */
.L_x_16677:
[----:B------:R-:W-:Y:S05]  /*4be0*/  BSYNC.RECONVERGENT B3 ;  /* 0x0000000000037941 */ /* 0x000fea0003800200 */
.L_x_16676:
        /* <DEDUP_REMOVED lines=20> */
.L_x_16687:
        /* <DEDUP_REMOVED lines=13> */
.L_x_16689:
[----:B------:R-:W-:Y:S05]  /*4e00*/  BSYNC.RECONVERGENT B5 ;  /* 0x0000000000057941 */ /* 0x000fea0003800200 */
.L_x_16688:
        /* <DEDUP_REMOVED lines=47> */
.L_x_16686:
[----:B------:R-:W-:Y:S05]  /*5100*/  BSYNC.RECONVERGENT B4 ;  /* 0x0000000000047941 */ /* 0x000fea0003800200 */
.L_x_16685:
        /* <DEDUP_REMOVED lines=10> */
.L_x_16684:
[----:B------:R-:W-:Y:S05]  /*51b0*/  BSYNC.RECONVERGENT B3 ;  /* 0x0000000000037941 */ /* 0x000fea0003800200 */
.L_x_16683:
        /* <DEDUP_REMOVED lines=19> */
.L_x_16693:
        /* <DEDUP_REMOVED lines=13> */
.L_x_16695:
[----:B------:R-:W-:Y:S05]  /*53c0*/  BSYNC.RECONVERGENT B4 ;  /* 0x0000000000047941 */ /* 0x000fea0003800200 */
.L_x_16694:
[----:B------:R-:W-:Y:S01]  /*53d0*/  LOP3.LUT R64, R7, UR5, R3, 0x96, !PT ;  /* 0x0000000507407c12 */ /* 0x000fe2000f8e9603 */
[----:B------:R-:W-:Y:S01]  /*53e0*/  IMAD.WIDE.U32 R70, R52, -0x326172a9, RZ ;  /* 0xcd9e8d5734467825 */ /* 0x000fe200078e00ff */
[----:B------:R-:W-:-:S03]  /*53f0*/  UIADD3 UR28, UPT, UPT, UR4, 0x3c6ef372, URZ ;  /* 0x3c6ef372041c7890 */ /* 0x000fc6000fffe0ff */
        /* <DEDUP_REMOVED lines=43> */
[----:B------:R-:W-:-:S07]  /*56b0*/  LOP3.LUT R3, R72, UR24, R71, 0x96, !PT ;  /* 0x0000001848037c12 */ /* 0x000fce000f8e9647 */
.L_x_16692:
[----:B------:R-:W-:Y:S05]  /*56c0*/  BSYNC.RECONVERGENT B3 ;  /* 0x0000000000037941 */ /* 0x000fea0003800200 */
.L_x_16691:
        /* <DEDUP_REMOVED lines=11> */
.L_x_16668:
        /* <DEDUP_REMOVED lines=21> */
.L_x_16700:
        /* <DEDUP_REMOVED lines=13> */
.L_x_16702:
[----:B------:R-:W-:Y:S05]  /*59a0*/  BSYNC.RECONVERGENT B5 ;  /* 0x0000000000057941 */ /* 0x000fea0003800200 */
.L_x_16701:
        /* <DEDUP_REMOVED lines=47> */
.L_x_16699:
[----:B------:R-:W-:Y:S05]  /*5ca0*/  BSYNC.RECONVERGENT B4 ;  /* 0x0000000000047941 */ /* 0x000fea0003800200 */
.L_x_16698:
[----:B------:R-:W-:Y:S01]  /*5cb0*/  I2FP.F32.U32 R6, R24 ;  /* 0x0000001800067245 */ /* 0x000fe20000201000 */
[----:B------:R-:W-:-:S05]  /*5cc0*/  HFMA2 R25, -RZ, RZ, 0.1171875, 0 ;  /* 0x2f800000ff197431 */ /* 0x000fca00000001ff */
[----:B------:R-:W-:-:S05]  /*5cd0*/  FFMA.FTZ R6, R6, R25, 1.1641532182693481445e-10 ;  /* 0x2f00000006067423 */ /* 0x000fca0000010019 */
[----:B------:R-:W-:Y:S01]  /*5ce0*/  FSETP.GTU.FTZ.AND P1, PT, R6, UR25, PT ;  /* 0x0000001906007c0b */ /* 0x000fe2000bf3c000 */
[----:B-----5:R-:W-:-:S04]  /*5cf0*/  FMUL.FTZ R6, R16, UR9 ;  /* 0x0000000910067c20 */ /* 0x020fc80008410000 */
[----:B------:R-:W-:Y:S01]  /*5d00*/  FMUL.FTZ R24, R6, UR8 ;  /* 0x0000000806187c20 */ /* 0x000fe20008410000 */
[----:B------:R-:W-:-:S04]  /*5d10*/  SEL R6, RZ, 0x1, P1 ;  /* 0x00000001ff067807 */ /* 0x000fc80000800000 */
[----:B------:R-:W-:Y:S02]  /*5d20*/  FSEL R24, R24, RZ, !P1 ;  /* 0x000000ff18187208 */ /* 0x000fe40004800000 */
[----:B------:R-:W-:-:S07]  /*5d30*/  PRMT R45, R6, 0x7610, R45 ;  /* 0x00007610062d7816 */ /* 0x000fce000000002d */
.L_x_16697:
[----:B------:R-:W-:Y:S05]  /*5d40*/  BSYNC.RECONVERGENT B3 ;  /* 0x0000000000037941 */ /* 0x000fea0003800200 */
.L_x_16696:
        /* <DEDUP_REMOVED lines=17> */
.L_x_16707:
        /* <DEDUP_REMOVED lines=13> */
.L_x_16709:
[----:B------:R-:W-:Y:S05]  /*5f30*/  BSYNC.RECONVERGENT B5 ;  /* 0x0000000000057941 */ /* 0x000fea0003800200 */
.L_x_16708:
[----:B------:R-:W-:Y:S01]  /*5f40*/  LOP3.LUT R26, R7, UR5, R3, 0x96, !PT ;  /* 0x00000005071a7c12 */ /* 0x000fe2000f8e9603 */
[----:B------:R-:W-:Y:S01]  /*5f50*/  IMAD.WIDE.U32 R62, R52, -0x326172a9, RZ ;  /* 0xcd9e8d57343e7825 */ /* 0x000fe200078e00ff */
[----:B------:R-:W-:-:S03]  /*5f60*/  UIADD3 UR28, UPT, UPT, UR4, 0x3c6ef372, URZ ;  /* 0x3c6ef372041c7890 */ /* 0x000fc6000fffe0ff */
        /* <DEDUP_REMOVED lines=39> */
[----:B------:R-:W-:Y:S02]  /*61e0*/  LOP3.LUT R3, R62, UR24, R27, 0x96, !PT ;  /* 0x000000183e037c12 */ /* 0x000fe4000f8e961b */
[----:B------:R-:W-:Y:S01]  /*61f0*/  MOV R46, R26 ;  /* 0x0000001a002e7202 */ /* 0x000fe20000000f00 */
[----:B------:R-:W-:-:S04]  /*6200*/  IMAD.WIDE.U32 R26, R6, -0x2daee0ad, RZ ;  /* 0xd2511f53061a7825 */ /* 0x000fc800078e00ff */
[----:B------:R-:W-:Y:S01]  /*6210*/  IMAD.MOV.U32 R6, RZ, RZ, RZ ;  /* 0x000000ffff067224 */ /* 0x000fe200078e00ff */
[----:B------:R-:W-:Y:S02]  /*6220*/  LOP3.LUT R2, R2, UR28, R27, 0x96, !PT ;  /* 0x0000001c02027c12 */ /* 0x000fe4000f8e961b */
[----:B------:R-:W-:-:S07]  /*6230*/  MOV R64, R26 ;  /* 0x0000001a00407202 */ /* 0x000fce0000000f00 */
.L_x_16706:
[----:B------:R-:W-:Y:S05]  /*6240*/  BSYNC.RECONVERGENT B4 ;  /* 0x0000000000047941 */ /* 0x000fea0003800200 */
.L_x_16705:
        /* <DEDUP_REMOVED lines=9> */
.L_x_16704:
[----:B------:R-:W-:Y:S05]  /*62e0*/  BSYNC.RECONVERGENT B3 ;  /* 0x0000000000037941 */ /* 0x000fea0003800200 */
.L_x_16703:
        /* <DEDUP_REMOVED lines=17> */
.L_x_16714:
        /* <DEDUP_REMOVED lines=13> */
.L_x_16716:
[----:B------:R-:W-:Y:S05]  /*64d0*/  BSYNC.RECONVERGENT B5 ;  /* 0x0000000000057941 */ /* 0x000fea0003800200 */
.L_x_16715:
        /* <DEDUP_REMOVED lines=46> */
[----:B------:R-:W-:Y:S02]  /*67c0*/  MOV R46, R62 ;  /* 0x0000003e002e7202 */ /* 0x000fe40000000f00 */
[----:B------:R-:W-:-:S07]  /*67d0*/  MOV R64, R26 ;  /* 0x0000001a00407202 */ /* 0x000fce0000000f00 */
.L_x_16713:
[----:B------:R-:W-:Y:S05]  /*67e0*/  BSYNC.RECONVERGENT B4 ;  /* 0x0000000000047941 */ /* 0x000fea0003800200 */
.L_x_16712:
        /* <DEDUP_REMOVED lines=9> */
.L_x_16711:
[----:B------:R-:W-:Y:S05]  /*6880*/  BSYNC.RECONVERGENT B3 ;  /* 0x0000000000037941 */ /* 0x000fea0003800200 */
.L_x_16710:
        /* <DEDUP_REMOVED lines=16> */
.L_x_16719:
        /* <DEDUP_REMOVED lines=13> */
.L_x_16721:
[----:B------:R-:W-:Y:S05]  /*6a60*/  BSYNC.RECONVERGENT B4 ;  /* 0x0000000000047941 */ /* 0x000fea0003800200 */
.L_x_16720:
        /* <DEDUP_REMOVED lines=45> */
[----:B------:R-:W-:-:S05]  /*6d40*/  IMAD.WIDE.U32 R62, R3, -0x326172a9, RZ ;  /* 0xcd9e8d57033e7825 */ /* 0x000fca00078e00ff */
[----:B------:R-:W-:Y:S02]  /*6d50*/  LOP3.LUT R3, R70, UR24, R63, 0x96, !PT ;  /* 0x0000001846037c12 */ /* 0x000fe4000f8e963f */
[----:B------:R-:W-:-:S07]  /*6d60*/  MOV R46, R62 ;  /* 0x0000003e002e7202 */ /* 0x000fce0000000f00 */
.L_x_16718:
[----:B------:R-:W-:Y:S05]  /*6d70*/  BSYNC.RECONVERGENT B3 ;  /* 0x0000000000037941 */ /* 0x000fea0003800200 */
.L_x_16717:
        /* <DEDUP_REMOVED lines=9> */
.L_x_16690:
[----:B------:R-:W-:Y:S05]  /*6e10*/  BSYNC.RECONVERGENT B2 ;  /* 0x0000000000027941 */ /* 0x000fea0003800200 */
.L_x_16667:
[----:B------:R-:W0:Y:S01]  /*6e20*/  LDC.64 R62, c[0x0][0x3a8] ;  /* 0x0000ea00ff3e7b82 */ /* 0x000e220000000a00 */
[----:B------:R-:W-:Y:S01]  /*6e30*/  BSSY.RECONVERGENT B2, `(.L_x_16722) ;  /* 0x0000010000027945 */ /* 0x000fe20003800200 */
[----:B------:R-:W-:Y:S02]  /*6e40*/  IMAD.MOV.U32 R44, RZ, RZ, R64 ;  /* 0x000000ffff2c7224 */ /* 0x000fe400078e0040 */
[----:B0-----:R-:W-:-:S05]  /*6e50*/  IMAD.WIDE.U32 R62, R55, 0x10, R62 ;  /* 0x00000010373e7825 */ /* 0x001fca00078e003e */
[----:B-----5:R0:W-:Y:S01]  /*6e60*/  STG.E.128 desc[UR6][R62.64], R24 ;  /* 0x000000183e007986 */ /* 0x0201e2000c101d06 */
[----:B------:R-:W-:Y:S05]  /*6e70*/  @!P0 BRA `(.L_x_16723) ;  /* 0x00000000002c8947 */ /* 0x000fea0003800000 */
[----:B------:R-:W-:-:S04]  /*6e80*/  SHF.L.U32 R61, R48, 0x10, RZ ;  /* 0x00000010303d7819 */ /* 0x000fc800000006ff */
[----:B0-----:R-:W-:Y:S02]  /*6e90*/  LOP3.LUT R62, R61, 0xff0000, RZ, 0xc0, !PT ;  /* 0x00ff00003d3e7812 */ /* 0x001fe400078ec0ff */
[----:B------:R-:W-:-:S05]  /*6ea0*/  LOP3.LUT R61, R49, 0xffff, RZ, 0xc0, !PT ;  /* 0x0000ffff313d7812 */ /* 0x000fca00078ec0ff */
[----:B------:R-:W-:Y:S01]  /*6eb0*/  IMAD R61, R61, 0x1000000, R62 ;  /* 0x010000003d3d7824 */ /* 0x000fe200078e023e */
[----:B------:R-:W-:-:S04]  /*6ec0*/  LOP3.LUT R62, R47, 0xff, RZ, 0xc0, !PT ;  /* 0x000000ff2f3e7812 */ /* 0x000fc800078ec0ff */
[----:B------:R-:W-:Y:S02]  /*6ed0*/  LEA R61, R62, R61, 0x8 ;  /* 0x0000003d3e3d7211 */ /* 0x000fe400078e40ff */
[----:B------:R-:W-:-:S05]  /*6ee0*/  LOP3.LUT R62, R45, 0xff, RZ, 0xc0, !PT ;  /* 0x000000ff2d3e7812 */ /* 0x000fca00078ec0ff */
[----:B------:R-:W-:Y:S02]  /*6ef0*/  IMAD.IADD R61, R61, 0x1, R62 ;  /* 0x000000013d3d7824 */ /* 0x000fe400078e023e */
[----:B------:R-:W0:Y:S02]  /*6f00*/  LDC.64 R62, c[0x0][0x3b0] ;  /* 0x0000ec00ff3e7b82 */ /* 0x000e240000000a00 */
[----:B0-----:R-:W-:-:S05]  /*6f10*/  IMAD.WIDE.U32 R62, R39, 0x4, R62 ;  /* 0x00000004273e7825 */ /* 0x001fca00078e003e */
[----:B------:R1:W-:Y:S02]  /*6f20*/  STG.E desc[UR6][R62.64], R61 ;  /* 0x0000003d3e007986 */ /* 0x0003e4000c101906 */
.L_x_16723:
[----:B------:R-:W-:Y:S05]  /*6f30*/  BSYNC.RECONVERGENT B2 ;  /* 0x0000000000027941 */ /* 0x000fea0003800200 */
.L_x_16722:
[----:B------:R-:W-:Y:S01]  /*6f40*/  IADD3 R55, PT, PT, R55, 0x20, RZ ;  /* 0x0000002037377810 */ /* 0x000fe20007ffe0ff */
[----:B------:R-:W-:-:S07]  /*6f50*/  VIADD R39, R39, 0x20 ;  /* 0x0000002027277836 */ /* 0x000fce0000000000 */
.L_x_16664:
[----:B------:R-:W-:Y:S05]  /*6f60*/  BSYNC.RECONVERGENT B1 ;  /* 0x0000000000017941 */ /* 0x000fea0003800200 */
.L_x_16663:
        /* <DEDUP_REMOVED lines=8> */
.L_x_16727:
[----:B------:R-:W-:Y:S05]  /*6ff0*/  BSYNC.RECONVERGENT B2 ;  /* 0x0000000000027941 */ /* 0x000fea0003800200 */
.L_x_16726:
[----:B------:R-:W-:Y:S01]  /*7000*/  UISETP.NE.U32.AND UP0, UPT, UR10, URZ, UPT ;  /* 0x000000ff0a00728c */ /* 0x000fe2000bf05070 */
[----:B------:R-:W-:Y:S03]  /*7010*/  BSSY.RECONVERGENT B2, `(.L_x_16728) ;  /* 0x00002e4000027945 */ /* 0x000fe60003800200 */
[----:B------:R-:W-:-:S09]  /*7020*/  UISETP.NE.AND.EX UP0, UPT, UR11, URZ, UPT, UP0 ;  /* 0x000000ff0b00728c */ /* 0x000fd2000bf05300 */
[----:B------:R-:W-:Y:S05]  /*7030*/  BRA.U !UP0, `(.L_x_16729) ;  /* 0x0000001508e07547 */ /* 0x000fea000b800000 */
[----:B------:R-:W2:Y:S02]  /*7040*/  LDC.64 R30, c[0x0][0x3a0] ;  /* 0x0000e800ff1e7b82 */ /* 0x000ea40000000a00 */
[----:B--2---:R-:W-:-:S06]  /*7050*/  IMAD.WIDE.U32 R30, R55, 0x10, R30 ;  /* 0x00000010371e7825 */ /* 0x004fcc00078e001e */
[----:B------:R-:W5:Y:S01]  /*7060*/  LDG.E.128 R28, desc[UR6][R30.64] ;  /* 0x000000061e1c7981 */ /* 0x000f62000c1e1d00 */
[----:B------:R-:W-:Y:S01]  /*7070*/  ISETP.GT.AND P1, PT, R36, RZ, PT ;  /* 0x000000ff2400720c */ /* 0x000fe20003f24270 */
[----:B------:R-:W-:-:S12]  /*7080*/  BSSY.RECONVERGENT B3, `(.L_x_16730) ;  /* 0x000005c000037945 */ /* 0x000fd80003800200 */
[----:B-1----:R-:W-:Y:S01]  /*7090*/  @!P1 MOV R61, R6 ;  /* 0x00000006003d9202 */ /* 0x002fe20000000f00 */
[----:B0-----:R-:W-:Y:S01]  /*70a0*/  @!P1 IMAD.MOV.U32 R62, RZ, RZ, R44 ;  /* 0x000000ffff3e9224 */ /* 0x001fe200078e002c */
        /* <DEDUP_REMOVED lines=17> */
.L_x_16734:
        /* <DEDUP_REMOVED lines=13> */
.L_x_16736:
[----:B------:R-:W-:Y:S05]  /*7290*/  BSYNC.RECONVERGENT B5 ;  /* 0x0000000000057941 */ /* 0x000fea0003800200 */
.L_x_16735:
[----:B------:R-:W-:Y:S01]  /*72a0*/  LOP3.LUT R62, R7, UR5, R3, 0x96, !PT ;  /* 0x00000005073e7c12 */ /* 0x000fe2000f8e9603 */
[----:B------:R-:W-:Y:S01]  /*72b0*/  IMAD.WIDE.U32 R64, R52, -0x326172a9, RZ ;  /* 0xcd9e8d5734407825 */ /* 0x000fe200078e00ff */
[----:B------:R-:W-:-:S03]  /*72c0*/  UIADD3 UR28, UPT, UPT, UR4, 0x3c6ef372, URZ ;  /* 0x3c6ef372041c7890 */ /* 0x000fc6000fffe0ff */
        /* <DEDUP_REMOVED lines=44> */
.L_x_16733:
[----:B------:R-:W-:Y:S05]  /*7590*/  BSYNC.RECONVERGENT B4 ;  /* 0x0000000000047941 */ /* 0x000fea0003800200 */
.L_x_16732:
        /* <DEDUP_REMOVED lines=10> */
.L_x_16731:
[----:B------:R-:W-:Y:S05]  /*7640*/  BSYNC.RECONVERGENT B3 ;  /* 0x0000000000037941 */ /* 0x000fea0003800200 */
.L_x_16730:
        /* <DEDUP_REMOVED lines=20> */
.L_x_16741:
        /* <DEDUP_REMOVED lines=13> */
.L_x_16743:
[----:B------:R-:W-:Y:S05]  /*7860*/  BSYNC.RECONVERGENT B5 ;  /* 0x0000000000057941 */ /* 0x000fea0003800200 */
.L_x_16742:
        /* <DEDUP_REMOVED lines=44> */
[----:B------:R-:W-:-:S03]  /*7b30*/  LOP3.LUT R2, R2, UR28, R65, 0x96, !PT ;  /* 0x0000001c02027c12 */ /* 0x000fc6000f8e9641 */
[----:B------:R-:W-:Y:S02]  /*7b40*/  LOP3.LUT R3, R72, UR24, R71, 0x96, !PT ;  /* 0x0000001848037c12 */ /* 0x000fe4000f8e9647 */
[----:B------:R-:W-:-:S07]  /*7b50*/  MOV R46, R70 ;  /* 0x00000046002e7202 */ /* 0x000fce0000000f00 */
.L_x_16740:
[----:B------:R-:W-:Y:S05]  /*7b60*/  BSYNC.RECONVERGENT B4 ;  /* 0x0000000000047941 */ /* 0x000fea0003800200 */
.L_x_16739:
        /* <DEDUP_REMOVED lines=10> */
.L_x_16738:
[----:B------:R-:W-:Y:S05]  /*7c10*/  BSYNC.RECONVERGENT B3 ;  /* 0x0000000000037941 */ /* 0x000fea0003800200 */
.L_x_16737:
        /* <DEDUP_REMOVED lines=20> */
.L_x_16748:
        /* <DEDUP_REMOVED lines=13> */
.L_x_16750:
[----:B------:R-:W-:Y:S05]  /*7e30*/  BSYNC.RECONVERGENT B5 ;  /* 0x0000000000057941 */ /* 0x000fea0003800200 */
.L_x_16749:
        /* <DEDUP_REMOVED lines=48> */
.L_x_16747:
[----:B------:R-:W-:Y:S05]  /*8140*/  BSYNC.RECONVERGENT B4 ;  /* 0x0000000000047941 */ /* 0x000fea0003800200 */
.L_x_16746:
        /* <DEDUP_REMOVED lines=10> */
.L_x_16745:
[----:B------:R-:W-:Y:S05]  /*81f0*/  BSYNC.RECONVERGENT B3 ;  /* 0x0000000000037941 */ /* 0x000fea0003800200 */
.L_x_16744:
        /* <DEDUP_REMOVED lines=19> */
.L_x_16754:
        /* <DEDUP_REMOVED lines=13> */
.L_x_16756:
[----:B------:R-:W-:Y:S05]  /*8400*/  BSYNC.RECONVERGENT B4 ;  /* 0x0000000000047941 */ /* 0x000fea0003800200 */
.L_x_16755:
        /* <DEDUP_REMOVED lines=47> */
.L_x_16753:
[----:B------:R-:W-:Y:S05]  /*8700*/  BSYNC.RECONVERGENT B3 ;  /* 0x0000000000037941 */ /* 0x000fea0003800200 */
.L_x_16752:
[----:B------:R-:W-:Y:S01]  /*8710*/  I2FP.F32.U32 R44, R62 ;  /* 0x0000003e002c7245 */ /* 0x000fe20000201000 */
[----:B------:R-:W-:-:S05]  /*8720*/  HFMA2 R61, -RZ, RZ, 0.1171875, 0 ;  /* 0x2f800000ff3d7431 */ /* 0x000fca00000001ff */
        /* <DEDUP_REMOVED lines=9> */
.L_x_16729:
        /* <DEDUP_REMOVED lines=21> */
.L_x_16761:
        /* <DEDUP_REMOVED lines=13> */
.L_x_16763:
[----:B------:R-:W-:Y:S05]  /*89e0*/  BSYNC.RECONVERGENT B5 ;  /* 0x0000000000057941 */ /* 0x000fea0003800200 */
.L_x_16762:
        /* <DEDUP_REMOVED lines=47> */
.L_x_16760:
[----:B------:R-:W-:Y:S05]  /*8ce0*/  BSYNC.RECONVERGENT B4 ;  /* 0x0000000000047941 */ /* 0x000fea0003800200 */
.L_x_16759:
        /* <DEDUP_REMOVED lines=9> */
.L_x_16758:
[----:B------:R-:W-:Y:S05]  /*8d80*/  BSYNC.RECONVERGENT B3 ;  /* 0x0000000000037941 */ /* 0x000fea0003800200 */
.L_x_16757:
        /* <DEDUP_REMOVED lines=17> */
.L_x_16768:
        /* <DEDUP_REMOVED lines=13> */
.L_x_16770:
[----:B------:R-:W-:Y:S05]  /*8f70*/  BSYNC.RECONVERGENT B5 ;  /* 0x0000000000057941 */ /* 0x000fea0003800200 */
.L_x_16769:
[----:B------:R-:W-:Y:S01]  /*8f80*/  LOP3.LUT R30, R7, UR5, R3, 0x96, !PT ;  /* 0x00000005071e7c12 */ /* 0x000fe2000f8e9603 */
[----:B01----:R-:W-:Y:S01]  /*8f90*/  IMAD.WIDE.U32 R62, R52, -0x326172a9, RZ ;  /* 0xcd9e8d57343e7825 */ /* 0x003fe200078e00ff */
        /* <DEDUP_REMOVED lines=43> */
[----:B------:R-:W-:Y:S02]  /*9250*/  HFMA2 R6, -RZ, RZ, 0, 0 ;  /* 0x00000000ff067431 */ /* 0x000fe400000001ff */
[----:B------:R-:W-:Y:S01]  /*9260*/  IMAD.MOV.U32 R64, RZ, RZ, R30 ;  /* 0x000000ffff407224 */ /* 0x000fe200078e001e */
[----:B------:R-:W-:-:S07]  /*9270*/  LOP3.LUT R2, R2, UR28, R31, 0x96, !PT ;  /* 0x0000001c02027c12 */ /* 0x000fce000f8e961f */
.L_x_16767:
[----:B------:R-:W-:Y:S05]  /*9280*/  BSYNC.RECONVERGENT B4 ;  /* 0x0000000000047941 */ /* 0x000fea0003800200 */
.L_x_16766:
        /* <DEDUP_REMOVED lines=9> */
.L_x_16765:
[----:B------:R-:W-:Y:S05]  /*9320*/  BSYNC.RECONVERGENT B3 ;  /* 0x0000000000037941 */ /* 0x000fea0003800200 */
.L_x_16764:
        /* <DEDUP_REMOVED lines=17> */
.L_x_16775:
        /* <DEDUP_REMOVED lines=13> */
.L_x_16777:
[----:B------:R-:W-:Y:S05]  /*9510*/  BSYNC.RECONVERGENT B5 ;  /* 0x0000000000057941 */ /* 0x000fea0003800200 */
.L_x_16776:
[----:B------:R-:W-:Y:S01]  /*9520*/  LOP3.LUT R30, R7, UR5, R3, 0x96, !PT ;  /* 0x00000005071e7c12 */ /* 0x000fe2000f8e9603 */
[----:B01----:R-:W-:Y:S01]  /*9530*/  IMAD.WIDE.U32 R62, R52, -0x326172a9, RZ ;  /* 0xcd9e8d57343e7825 */ /* 0x003fe200078e00ff */
        /* <DEDUP_REMOVED lines=42> */
[----:B------:R-:W-:Y:S01]  /*97e0*/  MOV R31, R64 ;  /* 0x00000040001f7202 */ /* 0x000fe20000000f00 */
[----:B------:R-:W-:Y:S01]  /*97f0*/  IMAD.MOV.U32 R46, RZ, RZ, R62 ;  /* 0x000000ffff2e7224 */ /* 0x000fe200078e003e */
[----:B------:R-:W-:Y:S01]  /*9800*/  LOP3.LUT R3, R70, UR24, R63, 0x96, !PT ;  /* 0x0000001846037c12 */ /* 0x000fe2000f8e963f */
[----:B------:R-:W-:-:S07]  /*9810*/  IMAD.MOV.U32 R64, RZ, RZ, R30 ;  /* 0x000000ffff407224 */ /* 0x000fce00078e001e */
.L_x_16774:
[----:B------:R-:W-:Y:S05]  /*9820*/  BSYNC.RECONVERGENT B4 ;  /* 0x0000000000047941 */ /* 0x000fea0003800200 */
.L_x_16773:
        /* <DEDUP_REMOVED lines=9> */
.L_x_16772:
[----:B------:R-:W-:Y:S05]  /*98c0*/  BSYNC.RECONVERGENT B3 ;  /* 0x0000000000037941 */ /* 0x000fea0003800200 */
.L_x_16771:
        /* <DEDUP_REMOVED lines=16> */
.L_x_16780:
        /* <DEDUP_REMOVED lines=13> */
.L_x_16782:
[----:B------:R-:W-:Y:S05]  /*9aa0*/  BSYNC.RECONVERGENT B4 ;  /* 0x0000000000047941 */ /* 0x000fea0003800200 */
.L_x_16781:
[----:B01----:R-:W-:Y:S01]  /*9ab0*/  LOP3.LUT R62, R7, UR5, R3, 0x96, !PT ;  /* 0x00000005073e7c12 */ /* 0x003fe2000f8e9603 */
        /* <DEDUP_REMOVED lines=46> */
[----:B------:R-:W-:-:S07]  /*9da0*/  LOP3.LUT R3, R70, UR24, R63, 0x96, !PT ;  /* 0x0000001846037c12 */ /* 0x000fce000f8e963f */
.L_x_16779:
[----:B------:R-:W-:Y:S05]  /*9db0*/  BSYNC.RECONVERGENT B3 ;  /* 0x0000000000037941 */ /* 0x000fea0003800200 */
.L_x_16778:
        /* <DEDUP_REMOVED lines=9> */
.L_x_16751:
[----:B------:R-:W-:Y:S05]  /*9e50*/  BSYNC.RECONVERGENT B2 ;  /* 0x0000000000027941 */ /* 0x000fea0003800200 */
.L_x_16728:
[----:B01----:R-:W0:Y:S01]  /*9e60*/  LDC.64 R62, c[0x0][0x3a8] ;  /* 0x0000ea00ff3e7b82 */ /* 0x003e220000000a00 */
[----:B------:R-:W-:Y:S01]  /*9e70*/  BSSY.RECONVERGENT B2, `(.L_x_16783) ;  /* 0x0000010000027945 */ /* 0x000fe20003800200 */
[----:B------:R-:W-:Y:S01]  /*9e80*/  MOV R44, R64 ;  /* 0x00000040002c7202 */ /* 0x000fe20000000f00 */
[----:B0-----:R-:W-:-:S05]  /*9e90*/  IMAD.WIDE.U32 R62, R55, 0x10, R62 ;  /* 0x00000010373e7825 */ /* 0x001fca00078e003e */
[----:B-----5:R0:W-:Y:S01]  /*9ea0*/  STG.E.128 desc[UR6][R62.64], R28 ;  /* 0x0000001c3e007986 */ /* 0x0201e2000c101d06 */
[----:B------:R-:W-:Y:S05]  /*9eb0*/  @!P0 BRA `(.L_x_16784) ;  /* 0x00000000002c8947 */ /* 0x000fea0003800000 */
[----:B------:R-:W-:-:S05]  /*9ec0*/  IMAD.U32 R61, R48, 0x10000, RZ ;  /* 0x00010000303d7824 */ /* 0x000fca00078e00ff */
[----:B0-----:R-:W-:Y:S02]  /*9ed0*/  LOP3.LUT R62, R61, 0xff0000, RZ, 0xc0, !PT ;  /* 0x00ff00003d3e7812 */ /* 0x001fe400078ec0ff */
[----:B------:R-:W-:-:S04]  /*9ee0*/  LOP3.LUT R61, R49, 0xffff, RZ, 0xc0, !PT ;  /* 0x0000ffff313d7812 */ /* 0x000fc800078ec0ff */
[----:B------:R-:W-:Y:S02]  /*9ef0*/  LEA R61, R61, R62, 0x18 ;  /* 0x0000003e3d3d7211 */ /* 0x000fe400078ec0ff */
[----:B------:R-:W-:-:S05]  /*9f00*/  LOP3.LUT R62, R47, 0xff, RZ, 0xc0, !PT ;  /* 0x000000ff2f3e7812 */ /* 0x000fca00078ec0ff */
[----:B------:R-:W-:Y:S01]  /*9f10*/  IMAD R61, R62, 0x100, R61 ;  /* 0x000001003e3d7824 */ /* 0x000fe200078e023d */
[----:B------:R-:W-:-:S04]  /*9f20*/  LOP3.LUT R62, R45, 0xff, RZ, 0xc0, !PT ;  /* 0x000000ff2d3e7812 */ /* 0x000fc800078ec0ff */
[----:B------:R-:W-:Y:S02]  /*9f30*/  IADD3 R61, PT, PT, R61, R62, RZ ;  /* 0x0000003e3d3d7210 */ /* 0x000fe40007ffe0ff */
[----:B------:R-:W0:Y:S02]  /*9f40*/  LDC.64 R62, c[0x0][0x3b0] ;  /* 0x0000ec00ff3e7b82 */ /* 0x000e240000000a00 */
[----:B0-----:R-:W-:-:S05]  /*9f50*/  IMAD.WIDE.U32 R62, R39, 0x4, R62 ;  /* 0x00000004273e7825 */ /* 0x001fca00078e003e */
[----:B------:R1:W-:Y:S02]  /*9f60*/  STG.E desc[UR6][R62.64], R61 ;  /* 0x0000003d3e007986 */ /* 0x0003e4000c101906 */
.L_x_16784:
[----:B------:R-:W-:Y:S05]  /*9f70*/  BSYNC.RECONVERGENT B2 ;  /* 0x0000000000027941 */ /* 0x000fea0003800200 */
.L_x_16783:
[----:B------:R-:W-:Y:S01]  /*9f80*/  VIADD R55, R55, 0x20 ;  /* 0x0000002037377836 */ /* 0x000fe20000000000 */
[----:B------:R-:W-:-:S07]  /*9f90*/  IADD3 R39, PT, PT, R39, 0x20, RZ ;  /* 0x0000002027277810 */ /* 0x000fce0007ffe0ff */
.L_x_16725:
[----:B------:R-:W-:Y:S05]  /*9fa0*/  BSYNC.RECONVERGENT B1 ;  /* 0x0000000000017941 */ /* 0x000fea0003800200 */
.L_x_16724:
        /* <DEDUP_REMOVED lines=8> */
.L_x_16788:
[----:B------:R-:W-:Y:S05]  /*a030*/  BSYNC.RECONVERGENT B2 ;  /* 0x0000000000027941 */ /* 0x000fea0003800200 */
.L_x_16787:
        /* <DEDUP_REMOVED lines=9> */
[----:B-1----:R-:W-:Y:S01]  /*a0d0*/  @!P1 IMAD.MOV.U32 R61, RZ, RZ, R6 ;  /* 0x000000ffff3d9224 */ /* 0x002fe200078e0006 */
[----:B------:R-:W-:Y:S01]  /*a0e0*/  @!P1 MOV R36, R44 ;  /* 0x0000002c00249202 */ /* 0x000fe20000000f00 */
        /* <DEDUP_REMOVED lines=11> */
[--C-:B------:R-:W-:Y:S01]  /*a1a0*/  @!P2 IMAD.MOV.U32 R36, RZ, RZ, R44.reuse ;  /* 0x000000ffff24a224 */ /* 0x100fe200078e002c */
[----:B------:R-:W-:Y:S01]  /*a1b0*/  @!P2 MOV R62, R2 ;  /* 0x00000002003ea202 */ /* 0x000fe20000000f00 */
[----:B------:R-:W-:Y:S01]  /*a1c0*/  @P2 VIADD R61, R6, 0x1 ;  /* 0x00000001063d2836 */ /* 0x000fe20000000000 */
[----:B------:R-:W-:Y:S01]  /*a1d0*/  @P2 MOV R62, R3 ;  /* 0x00000003003e2202 */ /* 0x000fe20000000f00 */
[----:B------:R-:W-:Y:S01]  /*a1e0*/  @P2 IMAD.MOV.U32 R36, RZ, RZ, R44 ;  /* 0x000000ffff242224 */ /* 0x000fe200078e002c */
[----:B------:R-:W-:Y:S06]  /*a1f0*/  BRA `(.L_x_16794) ;  /* 0x0000000000f87947 */ /* 0x000fec0003800000 */
.L_x_16795:
        /* <DEDUP_REMOVED lines=13> */
.L_x_16797:
[----:B------:R-:W-:Y:S05]  /*a2d0*/  BSYNC.RECONVERGENT B5 ;  /* 0x0000000000057941 */ /* 0x000fea0003800200 */
.L_x_16796:
        /* <DEDUP_REMOVED lines=44> */
[----:B------:R-:W-:-:S03]  /*a5a0*/  IMAD.WIDE.U32 R62, R3, -0x326172a9, RZ ;  /* 0xcd9e8d57033e7825 */ /* 0x000fc600078e00ff */
[----:B------:R-:W-:Y:S01]  /*a5b0*/  MOV R46, R62 ;  /* 0x0000003e002e7202 */ /* 0x000fe20000000f00 */
[----:B------:R-:W-:Y:S01]  /*a5c0*/  IMAD.MOV.U32 R62, RZ, RZ, R44 ;  /* 0x000000ffff3e7224 */ /* 0x000fe200078e002c */
[----:B------:R-:W-:-:S07]  /*a5d0*/  LOP3.LUT R3, R64, UR24, R63, 0x96, !PT ;  /* 0x0000001840037c12 */ /* 0x000fce000f8e963f */
.L_x_16794:
[----:B------:R-:W-:Y:S05]  /*a5e0*/  BSYNC.RECONVERGENT B4 ;  /* 0x0000000000047941 */ /* 0x000fea0003800200 */
.L_x_16793:
        /* <DEDUP_REMOVED lines=10> */
.L_x_16792:
[----:B------:R-:W-:Y:S05]  /*a690*/  BSYNC.RECONVERGENT B3 ;  /* 0x0000000000037941 */ /* 0x000fea0003800200 */
.L_x_16791:
[----:B------:R-:W-:Y:S01]  /*a6a0*/  BSSY.RECONVERGENT B3, `(.L_x_16798) ;  /* 0x000005d000037945 */ /* 0x000fe20003800200 */
[----:B------:R-:W-:Y:S01]  /*a6b0*/  @!P1 MOV R44, R61 ;  /* 0x0000003d002c9202 */ /* 0x000fe20000000f00 */
[----:B------:R-:W-:Y:S02]  /*a6c0*/  @!P1 IMAD.MOV.U32 R6, RZ, RZ, R36 ;  /* 0x000000ffff069224 */ /* 0x000fe400078e0024 */
[----:B------:R-:W-:Y:S05]  /*a6d0*/  @!P1 BRA `(.L_x_16799) ;  /* 0x0000000400649947 */ /* 0x000fea0003800000 */
        /* <DEDUP_REMOVED lines=10> */
[-C--:B------:R-:W-:Y:S01]  /*a780*/  @!P2 MOV R6, R36.reuse ;  /* 0x000000240006a202 */ /* 0x080fe20000000f00 */
[----:B------:R-:W-:Y:S01]  /*a790*/  @!P2 IMAD.MOV.U32 R62, RZ, RZ, R2 ;  /* 0x000000ffff3ea224 */ /* 0x000fe200078e0002 */
[----:B------:R-:W-:Y:S01]  /*a7a0*/  @P2 IADD3 R44, PT, PT, R61, 0x1, RZ ;  /* 0x000000013d2c2810 */ /* 0x000fe20007ffe0ff */
[----:B------:R-:W-:Y:S01]  /*a7b0*/  @P2 IMAD.MOV.U32 R62, RZ, RZ, R3 ;  /* 0x000000ffff3e2224 */ /* 0x000fe200078e0003 */
[----:B------:R-:W-:Y:S01]  /*a7c0*/  @P2 MOV R6, R36 ;  /* 0x0000002400062202 */ /* 0x000fe20000000f00 */
[----:B------:R-:W-:Y:S06]  /*a7d0*/  BRA `(.L_x_16801) ;  /* 0x0000000000f87947 */ /* 0x000fec0003800000 */
.L_x_16802:
        /* <DEDUP_REMOVED lines=13> */
.L_x_16804:
[----:B------:R-:W-:Y:S05]  /*a8b0*/  BSYNC.RECONVERGENT B5 ;  /* 0x0000000000057941 */ /* 0x000fea0003800200 */
.L_x_16803:
        /* <DEDUP_REMOVED lines=48> */
.L_x_16801:
[----:B------:R-:W-:Y:S05]  /*abc0*/  BSYNC.RECONVERGENT B4 ;  /* 0x0000000000047941 */ /* 0x000fea0003800200 */
.L_x_16800:
        /* <DEDUP_REMOVED lines=10> */
.L_x_16799:
[----:B------:R-:W-:Y:S05]  /*ac70*/  BSYNC.RECONVERGENT B3 ;  /* 0x0000000000037941 */ /* 0x000fea0003800200 */
.L_x_16798:
[----:B------:R-:W-:Y:S01]  /*ac80*/  BSSY.RECONVERGENT B3, `(.L_x_16805) ;  /* 0x000005d000037945 */ /* 0x000fe20003800200 */
[----:B------:R-:W-:Y:S01]  /*ac90*/  @!P1 IMAD.MOV.U32 R61, RZ, RZ, R44 ;  /* 0x000000ffff3d9224 */ /* 0x000fe200078e002c */
[----:B------:R-:W-:Y:S02]  /*aca0*/  @!P1 MOV R36, R6 ;  /* 0x0000000600249202 */ /* 0x000fe40000000f00 */
[----:B------:R-:W-:Y:S05]  /*acb0*/  @!P1 BRA `(.L_x_16806) ;  /* 0x0000000400649947 */ /* 0x000fea0003800000 */
        /* <DEDUP_REMOVED lines=16> */
.L_x_16809:
        /* <DEDUP_REMOVED lines=13> */
.L_x_16811:
[----:B------:R-:W-:Y:S05]  /*ae90*/  BSYNC.RECONVERGENT B5 ;  /* 0x0000000000057941 */ /* 0x000fea0003800200 */
.L_x_16810:
        /* <DEDUP_REMOVED lines=48> */
.L_x_16808:
[----:B------:R-:W-:Y:S05]  /*b1a0*/  BSYNC.RECONVERGENT B4 ;  /* 0x0000000000047941 */ /* 0x000fea0003800200 */
.L_x_16807:
        /* <DEDUP_REMOVED lines=10> */
.L_x_16806:
[----:B------:R-:W-:Y:S05]  /*b250*/  BSYNC.RECONVERGENT B3 ;  /* 0x0000000000037941 */ /* 0x000fea0003800200 */
.L_x_16805:
[----:B------:R-:W-:Y:S01]  /*b260*/  @!P1 MOV R6, R61 ;  /* 0x0000003d00069202 */ /* 0x000fe20000000f00 */
[----:B------:R-:W-:Y:S01]  /*b270*/  @!P1 IMAD.MOV.U32 R44, RZ, RZ, R36 ;  /* 0x000000ffff2c9224 */ /* 0x000fe200078e0024 */
[----:B------:R-:W-:Y:S06]  /*b280*/  @!P1 BRA `(.L_x_16812) ;  /* 0x0000001c00209947 */ /* 0x000fec0003800000 */
        /* <DEDUP_REMOVED lines=16> */
.L_x_16815:
        /* <DEDUP_REMOVED lines=13> */
.L_x_16817:
[----:B------:R-:W-:Y:S05]  /*b460*/  BSYNC.RECONVERGENT B4 ;  /* 0x0000000000047941 */ /* 0x000fea0003800200 */
.L_x_16816:
        /* <DEDUP_REMOVED lines=48> */
.L_x_16814:
[----:B------:R-:W-:Y:S05]  /*b770*/  BSYNC.RECONVERGENT B3 ;  /* 0x0000000000037941 */ /* 0x000fea0003800200 */
.L_x_16813:
        /* <DEDUP_REMOVED lines=11> */
.L_x_16790:
        /* <DEDUP_REMOVED lines=21> */
.L_x_16822:
        /* <DEDUP_REMOVED lines=13> */
.L_x_16824:
[----:B------:R-:W-:Y:S05]  /*ba50*/  BSYNC.RECONVERGENT B5 ;  /* 0x0000000000057941 */ /* 0x000fea0003800200 */
.L_x_16823:
        /* <DEDUP_REMOVED lines=42> */
[----:B------:R-:W-:Y:S01]  /*bd00*/  IMAD.WIDE.U32 R32, R33, -0x2daee0ad, RZ ;  /* 0xd2511f5321207825 */ /* 0x000fe200078e00ff */
[----:B------:R-:W-:-:S03]  /*bd10*/  MOV R46, R34 ;  /* 0x00000022002e7202 */ /* 0x000fc60000000f00 */
[----:B------:R-:W-:Y:S01]  /*bd20*/  IMAD.MOV.U32 R36, RZ, RZ, R32 ;  /* 0x000000ffff247224 */ /* 0x000fe200078e0020 */
[----:B------:R-:W-:Y:S01]  /*bd30*/  LOP3.LUT R2, R2, UR28, R33, 0x96, !PT ;  /* 0x0000001c02027c12 */ /* 0x000fe2000f8e9621 */
[----:B------:R-:W-:Y:S01]  /*bd40*/  IMAD.MOV.U32 R34, RZ, RZ, RZ ;  /* 0x000000ffff227224 */ /* 0x000fe200078e00ff */
[----:B------:R-:W-:-:S07]  /*bd50*/  MOV R32, R44 ;  /* 0x0000002c00207202 */ /* 0x000fce0000000f00 */
.L_x_16821:
[----:B------:R-:W-:Y:S05]  /*bd60*/  BSYNC.RECONVERGENT B4 ;  /* 0x0000000000047941 */ /* 0x000fea0003800200 */
.L_x_16820:
[----:B------:R-:W-:Y:S01]  /*bd70*/  I2FP.F32.U32 R6, R32 ;  /* 0x0000002000067245 */ /* 0x000fe20000201000 */
[----:B------:R-:W-:Y:S02]  /*bd80*/  HFMA2 R33, -RZ, RZ, 0.1171875, 0 ;  /* 0x2f800000ff217431 */ /* 0x000fe400000001ff */
[----:B-----5:R-:W-:-:S03]  /*bd90*/  FMUL.FTZ R32, R16, UR9 ;  /* 0x0000000910207c20 */ /* 0x020fc60008410000 */
[----:B------:R-:W-:Y:S01]  /*bda0*/  FFMA.FTZ R6, R6, R33, 1.1641532182693481445e-10 ;  /* 0x2f00000006067423 */ /* 0x000fe20000010021 */
[----:B------:R-:W-:-:S04]  /*bdb0*/  FMUL.FTZ R32, R32, UR8 ;  /* 0x0000000820207c20 */ /* 0x000fc80008410000 */
[----:B------:R-:W-:-:S04]  /*bdc0*/  FSETP.GTU.FTZ.AND P1, PT, R6, UR25, PT ;  /* 0x0000001906007c0b */ /* 0x000fc8000bf3c000 */
[----:B------:R-:W-:Y:S02]  /*bdd0*/  SEL R6, RZ, 0x1, P1 ;  /* 0x00000001ff067807 */ /* 0x000fe40000800000 */
[----:B------:R-:W-:Y:S02]  /*bde0*/  FSEL R32, R32, RZ, !P1 ;  /* 0x000000ff20207208 */ /* 0x000fe40004800000 */
[----:B------:R-:W-:-:S07]  /*bdf0*/  PRMT R45, R6, 0x7610, R45 ;  /* 0x00007610062d7816 */ /* 0x000fce000000002d */
.L_x_16819:
[----:B------:R-:W-:Y:S05]  /*be00*/  BSYNC.RECONVERGENT B3 ;  /* 0x0000000000037941 */ /* 0x000fea0003800200 */
.L_x_16818:
        /* <DEDUP_REMOVED lines=17> */
.L_x_16829:
        /* <DEDUP_REMOVED lines=13> */
.L_x_16831:
[----:B------:R-:W-:Y:S05]  /*bff0*/  BSYNC.RECONVERGENT B5 ;  /* 0x0000000000057941 */ /* 0x000fea0003800200 */
.L_x_16830:
[----:B------:R-:W-:Y:S01]  /*c000*/  LOP3.LUT R34, R7, UR5, R3, 0x96, !PT ;  /* 0x0000000507227c12 */ /* 0x000fe2000f8e9603 */
[----:B01----:R-:W-:Y:S01]  /*c010*/  IMAD.WIDE.U32 R62, R52, -0x326172a9, RZ ;  /* 0xcd9e8d57343e7825 */ /* 0x003fe200078e00ff */
        /* <DEDUP_REMOVED lines=46> */
.L_x_16828:
[----:B------:R-:W-:Y:S05]  /*c300*/  BSYNC.RECONVERGENT B4 ;  /* 0x0000000000047941 */ /* 0x000fea0003800200 */
.L_x_16827:
        /* <DEDUP_REMOVED lines=9> */
.L_x_16826:
[----:B------:R-:W-:Y:S05]  /*c3a0*/  BSYNC.RECONVERGENT B3 ;  /* 0x0000000000037941 */ /* 0x000fea0003800200 */
.L_x_16825:
[----:B------:R-:W-:Y:S01]  /*c3b0*/  BSSY.RECONVERGENT B3, `(.L_x_16832) ;  /* 0x0000059000037945 */ /* 0x000fe20003800200 */
[----:B-1----:R-:W-:Y:S01]  /*c3c0*/  IMAD.MOV.U32 R61, RZ, RZ, R6 ;  /* 0x000000ffff3d7224 */ /* 0x002fe200078e0006 */
        /* <DEDUP_REMOVED lines=15> */
.L_x_16836:
        /* <DEDUP_REMOVED lines=13> */
.L_x_16838:
[----:B------:R-:W-:Y:S05]  /*c590*/  BSYNC.RECONVERGENT B5 ;  /* 0x0000000000057941 */ /* 0x000fea0003800200 */
.L_x_16837:
[----:B------:R-:W-:Y:S01]  /*c5a0*/  LOP3.LUT R34, R7, UR5, R3, 0x96, !PT ;  /* 0x0000000507227c12 */ /* 0x000fe2000f8e9603 */
[----:B0-----:R-:W-:Y:S01]  /*c5b0*/  IMAD.WIDE.U32 R62, R52, -0x326172a9, RZ ;  /* 0xcd9e8d57343e7825 */ /* 0x001fe200078e00ff */
        /* <DEDUP_REMOVED lines=46> */
.L_x_16835:
[----:B------:R-:W-:Y:S05]  /*c8a0*/  BSYNC.RECONVERGENT B4 ;  /* 0x0000000000047941 */ /* 0x000fea0003800200 */
.L_x_16834:
        /* <DEDUP_REMOVED lines=9> */
.L_x_16833:
[----:B------:R-:W-:Y:S05]  /*c940*/  BSYNC.RECONVERGENT B3 ;  /* 0x0000000000037941 */ /* 0x000fea0003800200 */
.L_x_16832:
        /* <DEDUP_REMOVED lines=20> */
.L_x_16841:
        /* <DEDUP_REMOVED lines=13> */
.L_x_16843:
[----:B------:R-:W-:Y:S05]  /*cb60*/  BSYNC.RECONVERGENT B4 ;  /* 0x0000000000047941 */ /* 0x000fea0003800200 */
.L_x_16842:
[----:B0-----:R-:W-:Y:S01]  /*cb70*/  LOP3.LUT R62, R7, UR5, R3, 0x96, !PT ;  /* 0x00000005073e7c12 */ /* 0x001fe2000f8e9603 */
        /* <DEDUP_REMOVED lines=41> */
[----:B------:R-:W-:Y:S02]  /*ce10*/  UIADD3 UR28, UPT, UPT, UR5, -0x695add53, URZ ;  /* 0x96a522ad051c7890 */ /* 0x000fe4000fffe0ff */
[----:B------:R-:W-:Y:S02]  /*ce20*/  IMAD.MOV.U32 R44, RZ, RZ, R62 ;  /* 0x000000ffff2c7224 */ /* 0x000fe400078e003e */
[----:B------:R-:W-:Y:S02]  /*ce30*/  IMAD.WIDE.U32 R64, R64, -0x326172a9, RZ ;  /* 0xcd9e8d5740407825 */ /* 0x000fe400078e00ff */
[----:B------:R-:W-:-:S03]  /*ce40*/  LOP3.LUT R2, R2, UR28, R63, 0x96, !PT ;  /* 0x0000001c02027c12 */ /* 0x000fc6000f8e963f */
[----:B------:R-:W-:Y:S02]  /*ce50*/  LOP3.LUT R3, R70, UR24, R65, 0x96, !PT ;  /* 0x0000001846037c12 */ /* 0x000fe4000f8e9641 */
[----:B------:R-:W-:-:S07]  /*ce60*/  MOV R46, R64 ;  /* 0x00000040002e7202 */ /* 0x000fce0000000f00 */
.L_x_16840:
[----:B------:R-:W-:Y:S05]  /*ce70*/  BSYNC.RECONVERGENT B3 ;  /* 0x0000000000037941 */ /* 0x000fea0003800200 */
.L_x_16839:
        /* <DEDUP_REMOVED lines=9> */
.L_x_16812:
[----:B------:R-:W-:Y:S05]  /*cf10*/  BSYNC.RECONVERGENT B2 ;  /* 0x0000000000027941 */ /* 0x000fea0003800200 */
.L_x_16789:
[----:B0-----:R-:W0:Y:S02]  /*cf20*/  LDC.64 R62, c[0x0][0x3a8] ;  /* 0x0000ea00ff3e7b82 */ /* 0x001e240000000a00 */
[----:B0-----:R-:W-:-:S05]  /*cf30*/  IMAD.WIDE.U32 R62, R55, 0x10, R62 ;  /* 0x00000010373e7825 */ /* 0x001fca00078e003e */
[----:B-----5:R2:W-:Y:S01]  /*cf40*/  STG.E.128 desc[UR6][R62.64], R32 ;  /* 0x000000203e007986 */ /* 0x0205e2000c101d06 */
[----:B------:R-:W-:Y:S05]  /*cf50*/  @!P0 BRA `(.L_x_16786) ;  /* 0x00000000002c8947 */ /* 0x000fea0003800000 */
[----:B--2---:R-:W0:Y:S01]  /*cf60*/  LDC.64 R62, c[0x0][0x3b0] ;  /* 0x0000ec00ff3e7b82 */ /* 0x004e220000000a00 */
[----:B------:R-:W-:-:S05]  /*cf70*/  IMAD.U32 R36, R48, 0x10000, RZ ;  /* 0x0001000030247824 */ /* 0x000fca00078e00ff */
[----:B------:R-:W-:Y:S02]  /*cf80*/  LOP3.LUT R55, R36, 0xff0000, RZ, 0xc0, !PT ;  /* 0x00ff000024377812 */ /* 0x000fe400078ec0ff */
[----:B------:R-:W-:-:S04]  /*cf90*/  LOP3.LUT R36, R49, 0xffff, RZ, 0xc0, !PT ;  /* 0x0000ffff31247812 */ /* 0x000fc800078ec0ff */
[----:B------:R-:W-:Y:S02]  /*cfa0*/  LEA R36, R36, R55, 0x18 ;  /* 0x0000003724247211 */ /* 0x000fe400078ec0ff */
[----:B------:R-:W-:-:S05]  /*cfb0*/  LOP3.LUT R55, R47, 0xff, RZ, 0xc0, !PT ;  /* 0x000000ff2f377812 */ /* 0x000fca00078ec0ff */
[----:B------:R-:W-:Y:S01]  /*cfc0*/  IMAD R36, R55, 0x100, R36 ;  /* 0x0000010037247824 */ /* 0x000fe200078e0224 */
[----:B------:R-:W-:-:S04]  /*cfd0*/  LOP3.LUT R55, R45, 0xff, RZ, 0xc0, !PT ;  /* 0x000000ff2d377812 */ /* 0x000fc800078ec0ff */
[----:B------:R-:W-:Y:S01]  /*cfe0*/  IADD3 R55, PT, PT, R36, R55, RZ ;  /* 0x0000003724377210 */ /* 0x000fe20007ffe0ff */
[----:B0-----:R-:W-:-:S05]  /*cff0*/  IMAD.WIDE.U32 R62, R39, 0x4, R62 ;  /* 0x00000004273e7825 */ /* 0x001fca00078e003e */
[----:B------:R3:W-:Y:S02]  /*d000*/  STG.E desc[UR6][R62.64], R55 ;  /* 0x000000373e007986 */ /* 0x0007e4000c101906 */
.L_x_16786:
[----:B------:R-:W-:Y:S05]  /*d010*/  BSYNC.RECONVERGENT B1 ;  /* 0x0000000000017941 */ /* 0x000fea0003800200 */
.L_x_16785:
[----:B------:R-:W-:Y:S01]  /*d020*/  FADD.FTZ R36, RZ, R20 ;  /* 0x00000014ff247221 */ /* 0x000fe20000010000 */
[C---:B------:R-:W-:Y:S01]  /*d030*/  ISETP.GT.U32.AND P2, PT, R0.reuse, 0x3f, PT ;  /* 0x0000003f0000780c */ /* 0x040fe20003f44070 */
[----:B------:R-:W-:Y:S01]  /*d040*/  UMOV UR28, 0xffffffff ;  /* 0xffffffff001c7882 */ /* 0x000fe20000000000 */
[C---:B------:R-:W-:Y:S01]  /*d050*/  ISETP.GT.U32.AND P1, PT, R0.reuse, 0x5f, PT ;  /* 0x0000005f0000780c */ /* 0x040fe20003f24070 */
[----:B------:R-:W-:Y:S01]  /*d060*/  FADD.FTZ R39, R21, R36 ;  /* 0x0000002415277221 */ /* 0x000fe20000010000 */
[----:B------:R-:W-:-:S03]  /*d070*/  ISETP.GT.U32.AND P0, PT, R0, 0x7f, PT ;  /* 0x0000007f0000780c */ /* 0x000fc60003f04070 */
[----:B------:R-:W-:-:S04]  /*d080*/  FADD.FTZ R36, R22, R39 ;  /* 0x0000002716247221 */ /* 0x000fc80000010000 */
[----:B------:R-:W-:-:S05]  /*d090*/  FADD.FTZ R36, R23, R36 ;  /* 0x0000002417247221 */ /* 0x000fca0000010000 */
[----:B------:R-:W-:-:S05]  /*d0a0*/  FSEL R65, R36, RZ, P5 ;  /* 0x000000ff24417208 */ /* 0x000fca0002800000 */
[----:B------:R-:W-:-:S04]  /*d0b0*/  FADD.FTZ R36, R24, R65 ;  /* 0x0000004118247221 */ /* 0x000fc80000010000 */
[----:B------:R-:W-:-:S04]  /*d0c0*/  FADD.FTZ R39, R25, R36 ;  /* 0x0000002419277221 */ /* 0x000fc80000010000 */
[----:B------:R-:W-:-:S04]  /*d0d0*/  FADD.FTZ R36, R26, R39 ;  /* 0x000000271a247221 */ /* 0x000fc80000010000 */
[----:B------:R-:W-:Y:S02]  /*d0e0*/  @P2 FADD.FTZ R65, R27, R36 ;  /* 0x000000241b412221 */ /* 0x000fe40000010000 */
[----:B------:R-:W4:Y:S02]  /*d0f0*/  S2R R36, SR_TID.X ;  /* 0x0000000000247919 */ /* 0x000f240000002100 */
[----:B0123--:R-:W-:-:S04]  /*d100*/  FADD.FTZ R62, R28, R65 ;  /* 0x000000411c3e7221 */ /* 0x00ffc80000010000 */
[----:B------:R-:W-:-:S04]  /*d110*/  FADD.FTZ R39, R29, R62 ;  /* 0x0000003e1d277221 */ /* 0x000fc80000010000 */
[----:B------:R-:W-:-:S04]  /*d120*/  FADD.FTZ R62, R30, R39 ;  /* 0x000000271e3e7221 */ /* 0x000fc80000010000 */
[----:B------:R-:W-:-:S04]  /*d130*/  @P1 FADD.FTZ R65, R31, R62 ;  /* 0x0000003e1f411221 */ /* 0x000fc80000010000 */
[----:B------:R-:W-:-:S04]  /*d140*/  FADD.FTZ R62, R32, R65 ;  /* 0x00000041203e7221 */ /* 0x000fc80000010000 */
[----:B------:R-:W-:-:S04]  /*d150*/  FADD.FTZ R39, R33, R62 ;  /* 0x0000003e21277221 */ /* 0x000fc80000010000 */
[----:B------:R-:W-:-:S04]  /*d160*/  FADD.FTZ R62, R34, R39 ;  /* 0x00000027223e7221 */ /* 0x000fc80000010000 */
[----:B------:R-:W-:Y:S01]  /*d170*/  @P0 FADD.FTZ R65, R35, R62 ;  /* 0x0000003e23410221 */ /* 0x000fe20000010000 */
[----:B----4-:R-:W-:-:S04]  /*d180*/  LOP3.LUT P6, RZ, R36, 0x1f, RZ, 0xc0, !PT ;  /* 0x0000001f24ff7812 */ /* 0x010fc800078cc0ff */
[----:B------:R-:W-:Y:S01]  /*d190*/  P2R R39, PR, RZ, 0x40 ;  /* 0x00000040ff277803 */ /* 0x000fe20000000000 */
[----:B------:R-:W-:Y:S08]  /*d1a0*/  BRA.DIV UR28, `(.L_x_16844) ;  /* 0x0000000a1cf47947 */ /* 0x000ff0000b800000 */
        /* <DEDUP_REMOVED lines=54> */
.L_x_16865:
[----:B------:R-:W-:Y:S01]  /*d510*/  LOP3.LUT P1, RZ, R36, 0x1f, RZ, 0xc0, !PT ;  /* 0x0000001f24ff7812 */ /* 0x000fe2000782c0ff */
[----:B-1----:R-:W-:Y:S01]  /*d520*/  FADD.FTZ R62, R73, R39 ;  /* 0x00000027493e7221 */ /* 0x002fe20000010000 */
[----:B------:R-:W-:Y:S01]  /*d530*/  FMUL.FTZ R39, R64, R64 ;  /* 0x0000004040277220 */ /* 0x000fe20000410000 */
[----:B------:R-:W-:Y:S01]  /*d540*/  ISETP.NE.AND P0, PT, RZ, UR26, PT ;  /* 0x0000001aff007c0c */ /* 0x000fe2000bf05270 */
[----:B------:R-:W-:Y:S01]  /*d550*/  BSSY.RECONVERGENT B1, `(.L_x_16845) ;  /* 0x000007c000017945 */ /* 0x000fe20003800200 */
[----:B------:R-:W-:-:S08]  /*d560*/  FFMA.FTZ R55, R62, R55, UR27 ;  /* 0x0000001b3e377e23 */ /* 0x000fd00008010037 */
[----:B------:R-:W1:Y:S02]  /*d570*/  @!P1 LDC.64 R62, c[0x0][0x3c0] ;  /* 0x0000f000ff3e9b82 */ /* 0x000e640000000a00 */
[----:B-1----:R-:W-:Y:S01]  /*d580*/  @!P1 IMAD.WIDE R70, R53, 0x4, R62 ;  /* 0x0000000435469825 */ /* 0x002fe200078e023e */
[----:B------:R-:W-:-:S04]  /*d590*/  FSEL R62, R39, RZ, P0 ;  /* 0x000000ff273e7208 */ /* 0x000fc80000000000 */
[----:B------:R1:W-:Y:S01]  /*d5a0*/  @!P1 STG.E desc[UR6][R70.64], R64 ;  /* 0x0000004046009986 */ /* 0x0003e2000c101906 */
[----:B------:R-:W-:Y:S02]  /*d5b0*/  FADD.FTZ R55, R55, R62 ;  /* 0x0000003e37377221 */ /* 0x000fe40000010000 */
[----:B------:R-:W2:Y:S04]  /*d5c0*/  @!P1 LDC.64 R62, c[0x0][0x3c8] ;  /* 0x0000f200ff3e9b82 */ /* 0x000ea80000000a00 */
[----:B------:R-:W3:Y:S01]  /*d5d0*/  MUFU.RSQ R55, R55 ;  /* 0x0000003700377308 */ /* 0x000ee20000001400 */
[----:B--2---:R-:W-:-:S05]  /*d5e0*/  @!P1 IMAD.WIDE R62, R53, 0x4, R62 ;  /* 0x00000004353e9825 */ /* 0x004fca00078e023e */
[----:B---3--:R1:W-:Y:S01]  /*d5f0*/  @!P1 STG.E desc[UR6][R62.64], R55 ;  /* 0x000000373e009986 */ /* 0x0083e2000c101906 */
[----:B-----5:R-:W-:-:S13]  /*d600*/  ISETP.GE.AND P1, PT, R37, 0x1, PT ;  /* 0x000000012500780c */ /* 0x020fda0003f26270 */
[----:B-1----:R-:W-:Y:S05]  /*d610*/  @!P1 BRA `(.L_x_16846) ;  /* 0x0000000400bc9947 */ /* 0x002fea0003800000 */
[----:B------:R-:W-:Y:S01]  /*d620*/  VIADD R37, R37, 0xffffffff ;  /* 0xffffffff25257836 */ /* 0x000fe20000000000 */
[----:B------:R-:W-:Y:S01]  /*d630*/  LOP3.LUT R54, R36, 0x1f, RZ, 0xc0, !PT ;  /* 0x0000001f24367812 */ /* 0x000fe200078ec0ff */
[----:B------:R-:W-:Y:S01]  /*d640*/  BSSY.RECONVERGENT B2, `(.L_x_16847) ;  /* 0x0000023000027945 */ /* 0x000fe20003800200 */
[----:B------:R-:W-:Y:S01]  /*d650*/  FSEL R64, R64, RZ, !P0 ;  /* 0x000000ff40407208 */ /* 0x000fe20004000000 */
        /* <DEDUP_REMOVED lines=10> */
[----:B------:R-:W-:Y:S01]  /*d700*/  SHF.R.U64 R62, R58, 0x10, R59 ;  /* 0x000000103a3e7819 */ /* 0x000fe2000000123b */
[----:B------:R-:W-:Y:S01]  /*d710*/  HADD2.F32 R61, -RZ, R41.H0_H0 ;  /* 0x20000029ff3d7230 */ /* 0x000fe20000004100 */
[----:B------:R-:W-:Y:S01]  /*d720*/  SHF.R.U64 R70, R40, 0x10, R41 ;  /* 0x0000001028467819 */ /* 0x000fe20000001229 */
[----:B------:R-:W-:Y:S01]  /*d730*/  FFMA.FTZ R36, R36, R37, R39 ;  /* 0x0000002524247223 */ /* 0x000fe20000010027 */
[----:B------:R-:W-:Y:S01]  /*d740*/  FMUL.FTZ R37, R55, R38 ;  /* 0x0000002637257220 */ /* 0x000fe20000410000 */
[----:B------:R-:W-:Y:S01]  /*d750*/  FADD.FTZ R38, R22, -R64 ;  /* 0x8000004016267221 */ /* 0x000fe20000010000 */
[----:B------:R-:W-:-:S02]  /*d760*/  HADD2.F32 R62, -RZ, R62.H0_H0 ;  /* 0x2000003eff3e7230 */ /* 0x000fc40000004100 */
[----:B------:R-:W-:Y:S02]  /*d770*/  HADD2.F32 R70, -RZ, R70.H0_H0 ;  /* 0x20000046ff467230 */ /* 0x000fe40000004100 */
[----:B------:R-:W-:Y:S01]  /*d780*/  FMUL.FTZ R38, R55, R38 ;  /* 0x0000002637267220 */ /* 0x000fe20000410000 */
[----:B------:R-:W-:Y:S02]  /*d790*/  HADD2.F32 R39, -RZ, R66.H1_H1 ;  /* 0x30000042ff277230 */ /* 0x000fe40000004100 */
[----:B------:R-:W-:Y:S01]  /*d7a0*/  FFMA.FTZ R37, R37, R62, R70 ;  /* 0x0000003e25257223 */ /* 0x000fe20000010046 */
[----:B------:R-:W-:Y:S02]  /*d7b0*/  FADD.FTZ R62, R23, -R64 ;  /* 0x80000040173e7221 */ /* 0x000fe40000010000 */
[----:B------:R-:W-:Y:S01]  /*d7c0*/  FFMA.FTZ R38, R38, R39, R61 ;  /* 0x0000002726267223 */ /* 0x000fe2000001003d */
[----:B------:R-:W-:Y:S02]  /*d7d0*/  SHF.R.U32.HI R61, RZ, 0x10, R59 ;  /* 0x00000010ff3d7819 */ /* 0x000fe4000001163b */
[----:B------:R-:W-:Y:S01]  /*d7e0*/  SHF.R.U32.HI R70, RZ, 0x10, R41 ;  /* 0x00000010ff467819 */ /* 0x000fe20000011629 */
[----:B------:R-:W-:-:S02]  /*d7f0*/  FMUL.FTZ R39, R55, R62 ;  /* 0x0000003e37277220 */ /* 0x000fc40000410000 */
[----:B------:R-:W-:Y:S02]  /*d800*/  HADD2.F32 R62, -RZ, R61.H0_H0 ;  /* 0x2000003dff3e7230 */ /* 0x000fe40000004100 */
[----:B------:R-:W-:-:S05]  /*d810*/  HADD2.F32 R70, -RZ, R70.H0_H0 ;  /* 0x20000046ff467230 */ /* 0x000fca0000004100 */
[----:B------:R-:W-:Y:S02]  /*d820*/  FFMA.FTZ R39, R39, R62, R70 ;  /* 0x0000003e27277223 */ /* 0x000fe40000010046 */
[----:B------:R-:W1:Y:S02]  /*d830*/  LDC.64 R62, c[0x0][0x428] ;  /* 0x00010a00ff3e7b82 */ /* 0x000e640000000a00 */
[C---:B-1----:R-:W-:Y:S01]  /*d840*/  IMAD.WIDE.U32 R62, R65.reuse, 0x10, R62 ;  /* 0x00000010413e7825 */ /* 0x042fe200078e003e */
[----:B------:R-:W-:-:S04]  /*d850*/  IADD3 R65, PT, PT, R65, 0x20, RZ ;  /* 0x0000002041417810 */ /* 0x000fc80007ffe0ff */
[----:B------:R1:W-:Y:S03]  /*d860*/  STG.E.128 desc[UR6][R62.64], R36 ;  /* 0x000000243e007986 */ /* 0x0003e6000c101d06 */
.L_x_16848:
[----:B------:R-:W-:Y:S05]  /*d870*/  BSYNC.RECONVERGENT B2 ;  /* 0x0000000000027941 */ /* 0x000fea0003800200 */
.L_x_16847:
[----:B------:R-:W-:Y:S01]  /*d880*/  ISETP.NE.AND P0, PT, R60, RZ, PT ;  /* 0x000000ff3c00720c */ /* 0x000fe20003f05270 */
[----:B------:R-:W-:-:S12]  /*d890*/  BSSY.RECONVERGENT B2, `(.L_x_16849) ;  /* 0x000001c000027945 */ /* 0x000fd80003800200 */
[----:B------:R-:W-:Y:S05]  /*d8a0*/  @!P0 BRA `(.L_x_16850) ;  /* 0x0000000000688947 */ /* 0x000fea0003800000 */
[--C-:B-1----:R-:W-:Y:S01]  /*d8b0*/  FADD.FTZ R36, R24, -R64.reuse ;  /* 0x8000004018247221 */ /* 0x102fe20000010000 */
[--C-:B------:R-:W-:Y:S01]  /*d8c0*/  HADD2.F32 R37, -RZ, R67.reuse.H0_H0 ;  /* 0x20000043ff257230 */ /* 0x100fe20000004100 */
[----:B------:R-:W-:Y:S01]  /*d8d0*/  SHF.R.U64 R60, R56, 0x10, R57 ;  /* 0x00000010383c7819 */ /* 0x000fe20000001239 */
[----:B------:R-:W-:Y:S02]  /*d8e0*/  HADD2.F32 R39, -RZ, R14.H0_H0 ;  /* 0x2000000eff277230 */ /* 0x000fe40000004100 */
[----:B------:R-:W-:Y:S01]  /*d8f0*/  FMUL.FTZ R36, R55, R36 ;  /* 0x0000002437247220 */ /* 0x000fe20000410000 */
[----:B------:R-:W-:Y:S01]  /*d900*/  SHF.R.U64 R62, R14, 0x10, R15 ;  /* 0x000000100e3e7819 */ /* 0x000fe2000000120f */
[----:B------:R-:W-:Y:S01]  /*d910*/  FADD.FTZ R38, R25, -R64 ;  /* 0x8000004019267221 */ /* 0x000fe20000010000 */
[----:B------:R-:W-:Y:S02]  /*d920*/  HADD2.F32 R60, -RZ, R60.H0_H0 ;  /* 0x2000003cff3c7230 */ /* 0x000fe40000004100 */
[----:B------:R-:W-:Y:S01]  /*d930*/  FFMA.FTZ R36, R36, R37, R39 ;  /* 0x0000002524247223 */ /* 0x000fe20000010027 */
[----:B------:R-:W-:-:S02]  /*d940*/  HADD2.F32 R39, -RZ, R67.H1_H1 ;  /* 0x30000043ff277230 */ /* 0x000fc40000004100 */
[----:B------:R-:W-:Y:S01]  /*d950*/  FMUL.FTZ R37, R55, R38 ;  /* 0x0000002637257220 */ /* 0x000fe20000410000 */
[----:B------:R-:W-:Y:S02]  /*d960*/  HADD2.F32 R62, -RZ, R62.H0_H0 ;  /* 0x2000003eff3e7230 */ /* 0x000fe40000004100 */
[----:B------:R-:W-:Y:S01]  /*d970*/  FADD.FTZ R38, R26, -R64 ;  /* 0x800000401a267221 */ /* 0x000fe20000010000 */
[----:B------:R-:W-:Y:S02]  /*d980*/  HADD2.F32 R61, -RZ, R15.H0_H0 ;  /* 0x2000000fff3d7230 */ /* 0x000fe40000004100 */
[----:B------:R-:W-:Y:S01]  /*d990*/  FFMA.FTZ R37, R37, R60, R62 ;  /* 0x0000003c25257223 */ /* 0x000fe2000001003e */
[----:B------:R-:W-:Y:S01]  /*d9a0*/  FMUL.FTZ R38, R55, R38 ;  /* 0x0000002637267220 */ /* 0x000fe20000410000 */
[----:B------:R-:W-:Y:S01]  /*d9b0*/  FADD.FTZ R60, R27, -R64 ;  /* 0x800000401b3c7221 */ /* 0x000fe20000010000 */
[--C-:B------:R-:W-:Y:S02]  /*d9c0*/  HADD2.F32 R62, -RZ, R68.reuse.H1_H1 ;  /* 0x30000044ff3e7230 */ /* 0x100fe40000004100 */
[----:B------:R-:W-:Y:S01]  /*d9d0*/  FFMA.FTZ R38, R38, R39, R61 ;  /* 0x0000002726267223 */ /* 0x000fe2000001003d */
[----:B------:R-:W-:Y:S01]  /*d9e0*/  FMUL.FTZ R39, R55, R60 ;  /* 0x0000003c37277220 */ /* 0x000fe20000410000 */
[----:B------:R-:W-:-:S05]  /*d9f0*/  HADD2.F32 R60, -RZ, R68.H0_H0 ;  /* 0x20000044ff3c7230 */ /* 0x000fca0000004100 */
[----:B------:R-:W-:Y:S02]  /*da00*/  FFMA.FTZ R39, R39, R60, R62 ;  /* 0x0000003c27277223 */ /* 0x000fe4000001003e */
[----:B------:R-:W1:Y:S02]  /*da10*/  LDC.64 R60, c[0x0][0x428] ;  /* 0x00010a00ff3c7b82 */ /* 0x000e640000000a00 */
[----:B-1----:R-:W-:-:S04]  /*da20*/  IMAD.WIDE.U32 R60, R65, 0x10, R60 ;  /* 0x00000010413c7825 */ /* 0x002fc800078e003c */
[----:B------:R-:W-:Y:S01]  /*da30*/  VIADD R65, R65, 0x20 ;  /* 0x0000002041417836 */ /* 0x000fe20000000000 */
[----:B------:R2:W-:Y:S06]  /*da40*/  STG.E.128 desc[UR6][R60.64], R36 ;  /* 0x000000243c007986 */ /* 0x0005ec000c101d06 */
.L_x_16850:
[----:B------:R-:W-:Y:S05]  /*da50*/  BSYNC.RECONVERGENT B2 ;  /* 0x0000000000027941 */ /* 0x000fea0003800200 */
.L_x_16849:
[----:B------:R-:W-:Y:S04]  /*da60*/  BSSY.RECONVERGENT B2, `(.L_x_16851) ;  /* 0x000001a000027945 */ /* 0x000fe80003800200 */
[----:B------:R-:W-:Y:S05]  /*da70*/  @!P4 BRA `(.L_x_16852) ;  /* 0x000000000060c947 */ /* 0x000fea0003800000 */
[--C-:B-12---:R-:W-:Y:S01]  /*da80*/  FADD.FTZ R36, R28, -R64.reuse ;  /* 0x800000401c247221 */ /* 0x106fe20000010000 */
[----:B------:R-:W-:Y:S02]  /*da90*/  HADD2.F32 R37, -RZ, R45.H1_H1 ;  /* 0x3000002dff257230 */ /* 0x000fe40000004100 */
[----:B------:R-:W-:Y:S01]  /*daa0*/  FADD.FTZ R38, R29, -R64 ;  /* 0x800000401d267221 */ /* 0x000fe20000010000 */
[----:B------:R-:W-:Y:S02]  /*dab0*/  HADD2.F32 R39, -RZ, R12.H0_H0 ;  /* 0x2000000cff277230 */ /* 0x000fe40000004100 */
[C---:B------:R-:W-:Y:S01]  /*dac0*/  FMUL.FTZ R36, R55.reuse, R36 ;  /* 0x0000002437247220 */ /* 0x040fe20000410000 */
[----:B------:R-:W-:Y:S02]  /*dad0*/  HADD2.F32 R60, -RZ, R69.H0_H0 ;  /* 0x20000045ff3c7230 */ /* 0x000fe40000004100 */
[----:B------:R-:W-:Y:S02]  /*dae0*/  HADD2.F32 R61, -RZ, R13.H0_H0 ;  /* 0x2000000dff3d7230 */ /* 0x000fe40000004100 */
[----:B------:R-:W-:Y:S01]  /*daf0*/  FFMA.FTZ R36, R36, R37, R39 ;  /* 0x0000002524247223 */ /* 0x000fe20000010027 */
[----:B------:R-:W-:Y:S01]  /*db00*/  FMUL.FTZ R37, R55, R38 ;  /* 0x0000002637257220 */ /* 0x000fe20000410000 */
[----:B------:R-:W-:-:S02]  /*db10*/  HADD2.F32 R38, -RZ, R48.H1_H1 ;  /* 0x30000030ff267230 */ /* 0x000fc40000004100 */
[----:B------:R-:W-:Y:S02]  /*db20*/  HADD2.F32 R39, -RZ, R47.H1_H1 ;  /* 0x3000002fff277230 */ /* 0x000fe40000004100 */
[----:B------:R-:W-:Y:S02]  /*db30*/  HADD2.F32 R62, -RZ, R69.H1_H1 ;  /* 0x30000045ff3e7230 */ /* 0x000fe40000004100 */
[----:B------:R-:W-:Y:S01]  /*db40*/  FFMA.FTZ R37, R37, R38, R60 ;  /* 0x0000002625257223 */ /* 0x000fe2000001003c */
[--C-:B------:R-:W-:Y:S01]  /*db50*/  FADD.FTZ R38, R30, -R64.reuse ;  /* 0x800000401e267221 */ /* 0x100fe20000010000 */
[----:B------:R-:W-:-:S03]  /*db60*/  FADD.FTZ R60, R31, -R64 ;  /* 0x800000401f3c7221 */ /* 0x000fc60000010000 */
[----:B------:R-:W-:-:S04]  /*db70*/  FMUL.FTZ R38, R55, R38 ;  /* 0x0000002637267220 */ /* 0x000fc80000410000 */
[----:B------:R-:W-:Y:S01]  /*db80*/  FFMA.FTZ R38, R38, R39, R61 ;  /* 0x0000002726267223 */ /* 0x000fe2000001003d */
[----:B------:R-:W-:Y:S01]  /*db90*/  FMUL.FTZ R39, R55, R60 ;  /* 0x0000003c37277220 */ /* 0x000fe20000410000 */
[----:B------:R-:W-:-:S05]  /*dba0*/  HADD2.F32 R60, -RZ, R49.H1_H1 ;  /* 0x30000031ff3c7230 */ /* 0x000fca0000004100 */
[----:B------:R-:W-:Y:S02]  /*dbb0*/  FFMA.FTZ R39, R39, R60, R62 ;  /* 0x0000003c27277223 */ /* 0x000fe4000001003e */
[----:B------:R-:W1:Y:S02]  /*dbc0*/  LDC.64 R60, c[0x0][0x428] ;  /* 0x00010a00ff3c7b82 */ /* 0x000e640000000a00 */
[C---:B-1----:R-:W-:Y:S01]  /*dbd0*/  IMAD.WIDE.U32 R60, R65.reuse, 0x10, R60 ;  /* 0x00000010413c7825 */ /* 0x042fe200078e003c */
[----:B------:R-:W-:-:S04]  /*dbe0*/  IADD3 R65, PT, PT, R65, 0x20, RZ ;  /* 0x0000002041417810 */ /* 0x000fc80007ffe0ff */
[----:B------:R3:W-:Y:S03]  /*dbf0*/  STG.E.128 desc[UR6][R60.64], R36 ;  /* 0x000000243c007986 */ /* 0x0007e6000c101d06 */
.L_x_16852:
[----:B------:R-:W-:Y:S05]  /*dc00*/  BSYNC.RECONVERGENT B2 ;  /* 0x0000000000027941 */ /* 0x000fea0003800200 */
.L_x_16851:
[----:B------:R-:W-:Y:S05]  /*dc10*/  @!P3 BRA `(.L_x_16846) ;  /* 0x00000000003cb947 */ /* 0x000fea0003800000 */
[----:B--23--:R-:W2:Y:S01]  /*dc20*/  LDC.64 R60, c[0x0][0x428] ;  /* 0x00010a00ff3c7b82 */ /* 0x00cea20000000a00 */
[--C-:B-1----:R-:W-:Y:S01]  /*dc30*/  FADD.FTZ R36, R32, -R64.reuse ;  /* 0x8000004020247221 */ /* 0x102fe20000010000 */
        /* <DEDUP_REMOVED lines=11> */
[----:B--2---:R-:W-:-:S05]  /*dcf0*/  IMAD.WIDE.U32 R60, R65, 0x10, R60 ;  /* 0x00000010413c7825 */ /* 0x004fca00078e003c */
[----:B------:R4:W-:Y:S02]  /*dd00*/  STG.E.128 desc[UR6][R60.64], R36 ;  /* 0x000000243c007986 */ /* 0x0009e4000c101d06 */
.L_x_16846:
[----:B------:R-:W-:Y:S05]  /*dd10*/  BSYNC.RECONVERGENT B1 ;  /* 0x0000000000017941 */ /* 0x000fea0003800200 */
.L_x_16845:
[----:B-1234-:R-:W1:Y:S02]  /*dd20*/  LDC.64 R36, c[0x0][0x380] ;  /* 0x0000e000ff247b82 */ /* 0x01ee640000000a00 */
[----:B-1----:R-:W-:-:S05]  /*dd30*/  IMAD R53, R36, 0x4, R53 ;  /* 0x0000000424357824 */ /* 0x002fca00078e0235 */
[----:B------:R-:W-:-:S13]  /*dd40*/  ISETP.GE.AND P0, PT, R53, R37, PT ;  /* 0x000000253500720c */ /* 0x000fda0003f06270 */
[----:B------:R-:W-:Y:S05]  /*dd50*/  @!P0 BRA `(.L_x_16853) ;  /* 0xffffff3000148947 */ /* 0x000fea000383ffff */
[----:B------:R-:W-:Y:S05]  /*dd60*/  BSYNC B0 ;  /* 0x0000000000007941 */ /* 0x000fea0003800000 */
.L_x_16601:
[----:B------:R-:W-:Y:S05]  /*dd70*/  EXIT ;  /* 0x000000000000794d */ /* 0x000fea0003800000 */
.L_x_16844:
[----:B------:R-:W-:Y:S01]  /*dd80*/  HFMA2 R63, -RZ, RZ, 0, 5.9604644775390625e-08 ;  /* 0x00000001ff3f7431 */ /* 0x000fe200000001ff */
[----:B------:R-:W-:Y:S01]  /*dd90*/  BSSY B1, `(.L_x_16854) ;  /* 0x0000006000017945 */ /* 0x000fe20003800000 */
[----:B------:R-:W-:Y:S01]  /*dda0*/  IMAD.MOV.U32 R62, RZ, RZ, 0x1f ;  /* 0x0000001fff3e7424 */ /* 0x000fe200078e00ff */
[----:B------:R-:W-:-:S07]  /*ddb0*/  MOV R61, 0xffffffff ;  /* 0xffffffff003d7802 */ /* 0x000fce0000000f00 */
[----:B-----5:R-:W-:Y:S05]  /*ddc0*/  WARPSYNC.COLLECTIVE R61, `(.L_x_16855) ;  /* 0x000000003d087348 */ /* 0x020fea0003c00000 */
[----:B------:R0:W1:Y:S02]  /*ddd0*/  SHFL.BFLY P6, R39, R65, R63, R62 ;  /* 0x0c00003f41277389 */ /* 0x00006400000c003e */
[----:B01---5:R-:W-:Y:S05]  /*dde0*/  ENDCOLLECTIVE ;  /* 0x000000000000791b */ /* 0x023fea0003800000 */
.L_x_16855:
[----:B------:R-:W-:Y:S05]  /*ddf0*/  BSYNC B1 ;  /* 0x0000000000017941 */ /* 0x000fea0003800000 */
.L_x_16854:
[----:B------:R-:W-:Y:S01]  /*de00*/  FADD.FTZ R70, R65, R39 ;  /* 0x0000002741467221 */ /* 0x000fe20000010000 */
[----:B------:R-:W-:Y:S02]  /*de10*/  HFMA2 R63, -RZ, RZ, 0, 1.1920928955078125e-07 ;  /* 0x00000002ff3f7431 */ /* 0x000fe400000001ff */
[----:B------:R-:W-:Y:S01]  /*de20*/  IMAD.MOV.U32 R62, RZ, RZ, 0x1f ;  /* 0x0000001fff3e7424 */ /* 0x000fe200078e00ff */
[----:B------:R-:W-:Y:S01]  /*de30*/  MOV R61, 0xffffffff ;  /* 0xffffffff003d7802 */ /* 0x000fe20000000f00 */
[----:B------:R-:W-:Y:S01]  /*de40*/  IMAD.MOV.U32 R65, RZ, RZ, R70 ;  /* 0x000000ffff417224 */ /* 0x000fe200078e0046 */
[----:B------:R-:W0:Y:S06]  /*de50*/  LDC R55, c[0x0][0x400] ;  /* 0x00010000ff377b82 */ /* 0x000e2c0000000800 */
[----:B0-----:R-:W-:Y:S05]  /*de60*/  WARPSYNC.COLLECTIVE R61, `(.L_x_16856) ;  /* 0x000000003d087348 */ /* 0x001fea0003c00000 */
[----:B------:R1:W2:Y:S02]  /*de70*/  SHFL.BFLY P6, R39, R65, R63, R62 ;  /* 0x0c00003f41277389 */ /* 0x0002a400000c003e */
[----:B012---:R-:W-:Y:S05]  /*de80*/  ENDCOLLECTIVE ;  /* 0x000000000000791b */ /* 0x007fea0003800000 */
.L_x_16856:
[----:B------:R-:W-:Y:S02]  /*de90*/  HFMA2 R63, -RZ, RZ, 0, 2.384185791015625e-07 ;  /* 0x00000004ff3f7431 */ /* 0x000fe400000001ff */
[----:B------:R-:W-:-:S04]  /*dea0*/  FADD.FTZ R71, R70, R39 ;  /* 0x0000002746477221 */ /* 0x000fc80000010000 */
[----:B------:R-:W-:-:S07]  /*deb0*/  IMAD.MOV.U32 R65, RZ, RZ, R71 ;  /* 0x000000ffff417224 */ /* 0x000fce00078e0047 */
[----:B------:R-:W-:Y:S05]  /*dec0*/  WARPSYNC.COLLECTIVE R61, `(.L_x_16857) ;  /* 0x000000003d087348 */ /* 0x000fea0003c00000 */
[----:B------:R0:W1:Y:S02]  /*ded0*/  SHFL.BFLY P6, R39, R65, R63, R62 ;  /* 0x0c00003f41277389 */ /* 0x00006400000c003e */
[----:B01----:R-:W-:Y:S05]  /*dee0*/  ENDCOLLECTIVE ;  /* 0x000000000000791b */ /* 0x003fea0003800000 */
.L_x_16857:
[----:B------:R-:W-:Y:S01]  /*def0*/  MOV R63, 0x8 ;  /* 0x00000008003f7802 */ /* 0x000fe20000000f00 */
[----:B------:R-:W-:-:S04]  /*df00*/  FADD.FTZ R72, R71, R39 ;  /* 0x0000002747487221 */ /* 0x000fc80000010000 */
[----:B------:R-:W-:-:S07]  /*df10*/  IMAD.MOV.U32 R65, RZ, RZ, R72 ;  /* 0x000000ffff417224 */ /* 0x000fce00078e0048 */
[----:B------:R-:W-:Y:S05]  /*df20*/  WARPSYNC.COLLECTIVE R61, `(.L_x_16858) ;  /* 0x000000003d087348 */ /* 0x000fea0003c00000 */
[----:B------:R0:W1:Y:S02]  /*df30*/  SHFL.BFLY P6, R39, R65, R63, R62 ;  /* 0x0c00003f41277389 */ /* 0x00006400000c003e */
[----:B01----:R-:W-:Y:S05]  /*df40*/  ENDCOLLECTIVE ;  /* 0x000000000000791b */ /* 0x003fea0003800000 */
.L_x_16858:
[----:B------:R-:W-:Y:S02]  /*df50*/  HFMA2 R63, -RZ, RZ, 0, 9.5367431640625e-07 ;  /* 0x00000010ff3f7431 */ /* 0x000fe400000001ff */
[----:B------:R-:W-:-:S04]  /*df60*/  FADD.FTZ R73, R72, R39 ;  /* 0x0000002748497221 */ /* 0x000fc80000010000 */
[----:B------:R-:W-:-:S07]  /*df70*/  IMAD.MOV.U32 R65, RZ, RZ, R73 ;  /* 0x000000ffff417224 */ /* 0x000fce00078e0049 */
[----:B------:R-:W-:Y:S05]  /*df80*/  WARPSYNC.COLLECTIVE R61, `(.L_x_16859) ;  /* 0x000000003d087348 */ /* 0x000fea0003c00000 */
[----:B------:R0:W1:Y:S02]  /*df90*/  SHFL.BFLY P6, R39, R65, R63, R62 ;  /* 0x0c00003f41277389 */ /* 0x00006400000c003e */
[----:B01----:R-:W-:Y:S05]  /*dfa0*/  ENDCOLLECTIVE ;  /* 0x000000000000791b */ /* 0x003fea0003800000 */
.L_x_16859:
        /* <DEDUP_REMOVED lines=36> */
[----:B------:R-:W-:-:S07]  /*e1f0*/  MOV R62, 0x1f ;  /* 0x0000001f003e7802 */ /* 0x000fce0000000f00 */
[----:B------:R-:W-:Y:S05]  /*e200*/  WARPSYNC.COLLECTIVE R61, `(.L_x_16860) ;  /* 0x000000003d087348 */ /* 0x000fea0003c00000 */
[----:B------:R0:W1:Y:S02]  /*e210*/  SHFL.BFLY P6, R39, R65, R63, R62 ;  /* 0x0c00003f41277389 */ /* 0x00006400000c003e */
[----:B01----:R-:W-:Y:S05]  /*e220*/  ENDCOLLECTIVE ;  /* 0x000000000000791b */ /* 0x003fea0003800000 */
.L_x_16860:
[----:B------:R-:W-:Y:S02]  /*e230*/  HFMA2 R63, -RZ, RZ, 0, 1.1920928955078125e-07 ;  /* 0x00000002ff3f7431 */ /* 0x000fe400000001ff */
[----:B------:R-:W-:-:S04]  /*e240*/  FADD.FTZ R70, R65, R39 ;  /* 0x0000002741467221 */ /* 0x000fc80000010000 */
[----:B------:R-:W-:-:S07]  /*e250*/  IMAD.MOV.U32 R65, RZ, RZ, R70 ;  /* 0x000000ffff417224 */ /* 0x000fce00078e0046 */
[----:B------:R-:W-:Y:S05]  /*e260*/  WARPSYNC.COLLECTIVE R61, `(.L_x_16861) ;  /* 0x000000003d087348 */ /* 0x000fea0003c00000 */
[----:B------:R0:W1:Y:S02]  /*e270*/  SHFL.BFLY P6, R39, R65, R63, R62 ;  /* 0x0c00003f41277389 */ /* 0x00006400000c003e */
[----:B01----:R-:W-:Y:S05]  /*e280*/  ENDCOLLECTIVE ;  /* 0x000000000000791b */ /* 0x003fea0003800000 */
.L_x_16861:
[----:B------:R-:W-:Y:S01]  /*e290*/  MOV R63, 0x4 ;  /* 0x00000004003f7802 */ /* 0x000fe20000000f00 */
[----:B------:R-:W-:-:S04]  /*e2a0*/  FADD.FTZ R71, R70, R39 ;  /* 0x0000002746477221 */ /* 0x000fc80000010000 */
[----:B------:R-:W-:-:S07]  /*e2b0*/  IMAD.MOV.U32 R65, RZ, RZ, R71 ;  /* 0x000000ffff417224 */ /* 0x000fce00078e0047 */
[----:B------:R-:W-:Y:S05]  /*e2c0*/  WARPSYNC.COLLECTIVE R61, `(.L_x_16862) ;  /* 0x000000003d087348 */ /* 0x000fea0003c00000 */
[----:B------:R0:W1:Y:S02]  /*e2d0*/  SHFL.BFLY P6, R39, R65, R63, R62 ;  /* 0x0c00003f41277389 */ /* 0x00006400000c003e */
[----:B01----:R-:W-:Y:S05]  /*e2e0*/  ENDCOLLECTIVE ;  /* 0x000000000000791b */ /* 0x003fea0003800000 */
.L_x_16862:
[----:B------:R-:W-:Y:S02]  /*e2f0*/  HFMA2 R63, -RZ, RZ, 0, 4.76837158203125e-07 ;  /* 0x00000008ff3f7431 */ /* 0x000fe400000001ff */
[----:B------:R-:W-:-:S04]  /*e300*/  FADD.FTZ R72, R71, R39 ;  /* 0x0000002747487221 */ /* 0x000fc80000010000 */
[----:B------:R-:W-:-:S07]  /*e310*/  IMAD.MOV.U32 R65, RZ, RZ, R72 ;  /* 0x000000ffff417224 */ /* 0x000fce00078e0048 */
[----:B------:R-:W-:Y:S05]  /*e320*/  WARPSYNC.COLLECTIVE R61, `(.L_x_16863) ;  /* 0x000000003d087348 */ /* 0x000fea0003c00000 */
[----:B------:R0:W1:Y:S02]  /*e330*/  SHFL.BFLY P6, R39, R65, R63, R62 ;  /* 0x0c00003f41277389 */ /* 0x00006400000c003e */
[----:B01----:R-:W-:Y:S05]  /*e340*/  ENDCOLLECTIVE ;  /* 0x000000000000791b */ /* 0x003fea0003800000 */
.L_x_16863:
[----:B------:R-:W-:Y:S01]  /*e350*/  MOV R63, 0x10 ;  /* 0x00000010003f7802 */ /* 0x000fe20000000f00 */
[----:B------:R-:W-:-:S04]  /*e360*/  FADD.FTZ R73, R72, R39 ;  /* 0x0000002748497221 */ /* 0x000fc80000010000 */
[----:B------:R-:W-:-:S07]  /*e370*/  IMAD.MOV.U32 R65, RZ, RZ, R73 ;  /* 0x000000ffff417224 */ /* 0x000fce00078e0049 */
[----:B------:R-:W-:Y:S05]  /*e380*/  WARPSYNC.COLLECTIVE R61, `(.L_x_16864) ;  /* 0x000000003d087348 */ /* 0x000fea0003c00000 */
[----:B------:R0:W1:Y:S02]  /*e390*/  SHFL.BFLY P6, R39, R65, R63, R62 ;  /* 0x0c00003f41277389 */ /* 0x00006400000c003e */
[----:B01----:R-:W-:Y:S05]  /*e3a0*/  ENDCOLLECTIVE ;  /* 0x000000000000791b */ /* 0x003fea0003800000 */
.L_x_16864:
[----:B------:R-:W-:Y:S05]  /*e3b0*/  BRA `(.L_x_16865) ;  /* 0xfffffff000547947 */ /* 0x000fea000383ffff */
.L_x_16866:
        /* <DEDUP_REMOVED lines=12> */
.L_x_20359:


//--------------------- .text._ZN10layer_norm13ln_fwd_kernelINS_13Kernel_traitsI6__halfffffjLj512ELj1ELj4ELj1ELj16ENS_18Kernel_traits_baseILj512ES2_ffffjLj128EEEEELb1ELb0ELb1ELb1EEEvNS_9FwdParamsE --------------------------
	.section	.text._ZN10layer_norm13ln_fwd_kernelINS_13Kernel_traitsI6__halfffffjLj512ELj1ELj4ELj1ELj16ENS_18Kernel_traits_baseILj512ES2_ffffjLj128EEEEELb1ELb0ELb1ELb1EEEvNS_9FwdParamsE,"ax",@progbits
	.align	128
        .global         _ZN10layer_norm13ln_fwd_kernelINS_13Kernel_traitsI6__halfffffjLj512ELj1ELj4ELj1ELj16ENS_18Kernel_traits_baseILj512ES2_ffffjLj128EEEEELb1ELb0ELb1ELb1EEEvNS_9FwdParamsE
        .type           _ZN10layer_norm13ln_fwd_kernelINS_13Kernel_traitsI6__halfffffjLj512ELj1ELj4ELj1ELj16ENS_18Kernel_traits_baseILj512ES2_ffffjLj128EEEEELb1ELb0ELb1ELb1EEEvNS_9FwdParamsE,@function
        .size           _ZN10layer_norm13ln_fwd_kernelINS_13Kernel_traitsI6__halfffffjLj512ELj1ELj4ELj1ELj16ENS_18Kernel_traits_baseILj512ES2_ffffjLj128EEEEELb1ELb0ELb1ELb1EEEvNS_9FwdParamsE,(.L_x_20360 - _ZN10layer_norm13ln_fwd_kernelINS_13Kernel_traitsI6__halfffffjLj512ELj1ELj4ELj1ELj16ENS_18Kernel_traits_baseILj512ES2_ffffjLj128EEEEELb1ELb0ELb1ELb1EEEvNS_9FwdParamsE)
        .other          _ZN10layer_norm13ln_fwd_kernelINS_13Kernel_traitsI6__halfffffjLj512ELj1ELj4ELj1ELj16ENS_18Kernel_traits_baseILj512ES2_ffffjLj128EEEEELb1ELb0ELb1ELb1EEEvNS_9FwdParamsE,@"STO_CUDA_ENTRY STV_DEFAULT"
_ZN10layer_norm13ln_fwd_kernelINS_13Kernel_traitsI6__halfffffjLj512ELj1ELj4ELj1ELj16ENS_18Kernel_traits_baseILj512ES2_ffffjLj128EEEEELb1ELb0ELb1ELb1EEEvNS_9FwdParamsE:
.text._ZN10layer_norm13ln_fwd_kernelINS_13Kernel_traitsI6__halfffffjLj512ELj1ELj4ELj1ELj16ENS_18Kernel_traits_baseILj512ES2_ffffjLj128EEEEELb1ELb0ELb1ELb1EEEvNS_9FwdParamsE:
[----:B------:R-:W-:Y:S01]  /*0000*/  LDC R1, c[0x0][0x37c] ;  /* 0x0000df00ff017b82 */ /* 0x000fe20000000800 */
[----:B------:R-:W0:Y:S01]  /*0010*/  S2R R20, SR_TID.X ;  /* 0x0000000000147919 */ /* 0x000e220000002100 */
[----:B------:R-:W1:Y:S06]  /*0020*/  LDCU.64 UR4, c[0x0][0x438] ;  /* 0x00008700ff0477ac */ /* 0x000e6c0008000a00 */
[----:B------:R-:W2:Y:S01]  /*0030*/  LDC.64 R14, c[0x0][0x3d0] ;  /* 0x0000f400ff0e7b82 */ /* 0x000ea20000000a00 */
[----:B------:R-:W3:Y:S07]  /*0040*/  LDCU.64 UR8, c[0x0][0x358] ;  /* 0x00006b00ff0877ac */ /* 0x000eee0008000a00 */
[----:B------:R-:W4:Y:S01]  /*0050*/  LDC R21, c[0x0][0x45c] ;  /* 0x00011700ff157b82 */ /* 0x000f220000000800 */
[----:B------:R-:W4:Y:S01]  /*0060*/  LDCU.64 UR6, c[0x0][0x450] ;  /* 0x00008a00ff0677ac */ /* 0x000f220008000a00 */
[----:B------:R-:W4:Y:S01]  /*0070*/  LDCU UR10, c[0x0][0x384] ;  /* 0x00007080ff0a77ac */ /* 0x000f220008000800 */
[----:B-1----:R-:W-:Y:S01]  /*0080*/  ISETP.NE.U32.AND P0, PT, RZ, UR4, PT ;  /* 0x00000004ff007c0c */ /* 0x002fe2000bf05070 */
[----:B------:R-:W1:Y:S03]  /*0090*/  LDCU.U8 UR4, c[0x0][0x464] ;  /* 0x00008c80ff0477ac */ /* 0x000e660008000000 */
[----:B------:R-:W-:-:S02]  /*00a0*/  ISETP.NE.AND.EX P0, PT, RZ, UR5, PT, P0 ;  /* 0x00000005ff007c0c */ /* 0x000fc4000bf05300 */
[----:B0-----:R-:W-:Y:S01]  /*00b0*/  LOP3.LUT R37, R20, 0x1f, RZ, 0xc0, !PT ;  /* 0x0000001f14257812 */ /* 0x001fe200078ec0ff */
[----:B------:R-:W0:Y:S10]  /*00c0*/  LDC R8, c[0x0][0x458] ;  /* 0x00011600ff087b82 */ /* 0x000e340000000800 */
[----:B--2---:R-:W-:Y:S01]  /*00d0*/  @P0 IMAD.WIDE.U32 R12, R37, 0x8, R14 ;  /* 0x00000008250c0825 */ /* 0x004fe200078e000e */
[----:B-1----:R-:W-:Y:S01]  /*00e0*/  ISETP.NE.AND P1, PT, RZ, UR4, PT ;  /* 0x00000004ff007c0c */ /* 0x002fe2000bf25270 */
[----:B------:R-:W1:Y:S03]  /*00f0*/  @P0 LDC.64 R16, c[0x0][0x438] ;  /* 0x00010e00ff100b82 */ /* 0x000e660000000a00 */
[----:B---3--:R-:W5:Y:S04]  /*0100*/  @P0 LDG.E.64 R10, desc[UR8][R12.64] ;  /* 0x000000080c0a0981 */ /* 0x008f68000c1e1b00 */
[----:B------:R-:W5:Y:S04]  /*0110*/  @P0 LDG.E.64 R4, desc[UR8][R12.64+0x100] ;  /* 0x000100080c040981 */ /* 0x000f68000c1e1b00 */
[----:B------:R-:W5:Y:S04]  /*0120*/  @P0 LDG.E.64 R40, desc[UR8][R12.64+0x200] ;  /* 0x000200080c280981 */ /* 0x000f68000c1e1b00 */
[----:B------:R-:W5:Y:S01]  /*0130*/  @P0 LDG.E.64 R38, desc[UR8][R12.64+0x300] ;  /* 0x000300080c260981 */ /* 0x000f62000c1e1b00 */
[----:B----4-:R-:W-:Y:S01]  /*0140*/  @P1 MOV R9, R21 ;  /* 0x0000001500091202 */ /* 0x010fe20000000f00 */
[----:B------:R-:W-:-:S02]  /*0150*/  IMAD.U32 R2, RZ, RZ, UR6 ;  /* 0x00000006ff027e24 */ /* 0x000fc4000f8e00ff */
[----:B------:R-:W-:Y:S01]  /*0160*/  IMAD.U32 R3, RZ, RZ, UR7 ;  /* 0x00000007ff037e24 */ /* 0x000fe2000f8e00ff */
[----:B------:R-:W2:Y:S01]  /*0170*/  S2UR UR5, SR_CTAID.X ;  /* 0x00000000000579c3 */ /* 0x000ea20000002500 */
[----:B0-----:R0:W3:Y:S01]  /*0180*/  @P1 LDG.E.64 R6, desc[UR8][R8.64] ;  /* 0x0000000808061981 */ /* 0x0010e2000c1e1b00 */
[----:B------:R-:W-:-:S03]  /*0190*/  @!P0 IMAD.WIDE.U32 R18, R37, 0x8, R14 ;  /* 0x0000000825128825 */ /* 0x000fc600078e000e */
[----:B------:R-:W4:Y:S01]  /*01a0*/  @P1 LDG.E.64 R2, desc[UR8][R2.64] ;  /* 0x0000000802021981 */ /* 0x000f22000c1e1b00 */
[----:B-1----:R-:W-:Y:S02]  /*01b0*/  @P0 IMAD.WIDE.U32 R16, R37, 0x8, R16 ;  /* 0x0000000825100825 */ /* 0x002fe400078e0010 */
[----:B------:R-:W3:Y:S03]  /*01c0*/  @P1 LDC R23, c[0x0][0x460] ;  /* 0x00011800ff171b82 */ /* 0x000ee60000000800 */
[----:B------:R1:W5:Y:S04]  /*01d0*/  @P0 LDG.E.64 R44, desc[UR8][R16.64] ;  /* 0x00000008102c0981 */ /* 0x000368000c1e1b00 */
[----:B------:R1:W5:Y:S04]  /*01e0*/  @P0 LDG.E.64 R42, desc[UR8][R16.64+0x100] ;  /* 0x00010008102a0981 */ /* 0x000368000c1e1b00 */
[----:B------:R1:W5:Y:S04]  /*01f0*/  @P0 LDG.E.64 R12, desc[UR8][R16.64+0x200] ;  /* 0x00020008100c0981 */ /* 0x000368000c1e1b00 */
[----:B------:R1:W5:Y:S04]  /*0200*/  @P0 LDG.E.64 R14, desc[UR8][R16.64+0x300] ;  /* 0x00030008100e0981 */ /* 0x000368000c1e1b00 */
[----:B------:R1:W5:Y:S04]  /*0210*/  @!P0 LDG.E.64 R10, desc[UR8][R18.64] ;  /* 0x00000008120a8981 */ /* 0x000368000c1e1b00 */
[----:B------:R1:W5:Y:S04]  /*0220*/  @!P0 LDG.E.64 R4, desc[UR8][R18.64+0x100] ;  /* 0x0001000812048981 */ /* 0x000368000c1e1b00 */
[----:B------:R1:W5:Y:S04]  /*0230*/  @!P0 LDG.E.64 R40, desc[UR8][R18.64+0x200] ;  /* 0x0002000812288981 */ /* 0x000368000c1e1b00 */
[----:B------:R1:W5:Y:S01]  /*0240*/  @!P0 LDG.E.64 R38, desc[UR8][R18.64+0x300] ;  /* 0x0003000812268981 */ /* 0x000362000c1e1b00 */
[----:B0-----:R-:W0:Y:S01]  /*0250*/  LDC R9, c[0x0][0x360] ;  /* 0x0000d800ff097b82 */ /* 0x001e220000000800 */
[----:B--2---:R-:W-:Y:S01]  /*0260*/  USHF.L.U32 UR4, UR5, 0x2, URZ ;  /* 0x0000000205047899 */ /* 0x004fe200080006ff */
[----:B------:R-:W-:-:S05]  /*0270*/  SHF.R.U32.HI R0, RZ, 0x5, R20 ;  /* 0x00000005ff007819 */ /* 0x000fca0000011614 */
[----:B------:R-:W-:-:S04]  /*0280*/  LOP3.LUT R0, R0, UR4, RZ, 0xfc, !PT ;  /* 0x0000000400007c12 */ /* 0x000fc8000f8efcff */
[----:B------:R-:W-:Y:S02]  /*0290*/  ISETP.GE.AND P2, PT, R0, UR10, PT ;  /* 0x0000000a00007c0c */ /* 0x000fe4000bf46270 */
[----:B---3--:R-:W-:Y:S02]  /*02a0*/  @P1 IADD3 R8, P3, PT, R6, R23, RZ ;  /* 0x0000001706081210 */ /* 0x008fe40007f7e0ff */
[----:B----4-:R-:W-:Y:S02]  /*02b0*/  @P1 R2UR UR6, R2 ;  /* 0x00000000020612ca */ /* 0x010fe400000e0000 */
[----:B------:R-:W-:Y:S01]  /*02c0*/  @P1 R2UR UR7, R3 ;  /* 0x00000000030712ca */ /* 0x000fe200000e0000 */
[----:B------:R-:W-:Y:S02]  /*02d0*/  @P1 IMAD.X R21, RZ, RZ, R7, P3 ;  /* 0x000000ffff151224 */ /* 0x000fe400018e0607 */
[----:B0-----:R-:W-:-:S04]  /*02e0*/  IMAD R6, R9, UR5, R20 ;  /* 0x0000000509067c24 */ /* 0x001fc8000f8e0214 */
[----:B-1----:R-:W-:Y:S08]  /*02f0*/  @P2 EXIT ;  /* 0x000000000000294d */ /* 0x002ff00003800000 */
[----:B------:R-:W-:Y:S01]  /*0300*/  IMAD.MOV.U32 R2, RZ, RZ, R6 ;  /* 0x000000ffff027224 */ /* 0x000fe200078e0006 */
[----:B-----5:R-:W-:Y:S01]  /*0310*/  SHF.R.U64 R36, R4, 0x10, R5 ;  /* 0x0000001004247819 */ /* 0x020fe20000001205 */
[----:B------:R-:W-:Y:S01]  /*0320*/  IMAD.MOV.U32 R64, RZ, RZ, R4 ;  /* 0x000000ffff407224 */ /* 0x000fe200078e0004 */
[--C-:B------:R-:W-:Y:S01]  /*0330*/  SHF.R.U32.HI R3, RZ, 0x2, R21.reuse ;  /* 0x00000002ff037819 */ /* 0x100fe20000011615 */
[----:B------:R-:W-:Y:S01]  /*0340*/  IMAD.HI.U32 R6, R2, -0x326172a9, RZ ;  /* 0xcd9e8d5702067827 */ /* 0x000fe200078e00ff */
[----:B------:R-:W-:Y:S01]  /*0350*/  SHF.R.U64 R4, R8, 0x2, R21 ;  /* 0x0000000208047819 */ /* 0x000fe20000001215 */
[----:B------:R-:W-:Y:S01]  /*0360*/  UIADD3 UR16, UPT, UPT, UR7, -0x4498517b, URZ ;  /* 0xbb67ae8507107890 */ /* 0x000fe2000fffe0ff */
[--C-:B------:R-:W-:Y:S01]  /*0370*/  SHF.R.U64 R61, R10, 0x10, R11.reuse ;  /* 0x000000100a3d7819 */ /* 0x100fe2000000120b */
[--C-:B------:R-:W-:Y:S01]  /*0380*/  IMAD.MOV.U32 R7, RZ, RZ, R11.reuse ;  /* 0x000000ffff077224 */ /* 0x100fe200078e000b */
[----:B------:R-:W-:Y:S01]  /*0390*/  SHF.R.U32.HI R60, RZ, 0x10, R11 ;  /* 0x00000010ff3c7819 */ /* 0x000fe2000001160b */
[----:B------:R-:W-:Y:S01]  /*03a0*/  UIADD3 UR15, UPT, UPT, UR6, -0x61c88647, URZ ;  /* 0x9e3779b9060f7890 */ /* 0x000fe2000fffe0ff */
[----:B------:R-:W-:Y:S01]  /*03b0*/  MOV R65, R10 ;  /* 0x0000000a00417202 */ /* 0x000fe20000000f00 */
[C---:B------:R-:W-:Y:S01]  /*03c0*/  IMAD R10, R4.reuse, -0x2daee0ad, RZ ;  /* 0xd2511f53040a7824 */ /* 0x040fe200078e02ff */
[----:B------:R-:W-:Y:S01]  /*03d0*/  MOV R11, R5 ;  /* 0x00000005000b7202 */ /* 0x000fe20000000f00 */
[----:B------:R-:W-:Y:S01]  /*03e0*/  UIADD3 UR17, UPT, UPT, UR6, 0x3c6ef372, URZ ;  /* 0x3c6ef37206117890 */ /* 0x000fe2000fffe0ff */
[----:B------:R-:W-:Y:S01]  /*03f0*/  SHF.R.U32.HI R17, RZ, 0x10, R5 ;  /* 0x00000010ff117819 */ /* 0x000fe20000011605 */
[----:B------:R-:W-:Y:S01]  /*0400*/  IMAD.HI.U32 R5, R4, -0x2daee0ad, RZ ;  /* 0xd2511f5304057827 */ /* 0x000fe200078e00ff */
[----:B------:R-:W-:Y:S01]  /*0410*/  LOP3.LUT R6, R3, UR6, R6, 0x96, !PT ;  /* 0x0000000603067c12 */ /* 0x000fe2000f8e9606 */
[----:B------:R-:W-:Y:S01]  /*0420*/  UIADD3 UR18, UPT, UPT, UR7, 0x76cf5d0a, URZ ;  /* 0x76cf5d0a07127890 */ /* 0x000fe2000fffe0ff */
[----:B------:R-:W-:Y:S01]  /*0430*/  PRMT R65, R7, 0x5410, R65 ;  /* 0x0000541007417816 */ /* 0x000fe20000000041 */
[----:B------:R-:W-:-:S02]  /*0440*/  UIADD3 UR20, UPT, UPT, UR7, 0x32370b8f, URZ ;  /* 0x32370b8f07147890 */ /* 0x000fc4000fffe0ff */
[----:B------:R-:W-:Y:S01]  /*0450*/  LOP3.LUT R5, R5, UR7, RZ, 0x3c, !PT ;  /* 0x0000000705057c12 */ /* 0x000fe2000f8e3cff */
[----:B------:R-:W-:Y:S01]  /*0460*/  IMAD.HI.U32 R7, R6, -0x2daee0ad, RZ ;  /* 0xd2511f5306077827 */ /* 0x000fe200078e00ff */
[----:B------:R-:W-:Y:S01]  /*0470*/  PRMT R64, R11, 0x5410, R64 ;  /* 0x000054100b407816 */ /* 0x000fe20000000040 */
[----:B------:R-:W-:Y:S01]  /*0480*/  UIADD3 UR19, UPT, UPT, UR6, -0x255992d5, URZ ;  /* 0xdaa66d2b06137890 */ /* 0x000fe2000fffe0ff */
[----:B------:R-:W-:Y:S01]  /*0490*/  @!P0 CS2R R44, SRZ ;  /* 0x00000000002c8805 */ /* 0x000fe2000001ff00 */
[C---:B------:R-:W-:Y:S01]  /*04a0*/  IMAD R16, R5.reuse, -0x326172a9, RZ ;  /* 0xcd9e8d5705107824 */ /* 0x040fe200078e02ff */
[----:B------:R-:W-:Y:S01]  /*04b0*/  LOP3.LUT R9, R10, UR16, R7, 0x96, !PT ;  /* 0x000000100a097c12 */ /* 0x000fe2000f8e9607 */
[----:B------:R-:W-:Y:S01]  /*04c0*/  IMAD R10, R2, -0x326172a9, RZ ;  /* 0xcd9e8d57020a7824 */ /* 0x000fe200078e02ff */
[----:B------:R-:W-:Y:S01]  /*04d0*/  UIADD3 UR21, UPT, UPT, UR6, 0x78dde6e4, URZ ;  /* 0x78dde6e406157890 */ /* 0x000fe2000fffe0ff */
[----:B------:R-:W-:Y:S01]  /*04e0*/  IMAD.HI.U32 R7, R5, -0x326172a9, RZ ;  /* 0xcd9e8d5705077827 */ /* 0x000fe200078e00ff */
[----:B------:R-:W-:Y:S01]  /*04f0*/  UIADD3 UR22, UPT, UPT, UR7, -0x126145ec, URZ ;  /* 0xed9eba1407167890 */ /* 0x000fe2000fffe0ff */
[----:B------:R-:W-:Y:S01]  /*0500*/  PRMT R61, R61, 0x5410, R61 ;  /* 0x000054103d3d7816 */ /* 0x000fe2000000003d */
[----:B------:R-:W-:Y:S01]  /*0510*/  UIADD3 UR24, UPT, UPT, UR7, -0x56f99767, URZ ;  /* 0xa906689907187890 */ /* 0x000fe2000fffe0ff */
[----:B------:R-:W-:Y:S01]  /*0520*/  IMAD.HI.U32 R5, R9, -0x326172a9, RZ ;  /* 0xcd9e8d5709057827 */ /* 0x000fe200078e00ff */
[C---:B------:R-:W-:Y:S01]  /*0530*/  LOP3.LUT R7, R10.reuse, UR15, R7, 0x96, !PT ;  /* 0x0000000f0a077c12 */ /* 0x040fe2000f8e9607 */
[----:B------:R-:W-:Y:S01]  /*0540*/  UIADD3 UR23, UPT, UPT, UR6, 0x1715609d, URZ ;  /* 0x1715609d06177890 */ /* 0x000fe2000fffe0ff */
[----:B------:R-:W-:Y:S01]  /*0550*/  PRMT R10, R10, 0x5410, R17 ;  /* 0x000054100a0a7816 */ /* 0x000fe20000000011 */
        /* <DEDUP_REMOVED lines=8> */
[----:B------:R-:W-:Y:S01]  /*05e0*/  IMAD.HI.U32 R7, R5, -0x2daee0ad, RZ ;  /* 0xd2511f5305077827 */ /* 0x000fe200078e00ff */
[----:B------:R-:W-:Y:S01]  /*05f0*/  UIADD3 UR28, UPT, UPT, UR7, 0x1fd5c5a3, URZ ;  /* 0x1fd5c5a3071c7890 */ /* 0x000fe2000fffe0ff */
[----:B------:R-:W-:Y:S01]  /*0600*/  PRMT R60, R60, 0x5410, R60 ;  /* 0x000054103c3c7816 */ /* 0x000fe2000000003c */
[----:B------:R-:W-:Y:S01]  /*0610*/  UIADD3 UR27, UPT, UPT, UR6, 0x5384540f, URZ ;  /* 0x5384540f061b7890 */ /* 0x000fe2000fffe0ff */
[----:B------:R-:W-:Y:S01]  /*0620*/  IMAD.MOV.U32 R17, RZ, RZ, R40 ;  /* 0x000000ffff117224 */ /* 0x000fe200078e0028 */
[----:B------:R-:W-:Y:S01]  /*0630*/  LOP3.LUT R11, R16, UR20, R7, 0x96, !PT ;  /* 0x00000014100b7c12 */ /* 0x000fe2000f8e9607 */
[----:B------:R-:W-:Y:S01]  /*0640*/  IMAD R16, R9, -0x326172a9, RZ ;  /* 0xcd9e8d5709107824 */ /* 0x000fe200078e02ff */
[----:B------:R-:W-:Y:S01]  /*0650*/  UIADD3 UR29, UPT, UPT, UR6, -0xe443238, URZ ;  /* 0xf1bbcdc8061d7890 */ /* 0x000fe2000fffe0ff */
[C---:B------:R-:W-:Y:S01]  /*0660*/  IMAD.HI.U32 R7, R6.reuse, -0x326172a9, RZ ;  /* 0xcd9e8d5706077827 */ /* 0x040fe200078e00ff */
[----:B------:R-:W-:Y:S01]  /*0670*/  UIADD3 UR30, UPT, UPT, UR7, -0x24c28bd8, URZ ;  /* 0xdb3d7428071e7890 */ /* 0x000fe2000fffe0ff */
[----:B------:R-:W-:Y:S01]  /*0680*/  BSSY B0, `(.L_x_16867) ;  /* 0x0000c72000007945 */ /* 0x000fe20003800000 */
[----:B------:R-:W-:Y:S01]  /*0690*/  UIADD3 UR32, UPT, UPT, UR7, -0x695add53, URZ ;  /* 0x96a522ad07207890 */ /* 0x000fe2000fffe0ff */
[----:B------:R-:W-:Y:S01]  /*06a0*/  IMAD R9, R6, -0x326172a9, RZ ;  /* 0xcd9e8d5706097824 */ /* 0x000fe200078e02ff */
[----:B------:R-:W-:Y:S01]  /*06b0*/  LOP3.LUT R7, R16, UR19, R7, 0x96, !PT ;  /* 0x0000001310077c12 */ /* 0x000fe2000f8e9607 */
[----:B------:R-:W-:Y:S01]  /*06c0*/  IMAD.HI.U32 R6, R11, -0x326172a9, RZ ;  /* 0xcd9e8d570b067827 */ /* 0x000fe200078e00ff */
[----:B------:R-:W-:Y:S01]  /*06d0*/  UIADD3 UR31, UPT, UPT, UR6, -0x700cb87f, URZ ;  /* 0x8ff34781061f7890 */ /* 0x000fe2000fffe0ff */
[----:B------:R-:W-:-:S02]  /*06e0*/  LOP3.LUT R47, R8, 0x3, RZ, 0xc0, !PT ;  /* 0x00000003082f7812 */ /* 0x000fc400078ec0ff */
[----:B------:R-:W-:Y:S01]  /*06f0*/  @!P0 CS2R R12, SRZ ;  /* 0x00000000000c8805 */ /* 0x000fe2000001ff00 */
[----:B------:R-:W-:Y:S01]  /*0700*/  IMAD.MOV.U32 R18, RZ, RZ, R41 ;  /* 0x000000ffff127224 */ /* 0x000fe200078e0029 */
[----:B------:R-:W-:Y:S01]  /*0710*/  LOP3.LUT R6, R9, UR21, R6, 0x96, !PT ;  /* 0x0000001509067c12 */ /* 0x000fe2000f8e9606 */
[----:B------:R-:W-:Y:S01]  /*0720*/  IMAD R16, R5, -0x2daee0ad, RZ ;  /* 0xd2511f5305107824 */ /* 0x000fe200078e02ff */
[----:B------:R-:W-:Y:S01]  /*0730*/  MOV R9, R38 ;  /* 0x0000002600097202 */ /* 0x000fe20000000f00 */
[C---:B------:R-:W-:Y:S01]  /*0740*/  IMAD.HI.U32 R5, R7.reuse, -0x2daee0ad, RZ ;  /* 0xd2511f5307057827 */ /* 0x040fe200078e00ff */
[----:B------:R-:W-:Y:S02]  /*0750*/  PRMT R63, R18, 0x5410, R17 ;  /* 0x00005410123f7816 */ /* 0x000fe40000000011 */
[----:B------:R-:W-:Y:S02]  /*0760*/  @!P0 CS2R R14, SRZ ;  /* 0x00000000000e8805 */ /* 0x000fe4000001ff00 */
[----:B------:R-:W-:Y:S01]  /*0770*/  PRMT R62, R62, 0x5410, R9 ;  /* 0x000054103e3e7816 */ /* 0x000fe20000000009 */
[----:B------:R-:W-:Y:S01]  /*0780*/  IMAD R18, R7, -0x2daee0ad, RZ ;  /* 0xd2511f5307127824 */ /* 0x000fe200078e02ff */
[----:B------:R-:W-:Y:S01]  /*0790*/  LOP3.LUT R5, R16, UR22, R5, 0x96, !PT ;  /* 0x0000001610057c12 */ /* 0x000fe2000f8e9605 */
[----:B------:R-:W-:Y:S01]  /*07a0*/  IMAD.HI.U32 R7, R6, -0x2daee0ad, RZ ;  /* 0xd2511f5306077827 */ /* 0x000fe200078e00ff */
[----:B------:R-:W-:Y:S01]  /*07b0*/  SHF.R.U32.HI R17, RZ, 0x10, R45 ;  /* 0x00000010ff117819 */ /* 0x000fe2000001162d */
[----:B------:R-:W0:Y:S01]  /*07c0*/  LDCU UR10, c[0x0][0x404] ;  /* 0x00008080ff0a77ac */ /* 0x000e220008000800 */
[----:B------:R-:W-:Y:S01]  /*07d0*/  PRMT R36, R36, 0x5410, R36 ;  /* 0x0000541024247816 */ /* 0x000fe20000000024 */
[----:B------:R-:W-:Y:S01]  /*07e0*/  IMAD R16, R11, -0x326172a9, RZ ;  /* 0xcd9e8d570b107824 */ /* 0x000fe200078e02ff */
[----:B------:R-:W-:Y:S01]  /*07f0*/  LOP3.LUT R18, R18, UR24, R7, 0x96, !PT ;  /* 0x0000001812127c12 */ /* 0x000fe2000f8e9607 */
[----:B------:R-:W-:Y:S01]  /*0800*/  IMAD.HI.U32 R7, R5, -0x326172a9, RZ ;  /* 0xcd9e8d5705077827 */ /* 0x000fe200078e00ff */
[----:B------:R-:W-:Y:S01]  /*0810*/  SHF.R.U64 R11, R44, 0x10, R45 ;  /* 0x000000102c0b7819 */ /* 0x000fe2000000122d */
[----:B------:R-:W1:Y:S01]  /*0820*/  LDCU.U8 UR11, c[0x0][0x410] ;  /* 0x00008200ff0b77ac */ /* 0x000e620008000000 */
[----:B------:R-:W-:Y:S01]  /*0830*/  PRMT R60, R17, 0x7610, R60 ;  /* 0x00007610113c7816 */ /* 0x000fe2000000003c */
[----:B------:R-:W-:Y:S01]  /*0840*/  IMAD.MOV.U32 R9, RZ, RZ, R39 ;  /* 0x000000ffff097224 */ /* 0x000fe200078e0027 */
[----:B------:R-:W-:Y:S01]  /*0850*/  LOP3.LUT R7, R16, UR23, R7, 0x96, !PT ;  /* 0x0000001710077c12 */ /* 0x000fe2000f8e9607 */
[----:B------:R-:W-:Y:S01]  /*0860*/  IMAD R20, R5, -0x326172a9, RZ ;  /* 0xcd9e8d5705147824 */ /* 0x000fe200078e02ff */
[----:B------:R-:W-:Y:S01]  /*0870*/  PRMT R61, R11, 0x7610, R61 ;  /* 0x000076100b3d7816 */ /* 0x000fe2000000003d */
[----:B------:R-:W-:Y:S01]  /*0880*/  IMAD.HI.U32 R5, R18, -0x326172a9, RZ ;  /* 0xcd9e8d5712057827 */ /* 0x000fe200078e00ff */
[----:B------:R-:W-:Y:S01]  /*0890*/  PRMT R62, R9, 0x7610, R62 ;  /* 0x00007610093e7816 */ /* 0x000fe2000000003e */
[----:B------:R-:W2:Y:S01]  /*08a0*/  LDCU UR14, c[0x0][0x448] ;  /* 0x00008900ff0e77ac */ /* 0x000ea20008000800 */
[----:B------:R-:W-:Y:S01]  /*08b0*/  SHF.R.U32.HI R17, RZ, 0x10, R43 ;  /* 0x00000010ff117819 */ /* 0x000fe2000001162b */
[----:B------:R-:W-:Y:S01]  /*08c0*/  IMAD R9, R6, -0x2daee0ad, RZ ;  /* 0xd2511f5306097824 */ /* 0x000fe200078e02ff */
[----:B------:R-:W-:Y:S01]  /*08d0*/  LOP3.LUT R5, R20, UR25, R5, 0x96, !PT ;  /* 0x0000001914057c12 */ /* 0x000fe2000f8e9605 */
[C---:B------:R-:W-:Y:S01]  /*08e0*/  IMAD.HI.U32 R6, R7.reuse, -0x2daee0ad, RZ ;  /* 0xd2511f5307067827 */ /* 0x040fe200078e00ff */
[----:B------:R-:W3:Y:S03]  /*08f0*/  LDCU.64 UR12, c[0x0][0x408] ;  /* 0x00008100ff0c77ac */ /* 0x000ee60008000a00 */
[----:B------:R-:W-:Y:S01]  /*0900*/  IMAD R16, R7, -0x2daee0ad, RZ ;  /* 0xd2511f5307107824 */ /* 0x000fe200078e02ff */
[----:B------:R-:W-:Y:S01]  /*0910*/  LOP3.LUT R6, R9, UR26, R6, 0x96, !PT ;  /* 0x0000001a09067c12 */ /* 0x000fe2000f8e9606 */
[----:B------:R-:W-:Y:S01]  /*0920*/  IMAD.HI.U32 R9, R5, -0x2daee0ad, RZ ;  /* 0xd2511f5305097827 */ /* 0x000fe200078e00ff */
[----:B------:R-:W4:Y:S03]  /*0930*/  LDCU.64 UR4, c[0x0][0x3a0] ;  /* 0x00007400ff0477ac */ /* 0x000f260008000a00 */
        /* <DEDUP_REMOVED lines=8> */
[----:B------:R-:W-:Y:S01]  /*09c0*/  IMAD.HI.U32 R5, R7, -0x2daee0ad, RZ ;  /* 0xd2511f5307057827 */ /* 0x000fe200078e00ff */
[----:B------:R-:W-:-:S03]  /*09d0*/  SHF.R.U64 R11, R42, 0x10, R43 ;  /* 0x000000102a0b7819 */ /* 0x000fc6000000122b */
[----:B------:R-:W-:Y:S01]  /*09e0*/  IMAD R6, R7, -0x2daee0ad, RZ ;  /* 0xd2511f5307067824 */ /* 0x000fe200078e02ff */
[----:B------:R-:W-:Y:S01]  /*09f0*/  LOP3.LUT R16, R16, UR30, R5, 0x96, !PT ;  /* 0x0000001e10107c12 */ /* 0x000fe2000f8e9605 */
[----:B------:R-:W-:Y:S01]  /*0a00*/  IMAD.HI.U32 R5, R46, -0x2daee0ad, RZ ;  /* 0xd2511f532e057827 */ /* 0x000fe200078e00ff */
[----:B------:R-:W-:-:S03]  /*0a10*/  PRMT R11, R11, 0x5410, R11 ;  /* 0x000054100b0b7816 */ /* 0x000fc6000000000b */
[C---:B------:R-:W-:Y:S01]  /*0a20*/  IMAD R18, R9.reuse, -0x326172a9, RZ ;  /* 0xcd9e8d5709127824 */ /* 0x040fe200078e02ff */
[----:B------:R-:W-:Y:S01]  /*0a30*/  LOP3.LUT R5, R6, UR32, R5, 0x96, !PT ;  /* 0x0000002006057c12 */ /* 0x000fe2000f8e9605 */
[----:B------:R-:W-:Y:S01]  /*0a40*/  IMAD.HI.U32 R7, R16, -0x326172a9, RZ ;  /* 0xcd9e8d5710077827 */ /* 0x000fe200078e00ff */
[----:B------:R-:W-:-:S03]  /*0a50*/  PRMT R9, R9, 0x5410, R17 ;  /* 0x0000541009097816 */ /* 0x000fc60000000011 */
[----:B------:R-:W-:Y:S01]  /*0a60*/  IMAD R46, R46, -0x2daee0ad, RZ ;  /* 0xd2511f532e2e7824 */ /* 0x000fe200078e02ff */
[----:B------:R-:W-:Y:S01]  /*0a70*/  LOP3.LUT R6, R18, UR31, R7, 0x96, !PT ;  /* 0x0000001f12067c12 */ /* 0x000fe2000f8e9607 */
[----:B------:R-:W-:Y:S02]  /*0a80*/  IMAD.MOV.U32 R7, RZ, RZ, RZ ;  /* 0x000000ffff077224 */ /* 0x000fe400078e00ff */
[----:B01234-:R-:W-:-:S07]  /*0a90*/  IMAD R8, R16, -0x326172a9, RZ ;  /* 0xcd9e8d5710087824 */ /* 0x01ffce00078e02ff */
.L_x_17105:
[----:B------:R-:W0:Y:S08]  /*0aa0*/  LDC.64 R16, c[0x0][0x3f0] ;  /* 0x0000fc00ff107b82 */ /* 0x000e300000000a00 */
[----:B------:R-:W1:Y:S08]  /*0ab0*/  LDC R68, c[0x0][0x388] ;  /* 0x0000e200ff447b82 */ /* 0x000e700000000800 */
[----:B------:R-:W2:Y:S01]  /*0ac0*/  LDC.64 R18, c[0x0][0x3f8] ;  /* 0x0000fe00ff127b82 */ /* 0x000ea20000000a00 */
[----:B0-----:R-:W-:-:S05]  /*0ad0*/  IMAD.WIDE R16, R0, 0x4, R16 ;  /* 0x0000000400107825 */ /* 0x001fca00078e0210 */
        /* <DEDUP_REMOVED lines=21> */
[----:B------:R-:W0:Y:S01]  /*0c30*/  LDC.64 R16, c[0x0][0x3a0] ;  /* 0x0000e800ff107b82 */ /* 0x000e220000000a00 */
[----:B------:R-:W-:Y:S01]  /*0c40*/  ISETP.GT.AND P2, PT, R49, RZ, PT ;  /* 0x000000ff3100720c */ /* 0x000fe20003f44270 */
[----:B------:R-:W-:-:S12]  /*0c50*/  BSSY.RECONVERGENT B2, `(.L_x_16870) ;  /* 0x0000059000027945 */ /* 0x000fd80003800200 */
[----:B------:R-:W-:Y:S02]  /*0c60*/  @!P2 IMAD.MOV.U32 R19, RZ, RZ, R47 ;  /* 0x000000ffff13a224 */ /* 0x000fe400078e002f */
[----:B0-----:R-:W-:-:S05]  /*0c70*/  IMAD.WIDE.U32 R16, R33, 0x10, R16 ;  /* 0x0000001021107825 */ /* 0x001fca00078e0010 */
[----:B------:R0:W5:Y:S02]  /*0c80*/  LDG.E.128 R24, desc[UR8][R16.64] ;  /* 0x0000000810187981 */ /* 0x000164000c1e1d00 */
[----:B0-----:R-:W-:Y:S01]  /*0c90*/  @!P2 MOV R16, R46 ;  /* 0x0000002e0010a202 */ /* 0x001fe20000000f00 */
        /* <DEDUP_REMOVED lines=17> */
.L_x_16874:
        /* <DEDUP_REMOVED lines=13> */
.L_x_16876:
[----:B------:R-:W-:Y:S05]  /*0e80*/  BSYNC.RECONVERGENT B4 ;  /* 0x0000000000047941 */ /* 0x000fea0003800200 */
.L_x_16875:
        /* <DEDUP_REMOVED lines=42> */
.L_x_16873:
[----:B------:R-:W-:Y:S05]  /*1130*/  BSYNC.RECONVERGENT B3 ;  /* 0x0000000000037941 */ /* 0x000fea0003800200 */
.L_x_16872:
[----:B------:R-:W-:Y:S01]  /*1140*/  I2FP.F32.U32 R17, R17 ;  /* 0x0000001100117245 */ /* 0x000fe20000201000 */
[----:B------:R-:W-:Y:S02]  /*1150*/  IMAD.MOV.U32 R20, RZ, RZ, 0x2f800000 ;  /* 0x2f800000ff147424 */ /* 0x000fe400078e00ff */
[----:B-----5:R-:W-:Y:S02]  /*1160*/  FMUL.FTZ R18, R28, UR13 ;  /* 0x0000000d1c127c20 */ /* 0x020fe40008410000 */
[----:B------:R-:W-:Y:S02]  /*1170*/  FFMA.FTZ R17, R17, R20, 1.1641532182693481445e-10 ;  /* 0x2f00000011117423 */ /* 0x000fe40000010014 */
[----:B------:R-:W-:-:S03]  /*1180*/  FMUL.FTZ R18, R18, UR12 ;  /* 0x0000000c12127c20 */ /* 0x000fc60008410000 */
[----:B------:R-:W-:-:S04]  /*1190*/  FSETP.GTU.FTZ.AND P3, PT, R17, UR10, PT ;  /* 0x0000000a11007c0b */ /* 0x000fc8000bf7c000 */
[----:B------:R-:W-:Y:S02]  /*11a0*/  FSEL R21, R18, RZ, !P3 ;  /* 0x000000ff12157208 */ /* 0x000fe40005800000 */
[----:B------:R-:W-:-:S03]  /*11b0*/  SEL R17, RZ, 0x1, P3 ;  /* 0x00000001ff117807 */ /* 0x000fc60001800000 */
[----:B------:R-:W-:Y:S01]  /*11c0*/  FADD.FTZ R24, R24, R21 ;  /* 0x0000001518187221 */ /* 0x000fe20000010000 */
[----:B------:R-:W-:-:S07]  /*11d0*/  PRMT R9, R17, 0x7610, R9 ;  /* 0x0000761011097816 */ /* 0x000fce0000000009 */
.L_x_16871:
[----:B------:R-:W-:Y:S05]  /*11e0*/  BSYNC.RECONVERGENT B2 ;  /* 0x0000000000027941 */ /* 0x000fea0003800200 */
.L_x_16870:
        /* <DEDUP_REMOVED lines=20> */
.L_x_16881:
        /* <DEDUP_REMOVED lines=13> */
.L_x_16883:
[----:B------:R-:W-:Y:S05]  /*1400*/  BSYNC.RECONVERGENT B4 ;  /* 0x0000000000047941 */ /* 0x000fea0003800200 */
.L_x_16882:
        /* <DEDUP_REMOVED lines=42> */
.L_x_16880:
[----:B------:R-:W-:Y:S05]  /*16b0*/  BSYNC.RECONVERGENT B3 ;  /* 0x0000000000037941 */ /* 0x000fea0003800200 */
.L_x_16879:
[----:B------:R-:W-:Y:S01]  /*16c0*/  I2FP.F32.U32 R16, R20 ;  /* 0x0000001400107245 */ /* 0x000fe20000201000 */
[----:B------:R-:W-:Y:S02]  /*16d0*/  HFMA2 R21, -RZ, RZ, 0.1171875, 0 ;  /* 0x2f800000ff157431 */ /* 0x000fe400000001ff */
[----:B-----5:R-:W-:-:S03]  /*16e0*/  FMUL.FTZ R19, R29, UR13 ;  /* 0x0000000d1d137c20 */ /* 0x020fc60008410000 */
[----:B------:R-:W-:Y:S01]  /*16f0*/  FFMA.FTZ R16, R16, R21, 1.1641532182693481445e-10 ;  /* 0x2f00000010107423 */ /* 0x000fe20000010015 */
[----:B------:R-:W-:-:S04]  /*1700*/  FMUL.FTZ R19, R19, UR12 ;  /* 0x0000000c13137c20 */ /* 0x000fc80008410000 */
[----:B------:R-:W-:-:S04]  /*1710*/  FSETP.GTU.FTZ.AND P3, PT, R16, UR10, PT ;  /* 0x0000000a10007c0b */ /* 0x000fc8000bf7c000 */
[----:B------:R-:W-:Y:S02]  /*1720*/  FSEL R20, R19, RZ, !P3 ;  /* 0x000000ff13147208 */ /* 0x000fe40005800000 */
[----:B------:R-:W-:-:S03]  /*1730*/  SEL R16, RZ, 0x1, P3 ;  /* 0x00000001ff107807 */ /* 0x000fc60001800000 */
[----:B------:R-:W-:Y:S01]  /*1740*/  FADD.FTZ R25, R25, R20 ;  /* 0x0000001419197221 */ /* 0x000fe20000010000 */
[----:B------:R-:W-:-:S07]  /*1750*/  PRMT R10, R16, 0x7610, R10 ;  /* 0x00007610100a7816 */ /* 0x000fce000000000a */
.L_x_16878:
[----:B------:R-:W-:Y:S05]  /*1760*/  BSYNC.RECONVERGENT B2 ;  /* 0x0000000000027941 */ /* 0x000fea0003800200 */
.L_x_16877:
        /* <DEDUP_REMOVED lines=20> */
.L_x_16888:
        /* <DEDUP_REMOVED lines=13> */
.L_x_16890:
[----:B------:R-:W-:Y:S05]  /*1980*/  BSYNC.RECONVERGENT B4 ;  /* 0x0000000000047941 */ /* 0x000fea0003800200 */
.L_x_16889:
        /* <DEDUP_REMOVED lines=42> */
.L_x_16887:
[----:B------:R-:W-:Y:S05]  /*1c30*/  BSYNC.RECONVERGENT B3 ;  /* 0x0000000000037941 */ /* 0x000fea0003800200 */
.L_x_16886:
        /* <DEDUP_REMOVED lines=10> */
.L_x_16885:
[----:B------:R-:W-:Y:S05]  /*1ce0*/  BSYNC.RECONVERGENT B2 ;  /* 0x0000000000027941 */ /* 0x000fea0003800200 */
.L_x_16884:
        /* <DEDUP_REMOVED lines=19> */
.L_x_16894:
        /* <DEDUP_REMOVED lines=13> */
.L_x_16896:
[----:B------:R-:W-:Y:S05]  /*1ef0*/  BSYNC.RECONVERGENT B3 ;  /* 0x0000000000037941 */ /* 0x000fea0003800200 */
.L_x_16895:
        /* <DEDUP_REMOVED lines=42> */
.L_x_16893:
[----:B------:R-:W-:Y:S05]  /*21a0*/  BSYNC.RECONVERGENT B2 ;  /* 0x0000000000027941 */ /* 0x000fea0003800200 */
.L_x_16892:
        /* <DEDUP_REMOVED lines=9> */
[----:B------:R-:W-:Y:S01]  /*2240*/  PRMT R36, R16, 0x7610, R36 ;  /* 0x0000761010247816 */ /* 0x000fe20000000024 */
[----:B------:R-:W-:Y:S06]  /*2250*/  BRA `(.L_x_16891) ;  /* 0x0000001400547947 */ /* 0x000fec0003800000 */
.L_x_16869:
        /* <DEDUP_REMOVED lines=21> */
.L_x_16901:
        /* <DEDUP_REMOVED lines=13> */
.L_x_16903:
[----:B------:R-:W-:Y:S05]  /*2480*/  BSYNC.RECONVERGENT B4 ;  /* 0x0000000000047941 */ /* 0x000fea0003800200 */
.L_x_16902:
        /* <DEDUP_REMOVED lines=42> */
.L_x_16900:
[----:B------:R-:W-:Y:S05]  /*2730*/  BSYNC.RECONVERGENT B3 ;  /* 0x0000000000037941 */ /* 0x000fea0003800200 */
.L_x_16899:
[----:B------:R-:W-:Y:S01]  /*2740*/  I2FP.F32.U32 R17, R17 ;  /* 0x0000001100117245 */ /* 0x000fe20000201000 */
[----:B------:R-:W-:Y:S02]  /*2750*/  IMAD.MOV.U32 R20, RZ, RZ, 0x2f800000 ;  /* 0x2f800000ff147424 */ /* 0x000fe400078e00ff */
[----:B-----5:R-:W-:Y:S02]  /*2760*/  FMUL.FTZ R19, R28, UR13 ;  /* 0x0000000d1c137c20 */ /* 0x020fe40008410000 */
[----:B------:R-:W-:Y:S02]  /*2770*/  FFMA.FTZ R17, R17, R20, 1.1641532182693481445e-10 ;  /* 0x2f00000011117423 */ /* 0x000fe40000010014 */
[----:B------:R-:W-:-:S03]  /*2780*/  FMUL.FTZ R19, R19, UR12 ;  /* 0x0000000c13137c20 */ /* 0x000fc60008410000 */
[----:B------:R-:W-:-:S04]  /*2790*/  FSETP.GTU.FTZ.AND P2, PT, R17, UR10, PT ;  /* 0x0000000a11007c0b */ /* 0x000fc8000bf5c000 */
[----:B------:R-:W-:Y:S02]  /*27a0*/  SEL R17, RZ, 0x1, P2 ;  /* 0x00000001ff117807 */ /* 0x000fe40001000000 */
[----:B------:R-:W-:Y:S02]  /*27b0*/  FSEL R24, R19, RZ, !P2 ;  /* 0x000000ff13187208 */ /* 0x000fe40005000000 */
[----:B------:R-:W-:-:S07]  /*27c0*/  PRMT R9, R17, 0x7610, R9 ;  /* 0x0000761011097816 */ /* 0x000fce0000000009 */
.L_x_16898:
[----:B------:R-:W-:Y:S05]  /*27d0*/  BSYNC.RECONVERGENT B2 ;  /* 0x0000000000027941 */ /* 0x000fea0003800200 */
.L_x_16897:
        /* <DEDUP_REMOVED lines=17> */
.L_x_16908:
        /* <DEDUP_REMOVED lines=13> */
.L_x_16910:
[----:B------:R-:W-:Y:S05]  /*29c0*/  BSYNC.RECONVERGENT B4 ;  /* 0x0000000000047941 */ /* 0x000fea0003800200 */
.L_x_16909:
        /* <DEDUP_REMOVED lines=43> */
.L_x_16907:
[----:B------:R-:W-:Y:S05]  /*2c80*/  BSYNC.RECONVERGENT B3 ;  /* 0x0000000000037941 */ /* 0x000fea0003800200 */
.L_x_16906:
[----:B------:R-:W-:Y:S01]  /*2c90*/  I2FP.F32.U32 R16, R19 ;  /* 0x0000001300107245 */ /* 0x000fe20000201000 */
[----:B------:R-:W-:-:S05]  /*2ca0*/  HFMA2 R19, -RZ, RZ, 0.1171875, 0 ;  /* 0x2f800000ff137431 */ /* 0x000fca00000001ff */
[----:B------:R-:W-:Y:S01]  /*2cb0*/  FFMA.FTZ R16, R16, R19, 1.1641532182693481445e-10 ;  /* 0x2f00000010107423 */ /* 0x000fe20000010013 */
[----:B-----5:R-:W-:-:S04]  /*2cc0*/  FMUL.FTZ R19, R29, UR13 ;  /* 0x0000000d1d137c20 */ /* 0x020fc80008410000 */
[----:B------:R-:W-:Y:S01]  /*2cd0*/  FSETP.GTU.FTZ.AND P2, PT, R16, UR10, PT ;  /* 0x0000000a10007c0b */ /* 0x000fe2000bf5c000 */
[----:B------:R-:W-:-:S03]  /*2ce0*/  FMUL.FTZ R19, R19, UR12 ;  /* 0x0000000c13137c20 */ /* 0x000fc60008410000 */
[----:B------:R-:W-:Y:S02]  /*2cf0*/  SEL R16, RZ, 0x1, P2 ;  /* 0x00000001ff107807 */ /* 0x000fe40001000000 */
[----:B------:R-:W-:Y:S02]  /*2d00*/  FSEL R25, R19, RZ, !P2 ;  /* 0x000000ff13197208 */ /* 0x000fe40005000000 */
[----:B------:R-:W-:-:S07]  /*2d10*/  PRMT R10, R16, 0x7610, R10 ;  /* 0x00007610100a7816 */ /* 0x000fce000000000a */
.L_x_16905:
[----:B------:R-:W-:Y:S05]  /*2d20*/  BSYNC.RECONVERGENT B2 ;  /* 0x0000000000027941 */ /* 0x000fea0003800200 */
.L_x_16904:
        /* <DEDUP_REMOVED lines=17> */
.L_x_16915:
        /* <DEDUP_REMOVED lines=13> */
.L_x_16917:
[----:B------:R-:W-:Y:S05]  /*2f10*/  BSYNC.RECONVERGENT B4 ;  /* 0x0000000000047941 */ /* 0x000fea0003800200 */
.L_x_16916:
        /* <DEDUP_REMOVED lines=43> */
.L_x_16914:
[----:B------:R-:W-:Y:S05]  /*31d0*/  BSYNC.RECONVERGENT B3 ;  /* 0x0000000000037941 */ /* 0x000fea0003800200 */
.L_x_16913:
        /* <DEDUP_REMOVED lines=9> */
.L_x_16912:
[----:B------:R-:W-:Y:S05]  /*3270*/  BSYNC.RECONVERGENT B2 ;  /* 0x0000000000027941 */ /* 0x000fea0003800200 */
.L_x_16911:
        /* <DEDUP_REMOVED lines=16> */
.L_x_16920:
        /* <DEDUP_REMOVED lines=13> */
.L_x_16922:
[----:B------:R-:W-:Y:S05]  /*3450*/  BSYNC.RECONVERGENT B3 ;  /* 0x0000000000037941 */ /* 0x000fea0003800200 */
.L_x_16921:
        /* <DEDUP_REMOVED lines=43> */
.L_x_16919:
[----:B------:R-:W-:Y:S05]  /*3710*/  BSYNC.RECONVERGENT B2 ;  /* 0x0000000000027941 */ /* 0x000fea0003800200 */
.L_x_16918:
[----:B------:R-:W-:Y:S01]  /*3720*/  I2FP.F32.U32 R16, R17 ;  /* 0x0000001100107245 */ /* 0x000fe20000201000 */
[----:B------:R-:W-:-:S04]  /*3730*/  IMAD.MOV.U32 R17, RZ, RZ, 0x2f800000 ;  /* 0x2f800000ff117424 */ /* 0x000fc800078e00ff */
[----:B------:R-:W-:Y:S01]  /*3740*/  FFMA.FTZ R16, R16, R17, 1.1641532182693481445e-10 ;  /* 0x2f00000010107423 */ /* 0x000fe20000010011 */
[----:B-----5:R-:W-:-:S04]  /*3750*/  FMUL.FTZ R17, R31, UR13 ;  /* 0x0000000d1f117c20 */ /* 0x020fc80008410000 */
[----:B------:R-:W-:Y:S01]  /*3760*/  FSETP.GTU.FTZ.AND P2, PT, R16, UR10, PT ;  /* 0x0000000a10007c0b */ /* 0x000fe2000bf5c000 */
[----:B------:R-:W-:-:S03]  /*3770*/  FMUL.FTZ R17, R17, UR12 ;  /* 0x0000000c11117c20 */ /* 0x000fc60008410000 */
[----:B------:R-:W-:Y:S02]  /*3780*/  SEL R16, RZ, 0x1, P2 ;  /* 0x00000001ff107807 */ /* 0x000fe40001000000 */
[----:B------:R-:W-:Y:S02]  /*3790*/  FSEL R27, R17, RZ, !P2 ;  /* 0x000000ff111b7208 */ /* 0x000fe40005000000 */
[----:B------:R-:W-:-:S07]  /*37a0*/  PRMT R36, R16, 0x7610, R36 ;  /* 0x0000761010247816 */ /* 0x000fce0000000024 */
.L_x_16891:
[----:B------:R-:W-:Y:S05]  /*37b0*/  BSYNC.RECONVERGENT B1 ;  /* 0x0000000000017941 */ /* 0x000fea0003800200 */
.L_x_16868:
[----:B------:R-:W0:Y:S01]  /*37c0*/  LDC.64 R66, c[0x0][0x3a8] ;  /* 0x0000ea00ff427b82 */ /* 0x000e220000000a00 */
[----:B------:R-:W-:Y:S01]  /*37d0*/  BSSY.RECONVERGENT B1, `(.L_x_16923) ;  /* 0x000000f000017945 */ /* 0x000fe20003800200 */
[----:B0-----:R-:W-:-:S05]  /*37e0*/  IMAD.WIDE.U32 R16, R33, 0x10, R66 ;  /* 0x0000001021107825 */ /* 0x001fca00078e0042 */
[----:B-----5:R0:W-:Y:S01]  /*37f0*/  STG.E.128 desc[UR8][R16.64], R24 ;  /* 0x0000001810007986 */ /* 0x0201e2000c101d08 */
[----:B------:R-:W-:Y:S05]  /*3800*/  @!P1 BRA `(.L_x_16924) ;  /* 0x00000000002c9947 */ /* 0x000fea0003800000 */
[----:B0-----:R-:W0:Y:S01]  /*3810*/  LDC.64 R16, c[0x0][0x3b0] ;  /* 0x0000ec00ff107b82 */ /* 0x001e220000000a00 */
[----:B------:R-:W-:Y:S01]  /*3820*/  IMAD.U32 R21, R11, 0x10000, RZ ;  /* 0x000100000b157824 */ /* 0x000fe200078e00ff */
[----:B------:R-:W-:Y:S02]  /*3830*/  LOP3.LUT R20, R36, 0xffff, RZ, 0xc0, !PT ;  /* 0x0000ffff24147812 */ /* 0x000fe400078ec0ff */
[----:B------:R-:W-:Y:S02]  /*3840*/  LOP3.LUT R23, R10, 0xff, RZ, 0xc0, !PT ;  /* 0x000000ff0a177812 */ /* 0x000fe400078ec0ff */
[----:B------:R-:W-:-:S04]  /*3850*/  LOP3.LUT R21, R21, 0xff0000, RZ, 0xc0, !PT ;  /* 0x00ff000015157812 */ /* 0x000fc800078ec0ff */
[----:B------:R-:W-:Y:S02]  /*3860*/  LEA R20, R20, R21, 0x18 ;  /* 0x0000001514147211 */ /* 0x000fe400078ec0ff */
[----:B------:R-:W-:-:S03]  /*3870*/  LOP3.LUT R21, R9, 0xff, RZ, 0xc0, !PT ;  /* 0x000000ff09157812 */ /* 0x000fc600078ec0ff */
[----:B------:R-:W-:-:S04]  /*3880*/  IMAD R20, R23, 0x100, R20 ;  /* 0x0000010017147824 */ /* 0x000fc800078e0214 */
[----:B------:R-:W-:Y:S02]  /*3890*/  IMAD.IADD R21, R20, 0x1, R21 ;  /* 0x0000000114157824 */ /* 0x000fe400078e0215 */
[----:B0-----:R-:W-:-:S05]  /*38a0*/  IMAD.WIDE.U32 R16, R32, 0x4, R16 ;  /* 0x0000000420107825 */ /* 0x001fca00078e0010 */
[----:B------:R1:W-:Y:S02]  /*38b0*/  STG.E desc[UR8][R16.64], R21 ;  /* 0x0000001510007986 */ /* 0x0003e4000c101908 */
.L_x_16924:
[----:B------:R-:W-:Y:S05]  /*38c0*/  BSYNC.RECONVERGENT B1 ;  /* 0x0000000000017941 */ /* 0x000fea0003800200 */
.L_x_16923:
[----:B------:R-:W-:Y:S04]  /*38d0*/  BSSY.RECONVERGENT B1, `(.L_x_16925) ;  /* 0x0000006000017945 */ /* 0x000fe80003800200 */
[----:B------:R-:W-:Y:S05]  /*38e0*/  @!P1 BRA `(.L_x_16926) ;  /* 0x0000000000109947 */ /* 0x000fea0003800000 */
[----:B01----:R-:W0:Y:S01]  /*38f0*/  LDC.64 R16, c[0x0][0x390] ;  /* 0x0000e400ff107b82 */ /* 0x003e220000000a00 */
[----:B------:R-:W-:-:S05]  /*3900*/  IADD3 R21, PT, PT, R32, 0x20, RZ ;  /* 0x0000002020157810 */ /* 0x000fca0007ffe0ff */
[----:B0-----:R-:W-:-:S05]  /*3910*/  IMAD.WIDE.U32 R16, R21, 0x10, R16 ;  /* 0x0000001015107825 */ /* 0x001fca00078e0010 */
[----:B------:R2:W5:Y:S02]  /*3920*/  LDG.E.128 R28, desc[UR8][R16.64] ;  /* 0x00000008101c7981 */ /* 0x000564000c1e1d00 */
.L_x_16926:
[----:B------:R-:W-:Y:S05]  /*3930*/  BSYNC.RECONVERGENT B1 ;  /* 0x0000000000017941 */ /* 0x000fea0003800200 */
.L_x_16925:
[----:B------:R-:W-:Y:S04]  /*3940*/  BSSY.RECONVERGENT B1, `(.L_x_16927) ;  /* 0x00002bd000017945 */ /* 0x000fe80003800200 */
[----:B------:R-:W-:Y:S05]  /*3950*/  @!P0 BRA `(.L_x_16928) ;  /* 0x0000001400948947 */ /* 0x000fea0003800000 */
[----:B-1----:R-:W1:Y:S01]  /*3960*/  LDC.64 R20, c[0x0][0x3a0] ;  /* 0x0000e800ff147b82 */ /* 0x002e620000000a00 */
[----:B0-2---:R-:W-:-:S04]  /*3970*/  VIADD R17, R33, 0x20 ;  /* 0x0000002021117836 */ /* 0x005fc80000000000 */
[----:B-1----:R-:W-:-:S06]  /*3980*/  IMAD.WIDE.U32 R20, R17, 0x10, R20 ;  /* 0x0000001011147825 */ /* 0x002fcc00078e0014 */
[----:B------:R-:W5:Y:S01]  /*3990*/  LDG.E.128 R20, desc[UR8][R20.64] ;  /* 0x0000000814147981 */ /* 0x000f62000c1e1d00 */
[----:B------:R-:W-:Y:S01]  /*39a0*/  ISETP.GT.AND P2, PT, R49, RZ, PT ;  /* 0x000000ff3100720c */ /* 0x000fe20003f44270 */
[----:B------:R-:W-:-:S12]  /*39b0*/  BSSY.RECONVERGENT B2, `(.L_x_16929) ;  /* 0x0000057000027945 */ /* 0x000fd80003800200 */
        /* <DEDUP_REMOVED lines=19> */
.L_x_16933:
        /* <DEDUP_REMOVED lines=13> */
.L_x_16935:
[----:B------:R-:W-:Y:S05]  /*3bc0*/  BSYNC.RECONVERGENT B4 ;  /* 0x0000000000047941 */ /* 0x000fea0003800200 */
.L_x_16934:
        /* <DEDUP_REMOVED lines=42> */
.L_x_16932:
[----:B------:R-:W-:Y:S05]  /*3e70*/  BSYNC.RECONVERGENT B3 ;  /* 0x0000000000037941 */ /* 0x000fea0003800200 */
.L_x_16931:
        /* <DEDUP_REMOVED lines=10> */
.L_x_16930:
[----:B------:R-:W-:Y:S05]  /*3f20*/  BSYNC.RECONVERGENT B2 ;  /* 0x0000000000027941 */ /* 0x000fea0003800200 */
.L_x_16929:
        /* <DEDUP_REMOVED lines=20> */
.L_x_16940:
        /* <DEDUP_REMOVED lines=13> */
.L_x_16942:
[----:B------:R-:W-:Y:S05]  /*4140*/  BSYNC.RECONVERGENT B4 ;  /* 0x0000000000047941 */ /* 0x000fea0003800200 */
.L_x_16941:
        /* <DEDUP_REMOVED lines=41> */
[----:B------:R-:W-:-:S07]  /*43e0*/  IMAD.MOV.U32 R19, RZ, RZ, RZ ;  /* 0x000000ffff137224 */ /* 0x000fce00078e00ff */
.L_x_16939:
[----:B------:R-:W-:Y:S05]  /*43f0*/  BSYNC.RECONVERGENT B3 ;  /* 0x0000000000037941 */ /* 0x000fea0003800200 */
.L_x_16938:
        /* <DEDUP_REMOVED lines=10> */
.L_x_16937:
[----:B------:R-:W-:Y:S05]  /*44a0*/  BSYNC.RECONVERGENT B2 ;  /* 0x0000000000027941 */ /* 0x000fea0003800200 */
.L_x_16936:
        /* <DEDUP_REMOVED lines=20> */
.L_x_16947:
        /* <DEDUP_REMOVED lines=13> */
.L_x_16949:
[----:B------:R-:W-:Y:S05]  /*46c0*/  BSYNC.RECONVERGENT B4 ;  /* 0x0000000000047941 */ /* 0x000fea0003800200 */
.L_x_16948:
        /* <DEDUP_REMOVED lines=42> */
.L_x_16946:
[----:B------:R-:W-:Y:S05]  /*4970*/  BSYNC.RECONVERGENT B3 ;  /* 0x0000000000037941 */ /* 0x000fea0003800200 */
.L_x_16945:
        /* <DEDUP_REMOVED lines=10> */
.L_x_16944:
[----:B------:R-:W-:Y:S05]  /*4a20*/  BSYNC.RECONVERGENT B2 ;  /* 0x0000000000027941 */ /* 0x000fea0003800200 */
.L_x_16943:
        /* <DEDUP_REMOVED lines=19> */
.L_x_16953:
        /* <DEDUP_REMOVED lines=13> */
.L_x_16955:
[----:B------:R-:W-:Y:S05]  /*4c30*/  BSYNC.RECONVERGENT B3 ;  /* 0x0000000000037941 */ /* 0x000fea0003800200 */
.L_x_16954:
        /* <DEDUP_REMOVED lines=40> */
[----:B------:R-:W-:Y:S01]  /*4ec0*/  MOV R35, R18 ;  /* 0x0000001200237202 */ /* 0x000fe20000000f00 */
[----:B------:R-:W-:Y:S01]  /*4ed0*/  IMAD.MOV.U32 R18, RZ, RZ, R16 ;  /* 0x000000ffff127224 */ /* 0x000fe200078e0010 */
[----:B------:R-:W-:-:S07]  /*4ee0*/  LOP3.LUT R5, R34, UR32, R19, 0x96, !PT ;  /* 0x0000002022057c12 */ /* 0x000fce000f8e9613 */
.L_x_16952:
[----:B------:R-:W-:Y:S05]  /*4ef0*/  BSYNC.RECONVERGENT B2 ;  /* 0x0000000000027941 */ /* 0x000fea0003800200 */
.L_x_16951:
        /* <DEDUP_REMOVED lines=11> */
.L_x_16928:
[----:B------:R-:W-:Y:S01]  /*4fb0*/  BSSY.RECONVERGENT B2, `(.L_x_16956) ;  /* 0x0000058000027945 */ /* 0x000fe20003800200 */
[----:B------:R-:W-:Y:S01]  /*4fc0*/  HFMA2 R20, -RZ, RZ, 0, 0 ;  /* 0x00000000ff147431 */ /* 0x000fe200000001ff */
[----:B012---:R-:W-:Y:S01]  /*4fd0*/  MOV R16, R19 ;  /* 0x0000001300107202 */ /* 0x007fe20000000f00 */
        /* <DEDUP_REMOVED lines=18> */
.L_x_16960:
        /* <DEDUP_REMOVED lines=13> */
.L_x_16962:
[----:B------:R-:W-:Y:S05]  /*51d0*/  BSYNC.RECONVERGENT B4 ;  /* 0x0000000000047941 */ /* 0x000fea0003800200 */
.L_x_16961:
        /* <DEDUP_REMOVED lines=43> */
.L_x_16959:
[----:B------:R-:W-:Y:S05]  /*5490*/  BSYNC.RECONVERGENT B3 ;  /* 0x0000000000037941 */ /* 0x000fea0003800200 */
.L_x_16958:
        /* <DEDUP_REMOVED lines=9> */
.L_x_16957:
[----:B------:R-:W-:Y:S05]  /*5530*/  BSYNC.RECONVERGENT B2 ;  /* 0x0000000000027941 */ /* 0x000fea0003800200 */
.L_x_16956:
        /* <DEDUP_REMOVED lines=17> */
.L_x_16967:
        /* <DEDUP_REMOVED lines=13> */
.L_x_16969:
[----:B------:R-:W-:Y:S05]  /*5720*/  BSYNC.RECONVERGENT B4 ;  /* 0x0000000000047941 */ /* 0x000fea0003800200 */
.L_x_16968:
        /* <DEDUP_REMOVED lines=43> */
.L_x_16966:
[----:B------:R-:W-:Y:S05]  /*59e0*/  BSYNC.RECONVERGENT B3 ;  /* 0x0000000000037941 */ /* 0x000fea0003800200 */
.L_x_16965:
        /* <DEDUP_REMOVED lines=9> */
.L_x_16964:
[----:B------:R-:W-:Y:S05]  /*5a80*/  BSYNC.RECONVERGENT B2 ;  /* 0x0000000000027941 */ /* 0x000fea0003800200 */
.L_x_16963:
        /* <DEDUP_REMOVED lines=17> */
.L_x_16974:
        /* <DEDUP_REMOVED lines=13> */
.L_x_16976:
[----:B------:R-:W-:Y:S05]  /*5c70*/  BSYNC.RECONVERGENT B4 ;  /* 0x0000000000047941 */ /* 0x000fea0003800200 */
.L_x_16975:
        /* <DEDUP_REMOVED lines=43> */
.L_x_16973:
[----:B------:R-:W-:Y:S05]  /*5f30*/  BSYNC.RECONVERGENT B3 ;  /* 0x0000000000037941 */ /* 0x000fea0003800200 */
.L_x_16972:
        /* <DEDUP_REMOVED lines=9> */
.L_x_16971:
[----:B------:R-:W-:Y:S05]  /*5fd0*/  BSYNC.RECONVERGENT B2 ;  /* 0x0000000000027941 */ /* 0x000fea0003800200 */
.L_x_16970:
        /* <DEDUP_REMOVED lines=16> */
.L_x_16979:
        /* <DEDUP_REMOVED lines=13> */
.L_x_16981:
[----:B------:R-:W-:Y:S05]  /*61b0*/  BSYNC.RECONVERGENT B3 ;  /* 0x0000000000037941 */ /* 0x000fea0003800200 */
.L_x_16980:
        /* <DEDUP_REMOVED lines=43> */
.L_x_16978:
[----:B------:R-:W-:Y:S05]  /*6470*/  BSYNC.RECONVERGENT B2 ;  /* 0x0000000000027941 */ /* 0x000fea0003800200 */
.L_x_16977:
        /* <DEDUP_REMOVED lines=9> */
.L_x_16950:
[----:B------:R-:W-:Y:S05]  /*6510*/  BSYNC.RECONVERGENT B1 ;  /* 0x0000000000017941 */ /* 0x000fea0003800200 */
.L_x_16927:
[----:B------:R-:W-:Y:S01]  /*6520*/  IADD3 R17, PT, PT, R33, 0x20, RZ ;  /* 0x0000002021117810 */ /* 0x000fe20007ffe0ff */
[----:B------:R-:W-:Y:S04]  /*6530*/  BSSY.RECONVERGENT B1, `(.L_x_16982) ;  /* 0x0000010000017945 */ /* 0x000fe80003800200 */
[----:B------:R-:W-:-:S05]  /*6540*/  IMAD.WIDE.U32 R16, R17, 0x10, R66 ;  /* 0x0000001011107825 */ /* 0x000fca00078e0042 */
[----:B-----5:R0:W-:Y:S01]  /*6550*/  STG.E.128 desc[UR8][R16.64], R20 ;  /* 0x0000001410007986 */ /* 0x0201e2000c101d08 */
[----:B------:R-:W-:Y:S05]  /*6560*/  @!P1 BRA `(.L_x_16983) ;  /* 0x0000000000309947 */ /* 0x000fea0003800000 */
[----:B0-----:R-:W0:Y:S01]  /*6570*/  LDC.64 R16, c[0x0][0x3b0] ;  /* 0x0000ec00ff107b82 */ /* 0x001e220000000a00 */
[----:B------:R-:W-:Y:S01]  /*6580*/  IMAD.U32 R19, R11, 0x10000, RZ ;  /* 0x000100000b137824 */ /* 0x000fe200078e00ff */
[----:B------:R-:W-:Y:S02]  /*6590*/  LOP3.LUT R18, R36, 0xffff, RZ, 0xc0, !PT ;  /* 0x0000ffff24127812 */ /* 0x000fe400078ec0ff */
[----:B------:R-:W-:Y:S02]  /*65a0*/  LOP3.LUT R47, R10, 0xff, RZ, 0xc0, !PT ;  /* 0x000000ff0a2f7812 */ /* 0x000fe400078ec0ff */
[----:B------:R-:W-:-:S04]  /*65b0*/  LOP3.LUT R19, R19, 0xff0000, RZ, 0xc0, !PT ;  /* 0x00ff000013137812 */ /* 0x000fc800078ec0ff */
[----:B------:R-:W-:Y:S01]  /*65c0*/  LEA R18, R18, R19, 0x18 ;  /* 0x0000001312127211 */ /* 0x000fe200078ec0ff */
[----:B------:R-:W-:-:S03]  /*65d0*/  VIADD R19, R32, 0x20 ;  /* 0x0000002020137836 */ /* 0x000fc60000000000 */
[----:B------:R-:W-:Y:S02]  /*65e0*/  LEA R18, R47, R18, 0x8 ;  /* 0x000000122f127211 */ /* 0x000fe400078e40ff */
[----:B------:R-:W-:-:S05]  /*65f0*/  LOP3.LUT R47, R9, 0xff, RZ, 0xc0, !PT ;  /* 0x000000ff092f7812 */ /* 0x000fca00078ec0ff */
[----:B------:R-:W-:Y:S02]  /*6600*/  IMAD.IADD R47, R18, 0x1, R47 ;  /* 0x00000001122f7824 */ /* 0x000fe400078e022f */
[----:B0-----:R-:W-:-:S05]  /*6610*/  IMAD.WIDE.U32 R16, R19, 0x4, R16 ;  /* 0x0000000413107825 */ /* 0x001fca00078e0010 */
[----:B------:R1:W-:Y:S02]  /*6620*/  STG.E desc[UR8][R16.64], R47 ;  /* 0x0000002f10007986 */ /* 0x0003e4000c101908 */
.L_x_16983:
[----:B------:R-:W-:Y:S05]  /*6630*/  BSYNC.RECONVERGENT B1 ;  /* 0x0000000000017941 */ /* 0x000fea0003800200 */
.L_x_16982:
[----:B------:R-:W-:Y:S04]  /*6640*/  BSSY.RECONVERGENT B1, `(.L_x_16984) ;  /* 0x0000006000017945 */ /* 0x000fe80003800200 */
[----:B------:R-:W-:Y:S05]  /*6650*/  @!P1 BRA `(.L_x_16985) ;  /* 0x0000000000109947 */ /* 0x000fea0003800000 */
[----:B------:R-:W2:Y:S01]  /*6660*/  LDC.64 R28, c[0x0][0x390] ;  /* 0x0000e400ff1c7b82 */ /* 0x000ea20000000a00 */
[----:B01----:R-:W-:-:S05]  /*6670*/  IADD3 R17, PT, PT, R32, 0x40, RZ ;  /* 0x0000004020117810 */ /* 0x003fca0007ffe0ff */
[----:B--2---:R-:W-:-:S06]  /*6680*/  IMAD.WIDE.U32 R28, R17, 0x10, R28 ;  /* 0x00000010111c7825 */ /* 0x004fcc00078e001c */
[----:B------:R-:W5:Y:S02]  /*6690*/  LDG.E.128 R28, desc[UR8][R28.64] ;  /* 0x000000081c1c7981 */ /* 0x000f64000c1e1d00 */
.L_x_16985:
[----:B------:R-:W-:Y:S05]  /*66a0*/  BSYNC.RECONVERGENT B1 ;  /* 0x0000000000017941 */ /* 0x000fea0003800200 */
.L_x_16984:
[----:B------:R-:W-:Y:S04]  /*66b0*/  BSSY.RECONVERGENT B1, `(.L_x_16986) ;  /* 0x00002bd000017945 */ /* 0x000fe80003800200 */
[----:B------:R-:W-:Y:S05]  /*66c0*/  @!P0 BRA `(.L_x_16987) ;  /* 0x0000001400988947 */ /* 0x000fea0003800000 */
[----:B01----:R-:W0:Y:S01]  /*66d0*/  LDC.64 R16, c[0x0][0x3a0] ;  /* 0x0000e800ff107b82 */ /* 0x003e220000000a00 */
[----:B------:R-:W-:-:S04]  /*66e0*/  VIADD R19, R33, 0x40 ;  /* 0x0000004021137836 */ /* 0x000fc80000000000 */
        /* <DEDUP_REMOVED lines=23> */
.L_x_16992:
        /* <DEDUP_REMOVED lines=13> */
.L_x_16994:
[----:B------:R-:W-:Y:S05]  /*6930*/  BSYNC.RECONVERGENT B4 ;  /* 0x0000000000047941 */ /* 0x000fea0003800200 */
.L_x_16993:
        /* <DEDUP_REMOVED lines=43> */
.L_x_16991:
[----:B------:R-:W-:Y:S05]  /*6bf0*/  BSYNC.RECONVERGENT B3 ;  /* 0x0000000000037941 */ /* 0x000fea0003800200 */
.L_x_16990:
        /* <DEDUP_REMOVED lines=10> */
.L_x_16989:
[----:B------:R-:W-:Y:S05]  /*6ca0*/  BSYNC.RECONVERGENT B2 ;  /* 0x0000000000027941 */ /* 0x000fea0003800200 */
.L_x_16988:
        /* <DEDUP_REMOVED lines=20> */
.L_x_16999:
        /* <DEDUP_REMOVED lines=13> */
.L_x_17001:
[----:B------:R-:W-:Y:S05]  /*6ec0*/  BSYNC.RECONVERGENT B4 ;  /* 0x0000000000047941 */ /* 0x000fea0003800200 */
.L_x_17000:
        /* <DEDUP_REMOVED lines=42> */
.L_x_16998:
[----:B------:R-:W-:Y:S05]  /*7170*/  BSYNC.RECONVERGENT B3 ;  /* 0x0000000000037941 */ /* 0x000fea0003800200 */
.L_x_16997:
        /* <DEDUP_REMOVED lines=10> */
.L_x_16996:
[----:B------:R-:W-:Y:S05]  /*7220*/  BSYNC.RECONVERGENT B2 ;  /* 0x0000000000027941 */ /* 0x000fea0003800200 */
.L_x_16995:
        /* <DEDUP_REMOVED lines=20> */
.L_x_17006:
        /* <DEDUP_REMOVED lines=13> */
.L_x_17008:
[----:B------:R-:W-:Y:S05]  /*7440*/  BSYNC.RECONVERGENT B4 ;  /* 0x0000000000047941 */ /* 0x000fea0003800200 */
.L_x_17007:
        /* <DEDUP_REMOVED lines=42> */
.L_x_17005:
[----:B------:R-:W-:Y:S05]  /*76f0*/  BSYNC.RECONVERGENT B3 ;  /* 0x0000000000037941 */ /* 0x000fea0003800200 */
.L_x_17004:
        /* <DEDUP_REMOVED lines=10> */
.L_x_17003:
[----:B------:R-:W-:Y:S05]  /*77a0*/  BSYNC.RECONVERGENT B2 ;  /* 0x0000000000027941 */ /* 0x000fea0003800200 */
.L_x_17002:
        /* <DEDUP_REMOVED lines=19> */
.L_x_17012:
        /* <DEDUP_REMOVED lines=13> */
.L_x_17014:
[----:B------:R-:W-:Y:S05]  /*79b0*/  BSYNC.RECONVERGENT B3 ;  /* 0x0000000000037941 */ /* 0x000fea0003800200 */
.L_x_17013:
        /* <DEDUP_REMOVED lines=43> */
.L_x_17011:
[----:B------:R-:W-:Y:S05]  /*7c70*/  BSYNC.RECONVERGENT B2 ;  /* 0x0000000000027941 */ /* 0x000fea0003800200 */
.L_x_17010:
        /* <DEDUP_REMOVED lines=11> */
.L_x_16987:
[----:B------:R-:W-:Y:S01]  /*7d30*/  BSSY.RECONVERGENT B2, `(.L_x_17015) ;  /* 0x0000057000027945 */ /* 0x000fe20003800200 */
[----:B01----:R-:W-:Y:S01]  /*7d40*/  HFMA2 R16, -RZ, RZ, 0, 0 ;  /* 0x00000000ff107431 */ /* 0x003fe200000001ff */
        /* <DEDUP_REMOVED lines=19> */
.L_x_17019:
        /* <DEDUP_REMOVED lines=13> */
.L_x_17021:
[----:B------:R-:W-:Y:S05]  /*7f50*/  BSYNC.RECONVERGENT B4 ;  /* 0x0000000000047941 */ /* 0x000fea0003800200 */
.L_x_17020:
        /* <DEDUP_REMOVED lines=42> */
.L_x_17018:
[----:B------:R-:W-:Y:S05]  /*8200*/  BSYNC.RECONVERGENT B3 ;  /* 0x0000000000037941 */ /* 0x000fea0003800200 */
.L_x_17017:
        /* <DEDUP_REMOVED lines=9> */
.L_x_17016:
[----:B------:R-:W-:Y:S05]  /*82a0*/  BSYNC.RECONVERGENT B2 ;  /* 0x0000000000027941 */ /* 0x000fea0003800200 */
.L_x_17015:
        /* <DEDUP_REMOVED lines=17> */
.L_x_17026:
        /* <DEDUP_REMOVED lines=13> */
.L_x_17028:
[----:B------:R-:W-:Y:S05]  /*8490*/  BSYNC.RECONVERGENT B4 ;  /* 0x0000000000047941 */ /* 0x000fea0003800200 */
.L_x_17027:
        /* <DEDUP_REMOVED lines=43> */
.L_x_17025:
[----:B------:R-:W-:Y:S05]  /*8750*/  BSYNC.RECONVERGENT B3 ;  /* 0x0000000000037941 */ /* 0x000fea0003800200 */
.L_x_17024:
        /* <DEDUP_REMOVED lines=9> */
.L_x_17023:
[----:B------:R-:W-:Y:S05]  /*87f0*/  BSYNC.RECONVERGENT B2 ;  /* 0x0000000000027941 */ /* 0x000fea0003800200 */
.L_x_17022:
        /* <DEDUP_REMOVED lines=17> */
.L_x_17033:
        /* <DEDUP_REMOVED lines=13> */
.L_x_17035:
[----:B------:R-:W-:Y:S05]  /*89e0*/  BSYNC.RECONVERGENT B4 ;  /* 0x0000000000047941 */ /* 0x000fea0003800200 */
.L_x_17034:
        /* <DEDUP_REMOVED lines=43> */
.L_x_17032:
[----:B------:R-:W-:Y:S05]  /*8ca0*/  BSYNC.RECONVERGENT B3 ;  /* 0x0000000000037941 */ /* 0x000fea0003800200 */
.L_x_17031:
        /* <DEDUP_REMOVED lines=9> */
.L_x_17030:
[----:B------:R-:W-:Y:S05]  /*8d40*/  BSYNC.RECONVERGENT B2 ;  /* 0x0000000000027941 */ /* 0x000fea0003800200 */
.L_x_17029:
        /* <DEDUP_REMOVED lines=16> */
.L_x_17038:
        /* <DEDUP_REMOVED lines=13> */
.L_x_17040:
[----:B------:R-:W-:Y:S05]  /*8f20*/  BSYNC.RECONVERGENT B3 ;  /* 0x0000000000037941 */ /* 0x000fea0003800200 */
.L_x_17039:
        /* <DEDUP_REMOVED lines=43> */
.L_x_17037:
[----:B------:R-:W-:Y:S05]  /*91e0*/  BSYNC.RECONVERGENT B2 ;  /* 0x0000000000027941 */ /* 0x000fea0003800200 */
.L_x_17036:
        /* <DEDUP_REMOVED lines=9> */
.L_x_17009:
[----:B------:R-:W-:Y:S05]  /*9280*/  BSYNC.RECONVERGENT B1 ;  /* 0x0000000000017941 */ /* 0x000fea0003800200 */
.L_x_16986:
[----:B------:R-:W-:Y:S01]  /*9290*/  VIADD R35, R33, 0x40 ;  /* 0x0000004021237836 */ /* 0x000fe20000000000 */
[----:B------:R-:W-:Y:S01]  /*92a0*/  BSSY.RECONVERGENT B1, `(.L_x_17041) ;  /* 0x0000011000017945 */ /* 0x000fe20003800200 */
[----:B------:R-:W-:Y:S02]  /*92b0*/  IADD3 R52, PT, PT, R32, 0x60, RZ ;  /* 0x0000006020347810 */ /* 0x000fe40007ffe0ff */
[----:B------:R-:W-:-:S05]  /*92c0*/  IMAD.WIDE.U32 R34, R35, 0x10, R66 ;  /* 0x0000001023227825 */ /* 0x000fca00078e0042 */
[----:B-----5:R0:W-:Y:S01]  /*92d0*/  STG.E.128 desc[UR8][R34.64], R16 ;  /* 0x0000001022007986 */ /* 0x0201e2000c101d08 */
[----:B------:R-:W-:Y:S05]  /*92e0*/  @!P1 BRA `(.L_x_17042) ;  /* 0x0000000000309947 */ /* 0x000fea0003800000 */
[----:B0-----:R-:W0:Y:S01]  /*92f0*/  LDC.64 R34, c[0x0][0x3b0] ;  /* 0x0000ec00ff227b82 */ /* 0x001e220000000a00 */
[----:B------:R-:W-:Y:S01]  /*9300*/  VIADD R46, R32, 0x40 ;  /* 0x00000040202e7836 */ /* 0x000fe20000000000 */
[----:B------:R-:W-:-:S04]  /*9310*/  SHF.L.U32 R32, R11, 0x10, RZ ;  /* 0x000000100b207819 */ /* 0x000fc800000006ff */
[----:B------:R-:W-:Y:S01]  /*9320*/  LOP3.LUT R32, R32, 0xff0000, RZ, 0xc0, !PT ;  /* 0x00ff000020207812 */ /* 0x000fe200078ec0ff */
[----:B0-----:R-:W-:Y:S01]  /*9330*/  IMAD.WIDE.U32 R34, R46, 0x4, R34 ;  /* 0x000000042e227825 */ /* 0x001fe200078e0022 */
[----:B------:R-:W-:-:S05]  /*9340*/  LOP3.LUT R46, R36, 0xffff, RZ, 0xc0, !PT ;  /* 0x0000ffff242e7812 */ /* 0x000fca00078ec0ff */
[----:B------:R-:W-:Y:S01]  /*9350*/  IMAD R32, R46, 0x1000000, R32 ;  /* 0x010000002e207824 */ /* 0x000fe200078e0220 */
[----:B------:R-:W-:-:S04]  /*9360*/  LOP3.LUT R46, R10, 0xff, RZ, 0xc0, !PT ;  /* 0x000000ff0a2e7812 */ /* 0x000fc800078ec0ff */
[----:B------:R-:W-:Y:S02]  /*9370*/  LEA R32, R46, R32, 0x8 ;  /* 0x000000202e207211 */ /* 0x000fe400078e40ff */
[----:B------:R-:W-:-:S05]  /*9380*/  LOP3.LUT R46, R9, 0xff, RZ, 0xc0, !PT ;  /* 0x000000ff092e7812 */ /* 0x000fca00078ec0ff */
[----:B------:R-:W-:-:S05]  /*9390*/  IMAD.IADD R51, R32, 0x1, R46 ;  /* 0x0000000120337824 */ /* 0x000fca00078e022e */
[----:B------:R1:W-:Y:S02]  /*93a0*/  STG.E desc[UR8][R34.64], R51 ;  /* 0x0000003322007986 */ /* 0x0003e4000c101908 */
.L_x_17042:
[----:B------:R-:W-:Y:S05]  /*93b0*/  BSYNC.RECONVERGENT B1 ;  /* 0x0000000000017941 */ /* 0x000fea0003800200 */
.L_x_17041:
[----:B------:R-:W-:Y:S04]  /*93c0*/  BSSY.RECONVERGENT B1, `(.L_x_17043) ;  /* 0x0000005000017945 */ /* 0x000fe80003800200 */
[----:B------:R-:W-:Y:S05]  /*93d0*/  @!P1 BRA `(.L_x_17044) ;  /* 0x00000000000c9947 */ /* 0x000fea0003800000 */
[----:B------:R-:W2:Y:S02]  /*93e0*/  LDC.64 R28, c[0x0][0x390] ;  /* 0x0000e400ff1c7b82 */ /* 0x000ea40000000a00 */
[----:B--2---:R-:W-:-:S06]  /*93f0*/  IMAD.WIDE.U32 R28, R52, 0x10, R28 ;  /* 0x00000010341c7825 */ /* 0x004fcc00078e001c */
[----:B------:R-:W5:Y:S02]  /*9400*/  LDG.E.128 R28, desc[UR8][R28.64] ;  /* 0x000000081c1c7981 */ /* 0x000f64000c1e1d00 */
.L_x_17044:
[----:B------:R-:W-:Y:S05]  /*9410*/  BSYNC.RECONVERGENT B1 ;  /* 0x0000000000017941 */ /* 0x000fea0003800200 */
.L_x_17043:
[----:B------:R-:W-:Y:S01]  /*9420*/  BSSY.RECONVERGENT B1, `(.L_x_17045) ;  /* 0x00002be000017945 */ /* 0x000fe20003800200 */
[----:B------:R-:W-:-:S03]  /*9430*/  IADD3 R50, PT, PT, R33, 0x60, RZ ;  /* 0x0000006021327810 */ /* 0x000fc60007ffe0ff */
[----:B------:R-:W-:Y:S05]  /*9440*/  @!P0 BRA `(.L_x_17046) ;  /* 0x0000001400988947 */ /* 0x000fea0003800000 */
[----:B------:R-:W2:Y:S02]  /*9450*/  LDC.64 R32, c[0x0][0x3a0] ;  /* 0x0000e800ff207b82 */ /* 0x000ea40000000a00 */
[----:B--2---:R-:W-:-:S06]  /*9460*/  IMAD.WIDE.U32 R32, R50, 0x10, R32 ;  /* 0x0000001032207825 */ /* 0x004fcc00078e0020 */
[----:B01----:R-:W5:Y:S01]  /*9470*/  LDG.E.128 R32, desc[UR8][R32.64] ;  /* 0x0000000820207981 */ /* 0x003f62000c1e1d00 */
        /* <DEDUP_REMOVED lines=21> */
.L_x_17051:
        /* <DEDUP_REMOVED lines=13> */
.L_x_17053:
[----:B------:R-:W-:Y:S05]  /*96a0*/  BSYNC.RECONVERGENT B4 ;  /* 0x0000000000047941 */ /* 0x000fea0003800200 */
.L_x_17052:
        /* <DEDUP_REMOVED lines=41> */
[----:B------:R-:W-:Y:S01]  /*9940*/  HFMA2 R46, -RZ, RZ, 0, 0 ;  /* 0x00000000ff2e7431 */ /* 0x000fe200000001ff */
[----:B------:R-:W-:-:S07]  /*9950*/  LOP3.LUT R5, R54, UR32, R47, 0x96, !PT ;  /* 0x0000002036057c12 */ /* 0x000fce000f8e962f */
.L_x_17050:
[----:B------:R-:W-:Y:S05]  /*9960*/  BSYNC.RECONVERGENT B3 ;  /* 0x0000000000037941 */ /* 0x000fea0003800200 */
.L_x_17049:
        /* <DEDUP_REMOVED lines=10> */
.L_x_17048:
[----:B------:R-:W-:Y:S05]  /*9a10*/  BSYNC.RECONVERGENT B2 ;  /* 0x0000000000027941 */ /* 0x000fea0003800200 */
.L_x_17047:
        /* <DEDUP_REMOVED lines=20> */
.L_x_17058:
        /* <DEDUP_REMOVED lines=13> */
.L_x_17060:
[----:B------:R-:W-:Y:S05]  /*9c30*/  BSYNC.RECONVERGENT B4 ;  /* 0x0000000000047941 */ /* 0x000fea0003800200 */
.L_x_17059:
        /* <DEDUP_REMOVED lines=43> */
.L_x_17057:
[----:B------:R-:W-:Y:S05]  /*9ef0*/  BSYNC.RECONVERGENT B3 ;  /* 0x0000000000037941 */ /* 0x000fea0003800200 */
.L_x_17056:
        /* <DEDUP_REMOVED lines=10> */
.L_x_17055:
[----:B------:R-:W-:Y:S05]  /*9fa0*/  BSYNC.RECONVERGENT B2 ;  /* 0x0000000000027941 */ /* 0x000fea0003800200 */
.L_x_17054:
        /* <DEDUP_REMOVED lines=20> */
.L_x_17065:
        /* <DEDUP_REMOVED lines=13> */
.L_x_17067:
[----:B------:R-:W-:Y:S05]  /*a1c0*/  BSYNC.RECONVERGENT B4 ;  /* 0x0000000000047941 */ /* 0x000fea0003800200 */
.L_x_17066:
        /* <DEDUP_REMOVED lines=41> */
[----:B------:R-:W-:Y:S01]  /*a460*/  IMAD.MOV.U32 R46, RZ, RZ, R51 ;  /* 0x000000ffff2e7224 */ /* 0x000fe200078e0033 */
[----:B------:R-:W-:-:S07]  /*a470*/  LOP3.LUT R5, R54, UR32, R47, 0x96, !PT ;  /* 0x0000002036057c12 */ /* 0x000fce000f8e962f */
.L_x_17064:
[----:B------:R-:W-:Y:S05]  /*a480*/  BSYNC.RECONVERGENT B3 ;  /* 0x0000000000037941 */ /* 0x000fea0003800200 */
.L_x_17063:
        /* <DEDUP_REMOVED lines=10> */
.L_x_17062:
[----:B------:R-:W-:Y:S05]  /*a530*/  BSYNC.RECONVERGENT B2 ;  /* 0x0000000000027941 */ /* 0x000fea0003800200 */
.L_x_17061:
        /* <DEDUP_REMOVED lines=19> */
.L_x_17071:
        /* <DEDUP_REMOVED lines=13> */
.L_x_17073:
[----:B------:R-:W-:Y:S05]  /*a740*/  BSYNC.RECONVERGENT B3 ;  /* 0x0000000000037941 */ /* 0x000fea0003800200 */
.L_x_17072:
        /* <DEDUP_REMOVED lines=41> */
[----:B------:R-:W-:-:S07]  /*a9e0*/  HFMA2 R47, -RZ, RZ, 0, 0 ;  /* 0x00000000ff2f7431 */ /* 0x000fce00000001ff */
.L_x_17070:
[----:B------:R-:W-:Y:S05]  /*a9f0*/  BSYNC.RECONVERGENT B2 ;  /* 0x0000000000027941 */ /* 0x000fea0003800200 */
.L_x_17069:
        /* <DEDUP_REMOVED lines=9> */
[----:B------:R-:W-:Y:S01]  /*aa90*/  PRMT R36, R49, 0x7610, R36 ;  /* 0x0000761031247816 */ /* 0x000fe20000000024 */
[----:B------:R-:W-:Y:S06]  /*aaa0*/  BRA `(.L_x_17068) ;  /* 0x0000001400547947 */ /* 0x000fec0003800000 */
.L_x_17046:
[----:B------:R-:W-:Y:S01]  /*aab0*/  BSSY.RECONVERGENT B2, `(.L_x_17074) ;  /* 0x0000057000027945 */ /* 0x000fe20003800200 */
[----:B------:R-:W-:Y:S01]  /*aac0*/  HFMA2 R32, -RZ, RZ, 0, 0 ;  /* 0x00000000ff207431 */ /* 0x000fe200000001ff */
[----:B01----:R-:W-:Y:S01]  /*aad0*/  MOV R34, R47 ;  /* 0x0000002f00227202 */ /* 0x003fe20000000f00 */
        /* <DEDUP_REMOVED lines=18> */
.L_x_17078:
        /* <DEDUP_REMOVED lines=13> */
.L_x_17080:
[----:B------:R-:W-:Y:S05]  /*acd0*/  BSYNC.RECONVERGENT B4 ;  /* 0x0000000000047941 */ /* 0x000fea0003800200 */
.L_x_17079:
        /* <DEDUP_REMOVED lines=42> */
.L_x_17077:
[----:B------:R-:W-:Y:S05]  /*af80*/  BSYNC.RECONVERGENT B3 ;  /* 0x0000000000037941 */ /* 0x000fea0003800200 */
.L_x_17076:
        /* <DEDUP_REMOVED lines=9> */
.L_x_17075:
[----:B------:R-:W-:Y:S05]  /*b020*/  BSYNC.RECONVERGENT B2 ;  /* 0x0000000000027941 */ /* 0x000fea0003800200 */
.L_x_17074:
        /* <DEDUP_REMOVED lines=17> */
.L_x_17085:
        /* <DEDUP_REMOVED lines=13> */
.L_x_17087:
[----:B------:R-:W-:Y:S05]  /*b210*/  BSYNC.RECONVERGENT B4 ;  /* 0x0000000000047941 */ /* 0x000fea0003800200 */
.L_x_17086:
        /* <DEDUP_REMOVED lines=43> */
.L_x_17084:
[----:B------:R-:W-:Y:S05]  /*b4d0*/  BSYNC.RECONVERGENT B3 ;  /* 0x0000000000037941 */ /* 0x000fea0003800200 */
.L_x_17083:
        /* <DEDUP_REMOVED lines=9> */
.L_x_17082:
[----:B------:R-:W-:Y:S05]  /*b570*/  BSYNC.RECONVERGENT B2 ;  /* 0x0000000000027941 */ /* 0x000fea0003800200 */
.L_x_17081:
        /* <DEDUP_REMOVED lines=17> */
.L_x_17092:
        /* <DEDUP_REMOVED lines=13> */
.L_x_17094:
[----:B------:R-:W-:Y:S05]  /*b760*/  BSYNC.RECONVERGENT B4 ;  /* 0x0000000000047941 */ /* 0x000fea0003800200 */
.L_x_17093:
        /* <DEDUP_REMOVED lines=43> */
.L_x_17091:
[----:B------:R-:W-:Y:S05]  /*ba20*/  BSYNC.RECONVERGENT B3 ;  /* 0x0000000000037941 */ /* 0x000fea0003800200 */
.L_x_17090:
        /* <DEDUP_REMOVED lines=9> */
.L_x_17089:
[----:B------:R-:W-:Y:S05]  /*bac0*/  BSYNC.RECONVERGENT B2 ;  /* 0x0000000000027941 */ /* 0x000fea0003800200 */
.L_x_17088:
        /* <DEDUP_REMOVED lines=16> */
.L_x_17097:
        /* <DEDUP_REMOVED lines=13> */
.L_x_17099:
[----:B------:R-:W-:Y:S05]  /*bca0*/  BSYNC.RECONVERGENT B3 ;  /* 0x0000000000037941 */ /* 0x000fea0003800200 */
.L_x_17098:
        /* <DEDUP_REMOVED lines=43> */
.L_x_17096:
[----:B------:R-:W-:Y:S05]  /*bf60*/  BSYNC.RECONVERGENT B2 ;  /* 0x0000000000027941 */ /* 0x000fea0003800200 */
.L_x_17095:
[----:B------:R-:W-:Y:S01]  /*bf70*/  I2FP.F32.U32 R35, R35 ;  /* 0x0000002300237245 */ /* 0x000fe20000201000 */
[----:B------:R-:W-:Y:S02]  /*bf80*/  HFMA2 R54, -RZ, RZ, 0.1171875, 0 ;  /* 0x2f800000ff367431 */ /* 0x000fe400000001ff */
[----:B-----5:R-:W-:-:S03]  /*bf90*/  FMUL.FTZ R49, R31, UR13 ;  /* 0x0000000d1f317c20 */ /* 0x020fc60008410000 */
[----:B------:R-:W-:-:S05]  /*bfa0*/  FFMA.FTZ R35, R35, R54, 1.1641532182693481445e-10 ;  /* 0x2f00000023237423 */ /* 0x000fca0000010036 */
[----:B------:R-:W-:Y:S01]  /*bfb0*/  FSETP.GTU.FTZ.AND P0, PT, R35, UR10, PT ;  /* 0x0000000a23007c0b */ /* 0x000fe2000bf1c000 */
[----:B------:R-:W-:-:S03]  /*bfc0*/  FMUL.FTZ R35, R49, UR12 ;  /* 0x0000000c31237c20 */ /* 0x000fc60008410000 */
[----:B------:R-:W-:Y:S02]  /*bfd0*/  SEL R49, RZ, 0x1, P0 ;  /* 0x00000001ff317807 */ /* 0x000fe40000000000 */
[----:B------:R-:W-:Y:S02]  /*bfe0*/  FSEL R35, R35, RZ, !P0 ;  /* 0x000000ff23237208 */ /* 0x000fe40004000000 */
[----:B------:R-:W-:-:S07]  /*bff0*/  PRMT R36, R49, 0x7610, R36 ;  /* 0x0000761031247816 */ /* 0x000fce0000000024 */
.L_x_17068:
[----:B------:R-:W-:Y:S05]  /*c000*/  BSYNC.RECONVERGENT B1 ;  /* 0x0000000000017941 */ /* 0x000fea0003800200 */
.L_x_17045:
[----:B------:R-:W-:Y:S01]  /*c010*/  FADD.FTZ R49, RZ, R24 ;  /* 0x00000018ff317221 */ /* 0x000fe20000010000 */
[----:B------:R-:W0:Y:S01]  /*c020*/  S2R R57, SR_TID.X ;  /* 0x0000000000397919 */ /* 0x000e220000002100 */
[----:B------:R-:W-:Y:S01]  /*c030*/  IMAD.WIDE.U32 R50, R50, 0x10, R66 ;  /* 0x0000001032327825 */ /* 0x000fe200078e0042 */
[----:B------:R-:W-:Y:S03]  /*c040*/  BSSY.RECONVERGENT B1, `(.L_x_17100) ;  /* 0x000001d000017945 */ /* 0x000fe60003800200 */
[----:B------:R-:W-:Y:S01]  /*c050*/  FADD.FTZ R49, R49, R25 ;  /* 0x0000001931317221 */ /* 0x000fe20000010000 */
[----:B-----5:R1:W-:Y:S03]  /*c060*/  STG.E.128 desc[UR8][R50.64], R32 ;  /* 0x0000002032007986 */ /* 0x0203e6000c101d08 */
[----:B------:R-:W-:-:S04]  /*c070*/  FADD.FTZ R54, R49, R26 ;  /* 0x0000001a31367221 */ /* 0x000fc80000010000 */
        /* <DEDUP_REMOVED lines=14> */
[----:B------:R-:W0:Y:S02]  /*c160*/  LDC.64 R50, c[0x0][0x3b0] ;  /* 0x0000ec00ff327b82 */ /* 0x000e240000000a00 */
[----:B0-----:R-:W-:Y:S01]  /*c170*/  IMAD.WIDE.U32 R52, R52, 0x4, R50 ;  /* 0x0000000434347825 */ /* 0x001fe200078e0032 */
[----:B------:R-:W-:-:S03]  /*c180*/  LOP3.LUT R51, R36, 0xffff, RZ, 0xc0, !PT ;  /* 0x0000ffff24337812 */ /* 0x000fc600078ec0ff */
[----:B------:R-:W-:-:S05]  /*c190*/  IMAD.U32 R50, R11, 0x10000, RZ ;  /* 0x000100000b327824 */ /* 0x000fca00078e00ff */
[----:B------:R-:W-:-:S04]  /*c1a0*/  LOP3.LUT R50, R50, 0xff0000, RZ, 0xc0, !PT ;  /* 0x00ff000032327812 */ /* 0x000fc800078ec0ff */
[----:B------:R-:W-:Y:S02]  /*c1b0*/  LEA R50, R51, R50, 0x18 ;  /* 0x0000003233327211 */ /* 0x000fe400078ec0ff */
[----:B------:R-:W-:-:S05]  /*c1c0*/  LOP3.LUT R51, R10, 0xff, RZ, 0xc0, !PT ;  /* 0x000000ff0a337812 */ /* 0x000fca00078ec0ff */
[----:B------:R-:W-:Y:S01]  /*c1d0*/  IMAD R50, R51, 0x100, R50 ;  /* 0x0000010033327824 */ /* 0x000fe200078e0232 */
[----:B------:R-:W-:-:S04]  /*c1e0*/  LOP3.LUT R51, R9, 0xff, RZ, 0xc0, !PT ;  /* 0x000000ff09337812 */ /* 0x000fc800078ec0ff */
[----:B------:R-:W-:-:S05]  /*c1f0*/  IADD3 R50, PT, PT, R50, R51, RZ ;  /* 0x0000003332327210 */ /* 0x000fca0007ffe0ff */
[----:B------:R0:W-:Y:S02]  /*c200*/  STG.E desc[UR8][R52.64], R50 ;  /* 0x0000003234007986 */ /* 0x0001e4000c101908 */
.L_x_17101:
[----:B------:R-:W-:Y:S05]  /*c210*/  BSYNC.RECONVERGENT B1 ;  /* 0x0000000000017941 */ /* 0x000fea0003800200 */
.L_x_17100:
[----:B------:R-:W-:Y:S01]  /*c220*/  UMOV UR33, 0xffffffff ;  /* 0xffffffff00217882 */ /* 0x000fe20000000000 */
[----:B------:R-:W-:Y:S02]  /*c230*/  FADD.FTZ R49, R49, R35 ;  /* 0x0000002331317221 */ /* 0x000fe40000010000 */
[----:B------:R-:W-:Y:S05]  /*c240*/  BRA.DIV UR33, `(.L_x_17102) ;  /* 0x0000000a21dc7947 */ /* 0x000fea000b800000 */
[----:B------:R-:W1:Y:S02]  /*c250*/  SHFL.BFLY PT, R51, R49, 0x1, 0x1f ;  /* 0x0c201f0031337f89 */ /* 0x000e6400000e0000 */
[----:B-1----:R-:W-:-:S05]  /*c260*/  FADD.FTZ R49, R49, R51 ;  /* 0x0000003331317221 */ /* 0x002fca0000010000 */
        /* <DEDUP_REMOVED lines=51> */
.L_x_17117:
[----:B-1----:R-:W-:Y:S01]  /*c5a0*/  FADD.FTZ R51, R54, R51 ;  /* 0x0000003336337221 */ /* 0x002fe20000010000 */
[----:B------:R-:W-:Y:S01]  /*c5b0*/  FMUL.FTZ R53, R49, R49 ;  /* 0x0000003131357220 */ /* 0x000fe20000410000 */
[----:B------:R-:W-:Y:S01]  /*c5c0*/  ISETP.NE.AND P1, PT, RZ, UR11, PT ;  /* 0x0000000bff007c0c */ /* 0x000fe2000bf25270 */
[----:B0-----:R-:W0:Y:S01]  /*c5d0*/  @!P0 LDC.64 R54, c[0x0][0x3c8] ;  /* 0x0000f200ff368b82 */ /* 0x001e220000000a00 */
[----:B------:R-:W-:Y:S01]  /*c5e0*/  FFMA.FTZ R52, R51, R50, UR14 ;  /* 0x0000000e33347e23 */ /* 0x000fe20008010032 */
[----:B------:R-:W-:Y:S01]  /*c5f0*/  BSSY.RECONVERGENT B1, `(.L_x_17103) ;  /* 0x0000076000017945 */ /* 0x000fe20003800200 */
[----:B------:R-:W-:-:S05]  /*c600*/  FSEL R53, R53, RZ, P1 ;  /* 0x000000ff35357208 */ /* 0x000fca0000800000 */
[----:B------:R-:W1:Y:S01]  /*c610*/  @!P0 LDC.64 R50, c[0x0][0x3c0] ;  /* 0x0000f000ff328b82 */ /* 0x000e620000000a00 */
[----:B------:R-:W-:-:S06]  /*c620*/  FADD.FTZ R52, R52, R53 ;  /* 0x0000003534347221 */ /* 0x000fcc0000010000 */
[----:B------:R-:W2:Y:S01]  /*c630*/  MUFU.RSQ R52, R52 ;  /* 0x0000003400347308 */ /* 0x000ea20000001400 */
[----:B-1----:R-:W-:-:S05]  /*c640*/  @!P0 IMAD.WIDE R50, R0, 0x4, R50 ;  /* 0x0000000400328825 */ /* 0x002fca00078e0232 */
[----:B------:R0:W-:Y:S02]  /*c650*/  @!P0 STG.E desc[UR8][R50.64], R49 ;  /* 0x0000003132008986 */ /* 0x0001e4000c101908 */
[----:B0-----:R-:W-:-:S05]  /*c660*/  @!P0 IMAD.WIDE R50, R0, 0x4, R54 ;  /* 0x0000000400328825 */ /* 0x001fca00078e0236 */
[----:B--2---:R0:W-:Y:S01]  /*c670*/  @!P0 STG.E desc[UR8][R50.64], R52 ;  /* 0x0000003432008986 */ /* 0x0041e2000c101908 */
[----:B------:R-:W-:-:S13]  /*c680*/  ISETP.GE.AND P0, PT, R48, 0x1, PT ;  /* 0x000000013000780c */ /* 0x000fda0003f06270 */
[----:B0-----:R-:W-:Y:S05]  /*c690*/  @!P0 BRA `(.L_x_17104) ;  /* 0x0000000400ac8947 */ /* 0x001fea0003800000 */
[----:B------:R-:W-:Y:S01]  /*c6a0*/  FSEL R54, R49, RZ, !P1 ;  /* 0x000000ff31367208 */ /* 0x000fe20004800000 */
[----:B------:R-:W-:Y:S02]  /*c6b0*/  HADD2.F32 R37, -RZ, R44.H0_H0 ;  /* 0x2000002cff257230 */ /* 0x000fe40000004100 */
[----:B------:R-:W-:Y:S02]  /*c6c0*/  HADD2.F32 R55, -RZ, R64.H1_H1 ;  /* 0x30000040ff377230 */ /* 0x000fe40000004100 */
[C---:B------:R-:W-:Y:S01]  /*c6d0*/  FADD.FTZ R49, -R54.reuse, R24 ;  /* 0x0000001836317221 */ /* 0x040fe20000010100 */
[--C-:B------:R-:W-:Y:S02]  /*c6e0*/  HADD2.F32 R24, -RZ, R65.reuse.H1_H1 ;  /* 0x30000041ff187230 */ /* 0x100fe40000004100 */
[C---:B------:R-:W-:Y:S01]  /*c6f0*/  FADD.FTZ R25, -R54.reuse, R25 ;  /* 0x0000001936197221 */ /* 0x040fe20000010100 */
[----:B------:R-:W-:Y:S01]  /*c700*/  FADD.FTZ R27, -R54, R27 ;  /* 0x0000001b361b7221 */ /* 0x000fe20000010100 */
[----:B------:R-:W-:Y:S01]  /*c710*/  FMUL.FTZ R50, R52, R49 ;  /* 0x0000003134327220 */ /* 0x000fe20000410000 */
[----:B------:R-:W-:Y:S01]  /*c720*/  FADD.FTZ R49, -R54, R26 ;  /* 0x0000001a36317221 */ /* 0x000fe20000010100 */
[----:B------:R-:W-:Y:S01]  /*c730*/  FMUL.FTZ R25, R52, R25 ;  /* 0x0000001934197220 */ /* 0x000fe20000410000 */
[----:B------:R-:W-:-:S02]  /*c740*/  HADD2.F32 R26, -RZ, R65.H0_H0 ;  /* 0x20000041ff1a7230 */ /* 0x000fc40000004100 */
[----:B------:R-:W-:Y:S01]  /*c750*/  FFMA.FTZ R24, R50, R24, R37 ;  /* 0x0000001832187223 */ /* 0x000fe20000010025 */
[----:B------:R-:W-:Y:S02]  /*c760*/  VIADD R37, R48, 0xffffffff ;  /* 0xffffffff30257836 */ /* 0x000fe40000000000 */
[C---:B------:R-:W-:Y:S01]  /*c770*/  FMUL.FTZ R49, R52.reuse, R49 ;  /* 0x0000003134317220 */ /* 0x040fe20000410000 */
[--C-:B------:R-:W-:Y:S02]  /*c780*/  HADD2.F32 R50, -RZ, R61.reuse.H1_H1 ;  /* 0x3000003dff327230 */ /* 0x100fe40000004100 */
[----:B------:R-:W-:Y:S01]  /*c790*/  FMUL.FTZ R27, R52, R27 ;  /* 0x0000001b341b7220 */ /* 0x000fe20000410000 */
[----:B------:R-:W-:Y:S02]  /*c7a0*/  HADD2.F32 R48, -RZ, R61.H0_H0 ;  /* 0x2000003dff307230 */ /* 0x000fe40000004100 */
[----:B------:R-:W-:Y:S01]  /*c7b0*/  FADD.FTZ R32, -R54, R32 ;  /* 0x0000002036207221 */ /* 0x000fe20000010100 */
[----:B------:R-:W-:-:S02]  /*c7c0*/  IMAD R37, R37, R68, RZ ;  /* 0x0000004425257224 */ /* 0x000fc400078e02ff */
[C---:B------:R-:W-:Y:S01]  /*c7d0*/  FADD.FTZ R33, -R54.reuse, R33 ;  /* 0x0000002136217221 */ /* 0x040fe20000010100 */
[----:B------:R-:W-:Y:S01]  /*c7e0*/  FADD.FTZ R34, -R54, R34 ;  /* 0x0000002236227221 */ /* 0x000fe20000010100 */
[----:B------:R-:W-:Y:S01]  /*c7f0*/  FFMA.FTZ R25, R25, R50, R48 ;  /* 0x0000003219197223 */ /* 0x000fe20000010030 */
[----:B------:R-:W-:Y:S01]  /*c800*/  HADD2.F32 R48, -RZ, R45.H0_H0 ;  /* 0x2000002dff307230 */ /* 0x000fe20000004100 */
[----:B------:R-:W0:Y:S01]  /*c810*/  LDC.64 R50, c[0x0][0x428] ;  /* 0x00010a00ff327b82 */ /* 0x000e220000000a00 */
[C---:B------:R-:W-:Y:S01]  /*c820*/  FMUL.FTZ R32, R52.reuse, R32 ;  /* 0x0000002034207220 */ /* 0x040fe20000410000 */
[C---:B------:R-:W-:Y:S01]  /*c830*/  FMUL.FTZ R33, R52.reuse, R33 ;  /* 0x0000002134217220 */ /* 0x040fe20000410000 */
[----:B------:R-:W-:Y:S01]  /*c840*/  FMUL.FTZ R34, R52, R34 ;  /* 0x0000002234227220 */ /* 0x000fe20000410000 */
[----:B------:R-:W-:Y:S01]  /*c850*/  FFMA.FTZ R26, R49, R26, R48 ;  /* 0x0000001a311a7223 */ /* 0x000fe20000010030 */
[----:B------:R-:W-:Y:S01]  /*c860*/  SHF.R.S32.HI R48, RZ, 0x1f, R37 ;  /* 0x0000001fff307819 */ /* 0x000fe20000011425 */
[----:B------:R-:W-:-:S02]  /*c870*/  HADD2.F32 R49, -RZ, R60.H0_H0 ;  /* 0x2000003cff317230 */ /* 0x000fc40000004100 */
[----:B------:R-:W-:Y:S01]  /*c880*/  HADD2.F32 R56, -RZ, R42.H0_H0 ;  /* 0x2000002aff387230 */ /* 0x000fe20000004100 */
[----:B------:R-:W-:Y:S01]  /*c890*/  LEA.HI R53, R48, R37, RZ, 0x2 ;  /* 0x0000002530357211 */ /* 0x000fe200078f10ff */
[----:B------:R-:W-:Y:S01]  /*c8a0*/  HADD2.F32 R48, -RZ, R60.H1_H1 ;  /* 0x3000003cff307230 */ /* 0x000fe20000004100 */
[----:B------:R-:W-:Y:S01]  /*c8b0*/  LOP3.LUT R37, R57, 0x1f, RZ, 0xc0, !PT ;  /* 0x0000001f39257812 */ /* 0x000fe200078ec0ff */
[----:B------:R-:W-:-:S03]  /*c8c0*/  HADD2.F32 R57, -RZ, R15.H0_H0 ;  /* 0x2000000fff397230 */ /* 0x000fc60000004100 */
[----:B------:R-:W-:Y:S01]  /*c8d0*/  LEA.HI.SX32 R53, R53, R37, 0x1e ;  /* 0x0000002535357211 */ /* 0x000fe200078ff2ff */
[----:B------:R-:W-:-:S04]  /*c8e0*/  FFMA.FTZ R27, R27, R48, R49 ;  /* 0x000000301b1b7223 */ /* 0x000fc80000010031 */
[----:B0-----:R-:W-:-:S05]  /*c8f0*/  IMAD.WIDE.U32 R48, R53, 0x10, R50 ;  /* 0x0000001035307825 */ /* 0x001fca00078e0032 */
[----:B------:R0:W-:Y:S02]  /*c900*/  STG.E.128 desc[UR8][R48.64], R24 ;  /* 0x0000001830007986 */ /* 0x0001e4000c101d08 */
[C---:B0-----:R-:W-:Y:S01]  /*c910*/  FADD.FTZ R49, -R54.reuse, R21 ;  /* 0x0000001536317221 */ /* 0x041fe20000010100 */
[C---:B------:R-:W-:Y:S01]  /*c920*/  FADD.FTZ R26, -R54.reuse, R20 ;  /* 0x00000014361a7221 */ /* 0x040fe20000010100 */
[----:B------:R-:W-:Y:S02]  /*c930*/  HADD2.F32 R27, -RZ, R36.H1_H1 ;  /* 0x30000024ff1b7230 */ /* 0x000fe40000004100 */
[----:B------:R-:W-:Y:S01]  /*c940*/  FADD.FTZ R21, -R54, R17 ;  /* 0x0000001136157221 */ /* 0x000fe20000010100 */
[----:B------:R-:W-:Y:S02]  /*c950*/  HADD2.F32 R48, -RZ, R11.H1_H1 ;  /* 0x3000000bff307230 */ /* 0x000fe40000004100 */
[----:B------:R-:W-:Y:S01]  /*c960*/  FMUL.FTZ R17, R52, R49 ;  /* 0x0000003134117220 */ /* 0x000fe20000410000 */
[C---:B------:R-:W-:Y:S01]  /*c970*/  FADD.FTZ R25, -R54.reuse, R23 ;  /* 0x0000001736197221 */ /* 0x040fe20000010100 */
[C---:B------:R-:W-:Y:S01]  /*c980*/  FADD.FTZ R24, -R54.reuse, R22 ;  /* 0x0000001636187221 */ /* 0x040fe20000010100 */
[----:B------:R-:W-:Y:S01]  /*c990*/  FADD.FTZ R20, -R54, R16 ;  /* 0x0000001036147221 */ /* 0x000fe20000010100 */
[----:B------:R-:W-:Y:S01]  /*c9a0*/  FMUL.FTZ R16, R52, R26 ;  /* 0x0000001a34107220 */ /* 0x000fe20000410000 */
[C---:B------:R-:W-:Y:S01]  /*c9b0*/  FADD.FTZ R23, -R54.reuse, R19 ;  /* 0x0000001336177221 */ /* 0x040fe20000010100 */
[----:B------:R-:W-:Y:S01]  /*c9c0*/  FADD.FTZ R22, -R54, R18 ;  /* 0x0000001236167221 */ /* 0x000fe20000010100 */
[----:B------:R-:W-:Y:S01]  /*c9d0*/  FFMA.FTZ R17, R17, R27, R48 ;  /* 0x0000001b11117223 */ /* 0x000fe20000010030 */
[----:B------:R-:W-:-:S02]  /*c9e0*/  HADD2.F32 R19, -RZ, R10.H1_H1 ;  /* 0x3000000aff137230 */ /* 0x000fc40000004100 */
[C---:B------:R-:W-:Y:S01]  /*c9f0*/  FMUL.FTZ R25, R52.reuse, R25 ;  /* 0x0000001934197220 */ /* 0x040fe20000410000 */
[----:B------:R-:W-:Y:S02]  /*ca00*/  HADD2.F32 R26, -RZ, R9.H1_H1 ;  /* 0x30000009ff1a7230 */ /* 0x000fe40000004100 */
[----:B------:R-:W-:Y:S01]  /*ca10*/  FMUL.FTZ R24, R52, R24 ;  /* 0x0000001834187220 */ /* 0x000fe20000410000 */
[----:B------:R-:W-:Y:S02]  /*ca20*/  HADD2.F32 R18, -RZ, R64.H0_H0 ;  /* 0x20000040ff127230 */ /* 0x000fe40000004100 */
[----:B------:R-:W-:Y:S01]  /*ca30*/  FADD.FTZ R27, -R54, R35 ;  /* 0x00000023361b7221 */ /* 0x000fe20000010100 */
[----:B------:R-:W-:Y:S02]  /*ca40*/  HADD2.F32 R48, -RZ, R43.H0_H0 ;  /* 0x2000002bff307230 */ /* 0x000fe40000004100 */
[----:B------:R-:W-:Y:S01]  /*ca50*/  FFMA.FTZ R19, R25, R19, R26 ;  /* 0x0000001319137223 */ /* 0x000fe2000001001a */
[----:B------:R-:W-:Y:S01]  /*ca60*/  SHF.R.U64 R26, R40, 0x10, R41 ;  /* 0x00000010281a7819 */ /* 0x000fe20000001229 */
[----:B------:R-:W-:Y:S01]  /*ca70*/  HADD2.F32 R49, -RZ, R13.H0_H0 ;  /* 0x2000000dff317230 */ /* 0x000fe20000004100 */
[----:B------:R-:W-:Y:S01]  /*ca80*/  SHF.R.U64 R25, R12, 0x10, R13 ;  /* 0x000000100c197819 */ /* 0x000fe2000000120d */
[----:B------:R-:W-:Y:S01]  /*ca90*/  FFMA.FTZ R18, R24, R18, R48 ;  /* 0x0000001218127223 */ /* 0x000fe20000010030 */
[----:B------:R-:W-:-:S02]  /*caa0*/  HADD2.F32 R24, -RZ, R63.H0_H0 ;  /* 0x2000003fff187230 */ /* 0x000fc40000004100 */
        /* <DEDUP_REMOVED lines=8> */
[----:B------:R-:W-:Y:S01]  /*cb30*/  FMUL.FTZ R27, R52, R27 ;  /* 0x0000001b341b7220 */ /* 0x000fe20000410000 */
[----:B------:R-:W-:Y:S01]  /*cb40*/  FFMA.FTZ R22, R22, R24, R49 ;  /* 0x0000001816167223 */ /* 0x000fe20000010031 */
[----:B------:R-:W-:Y:S01]  /*cb50*/  SHF.R.U32.HI R24, RZ, 0x10, R41 ;  /* 0x00000010ff187819 */ /* 0x000fe20000011629 */
[----:B------:R-:W-:Y:S01]  /*cb60*/  FFMA.FTZ R20, R20, R48, R35 ;  /* 0x0000003014147223 */ /* 0x000fe20000010023 */
[----:B------:R-:W-:Y:S01]  /*cb70*/  SHF.R.U32.HI R52, RZ, 0x10, R13 ;  /* 0x00000010ff347819 */ /* 0x000fe2000001160d */
[----:B------:R-:W-:Y:S01]  /*cb80*/  FFMA.FTZ R21, R21, R26, R25 ;  /* 0x0000001a15157223 */ /* 0x000fe20000010019 */
[----:B------:R-:W-:Y:S01]  /*cb90*/  SHF.R.U64 R26, R38, 0x10, R39 ;  /* 0x00000010261a7819 */ /* 0x000fe20000001227 */
[----:B------:R-:W-:Y:S01]  /*cba0*/  HADD2.F32 R24, -RZ, R24.H0_H0 ;  /* 0x20000018ff187230 */ /* 0x000fe20000004100 */
[--C-:B------:R-:W-:Y:S01]  /*cbb0*/  SHF.R.U64 R48, R14, 0x10, R15.reuse ;  /* 0x000000100e307819 */ /* 0x100fe2000000120f */
[----:B------:R-:W-:Y:S01]  /*cbc0*/  HADD2.F32 R52, -RZ, R52.H0_H0 ;  /* 0x20000034ff347230 */ /* 0x000fe20000004100 */
[----:B------:R-:W-:Y:S01]  /*cbd0*/  SHF.R.U32.HI R49, RZ, 0x10, R15 ;  /* 0x00000010ff317819 */ /* 0x000fe2000001160f */
[----:B------:R-:W-:-:S02]  /*cbe0*/  HADD2.F32 R25, -RZ, R62.H1_H1 ;  /* 0x3000003eff197230 */ /* 0x000fc40000004100 */
[----:B------:R-:W-:Y:S01]  /*cbf0*/  FFMA.FTZ R16, R16, R55, R56 ;  /* 0x0000003710107223 */ /* 0x000fe20000010038 */
[----:B------:R-:W-:Y:S02]  /*cc00*/  HADD2.F32 R35, -RZ, R14.H0_H0 ;  /* 0x2000000eff237230 */ /* 0x000fe40000004100 */
[----:B------:R-:W-:Y:S01]  /*cc10*/  FFMA.FTZ R23, R23, R24, R52 ;  /* 0x0000001817177223 */ /* 0x000fe20000010034 */
[----:B------:R-:W-:Y:S02]  /*cc20*/  HADD2.F32 R26, -RZ, R26.H0_H0 ;  /* 0x2000001aff1a7230 */ /* 0x000fe40000004100 */
[----:B------:R-:W-:Y:S02]  /*cc30*/  HADD2.F32 R48, -RZ, R48.H0_H0 ;  /* 0x20000030ff307230 */ /* 0x000fe40000004100 */
[----:B------:R-:W-:Y:S01]  /*cc40*/  FFMA.FTZ R24, R32, R25, R35 ;  /* 0x0000001920187223 */ /* 0x000fe20000010023 */
[----:B------:R-:W-:Y:S01]  /*cc50*/  SHF.R.U32.HI R32, RZ, 0x10, R39 ;  /* 0x00000010ff207819 */ /* 0x000fe20000011627 */
[----:B------:R-:W-:-:S02]  /*cc60*/  HADD2.F32 R55, -RZ, R62.H0_H0 ;  /* 0x2000003eff377230 */ /* 0x000fc40000004100 */
[----:B------:R-:W-:Y:S01]  /*cc70*/  FFMA.FTZ R25, R33, R26, R48 ;  /* 0x0000001a21197223 */ /* 0x000fe20000010030 */
[C---:B------:R-:W-:Y:S01]  /*cc80*/  IADD3 R33, PT, PT, R53.reuse, 0x20, RZ ;  /* 0x0000002035217810 */ /* 0x040fe20007ffe0ff */
[C---:B------:R-:W-:Y:S01]  /*cc90*/  VIADD R35, R53.reuse, 0x40 ;  /* 0x0000004035237836 */ /* 0x040fe20000000000 */
[----:B------:R-:W-:Y:S01]  /*cca0*/  IADD3 R53, PT, PT, R53, 0x60, RZ ;  /* 0x0000006035357810 */ /* 0x000fe20007ffe0ff */
[----:B------:R-:W-:Y:S02]  /*ccb0*/  HADD2.F32 R48, -RZ, R32.H0_H0 ;  /* 0x20000020ff307230 */ /* 0x000fe40000004100 */
[----:B------:R-:W-:Y:S01]  /*ccc0*/  FFMA.FTZ R26, R34, R55, R57 ;  /* 0x00000037221a7223 */ /* 0x000fe20000010039 */
[----:B------:R-:W-:Y:S02]  /*ccd0*/  HADD2.F32 R49, -RZ, R49.H0_H0 ;  /* 0x20000031ff317230 */ /* 0x000fe40000004100 */
[----:B------:R-:W-:-:S04]  /*cce0*/  IMAD.WIDE.U32 R32, R33, 0x10, R50 ;  /* 0x0000001021207825 */ /* 0x000fc800078e0032 */
[----:B------:R-:W-:Y:S01]  /*ccf0*/  FFMA.FTZ R27, R27, R48, R49 ;  /* 0x000000301b1b7223 */ /* 0x000fe20000010031 */
[--C-:B------:R-:W-:Y:S01]  /*cd00*/  IMAD.WIDE.U32 R34, R35, 0x10, R50.reuse ;  /* 0x0000001023227825 */ /* 0x100fe200078e0032 */
[----:B------:R0:W-:Y:S03]  /*cd10*/  STG.E.128 desc[UR8][R32.64], R16 ;  /* 0x0000001020007986 */ /* 0x0001e6000c101d08 */
[----:B------:R-:W-:Y:S01]  /*cd20*/  IMAD.WIDE.U32 R50, R53, 0x10, R50 ;  /* 0x0000001035327825 */ /* 0x000fe200078e0032 */
[----:B------:R0:W-:Y:S04]  /*cd30*/  STG.E.128 desc[UR8][R34.64], R20 ;  /* 0x0000001422007986 */ /* 0x0001e8000c101d08 */
[----:B------:R0:W-:Y:S02]  /*cd40*/  STG.E.128 desc[UR8][R50.64], R24 ;  /* 0x0000001832007986 */ /* 0x0001e4000c101d08 */
.L_x_17104:
[----:B------:R-:W-:Y:S05]  /*cd50*/  BSYNC.RECONVERGENT B1 ;  /* 0x0000000000017941 */ /* 0x000fea0003800200 */
.L_x_17103:
[----:B0-----:R-:W0:Y:S02]  /*cd60*/  LDC.64 R16, c[0x0][0x380] ;  /* 0x0000e000ff107b82 */ /* 0x001e240000000a00 */
[----:B0-----:R-:W-:-:S05]  /*cd70*/  IMAD R0, R16, 0x4, R0 ;  /* 0x0000000410007824 */ /* 0x001fca00078e0200 */
[----:B------:R-:W-:-:S13]  /*cd80*/  ISETP.GE.AND P0, PT, R0, R17, PT ;  /* 0x000000110000720c */ /* 0x000fda0003f06270 */
[----:B------:R-:W-:Y:S05]  /*cd90*/  @!P0 BRA `(.L_x_17105) ;  /* 0xffffff3c00408947 */ /* 0x000fea000383ffff */
[----:B------:R-:W-:Y:S05]  /*cda0*/  BSYNC B0 ;  /* 0x0000000000007941 */ /* 0x000fea0003800000 */
.L_x_16867:
[----:B------:R-:W-:Y:S05]  /*cdb0*/  EXIT ;  /* 0x000000000000794d */ /* 0x000fea0003800000 */
.L_x_17102:
        /* <DEDUP_REMOVED lines=8> */
.L_x_17107:
[----:B------:R-:W-:Y:S05]  /*ce40*/  BSYNC B1 ;  /* 0x0000000000017941 */ /* 0x000fea0003800000 */
.L_x_17106:
[----:B------:R-:W-:Y:S01]  /*ce50*/  FADD.FTZ R49, R49, R51 ;  /* 0x0000003331317221 */ /* 0x000fe20000010000 */
[----:B------:R-:W-:Y:S02]  /*ce60*/  IMAD.MOV.U32 R51, RZ, RZ, -0x1 ;  /* 0xffffffffff337424 */ /* 0x000fe400078e00ff */
[----:B------:R-:W-:Y:S02]  /*ce70*/  HFMA2 R52, -RZ, RZ, 0, 1.847743988037109375e-06 ;  /* 0x0000001fff347431 */ /* 0x000fe400000001ff */
[----:B------:R-:W-:Y:S01]  /*ce80*/  IMAD.MOV.U32 R53, RZ, RZ, 0x2 ;  /* 0x00000002ff357424 */ /* 0x000fe200078e00ff */
[----:B------:R-:W-:-:S07]  /*ce90*/  MOV R56, R49 ;  /* 0x0000003100387202 */ /* 0x000fce0000000f00 */
[----:B------:R-:W-:Y:S05]  /*cea0*/  WARPSYNC.COLLECTIVE R51, `(.L_x_17108) ;  /* 0x0000000033087348 */ /* 0x000fea0003c00000 */
[----:B------:R0:W1:Y:S02]  /*ceb0*/  SHFL.BFLY P1, R51, R56, R53, R52 ;  /* 0x0c00003538337389 */ /* 0x0000640000020034 */
[----:B01----:R-:W-:Y:S05]  /*cec0*/  ENDCOLLECTIVE ;  /* 0x000000000000791b */ /* 0x003fea0003800000 */
.L_x_17108:
[----:B------:R-:W-:Y:S01]  /*ced0*/  HFMA2 R53, -RZ, RZ, 0, 2.384185791015625e-07 ;  /* 0x00000004ff357431 */ /* 0x000fe200000001ff */
[----:B------:R-:W-:Y:S01]  /*cee0*/  MOV R50, R51 ;  /* 0x0000003300327202 */ /* 0x000fe20000000f00 */
[----:B------:R-:W-:-:S04]  /*cef0*/  IMAD.MOV.U32 R51, RZ, RZ, -0x1 ;  /* 0xffffffffff337424 */ /* 0x000fc800078e00ff */
[----:B------:R-:W-:-:S04]  /*cf00*/  FADD.FTZ R49, R49, R50 ;  /* 0x0000003231317221 */ /* 0x000fc80000010000 */
[----:B------:R-:W-:-:S07]  /*cf10*/  IMAD.MOV.U32 R56, RZ, RZ, R49 ;  /* 0x000000ffff387224 */ /* 0x000fce00078e0031 */
[----:B------:R-:W-:Y:S05]  /*cf20*/  WARPSYNC.COLLECTIVE R51, `(.L_x_17109) ;  /* 0x0000000033087348 */ /* 0x000fea0003c00000 */
[----:B------:R0:W1:Y:S02]  /*cf30*/  SHFL.BFLY P1, R51, R56, R53, R52 ;  /* 0x0c00003538337389 */ /* 0x0000640000020034 */
[----:B01----:R-:W-:Y:S05]  /*cf40*/  ENDCOLLECTIVE ;  /* 0x000000000000791b */ /* 0x003fea0003800000 */
.L_x_17109:
[----:B------:R-:W-:Y:S01]  /*cf50*/  HFMA2 R53, -RZ, RZ, 0, 4.76837158203125e-07 ;  /* 0x00000008ff357431 */ /* 0x000fe200000001ff */
[----:B------:R-:W-:Y:S01]  /*cf60*/  MOV R50, R51 ;  /* 0x0000003300327202 */ /* 0x000fe20000000f00 */
[----:B------:R-:W-:-:S04]  /*cf70*/  IMAD.MOV.U32 R51, RZ, RZ, -0x1 ;  /* 0xffffffffff337424 */ /* 0x000fc800078e00ff */
[----:B------:R-:W-:-:S04]  /*cf80*/  FADD.FTZ R49, R49, R50 ;  /* 0x0000003231317221 */ /* 0x000fc80000010000 */
[----:B------:R-:W-:-:S07]  /*cf90*/  IMAD.MOV.U32 R56, RZ, RZ, R49 ;  /* 0x000000ffff387224 */ /* 0x000fce00078e0031 */
[----:B------:R-:W-:Y:S05]  /*cfa0*/  WARPSYNC.COLLECTIVE R51, `(.L_x_17110) ;  /* 0x0000000033087348 */ /* 0x000fea0003c00000 */
[----:B------:R0:W1:Y:S02]  /*cfb0*/  SHFL.BFLY P1, R51, R56, R53, R52 ;  /* 0x0c00003538337389 */ /* 0x0000640000020034 */
[----:B01----:R-:W-:Y:S05]  /*cfc0*/  ENDCOLLECTIVE ;  /* 0x000000000000791b */ /* 0x003fea0003800000 */
.L_x_17110:
[----:B------:R-:W-:Y:S01]  /*cfd0*/  HFMA2 R53, -RZ, RZ, 0, 9.5367431640625e-07 ;  /* 0x00000010ff357431 */ /* 0x000fe200000001ff */
[----:B------:R-:W-:Y:S01]  /*cfe0*/  MOV R50, R51 ;  /* 0x0000003300327202 */ /* 0x000fe20000000f00 */
[----:B------:R-:W-:-:S04]  /*cff0*/  IMAD.MOV.U32 R51, RZ, RZ, -0x1 ;  /* 0xffffffffff337424 */ /* 0x000fc800078e00ff */
[----:B------:R-:W-:Y:S02]  /*d000*/  FADD.FTZ R49, R49, R50 ;  /* 0x0000003231317221 */ /* 0x000fe40000010000 */
[----:B------:R-:W0:Y:S02]  /*d010*/  LDC R50, c[0x0][0x400] ;  /* 0x00010000ff327b82 */ /* 0x000e240000000800 */
[----:B------:R-:W-:-:S07]  /*d020*/  IMAD.MOV.U32 R56, RZ, RZ, R49 ;  /* 0x000000ffff387224 */ /* 0x000fce00078e0031 */
[----:B0-----:R-:W-:Y:S05]  /*d030*/  WARPSYNC.COLLECTIVE R51, `(.L_x_17111) ;  /* 0x0000000033087348 */ /* 0x001fea0003c00000 */
[----:B------:R1:W2:Y:S02]  /*d040*/  SHFL.BFLY P1, R51, R56, R53, R52 ;  /* 0x0c00003538337389 */ /* 0x0002a40000020034 */
[----:B012---:R-:W-:Y:S05]  /*d050*/  ENDCOLLECTIVE ;  /* 0x000000000000791b */ /* 0x007fea0003800000 */
.L_x_17111:
[----:B------:R-:W-:Y:S01]  /*d060*/  HFMA2 R53, -RZ, RZ, 0, 5.9604644775390625e-08 ;  /* 0x00000001ff357431 */ /* 0x000fe200000001ff */
[----:B------:R-:W-:-:S05]  /*d070*/  MOV R54, R51 ;  /* 0x0000003300367202 */ /* 0x000fca0000000f00 */
[----:B------:R-:W-:-:S04]  /*d080*/  FADD.FTZ R49, R49, R54 ;  /* 0x0000003631317221 */ /* 0x000fc80000010000 */
[----:B------:R-:W-:-:S04]  /*d090*/  FMUL.FTZ R49, R49, R50 ;  /* 0x0000003231317220 */ /* 0x000fc80000410000 */
[C---:B------:R-:W-:Y:S01]  /*d0a0*/  FADD.FTZ R54, -R49.reuse, R24 ;  /* 0x0000001831367221 */ /* 0x040fe20000010100 */
[----:B------:R-:W-:-:S03]  /*d0b0*/  FADD.FTZ R52, -R49, R25 ;  /* 0x0000001931347221 */ /* 0x000fc60000010100 */
[----:B------:R-:W-:Y:S01]  /*d0c0*/  FFMA.FTZ R51, R54, R54, RZ ;  /* 0x0000003636337223 */ /* 0x000fe200000100ff */
        /* <DEDUP_REMOVED lines=28> */
[----:B------:R-:W-:-:S03]  /*d290*/  IMAD.MOV.U32 R52, RZ, RZ, 0x1f ;  /* 0x0000001fff347424 */ /* 0x000fc600078e00ff */
[----:B------:R-:W-:Y:S01]  /*d2a0*/  FFMA.FTZ R54, R54, R54, R51 ;  /* 0x0000003636367223 */ /* 0x000fe20000010033 */
[----:B------:R-:W-:-:S03]  /*d2b0*/  MOV R51, 0xffffffff ;  /* 0xffffffff00337802 */ /* 0x000fc60000000f00 */
[----:B------:R-:W-:-:S07]  /*d2c0*/  IMAD.MOV.U32 R56, RZ, RZ, R54 ;  /* 0x000000ffff387224 */ /* 0x000fce00078e0036 */
[----:B------:R-:W-:Y:S05]  /*d2d0*/  WARPSYNC.COLLECTIVE R51, `(.L_x_17112) ;  /* 0x0000000033087348 */ /* 0x000fea0003c00000 */
[----:B------:R0:W1:Y:S02]  /*d2e0*/  SHFL.BFLY P1, R51, R56, R53, R52 ;  /* 0x0c00003538337389 */ /* 0x0000640000020034 */
[----:B01----:R-:W-:Y:S05]  /*d2f0*/  ENDCOLLECTIVE ;  /* 0x000000000000791b */ /* 0x003fea0003800000 */
.L_x_17112:
[----:B------:R-:W-:Y:S02]  /*d300*/  HFMA2 R53, -RZ, RZ, 0, 1.1920928955078125e-07 ;  /* 0x00000002ff357431 */ /* 0x000fe400000001ff */
[----:B------:R-:W-:Y:S01]  /*d310*/  FADD.FTZ R54, R54, R51 ;  /* 0x0000003336367221 */ /* 0x000fe20000010000 */
[----:B------:R-:W-:-:S03]  /*d320*/  IMAD.MOV.U32 R51, RZ, RZ, -0x1 ;  /* 0xffffffffff337424 */ /* 0x000fc600078e00ff */
[----:B------:R-:W-:-:S07]  /*d330*/  IMAD.MOV.U32 R56, RZ, RZ, R54 ;  /* 0x000000ffff387224 */ /* 0x000fce00078e0036 */
[----:B------:R-:W-:Y:S05]  /*d340*/  WARPSYNC.COLLECTIVE R51, `(.L_x_17113) ;  /* 0x0000000033087348 */ /* 0x000fea0003c00000 */
[----:B------:R0:W1:Y:S02]  /*d350*/  SHFL.BFLY P1, R51, R56, R53, R52 ;  /* 0x0c00003538337389 */ /* 0x0000640000020034 */
[----:B01----:R-:W-:Y:S05]  /*d360*/  ENDCOLLECTIVE ;  /* 0x000000000000791b */ /* 0x003fea0003800000 */
.L_x_17113:
[----:B------:R-:W-:Y:S02]  /*d370*/  IMAD.MOV.U32 R53, RZ, RZ, 0x4 ;  /* 0x00000004ff357424 */ /* 0x000fe400078e00ff */
[----:B------:R-:W-:Y:S01]  /*d380*/  FADD.FTZ R54, R54, R51 ;  /* 0x0000003336367221 */ /* 0x000fe20000010000 */
[----:B------:R-:W-:-:S04]  /*d390*/  MOV R51, 0xffffffff ;  /* 0xffffffff00337802 */ /* 0x000fc80000000f00 */
[----:B------:R-:W-:-:S07]  /*d3a0*/  MOV R56, R54 ;  /* 0x0000003600387202 */ /* 0x000fce0000000f00 */
[----:B------:R-:W-:Y:S05]  /*d3b0*/  WARPSYNC.COLLECTIVE R51, `(.L_x_17114) ;  /* 0x0000000033087348 */ /* 0x000fea0003c00000 */
[----:B------:R0:W1:Y:S02]  /*d3c0*/  SHFL.BFLY P1, R51, R56, R53, R52 ;  /* 0x0c00003538337389 */ /* 0x0000640000020034 */
[----:B01----:R-:W-:Y:S05]  /*d3d0*/  ENDCOLLECTIVE ;  /* 0x000000000000791b */ /* 0x003fea0003800000 */
.L_x_17114:
[----:B------:R-:W-:Y:S02]  /*d3e0*/  HFMA2 R53, -RZ, RZ, 0, 4.76837158203125e-07 ;  /* 0x00000008ff357431 */ /* 0x000fe400000001ff */
[----:B------:R-:W-:Y:S01]  /*d3f0*/  FADD.FTZ R54, R54, R51 ;  /* 0x0000003336367221 */ /* 0x000fe20000010000 */
[----:B------:R-:W-:-:S03]  /*d400*/  IMAD.MOV.U32 R51, RZ, RZ, -0x1 ;  /* 0xffffffffff337424 */ /* 0x000fc600078e00ff */
[----:B------:R-:W-:-:S07]  /*d410*/  IMAD.MOV.U32 R56, RZ, RZ, R54 ;  /* 0x000000ffff387224 */ /* 0x000fce00078e0036 */
[----:B------:R-:W-:Y:S05]  /*d420*/  WARPSYNC.COLLECTIVE R51, `(.L_x_17115) ;  /* 0x0000000033087348 */ /* 0x000fea0003c00000 */
[----:B------:R0:W1:Y:S02]  /*d430*/  SHFL.BFLY P1, R51, R56, R53, R52 ;  /* 0x0c00003538337389 */ /* 0x0000640000020034 */
[----:B01----:R-:W-:Y:S05]  /*d440*/  ENDCOLLECTIVE ;  /* 0x000000000000791b */ /* 0x003fea0003800000 */
.L_x_17115:
[----:B------:R-:W-:Y:S02]  /*d450*/  IMAD.MOV.U32 R53, RZ, RZ, 0x10 ;  /* 0x00000010ff357424 */ /* 0x000fe400078e00ff */
[----:B------:R-:W-:Y:S01]  /*d460*/  FADD.FTZ R54, R54, R51 ;  /* 0x0000003336367221 */ /* 0x000fe20000010000 */
[----:B------:R-:W-:-:S04]  /*d470*/  MOV R51, 0xffffffff ;  /* 0xffffffff00337802 */ /* 0x000fc80000000f00 */
[----:B------:R-:W-:-:S07]  /*d480*/  MOV R56, R54 ;  /* 0x0000003600387202 */ /* 0x000fce0000000f00 */
[----:B------:R-:W-:Y:S05]  /*d490*/  WARPSYNC.COLLECTIVE R51, `(.L_x_17116) ;  /* 0x0000000033087348 */ /* 0x000fea0003c00000 */
[----:B------:R0:W1:Y:S02]  /*d4a0*/  SHFL.BFLY P1, R51, R56, R53, R52 ;  /* 0x0c00003538337389 */ /* 0x0000640000020034 */
[----:B01----:R-:W-:Y:S05]  /*d4b0*/  ENDCOLLECTIVE ;  /* 0x000000000000791b */ /* 0x003fea0003800000 */
.L_x_17116:
[----:B------:R-:W-:Y:S05]  /*d4c0*/  BRA `(.L_x_17117) ;  /* 0xfffffff000347947 */ /* 0x000fea000383ffff */
.L_x_17118:
        /* <DEDUP_REMOVED lines=11> */
.L_x_20360:


//--------------------- .text._ZN10layer_norm13ln_fwd_kernelINS_13Kernel_traitsI6__halfffffjLj512ELj1ELj4ELj1ELj16ENS_18Kernel_traits_baseILj512ES2_ffffjLj128EEEEELb1ELb1ELb0ELb0EEEvNS_9FwdParamsE --------------------------
	.section	.text._ZN10layer_norm13ln_fwd_kernelINS_13Kernel_traitsI6__halfffffjLj512ELj1ELj4ELj1ELj16ENS_18Kernel_traits_baseILj512ES2_ffffjLj128EEEEELb1ELb1ELb0ELb0EEEvNS_9FwdParamsE,"ax",@progbits
	.align	128
        .global         _ZN10layer_norm13ln_fwd_kernelINS_13Kernel_traitsI6__halfffffjLj512ELj1ELj4ELj1ELj16ENS_18Kernel_traits_baseILj512ES2_ffffjLj128EEEEELb1ELb1ELb0ELb0EEEvNS_9FwdParamsE
        .type           _ZN10layer_norm13ln_fwd_kernelINS_13Kernel_traitsI6__halfffffjLj512ELj1ELj4ELj1ELj16ENS_18Kernel_traits_baseILj512ES2_ffffjLj128EEEEELb1ELb1ELb0ELb0EEEvNS_9FwdParamsE,@function
        .size           _ZN10layer_norm13ln_fwd_kernelINS_13Kernel_traitsI6__halfffffjLj512ELj1ELj4ELj1ELj16ENS_18Kernel_traits_baseILj512ES2_ffffjLj128EEEEELb1ELb1ELb0ELb0EEEvNS_9FwdParamsE,(.L_x_20361 - _ZN10layer_norm13ln_fwd_kernelINS_13Kernel_traitsI6__halfffffjLj512ELj1ELj4ELj1ELj16ENS_18Kernel_traits_baseILj512ES2_ffffjLj128EEEEELb1ELb1ELb0ELb0EEEvNS_9FwdParamsE)
        .other          _ZN10layer_norm13ln_fwd_kernelINS_13Kernel_traitsI6__halfffffjLj512ELj1ELj4ELj1ELj16ENS_18Kernel_traits_baseILj512ES2_ffffjLj128EEEEELb1ELb1ELb0ELb0EEEvNS_9FwdParamsE,@"STO_CUDA_ENTRY STV_DEFAULT"
_ZN10layer_norm13ln_fwd_kernelINS_13Kernel_traitsI6__halfffffjLj512ELj1ELj4ELj1ELj16ENS_18Kernel_traits_baseILj512ES2_ffffjLj128EEEEELb1ELb1ELb0ELb0EEEvNS_9FwdParamsE:
.text._ZN10layer_norm13ln_fwd_kernelINS_13Kernel_traitsI6__halfffffjLj512ELj1ELj4ELj1ELj16ENS_18Kernel_traits_baseILj512ES2_ffffjLj128EEEEELb1ELb1ELb0ELb0EEEvNS_9FwdParamsE:
        /* <DEDUP_REMOVED lines=69> */
[----:B--2---:R-:W-:-:S04]  /*0450*/  @P1 IMAD.WIDE.U32 R30, R39, 0x8, R30 ;  /* 0x00000008271e1825 */ /* 0x004fc800078e001e */
[----:B------:R-:W-:Y:S01]  /*0460*/  @P1 VIADD R39, R39, 0x20 ;  /* 0x0000002027271836 */ /* 0x000fe20000000000 */
[----:B------:R4:W5:Y:S02]  /*0470*/  @P1 LDG.E.64 R16, desc[UR8][R30.64] ;  /* 0x000000081e101981 */ /* 0x000964000c1e1b00 */
[----:B------:R-:W2:Y:S01]  /*0480*/  @P0 LDC.64 R6, c[0x0][0x3d0] ;  /* 0x0000f400ff060b82 */ /* 0x000ea20000000a00 */
[----:B---3--:R-:W-:-:S05]  /*0490*/  @P2 IMAD.WIDE.U32 R36, R39, 0x8, R36 ;  /* 0x0000000827242825 */ /* 0x008fca00078e0024 */
[----:B------:R4:W5:Y:S01]  /*04a0*/  @P2 LDG.E.64 R4, desc[UR8][R36.64] ;  /* 0x0000000824042981 */ /* 0x000962000c1e1b00 */
[C---:B0-----:R-:W-:Y:S01]  /*04b0*/  @P2 IMAD.WIDE.U32 R42, R39.reuse, 0x8, R42 ;  /* 0x00000008272a2825 */ /* 0x041fe200078e002a */
[----:B------:R-:W0:Y:S04]  /*04c0*/  @P0 LDC.64 R20, c[0x0][0x3e8] ;  /* 0x0000fa00ff140b82 */ /* 0x000e280000000a00 */
[----:B------:R4:W5:Y:S01]  /*04d0*/  @P2 LDG.E.64 R12, desc[UR8][R42.64] ;  /* 0x000000082a0c2981 */ /* 0x000962000c1e1b00 */
[----:B-1----:R-:W-:-:S03]  /*04e0*/  @P2 IMAD.WIDE.U32 R40, R39, 0x8, R40 ;  /* 0x0000000827282825 */ /* 0x002fc600078e0028 */
[----:B------:R-:W1:Y:S02]  /*04f0*/  @P0 LDC.64 R18, c[0x0][0x438] ;  /* 0x00010e00ff120b82 */ /* 0x000e640000000a00 */
        /* <DEDUP_REMOVED lines=20> */
.L_x_17120:
[C---:B------:R-:W-:Y:S01]  /*0640*/  ISETP.GE.U32.AND P1, PT, R35.reuse, 0x40, PT ;  /* 0x000000402300780c */ /* 0x040fe20003f26070 */
[----:B------:R-:W-:Y:S01]  /*0650*/  IMAD.MOV.U32 R39, RZ, RZ, R77 ;  /* 0x000000ffff277224 */ /* 0x000fe200078e004d */
[C---:B------:R-:W-:Y:S02]  /*0660*/  ISETP.GE.U32.AND P2, PT, R35.reuse, 0x60, PT ;  /* 0x000000602300780c */ /* 0x040fe40003f46070 */
[C---:B------:R-:W-:Y:S02]  /*0670*/  ISETP.GE.U32.AND P3, PT, R35.reuse, 0x80, PT ;  /* 0x000000802300780c */ /* 0x040fe40003f66070 */
[----:B------:R-:W-:-:S07]  /*0680*/  ISETP.GE.U32.AND P0, PT, R35, 0x20, PT ;  /* 0x000000202300780c */ /* 0x000fce0003f06070 */
        /* <DEDUP_REMOVED lines=8> */
[----:B-1----:R-:W-:-:S04]  /*0710*/  @P1 IMAD.WIDE.U32 R22, R39, 0x8, R22 ;  /* 0x0000000827161825 */ /* 0x002fc800078e0016 */
[----:B------:R-:W-:Y:S01]  /*0720*/  @P1 VIADD R39, R39, 0x20 ;  /* 0x0000002027271836 */ /* 0x000fe20000000000 */
        /* <DEDUP_REMOVED lines=21> */
.L_x_17121:
[----:B------:R-:W-:Y:S05]  /*0880*/  BSYNC.RECONVERGENT B0 ;  /* 0x0000000000007941 */ /* 0x000fea0003800200 */
.L_x_17119:
[----:B------:R-:W1:Y:S02]  /*0890*/  LDCU UR4, c[0x0][0x384] ;  /* 0x00007080ff0477ac */ /* 0x000e640008000800 */
[----:B-1----:R-:W-:-:S13]  /*08a0*/  ISETP.GE.AND P0, PT, R33, UR4, PT ;  /* 0x0000000421007c0c */ /* 0x002fda000bf06270 */
[----:B------:R-:W-:Y:S05]  /*08b0*/  @P0 EXIT ;  /* 0x000000000000094d */ /* 0x000fea0003800000 */
[--C-:B0----5:R-:W-:Y:S01]  /*08c0*/  IMAD.MOV.U32 R20, RZ, RZ, R15.reuse ;  /* 0x000000ffff147224 */ /* 0x121fe200078e000f */
[----:B------:R-:W-:Y:S01]  /*08d0*/  SHF.R.U64 R46, R14, 0x10, R15 ;  /* 0x000000100e2e7819 */ /* 0x000fe2000000120f */
[----:B------:R-:W-:Y:S01]  /*08e0*/  IMAD.MOV.U32 R73, RZ, RZ, R5 ;  /* 0x000000ffff497224 */ /* 0x000fe200078e0005 */
[----:B------:R-:W-:Y:S01]  /*08f0*/  SHF.R.U32.HI R45, RZ, 0x10, R15 ;  /* 0x00000010ff2d7819 */ /* 0x000fe2000001160f */
[----:B------:R-:W-:Y:S01]  /*0900*/  IMAD.MOV.U32 R21, RZ, RZ, R17 ;  /* 0x000000ffff157224 */ /* 0x000fe200078e0011 */
[----:B------:R-:W-:Y:S01]  /*0910*/  MOV R44, R13 ;  /* 0x0000000d002c7202 */ /* 0x000fe20000000f00 */
[----:B------:R-:W-:Y:S01]  /*0920*/  IMAD.MOV.U32 R55, RZ, RZ, R14 ;  /* 0x000000ffff377224 */ /* 0x000fe200078e000e */
[--C-:B------:R-:W-:Y:S01]  /*0930*/  SHF.R.U64 R43, R12, 0x10, R13.reuse ;  /* 0x000000100c2b7819 */ /* 0x100fe2000000120d */
[----:B------:R-:W-:Y:S01]  /*0940*/  IMAD.MOV.U32 R14, RZ, RZ, R18 ;  /* 0x000000ffff0e7224 */ /* 0x000fe200078e0012 */
[----:B------:R-:W-:Y:S01]  /*0950*/  SHF.R.U32.HI R15, RZ, 0x10, R13 ;  /* 0x00000010ff0f7819 */ /* 0x000fe2000001160d */
[----:B------:R-:W-:Y:S01]  /*0960*/  IMAD.MOV.U32 R75, RZ, RZ, R11 ;  /* 0x000000ffff4b7224 */ /* 0x000fe200078e000b */
[----:B------:R-:W-:Y:S01]  /*0970*/  MOV R13, R10 ;  /* 0x0000000a000d7202 */ /* 0x000fe20000000f00 */
[----:B------:R-:W-:Y:S01]  /*0980*/  IMAD.MOV.U32 R42, RZ, RZ, R19 ;  /* 0x000000ffff2a7224 */ /* 0x000fe200078e0013 */
[----:B------:R-:W-:Y:S01]  /*0990*/  SHF.R.U64 R72, R10, 0x10, R11 ;  /* 0x000000100a487819 */ /* 0x000fe2000000120b */
[----:B------:R-:W-:Y:S01]  /*09a0*/  IMAD.MOV.U32 R10, RZ, RZ, R8 ;  /* 0x000000ffff0a7224 */ /* 0x000fe200078e0008 */
[----:B------:R-:W-:Y:S01]  /*09b0*/  SHF.R.U64 R59, R8, 0x10, R9 ;  /* 0x00000010083b7819 */ /* 0x000fe20000001209 */
[----:B------:R-:W-:Y:S01]  /*09c0*/  IMAD.MOV.U32 R8, RZ, RZ, R4 ;  /* 0x000000ffff087224 */ /* 0x000fe200078e0004 */
[--C-:B------:R-:W-:Y:S01]  /*09d0*/  SHF.R.U64 R57, R4, 0x10, R5.reuse ;  /* 0x0000001004397819 */ /* 0x100fe20000001205 */
[----:B------:R-:W0:Y:S01]  /*09e0*/  LDCU.64 UR4, c[0x0][0x3e0] ;  /* 0x00007c00ff0477ac */ /* 0x000e220008000a00 */
[----:B------:R-:W-:Y:S01]  /*09f0*/  SHF.R.U32.HI R56, RZ, 0x10, R5 ;  /* 0x00000010ff387819 */ /* 0x000fe20000011605 */
[--C-:B------:R-:W-:Y:S01]  /*0a00*/  IMAD.MOV.U32 R5, RZ, RZ, R7.reuse ;  /* 0x000000ffff057224 */ /* 0x100fe200078e0007 */
[----:B------:R-:W-:Y:S01]  /*0a10*/  MOV R69, R6 ;  /* 0x0000000600457202 */ /* 0x000fe20000000f00 */
[----:B------:R-:W-:Y:S01]  /*0a20*/  BSSY B0, `(.L_x_17122) ;  /* 0x0000be6000007945 */ /* 0x000fe20003800000 */
[--C-:B------:R-:W-:Y:S01]  /*0a30*/  SHF.R.U64 R66, R6, 0x10, R7.reuse ;  /* 0x0000001006427819 */ /* 0x100fe20000001207 */
[----:B------:R-:W-:Y:S01]  /*0a40*/  IMAD.HI.U32 R6, R32, -0x2daee0ad, RZ ;  /* 0xd2511f5320067827 */ /* 0x000fe200078e00ff */
[----:B------:R-:W-:Y:S01]  /*0a50*/  SHF.R.U32.HI R4, RZ, 0x10, R7 ;  /* 0x00000010ff047819 */ /* 0x000fe20000011607 */
[----:B------:R-:W1:Y:S01]  /*0a60*/  LDCU UR31, c[0x0][0x388] ;  /* 0x00007100ff1f77ac */ /* 0x000e620008000800 */
[--C-:B------:R-:W-:Y:S01]  /*0a70*/  SHF.R.U64 R22, R16, 0x10, R17.reuse ;  /* 0x0000001010167819 */ /* 0x100fe20000001211 */
[----:B------:R-:W-:Y:S01]  /*0a80*/  IMAD.HI.U32 R7, R34, -0x326172a9, RZ ;  /* 0xcd9e8d5722077827 */ /* 0x000fe200078e00ff */
[----:B------:R-:W-:Y:S01]  /*0a90*/  LOP3.LUT R6, R6, UR7, RZ, 0x3c, !PT ;  /* 0x0000000706067c12 */ /* 0x000fe2000f8e3cff */
[----:B------:R-:W2:Y:S01]  /*0aa0*/  LDCU UR12, c[0x0][0x448] ;  /* 0x00008900ff0c77ac */ /* 0x000ea20008000800 */
[----:B------:R-:W-:Y:S01]  /*0ab0*/  SHF.R.U32.HI R23, RZ, 0x10, R17 ;  /* 0x00000010ff177819 */ /* 0x000fe20000011611 */
[----:B------:R-:W-:Y:S01]  /*0ac0*/  IMAD.MOV.U32 R17, RZ, RZ, R12 ;  /* 0x000000ffff117224 */ /* 0x000fe200078e000c */
[----:B------:R-:W-:Y:S01]  /*0ad0*/  LOP3.LUT R7, R0, UR6, R7, 0x96, !PT ;  /* 0x0000000600077c12 */ /* 0x000fe2000f8e9607 */
[----:B------:R-:W-:Y:S01]  /*0ae0*/  HADD2.F32 R67, -RZ, R62.H0_H0 ;  /* 0x2000003eff437230 */ /* 0x000fe20000004100 */
[----:B------:R-:W-:Y:S01]  /*0af0*/  MOV R54, R16 ;  /* 0x0000001000367202 */ /* 0x000fe20000000f00 */
[----:B------:R-:W-:Y:S01]  /*0b00*/  IMAD R16, R34, -0x326172a9, RZ ;  /* 0xcd9e8d5722107824 */ /* 0x000fe200078e02ff */
[----:B------:R-:W-:Y:S01]  /*0b10*/  SHF.R.U64 R12, R18, 0x10, R19 ;  /* 0x00000010120c7819 */ /* 0x000fe20000001213 */
[----:B------:R-:W-:Y:S01]  /*0b20*/  IMAD R18, R32, -0x2daee0ad, RZ ;  /* 0xd2511f5320127824 */ /* 0x000fe200078e02ff */
[----:B------:R-:W-:Y:S01]  /*0b30*/  SHF.R.U32.HI R60, RZ, 0x10, R11 ;  /* 0x00000010ff3c7819 */ /* 0x000fe2000001160b */
[C---:B------:R-:W-:Y:S01]  /*0b40*/  IMAD.HI.U32 R11, R7.reuse, -0x2daee0ad, RZ ;  /* 0xd2511f53070b7827 */ /* 0x040fe200078e00ff */
[----:B------:R-:W-:Y:S01]  /*0b50*/  MOV R74, R9 ;  /* 0x00000009004a7202 */ /* 0x000fe20000000f00 */
[----:B0-----:R-:W-:Y:S01]  /*0b60*/  UISETP.NE.U32.AND UP0, UPT, UR4, URZ, UPT ;  /* 0x000000ff0400728c */ /* 0x001fe2000bf05070 */
[----:B------:R-:W-:Y:S01]  /*0b70*/  SHF.R.U32.HI R58, RZ, 0x10, R9 ;  /* 0x00000010ff3a7819 */ /* 0x000fe20000011609 */
[----:B------:R-:W-:Y:S01]  /*0b80*/  IMAD.HI.U32 R9, R6, -0x326172a9, RZ ;  /* 0xcd9e8d5706097827 */ /* 0x000fe200078e00ff */
[----:B------:R-:W-:Y:S01]  /*0b90*/  SHF.R.U32.HI R50, RZ, 0x10, R19 ;  /* 0x00000010ff327819 */ /* 0x000fe20000011613 */
[----:B------:R-:W0:Y:S01]  /*0ba0*/  LDCU.U8 UR4, c[0x0][0x410] ;  /* 0x00008200ff0477ac */ /* 0x000e220008000000 */
[----:B------:R-:W-:Y:S01]  /*0bb0*/  LOP3.LUT R11, R18, UR14, R11, 0x96, !PT ;  /* 0x0000000e120b7c12 */ /* 0x000fe2000f8e960b */
[----:B------:R-:W-:Y:S01]  /*0bc0*/  IMAD.MOV.U32 R39, RZ, RZ, RZ ;  /* 0x000000ffff277224 */ /* 0x000fe200078e00ff */
[----:B------:R-:W-:Y:S01]  /*0bd0*/  LOP3.LUT R9, R16, UR13, R9, 0x96, !PT ;  /* 0x0000000d10097c12 */ /* 0x000fe2000f8e9609 */
[----:B------:R-:W-:Y:S01]  /*0be0*/  IMAD R16, R7, -0x2daee0ad, RZ ;  /* 0xd2511f5307107824 */ /* 0x000fe200078e02ff */
[----:B------:R-:W-:Y:S01]  /*0bf0*/  PRMT R50, R50, 0x5410, R17 ;  /* 0x0000541032327816 */ /* 0x000fe20000000011 */
[----:B------:R-:W-:Y:S01]  /*0c00*/  IMAD R17, R6, -0x326172a9, RZ ;  /* 0xcd9e8d5706117824 */ /* 0x000fe200078e02ff */
[----:B------:R-:W-:Y:S01]  /*0c10*/  PRMT R42, R42, 0x5410, R14 ;  /* 0x000054102a2a7816 */ /* 0x000fe2000000000e */
[----:B------:R-:W-:Y:S01]  /*0c20*/  IMAD.HI.U32 R6, R11, -0x326172a9, RZ ;  /* 0xcd9e8d570b067827 */ /* 0x000fe200078e00ff */
[----:B------:R-:W-:Y:S01]  /*0c30*/  PRMT R75, R75, 0x5410, R13 ;  /* 0x000054104b4b7816 */ /* 0x000fe2000000000d */
[----:B------:R-:W-:Y:S01]  /*0c40*/  UISETP.NE.AND.EX UP0, UPT, UR5, URZ, UPT, UP0 ;  /* 0x000000ff0500728c */ /* 0x000fe2000bf05300 */
        /* <DEDUP_REMOVED lines=11> */
[----:B0-----:R-:W-:Y:S01]  /*0d00*/  UISETP.NE.AND UP2, UPT, UR4, URZ, UPT ;  /* 0x000000ff0400728c */ /* 0x001fe2000bf45270 */
[----:B------:R-:W-:Y:S01]  /*0d10*/  PRMT R59, R59, 0x5410, R59 ;  /* 0x000054103b3b7816 */ /* 0x000fe2000000003b */
[----:B------:R-:W-:Y:S01]  /*0d20*/  IMAD.HI.U32 R9, R7, -0x326172a9, RZ ;  /* 0xcd9e8d5707097827 */ /* 0x000fe200078e00ff */
[----:B------:R-:W-:-:S02]  /*0d30*/  LOP3.LUT R11, R16, UR18, R11, 0x96, !PT ;  /* 0x00000012100b7c12 */ /* 0x000fc4000f8e960b */
[----:B------:R-:W-:Y:S01]  /*0d40*/  SHF.R.U64 R65, R62, 0x10, R63 ;  /* 0x000000103e417819 */ /* 0x000fe2000000123f */
[----:B------:R-:W-:Y:S01]  /*0d50*/  IMAD R13, R6, -0x2daee0ad, RZ ;  /* 0xd2511f53060d7824 */ /* 0x000fe200078e02ff */
[----:B------:R-:W-:Y:S01]  /*0d60*/  LOP3.LUT R9, R14, UR17, R9, 0x96, !PT ;  /* 0x000000110e097c12 */ /* 0x000fe2000f8e9609 */
[----:B------:R-:W-:Y:S01]  /*0d70*/  IMAD R7, R7, -0x326172a9, RZ ;  /* 0xcd9e8d5707077824 */ /* 0x000fe200078e02ff */
[----:B------:R-:W-:Y:S01]  /*0d80*/  SHF.R.U32.HI R61, RZ, 0x10, R63 ;  /* 0x00000010ff3d7819 */ /* 0x000fe2000001163f */
        /* <DEDUP_REMOVED lines=22> */
[----:B------:R-:W-:Y:S01]  /*0ef0*/  LOP3.LUT R38, R38, 0x3, RZ, 0xc0, !PT ;  /* 0x0000000326267812 */ /* 0x000fe200078ec0ff */
[----:B------:R-:W-:Y:S01]  /*0f00*/  IMAD.HI.U32 R8, R7, -0x2daee0ad, RZ ;  /* 0xd2511f5307087827 */ /* 0x000fe200078e00ff */
[----:B------:R-:W-:-:S02]  /*0f10*/  LOP3.LUT R6, R11, UR23, R6, 0x96, !PT ;  /* 0x000000170b067c12 */ /* 0x000fc4000f8e9606 */
[--C-:B------:R-:W-:Y:S01]  /*0f20*/  SHF.R.U64 R11, R26, 0x10, R27.reuse ;  /* 0x000000101a0b7819 */ /* 0x100fe2000000121b */
        /* <DEDUP_REMOVED lines=8> */
[----:B------:R-:W-:Y:S01]  /*0fb0*/  SHF.R.U32.HI R12, RZ, 0x10, R25 ;  /* 0x00000010ff0c7819 */ /* 0x000fe20000011619 */
[----:B------:R-:W-:Y:S01]  /*0fc0*/  IMAD R11, R8, -0x326172a9, RZ ;  /* 0xcd9e8d57080b7824 */ /* 0x000fe200078e02ff */
[----:B------:R-:W-:Y:S01]  /*0fd0*/  LOP3.LUT R7, R10, UR25, R7, 0x96, !PT ;  /* 0x000000190a077c12 */ /* 0x000fe2000f8e9607 */
[----:B------:R-:W-:Y:S01]  /*0fe0*/  IMAD R6, R6, -0x2daee0ad, RZ ;  /* 0xd2511f5306067824 */ /* 0x000fe200078e02ff */
[----:B------:R-:W-:Y:S01]  /*0ff0*/  SHF.R.U64 R10, R24, 0x10, R25 ;  /* 0x00000010180a7819 */ /* 0x000fe20000001219 */
[----:B------:R-:W-:Y:S01]  /*1000*/  IMAD.HI.U32 R40, R9, -0x326172a9, RZ ;  /* 0xcd9e8d5709287827 */ /* 0x000fe200078e00ff */
[----:B------:R-:W-:Y:S02]  /*1010*/  SHF.R.U64 R8, R2, 0x10, R3 ;  /* 0x0000001002087819 */ /* 0x000fe40000001203 */
[----:B------:R-:W-:Y:S01]  /*1020*/  PRMT R59, R10, 0x7610, R59 ;  /* 0x000076100a3b7816 */ /* 0x000fe2000000003b */
[----:B------:R-:W-:Y:S01]  /*1030*/  IMAD.HI.U32 R41, R7, -0x2daee0ad, RZ ;  /* 0xd2511f5307297827 */ /* 0x000fe200078e00ff */
[----:B------:R-:W-:-:S02]  /*1040*/  LOP3.LUT R40, R11, UR27, R40, 0x96, !PT ;  /* 0x0000001b0b287c12 */ /* 0x000fc4000f8e9628 */
[----:B------:R-:W-:Y:S01]  /*1050*/  SHF.R.U32.HI R10, RZ, 0x10, R3 ;  /* 0x00000010ff0a7819 */ /* 0x000fe20000011603 */
        /* <DEDUP_REMOVED lines=8> */
[----:B------:R-:W-:-:S02]  /*10e0*/  PRMT R56, R10, 0x7610, R56 ;  /* 0x000076100a387816 */ /* 0x000fc40000000038 */
[----:B------:R-:W-:Y:S01]  /*10f0*/  LOP3.LUT R36, R7, UR30, R36, 0x96, !PT ;  /* 0x0000001e07247c12 */ /* 0x000fe2000f8e9624 */
[----:B------:R-:W-:Y:S01]  /*1100*/  HADD2.F32 R63, -RZ, R63.H0_H0 ;  /* 0x2000003fff3f7230 */ /* 0x000fe20000004100 */
[----:B------:R-:W-:Y:S01]  /*1110*/  LOP3.LUT R37, R6, UR29, R37, 0x96, !PT ;  /* 0x0000001d06257c12 */ /* 0x000fe2000f8e9625 */
[----:B------:R-:W-:Y:S02]  /*1120*/  HADD2.F32 R69, -RZ, R69.H0_H0 ;  /* 0x20000045ff457230 */ /* 0x000fe40000004100 */
[----:B------:R-:W-:Y:S02]  /*1130*/  HADD2.F32 R64, -RZ, R5.H0_H0 ;  /* 0x20000005ff407230 */ /* 0x000fe40000004100 */
[----:B------:R-:W-:Y:S02]  /*1140*/  HADD2.F32 R66, -RZ, R66.H0_H0 ;  /* 0x20000042ff427230 */ /* 0x000fe40000004100 */
[----:B------:R-:W-:Y:S02]  /*1150*/  HADD2.F32 R62, -RZ, R4.H0_H0 ;  /* 0x20000004ff3e7230 */ /* 0x000fe40000004100 */
[----:B------:R-:W-:-:S02]  /*1160*/  HADD2.F32 R65, -RZ, R65.H0_H0 ;  /* 0x20000041ff417230 */ /* 0x000fc40000004100 */
[----:B------:R-:W-:Y:S02]  /*1170*/  HADD2.F32 R61, -RZ, R61.H0_H0 ;  /* 0x2000003dff3d7230 */ /* 0x000fe40000004100 */
[----:B------:R-:W-:Y:S02]  /*1180*/  IMAD R40, R40, -0x2daee0ad, RZ ;  /* 0xd2511f5328287824 */ /* 0x000fe400078e02ff */
[----:B-123--:R-:W-:-:S07]  /*1190*/  IMAD R41, R41, -0x326172a9, RZ ;  /* 0xcd9e8d5729297824 */ /* 0x00efce00078e02ff */
.L_x_17307:
[----:B------:R-:W0:Y:S01]  /*11a0*/  @UP0 LDCU.64 UR4, c[0x0][0x3e0] ;  /* 0x00007c00ff0407ac */ /* 0x000e220008000a00 */
[----:B------:R-:W-:Y:S01]  /*11b0*/  PLOP3.LUT P0, PT, PT, PT, UP0, 0x80, 0x8 ;  /* 0x000000000008781c */ /* 0x000fe20003f0f008 */
[----:B------:R-:W-:Y:S01]  /*11c0*/  HFMA2 R30, -RZ, RZ, 0, 2.384185791015625e-07 ;  /* 0x00000004ff1e7431 */ /* 0x000fe200000001ff */
[----:B------:R-:W-:Y:S01]  /*11d0*/  PLOP3.LUT P1, PT, PT, PT, UP0, 0x80, 0x8 ;  /* 0x000000000008781c */ /* 0x000fe20003f2f008 */
[----:B------:R-:W-:Y:S02]  /*11e0*/  IMAD.MOV.U32 R28, RZ, RZ, 0x3f800000 ;  /* 0x3f800000ff1c7424 */ /* 0x000fe400078e00ff */
[----:B------:R-:W-:-:S08]  /*11f0*/  IMAD R29, R33, UR31, RZ ;  /* 0x0000001f211d7c24 */ /* 0x000fd0000f8e02ff */
[----:B0-----:R-:W-:-:S05]  /*1200*/  @P0 IMAD.WIDE R30, R33, R30, UR4 ;  /* 0x00000004211e0e25 */ /* 0x001fca000f8e021e */
[----:B------:R0:W5:Y:S01]  /*1210*/  @P1 LDG.E R28, desc[UR8][R30.64] ;  /* 0x000000081e1c1981 */ /* 0x000162000c1e1900 */
[----:B------:R-:W-:Y:S01]  /*1220*/  ISETP.GE.U32.AND P1, PT, R35, 0x20, PT ;  /* 0x000000202300780c */ /* 0x000fe20003f26070 */
[----:B------:R-:W-:Y:S01]  /*1230*/  BSSY.RECONVERGENT B1, `(.L_x_17123) ;  /* 0x00002ac000017945 */ /* 0x000fe20003800200 */
[----:B0-----:R-:W-:-:S04]  /*1240*/  SHF.R.S32.HI R30, RZ, 0x1f, R29 ;  /* 0x0000001fff1e7819 */ /* 0x001fc8000001141d */
[----:B------:R-:W-:-:S04]  /*1250*/  LEA.HI R30, R30, R29, RZ, 0x2 ;  /* 0x0000001d1e1e7211 */ /* 0x000fc800078f10ff */
[----:B------:R-:W-:-:S05]  /*1260*/  LEA.HI.SX32 R47, R30, R77, 0x1e ;  /* 0x0000004d1e2f7211 */ /* 0x000fca00078ff2ff */
[----:B------:R-:W-:Y:S01]  /*1270*/  IMAD.MOV.U32 R29, RZ, RZ, R47 ;  /* 0x000000ffff1d7224 */ /* 0x000fe200078e002f */
        /* <DEDUP_REMOVED lines=21> */
.L_x_20197:
[----:B------:R-:W-:Y:S05]  /*13d0*/  BRX R30 -0x13e0                                    (*"BRANCH_TARGETS .L_x_20198,.L_x_20199,.L_x_20200"*) ;  /* 0xffffffec1e087949 */ /* 0x000fea000383ffff */
.L_x_20200:
[----:B------:R-:W-:Y:S01]  /*13e0*/  VIADD R29, R38, 0x1 ;  /* 0x00000001261d7836 */ /* 0x000fe20000000000 */
[----:B------:R-:W-:Y:S01]  /*13f0*/  MOV R52, R40 ;  /* 0x0000002800347202 */ /* 0x000fe20000000f00 */
[----:B------:R-:W-:Y:S01]  /*1400*/  IMAD.MOV.U32 R30, RZ, RZ, R37 ;  /* 0x000000ffff1e7224 */ /* 0x000fe200078e0025 */
[----:B------:R-:W-:Y:S06]  /*1410*/  BRA `(.L_x_17127) ;  /* 0x0000000000f07947 */ /* 0x000fec0003800000 */
.L_x_20198:
[----:B------:R-:W-:Y:S01]  /*1420*/  IMAD.MOV.U32 R52, RZ, RZ, R40 ;  /* 0x000000ffff347224 */ /* 0x000fe200078e0028 */
[----:B------:R-:W-:Y:S01]  /*1430*/  MOV R29, 0x3 ;  /* 0x00000003001d7802 */ /* 0x000fe20000000f00 */
[----:B------:R-:W-:Y:S01]  /*1440*/  IMAD.MOV.U32 R30, RZ, RZ, R36 ;  /* 0x000000ffff1e7224 */ /* 0x000fe200078e0024 */
[----:B------:R-:W-:Y:S06]  /*1450*/  BRA `(.L_x_17127) ;  /* 0x0000000000e07947 */ /* 0x000fec0003800000 */
.L_x_20199:
        /* <DEDUP_REMOVED lines=13> */
.L_x_17129:
[----:B------:R-:W-:Y:S05]  /*1530*/  BSYNC.RECONVERGENT B3 ;  /* 0x0000000000037941 */ /* 0x000fea0003800200 */
.L_x_17128:
        /* <DEDUP_REMOVED lines=42> */
.L_x_17127:
[----:B------:R-:W-:Y:S05]  /*17e0*/  BSYNC.RECONVERGENT B2 ;  /* 0x0000000000027941 */ /* 0x000fea0003800200 */
.L_x_17126:
[----:B------:R-:W0:Y:S01]  /*17f0*/  LDC R48, c[0x0][0x408] ;  /* 0x00010200ff307b82 */ /* 0x000e220000000800 */
[----:B------:R-:W-:Y:S01]  /*1800*/  I2FP.F32.U32 R30, R30 ;  /* 0x0000001e001e7245 */ /* 0x000fe20000201000 */
[----:B------:R-:W-:Y:S02]  /*1810*/  HFMA2 R49, -RZ, RZ, 0.1171875, 0 ;  /* 0x2f800000ff317431 */ /* 0x000fe400000001ff */
[----:B-----5:R-:W-:Y:S01]  /*1820*/  FMUL.FTZ R8, R8, R28 ;  /* 0x0000001c08087220 */ /* 0x020fe20000410000 */
[----:B------:R-:W-:Y:S01]  /*1830*/  ISETP.NE.AND P2, PT, R29, 0x1, PT ;  /* 0x000000011d00780c */ /* 0x000fe20003f45270 */
[----:B------:R-:W-:Y:S01]  /*1840*/  BSSY.RECONVERGENT B2, `(.L_x_17130) ;  /* 0x000004d000027945 */ /* 0x000fe20003800200 */
[----:B------:R-:W-:Y:S02]  /*1850*/  IMAD.MOV.U32 R31, RZ, RZ, R41 ;  /* 0x000000ffff1f7224 */ /* 0x000fe400078e0029 */
[----:B------:R-:W-:Y:S01]  /*1860*/  FFMA.FTZ R30, R30, R49, 1.1641532182693481445e-10 ;  /* 0x2f0000001e1e7423 */ /* 0x000fe20000010031 */
[----:B------:R-:W1:Y:S01]  /*1870*/  LDC R51, c[0x0][0x404] ;  /* 0x00010100ff337b82 */ /* 0x000e620000000800 */
[----:B0-----:R-:W-:-:S03]  /*1880*/  FMUL.FTZ R8, R8, R48 ;  /* 0x0000003008087220 */ /* 0x001fc60000410000 */
[----:B-1----:R-:W-:Y:S01]  /*1890*/  FSETP.GTU.FTZ.AND P0, PT, R30, R51, PT ;  /* 0x000000331e00720b */ /* 0x002fe20003f1c000 */
        /* <DEDUP_REMOVED lines=14> */
.L_x_17132:
        /* <DEDUP_REMOVED lines=13> */
.L_x_17134:
[----:B------:R-:W-:Y:S05]  /*1a50*/  BSYNC.RECONVERGENT B3 ;  /* 0x0000000000037941 */ /* 0x000fea0003800200 */
.L_x_17133:
        /* <DEDUP_REMOVED lines=43> */
.L_x_17131:
[----:B------:R-:W-:Y:S05]  /*1d10*/  BSYNC.RECONVERGENT B2 ;  /* 0x0000000000027941 */ /* 0x000fea0003800200 */
.L_x_17130:
[----:B------:R-:W-:Y:S01]  /*1d20*/  I2FP.F32.U32 R29, R31 ;  /* 0x0000001f001d7245 */ /* 0x000fe20000201000 */
[----:B------:R-:W-:Y:S01]  /*1d30*/  FMUL.FTZ R9, R9, R28 ;  /* 0x0000001c09097220 */ /* 0x000fe20000410000 */
[----:B------:R-:W-:Y:S01]  /*1d40*/  ISETP.NE.AND P3, PT, R30, 0x1, PT ;  /* 0x000000011e00780c */ /* 0x000fe20003f65270 */
[----:B------:R-:W-:Y:S01]  /*1d50*/  BSSY.RECONVERGENT B2, `(.L_x_17135) ;  /* 0x000004c000027945 */ /* 0x000fe20003800200 */
[----:B------:R-:W-:Y:S02]  /*1d60*/  IMAD.MOV.U32 R31, RZ, RZ, R41 ;  /* 0x000000ffff1f7224 */ /* 0x000fe400078e0029 */
[----:B------:R-:W-:Y:S01]  /*1d70*/  FFMA.FTZ R29, R29, R49, 1.1641532182693481445e-10 ;  /* 0x2f0000001d1d7423 */ /* 0x000fe20000010031 */
[----:B------:R-:W-:-:S04]  /*1d80*/  FMUL.FTZ R9, R9, R48 ;  /* 0x0000003009097220 */ /* 0x000fc80000410000 */
[----:B------:R-:W-:Y:S01]  /*1d90*/  FSETP.GTU.FTZ.AND P2, PT, R29, R51, PT ;  /* 0x000000331d00720b */ /* 0x000fe20003f5c000 */
[----:B------:R-:W-:-:S03]  /*1da0*/  HADD2.F32 R29, -RZ, R46.H0_H0 ;  /* 0x2000002eff1d7230 */ /* 0x000fc60000004100 */
        /* <DEDUP_REMOVED lines=13> */
.L_x_17137:
        /* <DEDUP_REMOVED lines=13> */
.L_x_17139:
[----:B------:R-:W-:Y:S05]  /*1f50*/  BSYNC.RECONVERGENT B3 ;  /* 0x0000000000037941 */ /* 0x000fea0003800200 */
.L_x_17138:
        /* <DEDUP_REMOVED lines=43> */
.L_x_17136:
[----:B------:R-:W-:Y:S05]  /*2210*/  BSYNC.RECONVERGENT B2 ;  /* 0x0000000000027941 */ /* 0x000fea0003800200 */
.L_x_17135:
[----:B------:R-:W-:Y:S01]  /*2220*/  I2FP.F32.U32 R30, R31 ;  /* 0x0000001f001e7245 */ /* 0x000fe20000201000 */
[----:B------:R-:W-:Y:S01]  /*2230*/  FMUL.FTZ R10, R10, R28 ;  /* 0x0000001c0a0a7220 */ /* 0x000fe20000410000 */
[----:B------:R-:W-:Y:S01]  /*2240*/  ISETP.NE.AND P4, PT, R29, 0x1, PT ;  /* 0x000000011d00780c */ /* 0x000fe20003f85270 */
[----:B------:R-:W-:Y:S01]  /*2250*/  BSSY.RECONVERGENT B2, `(.L_x_17140) ;  /* 0x000004c000027945 */ /* 0x000fe20003800200 */
[----:B------:R-:W-:Y:S02]  /*2260*/  IMAD.MOV.U32 R38, RZ, RZ, 0x2 ;  /* 0x00000002ff267424 */ /* 0x000fe400078e00ff */
[----:B------:R-:W-:Y:S01]  /*2270*/  FFMA.FTZ R30, R30, R49, 1.1641532182693481445e-10 ;  /* 0x2f0000001e1e7423 */ /* 0x000fe20000010031 */
[----:B------:R-:W-:Y:S01]  /*2280*/  FMUL.FTZ R10, R10, R48 ;  /* 0x000000300a0a7220 */ /* 0x000fe20000410000 */
[----:B------:R-:W-:-:S03]  /*2290*/  MOV R31, R41 ;  /* 0x00000029001f7202 */ /* 0x000fc60000000f00 */
        /* <DEDUP_REMOVED lines=14> */
.L_x_17142:
        /* <DEDUP_REMOVED lines=13> */
.L_x_17144:
[----:B------:R-:W-:Y:S05]  /*2450*/  BSYNC.RECONVERGENT B3 ;  /* 0x0000000000037941 */ /* 0x000fea0003800200 */
.L_x_17143:
        /* <DEDUP_REMOVED lines=43> */
.L_x_17141:
[----:B------:R-:W-:Y:S05]  /*2710*/  BSYNC.RECONVERGENT B2 ;  /* 0x0000000000027941 */ /* 0x000fea0003800200 */
.L_x_17140:
[----:B------:R-:W-:Y:S01]  /*2720*/  I2FP.F32.U32 R29, R31 ;  /* 0x0000001f001d7245 */ /* 0x000fe20000201000 */
[----:B------:R-:W-:-:S04]  /*2730*/  FMUL.FTZ R11, R11, R28 ;  /* 0x0000001c0b0b7220 */ /* 0x000fc80000410000 */
[----:B------:R-:W-:Y:S01]  /*2740*/  FFMA.FTZ R29, R29, R49, 1.1641532182693481445e-10 ;  /* 0x2f0000001d1d7423 */ /* 0x000fe20000010031 */
[----:B------:R-:W-:-:S04]  /*2750*/  FMUL.FTZ R11, R11, R48 ;  /* 0x000000300b0b7220 */ /* 0x000fc80000410000 */
[----:B------:R-:W-:Y:S01]  /*2760*/  FSETP.GTU.FTZ.AND P5, PT, R29, R51, PT ;  /* 0x000000331d00720b */ /* 0x000fe20003fbc000 */
[----:B------:R-:W-:-:S03]  /*2770*/  HADD2.F32 R29, -RZ, R45.H1_H1 ;  /* 0x3000002dff1d7230 */ /* 0x000fc60000004100 */
[----:B------:R-:W-:Y:S02]  /*2780*/  FSEL R11, R11, RZ, !P5 ;  /* 0x000000ff0b0b7208 */ /* 0x000fe40006800000 */
[----:B------:R-:W-:-:S03]  /*2790*/  PLOP3.LUT P4, PT, P5, PT, PT, 0x8, 0x80 ;  /* 0x000000000080781c */ /* 0x000fc60002f8e170 */
[----:B------:R-:W-:Y:S01]  /*27a0*/  FFMA.FTZ R11, R11, R29, R7 ;  /* 0x0000001d0b0b7223 */ /* 0x000fe20000010007 */
[----:B------:R-:W-:Y:S09]  /*27b0*/  BRA `(.L_x_17145) ;  /* 0x0000001400147947 */ /* 0x000ff20003800000 */
.L_x_17125:
        /* <DEDUP_REMOVED lines=16> */
.L_x_17148:
        /* <DEDUP_REMOVED lines=13> */
.L_x_17150:
[----:B------:R-:W-:Y:S05]  /*2990*/  BSYNC.RECONVERGENT B3 ;  /* 0x0000000000037941 */ /* 0x000fea0003800200 */
.L_x_17149:
        /* <DEDUP_REMOVED lines=42> */
.L_x_17147:
[----:B------:R-:W-:Y:S05]  /*2c40*/  BSYNC.RECONVERGENT B2 ;  /* 0x0000000000027941 */ /* 0x000fea0003800200 */
.L_x_17146:
[----:B------:R-:W0:Y:S01]  /*2c50*/  LDC R48, c[0x0][0x408] ;  /* 0x00010200ff307b82 */ /* 0x000e220000000800 */
[----:B------:R-:W-:Y:S01]  /*2c60*/  I2FP.F32.U32 R30, R30 ;  /* 0x0000001e001e7245 */ /* 0x000fe20000201000 */
[----:B------:R-:W-:Y:S02]  /*2c70*/  HFMA2 R49, -RZ, RZ, 0.1171875, 0 ;  /* 0x2f800000ff317431 */ /* 0x000fe400000001ff */
[----:B-----5:R-:W-:Y:S01]  /*2c80*/  FMUL.FTZ R8, R8, R28 ;  /* 0x0000001c08087220 */ /* 0x020fe20000410000 */
[----:B------:R-:W-:Y:S01]  /*2c90*/  ISETP.NE.AND P2, PT, R29, 0x1, PT ;  /* 0x000000011d00780c */ /* 0x000fe20003f45270 */
[----:B------:R-:W-:Y:S01]  /*2ca0*/  BSSY.RECONVERGENT B2, `(.L_x_17151) ;  /* 0x000004d000027945 */ /* 0x000fe20003800200 */
[----:B------:R-:W-:Y:S01]  /*2cb0*/  MOV R31, R41 ;  /* 0x00000029001f7202 */ /* 0x000fe20000000f00 */
[----:B------:R-:W-:Y:S01]  /*2cc0*/  FFMA.FTZ R30, R30, R49, 1.1641532182693481445e-10 ;  /* 0x2f0000001e1e7423 */ /* 0x000fe20000010031 */
[----:B------:R-:W1:Y:S01]  /*2cd0*/  LDC R51, c[0x0][0x404] ;  /* 0x00010100ff337b82 */ /* 0x000e620000000800 */
[----:B0-----:R-:W-:-:S03]  /*2ce0*/  FMUL.FTZ R8, R8, R48 ;  /* 0x0000003008087220 */ /* 0x001fc60000410000 */
[----:B-1----:R-:W-:Y:S01]  /*2cf0*/  FSETP.GTU.FTZ.AND P0, PT, R30, R51, PT ;  /* 0x000000331e00720b */ /* 0x002fe20003f1c000 */
[----:B------:R-:W-:-:S03]  /*2d00*/  HADD2.F32 R30, -RZ, R55.H1_H1 ;  /* 0x30000037ff1e7230 */ /* 0x000fc60000004100 */
[----:B------:R-:W-:Y:S02]  /*2d10*/  FSEL R8, R8, RZ, !P0 ;  /* 0x000000ff08087208 */ /* 0x000fe40004000000 */
[----:B------:R-:W-:-:S03]  /*2d20*/  PLOP3.LUT P0, PT, P0, PT, PT, 0x8, 0x80 ;  /* 0x000000000080781c */ /* 0x000fc6000070e170 */
        /* <DEDUP_REMOVED lines=11> */
.L_x_17153:
        /* <DEDUP_REMOVED lines=13> */
.L_x_17155:
[----:B------:R-:W-:Y:S05]  /*2eb0*/  BSYNC.RECONVERGENT B3 ;  /* 0x0000000000037941 */ /* 0x000fea0003800200 */
.L_x_17154:
        /* <DEDUP_REMOVED lines=43> */
.L_x_17152:
[----:B------:R-:W-:Y:S05]  /*3170*/  BSYNC.RECONVERGENT B2 ;  /* 0x0000000000027941 */ /* 0x000fea0003800200 */
.L_x_17151:
        /* <DEDUP_REMOVED lines=22> */
.L_x_17158:
        /* <DEDUP_REMOVED lines=13> */
.L_x_17160:
[----:B------:R-:W-:Y:S05]  /*33b0*/  BSYNC.RECONVERGENT B3 ;  /* 0x0000000000037941 */ /* 0x000fea0003800200 */
.L_x_17159:
        /* <DEDUP_REMOVED lines=43> */
.L_x_17157:
[----:B------:R-:W-:Y:S05]  /*3670*/  BSYNC.RECONVERGENT B2 ;  /* 0x0000000000027941 */ /* 0x000fea0003800200 */
.L_x_17156:
        /* <DEDUP_REMOVED lines=22> */
.L_x_17163:
        /* <DEDUP_REMOVED lines=13> */
.L_x_17165:
[----:B------:R-:W-:Y:S05]  /*38b0*/  BSYNC.RECONVERGENT B3 ;  /* 0x0000000000037941 */ /* 0x000fea0003800200 */
.L_x_17164:
        /* <DEDUP_REMOVED lines=43> */
.L_x_17162:
[----:B------:R-:W-:Y:S05]  /*3b70*/  BSYNC.RECONVERGENT B2 ;  /* 0x0000000000027941 */ /* 0x000fea0003800200 */
.L_x_17161:
        /* <DEDUP_REMOVED lines=8> */
[----:B------:R-:W-:-:S10]  /*3c00*/  FMUL.FTZ R11, R11, R29 ;  /* 0x0000001d0b0b7220 */ /* 0x000fd40000410000 */
.L_x_17145:
[----:B------:R-:W0:Y:S01]  /*3c10*/  LDC.64 R48, c[0x0][0x3a8] ;  /* 0x0000ea00ff307b82 */ /* 0x000e220000000a00 */
[----:B------:R-:W-:Y:S01]  /*3c20*/  SEL R29, RZ, 0x1000000, !P4 ;  /* 0x01000000ff1d7807 */ /* 0x000fe20006000000 */
[----:B------:R-:W-:Y:S01]  /*3c30*/  IMAD.MOV.U32 R40, RZ, RZ, R52 ;  /* 0x000000ffff287224 */ /* 0x000fe200078e0034 */
[----:B------:R-:W-:Y:S02]  /*3c40*/  SEL R30, RZ, 0x10000, !P3 ;  /* 0x00010000ff1e7807 */ /* 0x000fe40005800000 */
[----:B------:R-:W-:-:S03]  /*3c50*/  SEL R31, RZ, 0x100, !P2 ;  /* 0x00000100ff1f7807 */ /* 0x000fc60005000000 */
[----:B------:R-:W1:Y:S01]  /*3c60*/  LDC.64 R70, c[0x0][0x3b0] ;  /* 0x0000ec00ff467b82 */ /* 0x000e620000000a00 */
[----:B------:R-:W-:Y:S02]  /*3c70*/  IADD3 R29, PT, PT, R31, R29, R30 ;  /* 0x0000001d1f1d7210 */ /* 0x000fe40007ffe01e */
[----:B------:R-:W-:-:S04]  /*3c80*/  SEL R30, RZ, 0x1, !P0 ;  /* 0x00000001ff1e7807 */ /* 0x000fc80004000000 */
[----:B------:R-:W-:Y:S01]  /*3c90*/  IADD3 R29, PT, PT, R29, R30, RZ ;  /* 0x0000001e1d1d7210 */ /* 0x000fe20007ffe0ff */
[----:B0-----:R-:W-:-:S05]  /*3ca0*/  IMAD.WIDE.U32 R30, R47, 0x10, R48 ;  /* 0x000000102f1e7825 */ /* 0x001fca00078e0030 */
[----:B------:R-:W-:Y:S01]  /*3cb0*/  STG.E.128 desc[UR8][R30.64], R8 ;  /* 0x000000081e007986 */ /* 0x000fe2000c101d08 */
[----:B-1----:R-:W-:-:S05]  /*3cc0*/  IMAD.WIDE.U32 R48, R47, 0x4, R70 ;  /* 0x000000042f307825 */ /* 0x002fca00078e0046 */
[----:B------:R0:W-:Y:S02]  /*3cd0*/  STG.E desc[UR8][R48.64], R29 ;  /* 0x0000001d30007986 */ /* 0x0001e4000c101908 */
[----:B0-----:R-:W-:-:S07]  /*3ce0*/  IADD3 R29, PT, PT, R47, 0x20, RZ ;  /* 0x000000202f1d7810 */ /* 0x001fce0007ffe0ff */
.L_x_17124:
[----:B------:R-:W-:Y:S05]  /*3cf0*/  BSYNC.RECONVERGENT B1 ;  /* 0x0000000000017941 */ /* 0x000fea0003800200 */
.L_x_17123:
[----:B------:R-:W-:Y:S01]  /*3d00*/  ISETP.GE.U32.AND P0, PT, R35, 0x40, PT ;  /* 0x000000402300780c */ /* 0x000fe20003f06070 */
[----:B------:R-:W-:Y:S03]  /*3d10*/  BSSY.RECONVERGENT B1, `(.L_x_17166) ;  /* 0x00002a5000017945 */ /* 0x000fe60003800200 */
[----:B------:R-:W-:-:S09]  /*3d20*/  P2R R30, PR, RZ, 0x1 ;  /* 0x00000001ff1e7803 */ /* 0x000fd20000000000 */
[----:B------:R-:W-:Y:S05]  /*3d30*/  @!P0 BRA `(.L_x_17167) ;  /* 0x0000002800888947 */ /* 0x000fea0003800000 */
[----:B------:R-:W-:Y:S01]  /*3d40*/  ISETP.NE.U32.AND P0, PT, RZ, UR10, PT ;  /* 0x0000000aff007c0c */ /* 0x000fe2000bf05070 */
[----:B------:R-:W0:Y:S03]  /*3d50*/  LDC.64 R12, c[0x0][0x390] ;  /* 0x0000e400ff0c7b82 */ /* 0x000e260000000a00 */
        /* <DEDUP_REMOVED lines=23> */
.L_x_17171:
        /* <DEDUP_REMOVED lines=13> */
.L_x_17173:
[----:B------:R-:W-:Y:S05]  /*3fa0*/  BSYNC.RECONVERGENT B3 ;  /* 0x0000000000037941 */ /* 0x000fea0003800200 */
.L_x_17172:
        /* <DEDUP_REMOVED lines=42> */
.L_x_17170:
[----:B------:R-:W-:Y:S05]  /*4250*/  BSYNC.RECONVERGENT B2 ;  /* 0x0000000000027941 */ /* 0x000fea0003800200 */
.L_x_17169:
[----:B------:R-:W0:Y:S01]  /*4260*/  LDC R51, c[0x0][0x408] ;  /* 0x00010200ff337b82 */ /* 0x000e220000000800 */
[----:B------:R-:W-:Y:S01]  /*4270*/  I2FP.F32.U32 R31, R31 ;  /* 0x0000001f001f7245 */ /* 0x000fe20000201000 */
[----:B------:R-:W-:Y:S02]  /*4280*/  HFMA2 R49, -RZ, RZ, 0.1171875, 0 ;  /* 0x2f800000ff317431 */ /* 0x000fe400000001ff */
[----:B-----5:R-:W-:Y:S01]  /*4290*/  FMUL.FTZ R12, R12, R28 ;  /* 0x0000001c0c0c7220 */ /* 0x020fe20000410000 */
[----:B------:R-:W-:Y:S01]  /*42a0*/  ISETP.NE.AND P2, PT, R30, 0x1, PT ;  /* 0x000000011e00780c */ /* 0x000fe20003f45270 */
[----:B------:R-:W-:Y:S01]  /*42b0*/  BSSY.RECONVERGENT B2, `(.L_x_17174) ;  /* 0x000004d000027945 */ /* 0x000fe20003800200 */
[----:B------:R-:W-:Y:S02]  /*42c0*/  IMAD.MOV.U32 R38, RZ, RZ, 0x2 ;  /* 0x00000002ff267424 */ /* 0x000fe400078e00ff */
        /* <DEDUP_REMOVED lines=18> */
.L_x_17176:
        /* <DEDUP_REMOVED lines=13> */
.L_x_17178:
[----:B------:R-:W-:Y:S05]  /*44c0*/  BSYNC.RECONVERGENT B3 ;  /* 0x0000000000037941 */ /* 0x000fea0003800200 */
.L_x_17177:
        /* <DEDUP_REMOVED lines=39> */
[----:B------:R-:W-:Y:S01]  /*4740*/  IMAD.MOV.U32 R38, RZ, RZ, RZ ;  /* 0x000000ffff267224 */ /* 0x000fe200078e00ff */
[----:B------:R-:W-:Y:S01]  /*4750*/  LOP3.LUT R36, R36, UR30, R31, 0x96, !PT ;  /* 0x0000001e24247c12 */ /* 0x000fe2000f8e961f */
[----:B------:R-:W-:Y:S01]  /*4760*/  IMAD.MOV.U32 R31, RZ, RZ, R48 ;  /* 0x000000ffff1f7224 */ /* 0x000fe200078e0030 */
[----:B------:R-:W-:-:S07]  /*4770*/  MOV R48, R30 ;  /* 0x0000001e00307202 */ /* 0x000fce0000000f00 */
.L_x_17175:
[----:B------:R-:W-:Y:S05]  /*4780*/  BSYNC.RECONVERGENT B2 ;  /* 0x0000000000027941 */ /* 0x000fea0003800200 */
.L_x_17174:
        /* <DEDUP_REMOVED lines=22> */
.L_x_17181:
        /* <DEDUP_REMOVED lines=13> */
.L_x_17183:
[----:B------:R-:W-:Y:S05]  /*49c0*/  BSYNC.RECONVERGENT B3 ;  /* 0x0000000000037941 */ /* 0x000fea0003800200 */
.L_x_17182:
        /* <DEDUP_REMOVED lines=43> */
.L_x_17180:
[----:B------:R-:W-:Y:S05]  /*4c80*/  BSYNC.RECONVERGENT B2 ;  /* 0x0000000000027941 */ /* 0x000fea0003800200 */
.L_x_17179:
[----:B------:R-:W-:Y:S01]  /*4c90*/  I2FP.F32.U32 R31, R31 ;  /* 0x0000001f001f7245 */ /* 0x000fe20000201000 */
[----:B------:R-:W-:Y:S01]  /*4ca0*/  FMUL.FTZ R14, R14, R28 ;  /* 0x0000001c0e0e7220 */ /* 0x000fe20000410000 */
[----:B------:R-:W-:Y:S01]  /*4cb0*/  ISETP.NE.AND P4, PT, R30, 0x1, PT ;  /* 0x000000011e00780c */ /* 0x000fe20003f85270 */
[----:B------:R-:W-:Y:S01]  /*4cc0*/  BSSY.RECONVERGENT B2, `(.L_x_17184) ;  /* 0x000004c000027945 */ /* 0x000fe20003800200 */
[----:B------:R-:W-:Y:S02]  /*4cd0*/  IMAD.MOV.U32 R38, RZ, RZ, 0x2 ;  /* 0x00000002ff267424 */ /* 0x000fe400078e00ff */
[----:B------:R-:W-:Y:S01]  /*4ce0*/  FFMA.FTZ R31, R31, R49, 1.1641532182693481445e-10 ;  /* 0x2f0000001f1f7423 */ /* 0x000fe20000010031 */
[----:B------:R-:W-:-:S04]  /*4cf0*/  FMUL.FTZ R14, R14, R51 ;  /* 0x000000330e0e7220 */ /* 0x000fc80000410000 */
        /* <DEDUP_REMOVED lines=15> */
.L_x_17186:
        /* <DEDUP_REMOVED lines=13> */
.L_x_17188:
[----:B------:R-:W-:Y:S05]  /*4ec0*/  BSYNC.RECONVERGENT B3 ;  /* 0x0000000000037941 */ /* 0x000fea0003800200 */
.L_x_17187:
        /* <DEDUP_REMOVED lines=43> */
.L_x_17185:
[----:B------:R-:W-:Y:S05]  /*5180*/  BSYNC.RECONVERGENT B2 ;  /* 0x0000000000027941 */ /* 0x000fea0003800200 */
.L_x_17184:
        /* <DEDUP_REMOVED lines=10> */
.L_x_17168:
        /* <DEDUP_REMOVED lines=16> */
.L_x_17192:
        /* <DEDUP_REMOVED lines=13> */
.L_x_17194:
[----:B------:R-:W-:Y:S05]  /*5400*/  BSYNC.RECONVERGENT B3 ;  /* 0x0000000000037941 */ /* 0x000fea0003800200 */
.L_x_17193:
        /* <DEDUP_REMOVED lines=42> */
.L_x_17191:
[----:B------:R-:W-:Y:S05]  /*56b0*/  BSYNC.RECONVERGENT B2 ;  /* 0x0000000000027941 */ /* 0x000fea0003800200 */
.L_x_17190:
[----:B------:R-:W0:Y:S01]  /*56c0*/  LDC R51, c[0x0][0x408] ;  /* 0x00010200ff337b82 */ /* 0x000e220000000800 */
[----:B------:R-:W-:Y:S01]  /*56d0*/  I2FP.F32.U32 R31, R31 ;  /* 0x0000001f001f7245 */ /* 0x000fe20000201000 */
[----:B------:R-:W-:Y:S02]  /*56e0*/  IMAD.MOV.U32 R49, RZ, RZ, 0x2f800000 ;  /* 0x2f800000ff317424 */ /* 0x000fe400078e00ff */
[----:B-----5:R-:W-:Y:S01]  /*56f0*/  FMUL.FTZ R12, R12, R28 ;  /* 0x0000001c0c0c7220 */ /* 0x020fe20000410000 */
[----:B------:R-:W-:Y:S01]  /*5700*/  ISETP.NE.AND P2, PT, R30, 0x1, PT ;  /* 0x000000011e00780c */ /* 0x000fe20003f45270 */
[----:B------:R-:W-:Y:S01]  /*5710*/  BSSY.RECONVERGENT B2, `(.L_x_17195) ;  /* 0x000004d000027945 */ /* 0x000fe20003800200 */
[----:B------:R-:W-:Y:S01]  /*5720*/  FFMA.FTZ R31, R31, R49, 1.1641532182693481445e-10 ;  /* 0x2f0000001f1f7423 */ /* 0x000fe20000010031 */
[----:B------:R-:W-:Y:S01]  /*5730*/  HFMA2 R38, -RZ, RZ, 0, 1.1920928955078125e-07 ;  /* 0x00000002ff267431 */ /* 0x000fe200000001ff */
[----:B------:R-:W1:Y:S01]  /*5740*/  LDC R52, c[0x0][0x404] ;  /* 0x00010100ff347b82 */ /* 0x000e620000000800 */
[----:B0-----:R-:W-:-:S02]  /*5750*/  FMUL.FTZ R12, R12, R51 ;  /* 0x000000330c0c7220 */ /* 0x001fc40000410000 */
[----:B-1----:R-:W-:Y:S01]  /*5760*/  FSETP.GTU.FTZ.AND P0, PT, R31, R52, PT ;  /* 0x000000341f00720b */ /* 0x002fe20003f1c000 */
[----:B------:R-:W-:-:S03]  /*5770*/  HADD2.F32 R31, -RZ, R54.H1_H1 ;  /* 0x30000036ff1f7230 */ /* 0x000fc60000004100 */
        /* <DEDUP_REMOVED lines=13> */
.L_x_17197:
        /* <DEDUP_REMOVED lines=13> */
.L_x_17199:
[----:B------:R-:W-:Y:S05]  /*5920*/  BSYNC.RECONVERGENT B3 ;  /* 0x0000000000037941 */ /* 0x000fea0003800200 */
.L_x_17198:
        /* <DEDUP_REMOVED lines=43> */
.L_x_17196:
[----:B------:R-:W-:Y:S05]  /*5be0*/  BSYNC.RECONVERGENT B2 ;  /* 0x0000000000027941 */ /* 0x000fea0003800200 */
.L_x_17195:
        /* <DEDUP_REMOVED lines=8> */
[----:B------:R-:W-:-:S03]  /*5c70*/  HADD2.F32 R30, -RZ, R45.H0_H0 ;  /* 0x2000002dff1e7230 */ /* 0x000fc60000004100 */
        /* <DEDUP_REMOVED lines=13> */
.L_x_17202:
        /* <DEDUP_REMOVED lines=13> */
.L_x_17204:
[----:B------:R-:W-:Y:S05]  /*5e20*/  BSYNC.RECONVERGENT B3 ;  /* 0x0000000000037941 */ /* 0x000fea0003800200 */
.L_x_17203:
        /* <DEDUP_REMOVED lines=43> */
.L_x_17201:
[----:B------:R-:W-:Y:S05]  /*60e0*/  BSYNC.RECONVERGENT B2 ;  /* 0x0000000000027941 */ /* 0x000fea0003800200 */
.L_x_17200:
[----:B------:R-:W-:Y:S01]  /*60f0*/  I2FP.F32.U32 R31, R31 ;  /* 0x0000001f001f7245 */ /* 0x000fe20000201000 */
[----:B------:R-:W-:Y:S01]  /*6100*/  FMUL.FTZ R14, R14, R28 ;  /* 0x0000001c0e0e7220 */ /* 0x000fe20000410000 */
[----:B------:R-:W-:Y:S01]  /*6110*/  ISETP.NE.AND P4, PT, R30, 0x1, PT ;  /* 0x000000011e00780c */ /* 0x000fe20003f85270 */
[----:B------:R-:W-:Y:S01]  /*6120*/  BSSY.RECONVERGENT B2, `(.L_x_17205) ;  /* 0x000004c000027945 */ /* 0x000fe20003800200 */
[----:B------:R-:W-:Y:S02]  /*6130*/  HFMA2 R38, -RZ, RZ, 0, 1.1920928955078125e-07 ;  /* 0x00000002ff267431 */ /* 0x000fe400000001ff */
[----:B------:R-:W-:Y:S01]  /*6140*/  FFMA.FTZ R31, R31, R49, 1.1641532182693481445e-10 ;  /* 0x2f0000001f1f7423 */ /* 0x000fe20000010031 */
[----:B------:R-:W-:-:S04]  /*6150*/  FMUL.FTZ R14, R14, R51 ;  /* 0x000000330e0e7220 */ /* 0x000fc80000410000 */
        /* <DEDUP_REMOVED lines=15> */
.L_x_17207:
        /* <DEDUP_REMOVED lines=13> */
.L_x_17209:
[----:B------:R-:W-:Y:S05]  /*6320*/  BSYNC.RECONVERGENT B3 ;  /* 0x0000000000037941 */ /* 0x000fea0003800200 */
.L_x_17208:
        /* <DEDUP_REMOVED lines=43> */
.L_x_17206:
[----:B------:R-:W-:Y:S05]  /*65e0*/  BSYNC.RECONVERGENT B2 ;  /* 0x0000000000027941 */ /* 0x000fea0003800200 */
.L_x_17205:
        /* <DEDUP_REMOVED lines=9> */
.L_x_17189:
[----:B------:R-:W0:Y:S01]  /*6680*/  LDC.64 R30, c[0x0][0x3a8] ;  /* 0x0000ea00ff1e7b82 */ /* 0x000e220000000a00 */
[----:B------:R-:W-:-:S07]  /*6690*/  SEL R40, RZ, 0x100, !P0 ;  /* 0x00000100ff287807 */ /* 0x000fce0004000000 */
[----:B------:R-:W1:Y:S01]  /*66a0*/  LDC.64 R52, c[0x0][0x3b0] ;  /* 0x0000ec00ff347b82 */ /* 0x000e620000000a00 */
[----:B0-----:R-:W-:-:S05]  /*66b0*/  IMAD.WIDE.U32 R30, R29, 0x10, R30 ;  /* 0x000000101d1e7825 */ /* 0x001fca00078e001e */
[----:B------:R0:W-:Y:S02]  /*66c0*/  STG.E.128 desc[UR8][R30.64], R12 ;  /* 0x0000000c1e007986 */ /* 0x0001e4000c101d08 */
[----:B0-----:R-:W-:Y:S02]  /*66d0*/  SEL R30, RZ, 0x1000000, !P4 ;  /* 0x01000000ff1e7807 */ /* 0x001fe40006000000 */
[----:B------:R-:W-:-:S04]  /*66e0*/  SEL R31, RZ, 0x10000, !P2 ;  /* 0x00010000ff1f7807 */ /* 0x000fc80005000000 */
[----:B------:R-:W-:Y:S02]  /*66f0*/  IADD3 R40, PT, PT, R40, R30, R31 ;  /* 0x0000001e28287210 */ /* 0x000fe40007ffe01f */
[----:B------:R-:W-:-:S05]  /*6700*/  SEL R30, RZ, 0x1, !P3 ;  /* 0x00000001ff1e7807 */ /* 0x000fca0005800000 */
[----:B------:R-:W-:Y:S02]  /*6710*/  IMAD.IADD R40, R40, 0x1, R30 ;  /* 0x0000000128287824 */ /* 0x000fe400078e021e */
[----:B-1----:R-:W-:-:S04]  /*6720*/  IMAD.WIDE.U32 R30, R29, 0x4, R52 ;  /* 0x000000041d1e7825 */ /* 0x002fc800078e0034 */
[----:B------:R-:W-:Y:S01]  /*6730*/  VIADD R29, R29, 0x20 ;  /* 0x000000201d1d7836 */ /* 0x000fe20000000000 */
[----:B------:R0:W-:Y:S02]  /*6740*/  STG.E desc[UR8][R30.64], R40 ;  /* 0x000000281e007986 */ /* 0x0001e4000c101908 */
[----:B0-----:R-:W-:-:S07]  /*6750*/  MOV R40, R48 ;  /* 0x0000003000287202 */ /* 0x001fce0000000f00 */
.L_x_17167:
[----:B------:R-:W-:Y:S05]  /*6760*/  BSYNC.RECONVERGENT B1 ;  /* 0x0000000000017941 */ /* 0x000fea0003800200 */
.L_x_17166:
        /* <DEDUP_REMOVED lines=29> */
.L_x_17215:
        /* <DEDUP_REMOVED lines=13> */
.L_x_17217:
[----:B------:R-:W-:Y:S05]  /*6a10*/  BSYNC.RECONVERGENT B3 ;  /* 0x0000000000037941 */ /* 0x000fea0003800200 */
.L_x_17216:
        /* <DEDUP_REMOVED lines=42> */
.L_x_17214:
[----:B------:R-:W-:Y:S05]  /*6cc0*/  BSYNC.RECONVERGENT B2 ;  /* 0x0000000000027941 */ /* 0x000fea0003800200 */
.L_x_17213:
        /* <DEDUP_REMOVED lines=25> */
.L_x_17220:
        /* <DEDUP_REMOVED lines=13> */
.L_x_17222:
[----:B------:R-:W-:Y:S05]  /*6f30*/  BSYNC.RECONVERGENT B3 ;  /* 0x0000000000037941 */ /* 0x000fea0003800200 */
.L_x_17221:
        /* <DEDUP_REMOVED lines=43> */
.L_x_17219:
[----:B------:R-:W-:Y:S05]  /*71f0*/  BSYNC.RECONVERGENT B2 ;  /* 0x0000000000027941 */ /* 0x000fea0003800200 */
.L_x_17218:
        /* <DEDUP_REMOVED lines=22> */
.L_x_17225:
        /* <DEDUP_REMOVED lines=13> */
.L_x_17227:
[----:B------:R-:W-:Y:S05]  /*7430*/  BSYNC.RECONVERGENT B3 ;  /* 0x0000000000037941 */ /* 0x000fea0003800200 */
.L_x_17226:
        /* <DEDUP_REMOVED lines=43> */
.L_x_17224:
[----:B------:R-:W-:Y:S05]  /*76f0*/  BSYNC.RECONVERGENT B2 ;  /* 0x0000000000027941 */ /* 0x000fea0003800200 */
.L_x_17223:
        /* <DEDUP_REMOVED lines=22> */
.L_x_17230:
        /* <DEDUP_REMOVED lines=13> */
.L_x_17232:
[----:B------:R-:W-:Y:S05]  /*7930*/  BSYNC.RECONVERGENT B3 ;  /* 0x0000000000037941 */ /* 0x000fea0003800200 */
.L_x_17231:
        /* <DEDUP_REMOVED lines=43> */
.L_x_17229:
[----:B------:R-:W-:Y:S05]  /*7bf0*/  BSYNC.RECONVERGENT B2 ;  /* 0x0000000000027941 */ /* 0x000fea0003800200 */
.L_x_17228:
[----:B------:R-:W-:Y:S01]  /*7c00*/  I2FP.F32.U32 R30, R31 ;  /* 0x0000001f001e7245 */ /* 0x000fe20000201000 */
[----:B------:R-:W-:-:S04]  /*7c10*/  FMUL.FTZ R19, R19, R28 ;  /* 0x0000001c13137220 */ /* 0x000fc80000410000 */
[----:B------:R-:W-:Y:S01]  /*7c20*/  FFMA.FTZ R30, R30, R49, 1.1641532182693481445e-10 ;  /* 0x2f0000001e1e7423 */ /* 0x000fe20000010031 */
[----:B------:R-:W-:-:S04]  /*7c30*/  FMUL.FTZ R19, R19, R51 ;  /* 0x0000003313137220 */ /* 0x000fc80000410000 */
[----:B------:R-:W-:Y:S01]  /*7c40*/  FSETP.GTU.FTZ.AND P4, PT, R30, R52, PT ;  /* 0x000000341e00720b */ /* 0x000fe20003f9c000 */
[----:B------:R-:W-:-:S03]  /*7c50*/  HADD2.F32 R30, -RZ, R43.H0_H0 ;  /* 0x2000002bff1e7230 */ /* 0x000fc60000004100 */
[----:B------:R-:W-:Y:S02]  /*7c60*/  FSEL R19, R19, RZ, !P4 ;  /* 0x000000ff13137208 */ /* 0x000fe40006000000 */
[----:B------:R-:W-:-:S03]  /*7c70*/  PLOP3.LUT P4, PT, P4, PT, PT, 0x8, 0x80 ;  /* 0x000000000080781c */ /* 0x000fc6000278e170 */
[----:B------:R-:W-:Y:S01]  /*7c80*/  FFMA.FTZ R19, R19, R30, R7 ;  /* 0x0000001e13137223 */ /* 0x000fe20000010007 */
[----:B------:R-:W-:Y:S09]  /*7c90*/  BRA `(.L_x_17233) ;  /* 0x0000001400147947 */ /* 0x000ff20003800000 */
.L_x_17212:
        /* <DEDUP_REMOVED lines=16> */
.L_x_17236:
        /* <DEDUP_REMOVED lines=13> */
.L_x_17238:
[----:B------:R-:W-:Y:S05]  /*7e70*/  BSYNC.RECONVERGENT B3 ;  /* 0x0000000000037941 */ /* 0x000fea0003800200 */
.L_x_17237:
        /* <DEDUP_REMOVED lines=42> */
.L_x_17235:
[----:B------:R-:W-:Y:S05]  /*8120*/  BSYNC.RECONVERGENT B2 ;  /* 0x0000000000027941 */ /* 0x000fea0003800200 */
.L_x_17234:
        /* <DEDUP_REMOVED lines=25> */
.L_x_17241:
        /* <DEDUP_REMOVED lines=13> */
.L_x_17243:
[----:B------:R-:W-:Y:S05]  /*8390*/  BSYNC.RECONVERGENT B3 ;  /* 0x0000000000037941 */ /* 0x000fea0003800200 */
.L_x_17242:
        /* <DEDUP_REMOVED lines=43> */
.L_x_17240:
[----:B------:R-:W-:Y:S05]  /*8650*/  BSYNC.RECONVERGENT B2 ;  /* 0x0000000000027941 */ /* 0x000fea0003800200 */
.L_x_17239:
        /* <DEDUP_REMOVED lines=8> */
[----:B------:R-:W-:-:S03]  /*86e0*/  HADD2.F32 R30, -RZ, R43.H1_H1 ;  /* 0x3000002bff1e7230 */ /* 0x000fc60000004100 */
        /* <DEDUP_REMOVED lines=13> */
.L_x_17246:
        /* <DEDUP_REMOVED lines=13> */
.L_x_17248:
[----:B------:R-:W-:Y:S05]  /*8890*/  BSYNC.RECONVERGENT B3 ;  /* 0x0000000000037941 */ /* 0x000fea0003800200 */
.L_x_17247:
        /* <DEDUP_REMOVED lines=43> */
.L_x_17245:
[----:B------:R-:W-:Y:S05]  /*8b50*/  BSYNC.RECONVERGENT B2 ;  /* 0x0000000000027941 */ /* 0x000fea0003800200 */
.L_x_17244:
        /* <DEDUP_REMOVED lines=22> */
.L_x_17251:
        /* <DEDUP_REMOVED lines=13> */
.L_x_17253:
[----:B------:R-:W-:Y:S05]  /*8d90*/  BSYNC.RECONVERGENT B3 ;  /* 0x0000000000037941 */ /* 0x000fea0003800200 */
.L_x_17252:
        /* <DEDUP_REMOVED lines=43> */
.L_x_17250:
[----:B------:R-:W-:Y:S05]  /*9050*/  BSYNC.RECONVERGENT B2 ;  /* 0x0000000000027941 */ /* 0x000fea0003800200 */
.L_x_17249:
        /* <DEDUP_REMOVED lines=8> */
[----:B------:R-:W-:-:S10]  /*90e0*/  FMUL.FTZ R19, R30, R19 ;  /* 0x000000131e137220 */ /* 0x000fd40000410000 */
.L_x_17233:
        /* <DEDUP_REMOVED lines=8> */
[----:B------:R-:W-:-:S04]  /*9170*/  SEL R30, RZ, 0x1, !P0 ;  /* 0x00000001ff1e7807 */ /* 0x000fc80004000000 */
[----:B------:R-:W-:Y:S01]  /*9180*/  IADD3 R40, PT, PT, R40, R30, RZ ;  /* 0x0000001e28287210 */ /* 0x000fe20007ffe0ff */
[C---:B-1----:R-:W-:Y:S01]  /*9190*/  IMAD.WIDE.U32 R30, R29.reuse, 0x4, R52 ;  /* 0x000000041d1e7825 */ /* 0x042fe200078e0034 */
[----:B------:R-:W-:-:S04]  /*91a0*/  IADD3 R29, PT, PT, R29, 0x20, RZ ;  /* 0x000000201d1d7810 */ /* 0x000fc80007ffe0ff */
[----:B------:R0:W-:Y:S02]  /*91b0*/  STG.E desc[UR8][R30.64], R40 ;  /* 0x000000281e007986 */ /* 0x0001e4000c101908 */
[----:B0-----:R-:W-:-:S07]  /*91c0*/  IMAD.MOV.U32 R40, RZ, RZ, R48 ;  /* 0x000000ffff287224 */ /* 0x001fce00078e0030 */
.L_x_17211:
[----:B------:R-:W-:Y:S05]  /*91d0*/  BSYNC.RECONVERGENT B1 ;  /* 0x0000000000017941 */ /* 0x000fea0003800200 */
.L_x_17210:
[----:B------:R-:W-:Y:S01]  /*91e0*/  ISETP.GE.U32.AND P0, PT, R35, 0x80, PT ;  /* 0x000000802300780c */ /* 0x000fe20003f06070 */
[----:B------:R-:W-:-:S12]  /*91f0*/  BSSY.RECONVERGENT B1, `(.L_x_17254) ;  /* 0x00002a3000017945 */ /* 0x000fd80003800200 */
        /* <DEDUP_REMOVED lines=26> */
.L_x_17259:
        /* <DEDUP_REMOVED lines=13> */
.L_x_17261:
[----:B------:R-:W-:Y:S05]  /*9470*/  BSYNC.RECONVERGENT B3 ;  /* 0x0000000000037941 */ /* 0x000fea0003800200 */
.L_x_17260:
        /* <DEDUP_REMOVED lines=42> */
.L_x_17258:
[----:B------:R-:W-:Y:S05]  /*9720*/  BSYNC.RECONVERGENT B2 ;  /* 0x0000000000027941 */ /* 0x000fea0003800200 */
.L_x_17257:
        /* <DEDUP_REMOVED lines=25> */
.L_x_17264:
        /* <DEDUP_REMOVED lines=13> */
.L_x_17266:
[----:B------:R-:W-:Y:S05]  /*9990*/  BSYNC.RECONVERGENT B3 ;  /* 0x0000000000037941 */ /* 0x000fea0003800200 */
.L_x_17265:
        /* <DEDUP_REMOVED lines=43> */
.L_x_17263:
[----:B------:R-:W-:Y:S05]  /*9c50*/  BSYNC.RECONVERGENT B2 ;  /* 0x0000000000027941 */ /* 0x000fea0003800200 */
.L_x_17262:
        /* <DEDUP_REMOVED lines=22> */
.L_x_17269:
        /* <DEDUP_REMOVED lines=13> */
.L_x_17271:
[----:B------:R-:W-:Y:S05]  /*9e90*/  BSYNC.RECONVERGENT B3 ;  /* 0x0000000000037941 */ /* 0x000fea0003800200 */
.L_x_17270:
        /* <DEDUP_REMOVED lines=43> */
.L_x_17268:
[----:B------:R-:W-:Y:S05]  /*a150*/  BSYNC.RECONVERGENT B2 ;  /* 0x0000000000027941 */ /* 0x000fea0003800200 */
.L_x_17267:
        /* <DEDUP_REMOVED lines=22> */
.L_x_17274:
        /* <DEDUP_REMOVED lines=13> */
.L_x_17276:
[----:B------:R-:W-:Y:S05]  /*a390*/  BSYNC.RECONVERGENT B3 ;  /* 0x0000000000037941 */ /* 0x000fea0003800200 */
.L_x_17275:
        /* <DEDUP_REMOVED lines=43> */
.L_x_17273:
[----:B------:R-:W-:Y:S05]  /*a650*/  BSYNC.RECONVERGENT B2 ;  /* 0x0000000000027941 */ /* 0x000fea0003800200 */
.L_x_17272:
[----:B------:R-:W-:Y:S01]  /*a660*/  I2FP.F32.U32 R30, R31 ;  /* 0x0000001f001e7245 */ /* 0x000fe20000201000 */
[----:B------:R-:W-:Y:S01]  /*a670*/  FMUL.FTZ R23, R23, R28 ;  /* 0x0000001c17177220 */ /* 0x000fe20000410000 */
[----:B------:R-:W-:-:S03]  /*a680*/  HADD2.F32 R28, -RZ, R50.H0_H0 ;  /* 0x20000032ff1c7230 */ /* 0x000fc60000004100 */
[----:B------:R-:W-:Y:S01]  /*a690*/  FFMA.FTZ R30, R30, R49, 1.1641532182693481445e-10 ;  /* 0x2f0000001e1e7423 */ /* 0x000fe20000010031 */
[----:B------:R-:W-:-:S04]  /*a6a0*/  FMUL.FTZ R23, R23, R51 ;  /* 0x0000003317177220 */ /* 0x000fc80000410000 */
[----:B------:R-:W-:-:S04]  /*a6b0*/  FSETP.GTU.FTZ.AND P5, PT, R30, R52, PT ;  /* 0x000000341e00720b */ /* 0x000fc80003fbc000 */
[----:B------:R-:W-:Y:S02]  /*a6c0*/  FSEL R23, R23, RZ, !P5 ;  /* 0x000000ff17177208 */ /* 0x000fe40006800000 */
[----:B------:R-:W-:-:S03]  /*a6d0*/  PLOP3.LUT P5, PT, P5, PT, PT, 0x8, 0x80 ;  /* 0x000000000080781c */ /* 0x000fc60002fae170 */
[----:B------:R-:W-:Y:S01]  /*a6e0*/  FFMA.FTZ R23, R23, R28, R7 ;  /* 0x0000001c17177223 */ /* 0x000fe20000010007 */
[----:B------:R-:W-:Y:S09]  /*a6f0*/  BRA `(.L_x_17277) ;  /* 0x0000001400147947 */ /* 0x000ff20003800000 */
.L_x_17256:
        /* <DEDUP_REMOVED lines=16> */
.L_x_17280:
        /* <DEDUP_REMOVED lines=13> */
.L_x_17282:
[----:B------:R-:W-:Y:S05]  /*a8d0*/  BSYNC.RECONVERGENT B3 ;  /* 0x0000000000037941 */ /* 0x000fea0003800200 */
.L_x_17281:
        /* <DEDUP_REMOVED lines=42> */
.L_x_17279:
[----:B------:R-:W-:Y:S05]  /*ab80*/  BSYNC.RECONVERGENT B2 ;  /* 0x0000000000027941 */ /* 0x000fea0003800200 */
.L_x_17278:
        /* <DEDUP_REMOVED lines=25> */
.L_x_17285:
        /* <DEDUP_REMOVED lines=13> */
.L_x_17287:
[----:B------:R-:W-:Y:S05]  /*adf0*/  BSYNC.RECONVERGENT B3 ;  /* 0x0000000000037941 */ /* 0x000fea0003800200 */
.L_x_17286:
        /* <DEDUP_REMOVED lines=43> */
.L_x_17284:
[----:B------:R-:W-:Y:S05]  /*b0b0*/  BSYNC.RECONVERGENT B2 ;  /* 0x0000000000027941 */ /* 0x000fea0003800200 */
.L_x_17283:
        /* <DEDUP_REMOVED lines=22> */
.L_x_17290:
        /* <DEDUP_REMOVED lines=13> */
.L_x_17292:
[----:B------:R-:W-:Y:S05]  /*b2f0*/  BSYNC.RECONVERGENT B3 ;  /* 0x0000000000037941 */ /* 0x000fea0003800200 */
.L_x_17291:
        /* <DEDUP_REMOVED lines=43> */
.L_x_17289:
[----:B------:R-:W-:Y:S05]  /*b5b0*/  BSYNC.RECONVERGENT B2 ;  /* 0x0000000000027941 */ /* 0x000fea0003800200 */
.L_x_17288:
        /* <DEDUP_REMOVED lines=22> */
.L_x_17295:
        /* <DEDUP_REMOVED lines=13> */
.L_x_17297:
[----:B------:R-:W-:Y:S05]  /*b7f0*/  BSYNC.RECONVERGENT B3 ;  /* 0x0000000000037941 */ /* 0x000fea0003800200 */
.L_x_17296:
        /* <DEDUP_REMOVED lines=43> */
.L_x_17294:
[----:B------:R-:W-:Y:S05]  /*bab0*/  BSYNC.RECONVERGENT B2 ;  /* 0x0000000000027941 */ /* 0x000fea0003800200 */
.L_x_17293:
        /* <DEDUP_REMOVED lines=8> */
[----:B------:R-:W-:-:S10]  /*bb40*/  FMUL.FTZ R23, R28, R23 ;  /* 0x000000171c177220 */ /* 0x000fd40000410000 */
.L_x_17277:
[----:B------:R-:W0:Y:S01]  /*bb50*/  LDC.64 R52, c[0x0][0x3a8] ;  /* 0x0000ea00ff347b82 */ /* 0x000e220000000a00 */
[----:B------:R-:W-:Y:S02]  /*bb60*/  SEL R40, RZ, 0x1000000, !P5 ;  /* 0x01000000ff287807 */ /* 0x000fe40006800000 */
[----:B------:R-:W-:Y:S02]  /*bb70*/  SEL R28, RZ, 0x10000, !P4 ;  /* 0x00010000ff1c7807 */ /* 0x000fe40006000000 */
[----:B------:R-:W-:Y:S02]  /*bb80*/  SEL R30, RZ, 0x100, !P3 ;  /* 0x00000100ff1e7807 */ /* 0x000fe40005800000 */
[----:B------:R-:W-:Y:S01]  /*bb90*/  SEL R49, RZ, 0x1, !P2 ;  /* 0x00000001ff317807 */ /* 0x000fe20005000000 */
[----:B------:R-:W1:Y:S01]  /*bba0*/  LDC.64 R70, c[0x0][0x3b0] ;  /* 0x0000ec00ff467b82 */ /* 0x000e620000000a00 */
[----:B------:R-:W-:-:S05]  /*bbb0*/  IADD3 R40, PT, PT, R30, R40, R28 ;  /* 0x000000281e287210 */ /* 0x000fca0007ffe01c */
[----:B------:R-:W-:Y:S02]  /*bbc0*/  IMAD.IADD R40, R40, 0x1, R49 ;  /* 0x0000000128287824 */ /* 0x000fe400078e0231 */
[----:B0-----:R-:W-:-:S05]  /*bbd0*/  IMAD.WIDE.U32 R30, R29, 0x10, R52 ;  /* 0x000000101d1e7825 */ /* 0x001fca00078e0034 */
[----:B------:R-:W-:Y:S01]  /*bbe0*/  STG.E.128 desc[UR8][R30.64], R20 ;  /* 0x000000141e007986 */ /* 0x000fe2000c101d08 */
[----:B-1----:R-:W-:-:S05]  /*bbf0*/  IMAD.WIDE.U32 R28, R29, 0x4, R70 ;  /* 0x000000041d1c7825 */ /* 0x002fca00078e0046 */
[----:B------:R0:W-:Y:S02]  /*bc00*/  STG.E desc[UR8][R28.64], R40 ;  /* 0x000000281c007986 */ /* 0x0001e4000c101908 */
[----:B0-----:R-:W-:-:S07]  /*bc10*/  MOV R40, R48 ;  /* 0x0000003000287202 */ /* 0x001fce0000000f00 */
.L_x_17255:
[----:B------:R-:W-:Y:S05]  /*bc20*/  BSYNC.RECONVERGENT B1 ;  /* 0x0000000000017941 */ /* 0x000fea0003800200 */
.L_x_17254:
[----:B-----5:R-:W-:Y:S01]  /*bc30*/  FADD.FTZ R28, RZ, R8 ;  /* 0x00000008ff1c7221 */ /* 0x020fe20000010000 */
        /* <DEDUP_REMOVED lines=76> */
.L_x_17319:
[----:B01----:R-:W-:Y:S01]  /*c100*/  FADD.FTZ R48, R48, R29 ;  /* 0x0000001d30307221 */ /* 0x003fe20000010000 */
[----:B------:R-:W-:Y:S01]  /*c110*/  FMUL.FTZ R49, R52, R52 ;  /* 0x0000003434317220 */ /* 0x000fe20000410000 */
[----:B------:R-:W-:Y:S01]  /*c120*/  PLOP3.LUT P2, PT, PT, PT, UP2, 0x40, 0x4 ;  /* 0x000000000004781c */ /* 0x000fe20003f4e828 */
[----:B------:R-:W0:Y:S01]  /*c130*/  @!P5 LDC.64 R30, c[0x0][0x3c0] ;  /* 0x0000f000ff1edb82 */ /* 0x000e220000000a00 */
[----:B------:R-:W-:Y:S01]  /*c140*/  FFMA.FTZ R48, R48, R28, UR12 ;  /* 0x0000000c30307e23 */ /* 0x000fe2000801001c */
[----:B------:R-:W-:Y:S01]  /*c150*/  BSSY.RECONVERGENT B1, `(.L_x_17299) ;  /* 0x0000024000017945 */ /* 0x000fe20003800200 */
[----:B------:R-:W-:Y:S02]  /*c160*/  FSEL R49, R49, RZ, !P2 ;  /* 0x000000ff31317208 */ /* 0x000fe40005000000 */
[----:B------:R-:W-:-:S03]  /*c170*/  PLOP3.LUT P2, PT, PT, PT, UP2, 0x40, 0x4 ;  /* 0x000000000004781c */ /* 0x000fc60003f4e828 */
[----:B------:R-:W1:Y:S01]  /*c180*/  @!P5 LDC.64 R28, c[0x0][0x3c8] ;  /* 0x0000f200ff1cdb82 */ /* 0x000e620000000a00 */
[----:B------:R-:W-:-:S04]  /*c190*/  FADD.FTZ R48, R48, R49 ;  /* 0x0000003130307221 */ /* 0x000fc80000010000 */
[----:B------:R-:W2:Y:S01]  /*c1a0*/  MUFU.RSQ R51, R48 ;  /* 0x0000003000337308 */ /* 0x000ea20000001400 */
[----:B0-----:R-:W-:-:S05]  /*c1b0*/  @!P5 IMAD.WIDE R30, R33, 0x4, R30 ;  /* 0x00000004211ed825 */ /* 0x001fca00078e021e */
[----:B------:R0:W-:Y:S01]  /*c1c0*/  @!P5 STG.E desc[UR8][R30.64], R52 ;  /* 0x000000341e00d986 */ /* 0x0001e2000c101908 */
[----:B-1----:R-:W-:-:S05]  /*c1d0*/  @!P5 IMAD.WIDE R28, R33, 0x4, R28 ;  /* 0x00000004211cd825 */ /* 0x002fca00078e021c */
[----:B--2---:R1:W-:Y:S01]  /*c1e0*/  @!P5 STG.E desc[UR8][R28.64], R51 ;  /* 0x000000331c00d986 */ /* 0x0043e2000c101908 */
[----:B0-----:R-:W-:Y:S01]  /*c1f0*/  FSEL R52, R52, RZ, P2 ;  /* 0x000000ff34347208 */ /* 0x001fe20001000000 */
[----:B------:R-:W-:Y:S06]  /*c200*/  @!P1 BRA `(.L_x_17300) ;  /* 0x0000000000609947 */ /* 0x000fec0003800000 */
[--C-:B------:R-:W-:Y:S01]  /*c210*/  FADD.FTZ R31, R8, -R52.reuse ;  /* 0x80000034081f7221 */ /* 0x100fe20000010000 */
[----:B-1----:R-:W-:Y:S02]  /*c220*/  HADD2.F32 R28, -RZ, R75.H1_H1 ;  /* 0x3000004bff1c7230 */ /* 0x002fe40000004100 */
[----:B------:R-:W-:Y:S01]  /*c230*/  FADD.FTZ R29, R9, -R52 ;  /* 0x80000034091d7221 */ /* 0x000fe20000010000 */
[----:B------:R-:W-:Y:S02]  /*c240*/  HADD2.F32 R30, -RZ, R26.H0_H0 ;  /* 0x2000001aff1e7230 */ /* 0x000fe40000004100 */
[C---:B------:R-:W-:Y:S01]  /*c250*/  FMUL.FTZ R31, R51.reuse, R31 ;  /* 0x0000001f331f7220 */ /* 0x040fe20000410000 */
[----:B------:R-:W-:Y:S02]  /*c260*/  HADD2.F32 R48, -RZ, R27.H0_H0 ;  /* 0x2000001bff307230 */ /* 0x000fe40000004100 */
[----:B------:R-:W-:Y:S01]  /*c270*/  FMUL.FTZ R29, R51, R29 ;  /* 0x0000001d331d7220 */ /* 0x000fe20000410000 */
[----:B------:R-:W-:-:S02]  /*c280*/  HADD2.F32 R49, -RZ, R60.H0_H0 ;  /* 0x2000003cff317230 */ /* 0x000fc40000004100 */
[----:B------:R-:W-:Y:S01]  /*c290*/  FFMA.FTZ R28, R31, R28, R30 ;  /* 0x0000001c1f1c7223 */ /* 0x000fe2000001001e */
[--C-:B------:R-:W-:Y:S02]  /*c2a0*/  HADD2.F32 R30, -RZ, R72.reuse.H1_H1 ;  /* 0x30000048ff1e7230 */ /* 0x100fe40000004100 */
[----:B------:R-:W-:-:S05]  /*c2b0*/  HADD2.F32 R31, -RZ, R72.H0_H0 ;  /* 0x20000048ff1f7230 */ /* 0x000fca0000004100 */
[----:B------:R-:W-:Y:S01]  /*c2c0*/  FFMA.FTZ R29, R29, R30, R31 ;  /* 0x0000001e1d1d7223 */ /* 0x000fe2000001001f */
[----:B------:R-:W-:Y:S01]  /*c2d0*/  FADD.FTZ R30, R10, -R52 ;  /* 0x800000340a1e7221 */ /* 0x000fe20000010000 */
[----:B------:R-:W-:-:S03]  /*c2e0*/  HADD2.F32 R31, -RZ, R75.H0_H0 ;  /* 0x2000004bff1f7230 */ /* 0x000fc60000004100 */
[----:B------:R-:W-:-:S04]  /*c2f0*/  FMUL.FTZ R30, R51, R30 ;  /* 0x0000001e331e7220 */ /* 0x000fc80000410000 */
[----:B------:R-:W-:Y:S01]  /*c300*/  FFMA.FTZ R30, R30, R31, R48 ;  /* 0x0000001f1e1e7223 */ /* 0x000fe20000010030 */
[----:B------:R-:W-:Y:S01]  /*c310*/  FADD.FTZ R31, R11, -R52 ;  /* 0x800000340b1f7221 */ /* 0x000fe20000010000 */
[----:B------:R-:W-:-:S03]  /*c320*/  HADD2.F32 R48, -RZ, R60.H1_H1 ;  /* 0x3000003cff307230 */ /* 0x000fc60000004100 */
[----:B------:R-:W-:-:S04]  /*c330*/  FMUL.FTZ R31, R51, R31 ;  /* 0x0000001f331f7220 */ /* 0x000fc80000410000 */
[----:B------:R-:W-:Y:S02]  /*c340*/  FFMA.FTZ R31, R31, R48, R49 ;  /* 0x000000301f1f7223 */ /* 0x000fe40000010031 */
[----:B------:R-:W0:Y:S02]  /*c350*/  LDC.64 R48, c[0x0][0x428] ;  /* 0x00010a00ff307b82 */ /* 0x000e240000000a00 */
[----:B0-----:R-:W-:-:S04]  /*c360*/  IMAD.WIDE.U32 R48, R47, 0x10, R48 ;  /* 0x000000102f307825 */ /* 0x001fc800078e0030 */
[----:B------:R-:W-:Y:S01]  /*c370*/  VIADD R47, R47, 0x20 ;  /* 0x000000202f2f7836 */ /* 0x000fe20000000000 */
[----:B------:R0:W-:Y:S06]  /*c380*/  STG.E.128 desc[UR8][R48.64], R28 ;  /* 0x0000001c30007986 */ /* 0x0001ec000c101d08 */
.L_x_17300:
[----:B------:R-:W-:Y:S05]  /*c390*/  BSYNC.RECONVERGENT B1 ;  /* 0x0000000000017941 */ /* 0x000fea0003800200 */
.L_x_17299:
[----:B------:R-:W-:Y:S01]  /*c3a0*/  ISETP.GE.U32.AND P1, PT, R35, 0x40, PT ;  /* 0x000000402300780c */ /* 0x000fe20003f26070 */
[----:B------:R-:W-:-:S12]  /*c3b0*/  BSSY.RECONVERGENT B1, `(.L_x_17301) ;  /* 0x000001a000017945 */ /* 0x000fd80003800200 */
[----:B------:R-:W-:Y:S05]  /*c3c0*/  @!P1 BRA `(.L_x_17302) ;  /* 0x0000000000609947 */ /* 0x000fea0003800000 */
[--C-:B0-----:R-:W-:Y:S01]  /*c3d0*/  FADD.FTZ R31, R12, -R52.reuse ;  /* 0x800000340c1f7221 */ /* 0x101fe20000010000 */
        /* <DEDUP_REMOVED lines=20> */
[C---:B0-----:R-:W-:Y:S01]  /*c520*/  IMAD.WIDE.U32 R48, R47.reuse, 0x10, R48 ;  /* 0x000000102f307825 */ /* 0x041fe200078e0030 */
[----:B------:R-:W-:-:S04]  /*c530*/  IADD3 R47, PT, PT, R47, 0x20, RZ ;  /* 0x000000202f2f7810 */ /* 0x000fc80007ffe0ff */
[----:B------:R2:W-:Y:S03]  /*c540*/  STG.E.128 desc[UR8][R48.64], R28 ;  /* 0x0000001c30007986 */ /* 0x0005e6000c101d08 */
.L_x_17302:
[----:B------:R-:W-:Y:S05]  /*c550*/  BSYNC.RECONVERGENT B1 ;  /* 0x0000000000017941 */ /* 0x000fea0003800200 */
.L_x_17301:
[----:B------:R-:W-:Y:S01]  /*c560*/  ISETP.GE.U32.AND P1, PT, R35, 0x60, PT ;  /* 0x000000602300780c */ /* 0x000fe20003f26070 */
[----:B------:R-:W-:-:S12]  /*c570*/  BSSY.RECONVERGENT B1, `(.L_x_17303) ;  /* 0x000001a000017945 */ /* 0x000fd80003800200 */
[----:B------:R-:W-:Y:S05]  /*c580*/  @!P1 BRA `(.L_x_17304) ;  /* 0x0000000000609947 */ /* 0x000fea0003800000 */
[--C-:B0-2---:R-:W-:Y:S01]  /*c590*/  FADD.FTZ R31, R16, -R52.reuse ;  /* 0x80000034101f7221 */ /* 0x105fe20000010000 */
        /* <DEDUP_REMOVED lines=23> */
.L_x_17304:
[----:B------:R-:W-:Y:S05]  /*c710*/  BSYNC.RECONVERGENT B1 ;  /* 0x0000000000017941 */ /* 0x000fea0003800200 */
.L_x_17303:
[----:B------:R-:W-:Y:S04]  /*c720*/  BSSY.RECONVERGENT B1, `(.L_x_17305) ;  /* 0x0000011000017945 */ /* 0x000fe80003800200 */
[----:B------:R-:W-:Y:S05]  /*c730*/  @!P0 BRA `(.L_x_17306) ;  /* 0x00000000003c8947 */ /* 0x000fea0003800000 */
[----:B0-23--:R-:W0:Y:S01]  /*c740*/  LDC.64 R48, c[0x0][0x428] ;  /* 0x00010a00ff307b82 */ /* 0x00de220000000a00 */
        /* <DEDUP_REMOVED lines=14> */
.L_x_17306:
[----:B------:R-:W-:Y:S05]  /*c830*/  BSYNC.RECONVERGENT B1 ;  /* 0x0000000000017941 */ /* 0x000fea0003800200 */
.L_x_17305:
[----:B01234-:R-:W0:Y:S02]  /*c840*/  LDC.64 R28, c[0x0][0x380] ;  /* 0x0000e000ff1c7b82 */ /* 0x01fe240000000a00 */
[----:B0-----:R-:W-:-:S04]  /*c850*/  LEA R33, R28, R33, 0x2 ;  /* 0x000000211c217211 */ /* 0x001fc800078e10ff */
[----:B------:R-:W-:-:S13]  /*c860*/  ISETP.GE.AND P0, PT, R33, R29, PT ;  /* 0x0000001d2100720c */ /* 0x000fda0003f06270 */
[----:B------:R-:W-:Y:S05]  /*c870*/  @!P0 BRA `(.L_x_17307) ;  /* 0xffffff4800488947 */ /* 0x000fea000383ffff */
[----:B------:R-:W-:Y:S05]  /*c880*/  BSYNC B0 ;  /* 0x0000000000007941 */ /* 0x000fea0003800000 */
.L_x_17122:
[----:B------:R-:W-:Y:S05]  /*c890*/  EXIT ;  /* 0x000000000000794d */ /* 0x000fea0003800000 */
.L_x_17298:
        /* <DEDUP_REMOVED lines=8> */
.L_x_17309:
[----:B------:R-:W-:Y:S05]  /*c920*/  BSYNC B1 ;  /* 0x0000000000017941 */ /* 0x000fea0003800000 */
.L_x_17308:
[----:B------:R-:W-:Y:S01]  /*c930*/  FADD.FTZ R28, R28, R29 ;  /* 0x0000001d1c1c7221 */ /* 0x000fe20000010000 */
[----:B------:R-:W-:Y:S01]  /*c940*/  MOV R29, 0xffffffff ;  /* 0xffffffff001d7802 */ /* 0x000fe20000000f00 */
[----:B------:R-:W-:Y:S02]  /*c950*/  HFMA2 R31, -RZ, RZ, 0, 1.1920928955078125e-07 ;  /* 0x00000002ff1f7431 */ /* 0x000fe400000001ff */
[----:B------:R-:W-:Y:S02]  /*c960*/  IMAD.MOV.U32 R30, RZ, RZ, 0x1f ;  /* 0x0000001fff1e7424 */ /* 0x000fe400078e00ff */
[----:B------:R-:W-:-:S07]  /*c970*/  IMAD.MOV.U32 R68, RZ, RZ, R28 ;  /* 0x000000ffff447224 */ /* 0x000fce00078e001c */
[----:B------:R-:W-:Y:S05]  /*c980*/  WARPSYNC.COLLECTIVE R29, `(.L_x_17310) ;  /* 0x000000001d087348 */ /* 0x000fea0003c00000 */
[----:B------:R0:W1:Y:S02]  /*c990*/  SHFL.BFLY P6, R29, R68, R31, R30 ;  /* 0x0c00001f441d7389 */ /* 0x00006400000c001e */
[----:B01----:R-:W-:Y:S05]  /*c9a0*/  ENDCOLLECTIVE ;  /* 0x000000000000791b */ /* 0x003fea0003800000 */
.L_x_17310:
[----:B------:R-:W-:Y:S02]  /*c9b0*/  HFMA2 R31, -RZ, RZ, 0, 2.384185791015625e-07 ;  /* 0x00000004ff1f7431 */ /* 0x000fe400000001ff */
[----:B------:R-:W-:Y:S01]  /*c9c0*/  FADD.FTZ R28, R28, R29 ;  /* 0x0000001d1c1c7221 */ /* 0x000fe20000010000 */
[----:B------:R-:W-:-:S03]  /*c9d0*/  IMAD.MOV.U32 R29, RZ, RZ, -0x1 ;  /* 0xffffffffff1d7424 */ /* 0x000fc600078e00ff */
[----:B------:R-:W-:-:S07]  /*c9e0*/  IMAD.MOV.U32 R68, RZ, RZ, R28 ;  /* 0x000000ffff447224 */ /* 0x000fce00078e001c */
[----:B------:R-:W-:Y:S05]  /*c9f0*/  WARPSYNC.COLLECTIVE R29, `(.L_x_17311) ;  /* 0x000000001d087348 */ /* 0x000fea0003c00000 */
[----:B------:R0:W1:Y:S02]  /*ca00*/  SHFL.BFLY P6, R29, R68, R31, R30 ;  /* 0x0c00001f441d7389 */ /* 0x00006400000c001e */
[----:B01----:R-:W-:Y:S05]  /*ca10*/  ENDCOLLECTIVE ;  /* 0x000000000000791b */ /* 0x003fea0003800000 */
.L_x_17311:
[----:B------:R-:W-:Y:S02]  /*ca20*/  IMAD.MOV.U32 R31, RZ, RZ, 0x8 ;  /* 0x00000008ff1f7424 */ /* 0x000fe400078e00ff */
[----:B------:R-:W-:Y:S01]  /*ca30*/  FADD.FTZ R28, R28, R29 ;  /* 0x0000001d1c1c7221 */ /* 0x000fe20000010000 */
[----:B------:R-:W-:-:S04]  /*ca40*/  MOV R29, 0xffffffff ;  /* 0xffffffff001d7802 */ /* 0x000fc80000000f00 */
[----:B------:R-:W-:-:S07]  /*ca50*/  MOV R68, R28 ;  /* 0x0000001c00447202 */ /* 0x000fce0000000f00 */
[----:B------:R-:W-:Y:S05]  /*ca60*/  WARPSYNC.COLLECTIVE R29, `(.L_x_17312) ;  /* 0x000000001d087348 */ /* 0x000fea0003c00000 */
[----:B------:R0:W1:Y:S02]  /*ca70*/  SHFL.BFLY P6, R29, R68, R31, R30 ;  /* 0x0c00001f441d7389 */ /* 0x00006400000c001e */
[----:B01----:R-:W-:Y:S05]  /*ca80*/  ENDCOLLECTIVE ;  /* 0x000000000000791b */ /* 0x003fea0003800000 */
.L_x_17312:
[----:B------:R-:W-:Y:S02]  /*ca90*/  IMAD.MOV.U32 R31, RZ, RZ, 0x10 ;  /* 0x00000010ff1f7424 */ /* 0x000fe400078e00ff */
[----:B------:R-:W-:Y:S01]  /*caa0*/  IMAD.MOV.U32 R48, RZ, RZ, R29 ;  /* 0x000000ffff307224 */ /* 0x000fe200078e001d */
[----:B------:R-:W-:-:S03]  /*cab0*/  MOV R29, 0xffffffff ;  /* 0xffffffff001d7802 */ /* 0x000fc60000000f00 */
[----:B------:R-:W-:Y:S02]  /*cac0*/  FADD.FTZ R48, R28, R48 ;  /* 0x000000301c307221 */ /* 0x000fe40000010000 */
[----:B------:R-:W0:Y:S03]  /*cad0*/  LDC R28, c[0x0][0x400] ;  /* 0x00010000ff1c7b82 */ /* 0x000e260000000800 */
[----:B------:R-:W-:-:S07]  /*cae0*/  MOV R68, R48 ;  /* 0x0000003000447202 */ /* 0x000fce0000000f00 */
[----:B0-----:R-:W-:Y:S05]  /*caf0*/  WARPSYNC.COLLECTIVE R29, `(.L_x_17313) ;  /* 0x000000001d087348 */ /* 0x001fea0003c00000 */
[----:B------:R1:W2:Y:S02]  /*cb00*/  SHFL.BFLY P6, R29, R68, R31, R30 ;  /* 0x0c00001f441d7389 */ /* 0x0002a400000c001e */
[----:B012---:R-:W-:Y:S05]  /*cb10*/  ENDCOLLECTIVE ;  /* 0x000000000000791b */ /* 0x007fea0003800000 */
.L_x_17313:
        /* <DEDUP_REMOVED lines=36> */
[----:B------:R-:W-:Y:S01]  /*cd60*/  MOV R29, 0xffffffff ;  /* 0xffffffff001d7802 */ /* 0x000fe20000000f00 */
[----:B------:R-:W-:Y:S02]  /*cd70*/  IMAD.MOV.U32 R30, RZ, RZ, 0x1f ;  /* 0x0000001fff1e7424 */ /* 0x000fe400078e00ff */
[----:B------:R-:W-:-:S07]  /*cd80*/  IMAD.MOV.U32 R68, RZ, RZ, R48 ;  /* 0x000000ffff447224 */ /* 0x000fce00078e0030 */
[----:B------:R-:W-:Y:S05]  /*cd90*/  WARPSYNC.COLLECTIVE R29, `(.L_x_17314) ;  /* 0x000000001d087348 */ /* 0x000fea0003c00000 */
[----:B------:R0:W1:Y:S02]  /*cda0*/  SHFL.BFLY P6, R29, R68, R31, R30 ;  /* 0x0c00001f441d7389 */ /* 0x00006400000c001e */
[----:B01----:R-:W-:Y:S05]  /*cdb0*/  ENDCOLLECTIVE ;  /* 0x000000000000791b */ /* 0x003fea0003800000 */
.L_x_17314:
[----:B------:R-:W-:Y:S02]  /*cdc0*/  HFMA2 R31, -RZ, RZ, 0, 1.1920928955078125e-07 ;  /* 0x00000002ff1f7431 */ /* 0x000fe400000001ff */
[----:B------:R-:W-:Y:S01]  /*cdd0*/  FADD.FTZ R48, R48, R29 ;  /* 0x0000001d30307221 */ /* 0x000fe20000010000 */
[----:B------:R-:W-:-:S03]  /*cde0*/  IMAD.MOV.U32 R29, RZ, RZ, -0x1 ;  /* 0xffffffffff1d7424 */ /* 0x000fc600078e00ff */
[----:B------:R-:W-:-:S07]  /*cdf0*/  IMAD.MOV.U32 R68, RZ, RZ, R48 ;  /* 0x000000ffff447224 */ /* 0x000fce00078e0030 */
[----:B------:R-:W-:Y:S05]  /*ce00*/  WARPSYNC.COLLECTIVE R29, `(.L_x_17315) ;  /* 0x000000001d087348 */ /* 0x000fea0003c00000 */
[----:B------:R0:W1:Y:S02]  /*ce10*/  SHFL.BFLY P6, R29, R68, R31, R30 ;  /* 0x0c00001f441d7389 */ /* 0x00006400000c001e */
[----:B01----:R-:W-:Y:S05]  /*ce20*/  ENDCOLLECTIVE ;  /* 0x000000000000791b */ /* 0x003fea0003800000 */
.L_x_17315:
[----:B------:R-:W-:Y:S02]  /*ce30*/  IMAD.MOV.U32 R31, RZ, RZ, 0x4 ;  /* 0x00000004ff1f7424 */ /* 0x000fe400078e00ff */
[----:B------:R-:W-:Y:S01]  /*ce40*/  FADD.FTZ R48, R48, R29 ;  /* 0x0000001d30307221 */ /* 0x000fe20000010000 */
[----:B------:R-:W-:-:S04]  /*ce50*/  MOV R29, 0xffffffff ;  /* 0xffffffff001d7802 */ /* 0x000fc80000000f00 */
[----:B------:R-:W-:-:S07]  /*ce60*/  MOV R68, R48 ;  /* 0x0000003000447202 */ /* 0x000fce0000000f00 */
[----:B------:R-:W-:Y:S05]  /*ce70*/  WARPSYNC.COLLECTIVE R29, `(.L_x_17316) ;  /* 0x000000001d087348 */ /* 0x000fea0003c00000 */
[----:B------:R0:W1:Y:S02]  /*ce80*/  SHFL.BFLY P6, R29, R68, R31, R30 ;  /* 0x0c00001f441d7389 */ /* 0x00006400000c001e */
[----:B01----:R-:W-:Y:S05]  /*ce90*/  ENDCOLLECTIVE ;  /* 0x000000000000791b */ /* 0x003fea0003800000 */
.L_x_17316:
[----:B------:R-:W-:Y:S02]  /*cea0*/  HFMA2 R31, -RZ, RZ, 0, 4.76837158203125e-07 ;  /* 0x00000008ff1f7431 */ /* 0x000fe400000001ff */
[----:B------:R-:W-:Y:S01]  /*ceb0*/  FADD.FTZ R48, R48, R29 ;  /* 0x0000001d30307221 */ /* 0x000fe20000010000 */
[----:B------:R-:W-:-:S03]  /*cec0*/  IMAD.MOV.U32 R29, RZ, RZ, -0x1 ;  /* 0xffffffffff1d7424 */ /* 0x000fc600078e00ff */
[----:B------:R-:W-:-:S07]  /*ced0*/  IMAD.MOV.U32 R68, RZ, RZ, R48 ;  /* 0x000000ffff447224 */ /* 0x000fce00078e0030 */
[----:B------:R-:W-:Y:S05]  /*cee0*/  WARPSYNC.COLLECTIVE R29, `(.L_x_17317) ;  /* 0x000000001d087348 */ /* 0x000fea0003c00000 */
[----:B------:R0:W1:Y:S02]  /*cef0*/  SHFL.BFLY P6, R29, R68, R31, R30 ;  /* 0x0c00001f441d7389 */ /* 0x00006400000c001e */
[----:B01----:R-:W-:Y:S05]  /*cf00*/  ENDCOLLECTIVE ;  /* 0x000000000000791b */ /* 0x003fea0003800000 */
.L_x_17317:
[----:B------:R-:W-:Y:S02]  /*cf10*/  IMAD.MOV.U32 R31, RZ, RZ, 0x10 ;  /* 0x00000010ff1f7424 */ /* 0x000fe400078e00ff */
[----:B------:R-:W-:Y:S01]  /*cf20*/  FADD.FTZ R48, R48, R29 ;  /* 0x0000001d30307221 */ /* 0x000fe20000010000 */
[----:B------:R-:W-:-:S04]  /*cf30*/  MOV R29, 0xffffffff ;  /* 0xffffffff001d7802 */ /* 0x000fc80000000f00 */
[----:B------:R-:W-:-:S07]  /*cf40*/  MOV R68, R48 ;  /* 0x0000003000447202 */ /* 0x000fce0000000f00 */
[----:B------:R-:W-:Y:S05]  /*cf50*/  WARPSYNC.COLLECTIVE R29, `(.L_x_17318) ;  /* 0x000000001d087348 */ /* 0x000fea0003c00000 */
[----:B------:R0:W1:Y:S02]  /*cf60*/  SHFL.BFLY P6, R29, R68, R31, R30 ;  /* 0x0c00001f441d7389 */ /* 0x00006400000c001e */
[----:B01----:R-:W-:Y:S05]  /*cf70*/  ENDCOLLECTIVE ;  /* 0x000000000000791b */ /* 0x003fea0003800000 */
.L_x_17318:
[----:B------:R-:W-:Y:S05]  /*cf80*/  BRA `(.L_x_17319) ;  /* 0xfffffff0005c7947 */ /* 0x000fea000383ffff */
.L_x_17320:
        /* <DEDUP_REMOVED lines=15> */
.L_x_20361:


//--------------------- .text._ZN10layer_norm13ln_fwd_kernelINS_13Kernel_traitsI6__halfffffjLj512ELj1ELj4ELj1ELj16ENS_18Kernel_traits_baseILj512ES2_ffffjLj128EEEEELb1ELb1ELb0ELb1EEEvNS_9FwdParamsE --------------------------
	.section	.text._ZN10layer_norm13ln_fwd_kernelINS_13Kernel_traitsI6__halfffffjLj512ELj1ELj4ELj1ELj16ENS_18Kernel_traits_baseILj512ES2_ffffjLj128EEEEELb1ELb1ELb0ELb1EEEvNS_9FwdParamsE,"ax",@progbits
	.align	128
        .global         _ZN10layer_norm13ln_fwd_kernelINS_13Kernel_traitsI6__halfffffjLj512ELj1ELj4ELj1ELj16ENS_18Kernel_traits_baseILj512ES2_ffffjLj128EEEEELb1ELb1ELb0ELb1EEEvNS_9FwdParamsE
        .type           _ZN10layer_norm13ln_fwd_kernelINS_13Kernel_traitsI6__halfffffjLj512ELj1ELj4ELj1ELj16ENS_18Kernel_traits_baseILj512ES2_ffffjLj128EEEEELb1ELb1ELb0ELb1EEEvNS_9FwdParamsE,@function
        .size           _ZN10layer_norm13ln_fwd_kernelINS_13Kernel_traitsI6__halfffffjLj512ELj1ELj4ELj1ELj16ENS_18Kernel_traits_baseILj512ES2_ffffjLj128EEEEELb1ELb1ELb0ELb1EEEvNS_9FwdParamsE,(.L_x_20362 - _ZN10layer_norm13ln_fwd_kernelINS_13Kernel_traitsI6__halfffffjLj512ELj1ELj4ELj1ELj16ENS_18Kernel_traits_baseILj512ES2_ffffjLj128EEEEELb1ELb1ELb0ELb1EEEvNS_9FwdParamsE)
        .other          _ZN10layer_norm13ln_fwd_kernelINS_13Kernel_traitsI6__halfffffjLj512ELj1ELj4ELj1ELj16ENS_18Kernel_traits_baseILj512ES2_ffffjLj128EEEEELb1ELb1ELb0ELb1EEEvNS_9FwdParamsE,@"STO_CUDA_ENTRY STV_DEFAULT"
_ZN10layer_norm13ln_fwd_kernelINS_13Kernel_traitsI6__halfffffjLj512ELj1ELj4ELj1ELj16ENS_18Kernel_traits_baseILj512ES2_ffffjLj128EEEEELb1ELb1ELb0ELb1EEEvNS_9FwdParamsE:
.text._ZN10layer_norm13ln_fwd_kernelINS_13Kernel_traitsI6__halfffffjLj512ELj1ELj4ELj1ELj16ENS_18Kernel_traits_baseILj512ES2_ffffjLj128EEEEELb1ELb1ELb0ELb1EEEvNS_9FwdParamsE:
        /* <DEDUP_REMOVED lines=16> */
[----:B------:R-:W1:Y:S01]  /*0100*/  LDC R15, c[0x0][0x360] ;  /* 0x0000d800ff0f7b82 */ /* 0x000e620000000800 */
[----:B--2---:R-:W-:Y:S02]  /*0110*/  LOP3.LUT R63, R62, 0x1f, RZ, 0xc0, !PT ;  /* 0x0000001f3e3f7812 */ /* 0x004fe400078ec0ff */
[----:B------:R-:W2:Y:S03]  /*0120*/  @P1 LDG.E.64 R16, desc[UR8][R2.64] ;  /* 0x0000000802101981 */ /* 0x000ea6000c1e1b00 */
[----:B------:R-:W-:-:S02]  /*0130*/  IMAD.WIDE.U32 R12, R63, 0x8, R12 ;  /* 0x000000083f0c7825 */ /* 0x000fc400078e000c */
[----:B------:R-:W2:Y:S03]  /*0140*/  @P1 LDC R39, c[0x0][0x460] ;  /* 0x00011800ff271b82 */ /* 0x000ea60000000800 */
[----:B------:R-:W4:Y:S01]  /*0150*/  LDG.E.64 R36, desc[UR8][R12.64+0x300] ;  /* 0x000300080c247981 */ /* 0x000f22000c1e1b00 */
[----:B---3--:R-:W-:Y:S01]  /*0160*/  IMAD.WIDE.U32 R22, R63, 0x8, R22 ;  /* 0x000000083f167825 */ /* 0x008fe200078e0016 */
[----:B0-----:R-:W-:Y:S02]  /*0170*/  ISETP.NE.U32.AND P0, PT, RZ, UR4, PT ;  /* 0x00000004ff007c0c */ /* 0x001fe4000bf05070 */
[----:B------:R-:W5:Y:S04]  /*0180*/  LDG.E.64 R20, desc[UR8][R12.64] ;  /* 0x000000080c147981 */ /* 0x000f68000c1e1b00 */
[----:B------:R-:W3:Y:S04]  /*0190*/  LDG.E.64 R24, desc[UR8][R22.64] ;  /* 0x0000000816187981 */ /* 0x000ee8000c1e1b00 */
[----:B------:R-:W3:Y:S04]  /*01a0*/  LDG.E.64 R26, desc[UR8][R22.64+0x100] ;  /* 0x00010008161a7981 */ /* 0x000ee8000c1e1b00 */
[----:B------:R-:W3:Y:S01]  /*01b0*/  LDG.E.64 R28, desc[UR8][R22.64+0x200] ;  /* 0x00020008161c7981 */ /* 0x000ee2000c1e1b00 */
[----:B------:R-:W-:Y:S01]  /*01c0*/  ISETP.NE.AND.EX P0, PT, RZ, UR5, PT, P0 ;  /* 0x00000005ff007c0c */ /* 0x000fe2000bf05300 */
[----:B------:R-:W0:Y:S02]  /*01d0*/  S2UR UR5, SR_CTAID.X ;  /* 0x00000000000579c3 */ /* 0x000e240000002500 */
[----:B------:R-:W5:Y:S04]  /*01e0*/  LDG.E.64 R32, desc[UR8][R12.64+0x100] ;  /* 0x000100080c207981 */ /* 0x000f68000c1e1b00 */
[----:B------:R-:W5:Y:S04]  /*01f0*/  LDG.E.64 R30, desc[UR8][R12.64+0x200] ;  /* 0x000200080c1e7981 */ /* 0x000f68000c1e1b00 */
[----:B------:R-:W5:Y:S02]  /*0200*/  LDG.E.64 R34, desc[UR8][R22.64+0x300] ;  /* 0x0003000816227981 */ /* 0x000f64000c1e1b00 */
[----:B------:R-:W1:Y:S01]  /*0210*/  @P0 LDC.64 R18, c[0x0][0x438] ;  /* 0x00010e00ff120b82 */ /* 0x000e620000000a00 */
[----:B0-----:R-:W-:-:S02]  /*0220*/  USHF.L.U32 UR4, UR5, 0x2, URZ ;  /* 0x0000000205047899 */ /* 0x001fc400080006ff */
[--C-:B-1----:R-:W-:Y:S01]  /*0230*/  IMAD R0, R15, UR5, R62.reuse ;  /* 0x000000050f007c24 */ /* 0x102fe2000f8e023e */
[----:B------:R-:W-:-:S04]  /*0240*/  SHF.R.U32.HI R62, RZ, 0x5, R62 ;  /* 0x00000005ff3e7819 */ /* 0x000fc8000001163e */
[----:B------:R-:W-:Y:S01]  /*0250*/  LOP3.LUT R62, R62, UR4, RZ, 0xfc, !PT ;  /* 0x000000043e3e7c12 */ /* 0x000fe2000f8efcff */
[----:B------:R-:W-:-:S05]  /*0260*/  @P0 IMAD.WIDE.U32 R18, R63, 0x8, R18 ;  /* 0x000000083f120825 */ /* 0x000fca00078e0012 */
[----:B------:R-:W5:Y:S04]  /*0270*/  @P0 LDG.E.64 R6, desc[UR8][R18.64] ;  /* 0x0000000812060981 */ /* 0x000f68000c1e1b00 */
[----:B------:R-:W5:Y:S04]  /*0280*/  @P0 LDG.E.64 R8, desc[UR8][R18.64+0x100] ;  /* 0x0001000812080981 */ /* 0x000f68000c1e1b00 */
[----:B------:R-:W5:Y:S04]  /*0290*/  @P0 LDG.E.64 R10, desc[UR8][R18.64+0x200] ;  /* 0x00020008120a0981 */ /* 0x000f68000c1e1b00 */
[----:B------:R0:W5:Y:S01]  /*02a0*/  @P0 LDG.E.64 R12, desc[UR8][R18.64+0x300] ;  /* 0x00030008120c0981 */ /* 0x000162000c1e1b00 */
[----:B--2---:R-:W-:-:S02]  /*02b0*/  @P1 IADD3 R14, P2, PT, R16, R39, RZ ;  /* 0x00000027100e1210 */ /* 0x004fc40007f5e0ff */
[----:B----4-:R-:W-:Y:S02]  /*02c0*/  @P1 R2UR UR6, R4 ;  /* 0x00000000040612ca */ /* 0x010fe400000e0000 */
[----:B------:R-:W-:Y:S01]  /*02d0*/  @P1 R2UR UR7, R5 ;  /* 0x00000000050712ca */ /* 0x000fe200000e0000 */
[----:B------:R-:W-:Y:S01]  /*02e0*/  @P1 IMAD.X R3, RZ, RZ, R17, P2 ;  /* 0x000000ffff031224 */ /* 0x000fe200010e0611 */
[----:B------:R-:W-:Y:S01]  /*02f0*/  ISETP.GE.AND P1, PT, R62, UR10, PT ;  /* 0x0000000a3e007c0c */ /* 0x000fe2000bf26270 */
[--C-:B------:R-:W-:Y:S02]  /*0300*/  @P0 IMAD.MOV.U32 R4, RZ, RZ, R36.reuse ;  /* 0x000000ffff040224 */ /* 0x100fe400078e0024 */
[----:B------:R-:W-:Y:S01]  /*0310*/  @P0 IMAD.MOV.U32 R5, RZ, RZ, R37 ;  /* 0x000000ffff050224 */ /* 0x000fe200078e0025 */
[----:B------:R-:W-:Y:S01]  /*0320*/  @!P0 MOV R5, R37 ;  /* 0x0000002500058202 */ /* 0x000fe20000000f00 */
[----:B------:R-:W-:Y:S02]  /*0330*/  @!P0 IMAD.MOV.U32 R4, RZ, RZ, R36 ;  /* 0x000000ffff048224 */ /* 0x000fe400078e0024 */
[----:B---3--:R-:W-:Y:S01]  /*0340*/  @P0 IMAD.MOV.U32 R16, RZ, RZ, R24 ;  /* 0x000000ffff100224 */ /* 0x008fe200078e0018 */
[----:B------:R-:W-:Y:S01]  /*0350*/  @P0 MOV R17, R25 ;  /* 0x0000001900110202 */ /* 0x000fe20000000f00 */
[----:B------:R-:W-:Y:S01]  /*0360*/  @!P0 IMAD.MOV.U32 R17, RZ, RZ, R25 ;  /* 0x000000ffff118224 */ /* 0x000fe200078e0019 */
[----:B------:R-:W-:Y:S01]  /*0370*/  @!P0 MOV R16, R24 ;  /* 0x0000001800108202 */ /* 0x000fe20000000f00 */
[----:B0-----:R-:W-:-:S02]  /*0380*/  @P0 IMAD.MOV.U32 R18, RZ, RZ, R26 ;  /* 0x000000ffff120224 */ /* 0x001fc400078e001a */
[----:B------:R-:W-:Y:S01]  /*0390*/  @P0 IMAD.MOV.U32 R19, RZ, RZ, R27 ;  /* 0x000000ffff130224 */ /* 0x000fe200078e001b */
[----:B------:R-:W-:Y:S01]  /*03a0*/  @!P0 MOV R19, R27 ;  /* 0x0000001b00138202 */ /* 0x000fe20000000f00 */
[--C-:B------:R-:W-:Y:S01]  /*03b0*/  @P0 IMAD.MOV.U32 R23, RZ, RZ, R29.reuse ;  /* 0x000000ffff170224 */ /* 0x100fe200078e001d */
[----:B------:R-:W-:Y:S01]  /*03c0*/  @P0 MOV R22, R28 ;  /* 0x0000001c00160202 */ /* 0x000fe20000000f00 */
[----:B------:R-:W-:Y:S02]  /*03d0*/  @!P0 IMAD.MOV.U32 R18, RZ, RZ, R26 ;  /* 0x000000ffff128224 */ /* 0x000fe400078e001a */
[----:B------:R-:W-:Y:S02]  /*03e0*/  @!P0 IMAD.MOV.U32 R22, RZ, RZ, R28 ;  /* 0x000000ffff168224 */ /* 0x000fe400078e001c */
[----:B------:R-:W-:Y:S01]  /*03f0*/  @!P0 IMAD.MOV.U32 R23, RZ, RZ, R29 ;  /* 0x000000ffff178224 */ /* 0x000fe200078e001d */
[----:B------:R-:W-:Y:S06]  /*0400*/  @P1 EXIT ;  /* 0x000000000000194d */ /* 0x000fec0003800000 */
[----:B------:R-:W-:Y:S01]  /*0410*/  SHF.R.U64 R2, R14, 0x2, R3 ;  /* 0x000000020e027819 */ /* 0x000fe20000001203 */
[----:B------:R-:W-:Y:S01]  /*0420*/  IMAD.MOV.U32 R36, RZ, RZ, R17 ;  /* 0x000000ffff247224 */ /* 0x000fe200078e0011 */
[----:B------:R-:W-:Y:S01]  /*0430*/  MOV R74, R16 ;  /* 0x00000010004a7202 */ /* 0x000fe20000000f00 */
[----:B------:R-:W-:Y:S01]  /*0440*/  IMAD.MOV.U32 R37, RZ, RZ, R19 ;  /* 0x000000ffff257224 */ /* 0x000fe200078e0013 */
[----:B------:R-:W-:Y:S01]  /*0450*/  SHF.R.U64 R75, R16, 0x10, R17 ;  /* 0x00000010104b7819 */ /* 0x000fe20000001211 */
[----:B------:R-:W-:Y:S01]  /*0460*/  IMAD.MOV.U32 R27, RZ, RZ, R23 ;  /* 0x000000ffff1b7224 */ /* 0x000fe200078e0017 */
[----:B------:R-:W-:Y:S01]  /*0470*/  SHF.R.U32.HI R38, RZ, 0x10, R17 ;  /* 0x00000010ff267819 */ /* 0x000fe20000011611 */
[----:B-----5:R-:W-:Y:S01]  /*0480*/  IMAD.MOV.U32 R25, RZ, RZ, R35 ;  /* 0x000000ffff197224 */ /* 0x020fe200078e0023 */
[----:B------:R-:W-:Y:S01]  /*0490*/  MOV R81, R18 ;  /* 0x0000001200517202 */ /* 0x000fe20000000f00 */
[----:B------:R-:W-:Y:S01]  /*04a0*/  UIADD3 UR15, UPT, UPT, UR7, -0x4498517b, URZ ;  /* 0xbb67ae85070f7890 */ /* 0x000fe2000fffe0ff */
[--C-:B------:R-:W-:Y:S01]  /*04b0*/  SHF.R.U64 R82, R18, 0x10, R19.reuse ;  /* 0x0000001012527819 */ /* 0x100fe20000001213 */
[----:B------:R-:W-:Y:S01]  /*04c0*/  UIADD3 UR14, UPT, UPT, UR6, -0x61c88647, URZ ;  /* 0x9e3779b9060e7890 */ /* 0x000fe2000fffe0ff */
[----:B------:R-:W-:Y:S01]  /*04d0*/  SHF.R.U32.HI R29, RZ, 0x10, R19 ;  /* 0x00000010ff1d7819 */ /* 0x000fe20000011613 */
[----:B------:R-:W-:Y:S01]  /*04e0*/  IMAD.MOV.U32 R19, RZ, RZ, R21 ;  /* 0x000000ffff137224 */ /* 0x000fe200078e0015 */
[----:B------:R-:W-:Y:S01]  /*04f0*/  MOV R16, R20 ;  /* 0x0000001400107202 */ /* 0x000fe20000000f00 */
[----:B------:R-:W-:Y:S01]  /*0500*/  IMAD.MOV.U32 R48, RZ, RZ, R5 ;  /* 0x000000ffff307224 */ /* 0x000fe200078e0005 */
[--C-:B------:R-:W-:Y:S01]  /*0510*/  SHF.R.U64 R17, R20, 0x10, R21.reuse ;  /* 0x0000001014117819 */ /* 0x100fe20000001215 */
[----:B------:R-:W-:Y:S01]  /*0520*/  UIADD3 UR16, UPT, UPT, UR6, 0x3c6ef372, URZ ;  /* 0x3c6ef37206107890 */ /* 0x000fe2000fffe0ff */
[----:B------:R-:W-:Y:S01]  /*0530*/  SHF.R.U32.HI R18, RZ, 0x10, R21 ;  /* 0x00000010ff127819 */ /* 0x000fe20000011615 */
[--C-:B------:R-:W-:Y:S01]  /*0540*/  IMAD.MOV.U32 R21, RZ, RZ, R31.reuse ;  /* 0x000000ffff157224 */ /* 0x100fe200078e001f */
[----:B------:R-:W-:Y:S01]  /*0550*/  MOV R20, R30 ;  /* 0x0000001e00147202 */ /* 0x000fe20000000f00 */
[----:B------:R-:W-:Y:S01]  /*0560*/  UIADD3 UR17, UPT, UPT, UR7, 0x76cf5d0a, URZ ;  /* 0x76cf5d0a07117890 */ /* 0x000fe2000fffe0ff */
[--C-:B------:R-:W-:Y:S01]  /*0570*/  SHF.R.U64 R45, R30, 0x10, R31.reuse ;  /* 0x000000101e2d7819 */ /* 0x100fe2000000121f */
[----:B------:R-:W-:Y:S01]  /*0580*/  IMAD.HI.U32 R30, R0, -0x326172a9, RZ ;  /* 0xcd9e8d57001e7827 */ /* 0x000fe200078e00ff */
[----:B------:R-:W-:Y:S01]  /*0590*/  SHF.R.U32.HI R46, RZ, 0x10, R31 ;  /* 0x00000010ff2e7819 */ /* 0x000fe2000001161f */
[----:B------:R-:W-:Y:S01]  /*05a0*/  UIADD3 UR19, UPT, UPT, UR7, 0x32370b8f, URZ ;  /* 0x32370b8f07137890 */ /* 0x000fe2000fffe0ff */
[----:B------:R-:W-:Y:S01]  /*05b0*/  SHF.R.U32.HI R3, RZ, 0x2, R3 ;  /* 0x00000002ff037819 */ /* 0x000fe20000011603 */
[----:B------:R-:W-:Y:S01]  /*05c0*/  IMAD.HI.U32 R31, R2, -0x2daee0ad, RZ ;  /* 0xd2511f53021f7827 */ /* 0x000fe200078e00ff */
[----:B------:R-:W-:Y:S01]  /*05d0*/  MOV R28, R22 ;  /* 0x00000016001c7202 */ /* 0x000fe20000000f00 */
[----:B------:R-:W-:-:S02]  /*05e0*/  UIADD3 UR18, UPT, UPT, UR6, -0x255992d5, URZ ;  /* 0xdaa66d2b06127890 */ /* 0x000fc4000fffe0ff */
[----:B------:R-:W-:Y:S01]  /*05f0*/  LOP3.LUT R30, R3, UR6, R30, 0x96, !PT ;  /* 0x00000006031e7c12 */ /* 0x000fe2000f8e961e */
[----:B------:R-:W-:Y:S01]  /*0600*/  UIADD3 UR20, UPT, UPT, UR6, 0x78dde6e4, URZ ;  /* 0x78dde6e406147890 */ /* 0x000fe2000fffe0ff */
[----:B------:R-:W-:Y:S01]  /*0610*/  LOP3.LUT R31, R31, UR7, RZ, 0x3c, !PT ;  /* 0x000000071f1f7c12 */ /* 0x000fe2000f8e3cff */
[----:B------:R-:W-:Y:S01]  /*0620*/  UIADD3 UR21, UPT, UPT, UR7, -0x126145ec, URZ ;  /* 0xed9eba1407157890 */ /* 0x000fe2000fffe0ff */
[--C-:B------:R-:W-:Y:S01]  /*0630*/  SHF.R.U64 R84, R22, 0x10, R23.reuse ;  /* 0x0000001016547819 */ /* 0x100fe20000001217 */
[----:B------:R-:W-:Y:S01]  /*0640*/  UIADD3 UR23, UPT, UPT, UR7, -0x56f99767, URZ ;  /* 0xa906689907177890 */ /* 0x000fe2000fffe0ff */
[----:B------:R-:W-:Y:S01]  /*0650*/  SHF.R.U32.HI R26, RZ, 0x10, R23 ;  /* 0x00000010ff1a7819 */ /* 0x000fe20000011617 */
[----:B------:R-:W-:Y:S01]  /*0660*/  IMAD.MOV.U32 R23, RZ, RZ, R33 ;  /* 0x000000ffff177224 */ /* 0x000fe200078e0021 */
[--C-:B------:R-:W-:Y:S01]  /*0670*/  SHF.R.U64 R86, R34, 0x10, R35.reuse ;  /* 0x0000001022567819 */ /* 0x100fe20000001223 */
[----:B------:R-:W-:Y:S01]  /*0680*/  UIADD3 UR22, UPT, UPT, UR6, 0x1715609d, URZ ;  /* 0x1715609d06167890 */ /* 0x000fe2000fffe0ff */
[----:B------:R-:W-:Y:S01]  /*0690*/  SHF.R.U32.HI R15, RZ, 0x10, R35 ;  /* 0x00000010ff0f7819 */ /* 0x000fe20000011623 */
[----:B------:R-:W-:Y:S01]  /*06a0*/  IMAD R35, R2, -0x2daee0ad, RZ ;  /* 0xd2511f5302237824 */ /* 0x000fe200078e02ff */
[----:B------:R-:W-:Y:S01]  /*06b0*/  MOV R22, R32 ;  /* 0x0000002000167202 */ /* 0x000fe20000000f00 */
[----:B------:R-:W-:Y:S01]  /*06c0*/  UIADD3 UR24, UPT, UPT, UR6, -0x4ab325aa, URZ ;  /* 0xb54cda5606187890 */ /* 0x000fe2000fffe0ff */
[--C-:B------:R-:W-:Y:S01]  /*06d0*/  SHF.R.U64 R41, R32, 0x10, R33.reuse ;  /* 0x0000001020297819 */ /* 0x100fe20000001221 */
[----:B------:R-:W-:Y:S01]  /*06e0*/  IMAD.HI.U32 R32, R30, -0x2daee0ad, RZ ;  /* 0xd2511f531e207827 */ /* 0x000fe200078e00ff */
[----:B------:R-:W-:Y:S01]  /*06f0*/  SHF.R.U32.HI R42, RZ, 0x10, R33 ;  /* 0x00000010ff2a7819 */ /* 0x000fe20000011621 */
[----:B------:R-:W-:Y:S01]  /*0700*/  UIADD3 UR25, UPT, UPT, UR7, 0x646e171e, URZ ;  /* 0x646e171e07197890 */ /* 0x000fe2000fffe0ff */
[----:B------:R-:W-:Y:S01]  /*0710*/  MOV R47, R4 ;  /* 0x00000004002f7202 */ /* 0x000fe20000000f00 */
[----:B------:R-:W-:Y:S01]  /*0720*/  IMAD R33, R0, -0x326172a9, RZ ;  /* 0xcd9e8d5700217824 */ /* 0x000fe200078e02ff */
[--C-:B------:R-:W-:Y:S01]  /*0730*/  SHF.R.U64 R49, R4, 0x10, R5.reuse ;  /* 0x0000001004317819 */ /* 0x100fe20000001205 */
[----:B------:R-:W-:Y:S01]  /*0740*/  IMAD.HI.U32 R4, R31, -0x326172a9, RZ ;  /* 0xcd9e8d571f047827 */ /* 0x000fe200078e00ff */
[----:B------:R-:W-:Y:S01]  /*0750*/  LOP3.LUT R32, R35, UR15, R32, 0x96, !PT ;  /* 0x0000000f23207c12 */ /* 0x000fe2000f8e9620 */
[----:B------:R-:W0:Y:S01]  /*0760*/  LDCU.64 UR4, c[0x0][0x3e0] ;  /* 0x00007c00ff0477ac */ /* 0x000e220008000a00 */
[----:B------:R-:W-:Y:S01]  /*0770*/  MOV R24, R34 ;  /* 0x0000002200187202 */ /* 0x000fe20000000f00 */
[----:B------:R-:W-:Y:S01]  /*0780*/  IMAD R34, R31, -0x326172a9, RZ ;  /* 0xcd9e8d571f227824 */ /* 0x000fe200078e02ff */
[----:B------:R-:W-:Y:S01]  /*0790*/  LOP3.LUT R4, R33, UR14, R4, 0x96, !PT ;  /* 0x0000000e21047c12 */ /* 0x000fe2000f8e9604 */
[----:B------:R-:W-:Y:S01]  /*07a0*/  IMAD R31, R30, -0x2daee0ad, RZ ;  /* 0xd2511f531e1f7824 */ /* 0x000fe200078e02ff */
[----:B------:R-:W-:Y:S01]  /*07b0*/  SHF.R.U32.HI R50, RZ, 0x10, R5 ;  /* 0x00000010ff327819 */ /* 0x000fe20000011605 */
[----:B------:R-:W-:Y:S01]  /*07c0*/  IMAD.HI.U32 R5, R32, -0x326172a9, RZ ;  /* 0xcd9e8d5720057827 */ /* 0x000fe200078e00ff */
[----:B------:R-:W-:Y:S01]  /*07d0*/  PRMT R83, R28, 0x5410, R27 ;  /* 0x000054101c537816 */ /* 0x000fe2000000001b */
[----:B------:R-:W-:Y:S01]  /*07e0*/  UIADD3 UR27, UPT, UPT, UR7, 0x1fd5c5a3, URZ ;  /* 0x1fd5c5a3071b7890 */ /* 0x000fe2000fffe0ff */
[----:B------:R-:W-:Y:S01]  /*07f0*/  PRMT R82, R82, 0x5410, R29 ;  /* 0x0000541052527816 */ /* 0x000fe2000000001d */
[----:B------:R-:W-:Y:S01]  /*0800*/  IMAD.HI.U32 R30, R4, -0x2daee0ad, RZ ;  /* 0xd2511f53041e7827 */ /* 0x000fe200078e00ff */
[----:B------:R-:W-:Y:S01]  /*0810*/  LOP3.LUT R5, R34, UR16, R5, 0x96, !PT ;  /* 0x0000001022057c12 */ /* 0x000fe2000f8e9605 */
[----:B------:R-:W-:Y:S01]  /*0820*/  UIADD3 UR26, UPT, UPT, UR6, 0x5384540f, URZ ;  /* 0x5384540f061a7890 */ /* 0x000fe2000fffe0ff */
[----:B------:R-:W-:Y:S01]  /*0830*/  PRMT R84, R84, 0x5410, R26 ;  /* 0x0000541054547816 */ /* 0x000fe2000000001a */
[----:B------:R-:W-:Y:S01]  /*0840*/  IMAD R34, R4, -0x2daee0ad, RZ ;  /* 0xd2511f5304227824 */ /* 0x000fe200078e02ff */
[----:B------:R-:W-:Y:S01]  /*0850*/  LOP3.LUT R30, R31, UR17, R30, 0x96, !PT ;  /* 0x000000111f1e7c12 */ /* 0x000fe2000f8e961e */
[C---:B------:R-:W-:Y:S01]  /*0860*/  IMAD.HI.U32 R33, R5.reuse, -0x2daee0ad, RZ ;  /* 0xd2511f5305217827 */ /* 0x040fe200078e00ff */
[----:B------:R-:W-:Y:S01]  /*0870*/  UIADD3 UR28, UPT, UPT, UR6, -0xe443238, URZ ;  /* 0xf1bbcdc8061c7890 */ /* 0x000fe2000fffe0ff */
[----:B------:R-:W-:Y:S01]  /*0880*/  @!P0 CS2R R6, SRZ ;  /* 0x0000000000068805 */ /* 0x000fe2000001ff00 */
[----:B------:R-:W-:Y:S01]  /*0890*/  UIADD3 UR29, UPT, UPT, UR7, -0x24c28bd8, URZ ;  /* 0xdb3d7428071d7890 */ /* 0x000fe2000fffe0ff */
[----:B------:R-:W-:Y:S01]  /*08a0*/  IMAD R31, R32, -0x326172a9, RZ ;  /* 0xcd9e8d57201f7824 */ /* 0x000fe200078e02ff */
[----:B------:R-:W-:Y:S01]  /*08b0*/  LOP3.LUT R33, R34, UR19, R33, 0x96, !PT ;  /* 0x0000001322217c12 */ /* 0x000fe2000f8e9621 */
[C---:B------:R-:W-:Y:S01]  /*08c0*/  IMAD.HI.U32 R4, R30.reuse, -0x326172a9, RZ ;  /* 0xcd9e8d571e047827 */ /* 0x040fe200078e00ff */
[----:B0-----:R-:W-:Y:S01]  /*08d0*/  UISETP.NE.U32.AND UP0, UPT, UR4, URZ, UPT ;  /* 0x000000ff0400728c */ /* 0x001fe2000bf05070 */
[----:B------:R-:W-:Y:S01]  /*08e0*/  @!P0 CS2R R8, SRZ ;  /* 0x0000000000088805 */ /* 0x000fe2000001ff00 */
[----:B------:R-:W0:Y:S01]  /*08f0*/  LDCU.U8 UR4, c[0x0][0x410] ;  /* 0x00008200ff0477ac */ /* 0x000e220008000000 */
[----:B------:R-:W-:Y:S01]  /*0900*/  IMAD R32, R5, -0x2daee0ad, RZ ;  /* 0xd2511f5305207824 */ /* 0x000fe200078e02ff */
[----:B------:R-:W-:Y:S01]  /*0910*/  LOP3.LUT R4, R31, UR18, R4, 0x96, !PT ;  /* 0x000000121f047c12 */ /* 0x000fe2000f8e9604 */
[----:B------:R-:W-:Y:S01]  /*0920*/  IMAD R31, R30, -0x326172a9, RZ ;  /* 0xcd9e8d571e1f7824 */ /* 0x000fe200078e02ff */
[----:B------:R-:W-:Y:S01]  /*0930*/  @!P0 CS2R R10, SRZ ;  /* 0x00000000000a8805 */ /* 0x000fe2000001ff00 */
[----:B------:R-:W-:Y:S01]  /*0940*/  IMAD.HI.U32 R30, R33, -0x326172a9, RZ ;  /* 0xcd9e8d57211e7827 */ /* 0x000fe200078e00ff */
[----:B------:R-:W-:Y:S01]  /*0950*/  @!P0 CS2R R12, SRZ ;  /* 0x00000000000c8805 */ /* 0x000fe2000001ff00 */
[----:B------:R-:W-:Y:S01]  /*0960*/  UIADD3 UR31, UPT, UPT, UR7, -0x695add53, URZ ;  /* 0x96a522ad071f7890 */ /* 0x000fe2000fffe0ff */
[----:B------:R-:W-:Y:S01]  /*0970*/  PRMT R85, R24, 0x5410, R25 ;  /* 0x0000541018557816 */ /* 0x000fe20000000019 */
[----:B------:R-:W-:Y:S01]  /*0980*/  IMAD.HI.U32 R5, R4, -0x2daee0ad, RZ ;  /* 0xd2511f5304057827 */ /* 0x000fe200078e00ff */
[----:B------:R-:W-:Y:S01]  /*0990*/  LOP3.LUT R30, R31, UR20, R30, 0x96, !PT ;  /* 0x000000141f1e7c12 */ /* 0x000fe2000f8e961e */
[----:B------:R-:W-:Y:S01]  /*09a0*/  UIADD3 UR30, UPT, UPT, UR6, -0x700cb87f, URZ ;  /* 0x8ff34781061e7890 */ /* 0x000fe2000fffe0ff */
[----:B------:R-:W-:Y:S01]  /*09b0*/  SHF.R.U64 R51, R6, 0x10, R7 ;  /* 0x0000001006337819 */ /* 0x000fe20000001207 */
[----:B------:R-:W-:Y:S01]  /*09c0*/  IMAD R33, R33, -0x326172a9, RZ ;  /* 0xcd9e8d5721217824 */ /* 0x000fe200078e02ff */
[----:B------:R-:W-:Y:S01]  /*09d0*/  LOP3.LUT R5, R32, UR21, R5, 0x96, !PT ;  /* 0x0000001520057c12 */ /* 0x000fe2000f8e9605 */
[----:B------:R-:W-:Y:S01]  /*09e0*/  IMAD R32, R4, -0x2daee0ad, RZ ;  /* 0xd2511f5304207824 */ /* 0x000fe200078e02ff */
[----:B------:R-:W-:Y:S01]  /*09f0*/  SHF.R.U32.HI R52, RZ, 0x10, R7 ;  /* 0x00000010ff347819 */ /* 0x000fe20000011607 */
[----:B------:R-:W-:Y:S01]  /*0a00*/  IMAD.HI.U32 R31, R30, -0x2daee0ad, RZ ;  /* 0xd2511f531e1f7827 */ /* 0x000fe200078e00ff */
[--C-:B------:R-:W-:Y:S01]  /*0a10*/  SHF.R.U64 R53, R8, 0x10, R9.reuse ;  /* 0x0000001008357819 */ /* 0x100fe20000001209 */
[----:B------:R-:W-:Y:S01]  /*0a20*/  BSSY B0, `(.L_x_17321) ;  /* 0x0000b58000007945 */ /* 0x000fe20003800000 */
[----:B------:R-:W-:Y:S01]  /*0a30*/  SHF.R.U32.HI R54, RZ, 0x10, R9 ;  /* 0x00000010ff367819 */ /* 0x000fe20000011609 */
[C---:B------:R-:W-:Y:S01]  /*0a40*/  IMAD.HI.U32 R4, R5.reuse, -0x326172a9, RZ ;  /* 0xcd9e8d5705047827 */ /* 0x040fe200078e00ff */
[----:B------:R-:W-:Y:S01]  /*0a50*/  LOP3.LUT R31, R32, UR23, R31, 0x96, !PT ;  /* 0x00000017201f7c12 */ /* 0x000fe2000f8e961f */
[----:B------:R-:W-:Y:S01]  /*0a60*/  UISETP.NE.AND.EX UP0, UPT, UR5, URZ, UPT, UP0 ;  /* 0x000000ff0500728c */ /* 0x000fe2000bf05300 */
[--C-:B------:R-:W-:Y:S01]  /*0a70*/  SHF.R.U64 R55, R10, 0x10, R11.reuse ;  /* 0x000000100a377819 */ /* 0x100fe2000000120b */
[----:B------:R-:W-:Y:S01]  /*0a80*/  IMAD R28, R5, -0x326172a9, RZ ;  /* 0xcd9e8d57051c7824 */ /* 0x000fe200078e02ff */
[----:B------:R-:W-:Y:S01]  /*0a90*/  LOP3.LUT R4, R33, UR22, R4, 0x96, !PT ;  /* 0x0000001621047c12 */ /* 0x000fe2000f8e9604 */
[----:B------:R-:W-:Y:S01]  /*0aa0*/  IMAD.HI.U32 R5, R31, -0x326172a9, RZ ;  /* 0xcd9e8d571f057827 */ /* 0x000fe200078e00ff */
[----:B------:R-:W-:Y:S01]  /*0ab0*/  SHF.R.U32.HI R58, RZ, 0x10, R11 ;  /* 0x00000010ff3a7819 */ /* 0x000fe2000001160b */
[----:B------:R-:W1:Y:S01]  /*0ac0*/  LDCU UR32, c[0x0][0x404] ;  /* 0x00008080ff2077ac */ /* 0x000e620008000800 */
[----:B------:R-:W-:Y:S01]  /*0ad0*/  SHF.R.U64 R59, R12, 0x10, R13 ;  /* 0x000000100c3b7819 */ /* 0x000fe2000000120d */
[----:B------:R-:W-:Y:S01]  /*0ae0*/  IMAD R30, R30, -0x2daee0ad, RZ ;  /* 0xd2511f531e1e7824 */ /* 0x000fe200078e02ff */
[----:B------:R-:W-:Y:S01]  /*0af0*/  LOP3.LUT R5, R28, UR24, R5, 0x96, !PT ;  /* 0x000000181c057c12 */ /* 0x000fe2000f8e9605 */
[----:B------:R-:W-:Y:S01]  /*0b00*/  IMAD.HI.U32 R29, R4, -0x2daee0ad, RZ ;  /* 0xd2511f53041d7827 */ /* 0x000fe200078e00ff */
[----:B------:R-:W-:Y:S01]  /*0b10*/  SHF.R.U32.HI R60, RZ, 0x10, R13 ;  /* 0x00000010ff3c7819 */ /* 0x000fe2000001160d */
[----:B------:R-:W2:Y:S01]  /*0b20*/  LDCU UR33, c[0x0][0x408] ;  /* 0x00008100ff2177ac */ /* 0x000ea20008000800 */
[----:B------:R-:W-:Y:S01]  /*0b30*/  PRMT R86, R86, 0x5410, R15 ;  /* 0x0000541056567816 */ /* 0x000fe2000000000f */
[----:B------:R-:W-:Y:S01]  /*0b40*/  IMAD R28, R4, -0x2daee0ad, RZ ;  /* 0xd2511f53041c7824 */ /* 0x000fe200078e02ff */
[----:B------:R-:W-:Y:S01]  /*0b50*/  LOP3.LUT R29, R30, UR25, R29, 0x96, !PT ;  /* 0x000000191e1d7c12 */ /* 0x000fe2000f8e961d */
[----:B------:R-:W-:Y:S01]  /*0b60*/  IMAD.HI.U32 R27, R5, -0x2daee0ad, RZ ;  /* 0xd2511f53051b7827 */ /* 0x000fe200078e00ff */
[----:B------:R-:W-:-:S03]  /*0b70*/  LOP3.LUT R67, R14, 0x3, RZ, 0xc0, !PT ;  /* 0x000000030e437812 */ /* 0x000fc600078ec0ff */
[----:B------:R-:W-:Y:S01]  /*0b80*/  HFMA2 R14, -RZ, RZ, 0, 0 ;  /* 0x00000000ff0e7431 */ /* 0x000fe200000001ff */
[----:B------:R-:W-:Y:S01]  /*0b90*/  PRMT R74, R74, 0x5410, R36 ;  /* 0x000054104a4a7816 */ /* 0x000fe20000000024 */
[----:B------:R-:W-:Y:S01]  /*0ba0*/  IMAD R31, R31, -0x326172a9, RZ ;  /* 0xcd9e8d571f1f7824 */ /* 0x000fe200078e02ff */
[----:B------:R-:W-:Y:S01]  /*0bb0*/  LOP3.LUT R27, R28, UR27, R27, 0x96, !PT ;  /* 0x0000001b1c1b7c12 */ /* 0x000fe2000f8e961b */
[----:B------:R-:W-:Y:S01]  /*0bc0*/  IMAD.HI.U32 R4, R29, -0x326172a9, RZ ;  /* 0xcd9e8d571d047827 */ /* 0x000fe200078e00ff */
[----:B------:R-:W-:Y:S01]  /*0bd0*/  PRMT R75, R75, 0x5410, R38 ;  /* 0x000054104b4b7816 */ /* 0x000fe20000000026 */
[----:B------:R-:W3:Y:S01]  /*0be0*/  LDCU UR12, c[0x0][0x388] ;  /* 0x00007100ff0c77ac */ /* 0x000ee20008000800 */
[----:B------:R-:W-:Y:S01]  /*0bf0*/  PRMT R81, R81, 0x5410, R37 ;  /* 0x0000541051517816 */ /* 0x000fe20000000025 */
[----:B------:R-:W-:Y:S01]  /*0c00*/  IMAD R29, R29, -0x326172a9, RZ ;  /* 0xcd9e8d571d1d7824 */ /* 0x000fe200078e02ff */
[----:B------:R-:W-:Y:S01]  /*0c10*/  LOP3.LUT R4, R31, UR26, R4, 0x96, !PT ;  /* 0x0000001a1f047c12 */ /* 0x000fe2000f8e9604 */
[----:B------:R-:W-:Y:S01]  /*0c20*/  IMAD.HI.U32 R66, R27, -0x326172a9, RZ ;  /* 0xcd9e8d571b427827 */ /* 0x000fe200078e00ff */
[----:B------:R-:W4:Y:S03]  /*0c30*/  LDCU UR13, c[0x0][0x448] ;  /* 0x00008900ff0d77ac */ /* 0x000f260008000800 */
[----:B------:R-:W-:Y:S01]  /*0c40*/  IMAD R26, R5, -0x2daee0ad, RZ ;  /* 0xd2511f53051a7824 */ /* 0x000fe200078e02ff */
[----:B------:R-:W-:Y:S01]  /*0c50*/  LOP3.LUT R66, R29, UR28, R66, 0x96, !PT ;  /* 0x0000001c1d427c12 */ /* 0x000fe2000f8e9642 */
[C---:B------:R-:W-:Y:S01]  /*0c60*/  IMAD.HI.U32 R61, R4.reuse, -0x2daee0ad, RZ ;  /* 0xd2511f53043d7827 */ /* 0x040fe200078e00ff */
[----:B------:R-:W1:Y:S03]  /*0c70*/  LDCU.64 UR10, c[0x0][0x3a0] ;  /* 0x00007400ff0a77ac */ /* 0x000e660008000a00 */
[----:B------:R-:W-:Y:S01]  /*0c80*/  IMAD R5, R4, -0x2daee0ad, RZ ;  /* 0xd2511f5304057824 */ /* 0x000fe200078e02ff */
[----:B------:R-:W-:Y:S01]  /*0c90*/  LOP3.LUT R61, R26, UR29, R61, 0x96, !PT ;  /* 0x0000001d1a3d7c12 */ /* 0x000fe2000f8e963d */
[----:B------:R-:W-:Y:S01]  /*0ca0*/  IMAD.HI.U32 R4, R66, -0x2daee0ad, RZ ;  /* 0xd2511f5342047827 */ /* 0x000fe200078e00ff */
[----:B0-----:R-:W-:-:S03]  /*0cb0*/  UISETP.NE.AND UP1, UPT, UR4, URZ, UPT ;  /* 0x000000ff0400728c */ /* 0x001fc6000bf25270 */
[----:B------:R-:W-:Y:S01]  /*0cc0*/  IMAD R27, R27, -0x326172a9, RZ ;  /* 0xcd9e8d571b1b7824 */ /* 0x000fe200078e02ff */
[----:B------:R-:W-:Y:S01]  /*0cd0*/  LOP3.LUT R4, R5, UR31, R4, 0x96, !PT ;  /* 0x0000001f05047c12 */ /* 0x000fe2000f8e9604 */
[----:B------:R-:W-:-:S04]  /*0ce0*/  IMAD.HI.U32 R24, R61, -0x326172a9, RZ ;  /* 0xcd9e8d573d187827 */ /* 0x000fc800078e00ff */
        /* <DEDUP_REMOVED lines=33> */
[----:B------:R-:W-:Y:S02]  /*0f00*/  IMAD R66, R66, -0x2daee0ad, RZ ;  /* 0xd2511f5342427824 */ /* 0x000fe400078e02ff */
[----:B-1234-:R-:W-:-:S07]  /*0f10*/  IMAD R61, R61, -0x326172a9, RZ ;  /* 0xcd9e8d573d3d7824 */ /* 0x01efce00078e02ff */
.L_x_17490:
[----:B0-----:R-:W0:Y:S01]  /*0f20*/  LDC.64 R36, c[0x0][0x390] ;  /* 0x0000e400ff247b82 */ /* 0x001e220000000a00 */
[----:B------:R-:W-:Y:S01]  /*0f30*/  IMAD R20, R62, UR12, RZ ;  /* 0x0000000c3e147c24 */ /* 0x000fe2000f8e02ff */
[----:B------:R-:W1:Y:S01]  /*0f40*/  @UP0 LDCU.64 UR4, c[0x0][0x3e0] ;  /* 0x00007c00ff0407ac */ /* 0x000e620008000a00 */
[----:B------:R-:W-:Y:S01]  /*0f50*/  PLOP3.LUT P0, PT, PT, PT, UP0, 0x80, 0x8 ;  /* 0x000000000008781c */ /* 0x000fe20003f0f008 */
[----:B------:R-:W-:Y:S01]  /*0f60*/  IMAD.MOV.U32 R25, RZ, RZ, 0x4 ;  /* 0x00000004ff197424 */ /* 0x000fe200078e00ff */
[----:B------:R-:W-:Y:S02]  /*0f70*/  PLOP3.LUT P1, PT, PT, PT, UP0, 0x80, 0x8 ;  /* 0x000000000008781c */ /* 0x000fe40003f2f008 */
[----:B------:R-:W-:Y:S02]  /*0f80*/  SHF.R.S32.HI R21, RZ, 0x1f, R20 ;  /* 0x0000001fff157819 */ /* 0x000fe40000011414 */
[----:B------:R-:W-:Y:S02]  /*0f90*/  MOV R71, 0x3f800000 ;  /* 0x3f80000000477802 */ /* 0x000fe40000000f00 */
[----:B------:R-:W-:-:S04]  /*0fa0*/  LEA.HI R72, R21, R20, RZ, 0x2 ;  /* 0x0000001415487211 */ /* 0x000fc800078f10ff */
[----:B------:R-:W-:Y:S01]  /*0fb0*/  LEA.HI.SX32 R72, R72, R63, 0x1e ;  /* 0x0000003f48487211 */ /* 0x000fe200078ff2ff */
[----:B-1----:R-:W-:-:S04]  /*0fc0*/  @P0 IMAD.WIDE R24, R62, R25, UR4 ;  /* 0x000000043e180e25 */ /* 0x002fc8000f8e0219 */
[----:B0-----:R-:W-:Y:S01]  /*0fd0*/  IMAD.WIDE.U32 R20, R72, 0x10, R36 ;  /* 0x0000001048147825 */ /* 0x001fe200078e0024 */
[----:B------:R0:W5:Y:S05]  /*0fe0*/  @P1 LDG.E R71, desc[UR8][R24.64] ;  /* 0x0000000818471981 */ /* 0x00016a000c1e1900 */
[----:B------:R-:W5:Y:S01]  /*0ff0*/  LDG.E.128 R20, desc[UR8][R20.64] ;  /* 0x0000000814147981 */ /* 0x000f62000c1e1d00 */
[----:B------:R-:W-:Y:S01]  /*1000*/  ISETP.NE.U32.AND P0, PT, RZ, UR10, PT ;  /* 0x0000000aff007c0c */ /* 0x000fe2000bf05070 */
[----:B------:R-:W-:-:S03]  /*1010*/  IMAD.MOV.U32 R69, RZ, RZ, 0x2f800000 ;  /* 0x2f800000ff457424 */ /* 0x000fc600078e00ff */
[----:B------:R-:W-:-:S13]  /*1020*/  ISETP.NE.AND.EX P0, PT, RZ, UR11, PT, P0 ;  /* 0x0000000bff007c0c */ /* 0x000fda000bf05300 */
[----:B0-----:R-:W-:Y:S05]  /*1030*/  @!P0 BRA `(.L_x_17322) ;  /* 0x0000001400308947 */ /* 0x001fea0003800000 */
[----:B------:R-:W0:Y:S01]  /*1040*/  LDC.64 R24, c[0x0][0x3a0] ;  /* 0x0000e800ff187b82 */ /* 0x000e220000000a00 */
[----:B------:R-:W-:Y:S01]  /*1050*/  ISETP.NE.AND P1, PT, R67, 0x1, PT ;  /* 0x000000014300780c */ /* 0x000fe20003f25270 */
[----:B------:R-:W-:Y:S01]  /*1060*/  BSSY.RECONVERGENT B1, `(.L_x_17323) ;  /* 0x000004d000017945 */ /* 0x000fe20003800200 */
[----:B------:R-:W-:Y:S01]  /*1070*/  MOV R26, 0x2 ;  /* 0x00000002001a7802 */ /* 0x000fe20000000f00 */
[----:B------:R-:W-:Y:S02]  /*1080*/  IMAD.MOV.U32 R27, RZ, RZ, R61 ;  /* 0x000000ffff1b7224 */ /* 0x000fe400078e003d */
[----:B0-----:R-:W-:-:S05]  /*1090*/  IMAD.WIDE.U32 R24, R72, 0x10, R24 ;  /* 0x0000001048187825 */ /* 0x001fca00078e0018 */
[----:B------:R0:W5:Y:S02]  /*10a0*/  LDG.E.128 R32, desc[UR8][R24.64] ;  /* 0x0000000818207981 */ /* 0x000164000c1e1d00 */
[----:B0-----:R-:W-:Y:S01]  /*10b0*/  MOV R24, R66 ;  /* 0x0000004200187202 */ /* 0x001fe20000000f00 */
[----:B------:R-:W-:Y:S06]  /*10c0*/  @!P1 BRA `(.L_x_17324) ;  /* 0x0000000400189947 */ /* 0x000fec0003800000 */
[----:B------:R-:W-:-:S05]  /*10d0*/  IMAD.MOV.U32 R24, RZ, RZ, 0x2 ;  /* 0x00000002ff187424 */ /* 0x000fca00078e00ff */
[----:B------:R-:W-:-:S04]  /*10e0*/  VIADDMNMX.U32 R24, R67, 0xfffffffe, R24, PT ;  /* 0xfffffffe43187846 */ /* 0x000fc80003800018 */
[----:B------:R-:W-:-:S04]  /*10f0*/  SHF.L.U32 R26, R24, 0x2, RZ ;  /* 0x00000002181a7819 */ /* 0x000fc800000006ff */
[----:B------:R-:W0:Y:S02]  /*1100*/  LDC R24, c[0x2][R26] ;  /* 0x008000001a187b82 */ /* 0x000e240000000800 */
[----:B0-----:R-:W-:-:S04]  /*1110*/  SHF.R.S32.HI R25, RZ, 0x1f, R24 ;  /* 0x0000001fff197819 */ /* 0x001fc80000011418 */
.L_x_20201:
[----:B------:R-:W-:Y:S05]  /*1120*/  BRX R24 -0x1130                                    (*"BRANCH_TARGETS .L_x_20202,.L_x_20203,.L_x_20204"*) ;  /* 0xffffffec18b47949 */ /* 0x000fea000383ffff */
.L_x_20204:
[----:B------:R-:W-:Y:S01]  /*1130*/  VIADD R26, R67, 0x1 ;  /* 0x00000001431a7836 */ /* 0x000fe20000000000 */
[----:B------:R-:W-:Y:S01]  /*1140*/  MOV R24, R66 ;  /* 0x0000004200187202 */ /* 0x000fe20000000f00 */
[----:B------:R-:W-:Y:S01]  /*1150*/  IMAD.MOV.U32 R27, RZ, RZ, R5 ;  /* 0x000000ffff1b7224 */ /* 0x000fe200078e0005 */
[----:B------:R-:W-:Y:S06]  /*1160*/  BRA `(.L_x_17324) ;  /* 0x0000000000f07947 */ /* 0x000fec0003800000 */
.L_x_20202:
[----:B------:R-:W-:Y:S01]  /*1170*/  MOV R24, R66 ;  /* 0x0000004200187202 */ /* 0x000fe20000000f00 */
[----:B------:R-:W-:Y:S01]  /*1180*/  IMAD.MOV.U32 R26, RZ, RZ, 0x3 ;  /* 0x00000003ff1a7424 */ /* 0x000fe200078e00ff */
[----:B------:R-:W-:Y:S01]  /*1190*/  MOV R27, R4 ;  /* 0x00000004001b7202 */ /* 0x000fe20000000f00 */
[----:B------:R-:W-:Y:S06]  /*11a0*/  BRA `(.L_x_17324) ;  /* 0x0000000000e07947 */ /* 0x000fec0003800000 */
.L_x_20203:
        /* <DEDUP_REMOVED lines=13> */
.L_x_17326:
[----:B------:R-:W-:Y:S05]  /*1280*/  BSYNC.RECONVERGENT B2 ;  /* 0x0000000000027941 */ /* 0x000fea0003800200 */
.L_x_17325:
        /* <DEDUP_REMOVED lines=42> */
.L_x_17324:
[----:B------:R-:W-:Y:S05]  /*1530*/  BSYNC.RECONVERGENT B1 ;  /* 0x0000000000017941 */ /* 0x000fea0003800200 */
.L_x_17323:
[----:B------:R-:W-:Y:S01]  /*1540*/  I2FP.F32.U32 R28, R27 ;  /* 0x0000001b001c7245 */ /* 0x000fe20000201000 */
[----:B-----5:R-:W-:Y:S01]  /*1550*/  FMUL.FTZ R20, R20, R71 ;  /* 0x0000004714147220 */ /* 0x020fe20000410000 */
[----:B------:R-:W-:Y:S01]  /*1560*/  IMAD.U32 R73, RZ, RZ, UR33 ;  /* 0x00000021ff497e24 */ /* 0x000fe2000f8e00ff */
[----:B------:R-:W-:Y:S01]  /*1570*/  ISETP.NE.AND P2, PT, R26, 0x1, PT ;  /* 0x000000011a00780c */ /* 0x000fe20003f45270 */
[----:B------:R-:W-:Y:S01]  /*1580*/  BSSY.RECONVERGENT B1, `(.L_x_17327) ;  /* 0x000004d000017945 */ /* 0x000fe20003800200 */
[----:B------:R-:W-:Y:S01]  /*1590*/  FFMA.FTZ R28, R28, R69, 1.1641532182693481445e-10 ;  /* 0x2f0000001c1c7423 */ /* 0x000fe20000010045 */
[----:B------:R-:W-:Y:S01]  /*15a0*/  MOV R77, UR32 ;  /* 0x00000020004d7c02 */ /* 0x000fe20008000f00 */
[----:B------:R-:W-:-:S03]  /*15b0*/  FMUL.FTZ R20, R20, R73 ;  /* 0x0000004914147220 */ /* 0x000fc60000410000 */
[----:B------:R-:W-:Y:S01]  /*15c0*/  FSETP.GTU.FTZ.AND P1, PT, R28, R77, PT ;  /* 0x0000004d1c00720b */ /* 0x000fe20003f3c000 */
[----:B------:R-:W-:-:S03]  /*15d0*/  HADD2.F32 R28, -RZ, R74.H0_H0 ;  /* 0x2000004aff1c7230 */ /* 0x000fc60000004100 */
[----:B------:R-:W-:Y:S02]  /*15e0*/  FSEL R25, R20, RZ, !P1 ;  /* 0x000000ff14197208 */ /* 0x000fe40004800000 */
        /* <DEDUP_REMOVED lines=13> */
.L_x_17329:
        /* <DEDUP_REMOVED lines=13> */
.L_x_17331:
[----:B------:R-:W-:Y:S05]  /*1790*/  BSYNC.RECONVERGENT B2 ;  /* 0x0000000000027941 */ /* 0x000fea0003800200 */
.L_x_17330:
        /* <DEDUP_REMOVED lines=43> */
.L_x_17328:
[----:B------:R-:W-:Y:S05]  /*1a50*/  BSYNC.RECONVERGENT B1 ;  /* 0x0000000000017941 */ /* 0x000fea0003800200 */
.L_x_17327:
[----:B------:R-:W-:Y:S01]  /*1a60*/  I2FP.F32.U32 R20, R20 ;  /* 0x0000001400147245 */ /* 0x000fe20000201000 */
[----:B------:R-:W-:Y:S01]  /*1a70*/  FMUL.FTZ R26, R21, R71 ;  /* 0x00000047151a7220 */ /* 0x000fe20000410000 */
[----:B------:R-:W-:Y:S01]  /*1a80*/  ISETP.NE.AND P3, PT, R25, 0x1, PT ;  /* 0x000000011900780c */ /* 0x000fe20003f65270 */
[----:B------:R-:W-:Y:S01]  /*1a90*/  HADD2.F32 R29, -RZ, R75.H0_H0 ;  /* 0x2000004bff1d7230 */ /* 0x000fe20000004100 */
[----:B------:R-:W-:Y:S01]  /*1aa0*/  BSSY.RECONVERGENT B1, `(.L_x_17332) ;  /* 0x000004b000017945 */ /* 0x000fe20003800200 */
[----:B------:R-:W-:Y:S01]  /*1ab0*/  FFMA.FTZ R20, R20, R69, 1.1641532182693481445e-10 ;  /* 0x2f00000014147423 */ /* 0x000fe20000010045 */
[----:B------:R-:W-:Y:S01]  /*1ac0*/  FMUL.FTZ R26, R26, R73 ;  /* 0x000000491a1a7220 */ /* 0x000fe20000410000 */
[----:B------:R-:W-:-:S03]  /*1ad0*/  IMAD.MOV.U32 R21, RZ, RZ, R61 ;  /* 0x000000ffff157224 */ /* 0x000fc600078e003d */
        /* <DEDUP_REMOVED lines=14> */
.L_x_17334:
        /* <DEDUP_REMOVED lines=13> */
.L_x_17336:
[----:B------:R-:W-:Y:S05]  /*1c90*/  BSYNC.RECONVERGENT B2 ;  /* 0x0000000000027941 */ /* 0x000fea0003800200 */
.L_x_17335:
        /* <DEDUP_REMOVED lines=43> */
.L_x_17333:
[----:B------:R-:W-:Y:S05]  /*1f50*/  BSYNC.RECONVERGENT B1 ;  /* 0x0000000000017941 */ /* 0x000fea0003800200 */
.L_x_17332:
[----:B------:R-:W-:Y:S01]  /*1f60*/  I2FP.F32.U32 R20, R21 ;  /* 0x0000001500147245 */ /* 0x000fe20000201000 */
[----:B------:R-:W-:Y:S01]  /*1f70*/  FMUL.FTZ R22, R22, R71 ;  /* 0x0000004716167220 */ /* 0x000fe20000410000 */
[----:B------:R-:W-:Y:S01]  /*1f80*/  ISETP.NE.AND P4, PT, R26, 0x1, PT ;  /* 0x000000011a00780c */ /* 0x000fe20003f85270 */
[----:B------:R-:W-:Y:S01]  /*1f90*/  HADD2.F32 R30, -RZ, R74.H1_H1 ;  /* 0x3000004aff1e7230 */ /* 0x000fe20000004100 */
[----:B------:R-:W-:Y:S01]  /*1fa0*/  BSSY.RECONVERGENT B1, `(.L_x_17337) ;  /* 0x000004b000017945 */ /* 0x000fe20003800200 */
[----:B------:R-:W-:Y:S01]  /*1fb0*/  FFMA.FTZ R20, R20, R69, 1.1641532182693481445e-10 ;  /* 0x2f00000014147423 */ /* 0x000fe20000010045 */
[----:B------:R-:W-:Y:S01]  /*1fc0*/  FMUL.FTZ R22, R22, R73 ;  /* 0x0000004916167220 */ /* 0x000fe20000410000 */
[----:B------:R-:W-:-:S03]  /*1fd0*/  IMAD.MOV.U32 R25, RZ, RZ, 0x2 ;  /* 0x00000002ff197424 */ /* 0x000fc600078e00ff */
        /* <DEDUP_REMOVED lines=14> */
.L_x_17339:
        /* <DEDUP_REMOVED lines=13> */
.L_x_17341:
[----:B------:R-:W-:Y:S05]  /*2190*/  BSYNC.RECONVERGENT B2 ;  /* 0x0000000000027941 */ /* 0x000fea0003800200 */
.L_x_17340:
        /* <DEDUP_REMOVED lines=43> */
.L_x_17338:
[----:B------:R-:W-:Y:S05]  /*2450*/  BSYNC.RECONVERGENT B1 ;  /* 0x0000000000017941 */ /* 0x000fea0003800200 */
.L_x_17337:
[----:B------:R-:W-:Y:S01]  /*2460*/  I2FP.F32.U32 R20, R21 ;  /* 0x0000001500147245 */ /* 0x000fe20000201000 */
[----:B------:R-:W-:Y:S01]  /*2470*/  FMUL.FTZ R22, R23, R71 ;  /* 0x0000004717167220 */ /* 0x000fe20000410000 */
[----:B------:R-:W-:-:S03]  /*2480*/  HADD2.F32 R31, -RZ, R75.H1_H1 ;  /* 0x3000004bff1f7230 */ /* 0x000fc60000004100 */
[----:B------:R-:W-:Y:S01]  /*2490*/  FFMA.FTZ R20, R20, R69, 1.1641532182693481445e-10 ;  /* 0x2f00000014147423 */ /* 0x000fe20000010045 */
[----:B------:R-:W-:-:S04]  /*24a0*/  FMUL.FTZ R22, R22, R73 ;  /* 0x0000004916167220 */ /* 0x000fc80000410000 */
[----:B------:R-:W-:-:S04]  /*24b0*/  FSETP.GTU.FTZ.AND P5, PT, R20, R77, PT ;  /* 0x0000004d1400720b */ /* 0x000fc80003fbc000 */
[----:B------:R-:W-:Y:S02]  /*24c0*/  FSEL R22, R22, RZ, !P5 ;  /* 0x000000ff16167208 */ /* 0x000fe40006800000 */
[----:B------:R-:W-:-:S03]  /*24d0*/  PLOP3.LUT P4, PT, P5, PT, PT, 0x8, 0x80 ;  /* 0x000000000080781c */ /* 0x000fc60002f8e170 */
[----:B------:R-:W-:Y:S01]  /*24e0*/  FFMA.FTZ R31, R22, R31, R35 ;  /* 0x0000001f161f7223 */ /* 0x000fe20000010023 */
[----:B------:R-:W-:Y:S09]  /*24f0*/  BRA `(.L_x_17342) ;  /* 0x0000001400107947 */ /* 0x000ff20003800000 */
.L_x_17322:
        /* <DEDUP_REMOVED lines=16> */
.L_x_17345:
        /* <DEDUP_REMOVED lines=13> */
.L_x_17347:
[----:B------:R-:W-:Y:S05]  /*26d0*/  BSYNC.RECONVERGENT B2 ;  /* 0x0000000000027941 */ /* 0x000fea0003800200 */
.L_x_17346:
        /* <DEDUP_REMOVED lines=42> */
.L_x_17344:
[----:B------:R-:W-:Y:S05]  /*2980*/  BSYNC.RECONVERGENT B1 ;  /* 0x0000000000017941 */ /* 0x000fea0003800200 */
.L_x_17343:
[----:B------:R-:W-:Y:S01]  /*2990*/  I2FP.F32.U32 R26, R25 ;  /* 0x00000019001a7245 */ /* 0x000fe20000201000 */
[----:B-----5:R-:W-:Y:S01]  /*29a0*/  FMUL.FTZ R20, R20, R71 ;  /* 0x0000004714147220 */ /* 0x020fe20000410000 */
[----:B------:R-:W-:Y:S01]  /*29b0*/  IMAD.U32 R73, RZ, RZ, UR33 ;  /* 0x00000021ff497e24 */ /* 0x000fe2000f8e00ff */
[----:B------:R-:W-:Y:S01]  /*29c0*/  ISETP.NE.AND P2, PT, R27, 0x1, PT ;  /* 0x000000011b00780c */ /* 0x000fe20003f45270 */
[----:B------:R-:W-:Y:S02]  /*29d0*/  HADD2.F32 R25, -RZ, R74.H0_H0 ;  /* 0x2000004aff197230 */ /* 0x000fe40000004100 */
[----:B------:R-:W-:Y:S01]  /*29e0*/  FFMA.FTZ R26, R26, R69, 1.1641532182693481445e-10 ;  /* 0x2f0000001a1a7423 */ /* 0x000fe20000010045 */
[----:B------:R-:W-:Y:S01]  /*29f0*/  MOV R77, UR32 ;  /* 0x00000020004d7c02 */ /* 0x000fe20008000f00 */
[----:B------:R-:W-:Y:S01]  /*2a00*/  FMUL.FTZ R20, R20, R73 ;  /* 0x0000004914147220 */ /* 0x000fe20000410000 */
[----:B------:R-:W-:Y:S02]  /*2a10*/  BSSY.RECONVERGENT B1, `(.L_x_17348) ;  /* 0x0000049000017945 */ /* 0x000fe40003800200 */
[----:B------:R-:W-:-:S04]  /*2a20*/  FSETP.GTU.FTZ.AND P1, PT, R26, R77, PT ;  /* 0x0000004d1a00720b */ /* 0x000fc80003f3c000 */
        /* <DEDUP_REMOVED lines=14> */
.L_x_17350:
        /* <DEDUP_REMOVED lines=13> */
.L_x_17352:
[----:B------:R-:W-:Y:S05]  /*2be0*/  BSYNC.RECONVERGENT B2 ;  /* 0x0000000000027941 */ /* 0x000fea0003800200 */
.L_x_17351:
        /* <DEDUP_REMOVED lines=43> */
.L_x_17349:
[----:B------:R-:W-:Y:S05]  /*2ea0*/  BSYNC.RECONVERGENT B1 ;  /* 0x0000000000017941 */ /* 0x000fea0003800200 */
.L_x_17348:
        /* <DEDUP_REMOVED lines=9> */
[----:B------:R-:W-:Y:S01]  /*2f40*/  FSEL R29, R26, RZ, !P2 ;  /* 0x000000ff1a1d7208 */ /* 0x000fe20005000000 */
[----:B------:R-:W-:Y:S01]  /*2f50*/  HFMA2 R26, -RZ, RZ, 0, 1.1920928955078125e-07 ;  /* 0x00000002ff1a7431 */ /* 0x000fe200000001ff */
        /* <DEDUP_REMOVED lines=11> */
.L_x_17355:
        /* <DEDUP_REMOVED lines=13> */
.L_x_17357:
[----:B------:R-:W-:Y:S05]  /*30e0*/  BSYNC.RECONVERGENT B2 ;  /* 0x0000000000027941 */ /* 0x000fea0003800200 */
.L_x_17356:
        /* <DEDUP_REMOVED lines=43> */
.L_x_17354:
[----:B------:R-:W-:Y:S05]  /*33a0*/  BSYNC.RECONVERGENT B1 ;  /* 0x0000000000017941 */ /* 0x000fea0003800200 */
.L_x_17353:
        /* <DEDUP_REMOVED lines=22> */
.L_x_17360:
        /* <DEDUP_REMOVED lines=13> */
.L_x_17362:
[----:B------:R-:W-:Y:S05]  /*35e0*/  BSYNC.RECONVERGENT B2 ;  /* 0x0000000000027941 */ /* 0x000fea0003800200 */
.L_x_17361:
        /* <DEDUP_REMOVED lines=43> */
.L_x_17359:
[----:B------:R-:W-:Y:S05]  /*38a0*/  BSYNC.RECONVERGENT B1 ;  /* 0x0000000000017941 */ /* 0x000fea0003800200 */
.L_x_17358:
        /* <DEDUP_REMOVED lines=9> */
.L_x_17342:
        /* <DEDUP_REMOVED lines=8> */
[----:B------:R-:W2:Y:S01]  /*39c0*/  @P0 LDC.64 R20, c[0x0][0x3a0] ;  /* 0x0000e800ff140b82 */ /* 0x000ea20000000a00 */
[----:B------:R-:W-:Y:S02]  /*39d0*/  IMAD.IADD R67, R22, 0x1, R23 ;  /* 0x0000000116437824 */ /* 0x000fe400078e0217 */
[----:B------:R-:W-:-:S04]  /*39e0*/  IMAD.WIDE.U32 R22, R70, 0x10, R36 ;  /* 0x0000001046167825 */ /* 0x000fc800078e0024 */
[----:B0-----:R-:W-:-:S05]  /*39f0*/  IMAD.WIDE.U32 R38, R72, 0x10, R64 ;  /* 0x0000001048267825 */ /* 0x001fca00078e0040 */
[----:B------:R0:W-:Y:S01]  /*3a00*/  STG.E.128 desc[UR8][R38.64], R28 ;  /* 0x0000001c26007986 */ /* 0x0001e2000c101d08 */
[----:B-1----:R-:W-:-:S05]  /*3a10*/  IMAD.WIDE.U32 R26, R72, 0x4, R56 ;  /* 0x00000004481a7825 */ /* 0x002fca00078e0038 */
[----:B------:R0:W-:Y:S01]  /*3a20*/  STG.E desc[UR8][R26.64], R67 ;  /* 0x000000431a007986 */ /* 0x0001e2000c101908 */
[----:B--2---:R-:W-:-:S05]  /*3a30*/  @P0 IMAD.WIDE.U32 R20, R70, 0x10, R20 ;  /* 0x0000001046140825 */ /* 0x004fca00078e0014 */
[----:B------:R0:W5:Y:S04]  /*3a40*/  @P0 LDG.E.128 R32, desc[UR8][R20.64] ;  /* 0x0000000814200981 */ /* 0x000168000c1e1d00 */
[----:B------:R-:W5:Y:S01]  /*3a50*/  LDG.E.128 R20, desc[UR8][R22.64] ;  /* 0x0000000816147981 */ /* 0x000f62000c1e1d00 */
[----:B0-----:R-:W-:Y:S05]  /*3a60*/  @!P0 BRA `(.L_x_17363) ;  /* 0x00000014000c8947 */ /* 0x001fea0003800000 */
        /* <DEDUP_REMOVED lines=16> */
.L_x_17366:
        /* <DEDUP_REMOVED lines=13> */
.L_x_17368:
[----:B------:R-:W-:Y:S05]  /*3c40*/  BSYNC.RECONVERGENT B2 ;  /* 0x0000000000027941 */ /* 0x000fea0003800200 */
.L_x_17367:
        /* <DEDUP_REMOVED lines=42> */
.L_x_17365:
[----:B------:R-:W-:Y:S05]  /*3ef0*/  BSYNC.RECONVERGENT B1 ;  /* 0x0000000000017941 */ /* 0x000fea0003800200 */
.L_x_17364:
[----:B------:R-:W-:Y:S01]  /*3f00*/  I2FP.F32.U32 R24, R26 ;  /* 0x0000001a00187245 */ /* 0x000fe20000201000 */
[----:B-----5:R-:W-:Y:S01]  /*3f10*/  FMUL.FTZ R20, R20, R71 ;  /* 0x0000004714147220 */ /* 0x020fe20000410000 */
        /* <DEDUP_REMOVED lines=20> */
.L_x_17371:
        /* <DEDUP_REMOVED lines=13> */
.L_x_17373:
[----:B------:R-:W-:Y:S05]  /*4130*/  BSYNC.RECONVERGENT B2 ;  /* 0x0000000000027941 */ /* 0x000fea0003800200 */
.L_x_17372:
        /* <DEDUP_REMOVED lines=43> */
.L_x_17370:
[----:B------:R-:W-:Y:S05]  /*43f0*/  BSYNC.RECONVERGENT B1 ;  /* 0x0000000000017941 */ /* 0x000fea0003800200 */
.L_x_17369:
[----:B------:R-:W-:Y:S01]  /*4400*/  I2FP.F32.U32 R20, R20 ;  /* 0x0000001400147245 */ /* 0x000fe20000201000 */
[----:B------:R-:W-:Y:S01]  /*4410*/  FMUL.FTZ R26, R21, R71 ;  /* 0x00000047151a7220 */ /* 0x000fe20000410000 */
[----:B------:R-:W-:Y:S01]  /*4420*/  ISETP.NE.AND P3, PT, R39, 0x1, PT ;  /* 0x000000012700780c */ /* 0x000fe20003f65270 */
[----:B------:R-:W-:Y:S01]  /*4430*/  HADD2.F32 R25, -RZ, R82.H0_H0 ;  /* 0x20000052ff197230 */ /* 0x000fe20000004100 */
[----:B------:R-:W-:Y:S01]  /*4440*/  BSSY.RECONVERGENT B1, `(.L_x_17374) ;  /* 0x000004b000017945 */ /* 0x000fe20003800200 */
[----:B------:R-:W-:Y:S01]  /*4450*/  FFMA.FTZ R20, R20, R69, 1.1641532182693481445e-10 ;  /* 0x2f00000014147423 */ /* 0x000fe20000010045 */
[----:B------:R-:W-:Y:S01]  /*4460*/  FMUL.FTZ R26, R26, R73 ;  /* 0x000000491a1a7220 */ /* 0x000fe20000410000 */
[----:B------:R-:W-:Y:S02]  /*4470*/  HFMA2 R27, -RZ, RZ, 0, 1.1920928955078125e-07 ;  /* 0x00000002ff1b7431 */ /* 0x000fe400000001ff */
[----:B------:R-:W-:Y:S01]  /*4480*/  IMAD.MOV.U32 R21, RZ, RZ, R61 ;  /* 0x000000ffff157224 */ /* 0x000fe200078e003d */
        /* <DEDUP_REMOVED lines=13> */
.L_x_17376:
        /* <DEDUP_REMOVED lines=13> */
.L_x_17378:
[----:B------:R-:W-:Y:S05]  /*4630*/  BSYNC.RECONVERGENT B2 ;  /* 0x0000000000027941 */ /* 0x000fea0003800200 */
.L_x_17377:
        /* <DEDUP_REMOVED lines=43> */
.L_x_17375:
[----:B------:R-:W-:Y:S05]  /*48f0*/  BSYNC.RECONVERGENT B1 ;  /* 0x0000000000017941 */ /* 0x000fea0003800200 */
.L_x_17374:
        /* <DEDUP_REMOVED lines=22> */
.L_x_17381:
        /* <DEDUP_REMOVED lines=13> */
.L_x_17383:
[----:B------:R-:W-:Y:S05]  /*4b30*/  BSYNC.RECONVERGENT B2 ;  /* 0x0000000000027941 */ /* 0x000fea0003800200 */
.L_x_17382:
        /* <DEDUP_REMOVED lines=43> */
.L_x_17380:
[----:B------:R-:W-:Y:S05]  /*4df0*/  BSYNC.RECONVERGENT B1 ;  /* 0x0000000000017941 */ /* 0x000fea0003800200 */
.L_x_17379:
        /* <DEDUP_REMOVED lines=10> */
.L_x_17363:
        /* <DEDUP_REMOVED lines=16> */
.L_x_17387:
        /* <DEDUP_REMOVED lines=13> */
.L_x_17389:
[----:B------:R-:W-:Y:S05]  /*5070*/  BSYNC.RECONVERGENT B2 ;  /* 0x0000000000027941 */ /* 0x000fea0003800200 */
.L_x_17388:
        /* <DEDUP_REMOVED lines=42> */
.L_x_17386:
[----:B------:R-:W-:Y:S05]  /*5320*/  BSYNC.RECONVERGENT B1 ;  /* 0x0000000000017941 */ /* 0x000fea0003800200 */
.L_x_17385:
[----:B------:R-:W-:Y:S01]  /*5330*/  I2FP.F32.U32 R24, R26 ;  /* 0x0000001a00187245 */ /* 0x000fe20000201000 */
[----:B-----5:R-:W-:Y:S01]  /*5340*/  FMUL.FTZ R20, R20, R71 ;  /* 0x0000004714147220 */ /* 0x020fe20000410000 */
[----:B------:R-:W-:Y:S01]  /*5350*/  ISETP.NE.AND P2, PT, R27, 0x1, PT ;  /* 0x000000011b00780c */ /* 0x000fe20003f45270 */
[----:B------:R-:W-:Y:S01]  /*5360*/  HADD2.F32 R25, -RZ, R81.H0_H0 ;  /* 0x20000051ff197230 */ /* 0x000fe20000004100 */
[----:B------:R-:W-:Y:S01]  /*5370*/  BSSY.RECONVERGENT B1, `(.L_x_17390) ;  /* 0x000004b000017945 */ /* 0x000fe20003800200 */
[----:B------:R-:W-:Y:S01]  /*5380*/  FFMA.FTZ R24, R24, R69, 1.1641532182693481445e-10 ;  /* 0x2f00000018187423 */ /* 0x000fe20000010045 */
[----:B------:R-:W-:Y:S01]  /*5390*/  FMUL.FTZ R20, R20, R73 ;  /* 0x0000004914147220 */ /* 0x000fe20000410000 */
[----:B------:R-:W-:-:S03]  /*53a0*/  IMAD.MOV.U32 R39, RZ, RZ, 0x2 ;  /* 0x00000002ff277424 */ /* 0x000fc600078e00ff */
        /* <DEDUP_REMOVED lines=14> */
.L_x_17392:
        /* <DEDUP_REMOVED lines=13> */
.L_x_17394:
[----:B------:R-:W-:Y:S05]  /*5560*/  BSYNC.RECONVERGENT B2 ;  /* 0x0000000000027941 */ /* 0x000fea0003800200 */
.L_x_17393:
        /* <DEDUP_REMOVED lines=43> */
.L_x_17391:
[----:B------:R-:W-:Y:S05]  /*5820*/  BSYNC.RECONVERGENT B1 ;  /* 0x0000000000017941 */ /* 0x000fea0003800200 */
.L_x_17390:
[----:B------:R-:W-:Y:S01]  /*5830*/  I2FP.F32.U32 R20, R20 ;  /* 0x0000001400147245 */ /* 0x000fe20000201000 */
[----:B------:R-:W-:Y:S01]  /*5840*/  FMUL.FTZ R26, R21, R71 ;  /* 0x00000047151a7220 */ /* 0x000fe20000410000 */
[----:B------:R-:W-:Y:S01]  /*5850*/  ISETP.NE.AND P3, PT, R39, 0x1, PT ;  /* 0x000000012700780c */ /* 0x000fe20003f65270 */
[----:B------:R-:W-:Y:S01]  /*5860*/  BSSY.RECONVERGENT B1, `(.L_x_17395) ;  /* 0x000004c000017945 */ /* 0x000fe20003800200 */
[----:B------:R-:W-:Y:S02]  /*5870*/  HFMA2 R27, -RZ, RZ, 0, 1.1920928955078125e-07 ;  /* 0x00000002ff1b7431 */ /* 0x000fe400000001ff */
[----:B------:R-:W-:Y:S01]  /*5880*/  FFMA.FTZ R20, R20, R69, 1.1641532182693481445e-10 ;  /* 0x2f00000014147423 */ /* 0x000fe20000010045 */
[----:B------:R-:W-:Y:S01]  /*5890*/  FMUL.FTZ R25, R26, R73 ;  /* 0x000000491a197220 */ /* 0x000fe20000410000 */
[----:B------:R-:W-:-:S03]  /*58a0*/  IMAD.MOV.U32 R21, RZ, RZ, R61 ;  /* 0x000000ffff157224 */ /* 0x000fc600078e003d */
        /* <DEDUP_REMOVED lines=14> */
.L_x_17397:
        /* <DEDUP_REMOVED lines=13> */
.L_x_17399:
[----:B------:R-:W-:Y:S05]  /*5a60*/  BSYNC.RECONVERGENT B2 ;  /* 0x0000000000027941 */ /* 0x000fea0003800200 */
.L_x_17398:
        /* <DEDUP_REMOVED lines=43> */
.L_x_17396:
[----:B------:R-:W-:Y:S05]  /*5d20*/  BSYNC.RECONVERGENT B1 ;  /* 0x0000000000017941 */ /* 0x000fea0003800200 */
.L_x_17395:
        /* <DEDUP_REMOVED lines=22> */
.L_x_17402:
        /* <DEDUP_REMOVED lines=13> */
.L_x_17404:
[----:B------:R-:W-:Y:S05]  /*5f60*/  BSYNC.RECONVERGENT B2 ;  /* 0x0000000000027941 */ /* 0x000fea0003800200 */
.L_x_17403:
        /* <DEDUP_REMOVED lines=43> */
.L_x_17401:
[----:B------:R-:W-:Y:S05]  /*6220*/  BSYNC.RECONVERGENT B1 ;  /* 0x0000000000017941 */ /* 0x000fea0003800200 */
.L_x_17400:
        /* <DEDUP_REMOVED lines=9> */
.L_x_17384:
[----:B------:R-:W0:Y:S01]  /*62c0*/  @P0 LDC.64 R20, c[0x0][0x3a0] ;  /* 0x0000e800ff140b82 */ /* 0x000e220000000a00 */
[----:B------:R-:W-:Y:S01]  /*62d0*/  SEL R66, RZ, 0x1000000, !P4 ;  /* 0x01000000ff427807 */ /* 0x000fe20006000000 */
[----:B------:R-:W-:Y:S01]  /*62e0*/  IMAD.WIDE.U32 R22, R70, 0x10, R64 ;  /* 0x0000001046167825 */ /* 0x000fe200078e0040 */
[----:B------:R-:W-:Y:S02]  /*62f0*/  SEL R67, RZ, 0x10000, !P3 ;  /* 0x00010000ff437807 */ /* 0x000fe40005800000 */
[----:B------:R-:W-:Y:S02]  /*6300*/  SEL R68, RZ, 0x100, !P2 ;  /* 0x00000100ff447807 */ /* 0x000fe40005000000 */
[----:B------:R1:W-:Y:S02]  /*6310*/  STG.E.128 desc[UR8][R22.64], R24 ;  /* 0x0000001816007986 */ /* 0x0003e4000c101d08 */
[----:B------:R-:W-:Y:S02]  /*6320*/  IADD3 R66, PT, PT, R68, R66, R67 ;  /* 0x0000004244427210 */ /* 0x000fe40007ffe043 */
[----:B------:R-:W-:-:S02]  /*6330*/  SEL R67, RZ, 0x1, !P1 ;  /* 0x00000001ff437807 */ /* 0x000fc40004800000 */
[----:B------:R-:W-:-:S03]  /*6340*/  IADD3 R68, PT, PT, R72, 0x40, RZ ;  /* 0x0000004048447810 */ /* 0x000fc60007ffe0ff */
[----:B------:R-:W-:Y:S02]  /*6350*/  IMAD.IADD R79, R66, 0x1, R67 ;  /* 0x00000001424f7824 */ /* 0x000fe400078e0243 */
[----:B------:R-:W-:-:S05]  /*6360*/  IMAD.WIDE.U32 R66, R70, 0x4, R56 ;  /* 0x0000000446427825 */ /* 0x000fca00078e0038 */
[----:B------:R2:W-:Y:S01]  /*6370*/  STG.E desc[UR8][R66.64], R79 ;  /* 0x0000004f42007986 */ /* 0x0005e2000c101908 */
[----:B0-----:R-:W-:-:S04]  /*6380*/  @P0 IMAD.WIDE.U32 R20, R68, 0x10, R20 ;  /* 0x0000001044140825 */ /* 0x001fc800078e0014 */
[----:B-1----:R-:W-:Y:S01]  /*6390*/  IMAD.WIDE.U32 R22, R68, 0x10, R36 ;  /* 0x0000001044167825 */ /* 0x002fe200078e0024 */
[----:B------:R2:W5:Y:S05]  /*63a0*/  @P0 LDG.E.128 R32, desc[UR8][R20.64] ;  /* 0x0000000814200981 */ /* 0x00056a000c1e1d00 */
[----:B------:R-:W5:Y:S01]  /*63b0*/  LDG.E.128 R20, desc[UR8][R22.64] ;  /* 0x0000000816147981 */ /* 0x000f62000c1e1d00 */
[----:B--2---:R-:W-:Y:S05]  /*63c0*/  @!P0 BRA `(.L_x_17405) ;  /* 0x0000001400108947 */ /* 0x004fea0003800000 */
        /* <DEDUP_REMOVED lines=16> */
.L_x_17408:
        /* <DEDUP_REMOVED lines=13> */
.L_x_17410:
[----:B------:R-:W-:Y:S05]  /*65a0*/  BSYNC.RECONVERGENT B2 ;  /* 0x0000000000027941 */ /* 0x000fea0003800200 */
.L_x_17409:
        /* <DEDUP_REMOVED lines=43> */
.L_x_17407:
[----:B------:R-:W-:Y:S05]  /*6860*/  BSYNC.RECONVERGENT B1 ;  /* 0x0000000000017941 */ /* 0x000fea0003800200 */
.L_x_17406:
[----:B------:R-:W-:Y:S01]  /*6870*/  I2FP.F32.U32 R38, R66 ;  /* 0x0000004200267245 */ /* 0x000fe20000201000 */
[----:B-----5:R-:W-:Y:S01]  /*6880*/  FMUL.FTZ R20, R20, R71 ;  /* 0x0000004714147220 */ /* 0x020fe20000410000 */
        /* <DEDUP_REMOVED lines=20> */
.L_x_17413:
        /* <DEDUP_REMOVED lines=13> */
.L_x_17415:
[----:B------:R-:W-:Y:S05]  /*6aa0*/  BSYNC.RECONVERGENT B2 ;  /* 0x0000000000027941 */ /* 0x000fea0003800200 */
.L_x_17414:
        /* <DEDUP_REMOVED lines=43> */
.L_x_17412:
[----:B------:R-:W-:Y:S05]  /*6d60*/  BSYNC.RECONVERGENT B1 ;  /* 0x0000000000017941 */ /* 0x000fea0003800200 */
.L_x_17411:
[----:B------:R-:W-:Y:S01]  /*6d70*/  I2FP.F32.U32 R38, R39 ;  /* 0x0000002700267245 */ /* 0x000fe20000201000 */
[----:B------:R-:W-:Y:S01]  /*6d80*/  FMUL.FTZ R76, R21, R71 ;  /* 0x00000047154c7220 */ /* 0x000fe20000410000 */
[----:B------:R-:W-:Y:S01]  /*6d90*/  ISETP.NE.AND P3, PT, R66, 0x1, PT ;  /* 0x000000014200780c */ /* 0x000fe20003f65270 */
[----:B------:R-:W-:Y:S01]  /*6da0*/  HADD2.F32 R21, -RZ, R84.H0_H0 ;  /* 0x20000054ff157230 */ /* 0x000fe20000004100 */
[----:B------:R-:W-:Y:S01]  /*6db0*/  BSSY.RECONVERGENT B1, `(.L_x_17416) ;  /* 0x000004b000017945 */ /* 0x000fe20003800200 */
[----:B------:R-:W-:Y:S01]  /*6dc0*/  FFMA.FTZ R38, R38, R69, 1.1641532182693481445e-10 ;  /* 0x2f00000026267423 */ /* 0x000fe20000010045 */
[----:B------:R-:W-:Y:S01]  /*6dd0*/  FMUL.FTZ R76, R76, R73 ;  /* 0x000000494c4c7220 */ /* 0x000fe20000410000 */
[----:B------:R-:W-:-:S03]  /*6de0*/  MOV R39, R61 ;  /* 0x0000003d00277202 */ /* 0x000fc60000000f00 */
        /* <DEDUP_REMOVED lines=14> */
.L_x_17418:
        /* <DEDUP_REMOVED lines=13> */
.L_x_17420:
[----:B------:R-:W-:Y:S05]  /*6fa0*/  BSYNC.RECONVERGENT B2 ;  /* 0x0000000000027941 */ /* 0x000fea0003800200 */
.L_x_17419:
        /* <DEDUP_REMOVED lines=43> */
.L_x_17417:
[----:B------:R-:W-:Y:S05]  /*7260*/  BSYNC.RECONVERGENT B1 ;  /* 0x0000000000017941 */ /* 0x000fea0003800200 */
.L_x_17416:
        /* <DEDUP_REMOVED lines=22> */
.L_x_17423:
        /* <DEDUP_REMOVED lines=13> */
.L_x_17425:
[----:B------:R-:W-:Y:S05]  /*74a0*/  BSYNC.RECONVERGENT B2 ;  /* 0x0000000000027941 */ /* 0x000fea0003800200 */
.L_x_17424:
        /* <DEDUP_REMOVED lines=43> */
.L_x_17422:
[----:B------:R-:W-:Y:S05]  /*7760*/  BSYNC.RECONVERGENT B1 ;  /* 0x0000000000017941 */ /* 0x000fea0003800200 */
.L_x_17421:
        /* <DEDUP_REMOVED lines=10> */
.L_x_17405:
        /* <DEDUP_REMOVED lines=16> */
.L_x_17429:
        /* <DEDUP_REMOVED lines=13> */
.L_x_17431:
[----:B------:R-:W-:Y:S05]  /*79e0*/  BSYNC.RECONVERGENT B2 ;  /* 0x0000000000027941 */ /* 0x000fea0003800200 */
.L_x_17430:
        /* <DEDUP_REMOVED lines=43> */
.L_x_17428:
[----:B------:R-:W-:Y:S05]  /*7ca0*/  BSYNC.RECONVERGENT B1 ;  /* 0x0000000000017941 */ /* 0x000fea0003800200 */
.L_x_17427:
        /* <DEDUP_REMOVED lines=22> */
.L_x_17434:
        /* <DEDUP_REMOVED lines=13> */
.L_x_17436:
[----:B------:R-:W-:Y:S05]  /*7ee0*/  BSYNC.RECONVERGENT B2 ;  /* 0x0000000000027941 */ /* 0x000fea0003800200 */
.L_x_17435:
        /* <DEDUP_REMOVED lines=43> */
.L_x_17433:
[----:B------:R-:W-:Y:S05]  /*81a0*/  BSYNC.RECONVERGENT B1 ;  /* 0x0000000000017941 */ /* 0x000fea0003800200 */
.L_x_17432:
[----:B------:R-:W-:Y:S01]  /*81b0*/  I2FP.F32.U32 R38, R39 ;  /* 0x0000002700267245 */ /* 0x000fe20000201000 */
[----:B------:R-:W-:Y:S01]  /*81c0*/  FMUL.FTZ R76, R21, R71 ;  /* 0x00000047154c7220 */ /* 0x000fe20000410000 */
[----:B------:R-:W-:Y:S01]  /*81d0*/  ISETP.NE.AND P3, PT, R66, 0x1, PT ;  /* 0x000000014200780c */ /* 0x000fe20003f65270 */
[----:B------:R-:W-:Y:S01]  /*81e0*/  BSSY.RECONVERGENT B1, `(.L_x_17437) ;  /* 0x000004c000017945 */ /* 0x000fe20003800200 */
[----:B------:R-:W-:Y:S02]  /*81f0*/  IMAD.MOV.U32 R39, RZ, RZ, R61 ;  /* 0x000000ffff277224 */ /* 0x000fe400078e003d */
[----:B------:R-:W-:Y:S01]  /*8200*/  FFMA.FTZ R38, R38, R69, 1.1641532182693481445e-10 ;  /* 0x2f00000026267423 */ /* 0x000fe20000010045 */
[----:B------:R-:W-:Y:S01]  /*8210*/  FMUL.FTZ R21, R76, R73 ;  /* 0x000000494c157220 */ /* 0x000fe20000410000 */
[----:B------:R-:W-:-:S03]  /*8220*/  HFMA2 R76, -RZ, RZ, 0, 1.1920928955078125e-07 ;  /* 0x00000002ff4c7431 */ /* 0x000fc600000001ff */
        /* <DEDUP_REMOVED lines=14> */
.L_x_17439:
        /* <DEDUP_REMOVED lines=13> */
.L_x_17441:
[----:B------:R-:W-:Y:S05]  /*83e0*/  BSYNC.RECONVERGENT B2 ;  /* 0x0000000000027941 */ /* 0x000fea0003800200 */
.L_x_17440:
        /* <DEDUP_REMOVED lines=43> */
.L_x_17438:
[----:B------:R-:W-:Y:S05]  /*86a0*/  BSYNC.RECONVERGENT B1 ;  /* 0x0000000000017941 */ /* 0x000fea0003800200 */
.L_x_17437:
        /* <DEDUP_REMOVED lines=22> */
.L_x_17444:
        /* <DEDUP_REMOVED lines=13> */
.L_x_17446:
[----:B------:R-:W-:Y:S05]  /*88e0*/  BSYNC.RECONVERGENT B2 ;  /* 0x0000000000027941 */ /* 0x000fea0003800200 */
.L_x_17445:
        /* <DEDUP_REMOVED lines=43> */
.L_x_17443:
[----:B------:R-:W-:Y:S05]  /*8ba0*/  BSYNC.RECONVERGENT B1 ;  /* 0x0000000000017941 */ /* 0x000fea0003800200 */
.L_x_17442:
        /* <DEDUP_REMOVED lines=9> */
.L_x_17426:
[C---:B------:R-:W-:Y:S01]  /*8c40*/  IMAD.WIDE.U32 R38, R68.reuse, 0x10, R64 ;  /* 0x0000001044267825 */ /* 0x040fe200078e0040 */
[----:B------:R-:W-:Y:S02]  /*8c50*/  SEL R66, RZ, 0x1000000, !P4 ;  /* 0x01000000ff427807 */ /* 0x000fe40006000000 */
[----:B------:R-:W-:Y:S01]  /*8c60*/  SEL R79, RZ, 0x10000, !P3 ;  /* 0x00010000ff4f7807 */ /* 0x000fe20005800000 */
[----:B------:R-:W-:Y:S01]  /*8c70*/  IMAD.WIDE.U32 R88, R68, 0x4, R56 ;  /* 0x0000000444587825 */ /* 0x000fe200078e0038 */
[----:B------:R0:W-:Y:S01]  /*8c80*/  STG.E.128 desc[UR8][R38.64], R20 ;  /* 0x0000001426007986 */ /* 0x0001e2000c101d08 */
[----:B------:R-:W-:-:S04]  /*8c90*/  SEL R76, RZ, 0x100, !P2 ;  /* 0x00000100ff4c7807 */ /* 0x000fc80005000000 */
[----:B------:R-:W-:Y:S01]  /*8ca0*/  IADD3 R66, PT, PT, R76, R66, R79 ;  /* 0x000000424c427210 */ /* 0x000fe20007ffe04f */
[----:B------:R-:W-:Y:S01]  /*8cb0*/  VIADD R76, R72, 0x60 ;  /* 0x00000060484c7836 */ /* 0x000fe20000000000 */
[----:B------:R-:W-:-:S03]  /*8cc0*/  SEL R79, RZ, 0x1, !P1 ;  /* 0x00000001ff4f7807 */ /* 0x000fc60004800000 */
[----:B------:R-:W-:Y:S01]  /*8cd0*/  IMAD.WIDE.U32 R36, R76, 0x10, R36 ;  /* 0x000000104c247825 */ /* 0x000fe200078e0024 */
[----:B------:R-:W-:-:S05]  /*8ce0*/  IADD3 R79, PT, PT, R66, R79, RZ ;  /* 0x0000004f424f7210 */ /* 0x000fca0007ffe0ff */
[----:B------:R1:W-:Y:S01]  /*8cf0*/  STG.E desc[UR8][R88.64], R79 ;  /* 0x0000004f58007986 */ /* 0x0003e2000c101908 */
[----:B0-----:R-:W0:Y:S02]  /*8d00*/  @P0 LDC.64 R38, c[0x0][0x3a0] ;  /* 0x0000e800ff260b82 */ /* 0x001e240000000a00 */
[----:B0-----:R-:W-:-:S05]  /*8d10*/  @P0 IMAD.WIDE.U32 R38, R76, 0x10, R38 ;  /* 0x000000104c260825 */ /* 0x001fca00078e0026 */
[----:B------:R1:W5:Y:S04]  /*8d20*/  @P0 LDG.E.128 R32, desc[UR8][R38.64] ;  /* 0x0000000826200981 */ /* 0x000368000c1e1d00 */
[----:B------:R-:W5:Y:S01]  /*8d30*/  LDG.E.128 R36, desc[UR8][R36.64] ;  /* 0x0000000824247981 */ /* 0x000f62000c1e1d00 */
[----:B-1----:R-:W-:Y:S05]  /*8d40*/  @!P0 BRA `(.L_x_17447) ;  /* 0x0000001400108947 */ /* 0x002fea0003800000 */
        /* <DEDUP_REMOVED lines=16> */
.L_x_17450:
        /* <DEDUP_REMOVED lines=13> */
.L_x_17452:
[----:B------:R-:W-:Y:S05]  /*8f20*/  BSYNC.RECONVERGENT B2 ;  /* 0x0000000000027941 */ /* 0x000fea0003800200 */
.L_x_17451:
        /* <DEDUP_REMOVED lines=43> */
.L_x_17449:
[----:B------:R-:W-:Y:S05]  /*91e0*/  BSYNC.RECONVERGENT B1 ;  /* 0x0000000000017941 */ /* 0x000fea0003800200 */
.L_x_17448:
[----:B------:R-:W-:Y:S01]  /*91f0*/  I2FP.F32.U32 R78, R80 ;  /* 0x00000050004e7245 */ /* 0x000fe20000201000 */
[----:B-----5:R-:W-:Y:S01]  /*9200*/  FMUL.FTZ R36, R36, R71 ;  /* 0x0000004724247220 */ /* 0x020fe20000410000 */
[----:B------:R-:W-:Y:S01]  /*9210*/  ISETP.NE.AND P1, PT, R79, 0x1, PT ;  /* 0x000000014f00780c */ /* 0x000fe20003f25270 */
[----:B------:R-:W-:Y:S02]  /*9220*/  BSSY.RECONVERGENT B1, `(.L_x_17453) ;  /* 0x000004c000017945 */ /* 0x000fe40003800200 */
[----:B------:R-:W-:Y:S01]  /*9230*/  FFMA.FTZ R78, R78, R69, 1.1641532182693481445e-10 ;  /* 0x2f0000004e4e7423 */ /* 0x000fe20000010045 */
[----:B------:R-:W-:-:S04]  /*9240*/  FMUL.FTZ R36, R36, R73 ;  /* 0x0000004924247220 */ /* 0x000fc80000410000 */
[----:B------:R-:W-:Y:S01]  /*9250*/  FSETP.GTU.FTZ.AND P0, PT, R78, R77, PT ;  /* 0x0000004d4e00720b */ /* 0x000fe20003f1c000 */
[----:B------:R-:W-:-:S03]  /*9260*/  IMAD.MOV.U32 R78, RZ, RZ, R61 ;  /* 0x000000ffff4e7224 */ /* 0x000fc600078e003d */
[----:B------:R-:W-:Y:S01]  /*9270*/  FSEL R67, R36, RZ, !P0 ;  /* 0x000000ff24437208 */ /* 0x000fe20004000000 */
[----:B------:R-:W-:Y:S01]  /*9280*/  HADD2.F32 R36, -RZ, R85.H0_H0 ;  /* 0x20000055ff247230 */ /* 0x000fe20000004100 */
[----:B------:R-:W-:-:S04]  /*9290*/  PLOP3.LUT P0, PT, P0, PT, PT, 0x8, 0x80 ;  /* 0x000000000080781c */ /* 0x000fc8000070e170 */
[----:B------:R-:W-:Y:S01]  /*92a0*/  FFMA.FTZ R36, R67, R36, R32 ;  /* 0x0000002443247223 */ /* 0x000fe20000010020 */
[----:B------:R-:W-:Y:S01]  /*92b0*/  HFMA2 R67, -RZ, RZ, 0, 1.1920928955078125e-07 ;  /* 0x00000002ff437431 */ /* 0x000fe200000001ff */
        /* <DEDUP_REMOVED lines=9> */
.L_x_17455:
        /* <DEDUP_REMOVED lines=13> */
.L_x_17457:
[----:B------:R-:W-:Y:S05]  /*9420*/  BSYNC.RECONVERGENT B2 ;  /* 0x0000000000027941 */ /* 0x000fea0003800200 */
.L_x_17456:
        /* <DEDUP_REMOVED lines=43> */
.L_x_17454:
[----:B------:R-:W-:Y:S05]  /*96e0*/  BSYNC.RECONVERGENT B1 ;  /* 0x0000000000017941 */ /* 0x000fea0003800200 */
.L_x_17453:
        /* <DEDUP_REMOVED lines=22> */
.L_x_17460:
        /* <DEDUP_REMOVED lines=13> */
.L_x_17462:
[----:B------:R-:W-:Y:S05]  /*9920*/  BSYNC.RECONVERGENT B2 ;  /* 0x0000000000027941 */ /* 0x000fea0003800200 */
.L_x_17461:
        /* <DEDUP_REMOVED lines=43> */
.L_x_17459:
[----:B------:R-:W-:Y:S05]  /*9be0*/  BSYNC.RECONVERGENT B1 ;  /* 0x0000000000017941 */ /* 0x000fea0003800200 */
.L_x_17458:
[----:B------:R-:W-:Y:S01]  /*9bf0*/  I2FP.F32.U32 R80, R79 ;  /* 0x0000004f00507245 */ /* 0x000fe20000201000 */
[----:B------:R-:W-:Y:S01]  /*9c00*/  FMUL.FTZ R38, R38, R71 ;  /* 0x0000004726267220 */ /* 0x000fe20000410000 */
[----:B------:R-:W-:Y:S01]  /*9c10*/  ISETP.NE.AND P3, PT, R78, 0x1, PT ;  /* 0x000000014e00780c */ /* 0x000fe20003f65270 */
[----:B------:R-:W-:Y:S01]  /*9c20*/  BSSY.RECONVERGENT B1, `(.L_x_17463) ;  /* 0x000004c000017945 */ /* 0x000fe20003800200 */
[----:B------:R-:W-:Y:S02]  /*9c30*/  IMAD.MOV.U32 R79, RZ, RZ, R61 ;  /* 0x000000ffff4f7224 */ /* 0x000fe400078e003d */
[----:B------:R-:W-:Y:S01]  /*9c40*/  FFMA.FTZ R80, R80, R69, 1.1641532182693481445e-10 ;  /* 0x2f00000050507423 */ /* 0x000fe20000010045 */
[----:B------:R-:W-:-:S04]  /*9c50*/  FMUL.FTZ R38, R38, R73 ;  /* 0x0000004926267220 */ /* 0x000fc80000410000 */
[----:B------:R-:W-:-:S04]  /*9c60*/  FSETP.GTU.FTZ.AND P2, PT, R80, R77, PT ;  /* 0x0000004d5000720b */ /* 0x000fc80003f5c000 */
[----:B------:R-:W-:Y:S01]  /*9c70*/  FSEL R67, R38, RZ, !P2 ;  /* 0x000000ff26437208 */ /* 0x000fe20005000000 */
[----:B------:R-:W-:Y:S01]  /*9c80*/  HADD2.F32 R38, -RZ, R85.H1_H1 ;  /* 0x30000055ff267230 */ /* 0x000fe20000004100 */
        /* <DEDUP_REMOVED lines=12> */
.L_x_17465:
        /* <DEDUP_REMOVED lines=13> */
.L_x_17467:
[----:B------:R-:W-:Y:S05]  /*9e20*/  BSYNC.RECONVERGENT B2 ;  /* 0x0000000000027941 */ /* 0x000fea0003800200 */
.L_x_17466:
        /* <DEDUP_REMOVED lines=43> */
.L_x_17464:
[----:B------:R-:W-:Y:S05]  /*a0e0*/  BSYNC.RECONVERGENT B1 ;  /* 0x0000000000017941 */ /* 0x000fea0003800200 */
.L_x_17463:
        /* <DEDUP_REMOVED lines=10> */
.L_x_17447:
        /* <DEDUP_REMOVED lines=16> */
.L_x_17471:
        /* <DEDUP_REMOVED lines=13> */
.L_x_17473:
[----:B------:R-:W-:Y:S05]  /*a360*/  BSYNC.RECONVERGENT B2 ;  /* 0x0000000000027941 */ /* 0x000fea0003800200 */
.L_x_17472:
        /* <DEDUP_REMOVED lines=43> */
.L_x_17470:
[----:B------:R-:W-:Y:S05]  /*a620*/  BSYNC.RECONVERGENT B1 ;  /* 0x0000000000017941 */ /* 0x000fea0003800200 */
.L_x_17469:
[----:B------:R-:W-:Y:S01]  /*a630*/  I2FP.F32.U32 R78, R80 ;  /* 0x00000050004e7245 */ /* 0x000fe20000201000 */
[----:B-----5:R-:W-:Y:S01]  /*a640*/  FMUL.FTZ R36, R36, R71 ;  /* 0x0000004724247220 */ /* 0x020fe20000410000 */
[----:B------:R-:W-:Y:S01]  /*a650*/  ISETP.NE.AND P1, PT, R79, 0x1, PT ;  /* 0x000000014f00780c */ /* 0x000fe20003f25270 */
[----:B------:R-:W-:Y:S01]  /*a660*/  HADD2.F32 R67, -RZ, R85.H0_H0 ;  /* 0x20000055ff437230 */ /* 0x000fe20000004100 */
[----:B------:R-:W-:Y:S01]  /*a670*/  BSSY.RECONVERGENT B1, `(.L_x_17474) ;  /* 0x000004b000017945 */ /* 0x000fe20003800200 */
[----:B------:R-:W-:Y:S01]  /*a680*/  FFMA.FTZ R78, R78, R69, 1.1641532182693481445e-10 ;  /* 0x2f0000004e4e7423 */ /* 0x000fe20000010045 */
[----:B------:R-:W-:-:S04]  /*a690*/  FMUL.FTZ R36, R36, R73 ;  /* 0x0000004924247220 */ /* 0x000fc80000410000 */
[----:B------:R-:W-:Y:S02]  /*a6a0*/  FSETP.GTU.FTZ.AND P0, PT, R78, R77, PT ;  /* 0x0000004d4e00720b */ /* 0x000fe40003f1c000 */
[----:B------:R-:W-:Y:S02]  /*a6b0*/  MOV R78, R61 ;  /* 0x0000003d004e7202 */ /* 0x000fe40000000f00 */
        /* <DEDUP_REMOVED lines=13> */
.L_x_17476:
        /* <DEDUP_REMOVED lines=13> */
.L_x_17478:
[----:B------:R-:W-:Y:S05]  /*a860*/  BSYNC.RECONVERGENT B2 ;  /* 0x0000000000027941 */ /* 0x000fea0003800200 */
.L_x_17477:
        /* <DEDUP_REMOVED lines=41> */
[----:B------:R-:W-:Y:S02]  /*ab00*/  LOP3.LUT R4, R4, UR31, R89, 0x96, !PT ;  /* 0x0000001f04047c12 */ /* 0x000fe4000f8e9659 */
[----:B------:R-:W-:-:S07]  /*ab10*/  MOV R66, R88 ;  /* 0x0000005800427202 */ /* 0x000fce0000000f00 */
.L_x_17475:
[----:B------:R-:W-:Y:S05]  /*ab20*/  BSYNC.RECONVERGENT B1 ;  /* 0x0000000000017941 */ /* 0x000fea0003800200 */
.L_x_17474:
        /* <DEDUP_REMOVED lines=22> */
.L_x_17481:
        /* <DEDUP_REMOVED lines=13> */
.L_x_17483:
[----:B------:R-:W-:Y:S05]  /*ad60*/  BSYNC.RECONVERGENT B2 ;  /* 0x0000000000027941 */ /* 0x000fea0003800200 */
.L_x_17482:
        /* <DEDUP_REMOVED lines=43> */
.L_x_17480:
[----:B------:R-:W-:Y:S05]  /*b020*/  BSYNC.RECONVERGENT B1 ;  /* 0x0000000000017941 */ /* 0x000fea0003800200 */
.L_x_17479:
[----:B------:R-:W-:Y:S01]  /*b030*/  I2FP.F32.U32 R80, R79 ;  /* 0x0000004f00507245 */ /* 0x000fe20000201000 */
[----:B------:R-:W-:Y:S01]  /*b040*/  FMUL.FTZ R38, R38, R71 ;  /* 0x0000004726267220 */ /* 0x000fe20000410000 */
[----:B------:R-:W-:Y:S01]  /*b050*/  ISETP.NE.AND P3, PT, R78, 0x1, PT ;  /* 0x000000014e00780c */ /* 0x000fe20003f65270 */
[----:B------:R-:W-:Y:S01]  /*b060*/  HADD2.F32 R67, -RZ, R85.H1_H1 ;  /* 0x30000055ff437230 */ /* 0x000fe20000004100 */
[----:B------:R-:W-:Y:S01]  /*b070*/  BSSY.RECONVERGENT B1, `(.L_x_17484) ;  /* 0x000004b000017945 */ /* 0x000fe20003800200 */
[----:B------:R-:W-:Y:S01]  /*b080*/  FFMA.FTZ R80, R80, R69, 1.1641532182693481445e-10 ;  /* 0x2f00000050507423 */ /* 0x000fe20000010045 */
[----:B------:R-:W-:Y:S01]  /*b090*/  FMUL.FTZ R38, R38, R73 ;  /* 0x0000004926267220 */ /* 0x000fe20000410000 */
[----:B------:R-:W-:-:S03]  /*b0a0*/  MOV R79, R61 ;  /* 0x0000003d004f7202 */ /* 0x000fc60000000f00 */
[----:B------:R-:W-:-:S04]  /*b0b0*/  FSETP.GTU.FTZ.AND P2, PT, R80, R77, PT ;  /* 0x0000004d5000720b */ /* 0x000fc80003f5c000 */
        /* <DEDUP_REMOVED lines=13> */
.L_x_17486:
        /* <DEDUP_REMOVED lines=13> */
.L_x_17488:
[----:B------:R-:W-:Y:S05]  /*b260*/  BSYNC.RECONVERGENT B2 ;  /* 0x0000000000027941 */ /* 0x000fea0003800200 */
.L_x_17487:
        /* <DEDUP_REMOVED lines=43> */
.L_x_17485:
[----:B------:R-:W-:Y:S05]  /*b520*/  BSYNC.RECONVERGENT B1 ;  /* 0x0000000000017941 */ /* 0x000fea0003800200 */
.L_x_17484:
        /* <DEDUP_REMOVED lines=9> */
.L_x_17468:
[----:B------:R-:W-:Y:S01]  /*b5c0*/  FADD.FTZ R78, RZ, R28 ;  /* 0x0000001cff4e7221 */ /* 0x000fe20000010000 */
[----:B------:R-:W-:Y:S01]  /*b5d0*/  SEL R71, RZ, 0x100, !P1 ;  /* 0x00000100ff477807 */ /* 0x000fe20004800000 */
[----:B------:R-:W-:Y:S01]  /*b5e0*/  IMAD.WIDE.U32 R64, R76, 0x10, R64 ;  /* 0x000000104c407825 */ /* 0x000fe200078e0040 */
[----:B------:R-:W-:-:S03]  /*b5f0*/  UMOV UR4, 0xffffffff ;  /* 0xffffffff00047882 */ /* 0x000fc60000000000 */
[----:B------:R-:W-:Y:S01]  /*b600*/  FADD.FTZ R69, R78, R29 ;  /* 0x0000001d4e457221 */ /* 0x000fe20000010000 */
        /* <DEDUP_REMOVED lines=10> */
[----:B------:R-:W-:Y:S02]  /*b6b0*/  IADD3 R69, PT, PT, R71, R69, R78 ;  /* 0x0000004547457210 */ /* 0x000fe40007ffe04e */
[----:B------:R-:W-:Y:S01]  /*b6c0*/  SEL R78, RZ, 0x1, !P0 ;  /* 0x00000001ff4e7807 */ /* 0x000fe20004000000 */
[----:B------:R-:W-:Y:S01]  /*b6d0*/  FADD.FTZ R80, R73, R20 ;  /* 0x0000001449507221 */ /* 0x000fe20000010000 */
[----:B------:R-:W-:Y:S02]  /*b6e0*/  ISETP.NE.AND P0, PT, R63, RZ, PT ;  /* 0x000000ff3f00720c */ /* 0x000fe40003f05270 */
[----:B------:R-:W-:Y:S01]  /*b6f0*/  IADD3 R69, PT, PT, R69, R78, RZ ;  /* 0x0000004e45457210 */ /* 0x000fe20007ffe0ff */
[----:B------:R-:W-:-:S04]  /*b700*/  FADD.FTZ R71, R80, R21 ;  /* 0x0000001550477221 */ /* 0x000fc80000010000 */
[----:B------:R-:W-:Y:S01]  /*b710*/  FADD.FTZ R78, R71, R22 ;  /* 0x00000016474e7221 */ /* 0x000fe20000010000 */
[----:B------:R0:W-:Y:S03]  /*b720*/  STG.E desc[UR8][R56.64], R69 ;  /* 0x0000004538007986 */ /* 0x0001e6000c101908 */
        /* <DEDUP_REMOVED lines=59> */
.L_x_17502:
[----:B01----:R-:W-:Y:S01]  /*bae0*/  FADD.FTZ R80, R80, R56 ;  /* 0x0000003850507221 */ /* 0x003fe20000010000 */
[C---:B------:R-:W-:Y:S01]  /*baf0*/  FMUL.FTZ R56, R79.reuse, R79 ;  /* 0x0000004f4f387220 */ /* 0x040fe20000410000 */
[----:B------:R-:W-:Y:S01]  /*bb00*/  PLOP3.LUT P1, PT, PT, PT, UP1, 0x40, 0x4 ;  /* 0x000000000004781c */ /* 0x000fe20003f2e818 */
[----:B------:R-:W0:Y:S01]  /*bb10*/  @!P0 LDC.64 R64, c[0x0][0x3c0] ;  /* 0x0000f000ff408b82 */ /* 0x000e220000000a00 */
[----:B------:R-:W-:Y:S01]  /*bb20*/  FFMA.FTZ R69, R80, R57, UR13 ;  /* 0x0000000d50457e23 */ /* 0x000fe20008010039 */
[----:B------:R-:W-:Y:S02]  /*bb30*/  PLOP3.LUT P2, PT, PT, PT, UP1, 0x40, 0x4 ;  /* 0x000000000004781c */ /* 0x000fe40003f4e818 */
[----:B------:R-:W-:Y:S02]  /*bb40*/  FSEL R78, R56, RZ, !P1 ;  /* 0x000000ff384e7208 */ /* 0x000fe40004800000 */
[----:B------:R-:W-:Y:S02]  /*bb50*/  FSEL R80, R79, RZ, P2 ;  /* 0x000000ff4f507208 */ /* 0x000fe40001000000 */
[----:B------:R-:W1:Y:S01]  /*bb60*/  @!P0 LDC.64 R56, c[0x0][0x3c8] ;  /* 0x0000f200ff388b82 */ /* 0x000e620000000a00 */
[----:B------:R-:W-:-:S02]  /*bb70*/  FADD.FTZ R87, R69, R78 ;  /* 0x0000004e45577221 */ /* 0x000fc40000010000 */
        /* <DEDUP_REMOVED lines=13> */
[----:B0-----:R-:W-:-:S04]  /*bc50*/  @!P0 IMAD.WIDE R20, R62, 0x4, R64 ;  /* 0x000000043e148825 */ /* 0x001fc800078e0240 */
[C---:B------:R-:W-:Y:S01]  /*bc60*/  FADD.FTZ R36, -R80.reuse, R36 ;  /* 0x0000002450247221 */ /* 0x040fe20000010100 */
[----:B------:R-:W0:Y:S01]  /*bc70*/  LDC.64 R64, c[0x0][0x428] ;  /* 0x00010a00ff407b82 */ /* 0x000e220000000a00 */
[C---:B------:R-:W-:Y:S01]  /*bc80*/  FADD.FTZ R37, -R80.reuse, R37 ;  /* 0x0000002550257221 */ /* 0x040fe20000010100 */
[C---:B------:R-:W-:Y:S01]  /*bc90*/  FADD.FTZ R38, -R80.reuse, R38 ;  /* 0x0000002650267221 */ /* 0x040fe20000010100 */
[----:B------:R3:W-:Y:S01]  /*bca0*/  @!P0 STG.E desc[UR8][R20.64], R79 ;  /* 0x0000004f14008986 */ /* 0x0007e2000c101908 */
[----:B------:R-:W-:Y:S01]  /*bcb0*/  FADD.FTZ R39, -R80, R39 ;  /* 0x0000002750277221 */ /* 0x000fe20000010100 */
[----:B--2---:R-:W-:Y:S01]  /*bcc0*/  FMUL.FTZ R22, R28, R73 ;  /* 0x000000491c167220 */ /* 0x004fe20000410000 */
[----:B-1----:R-:W-:-:S04]  /*bcd0*/  @!P0 IMAD.WIDE R56, R62, 0x4, R56 ;  /* 0x000000043e388825 */ /* 0x002fc800078e0238 */
[C---:B------:R-:W-:Y:S01]  /*bce0*/  FMUL.FTZ R23, R28.reuse, R78 ;  /* 0x0000004e1c177220 */ /* 0x040fe20000410000 */
[C---:B------:R-:W-:Y:S01]  /*bcf0*/  FMUL.FTZ R24, R28.reuse, R24 ;  /* 0x000000181c187220 */ /* 0x040fe20000410000 */
[C---:B------:R-:W-:Y:S01]  /*bd00*/  FMUL.FTZ R25, R28.reuse, R25 ;  /* 0x000000191c197220 */ /* 0x040fe20000410000 */
[C---:B------:R-:W-:Y:S01]  /*bd10*/  FMUL.FTZ R26, R28.reuse, R26 ;  /* 0x0000001a1c1a7220 */ /* 0x040fe20000410000 */
[----:B------:R1:W-:Y:S01]  /*bd20*/  @!P0 STG.E desc[UR8][R56.64], R28 ;  /* 0x0000001c38008986 */ /* 0x0003e2000c101908 */
[C---:B------:R-:W-:Y:S01]  /*bd30*/  FMUL.FTZ R27, R28.reuse, R27 ;  /* 0x0000001b1c1b7220 */ /* 0x040fe20000410000 */
[C---:B------:R-:W-:Y:S01]  /*bd40*/  FMUL.FTZ R77, R28.reuse, R77 ;  /* 0x0000004d1c4d7220 */ /* 0x040fe20000410000 */
[C---:B------:R-:W-:Y:S01]  /*bd50*/  FMUL.FTZ R30, R28.reuse, R30 ;  /* 0x0000001e1c1e7220 */ /* 0x040fe20000410000 */
[C---:B---3--:R-:W-:Y:S01]  /*bd60*/  FMUL.FTZ R20, R28.reuse, R69 ;  /* 0x000000451c147220 */ /* 0x048fe20000410000 */
[C---:B------:R-:W-:Y:S01]  /*bd70*/  FMUL.FTZ R21, R28.reuse, R29 ;  /* 0x0000001d1c157220 */ /* 0x040fe20000410000 */
[C---:B------:R-:W-:Y:S01]  /*bd80*/  FMUL.FTZ R29, R28.reuse, R71 ;  /* 0x000000471c1d7220 */ /* 0x040fe20000410000 */
[C---:B------:R-:W-:Y:S01]  /*bd90*/  FMUL.FTZ R31, R28.reuse, R31 ;  /* 0x0000001f1c1f7220 */ /* 0x040fe20000410000 */
[C---:B------:R-:W-:Y:S01]  /*bda0*/  FMUL.FTZ R36, R28.reuse, R36 ;  /* 0x000000241c247220 */ /* 0x040fe20000410000 */
[C---:B------:R-:W-:Y:S01]  /*bdb0*/  FMUL.FTZ R37, R28.reuse, R37 ;  /* 0x000000251c257220 */ /* 0x040fe20000410000 */
[C---:B------:R-:W-:Y:S01]  /*bdc0*/  FMUL.FTZ R38, R28.reuse, R38 ;  /* 0x000000261c267220 */ /* 0x040fe20000410000 */
[----:B------:R-:W-:Y:S01]  /*bdd0*/  FMUL.FTZ R39, R28, R39 ;  /* 0x000000271c277220 */ /* 0x000fe20000410000 */
[----:B-1----:R-:W1:Y:S01]  /*bde0*/  LDC.64 R56, c[0x0][0x380] ;  /* 0x0000e000ff387b82 */ /* 0x002e620000000a00 */
[----:B0-----:R-:W-:-:S04]  /*bdf0*/  IMAD.WIDE.U32 R72, R72, 0x10, R64 ;  /* 0x0000001048487825 */ /* 0x001fc800078e0040 */
[----:B------:R-:W-:Y:S01]  /*be00*/  FFMA.FTZ R20, R20, R15, R6 ;  /* 0x0000000f14147223 */ /* 0x000fe20000010006 */
        /* <DEDUP_REMOVED lines=18> */
[----:B------:R0:W-:Y:S01]  /*bf30*/  STG.E.128 desc[UR8][R72.64], R20 ;  /* 0x0000001448007986 */ /* 0x0001e2000c101d08 */
[----:B-1----:R-:W-:-:S03]  /*bf40*/  IMAD R62, R56, 0x4, R62 ;  /* 0x00000004383e7824 */ /* 0x002fc600078e023e */
[----:B------:R0:W-:Y:S04]  /*bf50*/  STG.E.128 desc[UR8][R70.64], R24 ;  /* 0x0000001846007986 */ /* 0x0001e8000c101d08 */
[----:B------:R0:W-:Y:S01]  /*bf60*/  STG.E.128 desc[UR8][R68.64], R28 ;  /* 0x0000001c44007986 */ /* 0x0001e2000c101d08 */
[----:B------:R-:W-:-:S03]  /*bf70*/  ISETP.GE.AND P0, PT, R62, R57, PT ;  /* 0x000000393e00720c */ /* 0x000fc60003f06270 */
[----:B------:R0:W-:Y:S10]  /*bf80*/  STG.E.128 desc[UR8][R64.64], R36 ;  /* 0x0000002440007986 */ /* 0x0001f4000c101d08 */
[----:B------:R-:W-:Y:S05]  /*bf90*/  @!P0 BRA `(.L_x_17490) ;  /* 0xffffff4c00e08947 */ /* 0x000fea000383ffff */
[----:B------:R-:W-:Y:S05]  /*bfa0*/  BSYNC B0 ;  /* 0x0000000000007941 */ /* 0x000fea0003800000 */
.L_x_17321:
[----:B------:R-:W-:Y:S05]  /*bfb0*/  EXIT ;  /* 0x000000000000794d */ /* 0x000fea0003800000 */
.L_x_17489:
        /* <DEDUP_REMOVED lines=8> */
.L_x_17492:
[----:B------:R-:W-:Y:S05]  /*c040*/  BSYNC B1 ;  /* 0x0000000000017941 */ /* 0x000fea0003800000 */
.L_x_17491:
        /* <DEDUP_REMOVED lines=9> */
.L_x_17493:
[----:B------:R-:W-:Y:S02]  /*c0e0*/  IMAD.MOV.U32 R69, RZ, RZ, 0x4 ;  /* 0x00000004ff457424 */ /* 0x000fe400078e00ff */
[----:B------:R-:W-:-:S05]  /*c0f0*/  FADD.FTZ R73, R71, R56 ;  /* 0x0000003847497221 */ /* 0x000fca0000010000 */
[----:B------:R-:W-:-:S07]  /*c100*/  MOV R88, R73 ;  /* 0x0000004900587202 */ /* 0x000fce0000000f00 */
[----:B------:R-:W-:Y:S05]  /*c110*/  WARPSYNC.COLLECTIVE R64, `(.L_x_17494) ;  /* 0x0000000040087348 */ /* 0x000fea0003c00000 */
[----:B------:R0:W1:Y:S02]  /*c120*/  SHFL.BFLY P1, R56, R88, R69, R65 ;  /* 0x0c00004558387389 */ /* 0x0000640000020041 */
[----:B01----:R-:W-:Y:S05]  /*c130*/  ENDCOLLECTIVE ;  /* 0x000000000000791b */ /* 0x003fea0003800000 */
.L_x_17494:
[----:B------:R-:W-:Y:S02]  /*c140*/  IMAD.MOV.U32 R69, RZ, RZ, 0x8 ;  /* 0x00000008ff457424 */ /* 0x000fe400078e00ff */
[----:B------:R-:W-:-:S05]  /*c150*/  FADD.FTZ R77, R73, R56 ;  /* 0x00000038494d7221 */ /* 0x000fca0000010000 */
[----:B------:R-:W-:-:S07]  /*c160*/  MOV R88, R77 ;  /* 0x0000004d00587202 */ /* 0x000fce0000000f00 */
[----:B------:R-:W-:Y:S05]  /*c170*/  WARPSYNC.COLLECTIVE R64, `(.L_x_17495) ;  /* 0x0000000040087348 */ /* 0x000fea0003c00000 */
[----:B------:R0:W1:Y:S02]  /*c180*/  SHFL.BFLY P1, R56, R88, R69, R65 ;  /* 0x0c00004558387389 */ /* 0x0000640000020041 */
[----:B01----:R-:W-:Y:S05]  /*c190*/  ENDCOLLECTIVE ;  /* 0x000000000000791b */ /* 0x003fea0003800000 */
.L_x_17495:
[----:B------:R-:W-:Y:S02]  /*c1a0*/  IMAD.MOV.U32 R69, RZ, RZ, 0x10 ;  /* 0x00000010ff457424 */ /* 0x000fe400078e00ff */
[----:B------:R-:W-:-:S05]  /*c1b0*/  FADD.FTZ R80, R77, R56 ;  /* 0x000000384d507221 */ /* 0x000fca0000010000 */
[----:B------:R-:W-:-:S07]  /*c1c0*/  MOV R88, R80 ;  /* 0x0000005000587202 */ /* 0x000fce0000000f00 */
[----:B------:R-:W-:Y:S05]  /*c1d0*/  WARPSYNC.COLLECTIVE R64, `(.L_x_17496) ;  /* 0x0000000040087348 */ /* 0x000fea0003c00000 */
[----:B------:R0:W1:Y:S02]  /*c1e0*/  SHFL.BFLY P1, R56, R88, R69, R65 ;  /* 0x0c00004558387389 */ /* 0x0000640000020041 */
[----:B01----:R-:W-:Y:S05]  /*c1f0*/  ENDCOLLECTIVE ;  /* 0x000000000000791b */ /* 0x003fea0003800000 */
.L_x_17496:
        /* <DEDUP_REMOVED lines=40> */
.L_x_17497:
[----:B------:R-:W-:Y:S01]  /*c480*/  MOV R69, 0x2 ;  /* 0x0000000200457802 */ /* 0x000fe20000000f00 */
[----:B------:R-:W-:-:S04]  /*c490*/  FADD.FTZ R73, R71, R56 ;  /* 0x0000003847497221 */ /* 0x000fc80000010000 */
[----:B------:R-:W-:-:S07]  /*c4a0*/  IMAD.MOV.U32 R88, RZ, RZ, R73 ;  /* 0x000000ffff587224 */ /* 0x000fce00078e0049 */
[----:B------:R-:W-:Y:S05]  /*c4b0*/  WARPSYNC.COLLECTIVE R64, `(.L_x_17498) ;  /* 0x0000000040087348 */ /* 0x000fea0003c00000 */
[----:B------:R0:W1:Y:S02]  /*c4c0*/  SHFL.BFLY P1, R56, R88, R69, R65 ;  /* 0x0c00004558387389 */ /* 0x0000640000020041 */
[----:B01----:R-:W-:Y:S05]  /*c4d0*/  ENDCOLLECTIVE ;  /* 0x000000000000791b */ /* 0x003fea0003800000 */
.L_x_17498:
[----:B------:R-:W-:Y:S02]  /*c4e0*/  HFMA2 R69, -RZ, RZ, 0, 2.384185791015625e-07 ;  /* 0x00000004ff457431 */ /* 0x000fe400000001ff */
[----:B------:R-:W-:-:S04]  /*c4f0*/  FADD.FTZ R77, R73, R56 ;  /* 0x00000038494d7221 */ /* 0x000fc80000010000 */
[----:B------:R-:W-:-:S07]  /*c500*/  IMAD.MOV.U32 R88, RZ, RZ, R77 ;  /* 0x000000ffff587224 */ /* 0x000fce00078e004d */
[----:B------:R-:W-:Y:S05]  /*c510*/  WARPSYNC.COLLECTIVE R64, `(.L_x_17499) ;  /* 0x0000000040087348 */ /* 0x000fea0003c00000 */
[----:B------:R0:W1:Y:S02]  /*c520*/  SHFL.BFLY P1, R56, R88, R69, R65 ;  /* 0x0c00004558387389 */ /* 0x0000640000020041 */
[----:B01----:R-:W-:Y:S05]  /*c530*/  ENDCOLLECTIVE ;  /* 0x000000000000791b */ /* 0x003fea0003800000 */
.L_x_17499:
[----:B------:R-:W-:Y:S01]  /*c540*/  MOV R69, 0x8 ;  /* 0x0000000800457802 */ /* 0x000fe20000000f00 */
[----:B------:R-:W-:-:S04]  /*c550*/  FADD.FTZ R78, R77, R56 ;  /* 0x000000384d4e7221 */ /* 0x000fc80000010000 */
[----:B------:R-:W-:-:S07]  /*c560*/  IMAD.MOV.U32 R88, RZ, RZ, R78 ;  /* 0x000000ffff587224 */ /* 0x000fce00078e004e */
[----:B------:R-:W-:Y:S05]  /*c570*/  WARPSYNC.COLLECTIVE R64, `(.L_x_17500) ;  /* 0x0000000040087348 */ /* 0x000fea0003c00000 */
[----:B------:R0:W1:Y:S02]  /*c580*/  SHFL.BFLY P1, R56, R88, R69, R65 ;  /* 0x0c00004558387389 */ /* 0x0000640000020041 */
[----:B01----:R-:W-:Y:S05]  /*c590*/  ENDCOLLECTIVE ;  /* 0x000000000000791b */ /* 0x003fea0003800000 */
.L_x_17500:
[----:B------:R-:W-:Y:S02]  /*c5a0*/  HFMA2 R69, -RZ, RZ, 0, 9.5367431640625e-07 ;  /* 0x00000010ff457431 */ /* 0x000fe400000001ff */
[----:B------:R-:W-:-:S04]  /*c5b0*/  FADD.FTZ R80, R78, R56 ;  /* 0x000000384e507221 */ /* 0x000fc80000010000 */
[----:B------:R-:W-:-:S07]  /*c5c0*/  IMAD.MOV.U32 R88, RZ, RZ, R80 ;  /* 0x000000ffff587224 */ /* 0x000fce00078e0050 */
[----:B------:R-:W-:Y:S05]  /*c5d0*/  WARPSYNC.COLLECTIVE R64, `(.L_x_17501) ;  /* 0x0000000040087348 */ /* 0x000fea0003c00000 */
[----:B------:R0:W1:Y:S02]  /*c5e0*/  SHFL.BFLY P1, R56, R88, R69, R65 ;  /* 0x0c00004558387389 */ /* 0x0000640000020041 */
[----:B01----:R-:W-:Y:S05]  /*c5f0*/  ENDCOLLECTIVE ;  /* 0x000000000000791b */ /* 0x003fea0003800000 */
.L_x_17501:
[----:B------:R-:W-:Y:S05]  /*c600*/  BRA `(.L_x_17502) ;  /* 0xfffffff400347947 */ /* 0x000fea000383ffff */
.L_x_17503:
        /* <DEDUP_REMOVED lines=15> */
.L_x_20362:


//--------------------- .text._ZN10layer_norm13ln_fwd_kernelINS_13Kernel_traitsI6__halfffffjLj512ELj1ELj4ELj1ELj16ENS_18Kernel_traits_baseILj512ES2_ffffjLj128EEEEELb1ELb1ELb1ELb0EEEvNS_9FwdParamsE --------------------------
	.section	.text._ZN10layer_norm13ln_fwd_kernelINS_13Kernel_traitsI6__halfffffjLj512ELj1ELj4ELj1ELj16ENS_18Kernel_traits_baseILj512ES2_ffffjLj128EEEEELb1ELb1ELb1ELb0EEEvNS_9FwdParamsE,"ax",@progbits
	.align	128
        .global         _ZN10layer_norm13ln_fwd_kernelINS_13Kernel_traitsI6__halfffffjLj512ELj1ELj4ELj1ELj16ENS_18Kernel_traits_baseILj512ES2_ffffjLj128EEEEELb1ELb1ELb1ELb0EEEvNS_9FwdParamsE
        .type           _ZN10layer_norm13ln_fwd_kernelINS_13Kernel_traitsI6__halfffffjLj512ELj1ELj4ELj1ELj16ENS_18Kernel_traits_baseILj512ES2_ffffjLj128EEEEELb1ELb1ELb1ELb0EEEvNS_9FwdParamsE,@function
        .size           _ZN10layer_norm13ln_fwd_kernelINS_13Kernel_traitsI6__halfffffjLj512ELj1ELj4ELj1ELj16ENS_18Kernel_traits_baseILj512ES2_ffffjLj128EEEEELb1ELb1ELb1ELb0EEEvNS_9FwdParamsE,(.L_x_20363 - _ZN10layer_norm13ln_fwd_kernelINS_13Kernel_traitsI6__halfffffjLj512ELj1ELj4ELj1ELj16ENS_18Kernel_traits_baseILj512ES2_ffffjLj128EEEEELb1ELb1ELb1ELb0EEEvNS_9FwdParamsE)
        .other          _ZN10layer_norm13ln_fwd_kernelINS_13Kernel_traitsI6__halfffffjLj512ELj1ELj4ELj1ELj16ENS_18Kernel_traits_baseILj512ES2_ffffjLj128EEEEELb1ELb1ELb1ELb0EEEvNS_9FwdParamsE,@"STO_CUDA_ENTRY STV_DEFAULT"
_ZN10layer_norm13ln_fwd_kernelINS_13Kernel_traitsI6__halfffffjLj512ELj1ELj4ELj1ELj16ENS_18Kernel_traits_baseILj512ES2_ffffjLj128EEEEELb1ELb1ELb1ELb0EEEvNS_9FwdParamsE:
.text._ZN10layer_norm13ln_fwd_kernelINS_13Kernel_traitsI6__halfffffjLj512ELj1ELj4ELj1ELj16ENS_18Kernel_traits_baseILj512ES2_ffffjLj128EEEEELb1ELb1ELb1ELb0EEEvNS_9FwdParamsE:
        /* <DEDUP_REMOVED lines=100> */
.L_x_17505:
        /* <DEDUP_REMOVED lines=36> */
.L_x_17506:
[----:B------:R-:W-:Y:S05]  /*0880*/  BSYNC.RECONVERGENT B0 ;  /* 0x0000000000007941 */ /* 0x000fea0003800200 */
.L_x_17504:
[----:B------:R-:W1:Y:S02]  /*0890*/  LDCU UR4, c[0x0][0x384] ;  /* 0x00007080ff0477ac */ /* 0x000e640008000800 */
[----:B-1----:R-:W-:-:S13]  /*08a0*/  ISETP.GE.AND P0, PT, R37, UR4, PT ;  /* 0x0000000425007c0c */ /* 0x002fda000bf06270 */
[----:B------:R-:W-:Y:S05]  /*08b0*/  @P0 EXIT ;  /* 0x000000000000094d */ /* 0x000fea0003800000 */
[----:B-----5:R-:W-:Y:S01]  /*08c0*/  IMAD.MOV.U32 R55, RZ, RZ, R10 ;  /* 0x000000ffff377224 */ /* 0x020fe200078e000a */
[----:B------:R-:W-:Y:S01]  /*08d0*/  SHF.R.U64 R68, R10, 0x10, R11 ;  /* 0x000000100a447819 */ /* 0x000fe2000000120b */
[----:B------:R-:W-:Y:S01]  /*08e0*/  IMAD.MOV.U32 R72, RZ, RZ, R8 ;  /* 0x000000ffff487224 */ /* 0x000fe200078e0008 */
[--C-:B------:R-:W-:Y:S01]  /*08f0*/  SHF.R.U64 R73, R8, 0x10, R9.reuse ;  /* 0x0000001008497819 */ /* 0x100fe20000001209 */
[----:B------:R-:W-:Y:S01]  /*0900*/  IMAD.MOV.U32 R7, RZ, RZ, R9 ;  /* 0x000000ffff077224 */ /* 0x000fe200078e0009 */
[----:B------:R-:W-:Y:S01]  /*0910*/  MOV R53, R11 ;  /* 0x0000000b00357202 */ /* 0x000fe20000000f00 */
[----:B0-----:R-:W-:Y:S01]  /*0920*/  IMAD.MOV.U32 R24, RZ, RZ, R15 ;  /* 0x000000ffff187224 */ /* 0x001fe200078e000f */
[----:B------:R-:W-:Y:S01]  /*0930*/  SHF.R.U32.HI R10, RZ, 0x10, R11 ;  /* 0x00000010ff0a7819 */ /* 0x000fe2000001160b */
[----:B------:R-:W-:Y:S01]  /*0940*/  IMAD.HI.U32 R11, R36, -0x2daee0ad, RZ ;  /* 0xd2511f53240b7827 */ /* 0x000fe200078e00ff */
[----:B------:R-:W-:Y:S01]  /*0950*/  SHF.R.U32.HI R8, RZ, 0x10, R9 ;  /* 0x00000010ff087819 */ /* 0x000fe20000011609 */
[----:B------:R-:W-:Y:S01]  /*0960*/  BSSY B0, `(.L_x_17507) ;  /* 0x0000cde000007945 */ /* 0x000fe20003800000 */
[--C-:B------:R-:W-:Y:S01]  /*0970*/  SHF.R.U64 R66, R14, 0x10, R15.reuse ;  /* 0x000000100e427819 */ /* 0x100fe2000000120f */
[----:B------:R-:W-:Y:S01]  /*0980*/  IMAD.HI.U32 R9, R39, -0x326172a9, RZ ;  /* 0xcd9e8d5727097827 */ /* 0x000fe200078e00ff */
[----:B------:R-:W-:Y:S01]  /*0990*/  SHF.R.U32.HI R15, RZ, 0x10, R15 ;  /* 0x00000010ff0f7819 */ /* 0x000fe2000001160f */
[----:B------:R-:W0:Y:S01]  /*09a0*/  LDCU UR10, c[0x0][0x404] ;  /* 0x00008080ff0a77ac */ /* 0x000e220008000800 */
[----:B------:R-:W-:Y:S01]  /*09b0*/  LOP3.LUT R11, R11, UR7, RZ, 0x3c, !PT ;  /* 0x000000070b0b7c12 */ /* 0x000fe2000f8e3cff */
[----:B------:R-:W-:Y:S01]  /*09c0*/  IMAD.MOV.U32 R67, RZ, RZ, R14 ;  /* 0x000000ffff437224 */ /* 0x000fe200078e000e */
[----:B------:R-:W-:Y:S01]  /*09d0*/  LOP3.LUT R9, R0, UR6, R9, 0x96, !PT ;  /* 0x0000000600097c12 */ /* 0x000fe2000f8e9609 */
[----:B------:R-:W-:Y:S01]  /*09e0*/  IMAD.MOV.U32 R59, RZ, RZ, R13 ;  /* 0x000000ffff3b7224 */ /* 0x000fe200078e000d */
[----:B------:R-:W-:Y:S01]  /*09f0*/  MOV R65, R16 ;  /* 0x0000001000417202 */ /* 0x000fe20000000f00 */
[----:B------:R-:W-:Y:S01]  /*0a00*/  IMAD.MOV.U32 R63, RZ, RZ, R18 ;  /* 0x000000ffff3f7224 */ /* 0x000fe200078e0012 */
[--C-:B------:R-:W-:Y:S01]  /*0a10*/  SHF.R.U64 R64, R16, 0x10, R17.reuse ;  /* 0x0000001010407819 */ /* 0x100fe20000001211 */
[----:B------:R-:W-:Y:S01]  /*0a20*/  IMAD R16, R36, -0x2daee0ad, RZ ;  /* 0xd2511f5324107824 */ /* 0x000fe200078e02ff */
[----:B------:R-:W-:Y:S01]  /*0a30*/  MOV R14, R12 ;  /* 0x0000000c000e7202 */ /* 0x000fe20000000f00 */
[----:B------:R-:W-:Y:S01]  /*0a40*/  IMAD.MOV.U32 R25, RZ, RZ, R17 ;  /* 0x000000ffff197224 */ /* 0x000fe200078e0011 */
[--C-:B------:R-:W-:Y:S01]  /*0a50*/  SHF.R.U64 R58, R12, 0x10, R13.reuse ;  /* 0x000000100c3a7819 */ /* 0x100fe2000000120d */
[----:B------:R-:W-:Y:S01]  /*0a60*/  IMAD.HI.U32 R12, R11, -0x326172a9, RZ ;  /* 0xcd9e8d570b0c7827 */ /* 0x000fe200078e00ff */
[----:B------:R-:W-:Y:S01]  /*0a70*/  SHF.R.U32.HI R57, RZ, 0x10, R13 ;  /* 0x00000010ff397819 */ /* 0x000fe2000001160d */
[----:B------:R-:W1:Y:S01]  /*0a80*/  LDCU.U8 UR11, c[0x0][0x410] ;  /* 0x00008200ff0b77ac */ /* 0x000e620008000000 */
[----:B------:R-:W-:Y:S01]  /*0a90*/  PRMT R66, R15, 0x5410, R66 ;  /* 0x000054100f427816 */ /* 0x000fe20000000042 */
[----:B------:R-:W-:Y:S01]  /*0aa0*/  IMAD R13, R39, -0x326172a9, RZ ;  /* 0xcd9e8d57270d7824 */ /* 0x000fe200078e02ff */
[----:B------:R-:W-:Y:S01]  /*0ab0*/  SHF.R.U64 R62, R18, 0x10, R19 ;  /* 0x00000010123e7819 */ /* 0x000fe20000001213 */
[----:B------:R-:W-:Y:S01]  /*0ac0*/  IMAD.HI.U32 R15, R9, -0x2daee0ad, RZ ;  /* 0xd2511f53090f7827 */ /* 0x000fe200078e00ff */
[----:B------:R-:W-:Y:S01]  /*0ad0*/  PRMT R59, R59, 0x5410, R14 ;  /* 0x000054103b3b7816 */ /* 0x000fe2000000000e */
[----:B------:R-:W2:Y:S01]  /*0ae0*/  LDCU UR14, c[0x0][0x448] ;  /* 0x00008900ff0e77ac */ /* 0x000ea20008000800 */
[----:B------:R-:W-:Y:S01]  /*0af0*/  LOP3.LUT R12, R13, UR15, R12, 0x96, !PT ;  /* 0x0000000f0d0c7c12 */ /* 0x000fe2000f8e960c */
        /* <DEDUP_REMOVED lines=11> */
[----:B------:R-:W-:Y:S01]  /*0bb0*/  SHF.R.U32.HI R26, RZ, 0x10, R17 ;  /* 0x00000010ff1a7819 */ /* 0x000fe20000011611 */
[----:B------:R-:W-:Y:S01]  /*0bc0*/  IMAD R15, R15, -0x326172a9, RZ ;  /* 0xcd9e8d570f0f7824 */ /* 0x000fe200078e02ff */
[----:B------:R-:W-:Y:S01]  /*0bd0*/  LOP3.LUT R9, R16, UR17, R9, 0x96, !PT ;  /* 0x0000001110097c12 */ /* 0x000fe2000f8e9609 */
[----:B------:R-:W-:Y:S01]  /*0be0*/  IMAD R16, R12, -0x2daee0ad, RZ ;  /* 0xd2511f530c107824 */ /* 0x000fe200078e02ff */
[----:B------:R-:W-:Y:S01]  /*0bf0*/  MOV R17, R19 ;  /* 0x0000001300117202 */ /* 0x000fe20000000f00 */
[----:B------:R-:W-:Y:S01]  /*0c00*/  IMAD.HI.U32 R12, R11, -0x326172a9, RZ ;  /* 0xcd9e8d570b0c7827 */ /* 0x000fe200078e00ff */
[----:B------:R-:W-:-:S02]  /*0c10*/  SHF.R.U32.HI R27, RZ, 0x10, R19 ;  /* 0x00000010ff1b7819 */ /* 0x000fc40000011613 */
[----:B------:R-:W-:Y:S01]  /*0c20*/  SHF.R.U64 R60, R22, 0x10, R23 ;  /* 0x00000010163c7819 */ /* 0x000fe20000001217 */
[----:B------:R-:W-:Y:S01]  /*0c30*/  IMAD.HI.U32 R13, R9, -0x2daee0ad, RZ ;  /* 0xd2511f53090d7827 */ /* 0x000fe200078e00ff */
[----:B------:R-:W-:Y:S02]  /*0c40*/  LOP3.LUT R12, R15, UR19, R12, 0x96, !PT ;  /* 0x000000130f0c7c12 */ /* 0x000fe4000f8e960c */
[----:B------:R-:W-:Y:S01]  /*0c50*/  MOV R48, R20 ;  /* 0x0000001400307202 */ /* 0x000fe20000000f00 */
[----:B------:R-:W-:Y:S01]  /*0c60*/  IMAD R18, R9, -0x2daee0ad, RZ ;  /* 0xd2511f5309127824 */ /* 0x000fe200078e02ff */
[----:B------:R-:W-:Y:S01]  /*0c70*/  LOP3.LUT R13, R16, UR20, R13, 0x96, !PT ;  /* 0x00000014100d7c12 */ /* 0x000fe2000f8e960d */
[----:B------:R-:W-:Y:S01]  /*0c80*/  IMAD R16, R11, -0x326172a9, RZ ;  /* 0xcd9e8d570b107824 */ /* 0x000fe200078e02ff */
[--C-:B------:R-:W-:Y:S01]  /*0c90*/  SHF.R.U64 R49, R20, 0x10, R21.reuse ;  /* 0x0000001014317819 */ /* 0x100fe20000001215 */
[----:B------:R-:W-:Y:S01]  /*0ca0*/  IMAD.HI.U32 R11, R12, -0x2daee0ad, RZ ;  /* 0xd2511f530c0b7827 */ /* 0x000fe200078e00ff */
[----:B------:R-:W-:-:S02]  /*0cb0*/  SHF.R.U32.HI R50, RZ, 0x10, R21 ;  /* 0x00000010ff327819 */ /* 0x000fc40000011615 */
[----:B------:R-:W-:Y:S01]  /*0cc0*/  SHF.R.U64 R52, R4, 0x10, R5 ;  /* 0x0000001004347819 */ /* 0x000fe20000001205 */
[C---:B------:R-:W-:Y:S01]  /*0cd0*/  IMAD.HI.U32 R9, R13.reuse, -0x326172a9, RZ ;  /* 0xcd9e8d570d097827 */ /* 0x040fe200078e00ff */
[----:B------:R-:W-:Y:S02]  /*0ce0*/  LOP3.LUT R11, R18, UR22, R11, 0x96, !PT ;  /* 0x00000016120b7c12 */ /* 0x000fe4000f8e960b */
[----:B------:R-:W-:Y:S01]  /*0cf0*/  SHF.R.U32.HI R51, RZ, 0x10, R5 ;  /* 0x00000010ff337819 */ /* 0x000fe20000011605 */
[----:B------:R-:W-:Y:S01]  /*0d00*/  IMAD R15, R12, -0x2daee0ad, RZ ;  /* 0xd2511f530c0f7824 */ /* 0x000fe200078e02ff */
[----:B------:R-:W-:Y:S01]  /*0d10*/  LOP3.LUT R9, R16, UR21, R9, 0x96, !PT ;  /* 0x0000001510097c12 */ /* 0x000fe2000f8e9609 */
[----:B------:R-:W-:Y:S01]  /*0d20*/  IMAD R13, R13, -0x326172a9, RZ ;  /* 0xcd9e8d570d0d7824 */ /* 0x000fe200078e02ff */
[----:B------:R-:W-:Y:S01]  /*0d30*/  SHF.R.U64 R78, R2, 0x10, R3 ;  /* 0x00000010024e7819 */ /* 0x000fe20000001203 */
[----:B------:R-:W-:Y:S01]  /*0d40*/  IMAD.HI.U32 R12, R11, -0x326172a9, RZ ;  /* 0xcd9e8d570b0c7827 */ /* 0x000fe200078e00ff */
[----:B------:R-:W-:-:S02]  /*0d50*/  SHF.R.U64 R81, R32, 0x10, R33 ;  /* 0x0000001020517819 */ /* 0x000fc40000001221 */
[----:B------:R-:W-:Y:S01]  /*0d60*/  SHF.R.U64 R83, R34, 0x10, R35 ;  /* 0x0000001022537819 */ /* 0x000fe20000001223 */
[----:B------:R-:W-:Y:S01]  /*0d70*/  IMAD.HI.U32 R14, R9, -0x2daee0ad, RZ ;  /* 0xd2511f53090e7827 */ /* 0x000fe200078e00ff */
[----:B------:R-:W-:Y:S02]  /*0d80*/  LOP3.LUT R12, R13, UR23, R12, 0x96, !PT ;  /* 0x000000170d0c7c12 */ /* 0x000fe4000f8e960c */
[----:B------:R-:W-:Y:S01]  /*0d90*/  PRMT R67, R24, 0x5410, R67 ;  /* 0x0000541018437816 */ /* 0x000fe20000000043 */
[----:B------:R-:W-:Y:S01]  /*0da0*/  IMAD R10, R11, -0x326172a9, RZ ;  /* 0xcd9e8d570b0a7824 */ /* 0x000fe200078e02ff */
[----:B------:R-:W-:Y:S01]  /*0db0*/  LOP3.LUT R14, R15, UR24, R14, 0x96, !PT ;  /* 0x000000180f0e7c12 */ /* 0x000fe2000f8e960e */
[----:B------:R-:W-:Y:S01]  /*0dc0*/  IMAD R16, R9, -0x2daee0ad, RZ ;  /* 0xd2511f5309107824 */ /* 0x000fe200078e02ff */
[----:B------:R-:W-:Y:S01]  /*0dd0*/  SHF.R.U32.HI R15, RZ, 0x10, R3 ;  /* 0x00000010ff0f7819 */ /* 0x000fe20000011603 */
        /* <DEDUP_REMOVED lines=25> */
[----:B------:R-:W-:Y:S01]  /*0f70*/  SHF.R.U32.HI R12, RZ, 0x10, R35 ;  /* 0x00000010ff0c7819 */ /* 0x000fe20000011623 */
[----:B------:R-:W-:Y:S01]  /*0f80*/  IMAD.MOV.U32 R61, RZ, RZ, R22 ;  /* 0x000000ffff3d7224 */ /* 0x000fe200078e0016 */
[----:B------:R-:W-:Y:S01]  /*0f90*/  LOP3.LUT R8, R11, UR29, R8, 0x96, !PT ;  /* 0x0000001d0b087c12 */ /* 0x000fe2000f8e9608 */
[----:B------:R-:W-:Y:S01]  /*0fa0*/  IMAD R11, R10, -0x326172a9, RZ ;  /* 0xcd9e8d570a0b7824 */ /* 0x000fe200078e02ff */
[--C-:B------:R-:W-:Y:S01]  /*0fb0*/  SHF.R.U32.HI R22, RZ, 0x10, R23.reuse ;  /* 0x00000010ff167819 */ /* 0x100fe20000011617 */
[----:B------:R-:W-:Y:S01]  /*0fc0*/  IMAD.MOV.U32 R19, RZ, RZ, R23 ;  /* 0x000000ffff137224 */ /* 0x000fe200078e0017 */
[----:B------:R-:W-:Y:S01]  /*0fd0*/  PRMT R81, R81, 0x5410, R13 ;  /* 0x0000541051517816 */ /* 0x000fe2000000000d */
[----:B------:R-:W-:Y:S01]  /*0fe0*/  IMAD.MOV.U32 R47, RZ, RZ, R21 ;  /* 0x000000ffff2f7224 */ /* 0x000fe200078e0015 */
[----:B------:R-:W-:Y:S01]  /*0ff0*/  PRMT R60, R22, 0x5410, R60 ;  /* 0x00005410163c7816 */ /* 0x000fe2000000003c */
[----:B------:R-:W-:Y:S01]  /*1000*/  IMAD R10, R7, -0x2daee0ad, RZ ;  /* 0xd2511f53070a7824 */ /* 0x000fe200078e02ff */
[----:B------:R-:W-:Y:S01]  /*1010*/  PRMT R61, R19, 0x5410, R61 ;  /* 0x00005410133d7816 */ /* 0x000fe2000000003d */
[----:B------:R-:W-:Y:S01]  /*1020*/  IMAD.HI.U32 R41, R8, -0x2daee0ad, RZ ;  /* 0xd2511f5308297827 */ /* 0x000fe200078e00ff */
[----:B------:R-:W-:-:S02]  /*1030*/  PRMT R83, R83, 0x5410, R12 ;  /* 0x0000541053537816 */ /* 0x000fc4000000000c */
[----:B------:R-:W-:Y:S01]  /*1040*/  LOP3.LUT R45, R6, 0x3, RZ, 0xc0, !PT ;  /* 0x00000003062d7812 */ /* 0x000fe200078ec0ff */
[----:B------:R-:W-:Y:S01]  /*1050*/  IMAD.HI.U32 R42, R9, -0x326172a9, RZ ;  /* 0xcd9e8d57092a7827 */ /* 0x000fe200078e00ff */
[----:B------:R-:W-:-:S03]  /*1060*/  LOP3.LUT R41, R10, UR32, R41, 0x96, !PT ;  /* 0x000000200a297c12 */ /* 0x000fc6000f8e9629 */
[----:B------:R-:W-:Y:S01]  /*1070*/  HADD2.F32 R43, -RZ, R4.H0_H0 ;  /* 0x20000004ff2b7230 */ /* 0x000fe20000004100 */
[----:B------:R-:W-:Y:S01]  /*1080*/  LOP3.LUT R42, R11, UR31, R42, 0x96, !PT ;  /* 0x0000001f0b2a7c12 */ /* 0x000fe2000f8e962a */
[----:B------:R-:W-:Y:S02]  /*1090*/  HADD2.F32 R44, -RZ, R5.H0_H0 ;  /* 0x20000005ff2c7230 */ /* 0x000fe40000004100 */
[----:B------:R-:W-:Y:S02]  /*10a0*/  IMAD.MOV.U32 R46, RZ, RZ, RZ ;  /* 0x000000ffff2e7224 */ /* 0x000fe400078e00ff */
[----:B------:R-:W-:Y:S02]  /*10b0*/  HADD2.F32 R48, -RZ, R48.H0_H0 ;  /* 0x20000030ff307230 */ /* 0x000fe40000004100 */
[----:B------:R-:W-:Y:S02]  /*10c0*/  HADD2.F32 R47, -RZ, R47.H0_H0 ;  /* 0x2000002fff2f7230 */ /* 0x000fe40000004100 */
[----:B------:R-:W-:-:S02]  /*10d0*/  HADD2.F32 R49, -RZ, R49.H0_H0 ;  /* 0x20000031ff317230 */ /* 0x000fc40000004100 */
[----:B------:R-:W-:Y:S02]  /*10e0*/  HADD2.F32 R50, -RZ, R50.H0_H0 ;  /* 0x20000032ff327230 */ /* 0x000fe40000004100 */
[----:B------:R-:W-:Y:S02]  /*10f0*/  HADD2.F32 R52, -RZ, R52.H0_H0 ;  /* 0x20000034ff347230 */ /* 0x000fe40000004100 */
[----:B------:R-:W-:Y:S02]  /*1100*/  HADD2.F32 R51, -RZ, R51.H0_H0 ;  /* 0x20000033ff337230 */ /* 0x000fe40000004100 */
[----:B------:R-:W-:Y:S02]  /*1110*/  IMAD R54, R8, -0x2daee0ad, RZ ;  /* 0xd2511f5308367824 */ /* 0x000fe400078e02ff */
[----:B01234-:R-:W-:-:S07]  /*1120*/  IMAD R56, R9, -0x326172a9, RZ ;  /* 0xcd9e8d5709387824 */ /* 0x01ffce00078e02ff */
.L_x_17753:
[----:B0-----:R-:W0:Y:S02]  /*1130*/  LDC.64 R28, c[0x0][0x3f0] ;  /* 0x0000fc00ff1c7b82 */ /* 0x001e240000000a00 */
[----:B0-----:R-:W-:-:S06]  /*1140*/  IMAD.WIDE R30, R37, 0x4, R28 ;  /* 0x00000004251e7825 */ /* 0x001fcc00078e021c */
[----:B------:R-:W0:Y:S01]  /*1150*/  LDC.64 R28, c[0x0][0x3f8] ;  /* 0x0000fe00ff1c7b82 */ /* 0x000e220000000a00 */
[----:B------:R1:W2:Y:S01]  /*1160*/  LDG.E R30, desc[UR8][R30.64] ;  /* 0x000000081e1e7981 */ /* 0x0002a2000c1e1900 */
[----:B0-----:R-:W-:-:S06]  /*1170*/  IMAD.WIDE R76, R37, 0x4, R28 ;  /* 0x00000004254c7825 */ /* 0x001fcc00078e021c */
[----:B------:R-:W0:Y:S01]  /*1180*/  LDC R28, c[0x0][0x388] ;  /* 0x0000e200ff1c7b82 */ /* 0x000e220000000800 */
[----:B------:R3:W5:Y:S01]  /*1190*/  LDG.E R29, desc[UR8][R76.64] ;  /* 0x000000084c1d7981 */ /* 0x000762000c1e1900 */
[----:B------:R-:W-:Y:S01]  /*11a0*/  ISETP.GE.U32.AND P0, PT, R40, 0x20, PT ;  /* 0x000000202800780c */ /* 0x000fe20003f06070 */
[----:B------:R-:W-:Y:S01]  /*11b0*/  BSSY.RECONVERGENT B1, `(.L_x_17508) ;  /* 0x00002eb000017945 */ /* 0x000fe20003800200 */
[----:B-1----:R-:W-:Y:S02]  /*11c0*/  IMAD.MOV.U32 R31, RZ, RZ, RZ ;  /* 0x000000ffff1f7224 */ /* 0x002fe400078e00ff */
[----:B0-----:R-:W-:-:S05]  /*11d0*/  IMAD R71, R37, R28, RZ ;  /* 0x0000001c25477224 */ /* 0x001fca00078e02ff */
[----:B------:R-:W-:-:S04]  /*11e0*/  SHF.R.S32.HI R70, RZ, 0x1f, R71 ;  /* 0x0000001fff467819 */ /* 0x000fc80000011447 */
[----:B------:R-:W-:Y:S02]  /*11f0*/  LEA.HI R71, R70, R71, RZ, 0x2 ;  /* 0x0000004746477211 */ /* 0x000fe400078f10ff */
[----:B--2---:R-:W-:-:S13]  /*1200*/  ISETP.GE.AND P2, PT, R30, 0x1, PT ;  /* 0x000000011e00780c */ /* 0x004fda0003f46270 */
[----:B------:R-:W-:-:S05]  /*1210*/  @P2 IADD3 R69, PT, PT, R30, -0x1, RZ ;  /* 0xffffffff1e452810 */ /* 0x000fca0007ffe0ff */
[----:B------:R-:W-:-:S05]  /*1220*/  @P2 IMAD R74, R69, R28, RZ ;  /* 0x0000001c454a2224 */ /* 0x000fca00078e02ff */
[----:B------:R-:W-:-:S04]  /*1230*/  @P2 SHF.R.S32.HI R69, RZ, 0x1f, R74 ;  /* 0x0000001fff452819 */ /* 0x000fc8000001144a */
[----:B------:R-:W-:-:S04]  /*1240*/  @P2 LEA.HI R69, R69, R74, RZ, 0x2 ;  /* 0x0000004a45452211 */ /* 0x000fc800078f10ff */
[-C--:B------:R-:W-:Y:S02]  /*1250*/  @P2 LEA.HI.SX32 R31, R69, R38.reuse, 0x1e ;  /* 0x00000026451f2211 */ /* 0x080fe400078ff2ff */
[----:B------:R-:W-:Y:S01]  /*1260*/  LEA.HI.SX32 R69, R71, R38, 0x1e ;  /* 0x0000002647457211 */ /* 0x000fe200078ff2ff */
[----:B---3--:R-:W-:Y:S06]  /*1270*/  @!P0 BRA `(.L_x_17509) ;  /* 0x0000002c00788947 */ /* 0x008fec0003800000 */
[----:B------:R-:W-:Y:S04]  /*1280*/  BSSY.RECONVERGENT B2, `(.L_x_17510) ;  /* 0x0000005000027945 */ /* 0x000fe80003800200 */
[----:B------:R-:W-:Y:S05]  /*1290*/  @!P2 BRA `(.L_x_17511) ;  /* 0x00000000000ca947 */ /* 0x000fea0003800000 */
[----:B------:R-:W0:Y:S02]  /*12a0*/  LDC.64 R4, c[0x0][0x390] ;  /* 0x0000e400ff047b82 */ /* 0x000e240000000a00 */
[----:B0-----:R-:W-:-:S06]  /*12b0*/  IMAD.WIDE.U32 R4, R31, 0x10, R4 ;  /* 0x000000101f047825 */ /* 0x001fcc00078e0004 */
[----:B------:R-:W5:Y:S02]  /*12c0*/  LDG.E.128 R4, desc[UR8][R4.64] ;  /* 0x0000000804047981 */ /* 0x000f64000c1e1d00 */
.L_x_17511:
[----:B------:R-:W-:Y:S05]  /*12d0*/  BSYNC.RECONVERGENT B2 ;  /* 0x0000000000027941 */ /* 0x000fea0003800200 */
.L_x_17510:
[----:B------:R-:W-:Y:S01]  /*12e0*/  UISETP.NE.U32.AND UP0, UPT, UR4, URZ, UPT ;  /* 0x000000ff0400728c */ /* 0x000fe2000bf05070 */
[----:B------:R-:W-:Y:S03]  /*12f0*/  BSSY.RECONVERGENT B2, `(.L_x_17512) ;  /* 0x00002c2000027945 */ /* 0x000fe60003800200 */
        /* <DEDUP_REMOVED lines=9> */
[----:B--2---:R-:W-:Y:S01]  /*1390*/  @!P1 IMAD.MOV.U32 R12, RZ, RZ, R8 ;  /* 0x000000ffff0c9224 */ /* 0x004fe200078e0008 */
        /* <DEDUP_REMOVED lines=17> */
.L_x_17518:
        /* <DEDUP_REMOVED lines=13> */
.L_x_17520:
[----:B------:R-:W-:Y:S05]  /*1580*/  BSYNC.RECONVERGENT B5 ;  /* 0x0000000000057941 */ /* 0x000fea0003800200 */
.L_x_17519:
        /* <DEDUP_REMOVED lines=42> */
.L_x_17517:
[----:B------:R-:W-:Y:S05]  /*1830*/  BSYNC.RECONVERGENT B4 ;  /* 0x0000000000047941 */ /* 0x000fea0003800200 */
.L_x_17516:
[----:B------:R-:W-:Y:S01]  /*1840*/  I2FP.F32.U32 R12, R12 ;  /* 0x0000000c000c7245 */ /* 0x000fe20000201000 */
[----:B------:R-:W-:Y:S02]  /*1850*/  HFMA2 R15, -RZ, RZ, 0.1171875, 0 ;  /* 0x2f800000ff0f7431 */ /* 0x000fe400000001ff */
[----:B-----5:R-:W-:-:S03]  /*1860*/  FMUL.FTZ R13, R4, UR13 ;  /* 0x0000000d040d7c20 */ /* 0x020fc60008410000 */
[----:B------:R-:W-:Y:S01]  /*1870*/  FFMA.FTZ R12, R12, R15, 1.1641532182693481445e-10 ;  /* 0x2f0000000c0c7423 */ /* 0x000fe2000001000f */
[----:B------:R-:W-:-:S04]  /*1880*/  FMUL.FTZ R13, R13, UR12 ;  /* 0x0000000c0d0d7c20 */ /* 0x000fc80008410000 */
[----:B------:R-:W-:Y:S01]  /*1890*/  FSETP.GTU.FTZ.AND P3, PT, R12, UR10, PT ;  /* 0x0000000a0c007c0b */ /* 0x000fe2000bf7c000 */
[----:B------:R-:W-:-:S03]  /*18a0*/  HADD2.F32 R12, -RZ, R67.H1_H1 ;  /* 0x30000043ff0c7230 */ /* 0x000fc60000004100 */
[----:B------:R-:W-:Y:S02]  /*18b0*/  FSEL R15, R13, RZ, !P3 ;  /* 0x000000ff0d0f7208 */ /* 0x000fe40005800000 */
[----:B------:R-:W-:-:S03]  /*18c0*/  SEL R13, RZ, 0x1, P3 ;  /* 0x00000001ff0d7807 */ /* 0x000fc60001800000 */
[----:B------:R-:W-:Y:S01]  /*18d0*/  FFMA.FTZ R12, R15, R12, R8 ;  /* 0x0000000c0f0c7223 */ /* 0x000fe20000010008 */
[----:B------:R-:W-:-:S07]  /*18e0*/  PRMT R53, R13, 0x7610, R53 ;  /* 0x000076100d357816 */ /* 0x000fce0000000035 */
.L_x_17515:
[----:B------:R-:W-:Y:S05]  /*18f0*/  BSYNC.RECONVERGENT B3 ;  /* 0x0000000000037941 */ /* 0x000fea0003800200 */
.L_x_17514:
        /* <DEDUP_REMOVED lines=17> */
.L_x_17525:
        /* <DEDUP_REMOVED lines=13> */
.L_x_17527:
[----:B------:R-:W-:Y:S05]  /*1ae0*/  BSYNC.RECONVERGENT B5 ;  /* 0x0000000000057941 */ /* 0x000fea0003800200 */
.L_x_17526:
        /* <DEDUP_REMOVED lines=43> */
.L_x_17524:
[----:B------:R-:W-:Y:S05]  /*1da0*/  BSYNC.RECONVERGENT B4 ;  /* 0x0000000000047941 */ /* 0x000fea0003800200 */
.L_x_17523:
[----:B------:R-:W-:Y:S01]  /*1db0*/  I2FP.F32.U32 R13, R13 ;  /* 0x0000000d000d7245 */ /* 0x000fe20000201000 */
[----:B------:R-:W-:Y:S02]  /*1dc0*/  IMAD.MOV.U32 R54, RZ, RZ, 0x2f800000 ;  /* 0x2f800000ff367424 */ /* 0x000fe400078e00ff */
[----:B-----5:R-:W-:Y:S02]  /*1dd0*/  FMUL.FTZ R14, R5, UR13 ;  /* 0x0000000d050e7c20 */ /* 0x020fe40008410000 */
[----:B------:R-:W-:Y:S02]  /*1de0*/  FFMA.FTZ R13, R13, R54, 1.1641532182693481445e-10 ;  /* 0x2f0000000d0d7423 */ /* 0x000fe40000010036 */
[----:B------:R-:W-:-:S03]  /*1df0*/  FMUL.FTZ R14, R14, UR12 ;  /* 0x0000000c0e0e7c20 */ /* 0x000fc60008410000 */
[----:B------:R-:W-:Y:S01]  /*1e00*/  FSETP.GTU.FTZ.AND P3, PT, R13, UR10, PT ;  /* 0x0000000a0d007c0b */ /* 0x000fe2000bf7c000 */
[----:B------:R-:W-:-:S03]  /*1e10*/  HADD2.F32 R13, -RZ, R66.H1_H1 ;  /* 0x30000042ff0d7230 */ /* 0x000fc60000004100 */
[----:B------:R-:W-:Y:S02]  /*1e20*/  FSEL R54, R14, RZ, !P3 ;  /* 0x000000ff0e367208 */ /* 0x000fe40005800000 */
[----:B------:R-:W-:-:S03]  /*1e30*/  SEL R14, RZ, 0x1, P3 ;  /* 0x00000001ff0e7807 */ /* 0x000fc60001800000 */
[----:B------:R-:W-:Y:S01]  /*1e40*/  FFMA.FTZ R13, R54, R13, R9 ;  /* 0x0000000d360d7223 */ /* 0x000fe20000010009 */
[----:B------:R-:W-:-:S07]  /*1e50*/  PRMT R55, R14, 0x7610, R55 ;  /* 0x000076100e377816 */ /* 0x000fce0000000037 */
.L_x_17522:
[----:B------:R-:W-:Y:S05]  /*1e60*/  BSYNC.RECONVERGENT B3 ;  /* 0x0000000000037941 */ /* 0x000fea0003800200 */
.L_x_17521:
        /* <DEDUP_REMOVED lines=17> */
.L_x_17532:
        /* <DEDUP_REMOVED lines=13> */
.L_x_17534:
[----:B------:R-:W-:Y:S05]  /*2050*/  BSYNC.RECONVERGENT B5 ;  /* 0x0000000000057941 */ /* 0x000fea0003800200 */
.L_x_17533:
        /* <DEDUP_REMOVED lines=43> */
.L_x_17531:
[----:B------:R-:W-:Y:S05]  /*2310*/  BSYNC.RECONVERGENT B4 ;  /* 0x0000000000047941 */ /* 0x000fea0003800200 */
.L_x_17530:
[----:B------:R-:W-:Y:S01]  /*2320*/  I2FP.F32.U32 R15, R14 ;  /* 0x0000000e000f7245 */ /* 0x000fe20000201000 */
[----:B------:R-:W-:Y:S02]  /*2330*/  IMAD.MOV.U32 R74, RZ, RZ, 0x2f800000 ;  /* 0x2f800000ff4a7424 */ /* 0x000fe400078e00ff */
[----:B-----5:R-:W-:Y:S02]  /*2340*/  FMUL.FTZ R14, R6, UR13 ;  /* 0x0000000d060e7c20 */ /* 0x020fe40008410000 */
[----:B------:R-:W-:Y:S02]  /*2350*/  FFMA.FTZ R15, R15, R74, 1.1641532182693481445e-10 ;  /* 0x2f0000000f0f7423 */ /* 0x000fe4000001004a */
[----:B------:R-:W-:-:S03]  /*2360*/  FMUL.FTZ R14, R14, UR12 ;  /* 0x0000000c0e0e7c20 */ /* 0x000fc60008410000 */
[----:B------:R-:W-:Y:S01]  /*2370*/  FSETP.GTU.FTZ.AND P3, PT, R15, UR10, PT ;  /* 0x0000000a0f007c0b */ /* 0x000fe2000bf7c000 */
[----:B------:R-:W-:-:S03]  /*2380*/  HADD2.F32 R15, -RZ, R67.H0_H0 ;  /* 0x20000043ff0f7230 */ /* 0x000fc60000004100 */
[----:B------:R-:W-:Y:S02]  /*2390*/  FSEL R71, R14, RZ, !P3 ;  /* 0x000000ff0e477208 */ /* 0x000fe40005800000 */
[----:B------:R-:W-:-:S03]  /*23a0*/  SEL R45, RZ, 0x1, P3 ;  /* 0x00000001ff2d7807 */ /* 0x000fc60001800000 */
[----:B------:R-:W-:Y:S01]  /*23b0*/  FFMA.FTZ R14, R71, R15, R10 ;  /* 0x0000000f470e7223 */ /* 0x000fe2000001000a */
[----:B------:R-:W-:-:S07]  /*23c0*/  PRMT R57, R45, 0x7610, R57 ;  /* 0x000076102d397816 */ /* 0x000fce0000000039 */
.L_x_17529:
[----:B------:R-:W-:Y:S05]  /*23d0*/  BSYNC.RECONVERGENT B3 ;  /* 0x0000000000037941 */ /* 0x000fea0003800200 */
.L_x_17528:
        /* <DEDUP_REMOVED lines=16> */
.L_x_17538:
        /* <DEDUP_REMOVED lines=13> */
.L_x_17540:
[----:B------:R-:W-:Y:S05]  /*25b0*/  BSYNC.RECONVERGENT B4 ;  /* 0x0000000000047941 */ /* 0x000fea0003800200 */
.L_x_17539:
        /* <DEDUP_REMOVED lines=43> */
.L_x_17537:
[----:B------:R-:W-:Y:S05]  /*2870*/  BSYNC.RECONVERGENT B3 ;  /* 0x0000000000037941 */ /* 0x000fea0003800200 */
.L_x_17536:
[----:B------:R-:W-:Y:S01]  /*2880*/  I2FP.F32.U32 R54, R15 ;  /* 0x0000000f00367245 */ /* 0x000fe20000201000 */
[----:B------:R-:W-:Y:S02]  /*2890*/  HFMA2 R15, -RZ, RZ, 0.1171875, 0 ;  /* 0x2f800000ff0f7431 */ /* 0x000fe400000001ff */
[----:B-----5:R-:W-:Y:S01]  /*28a0*/  FMUL.FTZ R76, R7, UR13 ;  /* 0x0000000d074c7c20 */ /* 0x020fe20008410000 */
[----:B------:R-:W-:Y:S02]  /*28b0*/  HADD2.F32 R74, -RZ, R66.H0_H0 ;  /* 0x20000042ff4a7230 */ /* 0x000fe40000004100 */
[----:B------:R-:W-:Y:S01]  /*28c0*/  FFMA.FTZ R15, R54, R15, 1.1641532182693481445e-10 ;  /* 0x2f000000360f7423 */ /* 0x000fe2000001000f */
[----:B------:R-:W-:-:S04]  /*28d0*/  FMUL.FTZ R76, R76, UR12 ;  /* 0x0000000c4c4c7c20 */ /* 0x000fc80008410000 */
[----:B------:R-:W-:-:S04]  /*28e0*/  FSETP.GTU.FTZ.AND P1, PT, R15, UR10, PT ;  /* 0x0000000a0f007c0b */ /* 0x000fc8000bf3c000 */
[----:B------:R-:W-:Y:S02]  /*28f0*/  FSEL R76, R76, RZ, !P1 ;  /* 0x000000ff4c4c7208 */ /* 0x000fe40004800000 */
[----:B------:R-:W-:-:S03]  /*2900*/  SEL R54, RZ, 0x1, P1 ;  /* 0x00000001ff367807 */ /* 0x000fc60000800000 */
[----:B------:R-:W-:Y:S01]  /*2910*/  FFMA.FTZ R15, R76, R74, R11 ;  /* 0x0000004a4c0f7223 */ /* 0x000fe2000001000b */
[----:B------:R-:W-:Y:S01]  /*2920*/  PRMT R58, R54, 0x7610, R58 ;  /* 0x00007610363a7816 */ /* 0x000fe2000000003a */
[----:B------:R-:W-:Y:S06]  /*2930*/  BRA `(.L_x_17535) ;  /* 0x0000001400747947 */ /* 0x000fec0003800000 */
.L_x_17513:
        /* <DEDUP_REMOVED lines=21> */
.L_x_17545:
        /* <DEDUP_REMOVED lines=13> */
.L_x_17547:
[----:B------:R-:W-:Y:S05]  /*2b60*/  BSYNC.RECONVERGENT B5 ;  /* 0x0000000000057941 */ /* 0x000fea0003800200 */
.L_x_17546:
        /* <DEDUP_REMOVED lines=42> */
.L_x_17544:
[----:B------:R-:W-:Y:S05]  /*2e10*/  BSYNC.RECONVERGENT B4 ;  /* 0x0000000000047941 */ /* 0x000fea0003800200 */
.L_x_17543:
[----:B------:R-:W-:Y:S01]  /*2e20*/  I2FP.F32.U32 R12, R12 ;  /* 0x0000000c000c7245 */ /* 0x000fe20000201000 */
[----:B------:R-:W-:Y:S02]  /*2e30*/  IMAD.MOV.U32 R13, RZ, RZ, 0x2f800000 ;  /* 0x2f800000ff0d7424 */ /* 0x000fe400078e00ff */
[----:B-----5:R-:W-:Y:S01]  /*2e40*/  FMUL.FTZ R15, R4, UR13 ;  /* 0x0000000d040f7c20 */ /* 0x020fe20008410000 */
[----:B------:R-:W-:Y:S02]  /*2e50*/  HADD2.F32 R45, -RZ, R67.H1_H1 ;  /* 0x30000043ff2d7230 */ /* 0x000fe40000004100 */
[----:B------:R-:W-:Y:S01]  /*2e60*/  FFMA.FTZ R12, R12, R13, 1.1641532182693481445e-10 ;  /* 0x2f0000000c0c7423 */ /* 0x000fe2000001000d */
[----:B------:R-:W-:-:S04]  /*2e70*/  FMUL.FTZ R15, R15, UR12 ;  /* 0x0000000c0f0f7c20 */ /* 0x000fc80008410000 */
[----:B------:R-:W-:-:S04]  /*2e80*/  FSETP.GTU.FTZ.AND P1, PT, R12, UR10, PT ;  /* 0x0000000a0c007c0b */ /* 0x000fc8000bf3c000 */
[----:B------:R-:W-:Y:S02]  /*2e90*/  FSEL R12, R15, RZ, !P1 ;  /* 0x000000ff0f0c7208 */ /* 0x000fe40004800000 */
[----:B------:R-:W-:-:S03]  /*2ea0*/  SEL R13, RZ, 0x1, P1 ;  /* 0x00000001ff0d7807 */ /* 0x000fc60000800000 */
[----:B------:R-:W-:Y:S01]  /*2eb0*/  FMUL.FTZ R12, R12, R45 ;  /* 0x0000002d0c0c7220 */ /* 0x000fe20000410000 */
[----:B------:R-:W-:-:S07]  /*2ec0*/  PRMT R53, R13, 0x7610, R53 ;  /* 0x000076100d357816 */ /* 0x000fce0000000035 */
.L_x_17542:
[----:B------:R-:W-:Y:S05]  /*2ed0*/  BSYNC.RECONVERGENT B3 ;  /* 0x0000000000037941 */ /* 0x000fea0003800200 */
.L_x_17541:
        /* <DEDUP_REMOVED lines=17> */
.L_x_17552:
        /* <DEDUP_REMOVED lines=13> */
.L_x_17554:
[----:B------:R-:W-:Y:S05]  /*30c0*/  BSYNC.RECONVERGENT B5 ;  /* 0x0000000000057941 */ /* 0x000fea0003800200 */
.L_x_17553:
        /* <DEDUP_REMOVED lines=43> */
.L_x_17551:
[----:B------:R-:W-:Y:S05]  /*3380*/  BSYNC.RECONVERGENT B4 ;  /* 0x0000000000047941 */ /* 0x000fea0003800200 */
.L_x_17550:
        /* <DEDUP_REMOVED lines=11> */
.L_x_17549:
[----:B------:R-:W-:Y:S05]  /*3440*/  BSYNC.RECONVERGENT B3 ;  /* 0x0000000000037941 */ /* 0x000fea0003800200 */
.L_x_17548:
        /* <DEDUP_REMOVED lines=17> */
.L_x_17559:
        /* <DEDUP_REMOVED lines=13> */
.L_x_17561:
[----:B------:R-:W-:Y:S05]  /*3630*/  BSYNC.RECONVERGENT B5 ;  /* 0x0000000000057941 */ /* 0x000fea0003800200 */
.L_x_17560:
        /* <DEDUP_REMOVED lines=43> */
.L_x_17558:
[----:B------:R-:W-:Y:S05]  /*38f0*/  BSYNC.RECONVERGENT B4 ;  /* 0x0000000000047941 */ /* 0x000fea0003800200 */
.L_x_17557:
[----:B------:R-:W-:Y:S01]  /*3900*/  I2FP.F32.U32 R15, R14 ;  /* 0x0000000e000f7245 */ /* 0x000fe20000201000 */
[----:B------:R-:W-:Y:S02]  /*3910*/  HFMA2 R74, -RZ, RZ, 0.1171875, 0 ;  /* 0x2f800000ff4a7431 */ /* 0x000fe400000001ff */
[----:B-----5:R-:W-:-:S03]  /*3920*/  FMUL.FTZ R14, R6, UR13 ;  /* 0x0000000d060e7c20 */ /* 0x020fc60008410000 */
[----:B------:R-:W-:Y:S01]  /*3930*/  FFMA.FTZ R15, R15, R74, 1.1641532182693481445e-10 ;  /* 0x2f0000000f0f7423 */ /* 0x000fe2000001004a */
[----:B------:R-:W-:Y:S01]  /*3940*/  FMUL.FTZ R45, R14, UR12 ;  /* 0x0000000c0e2d7c20 */ /* 0x000fe20008410000 */
[----:B------:R-:W-:-:S03]  /*3950*/  HADD2.F32 R14, -RZ, R67.H0_H0 ;  /* 0x20000043ff0e7230 */ /* 0x000fc60000004100 */
[----:B------:R-:W-:-:S04]  /*3960*/  FSETP.GTU.FTZ.AND P1, PT, R15, UR10, PT ;  /* 0x0000000a0f007c0b */ /* 0x000fc8000bf3c000 */
[----:B------:R-:W-:Y:S02]  /*3970*/  FSEL R45, R45, RZ, !P1 ;  /* 0x000000ff2d2d7208 */ /* 0x000fe40004800000 */
[----:B------:R-:W-:-:S03]  /*3980*/  SEL R15, RZ, 0x1, P1 ;  /* 0x00000001ff0f7807 */ /* 0x000fc60000800000 */
[----:B------:R-:W-:Y:S01]  /*3990*/  FMUL.FTZ R14, R45, R14 ;  /* 0x0000000e2d0e7220 */ /* 0x000fe20000410000 */
[----:B------:R-:W-:-:S07]  /*39a0*/  PRMT R57, R15, 0x7610, R57 ;  /* 0x000076100f397816 */ /* 0x000fce0000000039 */
.L_x_17556:
[----:B------:R-:W-:Y:S05]  /*39b0*/  BSYNC.RECONVERGENT B3 ;  /* 0x0000000000037941 */ /* 0x000fea0003800200 */
.L_x_17555:
        /* <DEDUP_REMOVED lines=16> */
.L_x_17564:
        /* <DEDUP_REMOVED lines=13> */
.L_x_17566:
[----:B------:R-:W-:Y:S05]  /*3b90*/  BSYNC.RECONVERGENT B4 ;  /* 0x0000000000047941 */ /* 0x000fea0003800200 */
.L_x_17565:
        /* <DEDUP_REMOVED lines=43> */
.L_x_17563:
[----:B------:R-:W-:Y:S05]  /*3e50*/  BSYNC.RECONVERGENT B3 ;  /* 0x0000000000037941 */ /* 0x000fea0003800200 */
.L_x_17562:
        /* <DEDUP_REMOVED lines=9> */
[----:B------:R-:W-:Y:S01]  /*3ef0*/  FMUL.FTZ R15, R74, R15 ;  /* 0x0000000f4a0f7220 */ /* 0x000fe20000410000 */
[----:B------:R-:W-:-:S07]  /*3f00*/  PRMT R58, R54, 0x7610, R58 ;  /* 0x00007610363a7816 */ /* 0x000fce000000003a */
.L_x_17535:
[----:B------:R-:W-:Y:S05]  /*3f10*/  BSYNC.RECONVERGENT B2 ;  /* 0x0000000000027941 */ /* 0x000fea0003800200 */
.L_x_17512:
[----:B------:R-:W0:Y:S01]  /*3f20*/  LDC.64 R74, c[0x0][0x3a8] ;  /* 0x0000ea00ff4a7b82 */ /* 0x000e220000000a00 */
[----:B------:R-:W-:Y:S01]  /*3f30*/  BSSY.RECONVERGENT B2, `(.L_x_17567) ;  /* 0x0000010000027945 */ /* 0x000fe20003800200 */
[----:B------:R-:W-:Y:S01]  /*3f40*/  MOV R54, R70 ;  /* 0x0000004600367202 */ /* 0x000fe20000000f00 */
[----:B0-----:R-:W-:-:S05]  /*3f50*/  IMAD.WIDE.U32 R74, R69, 0x10, R74 ;  /* 0x00000010454a7825 */ /* 0x001fca00078e004a */
[----:B------:R0:W-:Y:S01]  /*3f60*/  STG.E.128 desc[UR8][R74.64], R12 ;  /* 0x0000000c4a007986 */ /* 0x0001e2000c101d08 */
[----:B------:R-:W-:Y:S05]  /*3f70*/  @!P2 BRA `(.L_x_17568) ;  /* 0x00000000002ca947 */ /* 0x000fea0003800000 */
[----:B------:R-:W1:Y:S01]  /*3f80*/  LDC.64 R76, c[0x0][0x3b0] ;  /* 0x0000ec00ff4c7b82 */ /* 0x000e620000000a00 */
[----:B0-----:R-:W-:Y:S01]  /*3f90*/  IMAD.U32 R74, R57, 0x10000, RZ ;  /* 0x00010000394a7824 */ /* 0x001fe200078e00ff */
[----:B------:R-:W-:Y:S02]  /*3fa0*/  LOP3.LUT R75, R58, 0xffff, RZ, 0xc0, !PT ;  /* 0x0000ffff3a4b7812 */ /* 0x000fe400078ec0ff */
[----:B------:R-:W-:Y:S02]  /*3fb0*/  LOP3.LUT R71, R55, 0xff, RZ, 0xc0, !PT ;  /* 0x000000ff37477812 */ /* 0x000fe400078ec0ff */
[----:B------:R-:W-:Y:S02]  /*3fc0*/  LOP3.LUT R74, R74, 0xff0000, RZ, 0xc0, !PT ;  /* 0x00ff00004a4a7812 */ /* 0x000fe400078ec0ff */
[----:B------:R-:W-:Y:S02]  /*3fd0*/  LOP3.LUT R70, R53, 0xff, RZ, 0xc0, !PT ;  /* 0x000000ff35467812 */ /* 0x000fe400078ec0ff */
[----:B------:R-:W-:-:S05]  /*3fe0*/  LEA R74, R75, R74, 0x18 ;  /* 0x0000004a4b4a7211 */ /* 0x000fca00078ec0ff */
[----:B------:R-:W-:-:S05]  /*3ff0*/  IMAD R71, R71, 0x100, R74 ;  /* 0x0000010047477824 */ /* 0x000fca00078e024a */
[----:B------:R-:W-:Y:S01]  /*4000*/  IADD3 R70, PT, PT, R71, R70, RZ ;  /* 0x0000004647467210 */ /* 0x000fe20007ffe0ff */
[----:B-1----:R-:W-:-:S05]  /*4010*/  IMAD.WIDE.U32 R76, R31, 0x4, R76 ;  /* 0x000000041f4c7825 */ /* 0x002fca00078e004c */
[----:B------:R1:W-:Y:S02]  /*4020*/  STG.E desc[UR8][R76.64], R70 ;  /* 0x000000464c007986 */ /* 0x0003e4000c101908 */
.L_x_17568:
[----:B------:R-:W-:Y:S05]  /*4030*/  BSYNC.RECONVERGENT B2 ;  /* 0x0000000000027941 */ /* 0x000fea0003800200 */
.L_x_17567:
[----:B------:R-:W-:Y:S01]  /*4040*/  VIADD R69, R69, 0x20 ;  /* 0x0000002045457836 */ /* 0x000fe20000000000 */
[----:B------:R-:W-:-:S07]  /*4050*/  IADD3 R31, PT, PT, R31, 0x20, RZ ;  /* 0x000000201f1f7810 */ /* 0x000fce0007ffe0ff */
.L_x_17509:
[----:B------:R-:W-:Y:S05]  /*4060*/  BSYNC.RECONVERGENT B1 ;  /* 0x0000000000017941 */ /* 0x000fea0003800200 */
.L_x_17508:
[----:B------:R-:W-:Y:S01]  /*4070*/  ISETP.GE.U32.AND P1, PT, R40, 0x40, PT ;  /* 0x000000402800780c */ /* 0x000fe20003f26070 */
[----:B------:R-:W-:Y:S03]  /*4080*/  BSSY.RECONVERGENT B2, `(.L_x_17569) ;  /* 0x00002de000027945 */ /* 0x000fe60003800200 */
[----:B-1----:R-:W-:-:S09]  /*4090*/  P2R R70, PR, RZ, 0x2 ;  /* 0x00000002ff467803 */ /* 0x002fd20000000000 */
[----:B------:R-:W-:Y:S05]  /*40a0*/  @!P1 BRA `(.L_x_17570) ;  /* 0x0000002c006c9947 */ /* 0x000fea0003800000 */
[----:B------:R-:W-:Y:S01]  /*40b0*/  ISETP.NE.U32.AND P1, PT, RZ, UR4, PT ;  /* 0x00000004ff007c0c */ /* 0x000fe2000bf25070 */
[----:B------:R-:W1:Y:S03]  /*40c0*/  @P2 LDC.64 R18, c[0x0][0x390] ;  /* 0x0000e400ff122b82 */ /* 0x000e660000000a00 */
[----:B------:R-:W-:-:S13]  /*40d0*/  ISETP.NE.AND.EX P1, PT, RZ, UR5, PT, P1 ;  /* 0x00000005ff007c0c */ /* 0x000fda000bf25310 */
[----:B------:R-:W2:Y:S01]  /*40e0*/  @P1 LDC.64 R16, c[0x0][0x3a0] ;  /* 0x0000e800ff101b82 */ /* 0x000ea20000000a00 */
[----:B-1----:R-:W-:-:S05]  /*40f0*/  @P2 IMAD.WIDE.U32 R18, R31, 0x10, R18 ;  /* 0x000000101f122825 */ /* 0x002fca00078e0012 */
[----:B-----5:R1:W5:Y:S01]  /*4100*/  @P2 LDG.E.128 R4, desc[UR8][R18.64] ;  /* 0x0000000812042981 */ /* 0x020362000c1e1d00 */
[----:B--2---:R-:W-:-:S05]  /*4110*/  @P1 IMAD.WIDE.U32 R16, R69, 0x10, R16 ;  /* 0x0000001045101825 */ /* 0x004fca00078e0010 */
[----:B------:R1:W5:Y:S01]  /*4120*/  @P1 LDG.E.128 R8, desc[UR8][R16.64] ;  /* 0x0000000810081981 */ /* 0x000362000c1e1d00 */
[----:B------:R-:W-:Y:S04]  /*4130*/  BSSY.RECONVERGENT B1, `(.L_x_17571) ;  /* 0x00002be000017945 */ /* 0x000fe80003800200 */
[----:B------:R-:W-:Y:S05]  /*4140*/  @!P1 BRA `(.L_x_17572) ;  /* 0x00000014007c9947 */ /* 0x000fea0003800000 */
[----:B------:R-:W-:Y:S01]  /*4150*/  ISETP.GT.AND P1, PT, R30, RZ, PT ;  /* 0x000000ff1e00720c */ /* 0x000fe20003f24270 */
[----:B------:R-:W-:Y:S01]  /*4160*/  BSSY.RECONVERGENT B3, `(.L_x_17573) ;  /* 0x0000059000037945 */ /* 0x000fe20003800200 */
[----:B-1----:R-:W-:Y:S01]  /*4170*/  IMAD.MOV.U32 R18, RZ, RZ, R45 ;  /* 0x000000ffff127224 */ /* 0x002fe200078e002d */
        /* <DEDUP_REMOVED lines=19> */
.L_x_17577:
        /* <DEDUP_REMOVED lines=13> */
.L_x_17579:
[----:B------:R-:W-:Y:S05]  /*4380*/  BSYNC.RECONVERGENT B5 ;  /* 0x0000000000057941 */ /* 0x000fea0003800200 */
.L_x_17578:
        /* <DEDUP_REMOVED lines=42> */
.L_x_17576:
[----:B------:R-:W-:Y:S05]  /*4630*/  BSYNC.RECONVERGENT B4 ;  /* 0x0000000000047941 */ /* 0x000fea0003800200 */
.L_x_17575:
[----:B------:R-:W-:Y:S01]  /*4640*/  I2FP.F32.U32 R16, R16 ;  /* 0x0000001000107245 */ /* 0x000fe20000201000 */
[----:B------:R-:W-:Y:S02]  /*4650*/  IMAD.MOV.U32 R17, RZ, RZ, 0x2f800000 ;  /* 0x2f800000ff117424 */ /* 0x000fe400078e00ff */
[----:B------:R-:W-:Y:S02]  /*4660*/  FMUL.FTZ R19, R4, UR13 ;  /* 0x0000000d04137c20 */ /* 0x000fe40008410000 */
        /* <DEDUP_REMOVED lines=8> */
.L_x_17574:
[----:B------:R-:W-:Y:S05]  /*46f0*/  BSYNC.RECONVERGENT B3 ;  /* 0x0000000000037941 */ /* 0x000fea0003800200 */
.L_x_17573:
        /* <DEDUP_REMOVED lines=17> */
.L_x_17584:
        /* <DEDUP_REMOVED lines=13> */
.L_x_17586:
[----:B------:R-:W-:Y:S05]  /*48e0*/  BSYNC.RECONVERGENT B5 ;  /* 0x0000000000057941 */ /* 0x000fea0003800200 */
.L_x_17585:
[----:B0-----:R-:W-:Y:S01]  /*48f0*/  IMAD.WIDE.U32 R74, R39, -0x326172a9, RZ ;  /* 0xcd9e8d57274a7825 */ /* 0x001fe200078e00ff */
        /* <DEDUP_REMOVED lines=42> */
.L_x_17583:
[----:B------:R-:W-:Y:S05]  /*4ba0*/  BSYNC.RECONVERGENT B4 ;  /* 0x0000000000047941 */ /* 0x000fea0003800200 */
.L_x_17582:
        /* <DEDUP_REMOVED lines=11> */
.L_x_17581:
[----:B------:R-:W-:Y:S05]  /*4c60*/  BSYNC.RECONVERGENT B3 ;  /* 0x0000000000037941 */ /* 0x000fea0003800200 */
.L_x_17580:
        /* <DEDUP_REMOVED lines=17> */
.L_x_17591:
        /* <DEDUP_REMOVED lines=13> */
.L_x_17593:
[----:B------:R-:W-:Y:S05]  /*4e50*/  BSYNC.RECONVERGENT B5 ;  /* 0x0000000000057941 */ /* 0x000fea0003800200 */
.L_x_17592:
[----:B------:R-:W-:Y:S01]  /*4e60*/  IMAD.WIDE.U32 R84, R39, -0x326172a9, RZ ;  /* 0xcd9e8d5727547825 */ /* 0x000fe200078e00ff */
[----:B------:R-:W-:-:S03]  /*4e70*/  LOP3.LUT R76, R46, UR7, R19, 0x96, !PT ;  /* 0x000000072e4c7c12 */ /* 0x000fc6000f8e9613 */
[----:B------:R-:W-:Y:S01]  /*4e80*/  HFMA2 R54, -RZ, RZ, 0, 0 ;  /* 0x00000000ff367431 */ /* 0x000fe200000001ff */
        /* <DEDUP_REMOVED lines=40> */
.L_x_17590:
[----:B------:R-:W-:Y:S05]  /*5110*/  BSYNC.RECONVERGENT B4 ;  /* 0x0000000000047941 */ /* 0x000fea0003800200 */
.L_x_17589:
[----:B------:R-:W-:Y:S01]  /*5120*/  I2FP.F32.U32 R19, R18 ;  /* 0x0000001200137245 */ /* 0x000fe20000201000 */
[----:B0-----:R-:W-:Y:S02]  /*5130*/  IMAD.MOV.U32 R74, RZ, RZ, 0x2f800000 ;  /* 0x2f800000ff4a7424 */ /* 0x001fe400078e00ff */
[----:B------:R-:W-:Y:S01]  /*5140*/  FMUL.FTZ R18, R6, UR13 ;  /* 0x0000000d06127c20 */ /* 0x000fe20008410000 */
[----:B------:R-:W-:Y:S02]  /*5150*/  HADD2.F32 R45, -RZ, R65.H0_H0 ;  /* 0x20000041ff2d7230 */ /* 0x000fe40000004100 */
[----:B------:R-:W-:Y:S01]  /*5160*/  FFMA.FTZ R19, R19, R74, 1.1641532182693481445e-10 ;  /* 0x2f00000013137423 */ /* 0x000fe2000001004a */
[----:B------:R-:W-:-:S04]  /*5170*/  FMUL.FTZ R18, R18, UR12 ;  /* 0x0000000c12127c20 */ /* 0x000fc80008410000 */
[----:B------:R-:W-:-:S04]  /*5180*/  FSETP.GTU.FTZ.AND P3, PT, R19, UR10, PT ;  /* 0x0000000a13007c0b */ /* 0x000fc8000bf7c000 */
[----:B------:R-:W-:Y:S02]  /*5190*/  FSEL R71, R18, RZ, !P3 ;  /* 0x000000ff12477208 */ /* 0x000fe40005800000 */
[----:B------:R-:W-:-:S03]  /*51a0*/  SEL R19, RZ, 0x1, P3 ;  /* 0x00000001ff137807 */ /* 0x000fc60001800000 */
[----:B------:R-:W-:Y:S01]  /*51b0*/  FFMA.FTZ R18, R71, R45, R10 ;  /* 0x0000002d47127223 */ /* 0x000fe2000001000a */
[----:B------:R-:W-:-:S07]  /*51c0*/  PRMT R57, R19, 0x7610, R57 ;  /* 0x0000761013397816 */ /* 0x000fce0000000039 */
.L_x_17588:
[----:B------:R-:W-:Y:S05]  /*51d0*/  BSYNC.RECONVERGENT B3 ;  /* 0x0000000000037941 */ /* 0x000fea0003800200 */
.L_x_17587:
        /* <DEDUP_REMOVED lines=16> */
.L_x_17597:
        /* <DEDUP_REMOVED lines=13> */
.L_x_17599:
[----:B------:R-:W-:Y:S05]  /*53b0*/  BSYNC.RECONVERGENT B4 ;  /* 0x0000000000047941 */ /* 0x000fea0003800200 */
.L_x_17598:
        /* <DEDUP_REMOVED lines=43> */
.L_x_17596:
[----:B------:R-:W-:Y:S05]  /*5670*/  BSYNC.RECONVERGENT B3 ;  /* 0x0000000000037941 */ /* 0x000fea0003800200 */
.L_x_17595:
[----:B------:R-:W-:Y:S01]  /*5680*/  I2FP.F32.U32 R54, R19 ;  /* 0x0000001300367245 */ /* 0x000fe20000201000 */
[----:B------:R-:W-:Y:S02]  /*5690*/  IMAD.MOV.U32 R19, RZ, RZ, 0x2f800000 ;  /* 0x2f800000ff137424 */ /* 0x000fe400078e00ff */
[----:B------:R-:W-:Y:S01]  /*56a0*/  FMUL.FTZ R76, R7, UR13 ;  /* 0x0000000d074c7c20 */ /* 0x000fe20008410000 */
[----:B0-----:R-:W-:Y:S02]  /*56b0*/  HADD2.F32 R74, -RZ, R64.H0_H0 ;  /* 0x20000040ff4a7230 */ /* 0x001fe40000004100 */
        /* <DEDUP_REMOVED lines=8> */
.L_x_17572:
[----:B------:R-:W-:Y:S01]  /*5740*/  BSSY.RECONVERGENT B3, `(.L_x_17600) ;  /* 0x0000059000037945 */ /* 0x000fe20003800200 */
[----:B-1----:R-:W-:Y:S01]  /*5750*/  HFMA2 R16, -RZ, RZ, 0, 0 ;  /* 0x00000000ff107431 */ /* 0x002fe200000001ff */
        /* <DEDUP_REMOVED lines=19> */
.L_x_17604:
        /* <DEDUP_REMOVED lines=13> */
.L_x_17606:
[----:B------:R-:W-:Y:S05]  /*5960*/  BSYNC.RECONVERGENT B5 ;  /* 0x0000000000057941 */ /* 0x000fea0003800200 */
.L_x_17605:
        /* <DEDUP_REMOVED lines=42> */
.L_x_17603:
[----:B------:R-:W-:Y:S05]  /*5c10*/  BSYNC.RECONVERGENT B4 ;  /* 0x0000000000047941 */ /* 0x000fea0003800200 */
.L_x_17602:
[----:B------:R-:W-:Y:S01]  /*5c20*/  I2FP.F32.U32 R16, R16 ;  /* 0x0000001000107245 */ /* 0x000fe20000201000 */
[----:B------:R-:W-:Y:S02]  /*5c30*/  HFMA2 R17, -RZ, RZ, 0.1171875, 0 ;  /* 0x2f800000ff117431 */ /* 0x000fe400000001ff */
        /* <DEDUP_REMOVED lines=9> */
.L_x_17601:
[----:B------:R-:W-:Y:S05]  /*5cd0*/  BSYNC.RECONVERGENT B3 ;  /* 0x0000000000037941 */ /* 0x000fea0003800200 */
.L_x_17600:
        /* <DEDUP_REMOVED lines=17> */
.L_x_17611:
        /* <DEDUP_REMOVED lines=13> */
.L_x_17613:
[----:B------:R-:W-:Y:S05]  /*5ec0*/  BSYNC.RECONVERGENT B5 ;  /* 0x0000000000057941 */ /* 0x000fea0003800200 */
.L_x_17612:
[----:B0-----:R-:W-:Y:S01]  /*5ed0*/  IMAD.WIDE.U32 R74, R39, -0x326172a9, RZ ;  /* 0xcd9e8d57274a7825 */ /* 0x001fe200078e00ff */
        /* <DEDUP_REMOVED lines=42> */
.L_x_17610:
[----:B------:R-:W-:Y:S05]  /*6180*/  BSYNC.RECONVERGENT B4 ;  /* 0x0000000000047941 */ /* 0x000fea0003800200 */
.L_x_17609:
        /* <DEDUP_REMOVED lines=11> */
.L_x_17608:
[----:B------:R-:W-:Y:S05]  /*6240*/  BSYNC.RECONVERGENT B3 ;  /* 0x0000000000037941 */ /* 0x000fea0003800200 */
.L_x_17607:
        /* <DEDUP_REMOVED lines=17> */
.L_x_17618:
        /* <DEDUP_REMOVED lines=13> */
.L_x_17620:
[----:B------:R-:W-:Y:S05]  /*6430*/  BSYNC.RECONVERGENT B5 ;  /* 0x0000000000057941 */ /* 0x000fea0003800200 */
.L_x_17619:
[----:B------:R-:W-:Y:S01]  /*6440*/  IMAD.WIDE.U32 R84, R39, -0x326172a9, RZ ;  /* 0xcd9e8d5727547825 */ /* 0x000fe200078e00ff */
[----:B------:R-:W-:-:S03]  /*6450*/  LOP3.LUT R76, R46, UR7, R19, 0x96, !PT ;  /* 0x000000072e4c7c12 */ /* 0x000fc6000f8e9613 */
[----:B------:R-:W-:Y:S01]  /*6460*/  IMAD.MOV.U32 R54, RZ, RZ, RZ ;  /* 0x000000ffff367224 */ /* 0x000fe200078e00ff */
        /* <DEDUP_REMOVED lines=40> */
.L_x_17617:
[----:B------:R-:W-:Y:S05]  /*66f0*/  BSYNC.RECONVERGENT B4 ;  /* 0x0000000000047941 */ /* 0x000fea0003800200 */
.L_x_17616:
[----:B------:R-:W-:Y:S01]  /*6700*/  I2FP.F32.U32 R19, R18 ;  /* 0x0000001200137245 */ /* 0x000fe20000201000 */
[----:B0-----:R-:W-:Y:S02]  /*6710*/  HFMA2 R74, -RZ, RZ, 0.1171875, 0 ;  /* 0x2f800000ff4a7431 */ /* 0x001fe400000001ff */
        /* <DEDUP_REMOVED lines=9> */
.L_x_17615:
[----:B------:R-:W-:Y:S05]  /*67b0*/  BSYNC.RECONVERGENT B3 ;  /* 0x0000000000037941 */ /* 0x000fea0003800200 */
.L_x_17614:
        /* <DEDUP_REMOVED lines=16> */
.L_x_17623:
        /* <DEDUP_REMOVED lines=13> */
.L_x_17625:
[----:B------:R-:W-:Y:S05]  /*6990*/  BSYNC.RECONVERGENT B4 ;  /* 0x0000000000047941 */ /* 0x000fea0003800200 */
.L_x_17624:
        /* <DEDUP_REMOVED lines=43> */
.L_x_17622:
[----:B------:R-:W-:Y:S05]  /*6c50*/  BSYNC.RECONVERGENT B3 ;  /* 0x0000000000037941 */ /* 0x000fea0003800200 */
.L_x_17621:
[----:B------:R-:W-:Y:S01]  /*6c60*/  I2FP.F32.U32 R54, R19 ;  /* 0x0000001300367245 */ /* 0x000fe20000201000 */
[----:B------:R-:W-:Y:S02]  /*6c70*/  HFMA2 R19, -RZ, RZ, 0.1171875, 0 ;  /* 0x2f800000ff137431 */ /* 0x000fe400000001ff */
[----:B0----5:R-:W-:-:S03]  /*6c80*/  FMUL.FTZ R74, R7, UR13 ;  /* 0x0000000d074a7c20 */ /* 0x021fc60008410000 */
[----:B------:R-:W-:Y:S01]  /*6c90*/  FFMA.FTZ R19, R54, R19, 1.1641532182693481445e-10 ;  /* 0x2f00000036137423 */ /* 0x000fe20000010013 */
[----:B------:R-:W-:-:S04]  /*6ca0*/  FMUL.FTZ R74, R74, UR12 ;  /* 0x0000000c4a4a7c20 */ /* 0x000fc80008410000 */
[----:B------:R-:W-:Y:S01]  /*6cb0*/  FSETP.GTU.FTZ.AND P1, PT, R19, UR10, PT ;  /* 0x0000000a13007c0b */ /* 0x000fe2000bf3c000 */
[----:B------:R-:W-:-:S03]  /*6cc0*/  HADD2.F32 R19, -RZ, R64.H0_H0 ;  /* 0x20000040ff137230 */ /* 0x000fc60000004100 */
[----:B------:R-:W-:Y:S02]  /*6cd0*/  FSEL R74, R74, RZ, !P1 ;  /* 0x000000ff4a4a7208 */ /* 0x000fe40004800000 */
[----:B------:R-:W-:-:S03]  /*6ce0*/  SEL R54, RZ, 0x1, P1 ;  /* 0x00000001ff367807 */ /* 0x000fc60000800000 */
[----:B------:R-:W-:Y:S01]  /*6cf0*/  FMUL.FTZ R19, R19, R74 ;  /* 0x0000004a13137220 */ /* 0x000fe20000410000 */
[----:B------:R-:W-:-:S07]  /*6d00*/  PRMT R58, R54, 0x7610, R58 ;  /* 0x00007610363a7816 */ /* 0x000fce000000003a */
.L_x_17594:
[----:B------:R-:W-:Y:S05]  /*6d10*/  BSYNC.RECONVERGENT B1 ;  /* 0x0000000000017941 */ /* 0x000fea0003800200 */
.L_x_17571:
[----:B0-----:R-:W0:Y:S01]  /*6d20*/  LDC.64 R74, c[0x0][0x3a8] ;  /* 0x0000ea00ff4a7b82 */ /* 0x001e220000000a00 */
[----:B------:R-:W-:Y:S01]  /*6d30*/  BSSY.RECONVERGENT B1, `(.L_x_17626) ;  /* 0x0000010000017945 */ /* 0x000fe20003800200 */
[----:B------:R-:W-:Y:S02]  /*6d40*/  IMAD.MOV.U32 R54, RZ, RZ, R70 ;  /* 0x000000ffff367224 */ /* 0x000fe400078e0046 */
[----:B0-----:R-:W-:-:S05]  /*6d50*/  IMAD.WIDE.U32 R74, R69, 0x10, R74 ;  /* 0x00000010454a7825 */ /* 0x001fca00078e004a */
[----:B------:R0:W-:Y:S01]  /*6d60*/  STG.E.128 desc[UR8][R74.64], R16 ;  /* 0x000000104a007986 */ /* 0x0001e2000c101d08 */
[----:B------:R-:W-:Y:S05]  /*6d70*/  @!P2 BRA `(.L_x_17627) ;  /* 0x00000000002ca947 */ /* 0x000fea0003800000 */
[----:B------:R-:W1:Y:S01]  /*6d80*/  LDC.64 R76, c[0x0][0x3b0] ;  /* 0x0000ec00ff4c7b82 */ /* 0x000e620000000a00 */
[----:B0-----:R-:W-:Y:S02]  /*6d90*/  SHF.L.U32 R74, R57, 0x10, RZ ;  /* 0x00000010394a7819 */ /* 0x001fe400000006ff */
[----:B------:R-:W-:Y:S02]  /*6da0*/  LOP3.LUT R71, R58, 0xffff, RZ, 0xc0, !PT ;  /* 0x0000ffff3a477812 */ /* 0x000fe400078ec0ff */
[----:B------:R-:W-:Y:S02]  /*6db0*/  LOP3.LUT R74, R74, 0xff0000, RZ, 0xc0, !PT ;  /* 0x00ff00004a4a7812 */ /* 0x000fe400078ec0ff */
[----:B------:R-:W-:-:S03]  /*6dc0*/  LOP3.LUT R70, R55, 0xff, RZ, 0xc0, !PT ;  /* 0x000000ff37467812 */ /* 0x000fc600078ec0ff */
[----:B------:R-:W-:Y:S01]  /*6dd0*/  IMAD R71, R71, 0x1000000, R74 ;  /* 0x0100000047477824 */ /* 0x000fe200078e024a */
[----:B------:R-:W-:-:S04]  /*6de0*/  LOP3.LUT R74, R53, 0xff, RZ, 0xc0, !PT ;  /* 0x000000ff354a7812 */ /* 0x000fc800078ec0ff */
[----:B------:R-:W-:-:S05]  /*6df0*/  LEA R71, R70, R71, 0x8 ;  /* 0x0000004746477211 */ /* 0x000fca00078e40ff */
[----:B------:R-:W-:Y:S02]  /*6e00*/  IMAD.IADD R71, R71, 0x1, R74 ;  /* 0x0000000147477824 */ /* 0x000fe400078e024a */
[----:B-1----:R-:W-:-:S05]  /*6e10*/  IMAD.WIDE.U32 R76, R31, 0x4, R76 ;  /* 0x000000041f4c7825 */ /* 0x002fca00078e004c */
[----:B------:R1:W-:Y:S02]  /*6e20*/  STG.E desc[UR8][R76.64], R71 ;  /* 0x000000474c007986 */ /* 0x0003e4000c101908 */
.L_x_17627:
[----:B------:R-:W-:Y:S05]  /*6e30*/  BSYNC.RECONVERGENT B1 ;  /* 0x0000000000017941 */ /* 0x000fea0003800200 */
.L_x_17626:
[----:B------:R-:W-:Y:S01]  /*6e40*/  IADD3 R69, PT, PT, R69, 0x20, RZ ;  /* 0x0000002045457810 */ /* 0x000fe20007ffe0ff */
[----:B------:R-:W-:-:S07]  /*6e50*/  VIADD R31, R31, 0x20 ;  /* 0x000000201f1f7836 */ /* 0x000fce0000000000 */
.L_x_17570:
[----:B------:R-:W-:Y:S05]  /*6e60*/  BSYNC.RECONVERGENT B2 ;  /* 0x0000000000027941 */ /* 0x000fea0003800200 */
.L_x_17569:
[----:B------:R-:W-:Y:S01]  /*6e70*/  ISETP.GE.U32.AND P1, PT, R40, 0x60, PT ;  /* 0x000000602800780c */ /* 0x000fe20003f26070 */
[----:B------:R-:W-:Y:S03]  /*6e80*/  BSSY.RECONVERGENT B2, `(.L_x_17628) ;  /* 0x00002de000027945 */ /* 0x000fe60003800200 */
[----:B------:R-:W-:-:S09]  /*6e90*/  P2R R70, PR, RZ, 0x2 ;  /* 0x00000002ff467803 */ /* 0x000fd20000000000 */
        /* <DEDUP_REMOVED lines=8> */
[----:B------:R2:W5:Y:S01]  /*6f20*/  @P1 LDG.E.128 R8, desc[UR8][R20.64] ;  /* 0x0000000814081981 */ /* 0x000562000c1e1d00 */
[----:B------:R-:W-:Y:S04]  /*6f30*/  BSSY.RECONVERGENT B1, `(.L_x_17630) ;  /* 0x00002be000017945 */ /* 0x000fe80003800200 */
[----:B------:R-:W-:Y:S05]  /*6f40*/  @!P1 BRA `(.L_x_17631) ;  /* 0x00000014007c9947 */ /* 0x000fea0003800000 */
[----:B------:R-:W-:Y:S01]  /*6f50*/  ISETP.GT.AND P1, PT, R30, RZ, PT ;  /* 0x000000ff1e00720c */ /* 0x000fe20003f24270 */
[----:B------:R-:W-:Y:S01]  /*6f60*/  BSSY.RECONVERGENT B3, `(.L_x_17632) ;  /* 0x0000059000037945 */ /* 0x000fe20003800200 */
[----:B--2---:R-:W-:Y:S01]  /*6f70*/  MOV R22, R45 ;  /* 0x0000002d00167202 */ /* 0x004fe20000000f00 */
[----:B------:R-:W-:Y:S01]  /*6f80*/  IMAD.MOV.U32 R70, RZ, RZ, R54 ;  /* 0x000000ffff467224 */ /* 0x000fe200078e0036 */
        /* <DEDUP_REMOVED lines=18> */
.L_x_17636:
        /* <DEDUP_REMOVED lines=13> */
.L_x_17638:
[----:B------:R-:W-:Y:S05]  /*7180*/  BSYNC.RECONVERGENT B5 ;  /* 0x0000000000057941 */ /* 0x000fea0003800200 */
.L_x_17637:
[----:B------:R-:W-:Y:S01]  /*7190*/  IMAD.WIDE.U32 R20, R39, -0x326172a9, RZ ;  /* 0xcd9e8d5727147825 */ /* 0x000fe200078e00ff */
[----:B------:R-:W-:-:S04]  /*71a0*/  LOP3.LUT R22, R46, UR7, R75, 0x96, !PT ;  /* 0x000000072e167c12 */ /* 0x000fc8000f8e964b */
[----:B------:R-:W-:Y:S01]  /*71b0*/  LOP3.LUT R70, R0, UR6, R21, 0x96, !PT ;  /* 0x0000000600467c12 */ /* 0x000fe2000f8e9615 */
[----:B------:R-:W-:-:S04]  /*71c0*/  IMAD.WIDE.U32 R22, R22, -0x326172a9, RZ ;  /* 0xcd9e8d5716167825 */ /* 0x000fc800078e00ff */
[----:B-1----:R-:W-:Y:S01]  /*71d0*/  IMAD.WIDE.U32 R70, R70, -0x2daee0ad, RZ ;  /* 0xd2511f5346467825 */ /* 0x002fe200078e00ff */
        /* <DEDUP_REMOVED lines=37> */
.L_x_17635:
[----:B------:R-:W-:Y:S05]  /*7430*/  BSYNC.RECONVERGENT B4 ;  /* 0x0000000000047941 */ /* 0x000fea0003800200 */
.L_x_17634:
[----:B------:R-:W-:Y:S01]  /*7440*/  I2FP.F32.U32 R20, R20 ;  /* 0x0000001400147245 */ /* 0x000fe20000201000 */
[----:B------:R-:W-:Y:S02]  /*7450*/  HFMA2 R21, -RZ, RZ, 0.1171875, 0 ;  /* 0x2f800000ff157431 */ /* 0x000fe400000001ff */
[----:B------:R-:W-:-:S03]  /*7460*/  FMUL.FTZ R23, R4, UR13 ;  /* 0x0000000d04177c20 */ /* 0x000fc60008410000 */
        /* <DEDUP_REMOVED lines=8> */
.L_x_17633:
[----:B------:R-:W-:Y:S05]  /*74f0*/  BSYNC.RECONVERGENT B3 ;  /* 0x0000000000037941 */ /* 0x000fea0003800200 */
.L_x_17632:
        /* <DEDUP_REMOVED lines=17> */
.L_x_17643:
        /* <DEDUP_REMOVED lines=13> */
.L_x_17645:
[----:B------:R-:W-:Y:S05]  /*76e0*/  BSYNC.RECONVERGENT B5 ;  /* 0x0000000000057941 */ /* 0x000fea0003800200 */
.L_x_17644:
[----:B0-----:R-:W-:Y:S01]  /*76f0*/  IMAD.WIDE.U32 R74, R39, -0x326172a9, RZ ;  /* 0xcd9e8d57274a7825 */ /* 0x001fe200078e00ff */
[----:B------:R-:W-:-:S03]  /*7700*/  LOP3.LUT R22, R46, UR7, R85, 0x96, !PT ;  /* 0x000000072e167c12 */ /* 0x000fc6000f8e9655 */
[----:B------:R-:W-:Y:S01]  /*7710*/  IMAD.MOV.U32 R21, RZ, RZ, R70 ;  /* 0x000000ffff157224 */ /* 0x000fe200078e0046 */
[----:B-1----:R-:W-:Y:S01]  /*7720*/  LOP3.LUT R76, R0, UR6, R75, 0x96, !PT ;  /* 0x00000006004c7c12 */ /* 0x002fe2000f8e964b */
        /* <DEDUP_REMOVED lines=39> */
.L_x_17642:
[----:B------:R-:W-:Y:S05]  /*79a0*/  BSYNC.RECONVERGENT B4 ;  /* 0x0000000000047941 */ /* 0x000fea0003800200 */
.L_x_17641:
        /* <DEDUP_REMOVED lines=11> */
.L_x_17640:
[----:B------:R-:W-:Y:S05]  /*7a60*/  BSYNC.RECONVERGENT B3 ;  /* 0x0000000000037941 */ /* 0x000fea0003800200 */
.L_x_17639:
        /* <DEDUP_REMOVED lines=17> */
.L_x_17650:
        /* <DEDUP_REMOVED lines=13> */
.L_x_17652:
[----:B------:R-:W-:Y:S05]  /*7c50*/  BSYNC.RECONVERGENT B5 ;  /* 0x0000000000057941 */ /* 0x000fea0003800200 */
.L_x_17651:
[----:B------:R-:W-:Y:S01]  /*7c60*/  IMAD.WIDE.U32 R84, R39, -0x326172a9, RZ ;  /* 0xcd9e8d5727547825 */ /* 0x000fe200078e00ff */
[----:B-1----:R-:W-:-:S03]  /*7c70*/  LOP3.LUT R76, R46, UR7, R23, 0x96, !PT ;  /* 0x000000072e4c7c12 */ /* 0x002fc6000f8e9617 */
        /* <DEDUP_REMOVED lines=41> */
.L_x_17649:
[----:B------:R-:W-:Y:S05]  /*7f10*/  BSYNC.RECONVERGENT B4 ;  /* 0x0000000000047941 */ /* 0x000fea0003800200 */
.L_x_17648:
[----:B------:R-:W-:Y:S01]  /*7f20*/  I2FP.F32.U32 R23, R22 ;  /* 0x0000001600177245 */ /* 0x000fe20000201000 */
[----:B0-----:R-:W-:Y:S02]  /*7f30*/  HFMA2 R74, -RZ, RZ, 0.1171875, 0 ;  /* 0x2f800000ff4a7431 */ /* 0x001fe400000001ff */
[----:B------:R-:W-:Y:S01]  /*7f40*/  FMUL.FTZ R22, R6, UR13 ;  /* 0x0000000d06167c20 */ /* 0x000fe20008410000 */
[----:B------:R-:W-:Y:S02]  /*7f50*/  HADD2.F32 R45, -RZ, R63.H0_H0 ;  /* 0x2000003fff2d7230 */ /* 0x000fe40000004100 */
[----:B------:R-:W-:Y:S01]  /*7f60*/  FFMA.FTZ R23, R23, R74, 1.1641532182693481445e-10 ;  /* 0x2f00000017177423 */ /* 0x000fe2000001004a */
[----:B------:R-:W-:-:S04]  /*7f70*/  FMUL.FTZ R22, R22, UR12 ;  /* 0x0000000c16167c20 */ /* 0x000fc80008410000 */
[----:B------:R-:W-:-:S04]  /*7f80*/  FSETP.GTU.FTZ.AND P3, PT, R23, UR10, PT ;  /* 0x0000000a17007c0b */ /* 0x000fc8000bf7c000 */
[----:B-1----:R-:W-:Y:S02]  /*7f90*/  FSEL R71, R22, RZ, !P3 ;  /* 0x000000ff16477208 */ /* 0x002fe40005800000 */
[----:B------:R-:W-:-:S03]  /*7fa0*/  SEL R23, RZ, 0x1, P3 ;  /* 0x00000001ff177807 */ /* 0x000fc60001800000 */
[----:B------:R-:W-:Y:S01]  /*7fb0*/  FFMA.FTZ R22, R71, R45, R10 ;  /* 0x0000002d47167223 */ /* 0x000fe2000001000a */
[----:B------:R-:W-:-:S07]  /*7fc0*/  PRMT R57, R23, 0x7610, R57 ;  /* 0x0000761017397816 */ /* 0x000fce0000000039 */
.L_x_17647:
[----:B------:R-:W-:Y:S05]  /*7fd0*/  BSYNC.RECONVERGENT B3 ;  /* 0x0000000000037941 */ /* 0x000fea0003800200 */
.L_x_17646:
        /* <DEDUP_REMOVED lines=16> */
.L_x_17656:
        /* <DEDUP_REMOVED lines=13> */
.L_x_17658:
[----:B------:R-:W-:Y:S05]  /*81b0*/  BSYNC.RECONVERGENT B4 ;  /* 0x0000000000047941 */ /* 0x000fea0003800200 */
.L_x_17657:
        /* <DEDUP_REMOVED lines=43> */
.L_x_17655:
[----:B------:R-:W-:Y:S05]  /*8470*/  BSYNC.RECONVERGENT B3 ;  /* 0x0000000000037941 */ /* 0x000fea0003800200 */
.L_x_17654:
[----:B------:R-:W-:Y:S01]  /*8480*/  I2FP.F32.U32 R54, R23 ;  /* 0x0000001700367245 */ /* 0x000fe20000201000 */
[----:B------:R-:W-:Y:S02]  /*8490*/  HFMA2 R23, -RZ, RZ, 0.1171875, 0 ;  /* 0x2f800000ff177431 */ /* 0x000fe400000001ff */
[----:B-1----:R-:W-:Y:S01]  /*84a0*/  FMUL.FTZ R76, R7, UR13 ;  /* 0x0000000d074c7c20 */ /* 0x002fe20008410000 */
        /* <DEDUP_REMOVED lines=9> */
.L_x_17631:
[----:B------:R-:W-:Y:S01]  /*8540*/  BSSY.RECONVERGENT B3, `(.L_x_17659) ;  /* 0x0000059000037945 */ /* 0x000fe20003800200 */
[----:B--2---:R-:W-:Y:S01]  /*8550*/  IMAD.MOV.U32 R22, RZ, RZ, R45 ;  /* 0x000000ffff167224 */ /* 0x004fe200078e002d */
        /* <DEDUP_REMOVED lines=19> */
.L_x_17663:
        /* <DEDUP_REMOVED lines=13> */
.L_x_17665:
[----:B------:R-:W-:Y:S05]  /*8760*/  BSYNC.RECONVERGENT B5 ;  /* 0x0000000000057941 */ /* 0x000fea0003800200 */
.L_x_17664:
        /* <DEDUP_REMOVED lines=42> */
.L_x_17662:
[----:B------:R-:W-:Y:S05]  /*8a10*/  BSYNC.RECONVERGENT B4 ;  /* 0x0000000000047941 */ /* 0x000fea0003800200 */
.L_x_17661:
        /* <DEDUP_REMOVED lines=11> */
.L_x_17660:
[----:B------:R-:W-:Y:S05]  /*8ad0*/  BSYNC.RECONVERGENT B3 ;  /* 0x0000000000037941 */ /* 0x000fea0003800200 */
.L_x_17659:
        /* <DEDUP_REMOVED lines=17> */
.L_x_17670:
        /* <DEDUP_REMOVED lines=13> */
.L_x_17672:
[----:B------:R-:W-:Y:S05]  /*8cc0*/  BSYNC.RECONVERGENT B5 ;  /* 0x0000000000057941 */ /* 0x000fea0003800200 */
.L_x_17671:
[----:B0-----:R-:W-:Y:S01]  /*8cd0*/  IMAD.WIDE.U32 R74, R39, -0x326172a9, RZ ;  /* 0xcd9e8d57274a7825 */ /* 0x001fe200078e00ff */
[----:B------:R-:W-:Y:S02]  /*8ce0*/  LOP3.LUT R22, R46, UR7, R85, 0x96, !PT ;  /* 0x000000072e167c12 */ /* 0x000fe4000f8e9655 */
[----:B------:R-:W-:Y:S02]  /*8cf0*/  MOV R21, R70 ;  /* 0x0000004600157202 */ /* 0x000fe40000000f00 */
        /* <DEDUP_REMOVED lines=40> */
.L_x_17669:
[----:B------:R-:W-:Y:S05]  /*8f80*/  BSYNC.RECONVERGENT B4 ;  /* 0x0000000000047941 */ /* 0x000fea0003800200 */
.L_x_17668:
        /* <DEDUP_REMOVED lines=11> */
.L_x_17667:
[----:B------:R-:W-:Y:S05]  /*9040*/  BSYNC.RECONVERGENT B3 ;  /* 0x0000000000037941 */ /* 0x000fea0003800200 */
.L_x_17666:
        /* <DEDUP_REMOVED lines=17> */
.L_x_17677:
        /* <DEDUP_REMOVED lines=13> */
.L_x_17679:
[----:B------:R-:W-:Y:S05]  /*9230*/  BSYNC.RECONVERGENT B5 ;  /* 0x0000000000057941 */ /* 0x000fea0003800200 */
.L_x_17678:
[----:B------:R-:W-:Y:S01]  /*9240*/  IMAD.WIDE.U32 R84, R39, -0x326172a9, RZ ;  /* 0xcd9e8d5727547825 */ /* 0x000fe200078e00ff */
[----:B-1----:R-:W-:-:S03]  /*9250*/  LOP3.LUT R76, R46, UR7, R23, 0x96, !PT ;  /* 0x000000072e4c7c12 */ /* 0x002fc6000f8e9617 */
        /* <DEDUP_REMOVED lines=41> */
.L_x_17676:
[----:B------:R-:W-:Y:S05]  /*94f0*/  BSYNC.RECONVERGENT B4 ;  /* 0x0000000000047941 */ /* 0x000fea0003800200 */
.L_x_17675:
[----:B------:R-:W-:Y:S01]  /*9500*/  I2FP.F32.U32 R23, R22 ;  /* 0x0000001600177245 */ /* 0x000fe20000201000 */
[----:B0-----:R-:W-:Y:S02]  /*9510*/  IMAD.MOV.U32 R74, RZ, RZ, 0x2f800000 ;  /* 0x2f800000ff4a7424 */ /* 0x001fe400078e00ff */
[----:B-----5:R-:W-:Y:S02]  /*9520*/  FMUL.FTZ R22, R6, UR13 ;  /* 0x0000000d06167c20 */ /* 0x020fe40008410000 */
[----:B------:R-:W-:Y:S02]  /*9530*/  FFMA.FTZ R23, R23, R74, 1.1641532182693481445e-10 ;  /* 0x2f00000017177423 */ /* 0x000fe4000001004a */
[----:B------:R-:W-:Y:S01]  /*9540*/  FMUL.FTZ R45, R22, UR12 ;  /* 0x0000000c162d7c20 */ /* 0x000fe20008410000 */
[----:B------:R-:W-:Y:S02]  /*9550*/  HADD2.F32 R22, -RZ, R63.H0_H0 ;  /* 0x2000003fff167230 */ /* 0x000fe40000004100 */
[----:B------:R-:W-:-:S04]  /*9560*/  FSETP.GTU.FTZ.AND P1, PT, R23, UR10, PT ;  /* 0x0000000a17007c0b */ /* 0x000fc8000bf3c000 */
[----:B------:R-:W-:Y:S02]  /*9570*/  FSEL R45, R45, RZ, !P1 ;  /* 0x000000ff2d2d7208 */ /* 0x000fe40004800000 */
[----:B------:R-:W-:-:S03]  /*9580*/  SEL R23, RZ, 0x1, P1 ;  /* 0x00000001ff177807 */ /* 0x000fc60000800000 */
[----:B------:R-:W-:Y:S01]  /*9590*/  FMUL.FTZ R22, R22, R45 ;  /* 0x0000002d16167220 */ /* 0x000fe20000410000 */
[----:B------:R-:W-:-:S07]  /*95a0*/  PRMT R57, R23, 0x7610, R57 ;  /* 0x0000761017397816 */ /* 0x000fce0000000039 */
.L_x_17674:
[----:B------:R-:W-:Y:S05]  /*95b0*/  BSYNC.RECONVERGENT B3 ;  /* 0x0000000000037941 */ /* 0x000fea0003800200 */
.L_x_17673:
        /* <DEDUP_REMOVED lines=16> */
.L_x_17682:
        /* <DEDUP_REMOVED lines=13> */
.L_x_17684:
[----:B------:R-:W-:Y:S05]  /*9790*/  BSYNC.RECONVERGENT B4 ;  /* 0x0000000000047941 */ /* 0x000fea0003800200 */
.L_x_17683:
        /* <DEDUP_REMOVED lines=43> */
.L_x_17681:
[----:B------:R-:W-:Y:S05]  /*9a50*/  BSYNC.RECONVERGENT B3 ;  /* 0x0000000000037941 */ /* 0x000fea0003800200 */
.L_x_17680:
[----:B------:R-:W-:Y:S01]  /*9a60*/  I2FP.F32.U32 R54, R23 ;  /* 0x0000001700367245 */ /* 0x000fe20000201000 */
[----:B------:R-:W-:Y:S02]  /*9a70*/  IMAD.MOV.U32 R23, RZ, RZ, 0x2f800000 ;  /* 0x2f800000ff177424 */ /* 0x000fe400078e00ff */
[----:B0----5:R-:W-:Y:S02]  /*9a80*/  FMUL.FTZ R74, R7, UR13 ;  /* 0x0000000d074a7c20 */ /* 0x021fe40008410000 */
        /* <DEDUP_REMOVED lines=8> */
.L_x_17653:
[----:B------:R-:W-:Y:S05]  /*9b10*/  BSYNC.RECONVERGENT B1 ;  /* 0x0000000000017941 */ /* 0x000fea0003800200 */
.L_x_17630:
[----:B0-----:R-:W0:Y:S01]  /*9b20*/  LDC.64 R74, c[0x0][0x3a8] ;  /* 0x0000ea00ff4a7b82 */ /* 0x001e220000000a00 */
[----:B------:R-:W-:Y:S01]  /*9b30*/  BSSY.RECONVERGENT B1, `(.L_x_17685) ;  /* 0x0000010000017945 */ /* 0x000fe20003800200 */
[----:B------:R-:W-:Y:S01]  /*9b40*/  MOV R54, R70 ;  /* 0x0000004600367202 */ /* 0x000fe20000000f00 */
[----:B0-----:R-:W-:-:S05]  /*9b50*/  IMAD.WIDE.U32 R74, R69, 0x10, R74 ;  /* 0x00000010454a7825 */ /* 0x001fca00078e004a */
[----:B------:R0:W-:Y:S01]  /*9b60*/  STG.E.128 desc[UR8][R74.64], R20 ;  /* 0x000000144a007986 */ /* 0x0001e2000c101d08 */
[----:B------:R-:W-:Y:S05]  /*9b70*/  @!P2 BRA `(.L_x_17686) ;  /* 0x00000000002ca947 */ /* 0x000fea0003800000 */
[----:B-1----:R-:W1:Y:S01]  /*9b80*/  LDC.64 R76, c[0x0][0x3b0] ;  /* 0x0000ec00ff4c7b82 */ /* 0x002e620000000a00 */
[----:B0-----:R-:W-:Y:S01]  /*9b90*/  IMAD.U32 R74, R57, 0x10000, RZ ;  /* 0x00010000394a7824 */ /* 0x001fe200078e00ff */
[----:B------:R-:W-:Y:S02]  /*9ba0*/  LOP3.LUT R71, R58, 0xffff, RZ, 0xc0, !PT ;  /* 0x0000ffff3a477812 */ /* 0x000fe400078ec0ff */
[----:B------:R-:W-:Y:S02]  /*9bb0*/  LOP3.LUT R70, R55, 0xff, RZ, 0xc0, !PT ;  /* 0x000000ff37467812 */ /* 0x000fe400078ec0ff */
[----:B------:R-:W-:-:S04]  /*9bc0*/  LOP3.LUT R74, R74, 0xff0000, RZ, 0xc0, !PT ;  /* 0x00ff00004a4a7812 */ /* 0x000fc800078ec0ff */
[----:B------:R-:W-:Y:S02]  /*9bd0*/  LEA R71, R71, R74, 0x18 ;  /* 0x0000004a47477211 */ /* 0x000fe400078ec0ff */
[----:B------:R-:W-:-:S03]  /*9be0*/  LOP3.LUT R74, R53, 0xff, RZ, 0xc0, !PT ;  /* 0x000000ff354a7812 */ /* 0x000fc600078ec0ff */
[----:B------:R-:W-:-:S05]  /*9bf0*/  IMAD R71, R70, 0x100, R71 ;  /* 0x0000010046477824 */ /* 0x000fca00078e0247 */
[----:B------:R-:W-:Y:S01]  /*9c00*/  IADD3 R71, PT, PT, R71, R74, RZ ;  /* 0x0000004a47477210 */ /* 0x000fe20007ffe0ff */
[----:B-1----:R-:W-:-:S05]  /*9c10*/  IMAD.WIDE.U32 R76, R31, 0x4, R76 ;  /* 0x000000041f4c7825 */ /* 0x002fca00078e004c */
[----:B------:R2:W-:Y:S02]  /*9c20*/  STG.E desc[UR8][R76.64], R71 ;  /* 0x000000474c007986 */ /* 0x0005e4000c101908 */
.L_x_17686:
[----:B------:R-:W-:Y:S05]  /*9c30*/  BSYNC.RECONVERGENT B1 ;  /* 0x0000000000017941 */ /* 0x000fea0003800200 */
.L_x_17685:
[----:B------:R-:W-:Y:S01]  /*9c40*/  VIADD R69, R69, 0x20 ;  /* 0x0000002045457836 */ /* 0x000fe20000000000 */
[----:B------:R-:W-:-:S07]  /*9c50*/  IADD3 R31, PT, PT, R31, 0x20, RZ ;  /* 0x000000201f1f7810 */ /* 0x000fce0007ffe0ff */
.L_x_17629:
[----:B------:R-:W-:Y:S05]  /*9c60*/  BSYNC.RECONVERGENT B2 ;  /* 0x0000000000027941 */ /* 0x000fea0003800200 */
.L_x_17628:
[----:B------:R-:W-:Y:S01]  /*9c70*/  ISETP.GE.U32.AND P1, PT, R40, 0x80, PT ;  /* 0x000000802800780c */ /* 0x000fe20003f26070 */
[----:B------:R-:W-:-:S12]  /*9c80*/  BSSY.RECONVERGENT B2, `(.L_x_17687) ;  /* 0x00002e0000027945 */ /* 0x000fd80003800200 */
[----:B------:R-:W-:Y:S05]  /*9c90*/  @!P1 BRA `(.L_x_17688) ;  /* 0x0000002c00789947 */ /* 0x000fea0003800000 */
[----:B------:R-:W-:Y:S01]  /*9ca0*/  ISETP.NE.U32.AND P3, PT, RZ, UR4, PT ;  /* 0x00000004ff007c0c */ /* 0x000fe2000bf65070 */
[----:B------:R-:W3:Y:S03]  /*9cb0*/  @P2 LDC.64 R26, c[0x0][0x390] ;  /* 0x0000e400ff1a2b82 */ /* 0x000ee60000000a00 */
[----:B------:R-:W-:-:S13]  /*9cc0*/  ISETP.NE.AND.EX P3, PT, RZ, UR5, PT, P3 ;  /* 0x00000005ff007c0c */ /* 0x000fda000bf65330 */
[----:B------:R-:W4:Y:S01]  /*9cd0*/  @P3 LDC.64 R24, c[0x0][0x3a0] ;  /* 0x0000e800ff183b82 */ /* 0x000f220000000a00 */
[----:B---3--:R-:W-:-:S05]  /*9ce0*/  @P2 IMAD.WIDE.U32 R26, R31, 0x10, R26 ;  /* 0x000000101f1a2825 */ /* 0x008fca00078e001a */
[----:B-----5:R3:W5:Y:S01]  /*9cf0*/  @P2 LDG.E.128 R4, desc[UR8][R26.64] ;  /* 0x000000081a042981 */ /* 0x020762000c1e1d00 */
[----:B----4-:R-:W-:-:S05]  /*9d00*/  @P3 IMAD.WIDE.U32 R24, R69, 0x10, R24 ;  /* 0x0000001045183825 */ /* 0x010fca00078e0018 */
[----:B------:R3:W5:Y:S01]  /*9d10*/  @P3 LDG.E.128 R8, desc[UR8][R24.64] ;  /* 0x0000000818083981 */ /* 0x000762000c1e1d00 */
[----:B------:R-:W-:Y:S04]  /*9d20*/  BSSY.RECONVERGENT B1, `(.L_x_17689) ;  /* 0x00002c6000017945 */ /* 0x000fe80003800200 */
[----:B------:R-:W-:Y:S05]  /*9d30*/  @!P3 BRA `(.L_x_17690) ;  /* 0x00000014008cb947 */ /* 0x000fea0003800000 */
[----:B------:R-:W-:Y:S01]  /*9d40*/  ISETP.GT.AND P3, PT, R30, RZ, PT ;  /* 0x000000ff1e00720c */ /* 0x000fe20003f64270 */
[----:B------:R-:W-:Y:S01]  /*9d50*/  BSSY.RECONVERGENT B3, `(.L_x_17691) ;  /* 0x0000059000037945 */ /* 0x000fe20003800200 */
[----:B---3--:R-:W-:Y:S01]  /*9d60*/  IMAD.MOV.U32 R26, RZ, RZ, R45 ;  /* 0x000000ffff1a7224 */ /* 0x008fe200078e002d */
        /* <DEDUP_REMOVED lines=19> */
.L_x_17695:
        /* <DEDUP_REMOVED lines=13> */
.L_x_17697:
[----:B------:R-:W-:Y:S05]  /*9f70*/  BSYNC.RECONVERGENT B5 ;  /* 0x0000000000057941 */ /* 0x000fea0003800200 */
.L_x_17696:
[----:B------:R-:W-:Y:S01]  /*9f80*/  IMAD.WIDE.U32 R24, R39, -0x326172a9, RZ ;  /* 0xcd9e8d5727187825 */ /* 0x000fe200078e00ff */
[----:B------:R-:W-:-:S04]  /*9f90*/  LOP3.LUT R26, R46, UR7, R75, 0x96, !PT ;  /* 0x000000072e1a7c12 */ /* 0x000fc8000f8e964b */
[----:B------:R-:W-:Y:S01]  /*9fa0*/  LOP3.LUT R70, R0, UR6, R25, 0x96, !PT ;  /* 0x0000000600467c12 */ /* 0x000fe2000f8e9619 */
[----:B------:R-:W-:-:S04]  /*9fb0*/  IMAD.WIDE.U32 R26, R26, -0x326172a9, RZ ;  /* 0xcd9e8d571a1a7825 */ /* 0x000fc800078e00ff */
[----:B-12---:R-:W-:Y:S01]  /*9fc0*/  IMAD.WIDE.U32 R70, R70, -0x2daee0ad, RZ ;  /* 0xd2511f5346467825 */ /* 0x006fe200078e00ff */
        /* <DEDUP_REMOVED lines=37> */
.L_x_17694:
[----:B------:R-:W-:Y:S05]  /*a220*/  BSYNC.RECONVERGENT B4 ;  /* 0x0000000000047941 */ /* 0x000fea0003800200 */
.L_x_17693:
        /* <DEDUP_REMOVED lines=11> */
.L_x_17692:
[----:B------:R-:W-:Y:S05]  /*a2e0*/  BSYNC.RECONVERGENT B3 ;  /* 0x0000000000037941 */ /* 0x000fea0003800200 */
.L_x_17691:
        /* <DEDUP_REMOVED lines=17> */
.L_x_17702:
        /* <DEDUP_REMOVED lines=13> */
.L_x_17704:
[----:B------:R-:W-:Y:S05]  /*a4d0*/  BSYNC.RECONVERGENT B5 ;  /* 0x0000000000057941 */ /* 0x000fea0003800200 */
.L_x_17703:
[----:B0-----:R-:W-:Y:S01]  /*a4e0*/  IMAD.WIDE.U32 R74, R39, -0x326172a9, RZ ;  /* 0xcd9e8d57274a7825 */ /* 0x001fe200078e00ff */
[----:B------:R-:W-:Y:S02]  /*a4f0*/  LOP3.LUT R26, R46, UR7, R85, 0x96, !PT ;  /* 0x000000072e1a7c12 */ /* 0x000fe4000f8e9655 */
[----:B------:R-:W-:Y:S02]  /*a500*/  MOV R25, R70 ;  /* 0x0000004600197202 */ /* 0x000fe40000000f00 */
[----:B-12---:R-:W-:Y:S01]  /*a510*/  LOP3.LUT R76, R0, UR6, R75, 0x96, !PT ;  /* 0x00000006004c7c12 */ /* 0x006fe2000f8e964b */
        /* <DEDUP_REMOVED lines=39> */
.L_x_17701:
[----:B------:R-:W-:Y:S05]  /*a790*/  BSYNC.RECONVERGENT B4 ;  /* 0x0000000000047941 */ /* 0x000fea0003800200 */
.L_x_17700:
        /* <DEDUP_REMOVED lines=11> */
.L_x_17699:
[----:B------:R-:W-:Y:S05]  /*a850*/  BSYNC.RECONVERGENT B3 ;  /* 0x0000000000037941 */ /* 0x000fea0003800200 */
.L_x_17698:
        /* <DEDUP_REMOVED lines=17> */
.L_x_17709:
        /* <DEDUP_REMOVED lines=13> */
.L_x_17711:
[----:B------:R-:W-:Y:S05]  /*aa40*/  BSYNC.RECONVERGENT B5 ;  /* 0x0000000000057941 */ /* 0x000fea0003800200 */
.L_x_17710:
[----:B0-----:R-:W-:Y:S01]  /*aa50*/  IMAD.WIDE.U32 R74, R39, -0x326172a9, RZ ;  /* 0xcd9e8d57274a7825 */ /* 0x001fe200078e00ff */
[----:B------:R-:W-:-:S03]  /*aa60*/  LOP3.LUT R26, R46, UR7, R85, 0x96, !PT ;  /* 0x000000072e1a7c12 */ /* 0x000fc6000f8e9655 */
[----:B------:R-:W-:Y:S01]  /*aa70*/  HFMA2 R30, -RZ, RZ, 0, 0 ;  /* 0x00000000ff1e7431 */ /* 0x000fe200000001ff */
        /* <DEDUP_REMOVED lines=40> */
.L_x_17708:
[----:B------:R-:W-:Y:S05]  /*ad00*/  BSYNC.RECONVERGENT B4 ;  /* 0x0000000000047941 */ /* 0x000fea0003800200 */
.L_x_17707:
[----:B------:R-:W-:Y:S01]  /*ad10*/  I2FP.F32.U32 R26, R45 ;  /* 0x0000002d001a7245 */ /* 0x000fe20000201000 */
[----:B------:R-:W-:Y:S02]  /*ad20*/  IMAD.MOV.U32 R27, RZ, RZ, 0x2f800000 ;  /* 0x2f800000ff1b7424 */ /* 0x000fe400078e00ff */
[----:B------:R-:W-:Y:S02]  /*ad30*/  FMUL.FTZ R45, R6, UR13 ;  /* 0x0000000d062d7c20 */ /* 0x000fe40008410000 */
        /* <DEDUP_REMOVED lines=8> */
.L_x_17706:
[----:B------:R-:W-:Y:S05]  /*adc0*/  BSYNC.RECONVERGENT B3 ;  /* 0x0000000000037941 */ /* 0x000fea0003800200 */
.L_x_17705:
        /* <DEDUP_REMOVED lines=20> */
.L_x_17715:
[----:B------:R-:W-:Y:S01]  /*af10*/  IADD3 R36, PT, PT, R36, 0x1, RZ ;  /* 0x0000000124247810 */ /* 0x000fe20007ffe0ff */
[----:B------:R-:W-:Y:S03]  /*af20*/  BSSY.RECONVERGENT B4, `(.L_x_17716) ;  /* 0x000000c000047945 */ /* 0x000fe60003800200 */
[C---:B------:R-:W-:Y:S01]  /*af30*/  ISETP.NE.AND P3, PT, R36.reuse, RZ, PT ;  /* 0x000000ff2400720c */ /* 0x040fe20003f65270 */
[----:B-12---:R-:W-:-:S12]  /*af40*/  IMAD.WIDE.U32 R76, R36, -0x2daee0ad, RZ ;  /* 0xd2511f53244c7825 */ /* 0x006fd800078e00ff */
        /* <DEDUP_REMOVED lines=9> */
.L_x_17717:
[----:B------:R-:W-:Y:S05]  /*afe0*/  BSYNC.RECONVERGENT B4 ;  /* 0x0000000000047941 */ /* 0x000fea0003800200 */
.L_x_17716:
[----:B------:R-:W-:Y:S01]  /*aff0*/  IMAD.WIDE.U32 R86, R39, -0x326172a9, RZ ;  /* 0xcd9e8d5727567825 */ /* 0x000fe200078e00ff */
[----:B------:R-:W-:-:S03]  /*b000*/  LOP3.LUT R84, R46, UR7, R77, 0x96, !PT ;  /* 0x000000072e547c12 */ /* 0x000fc6000f8e964d */
[----:B------:R-:W-:Y:S02]  /*b010*/  HFMA2 R45, -RZ, RZ, 0, 0 ;  /* 0x00000000ff2d7431 */ /* 0x000fe400000001ff */
        /* <DEDUP_REMOVED lines=40> */
.L_x_17714:
[----:B------:R-:W-:Y:S05]  /*b2a0*/  BSYNC.RECONVERGENT B3 ;  /* 0x0000000000037941 */ /* 0x000fea0003800200 */
.L_x_17713:
[----:B------:R-:W-:Y:S01]  /*b2b0*/  I2FP.F32.U32 R30, R27 ;  /* 0x0000001b001e7245 */ /* 0x000fe20000201000 */
[----:B-12---:R-:W-:Y:S02]  /*b2c0*/  IMAD.MOV.U32 R71, RZ, RZ, 0x2f800000 ;  /* 0x2f800000ff477424 */ /* 0x006fe400078e00ff */
[----:B------:R-:W-:Y:S01]  /*b2d0*/  FMUL.FTZ R27, R7, UR13 ;  /* 0x0000000d071b7c20 */ /* 0x000fe20008410000 */
[----:B------:R-:W-:Y:S02]  /*b2e0*/  HADD2.F32 R70, -RZ, R60.H0_H0 ;  /* 0x2000003cff467230 */ /* 0x000fe40000004100 */
[----:B------:R-:W-:Y:S01]  /*b2f0*/  FFMA.FTZ R30, R30, R71, 1.1641532182693481445e-10 ;  /* 0x2f0000001e1e7423 */ /* 0x000fe20000010047 */
[----:B------:R-:W-:-:S04]  /*b300*/  FMUL.FTZ R27, R27, UR12 ;  /* 0x0000000c1b1b7c20 */ /* 0x000fc80008410000 */
[----:B------:R-:W-:-:S04]  /*b310*/  FSETP.GTU.FTZ.AND P3, PT, R30, UR10, PT ;  /* 0x0000000a1e007c0b */ /* 0x000fc8000bf7c000 */
[----:B0-----:R-:W-:Y:S02]  /*b320*/  FSEL R74, R27, RZ, !P3 ;  /* 0x000000ff1b4a7208 */ /* 0x001fe40005800000 */
[----:B------:R-:W-:-:S03]  /*b330*/  SEL R30, RZ, 0x1, P3 ;  /* 0x00000001ff1e7807 */ /* 0x000fc60001800000 */
[----:B------:R-:W-:Y:S01]  /*b340*/  FFMA.FTZ R27, R74, R70, R11 ;  /* 0x000000464a1b7223 */ /* 0x000fe2000001000b */
[----:B------:R-:W-:Y:S01]  /*b350*/  PRMT R58, R30, 0x7610, R58 ;  /* 0x000076101e3a7816 */ /* 0x000fe2000000003a */
[----:B------:R-:W-:Y:S06]  /*b360*/  BRA `(.L_x_17712) ;  /* 0x0000001400847947 */ /* 0x000fec0003800000 */
.L_x_17690:
[----:B------:R-:W-:Y:S01]  /*b370*/  BSSY.RECONVERGENT B3, `(.L_x_17718) ;  /* 0x0000059000037945 */ /* 0x000fe20003800200 */
[----:B---3--:R-:W-:Y:S01]  /*b380*/  HFMA2 R24, -RZ, RZ, 0, 0 ;  /* 0x00000000ff187431 */ /* 0x008fe200000001ff */
        /* <DEDUP_REMOVED lines=19> */
.L_x_17722:
        /* <DEDUP_REMOVED lines=13> */
.L_x_17724:
[----:B------:R-:W-:Y:S05]  /*b590*/  BSYNC.RECONVERGENT B5 ;  /* 0x0000000000057941 */ /* 0x000fea0003800200 */
.L_x_17723:
        /* <DEDUP_REMOVED lines=42> */
.L_x_17721:
[----:B------:R-:W-:Y:S05]  /*b840*/  BSYNC.RECONVERGENT B4 ;  /* 0x0000000000047941 */ /* 0x000fea0003800200 */
.L_x_17720:
        /* <DEDUP_REMOVED lines=11> */
.L_x_17719:
[----:B------:R-:W-:Y:S05]  /*b900*/  BSYNC.RECONVERGENT B3 ;  /* 0x0000000000037941 */ /* 0x000fea0003800200 */
.L_x_17718:
        /* <DEDUP_REMOVED lines=17> */
.L_x_17729:
        /* <DEDUP_REMOVED lines=13> */
.L_x_17731:
[----:B------:R-:W-:Y:S05]  /*baf0*/  BSYNC.RECONVERGENT B5 ;  /* 0x0000000000057941 */ /* 0x000fea0003800200 */
.L_x_17730:
[----:B0-----:R-:W-:Y:S01]  /*bb00*/  IMAD.WIDE.U32 R74, R39, -0x326172a9, RZ ;  /* 0xcd9e8d57274a7825 */ /* 0x001fe200078e00ff */
[----:B------:R-:W-:-:S03]  /*bb10*/  LOP3.LUT R26, R46, UR7, R85, 0x96, !PT ;  /* 0x000000072e1a7c12 */ /* 0x000fc6000f8e9655 */
[----:B------:R-:W-:Y:S01]  /*bb20*/  IMAD.MOV.U32 R25, RZ, RZ, R70 ;  /* 0x000000ffff197224 */ /* 0x000fe200078e0046 */
        /* <DEDUP_REMOVED lines=40> */
.L_x_17728:
[----:B------:R-:W-:Y:S05]  /*bdb0*/  BSYNC.RECONVERGENT B4 ;  /* 0x0000000000047941 */ /* 0x000fea0003800200 */
.L_x_17727:
        /* <DEDUP_REMOVED lines=11> */
.L_x_17726:
[----:B------:R-:W-:Y:S05]  /*be70*/  BSYNC.RECONVERGENT B3 ;  /* 0x0000000000037941 */ /* 0x000fea0003800200 */
.L_x_17725:
        /* <DEDUP_REMOVED lines=17> */
.L_x_17736:
        /* <DEDUP_REMOVED lines=13> */
.L_x_17738:
[----:B------:R-:W-:Y:S05]  /*c060*/  BSYNC.RECONVERGENT B5 ;  /* 0x0000000000057941 */ /* 0x000fea0003800200 */
.L_x_17737:
[----:B0-----:R-:W-:Y:S01]  /*c070*/  IMAD.WIDE.U32 R74, R39, -0x326172a9, RZ ;  /* 0xcd9e8d57274a7825 */ /* 0x001fe200078e00ff */
[----:B------:R-:W-:-:S03]  /*c080*/  LOP3.LUT R26, R46, UR7, R85, 0x96, !PT ;  /* 0x000000072e1a7c12 */ /* 0x000fc6000f8e9655 */
[----:B------:R-:W-:Y:S01]  /*c090*/  IMAD.MOV.U32 R45, RZ, RZ, R70 ;  /* 0x000000ffff2d7224 */ /* 0x000fe200078e0046 */
[----:B-12---:R-:W-:Y:S01]  /*c0a0*/  LOP3.LUT R76, R0, UR6, R75, 0x96, !PT ;  /* 0x00000006004c7c12 */ /* 0x006fe2000f8e964b */
        /* <DEDUP_REMOVED lines=39> */
.L_x_17735:
[----:B------:R-:W-:Y:S05]  /*c320*/  BSYNC.RECONVERGENT B4 ;  /* 0x0000000000047941 */ /* 0x000fea0003800200 */
.L_x_17734:
[----:B------:R-:W-:Y:S01]  /*c330*/  I2FP.F32.U32 R26, R45 ;  /* 0x0000002d001a7245 */ /* 0x000fe20000201000 */
[----:B------:R-:W-:Y:S02]  /*c340*/  HFMA2 R27, -RZ, RZ, 0.1171875, 0 ;  /* 0x2f800000ff1b7431 */ /* 0x000fe400000001ff */
[----:B-----5:R-:W-:Y:S01]  /*c350*/  FMUL.FTZ R45, R6, UR13 ;  /* 0x0000000d062d7c20 */ /* 0x020fe20008410000 */
[----:B-12---:R-:W-:Y:S02]  /*c360*/  HADD2.F32 R71, -RZ, R61.H0_H0 ;  /* 0x2000003dff477230 */ /* 0x006fe40000004100 */
[----:B------:R-:W-:Y:S01]  /*c370*/  FFMA.FTZ R26, R26, R27, 1.1641532182693481445e-10 ;  /* 0x2f0000001a1a7423 */ /* 0x000fe2000001001b */
[----:B------:R-:W-:-:S04]  /*c380*/  FMUL.FTZ R45, R45, UR12 ;  /* 0x0000000c2d2d7c20 */ /* 0x000fc80008410000 */
[----:B------:R-:W-:-:S04]  /*c390*/  FSETP.GTU.FTZ.AND P3, PT, R26, UR10, PT ;  /* 0x0000000a1a007c0b */ /* 0x000fc8000bf7c000 */
[----:B------:R-:W-:Y:S02]  /*c3a0*/  FSEL R26, R45, RZ, !P3 ;  /* 0x000000ff2d1a7208 */ /* 0x000fe40005800000 */
[----:B------:R-:W-:-:S03]  /*c3b0*/  SEL R27, RZ, 0x1, P3 ;  /* 0x00000001ff1b7807 */ /* 0x000fc60001800000 */
[----:B------:R-:W-:Y:S01]  /*c3c0*/  FMUL.FTZ R26, R71, R26 ;  /* 0x0000001a471a7220 */ /* 0x000fe20000410000 */
[----:B------:R-:W-:-:S07]  /*c3d0*/  PRMT R57, R27, 0x7610, R57 ;  /* 0x000076101b397816 */ /* 0x000fce0000000039 */
.L_x_17733:
[----:B------:R-:W-:Y:S05]  /*c3e0*/  BSYNC.RECONVERGENT B3 ;  /* 0x0000000000037941 */ /* 0x000fea0003800200 */
.L_x_17732:
        /* <DEDUP_REMOVED lines=20> */
.L_x_17741:
[----:B------:R-:W-:Y:S01]  /*c530*/  VIADD R36, R36, 0x1 ;  /* 0x0000000124247836 */ /* 0x000fe20000000000 */
[----:B------:R-:W-:Y:S03]  /*c540*/  BSSY.RECONVERGENT B4, `(.L_x_17742) ;  /* 0x000000c000047945 */ /* 0x000fe60003800200 */
[C---:B-12---:R-:W-:Y:S01]  /*c550*/  IMAD.WIDE.U32 R76, R36.reuse, -0x2daee0ad, RZ ;  /* 0xd2511f53244c7825 */ /* 0x046fe200078e00ff */
        /* <DEDUP_REMOVED lines=10> */
.L_x_17743:
[----:B------:R-:W-:Y:S05]  /*c600*/  BSYNC.RECONVERGENT B4 ;  /* 0x0000000000047941 */ /* 0x000fea0003800200 */
.L_x_17742:
[----:B------:R-:W-:Y:S01]  /*c610*/  IMAD.WIDE.U32 R86, R39, -0x326172a9, RZ ;  /* 0xcd9e8d5727567825 */ /* 0x000fe200078e00ff */
[----:B------:R-:W-:Y:S02]  /*c620*/  LOP3.LUT R84, R46, UR7, R77, 0x96, !PT ;  /* 0x000000072e547c12 */ /* 0x000fe4000f8e964d */
[----:B------:R-:W-:Y:S01]  /*c630*/  MOV R27, R70 ;  /* 0x00000046001b7202 */ /* 0x000fe20000000f00 */
        /* <DEDUP_REMOVED lines=40> */
.L_x_17740:
[----:B------:R-:W-:Y:S05]  /*c8c0*/  BSYNC.RECONVERGENT B3 ;  /* 0x0000000000037941 */ /* 0x000fea0003800200 */
.L_x_17739:
[----:B------:R-:W-:Y:S01]  /*c8d0*/  I2FP.F32.U32 R30, R27 ;  /* 0x0000001b001e7245 */ /* 0x000fe20000201000 */
[----:B-12---:R-:W-:Y:S02]  /*c8e0*/  HFMA2 R71, -RZ, RZ, 0.1171875, 0 ;  /* 0x2f800000ff477431 */ /* 0x006fe400000001ff */
        /* <DEDUP_REMOVED lines=9> */
.L_x_17712:
[----:B------:R-:W-:Y:S05]  /*c980*/  BSYNC.RECONVERGENT B1 ;  /* 0x0000000000017941 */ /* 0x000fea0003800200 */
.L_x_17689:
[----:B-12---:R-:W1:Y:S02]  /*c990*/  LDC.64 R70, c[0x0][0x3a8] ;  /* 0x0000ea00ff467b82 */ /* 0x006e640000000a00 */
[----:B-1----:R-:W-:-:S05]  /*c9a0*/  IMAD.WIDE.U32 R70, R69, 0x10, R70 ;  /* 0x0000001045467825 */ /* 0x002fca00078e0046 */
[----:B------:R3:W-:Y:S01]  /*c9b0*/  STG.E.128 desc[UR8][R70.64], R24 ;  /* 0x0000001846007986 */ /* 0x0007e2000c101d08 */
[----:B------:R-:W-:Y:S05]  /*c9c0*/  @!P2 BRA `(.L_x_17688) ;  /* 0x00000000002ca947 */ /* 0x000fea0003800000 */
[----:B0-----:R-:W0:Y:S01]  /*c9d0*/  LDC.64 R74, c[0x0][0x3b0] ;  /* 0x0000ec00ff4a7b82 */ /* 0x001e220000000a00 */
[----:B---3--:R-:W-:Y:S01]  /*c9e0*/  IMAD.U32 R71, R57, 0x10000, RZ ;  /* 0x0001000039477824 */ /* 0x008fe200078e00ff */
[----:B------:R-:W-:Y:S02]  /*c9f0*/  LOP3.LUT R70, R58, 0xffff, RZ, 0xc0, !PT ;  /* 0x0000ffff3a467812 */ /* 0x000fe400078ec0ff */
[----:B------:R-:W-:Y:S02]  /*ca00*/  LOP3.LUT R30, R55, 0xff, RZ, 0xc0, !PT ;  /* 0x000000ff371e7812 */ /* 0x000fe400078ec0ff */
[----:B------:R-:W-:Y:S02]  /*ca10*/  LOP3.LUT R71, R71, 0xff0000, RZ, 0xc0, !PT ;  /* 0x00ff000047477812 */ /* 0x000fe400078ec0ff */
[----:B------:R-:W-:Y:S02]  /*ca20*/  LOP3.LUT R69, R53, 0xff, RZ, 0xc0, !PT ;  /* 0x000000ff35457812 */ /* 0x000fe400078ec0ff */
[----:B------:R-:W-:-:S05]  /*ca30*/  LEA R71, R70, R71, 0x18 ;  /* 0x0000004746477211 */ /* 0x000fca00078ec0ff */
[----:B------:R-:W-:-:S05]  /*ca40*/  IMAD R30, R30, 0x100, R71 ;  /* 0x000001001e1e7824 */ /* 0x000fca00078e0247 */
[----:B------:R-:W-:Y:S01]  /*ca50*/  IADD3 R69, PT, PT, R30, R69, RZ ;  /* 0x000000451e457210 */ /* 0x000fe20007ffe0ff */
[----:B0-----:R-:W-:-:S05]  /*ca60*/  IMAD.WIDE.U32 R74, R31, 0x4, R74 ;  /* 0x000000041f4a7825 */ /* 0x001fca00078e004a */
[----:B------:R4:W-:Y:S02]  /*ca70*/  STG.E desc[UR8][R74.64], R69 ;  /* 0x000000454a007986 */ /* 0x0009e4000c101908 */
.L_x_17688:
[----:B------:R-:W-:Y:S05]  /*ca80*/  BSYNC.RECONVERGENT B2 ;  /* 0x0000000000027941 */ /* 0x000fea0003800200 */
.L_x_17687:
        /* <DEDUP_REMOVED lines=23> */
[----:B-123--:R-:W1:Y:S01]  /*cc00*/  SHFL.BFLY PT, R71, R79, 0x1, 0x1f ;  /* 0x0c201f004f477f89 */ /* 0x00ee6200000e0000 */
[----:B------:R-:W2:Y:S01]  /*cc10*/  LDC R30, c[0x0][0x400] ;  /* 0x00010000ff1e7b82 */ /* 0x000ea20000000800 */
[----:B-1----:R-:W-:-:S05]  /*cc20*/  FADD.FTZ R82, R79, R71 ;  /* 0x000000474f527221 */ /* 0x002fca0000010000 */
[----:B------:R-:W1:Y:S02]  /*cc30*/  SHFL.BFLY PT, R71, R82, 0x2, 0x1f ;  /* 0x0c401f0052477f89 */ /* 0x000e6400000e0000 */
[----:B-1----:R-:W-:-:S05]  /*cc40*/  FADD.FTZ R77, R82, R71 ;  /* 0x00000047524d7221 */ /* 0x002fca0000010000 */
[----:B------:R-:W1:Y:S02]  /*cc50*/  SHFL.BFLY PT, R71, R77, 0x4, 0x1f ;  /* 0x0c801f004d477f89 */ /* 0x000e6400000e0000 */
[----:B-1----:R-:W-:-:S05]  /*cc60*/  FADD.FTZ R76, R77, R71 ;  /* 0x000000474d4c7221 */ /* 0x002fca0000010000 */
[----:B------:R-:W0:Y:S02]  /*cc70*/  SHFL.BFLY PT, R71, R76, 0x8, 0x1f ;  /* 0x0d001f004c477f89 */ /* 0x000e2400000e0000 */
[----:B0---4-:R-:W-:-:S05]  /*cc80*/  FADD.FTZ R75, R76, R71 ;  /* 0x000000474c4b7221 */ /* 0x011fca0000010000 */
[----:B------:R-:W0:Y:S02]  /*cc90*/  SHFL.BFLY PT, R71, R75, 0x10, 0x1f ;  /* 0x0e001f004b477f89 */ /* 0x000e2400000e0000 */
[----:B0-----:R-:W-:-:S04]  /*cca0*/  FADD.FTZ R71, R75, R71 ;  /* 0x000000474b477221 */ /* 0x001fc80000010000 */
        /* <DEDUP_REMOVED lines=10> */
[----:B------:R-:W-:-:S05]  /*cd50*/  FFMA.FTZ R74, R31, R31, R74 ;  /* 0x0000001f1f4a7223 */ /* 0x000fca000001004a */
[----:B------:R-:W-:Y:S01]  /*cd60*/  FSEL R75, R74, RZ, P0 ;  /* 0x000000ff4a4b7208 */ /* 0x000fe20000000000 */
[----:B------:R-:W-:-:S04]  /*cd70*/  FADD.FTZ R74, R17, -R70 ;  /* 0x80000046114a7221 */ /* 0x000fc80000010000 */
[----:B------:R-:W-:Y:S01]  /*cd80*/  FFMA.FTZ R31, R76, R76, R75 ;  /* 0x0000004c4c1f7223 */ /* 0x000fe2000001004b */
[----:B------:R-:W-:-:S03]  /*cd90*/  FADD.FTZ R76, R20, -R70 ;  /* 0x80000046144c7221 */ /* 0x000fc60000010000 */
[----:B------:R-:W-:Y:S01]  /*cda0*/  FFMA.FTZ R74, R74, R74, R31 ;  /* 0x0000004a4a4a7223 */ /* 0x000fe2000001001f */
[----:B------:R-:W-:-:S03]  /*cdb0*/  FADD.FTZ R31, R19, -R70 ;  /* 0x80000046131f7221 */ /* 0x000fc60000010000 */
[----:B------:R-:W-:Y:S01]  /*cdc0*/  FFMA.FTZ R74, R69, R69, R74 ;  /* 0x00000045454a7223 */ /* 0x000fe2000001004a */
[----:B------:R-:W-:-:S03]  /*cdd0*/  FADD.FTZ R69, R21, -R70 ;  /* 0x8000004615457221 */ /* 0x000fc60000010000 */
[----:B------:R-:W-:Y:S01]  /*cde0*/  @P2 FFMA.FTZ R75, R31, R31, R74 ;  /* 0x0000001f1f4b2223 */ /* 0x000fe2000001004a */
[--C-:B------:R-:W-:Y:S01]  /*cdf0*/  FADD.FTZ R74, R22, -R70.reuse ;  /* 0x80000046164a7221 */ /* 0x100fe20000010000 */
[----:B------:R-:W-:Y:S02]  /*ce00*/  FADD.FTZ R31, R23, -R70 ;  /* 0x80000046171f7221 */ /* 0x000fe40000010000 */
        /* <DEDUP_REMOVED lines=21> */
.L_x_17765:
[----:B------:R-:W-:Y:S01]  /*cf60*/  FMUL.FTZ R69, R70, R70 ;  /* 0x0000004646457220 */ /* 0x000fe20000410000 */
[----:B------:R-:W-:Y:S01]  /*cf70*/  ISETP.NE.AND P2, PT, RZ, UR11, PT ;  /* 0x0000000bff007c0c */ /* 0x000fe2000bf45270 */
        /* <DEDUP_REMOVED lines=16> */
[----:B-1----:R-:W-:Y:S02]  /*d080*/  FSEL R70, R70, RZ, !P2 ;  /* 0x000000ff46467208 */ /* 0x002fe40005000000 */
[----:B------:R-:W-:-:S05]  /*d090*/  IMAD R29, R29, R28, RZ ;  /* 0x0000001c1d1d7224 */ /* 0x000fca00078e02ff */
[----:B------:R-:W-:-:S04]  /*d0a0*/  SHF.R.S32.HI R28, RZ, 0x1f, R29 ;  /* 0x0000001fff1c7819 */ /* 0x000fc8000001141d */
[----:B------:R-:W-:-:S04]  /*d0b0*/  LEA.HI R29, R28, R29, RZ, 0x2 ;  /* 0x0000001d1c1d7211 */ /* 0x000fc800078f10ff */
[----:B------:R-:W-:Y:S01]  /*d0c0*/  LEA.HI.SX32 R71, R29, R38, 0x1e ;  /* 0x000000261d477211 */ /* 0x000fe200078ff2ff */
[----:B------:R-:W-:Y:S06]  /*d0d0*/  @!P0 BRA `(.L_x_17748) ;  /* 0x0000000000608947 */ /* 0x000fec0003800000 */
[----:B------:R-:W1:Y:S01]  /*d0e0*/  LDC.64 R84, c[0x0][0x428] ;  /* 0x00010a00ff547b82 */ /* 0x000e620000000a00 */
[--C-:B------:R-:W-:Y:S01]  /*d0f0*/  FADD.FTZ R74, R13, -R70.reuse ;  /* 0x800000460d4a7221 */ /* 0x100fe20000010000 */
[----:B------:R-:W-:Y:S02]  /*d100*/  HADD2.F32 R30, -RZ, R58.H1_H1 ;  /* 0x3000003aff1e7230 */ /* 0x000fe40000004100 */
[----:B------:R-:W-:Y:S01]  /*d110*/  FADD.FTZ R76, R12, -R70 ;  /* 0x800000460c4c7221 */ /* 0x000fe20000010000 */
[----:B------:R-:W-:Y:S02]  /*d120*/  HADD2.F32 R29, -RZ, R78.H0_H0 ;  /* 0x2000004eff1d7230 */ /* 0x000fe40000004100 */
[C---:B------:R-:W-:Y:S01]  /*d130*/  FMUL.FTZ R74, R69.reuse, R74 ;  /* 0x0000004a454a7220 */ /* 0x040fe20000410000 */
[----:B------:R-:W-:Y:S02]  /*d140*/  HADD2.F32 R31, -RZ, R59.H1_H1 ;  /* 0x3000003bff1f7230 */ /* 0x000fe40000004100 */
[----:B------:R-:W-:Y:S01]  /*d150*/  FMUL.FTZ R75, R69, R76 ;  /* 0x0000004c454b7220 */ /* 0x000fe20000410000 */
[----:B------:R-:W-:-:S02]  /*d160*/  HADD2.F32 R28, -RZ, R2.H0_H0 ;  /* 0x20000002ff1c7230 */ /* 0x000fc40000004100 */
[----:B------:R-:W-:Y:S01]  /*d170*/  FFMA.FTZ R29, R74, R30, R29 ;  /* 0x0000001e4a1d7223 */ /* 0x000fe2000001001d */
[--C-:B------:R-:W-:Y:S01]  /*d180*/  FADD.FTZ R74, R14, -R70.reuse ;  /* 0x800000460e4a7221 */ /* 0x100fe20000010000 */
[----:B------:R-:W-:Y:S01]  /*d190*/  FADD.FTZ R76, R15, -R70 ;  /* 0x800000460f4c7221 */ /* 0x000fe20000010000 */
[----:B------:R-:W-:Y:S02]  /*d1a0*/  HADD2.F32 R77, -RZ, R59.H0_H0 ;  /* 0x2000003bff4d7230 */ /* 0x000fe40000004100 */
[----:B------:R-:W-:Y:S01]  /*d1b0*/  FFMA.FTZ R28, R75, R31, R28 ;  /* 0x0000001f4b1c7223 */ /* 0x000fe2000001001c */
[C---:B------:R-:W-:Y:S01]  /*d1c0*/  FMUL.FTZ R79, R69.reuse, R74 ;  /* 0x0000004a454f7220 */ /* 0x040fe20000410000 */
[----:B------:R-:W-:Y:S02]  /*d1d0*/  HADD2.F32 R30, -RZ, R3.H0_H0 ;  /* 0x20000003ff1e7230 */ /* 0x000fe40000004100 */
[----:B------:R-:W-:Y:S01]  /*d1e0*/  FMUL.FTZ R75, R69, R76 ;  /* 0x0000004c454b7220 */ /* 0x000fe20000410000 */
[----:B------:R-:W-:-:S02]  /*d1f0*/  HADD2.F32 R31, -RZ, R57.H1_H1 ;  /* 0x30000039ff1f7230 */ /* 0x000fc40000004100 */
[----:B------:R-:W-:Y:S02]  /*d200*/  HADD2.F32 R74, -RZ, R78.H1_H1 ;  /* 0x3000004eff4a7230 */ /* 0x000fe40000004100 */
[----:B------:R-:W-:-:S03]  /*d210*/  FFMA.FTZ R30, R79, R77, R30 ;  /* 0x0000004d4f1e7223 */ /* 0x000fc6000001001e */
[----:B------:R-:W-:Y:S01]  /*d220*/  FFMA.FTZ R31, R75, R31, R74 ;  /* 0x0000001f4b1f7223 */ /* 0x000fe2000001004a */
[C---:B-1----:R-:W-:Y:S01]  /*d230*/  IMAD.WIDE.U32 R84, R71.reuse, 0x10, R84 ;  /* 0x0000001047547825 */ /* 0x042fe200078e0054 */
[----:B------:R-:W-:-:S04]  /*d240*/  IADD3 R71, PT, PT, R71, 0x20, RZ ;  /* 0x0000002047477810 */ /* 0x000fc80007ffe0ff */
[----:B------:R1:W-:Y:S03]  /*d250*/  STG.E.128 desc[UR8][R84.64], R28 ;  /* 0x0000001c54007986 */ /* 0x0003e6000c101d08 */
.L_x_17748:
[----:B------:R-:W-:Y:S05]  /*d260*/  BSYNC.RECONVERGENT B2 ;  /* 0x0000000000027941 */ /* 0x000fea0003800200 */
.L_x_17747:
[----:B------:R-:W-:Y:S01]  /*d270*/  ISETP.GE.U32.AND P0, PT, R40, 0x40, PT ;  /* 0x000000402800780c */ /* 0x000fe20003f06070 */
[----:B------:R-:W-:-:S12]  /*d280*/  BSSY.RECONVERGENT B2, `(.L_x_17749) ;  /* 0x000001a000027945 */ /* 0x000fd80003800200 */
[----:B------:R-:W-:Y:S05]  /*d290*/  @!P0 BRA `(.L_x_17750) ;  /* 0x0000000000608947 */ /* 0x000fea0003800000 */
[----:B-1----:R-:W1:Y:S01]  /*d2a0*/  LDC.64 R84, c[0x0][0x428] ;  /* 0x00010a00ff547b82 */ /* 0x002e620000000a00 */
        /* <DEDUP_REMOVED lines=11> */
[----:B------:R-:W-:Y:S02]  /*d360*/  HADD2.F32 R77, -RZ, R53.H1_H1 ;  /* 0x30000035ff4d7230 */ /* 0x000fe40000004100 */
        /* <DEDUP_REMOVED lines=8> */
[----:B-1----:R-:W-:-:S04]  /*d3f0*/  IMAD.WIDE.U32 R84, R71, 0x10, R84 ;  /* 0x0000001047547825 */ /* 0x002fc800078e0054 */
[----:B------:R-:W-:Y:S01]  /*d400*/  VIADD R71, R71, 0x20 ;  /* 0x0000002047477836 */ /* 0x000fe20000000000 */
[----:B------:R2:W-:Y:S06]  /*d410*/  STG.E.128 desc[UR8][R84.64], R28 ;  /* 0x0000001c54007986 */ /* 0x0005ec000c101d08 */
.L_x_17750:
[----:B------:R-:W-:Y:S05]  /*d420*/  BSYNC.RECONVERGENT B2 ;  /* 0x0000000000027941 */ /* 0x000fea0003800200 */
.L_x_17749:
[----:B------:R-:W-:Y:S01]  /*d430*/  ISETP.GE.U32.AND P0, PT, R40, 0x60, PT ;  /* 0x000000602800780c */ /* 0x000fe20003f06070 */
[----:B------:R-:W-:-:S12]  /*d440*/  BSSY.RECONVERGENT B2, `(.L_x_17751) ;  /* 0x000001a000027945 */ /* 0x000fd80003800200 */
[----:B------:R-:W-:Y:S05]  /*d450*/  @!P0 BRA `(.L_x_17752) ;  /* 0x0000000000608947 */ /* 0x000fea0003800000 */
[----:B-12---:R-:W1:Y:S01]  /*d460*/  LDC.64 R84, c[0x0][0x428] ;  /* 0x00010a00ff547b82 */ /* 0x006e620000000a00 */
        /* <DEDUP_REMOVED lines=23> */
.L_x_17752:
[----:B------:R-:W-:Y:S05]  /*d5e0*/  BSYNC.RECONVERGENT B2 ;  /* 0x0000000000027941 */ /* 0x000fea0003800200 */
.L_x_17751:
[----:B------:R-:W-:Y:S05]  /*d5f0*/  @!P1 BRA `(.L_x_17746) ;  /* 0x00000000003c9947 */ /* 0x000fea0003800000 */
[----:B------:R-:W4:Y:S01]  /*d600*/  LDC.64 R76, c[0x0][0x428] ;  /* 0x00010a00ff4c7b82 */ /* 0x000f220000000a00 */
[--C-:B-123--:R-:W-:Y:S01]  /*d610*/  FADD.FTZ R28, R24, -R70.reuse ;  /* 0x80000046181c7221 */ /* 0x10efe20000010000 */
        /* <DEDUP_REMOVED lines=11> */
[----:B----4-:R-:W-:-:S05]  /*d6d0*/  IMAD.WIDE.U32 R76, R71, 0x10, R76 ;  /* 0x00000010474c7825 */ /* 0x010fca00078e004c */
[----:B------:R4:W-:Y:S02]  /*d6e0*/  STG.E.128 desc[UR8][R76.64], R28 ;  /* 0x0000001c4c007986 */ /* 0x0009e4000c101d08 */
.L_x_17746:
[----:B------:R-:W-:Y:S05]  /*d6f0*/  BSYNC.RECONVERGENT B1 ;  /* 0x0000000000017941 */ /* 0x000fea0003800200 */
.L_x_17745:
[----:B-1234-:R-:W1:Y:S02]  /*d700*/  LDC.64 R28, c[0x0][0x380] ;  /* 0x0000e000ff1c7b82 */ /* 0x01ee640000000a00 */
[----:B-1----:R-:W-:-:S05]  /*d710*/  IMAD R37, R28, 0x4, R37 ;  /* 0x000000041c257824 */ /* 0x002fca00078e0225 */
[----:B------:R-:W-:-:S13]  /*d720*/  ISETP.GE.AND P0, PT, R37, R29, PT ;  /* 0x0000001d2500720c */ /* 0x000fda0003f06270 */
[----:B------:R-:W-:Y:S05]  /*d730*/  @!P0 BRA `(.L_x_17753) ;  /* 0xffffff38007c8947 */ /* 0x000fea000383ffff */
[----:B------:R-:W-:Y:S05]  /*d740*/  BSYNC B0 ;  /* 0x0000000000007941 */ /* 0x000fea0003800000 */
.L_x_17507:
[----:B------:R-:W-:Y:S05]  /*d750*/  EXIT ;  /* 0x000000000000794d */ /* 0x000fea0003800000 */
.L_x_17744:
[----:B0---4-:R-:W-:Y:S01]  /*d760*/  HFMA2 R74, -RZ, RZ, 0, 1.847743988037109375e-06 ;  /* 0x0000001fff4a7431 */ /* 0x011fe200000001ff */
[----:B------:R-:W-:Y:S01]  /*d770*/  BSSY B1, `(.L_x_17754) ;  /* 0x0000007000017945 */ /* 0x000fe20003800000 */
[----:B------:R-:W-:Y:S01]  /*d780*/  MOV R82, R79 ;  /* 0x0000004f00527202 */ /* 0x000fe20000000f00 */
[----:B------:R-:W-:Y:S02]  /*d790*/  IMAD.MOV.U32 R69, RZ, RZ, 0x1 ;  /* 0x00000001ff457424 */ /* 0x000fe400078e00ff */
[----:B------:R-:W-:-:S07]  /*d7a0*/  IMAD.MOV.U32 R31, RZ, RZ, -0x1 ;  /* 0xffffffffff1f7424 */ /* 0x000fce00078e00ff */
[----:B-123-5:R-:W-:Y:S05]  /*d7b0*/  WARPSYNC.COLLECTIVE R31, `(.L_x_17755) ;  /* 0x000000001f087348 */ /* 0x02efea0003c00000 */
[----:B-123--:R0:W1:Y:S02]  /*d7c0*/  SHFL.BFLY P6, R71, R82, R69, R74 ;  /* 0x0c00004552477389 */ /* 0x00e06400000c004a */
[----:B01---5:R-:W-:Y:S05]  /*d7d0*/  ENDCOLLECTIVE ;  /* 0x000000000000791b */ /* 0x023fea0003800000 */
.L_x_17755:
[----:B------:R-:W-:Y:S05]  /*d7e0*/  BSYNC B1 ;  /* 0x0000000000017941 */ /* 0x000fea0003800000 */
.L_x_17754:
        /* <DEDUP_REMOVED lines=8> */
.L_x_17756:
[----:B------:R-:W-:Y:S02]  /*d870*/  HFMA2 R69, -RZ, RZ, 0, 2.384185791015625e-07 ;  /* 0x00000004ff457431 */ /* 0x000fe400000001ff */
[----:B------:R-:W-:-:S04]  /*d880*/  FADD.FTZ R77, R82, R71 ;  /* 0x00000047524d7221 */ /* 0x000fc80000010000 */
[----:B------:R-:W-:-:S07]  /*d890*/  IMAD.MOV.U32 R82, RZ, RZ, R77 ;  /* 0x000000ffff527224 */ /* 0x000fce00078e004d */
[----:B------:R-:W-:Y:S05]  /*d8a0*/  WARPSYNC.COLLECTIVE R31, `(.L_x_17757) ;  /* 0x000000001f087348 */ /* 0x000fea0003c00000 */
[----:B------:R0:W1:Y:S02]  /*d8b0*/  SHFL.BFLY P6, R71, R82, R69, R74 ;  /* 0x0c00004552477389 */ /* 0x00006400000c004a */
[----:B01----:R-:W-:Y:S05]  /*d8c0*/  ENDCOLLECTIVE ;  /* 0x000000000000791b */ /* 0x003fea0003800000 */
.L_x_17757:
[----:B------:R-:W-:Y:S01]  /*d8d0*/  MOV R69, 0x8 ;  /* 0x0000000800457802 */ /* 0x000fe20000000f00 */
[----:B------:R-:W-:-:S04]  /*d8e0*/  FADD.FTZ R76, R77, R71 ;  /* 0x000000474d4c7221 */ /* 0x000fc80000010000 */
[----:B------:R-:W-:-:S07]  /*d8f0*/  IMAD.MOV.U32 R82, RZ, RZ, R76 ;  /* 0x000000ffff527224 */ /* 0x000fce00078e004c */
[----:B------:R-:W-:Y:S05]  /*d900*/  WARPSYNC.COLLECTIVE R31, `(.L_x_17758) ;  /* 0x000000001f087348 */ /* 0x000fea0003c00000 */
[----:B------:R0:W1:Y:S02]  /*d910*/  SHFL.BFLY P6, R71, R82, R69, R74 ;  /* 0x0c00004552477389 */ /* 0x00006400000c004a */
[----:B01----:R-:W-:Y:S05]  /*d920*/  ENDCOLLECTIVE ;  /* 0x000000000000791b */ /* 0x003fea0003800000 */
.L_x_17758:
[----:B------:R-:W-:Y:S02]  /*d930*/  HFMA2 R69, -RZ, RZ, 0, 9.5367431640625e-07 ;  /* 0x00000010ff457431 */ /* 0x000fe400000001ff */
[----:B------:R-:W-:-:S04]  /*d940*/  FADD.FTZ R75, R76, R71 ;  /* 0x000000474c4b7221 */ /* 0x000fc80000010000 */
[----:B------:R-:W-:-:S07]  /*d950*/  IMAD.MOV.U32 R82, RZ, RZ, R75 ;  /* 0x000000ffff527224 */ /* 0x000fce00078e004b */
[----:B------:R-:W-:Y:S05]  /*d960*/  WARPSYNC.COLLECTIVE R31, `(.L_x_17759) ;  /* 0x000000001f087348 */ /* 0x000fea0003c00000 */
[----:B------:R0:W1:Y:S02]  /*d970*/  SHFL.BFLY P6, R71, R82, R69, R74 ;  /* 0x0c00004552477389 */ /* 0x00006400000c004a */
[----:B01----:R-:W-:Y:S05]  /*d980*/  ENDCOLLECTIVE ;  /* 0x000000000000791b */ /* 0x003fea0003800000 */
.L_x_17759:
[----:B------:R-:W-:Y:S01]  /*d990*/  MOV R69, 0x1 ;  /* 0x0000000100457802 */ /* 0x000fe20000000f00 */
        /* <DEDUP_REMOVED lines=35> */
[----:B------:R-:W-:Y:S01]  /*dbd0*/  IMAD.MOV.U32 R74, RZ, RZ, 0x1f ;  /* 0x0000001fff4a7424 */ /* 0x000fe200078e00ff */
[----:B------:R-:W-:Y:S02]  /*dbe0*/  MOV R31, 0xffffffff ;  /* 0xffffffff001f7802 */ /* 0x000fe40000000f00 */
[----:B------:R-:W-:-:S07]  /*dbf0*/  IMAD.MOV.U32 R82, RZ, RZ, R75 ;  /* 0x000000ffff527224 */ /* 0x000fce00078e004b */
[----:B------:R-:W-:Y:S05]  /*dc00*/  WARPSYNC.COLLECTIVE R31, `(.L_x_17760) ;  /* 0x000000001f087348 */ /* 0x000fea0003c00000 */
[----:B------:R0:W1:Y:S02]  /*dc10*/  SHFL.BFLY P6, R71, R82, R69, R74 ;  /* 0x0c00004552477389 */ /* 0x00006400000c004a */
[----:B01----:R-:W-:Y:S05]  /*dc20*/  ENDCOLLECTIVE ;  /* 0x000000000000791b */ /* 0x003fea0003800000 */
.L_x_17760:
[----:B------:R-:W-:Y:S02]  /*dc30*/  HFMA2 R69, -RZ, RZ, 0, 1.1920928955078125e-07 ;  /* 0x00000002ff457431 */ /* 0x000fe400000001ff */
[----:B------:R-:W-:-:S04]  /*dc40*/  FADD.FTZ R76, R75, R71 ;  /* 0x000000474b4c7221 */ /* 0x000fc80000010000 */
[----:B------:R-:W-:-:S07]  /*dc50*/  IMAD.MOV.U32 R82, RZ, RZ, R76 ;  /* 0x000000ffff527224 */ /* 0x000fce00078e004c */
[----:B------:R-:W-:Y:S05]  /*dc60*/  WARPSYNC.COLLECTIVE R31, `(.L_x_17761) ;  /* 0x000000001f087348 */ /* 0x000fea0003c00000 */
[----:B------:R0:W1:Y:S02]  /*dc70*/  SHFL.BFLY P6, R71, R82, R69, R74 ;  /* 0x0c00004552477389 */ /* 0x00006400000c004a */
[----:B01----:R-:W-:Y:S05]  /*dc80*/  ENDCOLLECTIVE ;  /* 0x000000000000791b */ /* 0x003fea0003800000 */
.L_x_17761:
[----:B------:R-:W-:Y:S01]  /*dc90*/  MOV R69, 0x4 ;  /* 0x0000000400457802 */ /* 0x000fe20000000f00 */
[----:B------:R-:W-:-:S04]  /*dca0*/  FADD.FTZ R77, R76, R71 ;  /* 0x000000474c4d7221 */ /* 0x000fc80000010000 */
[----:B------:R-:W-:-:S07]  /*dcb0*/  IMAD.MOV.U32 R82, RZ, RZ, R77 ;  /* 0x000000ffff527224 */ /* 0x000fce00078e004d */
[----:B------:R-:W-:Y:S05]  /*dcc0*/  WARPSYNC.COLLECTIVE R31, `(.L_x_17762) ;  /* 0x000000001f087348 */ /* 0x000fea0003c00000 */
[----:B------:R0:W1:Y:S02]  /*dcd0*/  SHFL.BFLY P6, R71, R82, R69, R74 ;  /* 0x0c00004552477389 */ /* 0x00006400000c004a */
[----:B01----:R-:W-:Y:S05]  /*dce0*/  ENDCOLLECTIVE ;  /* 0x000000000000791b */ /* 0x003fea0003800000 */
.L_x_17762:
[----:B------:R-:W-:Y:S02]  /*dcf0*/  HFMA2 R69, -RZ, RZ, 0, 4.76837158203125e-07 ;  /* 0x00000008ff457431 */ /* 0x000fe400000001ff */
[----:B------:R-:W-:-:S04]  /*dd00*/  FADD.FTZ R79, R77, R71 ;  /* 0x000000474d4f7221 */ /* 0x000fc80000010000 */
[----:B------:R-:W-:-:S07]  /*dd10*/  IMAD.MOV.U32 R82, RZ, RZ, R79 ;  /* 0x000000ffff527224 */ /* 0x000fce00078e004f */
[----:B------:R-:W-:Y:S05]  /*dd20*/  WARPSYNC.COLLECTIVE R31, `(.L_x_17763) ;  /* 0x000000001f087348 */ /* 0x000fea0003c00000 */
[----:B------:R0:W1:Y:S02]  /*dd30*/  SHFL.BFLY P6, R71, R82, R69, R74 ;  /* 0x0c00004552477389 */ /* 0x00006400000c004a */
[----:B01----:R-:W-:Y:S05]  /*dd40*/  ENDCOLLECTIVE ;  /* 0x000000000000791b */ /* 0x003fea0003800000 */
.L_x_17763:
[----:B------:R-:W-:Y:S01]  /*dd50*/  MOV R69, 0x10 ;  /* 0x0000001000457802 */ /* 0x000fe20000000f00 */
[----:B------:R-:W-:-:S04]  /*dd60*/  FADD.FTZ R80, R79, R71 ;  /* 0x000000474f507221 */ /* 0x000fc80000010000 */
[----:B------:R-:W-:-:S07]  /*dd70*/  IMAD.MOV.U32 R82, RZ, RZ, R80 ;  /* 0x000000ffff527224 */ /* 0x000fce00078e0050 */
[----:B------:R-:W-:Y:S05]  /*dd80*/  WARPSYNC.COLLECTIVE R31, `(.L_x_17764) ;  /* 0x000000001f087348 */ /* 0x000fea0003c00000 */
[----:B------:R0:W1:Y:S02]  /*dd90*/  SHFL.BFLY P6, R71, R82, R69, R74 ;  /* 0x0c00004552477389 */ /* 0x00006400000c004a */
[----:B01----:R-:W-:Y:S05]  /*dda0*/  ENDCOLLECTIVE ;  /* 0x000000000000791b */ /* 0x003fea0003800000 */
.L_x_17764:
[----:B------:R-:W-:Y:S05]  /*ddb0*/  BRA `(.L_x_17765) ;  /* 0xfffffff000687947 */ /* 0x000fea000383ffff */
.L_x_17766:
        /* <DEDUP_REMOVED lines=12> */
.L_x_20363:


//--------------------- .text._ZN10layer_norm13ln_fwd_kernelINS_13Kernel_traitsI6__halfffffjLj512ELj1ELj4ELj1ELj16ENS_18Kernel_traits_baseILj512ES2_ffffjLj128EEEEELb1ELb1ELb1ELb1EEEvNS_9FwdParamsE --------------------------
	.section	.text._ZN10layer_norm13ln_fwd_kernelINS_13Kernel_traitsI6__halfffffjLj512ELj1ELj4ELj1ELj16ENS_18Kernel_traits_baseILj512ES2_ffffjLj128EEEEELb1ELb1ELb1ELb1EEEvNS_9FwdParamsE,"ax",@progbits
	.align	128
        .global         _ZN10layer_norm13ln_fwd_kernelINS_13Kernel_traitsI6__halfffffjLj512ELj1ELj4ELj1ELj16ENS_18Kernel_traits_baseILj512ES2_ffffjLj128EEEEELb1ELb1ELb1ELb1EEEvNS_9FwdParamsE
        .type           _ZN10layer_norm13ln_fwd_kernelINS_13Kernel_traitsI6__halfffffjLj512ELj1ELj4ELj1ELj16ENS_18Kernel_traits_baseILj512ES2_ffffjLj128EEEEELb1ELb1ELb1ELb1EEEvNS_9FwdParamsE,@function
        .size           _ZN10layer_norm13ln_fwd_kernelINS_13Kernel_traitsI6__halfffffjLj512ELj1ELj4ELj1ELj16ENS_18Kernel_traits_baseILj512ES2_ffffjLj128EEEEELb1ELb1ELb1ELb1EEEvNS_9FwdParamsE,(.L_x_20364 - _ZN10layer_norm13ln_fwd_kernelINS_13Kernel_traitsI6__halfffffjLj512ELj1ELj4ELj1ELj16ENS_18Kernel_traits_baseILj512ES2_ffffjLj128EEEEELb1ELb1ELb1ELb1EEEvNS_9FwdParamsE)
        .other          _ZN10layer_norm13ln_fwd_kernelINS_13Kernel_traitsI6__halfffffjLj512ELj1ELj4ELj1ELj16ENS_18Kernel_traits_baseILj512ES2_ffffjLj128EEEEELb1ELb1ELb1ELb1EEEvNS_9FwdParamsE,@"STO_CUDA_ENTRY STV_DEFAULT"
_ZN10layer_norm13ln_fwd_kernelINS_13Kernel_traitsI6__halfffffjLj512ELj1ELj4ELj1ELj16ENS_18Kernel_traits_baseILj512ES2_ffffjLj128EEEEELb1ELb1ELb1ELb1EEEvNS_9FwdParamsE:
.text._ZN10layer_norm13ln_fwd_kernelINS_13Kernel_traitsI6__halfffffjLj512ELj1ELj4ELj1ELj16ENS_18Kernel_traits_baseILj512ES2_ffffjLj128EEEEELb1ELb1ELb1ELb1EEEvNS_9FwdParamsE:
        /* <DEDUP_REMOVED lines=18> */
[----:B------:R-:W4:Y:S01]  /*0120*/  LDG.E.64 R8, desc[UR8][R2.64] ;  /* 0x0000000802087981 */ /* 0x000f22000c1e1b00 */
[----:B0-----:R-:W-:-:S03]  /*0130*/  IMAD.WIDE.U32 R14, R74, 0x8, R14 ;  /* 0x000000084a0e7825 */ /* 0x001fc600078e000e */
[----:B------:R-:W4:Y:S04]  /*0140*/  LDG.E.64 R20, desc[UR8][R2.64+0x100] ;  /* 0x0001000802147981 */ /* 0x000f28000c1e1b00 */
[----:B------:R-:W4:Y:S04]  /*0150*/  LDG.E.64 R18, desc[UR8][R14.64] ;  /* 0x000000080e127981 */ /* 0x000f28000c1e1b00 */
[----:B------:R-:W4:Y:S04]  /*0160*/  LDG.E.64 R22, desc[UR8][R2.64+0x200] ;  /* 0x0002000802167981 */ /* 0x000f28000c1e1b00 */
[----:B------:R0:W4:Y:S04]  /*0170*/  LDG.E.64 R26, desc[UR8][R2.64+0x300] ;  /* 0x00030008021a7981 */ /* 0x000128000c1e1b00 */
[----:B------:R-:W4:Y:S04]  /*0180*/  LDG.E.64 R24, desc[UR8][R14.64+0x200] ;  /* 0x000200080e187981 */ /* 0x000f28000c1e1b00 */
[----:B------:R-:W4:Y:S01]  /*0190*/  LDG.E.64 R28, desc[UR8][R14.64+0x300] ;  /* 0x000300080e1c7981 */ /* 0x000f22000c1e1b00 */
[----:B------:R-:W-:Y:S01]  /*01a0*/  ISETP.NE.U32.AND P0, PT, RZ, UR4, PT ;  /* 0x00000004ff007c0c */ /* 0x000fe2000bf05070 */
[----:B0-----:R-:W3:Y:S02]  /*01b0*/  @P1 LDC R3, c[0x0][0x460] ;  /* 0x00011800ff031b82 */ /* 0x001ee40000000800 */
[----:B------:R0:W5:Y:S01]  /*01c0*/  LDG.E.64 R16, desc[UR8][R14.64+0x100] ;  /* 0x000100080e107981 */ /* 0x000162000c1e1b00 */
[----:B------:R-:W-:-:S05]  /*01d0*/  ISETP.NE.AND.EX P0, PT, RZ, UR5, PT, P0 ;  /* 0x00000005ff007c0c */ /* 0x000fca000bf05300 */
[----:B------:R-:W1:Y:S08]  /*01e0*/  S2UR UR5, SR_CTAID.X ;  /* 0x00000000000579c3 */ /* 0x000e700000002500 */
[----:B0-----:R-:W0:Y:S08]  /*01f0*/  LDC R15, c[0x0][0x360] ;  /* 0x0000d800ff0f7b82 */ /* 0x001e300000000800 */
[----:B------:R-:W0:Y:S01]  /*0200*/  @P0 LDC.64 R10, c[0x0][0x438] ;  /* 0x00010e00ff0a0b82 */ /* 0x000e220000000a00 */
[----:B-1----:R-:W-:Y:S01]  /*0210*/  USHF.L.U32 UR4, UR5, 0x2, URZ ;  /* 0x0000000205047899 */ /* 0x002fe200080006ff */
[----:B0-----:R-:W-:-:S05]  /*0220*/  @P0 IMAD.WIDE.U32 R10, R74, 0x8, R10 ;  /* 0x000000084a0a0825 */ /* 0x001fca00078e000a */
[----:B------:R-:W5:Y:S04]  /*0230*/  @P0 LDG.E.64 R42, desc[UR8][R10.64] ;  /* 0x000000080a2a0981 */ /* 0x000f68000c1e1b00 */
[----:B------:R-:W5:Y:S04]  /*0240*/  @P0 LDG.E.64 R40, desc[UR8][R10.64+0x100] ;  /* 0x000100080a280981 */ /* 0x000f68000c1e1b00 */
[----:B------:R-:W5:Y:S04]  /*0250*/  @P0 LDG.E.64 R38, desc[UR8][R10.64+0x200] ;  /* 0x000200080a260981 */ /* 0x000f68000c1e1b00 */
[----:B------:R0:W5:Y:S01]  /*0260*/  @P0 LDG.E.64 R36, desc[UR8][R10.64+0x300] ;  /* 0x000300080a240981 */ /* 0x000162000c1e1b00 */
[----:B---3--:R-:W-:Y:S01]  /*0270*/  @P1 IADD3 R12, P2, PT, R6, R3, RZ ;  /* 0x00000003060c1210 */ /* 0x008fe20007f5e0ff */
[--C-:B------:R-:W-:Y:S01]  /*0280*/  IMAD R6, R15, UR5, R0.reuse ;  /* 0x000000050f067c24 */ /* 0x100fe2000f8e0200 */
[----:B------:R-:W-:-:S04]  /*0290*/  SHF.R.U32.HI R0, RZ, 0x5, R0 ;  /* 0x00000005ff007819 */ /* 0x000fc80000011600 */
[----:B------:R-:W-:Y:S01]  /*02a0*/  LOP3.LUT R0, R0, UR4, RZ, 0xfc, !PT ;  /* 0x0000000400007c12 */ /* 0x000fe2000f8efcff */
[----:B------:R-:W-:Y:S01]  /*02b0*/  @P1 IMAD.X R13, RZ, RZ, R7, P2 ;  /* 0x000000ffff0d1224 */ /* 0x000fe200010e0607 */
[----:B--2---:R-:W-:Y:S02]  /*02c0*/  @P1 R2UR UR6, R4 ;  /* 0x00000000040612ca */ /* 0x004fe400000e0000 */
[----:B------:R-:W-:Y:S02]  /*02d0*/  @P1 R2UR UR7, R5 ;  /* 0x00000000050712ca */ /* 0x000fe400000e0000 */
[----:B------:R-:W-:Y:S01]  /*02e0*/  ISETP.GE.AND P1, PT, R0, UR10, PT ;  /* 0x0000000a00007c0c */ /* 0x000fe2000bf26270 */
[--C-:B----4-:R-:W-:Y:S01]  /*02f0*/  @P0 IMAD.MOV.U32 R3, RZ, RZ, R9.reuse ;  /* 0x000000ffff030224 */ /* 0x110fe200078e0009 */
[-C--:B------:R-:W-:Y:S01]  /*0300*/  @P0 MOV R2, R8.reuse ;  /* 0x0000000800020202 */ /* 0x080fe20000000f00 */
[----:B------:R-:W-:Y:S01]  /*0310*/  @!P0 IMAD.MOV.U32 R3, RZ, RZ, R9 ;  /* 0x000000ffff038224 */ /* 0x000fe200078e0009 */
[----:B------:R-:W-:Y:S01]  /*0320*/  @!P0 MOV R2, R8 ;  /* 0x0000000800028202 */ /* 0x000fe20000000f00 */
[----:B------:R-:W-:-:S02]  /*0330*/  @P0 IMAD.MOV.U32 R8, RZ, RZ, R20 ;  /* 0x000000ffff080224 */ /* 0x000fc400078e0014 */
[----:B------:R-:W-:Y:S01]  /*0340*/  @P0 IMAD.MOV.U32 R9, RZ, RZ, R21 ;  /* 0x000000ffff090224 */ /* 0x000fe200078e0015 */
[----:B------:R-:W-:Y:S01]  /*0350*/  @!P0 MOV R9, R21 ;  /* 0x0000001500098202 */ /* 0x000fe20000000f00 */
[----:B------:R-:W-:Y:S01]  /*0360*/  @P0 IMAD.MOV.U32 R14, RZ, RZ, R18 ;  /* 0x000000ffff0e0224 */ /* 0x000fe200078e0012 */
[----:B------:R-:W-:Y:S01]  /*0370*/  @P0 MOV R15, R19 ;  /* 0x00000013000f0202 */ /* 0x000fe20000000f00 */
[----:B------:R-:W-:Y:S01]  /*0380*/  @!P0 IMAD.MOV.U32 R15, RZ, RZ, R19 ;  /* 0x000000ffff0f8224 */ /* 0x000fe200078e0013 */
[----:B------:R-:W-:Y:S01]  /*0390*/  @!P0 MOV R14, R18 ;  /* 0x00000012000e8202 */ /* 0x000fe20000000f00 */
[----:B------:R-:W-:Y:S02]  /*03a0*/  @!P0 IMAD.MOV.U32 R8, RZ, RZ, R20 ;  /* 0x000000ffff088224 */ /* 0x000fe400078e0014 */
[----:B0-----:R-:W-:Y:S01]  /*03b0*/  @P0 IMAD.MOV.U32 R10, RZ, RZ, R22 ;  /* 0x000000ffff0a0224 */ /* 0x001fe200078e0016 */
[----:B------:R-:W-:Y:S01]  /*03c0*/  @!P0 MOV R10, R22 ;  /* 0x00000016000a8202 */ /* 0x000fe20000000f00 */
[----:B------:R-:W-:Y:S01]  /*03d0*/  @P0 IMAD.MOV.U32 R11, RZ, RZ, R23 ;  /* 0x000000ffff0b0224 */ /* 0x000fe200078e0017 */
[----:B------:R-:W-:Y:S01]  /*03e0*/  @P0 MOV R4, R26 ;  /* 0x0000001a00040202 */ /* 0x000fe20000000f00 */
[----:B------:R-:W-:Y:S01]  /*03f0*/  @P0 IMAD.MOV.U32 R5, RZ, RZ, R27 ;  /* 0x000000ffff050224 */ /* 0x000fe200078e001b */
[----:B------:R-:W-:Y:S01]  /*0400*/  @!P0 MOV R5, R27 ;  /* 0x0000001b00058202 */ /* 0x000fe20000000f00 */
[----:B------:R-:W-:Y:S01]  /*0410*/  @P0 IMAD.MOV.U32 R18, RZ, RZ, R24 ;  /* 0x000000ffff120224 */ /* 0x000fe200078e0018 */
[----:B------:R-:W-:Y:S01]  /*0420*/  @P0 MOV R19, R25 ;  /* 0x0000001900130202 */ /* 0x000fe20000000f00 */
[----:B------:R-:W-:-:S02]  /*0430*/  @!P0 IMAD.MOV.U32 R11, RZ, RZ, R23 ;  /* 0x000000ffff0b8224 */ /* 0x000fc400078e0017 */
[----:B------:R-:W-:Y:S01]  /*0440*/  @P0 IMAD.MOV.U32 R20, RZ, RZ, R28 ;  /* 0x000000ffff140224 */ /* 0x000fe200078e001c */
[----:B------:R-:W-:Y:S01]  /*0450*/  @!P0 MOV R20, R28 ;  /* 0x0000001c00148202 */ /* 0x000fe20000000f00 */
[----:B------:R-:W-:Y:S02]  /*0460*/  @P0 IMAD.MOV.U32 R21, RZ, RZ, R29 ;  /* 0x000000ffff150224 */ /* 0x000fe400078e001d */
[----:B------:R-:W-:Y:S02]  /*0470*/  @!P0 IMAD.MOV.U32 R4, RZ, RZ, R26 ;  /* 0x000000ffff048224 */ /* 0x000fe400078e001a */
[----:B------:R-:W-:Y:S02]  /*0480*/  @!P0 IMAD.MOV.U32 R18, RZ, RZ, R24 ;  /* 0x000000ffff128224 */ /* 0x000fe400078e0018 */
[----:B------:R-:W-:Y:S02]  /*0490*/  @!P0 IMAD.MOV.U32 R19, RZ, RZ, R25 ;  /* 0x000000ffff138224 */ /* 0x000fe400078e0019 */
[----:B------:R-:W-:Y:S01]  /*04a0*/  @!P0 IMAD.MOV.U32 R21, RZ, RZ, R29 ;  /* 0x000000ffff158224 */ /* 0x000fe200078e001d */
[----:B------:R-:W-:Y:S06]  /*04b0*/  @P1 EXIT ;  /* 0x000000000000194d */ /* 0x000fec0003800000 */
[----:B------:R-:W-:Y:S01]  /*04c0*/  IMAD.MOV.U32 R73, RZ, RZ, R2 ;  /* 0x000000ffff497224 */ /* 0x000fe200078e0002 */
[----:B------:R-:W-:Y:S01]  /*04d0*/  MOV R72, R8 ;  /* 0x0000000800487202 */ /* 0x000fe20000000f00 */
[----:B------:R-:W-:Y:S01]  /*04e0*/  IMAD.MOV.U32 R7, RZ, RZ, R3 ;  /* 0x000000ffff077224 */ /* 0x000fe200078e0003 */
[----:B------:R-:W-:Y:S01]  /*04f0*/  SHF.R.U64 R67, R8, 0x10, R9 ;  /* 0x0000001008437819 */ /* 0x000fe20000001209 */
[----:B------:R-:W-:Y:S01]  /*0500*/  IMAD.MOV.U32 R8, RZ, RZ, R10 ;  /* 0x000000ffff087224 */ /* 0x000fe200078e000a */
[----:B------:R-:W-:Y:S01]  /*0510*/  MOV R71, R11 ;  /* 0x0000000b00477202 */ /* 0x000fe20000000f00 */
[----:B------:R-:W-:Y:S01]  /*0520*/  IMAD.MOV.U32 R61, RZ, RZ, R14 ;  /* 0x000000ffff3d7224 */ /* 0x000fe200078e000e */
[----:B------:R-:W-:Y:S01]  /*0530*/  PRMT R73, R7, 0x5410, R73 ;  /* 0x0000541007497816 */ /* 0x000fe20000000049 */
[----:B-----5:R-:W-:Y:S01]  /*0540*/  IMAD.MOV.U32 R60, RZ, RZ, R16 ;  /* 0x000000ffff3c7224 */ /* 0x020fe200078e0010 */
[----:B------:R-:W-:Y:S01]  /*0550*/  SHF.R.U64 R7, R12, 0x2, R13 ;  /* 0x000000020c077819 */ /* 0x000fe2000000120d */
[----:B------:R-:W-:Y:S01]  /*0560*/  UIADD3 UR16, UPT, UPT, UR7, -0x4498517b, URZ ;  /* 0xbb67ae8507107890 */ /* 0x000fe2000fffe0ff */
[--C-:B------:R-:W-:Y:S01]  /*0570*/  SHF.R.U64 R65, R10, 0x10, R11.reuse ;  /* 0x000000100a417819 */ /* 0x100fe2000000120b */
[----:B------:R-:W-:Y:S01]  /*0580*/  UIADD3 UR15, UPT, UPT, UR6, -0x61c88647, URZ ;  /* 0x9e3779b9060f7890 */ /* 0x000fe2000fffe0ff */
[----:B------:R-:W-:Y:S01]  /*0590*/  SHF.R.U32.HI R64, RZ, 0x10, R11 ;  /* 0x00000010ff407819 */ /* 0x000fe2000001160b */
[----:B------:R-:W-:Y:S01]  /*05a0*/  IMAD.HI.U32 R11, R6, -0x326172a9, RZ ;  /* 0xcd9e8d57060b7827 */ /* 0x000fe200078e00ff */
[----:B------:R-:W-:Y:S01]  /*05b0*/  PRMT R71, R71, 0x5410, R8 ;  /* 0x0000541047477816 */ /* 0x000fe20000000008 */
[----:B------:R-:W-:Y:S01]  /*05c0*/  UIADD3 UR17, UPT, UPT, UR6, 0x3c6ef372, URZ ;  /* 0x3c6ef37206117890 */ /* 0x000fe2000fffe0ff */
[----:B------:R-:W-:Y:S01]  /*05d0*/  SHF.R.U32.HI R8, RZ, 0x2, R13 ;  /* 0x00000002ff087819 */ /* 0x000fe2000001160d */
[----:B------:R-:W-:Y:S01]  /*05e0*/  IMAD.HI.U32 R10, R7, -0x2daee0ad, RZ ;  /* 0xd2511f53070a7827 */ /* 0x000fe200078e00ff */
[----:B------:R-:W-:Y:S01]  /*05f0*/  MOV R22, R15 ;  /* 0x0000000f00167202 */ /* 0x000fe20000000f00 */
[----:B------:R-:W-:Y:S01]  /*0600*/  UIADD3 UR18, UPT, UPT, UR7, 0x76cf5d0a, URZ ;  /* 0x76cf5d0a07127890 */ /* 0x000fe2000fffe0ff */
[----:B------:R-:W-:Y:S01]  /*0610*/  SHF.R.U64 R23, R14, 0x10, R15 ;  /* 0x000000100e177819 */ /* 0x000fe2000000120f */
[----:B------:R-:W-:Y:S01]  /*0620*/  IMAD.MOV.U32 R14, RZ, RZ, R9 ;  /* 0x000000ffff0e7224 */ /* 0x000fe200078e0009 */
[----:B------:R-:W-:Y:S01]  /*0630*/  SHF.R.U32.HI R24, RZ, 0x10, R15 ;  /* 0x00000010ff187819 */ /* 0x000fe2000001160f */
[--C-:B------:R-:W-:Y:S01]  /*0640*/  IMAD.MOV.U32 R15, RZ, RZ, R17.reuse ;  /* 0x000000ffff0f7224 */ /* 0x100fe200078e0011 */
[----:B------:R-:W-:Y:S01]  /*0650*/  SHF.R.U64 R16, R16, 0x10, R17 ;  /* 0x0000001010107819 */ /* 0x000fe20000001211 */
[----:B------:R-:W-:Y:S01]  /*0660*/  IMAD.MOV.U32 R70, RZ, RZ, R4 ;  /* 0x000000ffff467224 */ /* 0x000fe200078e0004 */
[----:B------:R-:W-:Y:S01]  /*0670*/  LOP3.LUT R11, R8, UR6, R11, 0x96, !PT ;  /* 0x00000006080b7c12 */ /* 0x000fe2000f8e960b */
[----:B------:R-:W-:-:S02]  /*0680*/  UIADD3 UR20, UPT, UPT, UR7, 0x32370b8f, URZ ;  /* 0x32370b8f07147890 */ /* 0x000fc4000fffe0ff */
[----:B------:R-:W-:Y:S02]  /*0690*/  LOP3.LUT R10, R10, UR7, RZ, 0x3c, !PT ;  /* 0x000000070a0a7c12 */ /* 0x000fe4000f8e3cff */
[----:B------:R-:W-:Y:S02]  /*06a0*/  @!P0 CS2R R42, SRZ ;  /* 0x00000000002a8805 */ /* 0x000fe4000001ff00 */
[----:B------:R-:W-:Y:S01]  /*06b0*/  SHF.R.U64 R69, R2, 0x10, R3 ;  /* 0x0000001002457819 */ /* 0x000fe20000001203 */
[----:B------:R-:W-:Y:S01]  /*06c0*/  UIADD3 UR19, UPT, UPT, UR6, -0x255992d5, URZ ;  /* 0xdaa66d2b06137890 */ /* 0x000fe2000fffe0ff */
[----:B------:R-:W-:Y:S01]  /*06d0*/  PRMT R2, R24, 0x5410, R16 ;  /* 0x0000541018027816 */ /* 0x000fe20000000010 */
[----:B------:R-:W-:Y:S01]  /*06e0*/  IMAD R16, R7, -0x2daee0ad, RZ ;  /* 0xd2511f5307107824 */ /* 0x000fe200078e02ff */
[----:B------:R-:W-:Y:S01]  /*06f0*/  PRMT R60, R15, 0x5410, R60 ;  /* 0x000054100f3c7816 */ /* 0x000fe2000000003c */
[C---:B------:R-:W-:Y:S01]  /*0700*/  IMAD.HI.U32 R15, R11.reuse, -0x2daee0ad, RZ ;  /* 0xd2511f530b0f7827 */ /* 0x040fe200078e00ff */
[----:B------:R-:W-:Y:S01]  /*0710*/  PRMT R72, R14, 0x5410, R72 ;  /* 0x000054100e487816 */ /* 0x000fe20000000048 */
[----:B------:R-:W-:Y:S01]  /*0720*/  UIADD3 UR21, UPT, UPT, UR6, 0x78dde6e4, URZ ;  /* 0x78dde6e406157890 */ /* 0x000fe2000fffe0ff */
[----:B------:R-:W-:Y:S01]  /*0730*/  MOV R50, R18 ;  /* 0x0000001200327202 */ /* 0x000fe20000000f00 */
[----:B------:R-:W-:Y:S01]  /*0740*/  IMAD R14, R6, -0x326172a9, RZ ;  /* 0xcd9e8d57060e7824 */ /* 0x000fe200078e02ff */
[----:B------:R-:W-:Y:S01]  /*0750*/  SHF.R.U32.HI R17, RZ, 0x10, R17 ;  /* 0x00000010ff117819 */ /* 0x000fe20000011611 */
[----:B------:R-:W-:Y:S01]  /*0760*/  IMAD.HI.U32 R13, R10, -0x326172a9, RZ ;  /* 0xcd9e8d570a0d7827 */ /* 0x000fe200078e00ff */
[----:B------:R-:W-:Y:S01]  /*0770*/  SHF.R.U64 R18, R18, 0x10, R19 ;  /* 0x0000001012127819 */ /* 0x000fe20000001213 */
[----:B------:R-:W-:Y:S01]  /*0780*/  UIADD3 UR22, UPT, UPT, UR7, -0x126145ec, URZ ;  /* 0xed9eba1407167890 */ /* 0x000fe2000fffe0ff */
[----:B------:R-:W-:Y:S01]  /*0790*/  LOP3.LUT R15, R16, UR16, R15, 0x96, !PT ;  /* 0x00000010100f7c12 */ /* 0x000fe2000f8e960f */
[----:B------:R-:W-:Y:S01]  /*07a0*/  UIADD3 UR24, UPT, UPT, UR7, -0x56f99767, URZ ;  /* 0xa906689907187890 */ /* 0x000fe2000fffe0ff */
[----:B------:R-:W-:Y:S01]  /*07b0*/  LOP3.LUT R13, R14, UR15, R13, 0x96, !PT ;  /* 0x0000000f0e0d7c12 */ /* 0x000fe2000f8e960d */
[----:B------:R-:W-:Y:S01]  /*07c0*/  IMAD R14, R11, -0x2daee0ad, RZ ;  /* 0xd2511f530b0e7824 */ /* 0x000fe200078e02ff */
[----:B------:R-:W-:Y:S01]  /*07d0*/  SHF.R.U32.HI R68, RZ, 0x10, R3 ;  /* 0x00000010ff447819 */ /* 0x000fe20000011603 */
[----:B------:R-:W-:Y:S01]  /*07e0*/  UIADD3 UR23, UPT, UPT, UR6, 0x1715609d, URZ ;  /* 0x1715609d06177890 */ /* 0x000fe2000fffe0ff */
[----:B------:R-:W-:Y:S01]  /*07f0*/  PRMT R3, R17, 0x5410, R18 ;  /* 0x0000541011037816 */ /* 0x000fe20000000012 */
[----:B------:R-:W-:Y:S01]  /*0800*/  IMAD R17, R10, -0x326172a9, RZ ;  /* 0xcd9e8d570a117824 */ /* 0x000fe200078e02ff */
[----:B------:R-:W-:Y:S01]  /*0810*/  SHF.R.U32.HI R66, RZ, 0x10, R9 ;  /* 0x00000010ff427819 */ /* 0x000fe20000011609 */
[----:B------:R-:W-:Y:S01]  /*0820*/  IMAD.HI.U32 R10, R15, -0x326172a9, RZ ;  /* 0xcd9e8d570f0a7827 */ /* 0x000fe200078e00ff */
[----:B------:R-:W-:-:S02]  /*0830*/  PRMT R69, R69, 0x5410, R69 ;  /* 0x0000541045457816 */ /* 0x000fc40000000045 */
[----:B------:R-:W-:Y:S01]  /*0840*/  @!P0 CS2R R40, SRZ ;  /* 0x0000000000288805 */ /* 0x000fe2000001ff00 */
[----:B------:R-:W-:Y:S01]  /*0850*/  UIADD3 UR25, UPT, UPT, UR6, -0x4ab325aa, URZ ;  /* 0xb54cda5606197890 */ /* 0x000fe2000fffe0ff */
[----:B------:R-:W-:Y:S01]  /*0860*/  IMAD.HI.U32 R11, R13, -0x2daee0ad, RZ ;  /* 0xd2511f530d0b7827 */ /* 0x000fe200078e00ff */
[----:B------:R-:W-:Y:S01]  /*0870*/  LOP3.LUT R10, R17, UR17, R10, 0x96, !PT ;  /* 0x00000011110a7c12 */ /* 0x000fe2000f8e960a */
[----:B------:R-:W-:Y:S01]  /*0880*/  UIADD3 UR26, UPT, UPT, UR7, 0x646e171e, URZ ;  /* 0x646e171e071a7890 */ /* 0x000fe2000fffe0ff */
[----:B------:R-:W-:Y:S01]  /*0890*/  PRMT R66, R66, 0x5410, R66 ;  /* 0x0000541042427816 */ /* 0x000fe20000000042 */
[----:B------:R-:W-:Y:S01]  /*08a0*/  IMAD.MOV.U32 R9, RZ, RZ, R5 ;  /* 0x000000ffff097224 */ /* 0x000fe200078e0005 */
[----:B------:R-:W-:Y:S01]  /*08b0*/  LOP3.LUT R11, R14, UR18, R11, 0x96, !PT ;  /* 0x000000120e0b7c12 */ /* 0x000fe2000f8e960b */
[----:B------:R-:W-:Y:S01]  /*08c0*/  IMAD R16, R13, -0x2daee0ad, RZ ;  /* 0xd2511f530d107824 */ /* 0x000fe200078e02ff */
[----:B------:R-:W-:Y:S01]  /*08d0*/  UIADD3 UR28, UPT, UPT, UR7, 0x1fd5c5a3, URZ ;  /* 0x1fd5c5a3071c7890 */ /* 0x000fe2000fffe0ff */
[----:B------:R-:W-:Y:S01]  /*08e0*/  IMAD.HI.U32 R13, R10, -0x2daee0ad, RZ ;  /* 0xd2511f530a0d7827 */ /* 0x000fe200078e00ff */
[----:B------:R-:W-:-:S02]  /*08f0*/  PRMT R70, R9, 0x5410, R70 ;  /* 0x0000541009467816 */ /* 0x000fc40000000046 */
[----:B------:R-:W-:Y:S01]  /*0900*/  @!P0 CS2R R38, SRZ ;  /* 0x0000000000268805 */ /* 0x000fe2000001ff00 */
[----:B------:R-:W-:Y:S01]  /*0910*/  UIADD3 UR27, UPT, UPT, UR6, 0x5384540f, URZ ;  /* 0x5384540f061b7890 */ /* 0x000fe2000fffe0ff */
[----:B------:R-:W-:Y:S01]  /*0920*/  IMAD R14, R15, -0x326172a9, RZ ;  /* 0xcd9e8d570f0e7824 */ /* 0x000fe200078e02ff */
[----:B------:R-:W-:Y:S01]  /*0930*/  LOP3.LUT R13, R16, UR20, R13, 0x96, !PT ;  /* 0x00000014100d7c12 */ /* 0x000fe2000f8e960d */
[----:B------:R-:W-:Y:S01]  /*0940*/  IMAD.HI.U32 R9, R11, -0x326172a9, RZ ;  /* 0xcd9e8d570b097827 */ /* 0x000fe200078e00ff */
[----:B------:R-:W-:Y:S01]  /*0950*/  SHF.R.U64 R15, R42, 0x10, R43 ;  /* 0x000000102a0f7819 */ /* 0x000fe2000000122b */
[----:B------:R-:W-:Y:S01]  /*0960*/  UIADD3 UR29, UPT, UPT, UR6, -0xe443238, URZ ;  /* 0xf1bbcdc8061d7890 */ /* 0x000fe2000fffe0ff */
[----:B------:R-:W-:Y:S01]  /*0970*/  PRMT R65, R65, 0x5410, R65 ;  /* 0x0000541041417816 */ /* 0x000fe20000000041 */
[----:B------:R-:W-:Y:S01]  /*0980*/  UIADD3 UR30, UPT, UPT, UR7, -0x24c28bd8, URZ ;  /* 0xdb3d7428071e7890 */ /* 0x000fe2000fffe0ff */
[----:B------:R-:W-:Y:S01]  /*0990*/  LOP3.LUT R9, R14, UR19, R9, 0x96, !PT ;  /* 0x000000130e097c12 */ /* 0x000fe2000f8e9609 */
[----:B------:R-:W-:Y:S01]  /*09a0*/  IMAD R14, R11, -0x326172a9, RZ ;  /* 0xcd9e8d570b0e7824 */ /* 0x000fe200078e02ff */
[----:B------:R-:W-:Y:S01]  /*09b0*/  PRMT R69, R15, 0x7610, R69 ;  /* 0x000076100f457816 */ /* 0x000fe20000000045 */
[----:B------:R-:W-:Y:S01]  /*09c0*/  IMAD.HI.U32 R11, R13, -0x326172a9, RZ ;  /* 0xcd9e8d570d0b7827 */ /* 0x000fe200078e00ff */
[----:B------:R-:W-:-:S02]  /*09d0*/  @!P0 CS2R R36, SRZ ;  /* 0x0000000000248805 */ /* 0x000fc4000001ff00 */
[----:B------:R-:W-:Y:S01]  /*09e0*/  PRMT R68, R68, 0x5410, R68 ;  /* 0x0000541044447816 */ /* 0x000fe20000000044 */
[----:B------:R-:W-:Y:S01]  /*09f0*/  UIADD3 UR32, UPT, UPT, UR7, -0x695add53, URZ ;  /* 0x96a522ad07207890 */ /* 0x000fe2000fffe0ff */
[----:B------:R-:W-:Y:S01]  /*0a00*/  IMAD R15, R10, -0x2daee0ad, RZ ;  /* 0xd2511f530a0f7824 */ /* 0x000fe200078e02ff */
[----:B------:R-:W-:Y:S01]  /*0a10*/  LOP3.LUT R11, R14, UR21, R11, 0x96, !PT ;  /* 0x000000150e0b7c12 */ /* 0x000fe2000f8e960b */
[----:B------:R-:W-:Y:S01]  /*0a20*/  IMAD.HI.U32 R10, R9, -0x2daee0ad, RZ ;  /* 0xd2511f53090a7827 */ /* 0x000fe200078e00ff */
[----:B------:R-:W-:Y:S01]  /*0a30*/  PRMT R67, R67, 0x5410, R67 ;  /* 0x0000541043437816 */ /* 0x000fe20000000043 */
[----:B------:R-:W-:Y:S01]  /*0a40*/  UIADD3 UR31, UPT, UPT, UR6, -0x700cb87f, URZ ;  /* 0x8ff34781061f7890 */ /* 0x000fe2000fffe0ff */
[----:B------:R-:W-:Y:S01]  /*0a50*/  SHF.R.U32.HI R17, RZ, 0x10, R43 ;  /* 0x00000010ff117819 */ /* 0x000fe2000001162b */
[----:B------:R-:W-:Y:S01]  /*0a60*/  IMAD R16, R9, -0x2daee0ad, RZ ;  /* 0xd2511f5309107824 */ /* 0x000fe200078e02ff */
[----:B------:R-:W-:Y:S01]  /*0a70*/  LOP3.LUT R10, R15, UR22, R10, 0x96, !PT ;  /* 0x000000160f0a7c12 */ /* 0x000fe2000f8e960a */
[----:B------:R-:W-:Y:S01]  /*0a80*/  IMAD.HI.U32 R15, R11, -0x2daee0ad, RZ ;  /* 0xd2511f530b0f7827 */ /* 0x000fe200078e00ff */
[----:B------:R-:W-:-:S03]  /*0a90*/  SHF.R.U64 R18, R40, 0x10, R41 ;  /* 0x0000001028127819 */ /* 0x000fc60000001229 */
[----:B------:R-:W-:Y:S01]  /*0aa0*/  HFMA2 R44, -RZ, RZ, 0, 0 ;  /* 0x00000000ff2c7431 */ /* 0x000fe200000001ff */
[----:B------:R-:W-:Y:S01]  /*0ab0*/  SHF.R.U64 R63, R4, 0x10, R5 ;  /* 0x00000010043f7819 */ /* 0x000fe20000001205 */
[----:B------:R-:W-:Y:S01]  /*0ac0*/  IMAD R14, R13, -0x326172a9, RZ ;  /* 0xcd9e8d570d0e7824 */ /* 0x000fe200078e02ff */
[----:B------:R-:W-:Y:S01]  /*0ad0*/  LOP3.LUT R15, R16, UR24, R15, 0x96, !PT ;  /* 0x00000018100f7c12 */ /* 0x000fe2000f8e960f */
[C---:B------:R-:W-:Y:S01]  /*0ae0*/  IMAD.HI.U32 R9, R10.reuse, -0x326172a9, RZ ;  /* 0xcd9e8d570a097827 */ /* 0x040fe200078e00ff */
[----:B------:R-:W-:Y:S01]  /*0af0*/  SHF.R.U32.HI R16, RZ, 0x10, R41 ;  /* 0x00000010ff107819 */ /* 0x000fe20000011629 */
[----:B------:R-:W-:Y:S01]  /*0b00*/  BSSY B0, `(.L_x_17767) ;  /* 0x0000c74000007945 */ /* 0x000fe20003800000 */
[----:B------:R-:W-:Y:S01]  /*0b10*/  SHF.R.U32.HI R62, RZ, 0x10, R5 ;  /* 0x00000010ff3e7819 */ /* 0x000fe20000011605 */
[----:B------:R-:W-:Y:S01]  /*0b20*/  IMAD R13, R10, -0x326172a9, RZ ;  /* 0xcd9e8d570a0d7824 */ /* 0x000fe200078e02ff */
[----:B------:R-:W-:Y:S01]  /*0b30*/  LOP3.LUT R9, R14, UR23, R9, 0x96, !PT ;  /* 0x000000170e097c12 */ /* 0x000fe2000f8e9609 */
[----:B------:R-:W-:Y:S01]  /*0b40*/  IMAD.HI.U32 R10, R15, -0x326172a9, RZ ;  /* 0xcd9e8d570f0a7827 */ /* 0x000fe200078e00ff */
[----:B------:R-:W-:Y:S01]  /*0b50*/  PRMT R66, R16, 0x7610, R66 ;  /* 0x0000761010427816 */ /* 0x000fe20000000042 */
[----:B------:R-:W0:Y:S01]  /*0b60*/  LDCU UR10, c[0x0][0x404] ;  /* 0x00008080ff0a77ac */ /* 0x000e220008000800 */
[----:B------:R-:W-:Y:S01]  /*0b70*/  MOV R47, R21 ;  /* 0x00000015002f7202 */ /* 0x000fe20000000f00 */
[----:B------:R-:W-:Y:S01]  /*0b80*/  IMAD R14, R11, -0x2daee0ad, RZ ;  /* 0xd2511f530b0e7824 */ /* 0x000fe200078e02ff */
[----:B------:R-:W-:Y:S01]  /*0b90*/  LOP3.LUT R10, R13, UR25, R10, 0x96, !PT ;  /* 0x000000190d0a7c12 */ /* 0x000fe2000f8e960a */
[----:B------:R-:W-:Y:S01]  /*0ba0*/  IMAD.HI.U32 R11, R9, -0x2daee0ad, RZ ;  /* 0xd2511f53090b7827 */ /* 0x000fe200078e00ff */
[----:B------:R-:W-:Y:S01]  /*0bb0*/  PRMT R68, R17, 0x7610, R68 ;  /* 0x0000761011447816 */ /* 0x000fe20000000044 */
[----:B------:R-:W1:Y:S01]  /*0bc0*/  LDCU.U8 UR11, c[0x0][0x410] ;  /* 0x00008200ff0b77ac */ /* 0x000e620008000000 */
        /* <DEDUP_REMOVED lines=9> */
[C---:B------:R-:W-:Y:S01]  /*0c60*/  IMAD.HI.U32 R9, R11.reuse, -0x326172a9, RZ ;  /* 0xcd9e8d570b097827 */ /* 0x040fe200078e00ff */
[----:B------:R-:W-:Y:S01]  /*0c70*/  SHF.R.U64 R15, R38, 0x10, R39 ;  /* 0x00000010260f7819 */ /* 0x000fe20000001227 */
[----:B------:R-:W3:Y:S01]  /*0c80*/  LDCU.64 UR12, c[0x0][0x408] ;  /* 0x00008100ff0c77ac */ /* 0x000ee20008000a00 */
[----:B------:R-:W-:Y:S01]  /*0c90*/  PRMT R62, R62, 0x5410, R62 ;  /* 0x000054103e3e7816 */ /* 0x000fe2000000003e */
[----:B------:R-:W-:Y:S01]  /*0ca0*/  IMAD.MOV.U32 R49, RZ, RZ, R19 ;  /* 0x000000ffff317224 */ /* 0x000fe200078e0013 */
[----:B------:R-:W-:Y:S01]  /*0cb0*/  LOP3.LUT R9, R14, UR27, R9, 0x96, !PT ;  /* 0x0000001b0e097c12 */ /* 0x000fe2000f8e9609 */
[----:B------:R-:W-:Y:S01]  /*0cc0*/  IMAD R14, R11, -0x326172a9, RZ ;  /* 0xcd9e8d570b0e7824 */ /* 0x000fe200078e02ff */
[----:B------:R-:W-:Y:S01]  /*0cd0*/  PRMT R65, R15, 0x7610, R65 ;  /* 0x000076100f417816 */ /* 0x000fe20000000041 */
[----:B------:R-:W-:Y:S01]  /*0ce0*/  IMAD.HI.U32 R11, R13, -0x326172a9, RZ ;  /* 0xcd9e8d570d0b7827 */ /* 0x000fe200078e00ff */
[----:B------:R-:W-:Y:S01]  /*0cf0*/  SHF.R.U32.HI R19, RZ, 0x10, R19 ;  /* 0x00000010ff137819 */ /* 0x000fe20000011613 */
[----:B------:R-:W4:Y:S01]  /*0d00*/  LDCU.64 UR4, c[0x0][0x3a0] ;  /* 0x00007400ff0477ac */ /* 0x000f220008000a00 */
[----:B------:R-:W-:Y:S01]  /*0d10*/  SHF.R.U32.HI R17, RZ, 0x10, R39 ;  /* 0x00000010ff117819 */ /* 0x000fe20000011627 */
[----:B------:R-:W-:Y:S01]  /*0d20*/  IMAD R15, R10, -0x2daee0ad, RZ ;  /* 0xd2511f530a0f7824 */ /* 0x000fe200078e02ff */
[----:B------:R-:W-:Y:S01]  /*0d30*/  LOP3.LUT R14, R14, UR29, R11, 0x96, !PT ;  /* 0x0000001d0e0e7c12 */ /* 0x000fe2000f8e960b */
[----:B------:R-:W-:Y:S01]  /*0d40*/  IMAD.HI.U32 R10, R9, -0x2daee0ad, RZ ;  /* 0xd2511f53090a7827 */ /* 0x000fe200078e00ff */
[----:B------:R-:W-:-:S02]  /*0d50*/  SHF.R.U64 R18, R36, 0x10, R37 ;  /* 0x0000001024127819 */ /* 0x000fc40000001225 */
[----:B------:R-:W-:Y:S01]  /*0d60*/  PRMT R61, R22, 0x5410, R61 ;  /* 0x00005410163d7816 */ /* 0x000fe2000000003d */
[----:B------:R-:W-:Y:S01]  /*0d70*/  IMAD.MOV.U32 R48, RZ, RZ, R20 ;  /* 0x000000ffff307224 */ /* 0x000fe200078e0014 */
[----:B------:R-:W-:Y:S01]  /*0d80*/  LOP3.LUT R15, R15, UR30, R10, 0x96, !PT ;  /* 0x0000001e0f0f7c12 */ /* 0x000fe2000f8e960a */
[----:B------:R-:W-:Y:S01]  /*0d90*/  IMAD R10, R9, -0x2daee0ad, RZ ;  /* 0xd2511f53090a7824 */ /* 0x000fe200078e02ff */
[--C-:B------:R-:W-:Y:S01]  /*0da0*/  SHF.R.U64 R20, R20, 0x10, R21.reuse ;  /* 0x0000001014147819 */ /* 0x100fe20000001215 */
[----:B------:R-:W-:Y:S01]  /*0db0*/  IMAD.HI.U32 R9, R14, -0x2daee0ad, RZ ;  /* 0xd2511f530e097827 */ /* 0x000fe200078e00ff */
[----:B------:R-:W-:Y:S02]  /*0dc0*/  SHF.R.U32.HI R21, RZ, 0x10, R21 ;  /* 0x00000010ff157819 */ /* 0x000fe40000011615 */
[----:B------:R-:W-:Y:S01]  /*0dd0*/  PRMT R4, R19, 0x5410, R20 ;  /* 0x0000541013047816 */ /* 0x000fe20000000014 */
[----:B------:R-:W-:Y:S01]  /*0de0*/  IMAD R16, R13, -0x326172a9, RZ ;  /* 0xcd9e8d570d107824 */ /* 0x000fe200078e02ff */
[----:B------:R-:W-:Y:S01]  /*0df0*/  SHF.R.U32.HI R19, RZ, 0x10, R37 ;  /* 0x00000010ff137819 */ /* 0x000fe20000011625 */
[----:B------:R-:W-:Y:S01]  /*0e00*/  IMAD.HI.U32 R11, R15, -0x326172a9, RZ ;  /* 0xcd9e8d570f0b7827 */ /* 0x000fe200078e00ff */
[----:B------:R-:W-:-:S02]  /*0e10*/  LOP3.LUT R9, R10, UR32, R9, 0x96, !PT ;  /* 0x000000200a097c12 */ /* 0x000fc4000f8e9609 */
[----:B------:R-:W-:Y:S01]  /*0e20*/  PRMT R5, R21, 0x5410, R23 ;  /* 0x0000541015057816 */ /* 0x000fe20000000017 */
[----:B------:R-:W-:Y:S01]  /*0e30*/  IMAD R45, R14, -0x2daee0ad, RZ ;  /* 0xd2511f530e2d7824 */ /* 0x000fe200078e02ff */
[----:B------:R-:W-:Y:S01]  /*0e40*/  LOP3.LUT R10, R16, UR31, R11, 0x96, !PT ;  /* 0x0000001f100a7c12 */ /* 0x000fe2000f8e960b */
[----:B------:R-:W-:Y:S01]  /*0e50*/  IMAD R46, R15, -0x326172a9, RZ ;  /* 0xcd9e8d570f2e7824 */ /* 0x000fe200078e02ff */
[----:B------:R-:W-:Y:S02]  /*0e60*/  PRMT R50, R50, 0x5410, R50 ;  /* 0x0000541032327816 */ /* 0x000fe40000000032 */
[----:B------:R-:W-:Y:S02]  /*0e70*/  PRMT R49, R49, 0x5410, R49 ;  /* 0x0000541031317816 */ /* 0x000fe40000000031 */
[----:B------:R-:W-:Y:S02]  /*0e80*/  PRMT R48, R48, 0x5410, R48 ;  /* 0x0000541030307816 */ /* 0x000fe40000000030 */
[----:B------:R-:W-:-:S02]  /*0e90*/  PRMT R47, R47, 0x5410, R47 ;  /* 0x000054102f2f7816 */ /* 0x000fc4000000002f */
[----:B------:R-:W-:Y:S02]  /*0ea0*/  PRMT R64, R17, 0x7610, R64 ;  /* 0x0000761011407816 */ /* 0x000fe40000000040 */
[----:B------:R-:W-:Y:S02]  /*0eb0*/  PRMT R63, R18, 0x7610, R63 ;  /* 0x00007610123f7816 */ /* 0x000fe4000000003f */
[----:B------:R-:W-:Y:S02]  /*0ec0*/  PRMT R62, R19, 0x7610, R62 ;  /* 0x00007610133e7816 */ /* 0x000fe4000000003e */
[----:B01234-:R-:W-:-:S07]  /*0ed0*/  LOP3.LUT R11, R12, 0x3, RZ, 0xc0, !PT ;  /* 0x000000030c0b7812 */ /* 0x01ffce00078ec0ff */
.L_x_17999:
[----:B0-----:R-:W0:Y:S08]  /*0ee0*/  LDC.64 R22, c[0x0][0x3f0] ;  /* 0x0000fc00ff167b82 */ /* 0x001e300000000a00 */
[----:B------:R-:W1:Y:S08]  /*0ef0*/  LDC R75, c[0x0][0x388] ;  /* 0x0000e200ff4b7b82 */ /* 0x000e700000000800 */
[----:B------:R-:W2:Y:S01]  /*0f00*/  LDC.64 R24, c[0x0][0x3f8] ;  /* 0x0000fe00ff187b82 */ /* 0x000ea20000000a00 */
[----:B0-----:R-:W-:-:S06]  /*0f10*/  IMAD.WIDE R22, R0, 0x4, R22 ;  /* 0x0000000400167825 */ /* 0x001fcc00078e0216 */
[----:B------:R-:W3:Y:S01]  /*0f20*/  LDG.E R22, desc[UR8][R22.64] ;  /* 0x0000000816167981 */ /* 0x000ee2000c1e1900 */
[----:B--2---:R-:W-:-:S05]  /*0f30*/  IMAD.WIDE R24, R0, 0x4, R24 ;  /* 0x0000000400187825 */ /* 0x004fca00078e0218 */
[----:B-----5:R0:W5:Y:S01]  /*0f40*/  LDG.E R51, desc[UR8][R24.64] ;  /* 0x0000000818337981 */ /* 0x020162000c1e1900 */
[----:B---3--:R-:W-:-:S13]  /*0f50*/  ISETP.GE.AND P1, PT, R22, 0x1, PT ;  /* 0x000000011600780c */ /* 0x008fda0003f26270 */
[----:B------:R-:W2:Y:S01]  /*0f60*/  @P1 LDC.64 R20, c[0x0][0x390] ;  /* 0x0000e400ff141b82 */ /* 0x000ea20000000a00 */
[----:B------:R-:W-:-:S04]  /*0f70*/  @P1 VIADD R23, R22, 0xffffffff ;  /* 0xffffffff16171836 */ /* 0x000fc80000000000 */
[----:B-1----:R-:W-:-:S05]  /*0f80*/  @P1 IMAD R23, R23, R75, RZ ;  /* 0x0000004b17171224 */ /* 0x002fca00078e02ff */
[----:B------:R-:W-:-:S04]  /*0f90*/  @P1 SHF.R.S32.HI R26, RZ, 0x1f, R23 ;  /* 0x0000001fff1a1819 */ /* 0x000fc80000011417 */
[----:B------:R-:W-:Y:S01]  /*0fa0*/  @P1 LEA.HI R26, R26, R23, RZ, 0x2 ;  /* 0x000000171a1a1211 */ /* 0x000fe200078f10ff */
[----:B------:R-:W-:-:S03]  /*0fb0*/  IMAD.MOV.U32 R23, RZ, RZ, RZ ;  /* 0x000000ffff177224 */ /* 0x000fc600078e00ff */
        /* <DEDUP_REMOVED lines=18> */
[----:B--2---:R-:W-:Y:S01]  /*10e0*/  @!P2 IMAD.MOV.U32 R32, RZ, RZ, R16 ;  /* 0x000000ffff20a224 */ /* 0x004fe200078e0010 */
        /* <DEDUP_REMOVED lines=17> */
.L_x_17774:
        /* <DEDUP_REMOVED lines=13> */
.L_x_17776:
[----:B------:R-:W-:Y:S05]  /*12d0*/  BSYNC.RECONVERGENT B4 ;  /* 0x0000000000047941 */ /* 0x000fea0003800200 */
.L_x_17775:
        /* <DEDUP_REMOVED lines=42> */
.L_x_17773:
[----:B------:R-:W-:Y:S05]  /*1580*/  BSYNC.RECONVERGENT B3 ;  /* 0x0000000000037941 */ /* 0x000fea0003800200 */
.L_x_17772:
        /* <DEDUP_REMOVED lines=9> */
[----:B------:R-:W-:Y:S01]  /*1620*/  FFMA.FTZ R32, R24, R32, R16 ;  /* 0x0000002018207223 */ /* 0x000fe20000010010 */
[----:B------:R-:W-:-:S07]  /*1630*/  PRMT R47, R11, 0x7610, R47 ;  /* 0x000076100b2f7816 */ /* 0x000fce000000002f */
.L_x_17771:
[----:B------:R-:W-:Y:S05]  /*1640*/  BSYNC.RECONVERGENT B2 ;  /* 0x0000000000027941 */ /* 0x000fea0003800200 */
.L_x_17770:
        /* <DEDUP_REMOVED lines=17> */
.L_x_17781:
        /* <DEDUP_REMOVED lines=13> */
.L_x_17783:
[----:B------:R-:W-:Y:S05]  /*1830*/  BSYNC.RECONVERGENT B4 ;  /* 0x0000000000047941 */ /* 0x000fea0003800200 */
.L_x_17782:
        /* <DEDUP_REMOVED lines=43> */
.L_x_17780:
[----:B------:R-:W-:Y:S05]  /*1af0*/  BSYNC.RECONVERGENT B3 ;  /* 0x0000000000037941 */ /* 0x000fea0003800200 */
.L_x_17779:
        /* <DEDUP_REMOVED lines=11> */
.L_x_17778:
[----:B------:R-:W-:Y:S05]  /*1bb0*/  BSYNC.RECONVERGENT B2 ;  /* 0x0000000000027941 */ /* 0x000fea0003800200 */
.L_x_17777:
        /* <DEDUP_REMOVED lines=17> */
.L_x_17788:
        /* <DEDUP_REMOVED lines=13> */
.L_x_17790:
[----:B------:R-:W-:Y:S05]  /*1da0*/  BSYNC.RECONVERGENT B4 ;  /* 0x0000000000047941 */ /* 0x000fea0003800200 */
.L_x_17789:
        /* <DEDUP_REMOVED lines=43> */
.L_x_17787:
[----:B------:R-:W-:Y:S05]  /*2060*/  BSYNC.RECONVERGENT B3 ;  /* 0x0000000000037941 */ /* 0x000fea0003800200 */
.L_x_17786:
[----:B------:R-:W-:Y:S01]  /*2070*/  I2FP.F32.U32 R11, R21 ;  /* 0x00000015000b7245 */ /* 0x000fe20000201000 */
[----:B------:R-:W-:Y:S02]  /*2080*/  IMAD.MOV.U32 R24, RZ, RZ, 0x2f800000 ;  /* 0x2f800000ff187424 */ /* 0x000fe400078e00ff */
        /* <DEDUP_REMOVED lines=9> */
.L_x_17785:
[----:B------:R-:W-:Y:S05]  /*2120*/  BSYNC.RECONVERGENT B2 ;  /* 0x0000000000027941 */ /* 0x000fea0003800200 */
.L_x_17784:
        /* <DEDUP_REMOVED lines=16> */
.L_x_17794:
        /* <DEDUP_REMOVED lines=13> */
.L_x_17796:
[----:B------:R-:W-:Y:S05]  /*2300*/  BSYNC.RECONVERGENT B3 ;  /* 0x0000000000037941 */ /* 0x000fea0003800200 */
.L_x_17795:
        /* <DEDUP_REMOVED lines=39> */
[----:B------:R-:W-:Y:S02]  /*2580*/  MOV R46, R26 ;  /* 0x0000001a002e7202 */ /* 0x000fe40000000f00 */
[----:B------:R-:W-:Y:S01]  /*2590*/  LOP3.LUT R9, R24, UR32, R21, 0x96, !PT ;  /* 0x0000002018097c12 */ /* 0x000fe2000f8e9615 */
[----:B------:R-:W-:Y:S02]  /*25a0*/  IMAD.MOV.U32 R21, RZ, RZ, R30 ;  /* 0x000000ffff157224 */ /* 0x000fe400078e001e */
[----:B------:R-:W-:-:S07]  /*25b0*/  IMAD.MOV.U32 R30, RZ, RZ, R20 ;  /* 0x000000ffff1e7224 */ /* 0x000fce00078e0014 */
.L_x_17793:
[----:B------:R-:W-:Y:S05]  /*25c0*/  BSYNC.RECONVERGENT B2 ;  /* 0x0000000000027941 */ /* 0x000fea0003800200 */
.L_x_17792:
        /* <DEDUP_REMOVED lines=12> */
.L_x_17769:
        /* <DEDUP_REMOVED lines=21> */
.L_x_17801:
        /* <DEDUP_REMOVED lines=13> */
.L_x_17803:
[----:B------:R-:W-:Y:S05]  /*28b0*/  BSYNC.RECONVERGENT B4 ;  /* 0x0000000000047941 */ /* 0x000fea0003800200 */
.L_x_17802:
        /* <DEDUP_REMOVED lines=42> */
.L_x_17800:
[----:B------:R-:W-:Y:S05]  /*2b60*/  BSYNC.RECONVERGENT B3 ;  /* 0x0000000000037941 */ /* 0x000fea0003800200 */
.L_x_17799:
        /* <DEDUP_REMOVED lines=11> */
.L_x_17798:
[----:B------:R-:W-:Y:S05]  /*2c20*/  BSYNC.RECONVERGENT B2 ;  /* 0x0000000000027941 */ /* 0x000fea0003800200 */
.L_x_17797:
        /* <DEDUP_REMOVED lines=17> */
.L_x_17808:
        /* <DEDUP_REMOVED lines=13> */
.L_x_17810:
[----:B------:R-:W-:Y:S05]  /*2e10*/  BSYNC.RECONVERGENT B4 ;  /* 0x0000000000047941 */ /* 0x000fea0003800200 */
.L_x_17809:
        /* <DEDUP_REMOVED lines=43> */
.L_x_17807:
[----:B------:R-:W-:Y:S05]  /*30d0*/  BSYNC.RECONVERGENT B3 ;  /* 0x0000000000037941 */ /* 0x000fea0003800200 */
.L_x_17806:
        /* <DEDUP_REMOVED lines=11> */
.L_x_17805:
[----:B------:R-:W-:Y:S05]  /*3190*/  BSYNC.RECONVERGENT B2 ;  /* 0x0000000000027941 */ /* 0x000fea0003800200 */
.L_x_17804:
        /* <DEDUP_REMOVED lines=17> */
.L_x_17815:
        /* <DEDUP_REMOVED lines=13> */
.L_x_17817:
[----:B------:R-:W-:Y:S05]  /*3380*/  BSYNC.RECONVERGENT B4 ;  /* 0x0000000000047941 */ /* 0x000fea0003800200 */
.L_x_17816:
        /* <DEDUP_REMOVED lines=43> */
.L_x_17814:
[----:B------:R-:W-:Y:S05]  /*3640*/  BSYNC.RECONVERGENT B3 ;  /* 0x0000000000037941 */ /* 0x000fea0003800200 */
.L_x_17813:
        /* <DEDUP_REMOVED lines=9> */
[----:B------:R-:W-:Y:S01]  /*36e0*/  FMUL.FTZ R34, R21, R34 ;  /* 0x0000002215227220 */ /* 0x000fe20000410000 */
[----:B------:R-:W-:-:S07]  /*36f0*/  PRMT R49, R11, 0x7610, R49 ;  /* 0x000076100b317816 */ /* 0x000fce0000000031 */
.L_x_17812:
[----:B------:R-:W-:Y:S05]  /*3700*/  BSYNC.RECONVERGENT B2 ;  /* 0x0000000000027941 */ /* 0x000fea0003800200 */
.L_x_17811:
        /* <DEDUP_REMOVED lines=16> */
.L_x_17820:
        /* <DEDUP_REMOVED lines=13> */
.L_x_17822:
[----:B------:R-:W-:Y:S05]  /*38e0*/  BSYNC.RECONVERGENT B3 ;  /* 0x0000000000037941 */ /* 0x000fea0003800200 */
.L_x_17821:
        /* <DEDUP_REMOVED lines=43> */
.L_x_17819:
[----:B------:R-:W-:Y:S05]  /*3ba0*/  BSYNC.RECONVERGENT B2 ;  /* 0x0000000000027941 */ /* 0x000fea0003800200 */
.L_x_17818:
        /* <DEDUP_REMOVED lines=11> */
.L_x_17791:
[----:B------:R-:W-:Y:S05]  /*3c60*/  BSYNC.RECONVERGENT B1 ;  /* 0x0000000000017941 */ /* 0x000fea0003800200 */
.L_x_17768:
[----:B------:R-:W0:Y:S01]  /*3c70*/  LDC.64 R76, c[0x0][0x3a8] ;  /* 0x0000ea00ff4c7b82 */ /* 0x000e220000000a00 */
[C---:B------:R-:W-:Y:S01]  /*3c80*/  @P0 IADD3 R28, PT, PT, R52.reuse, 0x20, RZ ;  /* 0x00000020341c0810 */ /* 0x040fe20007ffe0ff */
[----:B------:R-:W-:Y:S01]  /*3c90*/  @P1 VIADD R29, R23, 0x20 ;  /* 0x00000020171d1836 */ /* 0x000fe20000000000 */
        /* <DEDUP_REMOVED lines=8> */
[----:B------:R-:W1:Y:S01]  /*3d20*/  LDC.64 R54, c[0x0][0x3b0] ;  /* 0x0000ec00ff367b82 */ /* 0x000e620000000a00 */
[----:B0-----:R-:W-:Y:S01]  /*3d30*/  IMAD.U32 R24, R49, 0x10000, RZ ;  /* 0x0001000031187824 */ /* 0x001fe200078e00ff */
[----:B------:R-:W-:Y:S02]  /*3d40*/  LOP3.LUT R25, R50, 0xffff, RZ, 0xc0, !PT ;  /* 0x0000ffff32197812 */ /* 0x000fe400078ec0ff */
[----:B------:R-:W-:Y:S02]  /*3d50*/  LOP3.LUT R28, R47, 0xff, RZ, 0xc0, !PT ;  /* 0x000000ff2f1c7812 */ /* 0x000fe400078ec0ff */
[----:B------:R-:W-:-:S04]  /*3d60*/  LOP3.LUT R24, R24, 0xff0000, RZ, 0xc0, !PT ;  /* 0x00ff000018187812 */ /* 0x000fc800078ec0ff */
[----:B------:R-:W-:Y:S02]  /*3d70*/  LEA R24, R25, R24, 0x18 ;  /* 0x0000001819187211 */ /* 0x000fe400078ec0ff */
[----:B------:R-:W-:-:S05]  /*3d80*/  LOP3.LUT R25, R48, 0xff, RZ, 0xc0, !PT ;  /* 0x000000ff30197812 */ /* 0x000fca00078ec0ff */
[----:B------:R-:W-:-:S05]  /*3d90*/  IMAD R24, R25, 0x100, R24 ;  /* 0x0000010019187824 */ /* 0x000fca00078e0218 */
[----:B------:R-:W-:Y:S01]  /*3da0*/  IADD3 R28, PT, PT, R24, R28, RZ ;  /* 0x0000001c181c7210 */ /* 0x000fe20007ffe0ff */
[----:B-1----:R-:W-:-:S05]  /*3db0*/  IMAD.WIDE.U32 R24, R23, 0x4, R54 ;  /* 0x0000000417187825 */ /* 0x002fca00078e0036 */
[----:B------:R1:W-:Y:S02]  /*3dc0*/  STG.E desc[UR8][R24.64], R28 ;  /* 0x0000001c18007986 */ /* 0x0003e4000c101908 */
.L_x_17824:
[----:B------:R-:W-:Y:S05]  /*3dd0*/  BSYNC.RECONVERGENT B1 ;  /* 0x0000000000017941 */ /* 0x000fea0003800200 */
.L_x_17823:
[----:B-----5:R2:W5:Y:S04]  /*3de0*/  @P1 LDG.E.128 R12, desc[UR8][R20.64] ;  /* 0x00000008140c1981 */ /* 0x020568000c1e1d00 */
[----:B------:R2:W5:Y:S01]  /*3df0*/  @P0 LDG.E.128 R16, desc[UR8][R26.64] ;  /* 0x000000081a100981 */ /* 0x000562000c1e1d00 */
[----:B------:R-:W-:Y:S04]  /*3e00*/  BSSY.RECONVERGENT B1, `(.L_x_17825) ;  /* 0x00002be000017945 */ /* 0x000fe80003800200 */
[----:B------:R-:W-:Y:S05]  /*3e10*/  @!P0 BRA `(.L_x_17826) ;  /* 0x00000014007c8947 */ /* 0x000fea0003800000 */
[----:B------:R-:W-:Y:S01]  /*3e20*/  ISETP.GT.AND P2, PT, R22, RZ, PT ;  /* 0x000000ff1600720c */ /* 0x000fe20003f44270 */
[----:B------:R-:W-:Y:S01]  /*3e30*/  BSSY.RECONVERGENT B2, `(.L_x_17827) ;  /* 0x0000059000027945 */ /* 0x000fe20003800200 */
[----:B--2---:R-:W-:Y:S01]  /*3e40*/  IMAD.MOV.U32 R21, RZ, RZ, R11 ;  /* 0x000000ffff157224 */ /* 0x004fe200078e000b */
[----:B------:R-:W-:Y:S01]  /*3e50*/  MOV R26, R30 ;  /* 0x0000001e001a7202 */ /* 0x000fe20000000f00 */
[----:B-1---5:R-:W-:-:S09]  /*3e60*/  IMAD.MOV.U32 R28, RZ, RZ, R16 ;  /* 0x000000ffff1c7224 */ /* 0x022fd200078e0010 */
        /* <DEDUP_REMOVED lines=17> */
.L_x_17831:
        /* <DEDUP_REMOVED lines=13> */
.L_x_17833:
[----:B------:R-:W-:Y:S05]  /*4050*/  BSYNC.RECONVERGENT B4 ;  /* 0x0000000000047941 */ /* 0x000fea0003800200 */
.L_x_17832:
[----:B------:R-:W-:Y:S01]  /*4060*/  IMAD.WIDE.U32 R20, R6, -0x326172a9, RZ ;  /* 0xcd9e8d5706147825 */ /* 0x000fe200078e00ff */
[----:B0-----:R-:W-:-:S04]  /*4070*/  LOP3.LUT R24, R44, UR7, R11, 0x96, !PT ;  /* 0x000000072c187c12 */ /* 0x001fc8000f8e960b */
        /* <DEDUP_REMOVED lines=40> */
.L_x_17830:
[----:B------:R-:W-:Y:S05]  /*4300*/  BSYNC.RECONVERGENT B3 ;  /* 0x0000000000037941 */ /* 0x000fea0003800200 */
.L_x_17829:
[----:B------:R-:W-:Y:S01]  /*4310*/  I2FP.F32.U32 R11, R20 ;  /* 0x00000014000b7245 */ /* 0x000fe20000201000 */
[----:B0-----:R-:W-:Y:S02]  /*4320*/  IMAD.MOV.U32 R24, RZ, RZ, 0x2f800000 ;  /* 0x2f800000ff187424 */ /* 0x001fe400078e00ff */
[----:B------:R-:W-:Y:S01]  /*4330*/  FMUL.FTZ R20, R12, UR13 ;  /* 0x0000000d0c147c20 */ /* 0x000fe20008410000 */
        /* <DEDUP_REMOVED lines=8> */
.L_x_17828:
[----:B------:R-:W-:Y:S05]  /*43c0*/  BSYNC.RECONVERGENT B2 ;  /* 0x0000000000027941 */ /* 0x000fea0003800200 */
.L_x_17827:
        /* <DEDUP_REMOVED lines=17> */
.L_x_17838:
        /* <DEDUP_REMOVED lines=13> */
.L_x_17840:
[----:B------:R-:W-:Y:S05]  /*45b0*/  BSYNC.RECONVERGENT B4 ;  /* 0x0000000000047941 */ /* 0x000fea0003800200 */
.L_x_17839:
[----:B0-----:R-:W-:Y:S01]  /*45c0*/  IMAD.WIDE.U32 R24, R6, -0x326172a9, RZ ;  /* 0xcd9e8d5706187825 */ /* 0x001fe200078e00ff */
        /* <DEDUP_REMOVED lines=38> */
[----:B------:R-:W-:Y:S02]  /*4830*/  IMAD.MOV.U32 R26, RZ, RZ, R20 ;  /* 0x000000ffff1a7224 */ /* 0x000fe400078e0014 */
[----:B------:R-:W-:Y:S02]  /*4840*/  HFMA2 R20, -RZ, RZ, 0, 0 ;  /* 0x00000000ff147431 */ /* 0x000fe400000001ff */
[----:B------:R-:W-:Y:S01]  /*4850*/  IMAD.MOV.U32 R46, RZ, RZ, R30 ;  /* 0x000000ffff2e7224 */ /* 0x000fe200078e001e */
[----:B------:R-:W-:-:S07]  /*4860*/  LOP3.LUT R9, R24, UR32, R21, 0x96, !PT ;  /* 0x0000002018097c12 */ /* 0x000fce000f8e9615 */
.L_x_17837:
[----:B------:R-:W-:Y:S05]  /*4870*/  BSYNC.RECONVERGENT B3 ;  /* 0x0000000000037941 */ /* 0x000fea0003800200 */
.L_x_17836:
        /* <DEDUP_REMOVED lines=11> */
.L_x_17835:
[----:B------:R-:W-:Y:S05]  /*4930*/  BSYNC.RECONVERGENT B2 ;  /* 0x0000000000027941 */ /* 0x000fea0003800200 */
.L_x_17834:
        /* <DEDUP_REMOVED lines=17> */
.L_x_17845:
        /* <DEDUP_REMOVED lines=13> */
.L_x_17847:
[----:B------:R-:W-:Y:S05]  /*4b20*/  BSYNC.RECONVERGENT B4 ;  /* 0x0000000000047941 */ /* 0x000fea0003800200 */
.L_x_17846:
        /* <DEDUP_REMOVED lines=41> */
[----:B------:R-:W-:Y:S01]  /*4dc0*/  MOV R21, R26 ;  /* 0x0000001a00157202 */ /* 0x000fe20000000f00 */
[----:B------:R-:W-:-:S07]  /*4dd0*/  IMAD.MOV.U32 R26, RZ, RZ, R20 ;  /* 0x000000ffff1a7224 */ /* 0x000fce00078e0014 */
.L_x_17844:
[----:B------:R-:W-:Y:S05]  /*4de0*/  BSYNC.RECONVERGENT B3 ;  /* 0x0000000000037941 */ /* 0x000fea0003800200 */
.L_x_17843:
        /* <DEDUP_REMOVED lines=11> */
.L_x_17842:
[----:B------:R-:W-:Y:S05]  /*4ea0*/  BSYNC.RECONVERGENT B2 ;  /* 0x0000000000027941 */ /* 0x000fea0003800200 */
.L_x_17841:
        /* <DEDUP_REMOVED lines=16> */
.L_x_17851:
        /* <DEDUP_REMOVED lines=13> */
.L_x_17853:
[----:B------:R-:W-:Y:S05]  /*5080*/  BSYNC.RECONVERGENT B3 ;  /* 0x0000000000037941 */ /* 0x000fea0003800200 */
.L_x_17852:
[----:B0-----:R-:W-:Y:S01]  /*5090*/  IMAD.WIDE.U32 R24, R6, -0x326172a9, RZ ;  /* 0xcd9e8d5706187825 */ /* 0x001fe200078e00ff */
        /* <DEDUP_REMOVED lines=42> */
.L_x_17850:
[----:B------:R-:W-:Y:S05]  /*5340*/  BSYNC.RECONVERGENT B2 ;  /* 0x0000000000027941 */ /* 0x000fea0003800200 */
.L_x_17849:
[----:B------:R-:W-:Y:S01]  /*5350*/  I2FP.F32.U32 R11, R21 ;  /* 0x00000015000b7245 */ /* 0x000fe20000201000 */
[----:B------:R-:W-:Y:S02]  /*5360*/  IMAD.MOV.U32 R21, RZ, RZ, 0x2f800000 ;  /* 0x2f800000ff157424 */ /* 0x000fe400078e00ff */
        /* <DEDUP_REMOVED lines=10> */
.L_x_17826:
[----:B------:R-:W-:Y:S01]  /*5410*/  BSSY.RECONVERGENT B2, `(.L_x_17854) ;  /* 0x0000059000027945 */ /* 0x000fe20003800200 */
[----:B-1----:R-:W-:Y:S01]  /*5420*/  HFMA2 R28, -RZ, RZ, 0, 0 ;  /* 0x00000000ff1c7431 */ /* 0x002fe200000001ff */
[----:B--2---:R-:W-:Y:S01]  /*5430*/  MOV R21, R11 ;  /* 0x0000000b00157202 */ /* 0x004fe20000000f00 */
        /* <DEDUP_REMOVED lines=18> */
.L_x_17858:
        /* <DEDUP_REMOVED lines=13> */
.L_x_17860:
[----:B------:R-:W-:Y:S05]  /*5630*/  BSYNC.RECONVERGENT B4 ;  /* 0x0000000000047941 */ /* 0x000fea0003800200 */
.L_x_17859:
        /* <DEDUP_REMOVED lines=42> */
.L_x_17857:
[----:B------:R-:W-:Y:S05]  /*58e0*/  BSYNC.RECONVERGENT B3 ;  /* 0x0000000000037941 */ /* 0x000fea0003800200 */
.L_x_17856:
[----:B------:R-:W-:Y:S01]  /*58f0*/  I2FP.F32.U32 R11, R20 ;  /* 0x00000014000b7245 */ /* 0x000fe20000201000 */
[----:B0-----:R-:W-:Y:S02]  /*5900*/  HFMA2 R24, -RZ, RZ, 0.1171875, 0 ;  /* 0x2f800000ff187431 */ /* 0x001fe400000001ff */
        /* <DEDUP_REMOVED lines=9> */
.L_x_17855:
[----:B------:R-:W-:Y:S05]  /*59a0*/  BSYNC.RECONVERGENT B2 ;  /* 0x0000000000027941 */ /* 0x000fea0003800200 */
.L_x_17854:
        /* <DEDUP_REMOVED lines=17> */
.L_x_17865:
        /* <DEDUP_REMOVED lines=13> */
.L_x_17867:
[----:B------:R-:W-:Y:S05]  /*5b90*/  BSYNC.RECONVERGENT B4 ;  /* 0x0000000000047941 */ /* 0x000fea0003800200 */
.L_x_17866:
        /* <DEDUP_REMOVED lines=43> */
.L_x_17864:
[----:B------:R-:W-:Y:S05]  /*5e50*/  BSYNC.RECONVERGENT B3 ;  /* 0x0000000000037941 */ /* 0x000fea0003800200 */
.L_x_17863:
        /* <DEDUP_REMOVED lines=11> */
.L_x_17862:
[----:B------:R-:W-:Y:S05]  /*5f10*/  BSYNC.RECONVERGENT B2 ;  /* 0x0000000000027941 */ /* 0x000fea0003800200 */
.L_x_17861:
        /* <DEDUP_REMOVED lines=17> */
.L_x_17872:
        /* <DEDUP_REMOVED lines=13> */
.L_x_17874:
[----:B------:R-:W-:Y:S05]  /*6100*/  BSYNC.RECONVERGENT B4 ;  /* 0x0000000000047941 */ /* 0x000fea0003800200 */
.L_x_17873:
        /* <DEDUP_REMOVED lines=43> */
.L_x_17871:
[----:B------:R-:W-:Y:S05]  /*63c0*/  BSYNC.RECONVERGENT B3 ;  /* 0x0000000000037941 */ /* 0x000fea0003800200 */
.L_x_17870:
[----:B------:R-:W-:Y:S01]  /*63d0*/  I2FP.F32.U32 R20, R21 ;  /* 0x0000001500147245 */ /* 0x000fe20000201000 */
[----:B0-----:R-:W-:Y:S02]  /*63e0*/  HFMA2 R24, -RZ, RZ, 0.1171875, 0 ;  /* 0x2f800000ff187431 */ /* 0x001fe400000001ff */
        /* <DEDUP_REMOVED lines=9> */
.L_x_17869:
[----:B------:R-:W-:Y:S05]  /*6480*/  BSYNC.RECONVERGENT B2 ;  /* 0x0000000000027941 */ /* 0x000fea0003800200 */
.L_x_17868:
        /* <DEDUP_REMOVED lines=16> */
.L_x_17877:
        /* <DEDUP_REMOVED lines=13> */
.L_x_17879:
[----:B------:R-:W-:Y:S05]  /*6660*/  BSYNC.RECONVERGENT B3 ;  /* 0x0000000000037941 */ /* 0x000fea0003800200 */
.L_x_17878:
[----:B0-----:R-:W-:Y:S01]  /*6670*/  IMAD.WIDE.U32 R24, R6, -0x326172a9, RZ ;  /* 0xcd9e8d5706187825 */ /* 0x001fe200078e00ff */
        /* <DEDUP_REMOVED lines=42> */
.L_x_17876:
[----:B------:R-:W-:Y:S05]  /*6920*/  BSYNC.RECONVERGENT B2 ;  /* 0x0000000000027941 */ /* 0x000fea0003800200 */
.L_x_17875:
        /* <DEDUP_REMOVED lines=11> */
.L_x_17848:
[----:B------:R-:W-:Y:S05]  /*69e0*/  BSYNC.RECONVERGENT B1 ;  /* 0x0000000000017941 */ /* 0x000fea0003800200 */
.L_x_17825:
[----:B------:R-:W-:Y:S01]  /*69f0*/  VIADD R20, R52, 0x20 ;  /* 0x0000002034147836 */ /* 0x000fe20000000000 */
[----:B------:R-:W-:Y:S03]  /*6a00*/  BSSY.RECONVERGENT B1, `(.L_x_17880) ;  /* 0x0000010000017945 */ /* 0x000fe60003800200 */
[----:B------:R-:W-:-:S05]  /*6a10*/  IMAD.WIDE.U32 R20, R20, 0x10, R76 ;  /* 0x0000001014147825 */ /* 0x000fca00078e004c */
[----:B------:R1:W-:Y:S01]  /*6a20*/  STG.E.128 desc[UR8][R20.64], R28 ;  /* 0x0000001c14007986 */ /* 0x0003e2000c101d08 */
[----:B------:R-:W-:Y:S05]  /*6a30*/  @!P1 BRA `(.L_x_17881) ;  /* 0x0000000000309947 */ /* 0x000fea0003800000 */
[----:B0-----:R-:W0:Y:S01]  /*6a40*/  LDC.64 R24, c[0x0][0x3b0] ;  /* 0x0000ec00ff187b82 */ /* 0x001e220000000a00 */
[----:B-1----:R-:W-:Y:S01]  /*6a50*/  IADD3 R20, PT, PT, R23, 0x20, RZ ;  /* 0x0000002017147810 */ /* 0x002fe20007ffe0ff */
[----:B------:R-:W-:-:S05]  /*6a60*/  IMAD.U32 R11, R49, 0x10000, RZ ;  /* 0x00010000310b7824 */ /* 0x000fca00078e00ff */
[----:B------:R-:W-:Y:S01]  /*6a70*/  LOP3.LUT R11, R11, 0xff0000, RZ, 0xc0, !PT ;  /* 0x00ff00000b0b7812 */ /* 0x000fe200078ec0ff */
[----:B0-----:R-:W-:Y:S01]  /*6a80*/  IMAD.WIDE.U32 R20, R20, 0x4, R24 ;  /* 0x0000000414147825 */ /* 0x001fe200078e0018 */
[----:B------:R-:W-:-:S04]  /*6a90*/  LOP3.LUT R24, R50, 0xffff, RZ, 0xc0, !PT ;  /* 0x0000ffff32187812 */ /* 0x000fc800078ec0ff */
[----:B------:R-:W-:Y:S02]  /*6aa0*/  LEA R11, R24, R11, 0x18 ;  /* 0x0000000b180b7211 */ /* 0x000fe400078ec0ff */
[----:B------:R-:W-:-:S05]  /*6ab0*/  LOP3.LUT R24, R48, 0xff, RZ, 0xc0, !PT ;  /* 0x000000ff30187812 */ /* 0x000fca00078ec0ff */
[----:B------:R-:W-:Y:S01]  /*6ac0*/  IMAD R11, R24, 0x100, R11 ;  /* 0x00000100180b7824 */ /* 0x000fe200078e020b */
[----:B------:R-:W-:-:S04]  /*6ad0*/  LOP3.LUT R24, R47, 0xff, RZ, 0xc0, !PT ;  /* 0x000000ff2f187812 */ /* 0x000fc800078ec0ff */
[----:B------:R-:W-:-:S05]  /*6ae0*/  IADD3 R11, PT, PT, R11, R24, RZ ;  /* 0x000000180b0b7210 */ /* 0x000fca0007ffe0ff */
[----:B------:R2:W-:Y:S02]  /*6af0*/  STG.E desc[UR8][R20.64], R11 ;  /* 0x0000000b14007986 */ /* 0x0005e4000c101908 */
.L_x_17881:
[----:B------:R-:W-:Y:S05]  /*6b00*/  BSYNC.RECONVERGENT B1 ;  /* 0x0000000000017941 */ /* 0x000fea0003800200 */
.L_x_17880:
[----:B0-----:R-:W0:Y:S01]  /*6b10*/  @P1 LDC.64 R24, c[0x0][0x390] ;  /* 0x0000e400ff181b82 */ /* 0x001e220000000a00 */
[----:B--2---:R-:W-:Y:S01]  /*6b20*/  @P0 IADD3 R11, PT, PT, R52, 0x40, RZ ;  /* 0x00000040340b0810 */ /* 0x004fe20007ffe0ff */
[----:B------:R-:W-:-:S06]  /*6b30*/  @P1 VIADD R45, R23, 0x40 ;  /* 0x00000040172d1836 */ /* 0x000fcc0000000000 */
[----:B-1----:R-:W1:Y:S01]  /*6b40*/  @P0 LDC.64 R20, c[0x0][0x3a0] ;  /* 0x0000e800ff140b82 */ /* 0x002e620000000a00 */
[----:B0-----:R-:W-:-:S05]  /*6b50*/  @P1 IMAD.WIDE.U32 R24, R45, 0x10, R24 ;  /* 0x000000102d181825 */ /* 0x001fca00078e0018 */
[----:B-----5:R0:W5:Y:S01]  /*6b60*/  @P1 LDG.E.128 R12, desc[UR8][R24.64] ;  /* 0x00000008180c1981 */ /* 0x020162000c1e1d00 */
[----:B-1----:R-:W-:-:S05]  /*6b70*/  @P0 IMAD.WIDE.U32 R20, R11, 0x10, R20 ;  /* 0x000000100b140825 */ /* 0x002fca00078e0014 */
[----:B------:R0:W5:Y:S01]  /*6b80*/  @P0 LDG.E.128 R16, desc[UR8][R20.64] ;  /* 0x0000000814100981 */ /* 0x000162000c1e1d00 */
[----:B------:R-:W-:Y:S04]  /*6b90*/  BSSY.RECONVERGENT B1, `(.L_x_17882) ;  /* 0x00002c0000017945 */ /* 0x000fe80003800200 */
[----:B------:R-:W-:Y:S05]  /*6ba0*/  @!P0 BRA `(.L_x_17883) ;  /* 0x0000001400808947 */ /* 0x000fea0003800000 */
[----:B------:R-:W-:Y:S01]  /*6bb0*/  ISETP.GT.AND P2, PT, R22, RZ, PT ;  /* 0x000000ff1600720c */ /* 0x000fe20003f44270 */
[----:B------:R-:W-:Y:S01]  /*6bc0*/  BSSY.RECONVERGENT B2, `(.L_x_17884) ;  /* 0x000005a000027945 */ /* 0x000fe20003800200 */
[----:B0-----:R-:W-:Y:S01]  /*6bd0*/  IMAD.MOV.U32 R20, RZ, RZ, R27 ;  /* 0x000000ffff147224 */ /* 0x001fe200078e001b */
        /* <DEDUP_REMOVED lines=19> */
.L_x_17888:
        /* <DEDUP_REMOVED lines=13> */
.L_x_17890:
[----:B------:R-:W-:Y:S05]  /*6de0*/  BSYNC.RECONVERGENT B4 ;  /* 0x0000000000047941 */ /* 0x000fea0003800200 */
.L_x_17889:
        /* <DEDUP_REMOVED lines=43> */
.L_x_17887:
[----:B------:R-:W-:Y:S05]  /*70a0*/  BSYNC.RECONVERGENT B3 ;  /* 0x0000000000037941 */ /* 0x000fea0003800200 */
.L_x_17886:
[----:B------:R-:W-:Y:S01]  /*70b0*/  I2FP.F32.U32 R21, R21 ;  /* 0x0000001500157245 */ /* 0x000fe20000201000 */
[----:B------:R-:W-:Y:S02]  /*70c0*/  HFMA2 R24, -RZ, RZ, 0.1171875, 0 ;  /* 0x2f800000ff187431 */ /* 0x000fe400000001ff */
[----:B------:R-:W-:-:S03]  /*70d0*/  FMUL.FTZ R25, R12, UR13 ;  /* 0x0000000d0c197c20 */ /* 0x000fc60008410000 */
[----:B------:R-:W-:Y:S01]  /*70e0*/  FFMA.FTZ R21, R21, R24, 1.1641532182693481445e-10 ;  /* 0x2f00000015157423 */ /* 0x000fe20000010018 */
[----:B------:R-:W-:Y:S01]  /*70f0*/  FMUL.FTZ R25, R25, UR12 ;  /* 0x0000000c19197c20 */ /* 0x000fe20008410000 */
[----:B------:R-:W-:-:S03]  /*7100*/  HADD2.F32 R24, -RZ, R50.H1_H1 ;  /* 0x30000032ff187230 */ /* 0x000fc60000004100 */
[----:B------:R-:W-:-:S04]  /*7110*/  FSETP.GTU.FTZ.AND P3, PT, R21, UR10, PT ;  /* 0x0000000a15007c0b */ /* 0x000fc8000bf7c000 */
[----:B------:R-:W-:Y:S02]  /*7120*/  FSEL R25, R25, RZ, !P3 ;  /* 0x000000ff19197208 */ /* 0x000fe40005800000 */
[----:B------:R-:W-:-:S03]  /*7130*/  SEL R21, RZ, 0x1, P3 ;  /* 0x00000001ff157807 */ /* 0x000fc60001800000 */
[----:B------:R-:W-:Y:S01]  /*7140*/  FFMA.FTZ R24, R25, R24, R16 ;  /* 0x0000001819187223 */ /* 0x000fe20000010010 */
[----:B------:R-:W-:-:S07]  /*7150*/  PRMT R47, R21, 0x7610, R47 ;  /* 0x00007610152f7816 */ /* 0x000fce000000002f */
.L_x_17885:
[----:B------:R-:W-:Y:S05]  /*7160*/  BSYNC.RECONVERGENT B2 ;  /* 0x0000000000027941 */ /* 0x000fea0003800200 */
.L_x_17884:
        /* <DEDUP_REMOVED lines=17> */
.L_x_17895:
        /* <DEDUP_REMOVED lines=13> */
.L_x_17897:
[----:B------:R-:W-:Y:S05]  /*7350*/  BSYNC.RECONVERGENT B4 ;  /* 0x0000000000047941 */ /* 0x000fea0003800200 */
.L_x_17896:
        /* <DEDUP_REMOVED lines=43> */
.L_x_17894:
[----:B------:R-:W-:Y:S05]  /*7610*/  BSYNC.RECONVERGENT B3 ;  /* 0x0000000000037941 */ /* 0x000fea0003800200 */
.L_x_17893:
        /* <DEDUP_REMOVED lines=11> */
.L_x_17892:
[----:B------:R-:W-:Y:S05]  /*76d0*/  BSYNC.RECONVERGENT B2 ;  /* 0x0000000000027941 */ /* 0x000fea0003800200 */
.L_x_17891:
        /* <DEDUP_REMOVED lines=17> */
.L_x_17902:
        /* <DEDUP_REMOVED lines=13> */
.L_x_17904:
[----:B------:R-:W-:Y:S05]  /*78c0*/  BSYNC.RECONVERGENT B4 ;  /* 0x0000000000047941 */ /* 0x000fea0003800200 */
.L_x_17903:
        /* <DEDUP_REMOVED lines=43> */
.L_x_17901:
[----:B------:R-:W-:Y:S05]  /*7b80*/  BSYNC.RECONVERGENT B3 ;  /* 0x0000000000037941 */ /* 0x000fea0003800200 */
.L_x_17900:
[----:B------:R-:W-:Y:S01]  /*7b90*/  I2FP.F32.U32 R21, R26 ;  /* 0x0000001a00157245 */ /* 0x000fe20000201000 */
[----:B------:R-:W-:Y:S02]  /*7ba0*/  HFMA2 R26, -RZ, RZ, 0.1171875, 0 ;  /* 0x2f800000ff1a7431 */ /* 0x000fe400000001ff */
[----:B------:R-:W-:-:S03]  /*7bb0*/  HADD2.F32 R27, -RZ, R49.H1_H1 ;  /* 0x30000031ff1b7230 */ /* 0x000fc60000004100 */
[----:B------:R-:W-:Y:S01]  /*7bc0*/  FFMA.FTZ R21, R21, R26, 1.1641532182693481445e-10 ;  /* 0x2f00000015157423 */ /* 0x000fe2000001001a */
[----:B------:R-:W-:-:S04]  /*7bd0*/  FMUL.FTZ R26, R14, UR13 ;  /* 0x0000000d0e1a7c20 */ /* 0x000fc80008410000 */
[----:B------:R-:W-:Y:S01]  /*7be0*/  FMUL.FTZ R26, R26, UR12 ;  /* 0x0000000c1a1a7c20 */ /* 0x000fe20008410000 */
[----:B------:R-:W-:-:S04]  /*7bf0*/  FSETP.GTU.FTZ.AND P3, PT, R21, UR10, PT ;  /* 0x0000000a15007c0b */ /* 0x000fc8000bf7c000 */
[----:B------:R-:W-:Y:S02]  /*7c00*/  FSEL R26, R26, RZ, !P3 ;  /* 0x000000ff1a1a7208 */ /* 0x000fe40005800000 */
[----:B------:R-:W-:-:S03]  /*7c10*/  SEL R21, RZ, 0x1, P3 ;  /* 0x00000001ff157807 */ /* 0x000fc60001800000 */
[----:B------:R-:W-:Y:S01]  /*7c20*/  FFMA.FTZ R26, R26, R27, R18 ;  /* 0x0000001b1a1a7223 */ /* 0x000fe20000010012 */
[----:B------:R-:W-:-:S07]  /*7c30*/  PRMT R49, R21, 0x7610, R49 ;  /* 0x0000761015317816 */ /* 0x000fce0000000031 */
.L_x_17899:
[----:B------:R-:W-:Y:S05]  /*7c40*/  BSYNC.RECONVERGENT B2 ;  /* 0x0000000000027941 */ /* 0x000fea0003800200 */
.L_x_17898:
        /* <DEDUP_REMOVED lines=16> */
.L_x_17908:
        /* <DEDUP_REMOVED lines=13> */
.L_x_17910:
[----:B------:R-:W-:Y:S05]  /*7e20*/  BSYNC.RECONVERGENT B3 ;  /* 0x0000000000037941 */ /* 0x000fea0003800200 */
.L_x_17909:
        /* <DEDUP_REMOVED lines=43> */
.L_x_17907:
[----:B------:R-:W-:Y:S05]  /*80e0*/  BSYNC.RECONVERGENT B2 ;  /* 0x0000000000027941 */ /* 0x000fea0003800200 */
.L_x_17906:
[----:B------:R-:W-:Y:S01]  /*80f0*/  I2FP.F32.U32 R20, R21 ;  /* 0x0000001500147245 */ /* 0x000fe20000201000 */
[----:B------:R-:W-:-:S05]  /*8100*/  HFMA2 R21, -RZ, RZ, 0.1171875, 0 ;  /* 0x2f800000ff157431 */ /* 0x000fca00000001ff */
[----:B------:R-:W-:-:S05]  /*8110*/  FFMA.FTZ R20, R20, R21, 1.1641532182693481445e-10 ;  /* 0x2f00000014147423 */ /* 0x000fca0000010015 */
[----:B------:R-:W-:Y:S01]  /*8120*/  FSETP.GTU.FTZ.AND P2, PT, R20, UR10, PT ;  /* 0x0000000a14007c0b */ /* 0x000fe2000bf5c000 */
[----:B------:R-:W-:-:S04]  /*8130*/  FMUL.FTZ R20, R15, UR13 ;  /* 0x0000000d0f147c20 */ /* 0x000fc80008410000 */
[----:B------:R-:W-:-:S05]  /*8140*/  FMUL.FTZ R20, R20, UR12 ;  /* 0x0000000c14147c20 */ /* 0x000fca0008410000 */
[----:B------:R-:W-:Y:S01]  /*8150*/  FSEL R27, R20, RZ, !P2 ;  /* 0x000000ff141b7208 */ /* 0x000fe20005000000 */
[----:B------:R-:W-:-:S05]  /*8160*/  HADD2.F32 R20, -RZ, R4.H0_H0 ;  /* 0x20000004ff147230 */ /* 0x000fca0000004100 */
[----:B------:R-:W-:Y:S01]  /*8170*/  FFMA.FTZ R27, R27, R20, R19 ;  /* 0x000000141b1b7223 */ /* 0x000fe20000010013 */
[----:B------:R-:W-:-:S04]  /*8180*/  SEL R20, RZ, 0x1, P2 ;  /* 0x00000001ff147807 */ /* 0x000fc80001000000 */
[----:B------:R-:W-:Y:S01]  /*8190*/  PRMT R50, R20, 0x7610, R50 ;  /* 0x0000761014327816 */ /* 0x000fe20000000032 */
[----:B------:R-:W-:Y:S06]  /*81a0*/  BRA `(.L_x_17905) ;  /* 0x0000001400787947 */ /* 0x000fec0003800000 */
.L_x_17883:
[----:B------:R-:W-:Y:S01]  /*81b0*/  BSSY.RECONVERGENT B2, `(.L_x_17911) ;  /* 0x000005a000027945 */ /* 0x000fe20003800200 */
[----:B0-----:R-:W-:Y:S01]  /*81c0*/  IMAD.MOV.U32 R20, RZ, RZ, R27 ;  /* 0x000000ffff147224 */ /* 0x001fe200078e001b */
        /* <DEDUP_REMOVED lines=19> */
.L_x_17915:
        /* <DEDUP_REMOVED lines=13> */
.L_x_17917:
[----:B------:R-:W-:Y:S05]  /*83d0*/  BSYNC.RECONVERGENT B4 ;  /* 0x0000000000047941 */ /* 0x000fea0003800200 */
.L_x_17916:
        /* <DEDUP_REMOVED lines=43> */
.L_x_17914:
[----:B------:R-:W-:Y:S05]  /*8690*/  BSYNC.RECONVERGENT B3 ;  /* 0x0000000000037941 */ /* 0x000fea0003800200 */
.L_x_17913:
[----:B------:R-:W-:Y:S01]  /*86a0*/  I2FP.F32.U32 R21, R21 ;  /* 0x0000001500157245 */ /* 0x000fe20000201000 */
[----:B------:R-:W-:Y:S02]  /*86b0*/  HFMA2 R24, -RZ, RZ, 0.1171875, 0 ;  /* 0x2f800000ff187431 */ /* 0x000fe400000001ff */
[----:B-----5:R-:W-:-:S03]  /*86c0*/  FMUL.FTZ R25, R12, UR13 ;  /* 0x0000000d0c197c20 */ /* 0x020fc60008410000 */
[----:B------:R-:W-:Y:S01]  /*86d0*/  FFMA.FTZ R21, R21, R24, 1.1641532182693481445e-10 ;  /* 0x2f00000015157423 */ /* 0x000fe20000010018 */
[----:B------:R-:W-:Y:S01]  /*86e0*/  FMUL.FTZ R25, R25, UR12 ;  /* 0x0000000c19197c20 */ /* 0x000fe20008410000 */
[----:B------:R-:W-:-:S03]  /*86f0*/  HADD2.F32 R24, -RZ, R50.H1_H1 ;  /* 0x30000032ff187230 */ /* 0x000fc60000004100 */
[----:B------:R-:W-:-:S04]  /*8700*/  FSETP.GTU.FTZ.AND P2, PT, R21, UR10, PT ;  /* 0x0000000a15007c0b */ /* 0x000fc8000bf5c000 */
[----:B------:R-:W-:Y:S02]  /*8710*/  FSEL R25, R25, RZ, !P2 ;  /* 0x000000ff19197208 */ /* 0x000fe40005000000 */
[----:B------:R-:W-:-:S03]  /*8720*/  SEL R21, RZ, 0x1, P2 ;  /* 0x00000001ff157807 */ /* 0x000fc60001000000 */
[----:B------:R-:W-:Y:S01]  /*8730*/  FMUL.FTZ R24, R24, R25 ;  /* 0x0000001918187220 */ /* 0x000fe20000410000 */
[----:B------:R-:W-:-:S07]  /*8740*/  PRMT R47, R21, 0x7610, R47 ;  /* 0x00007610152f7816 */ /* 0x000fce000000002f */
.L_x_17912:
[----:B------:R-:W-:Y:S05]  /*8750*/  BSYNC.RECONVERGENT B2 ;  /* 0x0000000000027941 */ /* 0x000fea0003800200 */
.L_x_17911:
        /* <DEDUP_REMOVED lines=17> */
.L_x_17922:
        /* <DEDUP_REMOVED lines=13> */
.L_x_17924:
[----:B------:R-:W-:Y:S05]  /*8940*/  BSYNC.RECONVERGENT B4 ;  /* 0x0000000000047941 */ /* 0x000fea0003800200 */
.L_x_17923:
        /* <DEDUP_REMOVED lines=43> */
.L_x_17921:
[----:B------:R-:W-:Y:S05]  /*8c00*/  BSYNC.RECONVERGENT B3 ;  /* 0x0000000000037941 */ /* 0x000fea0003800200 */
.L_x_17920:
        /* <DEDUP_REMOVED lines=11> */
.L_x_17919:
[----:B------:R-:W-:Y:S05]  /*8cc0*/  BSYNC.RECONVERGENT B2 ;  /* 0x0000000000027941 */ /* 0x000fea0003800200 */
.L_x_17918:
        /* <DEDUP_REMOVED lines=17> */
.L_x_17929:
        /* <DEDUP_REMOVED lines=13> */
.L_x_17931:
[----:B------:R-:W-:Y:S05]  /*8eb0*/  BSYNC.RECONVERGENT B4 ;  /* 0x0000000000047941 */ /* 0x000fea0003800200 */
.L_x_17930:
        /* <DEDUP_REMOVED lines=43> */
.L_x_17928:
[----:B------:R-:W-:Y:S05]  /*9170*/  BSYNC.RECONVERGENT B3 ;  /* 0x0000000000037941 */ /* 0x000fea0003800200 */
.L_x_17927:
[----:B------:R-:W-:Y:S01]  /*9180*/  I2FP.F32.U32 R21, R26 ;  /* 0x0000001a00157245 */ /* 0x000fe20000201000 */
[----:B------:R-:W-:Y:S02]  /*9190*/  HFMA2 R26, -RZ, RZ, 0.1171875, 0 ;  /* 0x2f800000ff1a7431 */ /* 0x000fe400000001ff */
[----:B------:R-:W-:-:S03]  /*91a0*/  HADD2.F32 R27, -RZ, R49.H1_H1 ;  /* 0x30000031ff1b7230 */ /* 0x000fc60000004100 */
[----:B------:R-:W-:Y:S01]  /*91b0*/  FFMA.FTZ R21, R21, R26, 1.1641532182693481445e-10 ;  /* 0x2f00000015157423 */ /* 0x000fe2000001001a */
[----:B-----5:R-:W-:-:S04]  /*91c0*/  FMUL.FTZ R26, R14, UR13 ;  /* 0x0000000d0e1a7c20 */ /* 0x020fc80008410000 */
[----:B------:R-:W-:Y:S01]  /*91d0*/  FMUL.FTZ R26, R26, UR12 ;  /* 0x0000000c1a1a7c20 */ /* 0x000fe20008410000 */
[----:B------:R-:W-:-:S04]  /*91e0*/  FSETP.GTU.FTZ.AND P2, PT, R21, UR10, PT ;  /* 0x0000000a15007c0b */ /* 0x000fc8000bf5c000 */
[----:B------:R-:W-:Y:S02]  /*91f0*/  FSEL R26, R26, RZ, !P2 ;  /* 0x000000ff1a1a7208 */ /* 0x000fe40005000000 */
[----:B------:R-:W-:-:S03]  /*9200*/  SEL R21, RZ, 0x1, P2 ;  /* 0x00000001ff157807 */ /* 0x000fc60001000000 */
[----:B------:R-:W-:Y:S01]  /*9210*/  FMUL.FTZ R26, R27, R26 ;  /* 0x0000001a1b1a7220 */ /* 0x000fe20000410000 */
[----:B------:R-:W-:-:S07]  /*9220*/  PRMT R49, R21, 0x7610, R49 ;  /* 0x0000761015317816 */ /* 0x000fce0000000031 */
.L_x_17926:
[----:B------:R-:W-:Y:S05]  /*9230*/  BSYNC.RECONVERGENT B2 ;  /* 0x0000000000027941 */ /* 0x000fea0003800200 */
.L_x_17925:
        /* <DEDUP_REMOVED lines=16> */
.L_x_17934:
        /* <DEDUP_REMOVED lines=13> */
.L_x_17936:
[----:B------:R-:W-:Y:S05]  /*9410*/  BSYNC.RECONVERGENT B3 ;  /* 0x0000000000037941 */ /* 0x000fea0003800200 */
.L_x_17935:
        /* <DEDUP_REMOVED lines=43> */
.L_x_17933:
[----:B------:R-:W-:Y:S05]  /*96d0*/  BSYNC.RECONVERGENT B2 ;  /* 0x0000000000027941 */ /* 0x000fea0003800200 */
.L_x_17932:
[----:B------:R-:W-:Y:S01]  /*96e0*/  I2FP.F32.U32 R20, R21 ;  /* 0x0000001500147245 */ /* 0x000fe20000201000 */
[----:B------:R-:W-:-:S05]  /*96f0*/  HFMA2 R21, -RZ, RZ, 0.1171875, 0 ;  /* 0x2f800000ff157431 */ /* 0x000fca00000001ff */
[----:B------:R-:W-:-:S05]  /*9700*/  FFMA.FTZ R20, R20, R21, 1.1641532182693481445e-10 ;  /* 0x2f00000014147423 */ /* 0x000fca0000010015 */
[----:B------:R-:W-:Y:S01]  /*9710*/  FSETP.GTU.FTZ.AND P2, PT, R20, UR10, PT ;  /* 0x0000000a14007c0b */ /* 0x000fe2000bf5c000 */
[----:B-----5:R-:W-:-:S04]  /*9720*/  FMUL.FTZ R20, R15, UR13 ;  /* 0x0000000d0f147c20 */ /* 0x020fc80008410000 */
[----:B------:R-:W-:-:S05]  /*9730*/  FMUL.FTZ R20, R20, UR12 ;  /* 0x0000000c14147c20 */ /* 0x000fca0008410000 */
[----:B------:R-:W-:Y:S01]  /*9740*/  FSEL R27, R20, RZ, !P2 ;  /* 0x000000ff141b7208 */ /* 0x000fe20005000000 */
[----:B------:R-:W-:-:S05]  /*9750*/  HADD2.F32 R20, -RZ, R4.H0_H0 ;  /* 0x20000004ff147230 */ /* 0x000fca0000004100 */
[----:B------:R-:W-:Y:S01]  /*9760*/  FMUL.FTZ R27, R20, R27 ;  /* 0x0000001b141b7220 */ /* 0x000fe20000410000 */
[----:B------:R-:W-:-:S04]  /*9770*/  SEL R20, RZ, 0x1, P2 ;  /* 0x00000001ff147807 */ /* 0x000fc80001000000 */
[----:B------:R-:W-:-:S07]  /*9780*/  PRMT R50, R20, 0x7610, R50 ;  /* 0x0000761014327816 */ /* 0x000fce0000000032 */
.L_x_17905:
[----:B------:R-:W-:Y:S05]  /*9790*/  BSYNC.RECONVERGENT B1 ;  /* 0x0000000000017941 */ /* 0x000fea0003800200 */
.L_x_17882:
[----:B------:R-:W-:Y:S01]  /*97a0*/  VIADD R20, R52, 0x40 ;  /* 0x0000004034147836 */ /* 0x000fe20000000000 */
[----:B------:R-:W-:Y:S03]  /*97b0*/  BSSY.RECONVERGENT B1, `(.L_x_17937) ;  /* 0x0000010000017945 */ /* 0x000fe60003800200 */
[----:B------:R-:W-:-:S05]  /*97c0*/  IMAD.WIDE.U32 R20, R20, 0x10, R76 ;  /* 0x0000001014147825 */ /* 0x000fca00078e004c */
[----:B------:R0:W-:Y:S01]  /*97d0*/  STG.E.128 desc[UR8][R20.64], R24 ;  /* 0x0000001814007986 */ /* 0x0001e2000c101d08 */
[----:B------:R-:W-:Y:S05]  /*97e0*/  @!P1 BRA `(.L_x_17938) ;  /* 0x0000000000309947 */ /* 0x000fea0003800000 */
[----:B0-----:R-:W-:Y:S01]  /*97f0*/  SHF.L.U32 R20, R49, 0x10, RZ ;  /* 0x0000001031147819 */ /* 0x001fe200000006ff */
[----:B------:R-:W0:Y:S01]  /*9800*/  LDC.64 R54, c[0x0][0x3b0] ;  /* 0x0000ec00ff367b82 */ /* 0x000e220000000a00 */
[----:B------:R-:W-:Y:S02]  /*9810*/  LOP3.LUT R21, R50, 0xffff, RZ, 0xc0, !PT ;  /* 0x0000ffff32157812 */ /* 0x000fe400078ec0ff */
[----:B------:R-:W-:Y:S02]  /*9820*/  LOP3.LUT R20, R20, 0xff0000, RZ, 0xc0, !PT ;  /* 0x00ff000014147812 */ /* 0x000fe400078ec0ff */
[----:B------:R-:W-:-:S03]  /*9830*/  LOP3.LUT R45, R47, 0xff, RZ, 0xc0, !PT ;  /* 0x000000ff2f2d7812 */ /* 0x000fc600078ec0ff */
[----:B------:R-:W-:Y:S01]  /*9840*/  IMAD R20, R21, 0x1000000, R20 ;  /* 0x0100000015147824 */ /* 0x000fe200078e0214 */
[----:B------:R-:W-:-:S04]  /*9850*/  LOP3.LUT R21, R48, 0xff, RZ, 0xc0, !PT ;  /* 0x000000ff30157812 */ /* 0x000fc800078ec0ff */
[----:B------:R-:W-:-:S05]  /*9860*/  LEA R20, R21, R20, 0x8 ;  /* 0x0000001415147211 */ /* 0x000fca00078e40ff */
[----:B------:R-:W-:Y:S01]  /*9870*/  IMAD.IADD R45, R20, 0x1, R45 ;  /* 0x00000001142d7824 */ /* 0x000fe200078e022d */
[----:B------:R-:W-:-:S05]  /*9880*/  IADD3 R20, PT, PT, R23, 0x40, RZ ;  /* 0x0000004017147810 */ /* 0x000fca0007ffe0ff */
[----:B0-----:R-:W-:-:S05]  /*9890*/  IMAD.WIDE.U32 R20, R20, 0x4, R54 ;  /* 0x0000000414147825 */ /* 0x001fca00078e0036 */
[----:B------:R1:W-:Y:S02]  /*98a0*/  STG.E desc[UR8][R20.64], R45 ;  /* 0x0000002d14007986 */ /* 0x0003e4000c101908 */
.L_x_17938:
[----:B------:R-:W-:Y:S05]  /*98b0*/  BSYNC.RECONVERGENT B1 ;  /* 0x0000000000017941 */ /* 0x000fea0003800200 */
.L_x_17937:
[----:B01----:R-:W0:Y:S01]  /*98c0*/  @P1 LDC.64 R20, c[0x0][0x390] ;  /* 0x0000e400ff141b82 */ /* 0x003e220000000a00 */
[----:B------:R-:W-:-:S04]  /*98d0*/  VIADD R54, R23, 0x60 ;  /* 0x0000006017367836 */ /* 0x000fc80000000000 */
[----:B0-----:R-:W-:-:S05]  /*98e0*/  @P1 IMAD.WIDE.U32 R20, R54, 0x10, R20 ;  /* 0x0000001036141825 */ /* 0x001fca00078e0014 */
[----:B-----5:R0:W5:Y:S01]  /*98f0*/  @P1 LDG.E.128 R12, desc[UR8][R20.64] ;  /* 0x00000008140c1981 */ /* 0x020162000c1e1d00 */
[----:B------:R-:W-:Y:S01]  /*9900*/  IADD3 R52, PT, PT, R52, 0x60, RZ ;  /* 0x0000006034347810 */ /* 0x000fe20007ffe0ff */
[----:B0-----:R-:W0:Y:S04]  /*9910*/  @P0 LDC.64 R20, c[0x0][0x3a0] ;  /* 0x0000e800ff140b82 */ /* 0x001e280000000a00 */
[----:B0-----:R-:W-:-:S05]  /*9920*/  @P0 IMAD.WIDE.U32 R20, R52, 0x10, R20 ;  /* 0x0000001034140825 */ /* 0x001fca00078e0014 */
[----:B------:R0:W5:Y:S01]  /*9930*/  @P0 LDG.E.128 R16, desc[UR8][R20.64] ;  /* 0x0000000814100981 */ /* 0x000162000c1e1d00 */
[----:B------:R-:W-:Y:S04]  /*9940*/  BSSY.RECONVERGENT B1, `(.L_x_17939) ;  /* 0x00002c0000017945 */ /* 0x000fe80003800200 */
[----:B------:R-:W-:Y:S05]  /*9950*/  @!P0 BRA `(.L_x_17940) ;  /* 0x0000001400808947 */ /* 0x000fea0003800000 */
[----:B------:R-:W-:Y:S01]  /*9960*/  ISETP.GT.AND P0, PT, R22, RZ, PT ;  /* 0x000000ff1600720c */ /* 0x000fe20003f04270 */
[----:B------:R-:W-:Y:S01]  /*9970*/  BSSY.RECONVERGENT B2, `(.L_x_17941) ;  /* 0x000005a000027945 */ /* 0x000fe20003800200 */
[----:B------:R-:W-:Y:S01]  /*9980*/  IMAD.MOV.U32 R22, RZ, RZ, R53 ;  /* 0x000000ffff167224 */ /* 0x000fe200078e0035 */
[----:B------:R-:W-:Y:S01]  /*9990*/  MOV R45, R11 ;  /* 0x0000000b002d7202 */ /* 0x000fe20000000f00 */
[----:B0----5:R-:W-:-:S09]  /*99a0*/  IMAD.MOV.U32 R20, RZ, RZ, R16 ;  /* 0x000000ffff147224 */ /* 0x021fd200078e0010 */
        /* <DEDUP_REMOVED lines=17> */
.L_x_17945:
        /* <DEDUP_REMOVED lines=13> */
.L_x_17947:
[----:B------:R-:W-:Y:S05]  /*9b90*/  BSYNC.RECONVERGENT B4 ;  /* 0x0000000000047941 */ /* 0x000fea0003800200 */
.L_x_17946:
        /* <DEDUP_REMOVED lines=43> */
.L_x_17944:
[----:B------:R-:W-:Y:S05]  /*9e50*/  BSYNC.RECONVERGENT B3 ;  /* 0x0000000000037941 */ /* 0x000fea0003800200 */
.L_x_17943:
[----:B------:R-:W-:Y:S01]  /*9e60*/  I2FP.F32.U32 R11, R20 ;  /* 0x00000014000b7245 */ /* 0x000fe20000201000 */
[----:B------:R-:W-:-:S05]  /*9e70*/  HFMA2 R20, -RZ, RZ, 0.1171875, 0 ;  /* 0x2f800000ff147431 */ /* 0x000fca00000001ff */
[----:B------:R-:W-:-:S05]  /*9e80*/  FFMA.FTZ R11, R11, R20, 1.1641532182693481445e-10 ;  /* 0x2f0000000b0b7423 */ /* 0x000fca0000010014 */
[----:B------:R-:W-:Y:S01]  /*9e90*/  FSETP.GTU.FTZ.AND P2, PT, R11, UR10, PT ;  /* 0x0000000a0b007c0b */ /* 0x000fe2000bf5c000 */
[----:B------:R-:W-:-:S04]  /*9ea0*/  FMUL.FTZ R11, R12, UR13 ;  /* 0x0000000d0c0b7c20 */ /* 0x000fc80008410000 */
[----:B------:R-:W-:-:S05]  /*9eb0*/  FMUL.FTZ R11, R11, UR12 ;  /* 0x0000000c0b0b7c20 */ /* 0x000fca0008410000 */
[----:B------:R-:W-:Y:S01]  /*9ec0*/  FSEL R20, R11, RZ, !P2 ;  /* 0x000000ff0b147208 */ /* 0x000fe20005000000 */
[----:B------:R-:W-:-:S05]  /*9ed0*/  HADD2.F32 R11, -RZ, R48.H1_H1 ;  /* 0x30000030ff0b7230 */ /* 0x000fca0000004100 */
[----:B------:R-:W-:Y:S01]  /*9ee0*/  FFMA.FTZ R20, R20, R11, R16 ;  /* 0x0000000b14147223 */ /* 0x000fe20000010010 */
[----:B------:R-:W-:-:S04]  /*9ef0*/  SEL R11, RZ, 0x1, P2 ;  /* 0x00000001ff0b7807 */ /* 0x000fc80001000000 */
[----:B------:R-:W-:-:S07]  /*9f00*/  PRMT R47, R11, 0x7610, R47 ;  /* 0x000076100b2f7816 */ /* 0x000fce000000002f */
.L_x_17942:
[----:B------:R-:W-:Y:S05]  /*9f10*/  BSYNC.RECONVERGENT B2 ;  /* 0x0000000000027941 */ /* 0x000fea0003800200 */
.L_x_17941:
        /* <DEDUP_REMOVED lines=17> */
.L_x_17952:
        /* <DEDUP_REMOVED lines=13> */
.L_x_17954:
[----:B------:R-:W-:Y:S05]  /*a100*/  BSYNC.RECONVERGENT B4 ;  /* 0x0000000000047941 */ /* 0x000fea0003800200 */
.L_x_17953:
        /* <DEDUP_REMOVED lines=38> */
[----:B------:R-:W-:Y:S02]  /*a370*/  LOP3.LUT R10, R10, UR31, R23, 0x96, !PT ;  /* 0x0000001f0a0a7c12 */ /* 0x000fe4000f8e9617 */
[----:B------:R-:W-:Y:S01]  /*a380*/  MOV R46, R22 ;  /* 0x00000016002e7202 */ /* 0x000fe20000000f00 */
[----:B------:R-:W-:-:S05]  /*a390*/  IMAD.WIDE.U32 R22, R9, -0x2daee0ad, RZ ;  /* 0xd2511f5309167825 */ /* 0x000fca00078e00ff */
[----:B------:R-:W-:Y:S02]  /*a3a0*/  LOP3.LUT R9, R56, UR32, R23, 0x96, !PT ;  /* 0x0000002038097c12 */ /* 0x000fe4000f8e9617 */
[----:B------:R-:W-:-:S07]  /*a3b0*/  MOV R45, R22 ;  /* 0x00000016002d7202 */ /* 0x000fce0000000f00 */
.L_x_17951:
[----:B------:R-:W-:Y:S05]  /*a3c0*/  BSYNC.RECONVERGENT B3 ;  /* 0x0000000000037941 */ /* 0x000fea0003800200 */
.L_x_17950:
[----:B------:R-:W-:Y:S01]  /*a3d0*/  I2FP.F32.U32 R21, R21 ;  /* 0x0000001500157245 */ /* 0x000fe20000201000 */
[----:B------:R-:W-:-:S05]  /*a3e0*/  HFMA2 R22, -RZ, RZ, 0.1171875, 0 ;  /* 0x2f800000ff167431 */ /* 0x000fca00000001ff */
[----:B------:R-:W-:Y:S01]  /*a3f0*/  FFMA.FTZ R21, R21, R22, 1.1641532182693481445e-10 ;  /* 0x2f00000015157423 */ /* 0x000fe20000010016 */
[----:B------:R-:W-:-:S04]  /*a400*/  HADD2.F32 R22, -RZ, R4.H1_H1 ;  /* 0x30000004ff167230 */ /* 0x000fc80000004100 */
[----:B------:R-:W-:Y:S01]  /*a410*/  FSETP.GTU.FTZ.AND P2, PT, R21, UR10, PT ;  /* 0x0000000a15007c0b */ /* 0x000fe2000bf5c000 */
[----:B------:R-:W-:-:S04]  /*a420*/  FMUL.FTZ R21, R13, UR13 ;  /* 0x0000000d0d157c20 */ /* 0x000fc80008410000 */
[----:B------:R-:W-:-:S05]  /*a430*/  FMUL.FTZ R21, R21, UR12 ;  /* 0x0000000c15157c20 */ /* 0x000fca0008410000 */
[----:B------:R-:W-:-:S05]  /*a440*/  FSEL R21, R21, RZ, !P2 ;  /* 0x000000ff15157208 */ /* 0x000fca0005000000 */
[----:B------:R-:W-:Y:S01]  /*a450*/  FFMA.FTZ R21, R21, R22, R17 ;  /* 0x0000001615157223 */ /* 0x000fe20000010011 */
[----:B------:R-:W-:-:S04]  /*a460*/  SEL R22, RZ, 0x1, P2 ;  /* 0x00000001ff167807 */ /* 0x000fc80001000000 */
[----:B------:R-:W-:-:S07]  /*a470*/  PRMT R48, R22, 0x7610, R48 ;  /* 0x0000761016307816 */ /* 0x000fce0000000030 */
.L_x_17949:
[----:B------:R-:W-:Y:S05]  /*a480*/  BSYNC.RECONVERGENT B2 ;  /* 0x0000000000027941 */ /* 0x000fea0003800200 */
.L_x_17948:
        /* <DEDUP_REMOVED lines=17> */
.L_x_17959:
        /* <DEDUP_REMOVED lines=13> */
.L_x_17961:
[----:B------:R-:W-:Y:S05]  /*a670*/  BSYNC.RECONVERGENT B4 ;  /* 0x0000000000047941 */ /* 0x000fea0003800200 */
.L_x_17960:
        /* <DEDUP_REMOVED lines=43> */
.L_x_17958:
[----:B------:R-:W-:Y:S05]  /*a930*/  BSYNC.RECONVERGENT B3 ;  /* 0x0000000000037941 */ /* 0x000fea0003800200 */
.L_x_17957:
        /* <DEDUP_REMOVED lines=11> */
.L_x_17956:
[----:B------:R-:W-:Y:S05]  /*a9f0*/  BSYNC.RECONVERGENT B2 ;  /* 0x0000000000027941 */ /* 0x000fea0003800200 */
.L_x_17955:
        /* <DEDUP_REMOVED lines=16> */
.L_x_17965:
        /* <DEDUP_REMOVED lines=13> */
.L_x_17967:
[----:B------:R-:W-:Y:S05]  /*abd0*/  BSYNC.RECONVERGENT B3 ;  /* 0x0000000000037941 */ /* 0x000fea0003800200 */
.L_x_17966:
        /* <DEDUP_REMOVED lines=37> */
[----:B------:R-:W-:-:S04]  /*ae30*/  IMAD.WIDE.U32 R56, R56, -0x2daee0ad, RZ ;  /* 0xd2511f5338387825 */ /* 0x000fc800078e00ff */
[----:B------:R-:W-:Y:S01]  /*ae40*/  IMAD.MOV.U32 R45, RZ, RZ, R56 ;  /* 0x000000ffff2d7224 */ /* 0x000fe200078e0038 */
[----:B------:R-:W-:Y:S01]  /*ae50*/  LOP3.LUT R9, R58, UR32, R57, 0x96, !PT ;  /* 0x000000203a097c12 */ /* 0x000fe2000f8e9639 */
[----:B------:R-:W-:-:S05]  /*ae60*/  IMAD.WIDE.U32 R56, R46, -0x326172a9, RZ ;  /* 0xcd9e8d572e387825 */ /* 0x000fca00078e00ff */
[----:B------:R-:W-:Y:S02]  /*ae70*/  LOP3.LUT R10, R10, UR31, R57, 0x96, !PT ;  /* 0x0000001f0a0a7c12 */ /* 0x000fe4000f8e9639 */
[----:B------:R-:W-:-:S07]  /*ae80*/  MOV R46, R56 ;  /* 0x00000038002e7202 */ /* 0x000fce0000000f00 */
.L_x_17964:
[----:B------:R-:W-:Y:S05]  /*ae90*/  BSYNC.RECONVERGENT B2 ;  /* 0x0000000000027941 */ /* 0x000fea0003800200 */
.L_x_17963:
[----:B------:R-:W-:Y:S01]  /*aea0*/  I2FP.F32.U32 R23, R23 ;  /* 0x0000001700177245 */ /* 0x000fe20000201000 */
[----:B------:R-:W-:-:S05]  /*aeb0*/  HFMA2 R53, -RZ, RZ, 0.1171875, 0 ;  /* 0x2f800000ff357431 */ /* 0x000fca00000001ff */
[----:B------:R-:W-:Y:S01]  /*aec0*/  FFMA.FTZ R23, R23, R53, 1.1641532182693481445e-10 ;  /* 0x2f00000017177423 */ /* 0x000fe20000010035 */
[----:B------:R-:W-:-:S04]  /*aed0*/  HADD2.F32 R53, -RZ, R5.H0_H0 ;  /* 0x20000005ff357230 */ /* 0x000fc80000004100 */
[----:B------:R-:W-:Y:S01]  /*aee0*/  FSETP.GTU.FTZ.AND P0, PT, R23, UR10, PT ;  /* 0x0000000a17007c0b */ /* 0x000fe2000bf1c000 */
[----:B------:R-:W-:-:S04]  /*aef0*/  FMUL.FTZ R23, R15, UR13 ;  /* 0x0000000d0f177c20 */ /* 0x000fc80008410000 */
[----:B------:R-:W-:-:S05]  /*af00*/  FMUL.FTZ R23, R23, UR12 ;  /* 0x0000000c17177c20 */ /* 0x000fca0008410000 */
[----:B------:R-:W-:-:S05]  /*af10*/  FSEL R23, R23, RZ, !P0 ;  /* 0x000000ff17177208 */ /* 0x000fca0004000000 */
[----:B------:R-:W-:Y:S01]  /*af20*/  FFMA.FTZ R23, R23, R53, R19 ;  /* 0x0000003517177223 */ /* 0x000fe20000010013 */
[----:B------:R-:W-:-:S04]  /*af30*/  SEL R53, RZ, 0x1, P0 ;  /* 0x00000001ff357807 */ /* 0x000fc80000000000 */
[----:B------:R-:W-:Y:S01]  /*af40*/  PRMT R50, R53, 0x7610, R50 ;  /* 0x0000761035327816 */ /* 0x000fe20000000032 */
[----:B------:R-:W-:Y:S06]  /*af50*/  BRA `(.L_x_17962) ;  /* 0x0000001400787947 */ /* 0x000fec0003800000 */
.L_x_17940:
[----:B------:R-:W-:Y:S01]  /*af60*/  BSSY.RECONVERGENT B2, `(.L_x_17968) ;  /* 0x000005a000027945 */ /* 0x000fe20003800200 */
[----:B------:R-:W-:Y:S01]  /*af70*/  IMAD.MOV.U32 R22, RZ, RZ, R53 ;  /* 0x000000ffff167224 */ /* 0x000fe200078e0035 */
[----:B------:R-:W-:Y:S01]  /*af80*/  MOV R45, R11 ;  /* 0x0000000b002d7202 */ /* 0x000fe20000000f00 */
[----:B0-----:R-:W-:Y:S01]  /*af90*/  IMAD.MOV.U32 R20, RZ, RZ, RZ ;  /* 0x000000ffff147224 */ /* 0x001fe200078e00ff */
        /* <DEDUP_REMOVED lines=17> */
.L_x_17972:
        /* <DEDUP_REMOVED lines=13> */
.L_x_17974:
[----:B------:R-:W-:Y:S05]  /*b180*/  BSYNC.RECONVERGENT B4 ;  /* 0x0000000000047941 */ /* 0x000fea0003800200 */
.L_x_17973:
        /* <DEDUP_REMOVED lines=43> */
.L_x_17971:
[----:B------:R-:W-:Y:S05]  /*b440*/  BSYNC.RECONVERGENT B3 ;  /* 0x0000000000037941 */ /* 0x000fea0003800200 */
.L_x_17970:
[----:B------:R-:W-:Y:S01]  /*b450*/  I2FP.F32.U32 R11, R20 ;  /* 0x00000014000b7245 */ /* 0x000fe20000201000 */
[----:B------:R-:W-:-:S05]  /*b460*/  HFMA2 R20, -RZ, RZ, 0.1171875, 0 ;  /* 0x2f800000ff147431 */ /* 0x000fca00000001ff */
[----:B------:R-:W-:-:S05]  /*b470*/  FFMA.FTZ R11, R11, R20, 1.1641532182693481445e-10 ;  /* 0x2f0000000b0b7423 */ /* 0x000fca0000010014 */
[----:B------:R-:W-:Y:S01]  /*b480*/  FSETP.GTU.FTZ.AND P0, PT, R11, UR10, PT ;  /* 0x0000000a0b007c0b */ /* 0x000fe2000bf1c000 */
[----:B-----5:R-:W-:-:S04]  /*b490*/  FMUL.FTZ R11, R12, UR13 ;  /* 0x0000000d0c0b7c20 */ /* 0x020fc80008410000 */
[----:B------:R-:W-:-:S05]  /*b4a0*/  FMUL.FTZ R11, R11, UR12 ;  /* 0x0000000c0b0b7c20 */ /* 0x000fca0008410000 */
[----:B------:R-:W-:Y:S01]  /*b4b0*/  FSEL R20, R11, RZ, !P0 ;  /* 0x000000ff0b147208 */ /* 0x000fe20004000000 */
[----:B------:R-:W-:-:S05]  /*b4c0*/  HADD2.F32 R11, -RZ, R48.H1_H1 ;  /* 0x30000030ff0b7230 */ /* 0x000fca0000004100 */
[----:B------:R-:W-:Y:S01]  /*b4d0*/  FMUL.FTZ R20, R11, R20 ;  /* 0x000000140b147220 */ /* 0x000fe20000410000 */
[----:B------:R-:W-:-:S04]  /*b4e0*/  SEL R11, RZ, 0x1, P0 ;  /* 0x00000001ff0b7807 */ /* 0x000fc80000000000 */
[----:B------:R-:W-:-:S07]  /*b4f0*/  PRMT R47, R11, 0x7610, R47 ;  /* 0x000076100b2f7816 */ /* 0x000fce000000002f */
.L_x_17969:
[----:B------:R-:W-:Y:S05]  /*b500*/  BSYNC.RECONVERGENT B2 ;  /* 0x0000000000027941 */ /* 0x000fea0003800200 */
.L_x_17968:
        /* <DEDUP_REMOVED lines=17> */
.L_x_17979:
        /* <DEDUP_REMOVED lines=13> */
.L_x_17981:
[----:B------:R-:W-:Y:S05]  /*b6f0*/  BSYNC.RECONVERGENT B4 ;  /* 0x0000000000047941 */ /* 0x000fea0003800200 */
.L_x_17980:
        /* <DEDUP_REMOVED lines=43> */
.L_x_17978:
[----:B------:R-:W-:Y:S05]  /*b9b0*/  BSYNC.RECONVERGENT B3 ;  /* 0x0000000000037941 */ /* 0x000fea0003800200 */
.L_x_17977:
[----:B------:R-:W-:Y:S01]  /*b9c0*/  I2FP.F32.U32 R21, R21 ;  /* 0x0000001500157245 */ /* 0x000fe20000201000 */
[----:B------:R-:W-:-:S05]  /*b9d0*/  HFMA2 R22, -RZ, RZ, 0.1171875, 0 ;  /* 0x2f800000ff167431 */ /* 0x000fca00000001ff */
[----:B------:R-:W-:Y:S01]  /*b9e0*/  FFMA.FTZ R21, R21, R22, 1.1641532182693481445e-10 ;  /* 0x2f00000015157423 */ /* 0x000fe20000010016 */
[----:B------:R-:W-:-:S04]  /*b9f0*/  HADD2.F32 R22, -RZ, R4.H1_H1 ;  /* 0x30000004ff167230 */ /* 0x000fc80000004100 */
[----:B------:R-:W-:Y:S01]  /*ba00*/  FSETP.GTU.FTZ.AND P0, PT, R21, UR10, PT ;  /* 0x0000000a15007c0b */ /* 0x000fe2000bf1c000 */
[----:B-----5:R-:W-:-:S04]  /*ba10*/  FMUL.FTZ R21, R13, UR13 ;  /* 0x0000000d0d157c20 */ /* 0x020fc80008410000 */
[----:B------:R-:W-:-:S05]  /*ba20*/  FMUL.FTZ R21, R21, UR12 ;  /* 0x0000000c15157c20 */ /* 0x000fca0008410000 */
[----:B------:R-:W-:-:S05]  /*ba30*/  FSEL R21, R21, RZ, !P0 ;  /* 0x000000ff15157208 */ /* 0x000fca0004000000 */
[----:B------:R-:W-:Y:S01]  /*ba40*/  FMUL.FTZ R21, R22, R21 ;  /* 0x0000001516157220 */ /* 0x000fe20000410000 */
[----:B------:R-:W-:-:S04]  /*ba50*/  SEL R22, RZ, 0x1, P0 ;  /* 0x00000001ff167807 */ /* 0x000fc80000000000 */
[----:B------:R-:W-:-:S07]  /*ba60*/  PRMT R48, R22, 0x7610, R48 ;  /* 0x0000761016307816 */ /* 0x000fce0000000030 */
.L_x_17976:
[----:B------:R-:W-:Y:S05]  /*ba70*/  BSYNC.RECONVERGENT B2 ;  /* 0x0000000000027941 */ /* 0x000fea0003800200 */
.L_x_17975:
        /* <DEDUP_REMOVED lines=17> */
.L_x_17986:
        /* <DEDUP_REMOVED lines=13> */
.L_x_17988:
[----:B------:R-:W-:Y:S05]  /*bc60*/  BSYNC.RECONVERGENT B4 ;  /* 0x0000000000047941 */ /* 0x000fea0003800200 */
.L_x_17987:
        /* <DEDUP_REMOVED lines=43> */
.L_x_17985:
[----:B------:R-:W-:Y:S05]  /*bf20*/  BSYNC.RECONVERGENT B3 ;  /* 0x0000000000037941 */ /* 0x000fea0003800200 */
.L_x_17984:
        /* <DEDUP_REMOVED lines=11> */
.L_x_17983:
[----:B------:R-:W-:Y:S05]  /*bfe0*/  BSYNC.RECONVERGENT B2 ;  /* 0x0000000000027941 */ /* 0x000fea0003800200 */
.L_x_17982:
        /* <DEDUP_REMOVED lines=16> */
.L_x_17991:
        /* <DEDUP_REMOVED lines=13> */
.L_x_17993:
[----:B------:R-:W-:Y:S05]  /*c1c0*/  BSYNC.RECONVERGENT B3 ;  /* 0x0000000000037941 */ /* 0x000fea0003800200 */
.L_x_17992:
        /* <DEDUP_REMOVED lines=43> */
.L_x_17990:
[----:B------:R-:W-:Y:S05]  /*c480*/  BSYNC.RECONVERGENT B2 ;  /* 0x0000000000027941 */ /* 0x000fea0003800200 */
.L_x_17989:
[----:B------:R-:W-:Y:S01]  /*c490*/  I2FP.F32.U32 R23, R23 ;  /* 0x0000001700177245 */ /* 0x000fe20000201000 */
[----:B------:R-:W-:-:S05]  /*c4a0*/  HFMA2 R53, -RZ, RZ, 0.1171875, 0 ;  /* 0x2f800000ff357431 */ /* 0x000fca00000001ff */
[----:B------:R-:W-:Y:S01]  /*c4b0*/  FFMA.FTZ R23, R23, R53, 1.1641532182693481445e-10 ;  /* 0x2f00000017177423 */ /* 0x000fe20000010035 */
[----:B------:R-:W-:-:S04]  /*c4c0*/  HADD2.F32 R53, -RZ, R5.H0_H0 ;  /* 0x20000005ff357230 */ /* 0x000fc80000004100 */
[----:B------:R-:W-:Y:S01]  /*c4d0*/  FSETP.GTU.FTZ.AND P0, PT, R23, UR10, PT ;  /* 0x0000000a17007c0b */ /* 0x000fe2000bf1c000 */
[----:B-----5:R-:W-:-:S04]  /*c4e0*/  FMUL.FTZ R23, R15, UR13 ;  /* 0x0000000d0f177c20 */ /* 0x020fc80008410000 */
[----:B------:R-:W-:-:S05]  /*c4f0*/  FMUL.FTZ R23, R23, UR12 ;  /* 0x0000000c17177c20 */ /* 0x000fca0008410000 */
[----:B------:R-:W-:-:S05]  /*c500*/  FSEL R23, R23, RZ, !P0 ;  /* 0x000000ff17177208 */ /* 0x000fca0004000000 */
[----:B------:R-:W-:Y:S01]  /*c510*/  FMUL.FTZ R23, R53, R23 ;  /* 0x0000001735177220 */ /* 0x000fe20000410000 */
[----:B------:R-:W-:-:S04]  /*c520*/  SEL R53, RZ, 0x1, P0 ;  /* 0x00000001ff357807 */ /* 0x000fc80000000000 */
[----:B------:R-:W-:-:S07]  /*c530*/  PRMT R50, R53, 0x7610, R50 ;  /* 0x0000761035327816 */ /* 0x000fce0000000032 */
.L_x_17962:
[----:B------:R-:W-:Y:S05]  /*c540*/  BSYNC.RECONVERGENT B1 ;  /* 0x0000000000017941 */ /* 0x000fea0003800200 */
.L_x_17939:
[----:B------:R-:W-:Y:S01]  /*c550*/  IMAD.WIDE.U32 R52, R52, 0x10, R76 ;  /* 0x0000001034347825 */ /* 0x000fe200078e004c */
[----:B------:R-:W-:Y:S04]  /*c560*/  BSSY.RECONVERGENT B1, `(.L_x_17994) ;  /* 0x000000e000017945 */ /* 0x000fe80003800200 */
[----:B------:R0:W-:Y:S01]  /*c570*/  STG.E.128 desc[UR8][R52.64], R20 ;  /* 0x0000001434007986 */ /* 0x0001e2000c101d08 */
[----:B------:R-:W-:Y:S05]  /*c580*/  @!P1 BRA `(.L_x_17995) ;  /* 0x00000000002c9947 */ /* 0x000fea0003800000 */
[----:B0-----:R-:W-:Y:S01]  /*c590*/  IMAD.U32 R52, R49, 0x10000, RZ ;  /* 0x0001000031347824 */ /* 0x001fe200078e00ff */
[----:B------:R-:W-:Y:S02]  /*c5a0*/  LOP3.LUT R53, R50, 0xffff, RZ, 0xc0, !PT ;  /* 0x0000ffff32357812 */ /* 0x000fe400078ec0ff */
[----:B------:R-:W-:Y:S02]  /*c5b0*/  LOP3.LUT R55, R47, 0xff, RZ, 0xc0, !PT ;  /* 0x000000ff2f377812 */ /* 0x000fe400078ec0ff */
[----:B------:R-:W-:-:S04]  /*c5c0*/  LOP3.LUT R52, R52, 0xff0000, RZ, 0xc0, !PT ;  /* 0x00ff000034347812 */ /* 0x000fc800078ec0ff */
[----:B------:R-:W-:Y:S02]  /*c5d0*/  LEA R52, R53, R52, 0x18 ;  /* 0x0000003435347211 */ /* 0x000fe400078ec0ff */
[----:B------:R-:W-:-:S05]  /*c5e0*/  LOP3.LUT R53, R48, 0xff, RZ, 0xc0, !PT ;  /* 0x000000ff30357812 */ /* 0x000fca00078ec0ff */
[----:B------:R-:W-:-:S05]  /*c5f0*/  IMAD R52, R53, 0x100, R52 ;  /* 0x0000010035347824 */ /* 0x000fca00078e0234 */
[----:B------:R-:W-:Y:S02]  /*c600*/  IADD3 R55, PT, PT, R52, R55, RZ ;  /* 0x0000003734377210 */ /* 0x000fe40007ffe0ff */
[----:B------:R-:W0:Y:S02]  /*c610*/  LDC.64 R52, c[0x0][0x3b0] ;  /* 0x0000ec00ff347b82 */ /* 0x000e240000000a00 */
[----:B0-----:R-:W-:-:S05]  /*c620*/  IMAD.WIDE.U32 R52, R54, 0x4, R52 ;  /* 0x0000000436347825 */ /* 0x001fca00078e0034 */
[----:B------:R1:W-:Y:S02]  /*c630*/  STG.E desc[UR8][R52.64], R55 ;  /* 0x0000003734007986 */ /* 0x0003e4000c101908 */
.L_x_17995:
[----:B------:R-:W-:Y:S05]  /*c640*/  BSYNC.RECONVERGENT B1 ;  /* 0x0000000000017941 */ /* 0x000fea0003800200 */
.L_x_17994:
        /* <DEDUP_REMOVED lines=72> */
.L_x_18011:
[----:B-1----:R-:W-:Y:S01]  /*cad0*/  FADD.FTZ R52, R56, R52 ;  /* 0x0000003438347221 */ /* 0x002fe20000010000 */
[----:B------:R-:W-:Y:S01]  /*cae0*/  ISETP.NE.AND P0, PT, RZ, UR11, PT ;  /* 0x0000000bff007c0c */ /* 0x000fe2000bf05270 */
[----:B------:R-:W-:Y:S02]  /*caf0*/  BSSY.RECONVERGENT B1, `(.L_x_17997) ;  /* 0x0000070000017945 */ /* 0x000fe40003800200 */
[----:B------:R-:W-:Y:S02]  /*cb00*/  FFMA.FTZ R54, R52, R58, UR14 ;  /* 0x0000000e34367e23 */ /* 0x000fe4000801003a */
[----:B------:R-:W1:Y:S02]  /*cb10*/  @!P1 LDC.64 R52, c[0x0][0x3c0] ;  /* 0x0000f000ff349b82 */ /* 0x000e640000000a00 */
[----:B-1----:R-:W-:-:S05]  /*cb20*/  @!P1 IMAD.WIDE R52, R0, 0x4, R52 ;  /* 0x0000000400349825 */ /* 0x002fca00078e0234 */
[----:B------:R1:W-:Y:S02]  /*cb30*/  @!P1 STG.E desc[UR8][R52.64], R55 ;  /* 0x0000003734009986 */ /* 0x0003e4000c101908 */
[----:B-1----:R-:W-:-:S05]  /*cb40*/  FMUL.FTZ R52, R55, R55 ;  /* 0x0000003737347220 */ /* 0x002fca0000410000 */
[----:B------:R-:W-:-:S05]  /*cb50*/  FSEL R52, R52, RZ, P0 ;  /* 0x000000ff34347208 */ /* 0x000fca0000000000 */
[----:B------:R-:W-:Y:S02]  /*cb60*/  FADD.FTZ R54, R54, R52 ;  /* 0x0000003436367221 */ /* 0x000fe40000010000 */
[----:B------:R-:W1:Y:S04]  /*cb70*/  @!P1 LDC.64 R52, c[0x0][0x3c8] ;  /* 0x0000f200ff349b82 */ /* 0x000e680000000a00 */
[----:B------:R-:W2:Y:S01]  /*cb80*/  MUFU.RSQ R54, R54 ;  /* 0x0000003600367308 */ /* 0x000ea20000001400 */
[----:B-1----:R-:W-:-:S05]  /*cb90*/  @!P1 IMAD.WIDE R52, R0, 0x4, R52 ;  /* 0x0000000400349825 */ /* 0x002fca00078e0234 */
[----:B--2---:R1:W-:Y:S01]  /*cba0*/  @!P1 STG.E desc[UR8][R52.64], R54 ;  /* 0x0000003634009986 */ /* 0x0043e2000c101908 */
[----:B------:R-:W-:-:S13]  /*cbb0*/  ISETP.GE.AND P1, PT, R51, 0x1, PT ;  /* 0x000000013300780c */ /* 0x000fda0003f26270 */
[----:B-1----:R-:W-:Y:S05]  /*cbc0*/  @!P1 BRA `(.L_x_17998) ;  /* 0x0000000400889947 */ /* 0x002fea0003800000 */
[----:B------:R-:W-:Y:S01]  /*cbd0*/  FSEL R55, R55, RZ, !P0 ;  /* 0x000000ff37377208 */ /* 0x000fe20004000000 */
[----:B------:R-:W-:Y:S01]  /*cbe0*/  HADD2.F32 R52, -RZ, R73.H1_H1 ;  /* 0x30000049ff347230 */ /* 0x000fe20000004100 */
[----:B0-----:R-:W0:Y:S01]  /*cbf0*/  LDC.64 R56, c[0x0][0x428] ;  /* 0x00010a00ff387b82 */ /* 0x001e220000000a00 */
[----:B------:R-:W-:Y:S02]  /*cc00*/  HADD2.F32 R53, -RZ, R42.H0_H0 ;  /* 0x2000002aff357230 */ /* 0x000fe40000004100 */
[C---:B------:R-:W-:Y:S01]  /*cc10*/  FADD.FTZ R32, -R55.reuse, R32 ;  /* 0x0000002037207221 */ /* 0x040fe20000010100 */
[C---:B------:R-:W-:Y:S01]  /*cc20*/  FADD.FTZ R33, -R55.reuse, R33 ;  /* 0x0000002137217221 */ /* 0x040fe20000010100 */
[C---:B------:R-:W-:Y:S01]  /*cc30*/  FADD.FTZ R34, -R55.reuse, R34 ;  /* 0x0000002237227221 */ /* 0x040fe20000010100 */
[----:B------:R-:W-:Y:S01]  /*cc40*/  FADD.FTZ R35, -R55, R35 ;  /* 0x0000002337237221 */ /* 0x000fe20000010100 */
[C---:B------:R-:W-:Y:S01]  /*cc50*/  FMUL.FTZ R32, R54.reuse, R32 ;  /* 0x0000002036207220 */ /* 0x040fe20000410000 */
[C---:B------:R-:W-:Y:S01]  /*cc60*/  FMUL.FTZ R33, R54.reuse, R33 ;  /* 0x0000002136217220 */ /* 0x040fe20000410000 */
[----:B------:R-:W-:Y:S01]  /*cc70*/  FMUL.FTZ R34, R54, R34 ;  /* 0x0000002236227220 */ /* 0x000fe20000410000 */
[----:B------:R-:W-:-:S02]  /*cc80*/  VIADD R51, R51, 0xffffffff ;  /* 0xffffffff33337836 */ /* 0x000fc40000000000 */
[----:B------:R-:W-:Y:S01]  /*cc90*/  FFMA.FTZ R32, R32, R52, R53 ;  /* 0x0000003420207223 */ /* 0x000fe20000010035 */
[--C-:B------:R-:W-:Y:S02]  /*cca0*/  HADD2.F32 R52, -RZ, R69.reuse.H1_H1 ;  /* 0x30000045ff347230 */ /* 0x100fe40000004100 */
[----:B------:R-:W-:Y:S01]  /*ccb0*/  FMUL.FTZ R35, R54, R35 ;  /* 0x0000002336237220 */ /* 0x000fe20000410000 */
[----:B------:R-:W-:Y:S02]  /*ccc0*/  HADD2.F32 R53, -RZ, R69.H0_H0 ;  /* 0x20000045ff357230 */ /* 0x000fe40000004100 */
[----:B------:R-:W-:Y:S01]  /*ccd0*/  FADD.FTZ R28, -R55, R28 ;  /* 0x0000001c371c7221 */ /* 0x000fe20000010100 */
[----:B------:R-:W-:Y:S02]  /*cce0*/  IMAD R51, R51, R75, RZ ;  /* 0x0000004b33337224 */ /* 0x000fe400078e02ff */
[C---:B------:R-:W-:Y:S01]  /*ccf0*/  FADD.FTZ R29, -R55.reuse, R29 ;  /* 0x0000001d371d7221 */ /* 0x040fe20000010100 */
[----:B------:R-:W-:Y:S01]  /*cd00*/  FADD.FTZ R30, -R55, R30 ;  /* 0x0000001e371e7221 */ /* 0x000fe20000010100 */
[----:B------:R-:W-:Y:S01]  /*cd10*/  FFMA.FTZ R33, R33, R52, R53 ;  /* 0x0000003421217223 */ /* 0x000fe20000010035 */
[----:B------:R-:W-:-:S02]  /*cd20*/  HADD2.F32 R52, -RZ, R73.H0_H0 ;  /* 0x20000049ff347230 */ /* 0x000fc40000004100 */
[C---:B------:R-:W-:Y:S01]  /*cd30*/  FMUL.FTZ R28, R54.reuse, R28 ;  /* 0x0000001c361c7220 */ /* 0x040fe20000410000 */
[----:B------:R-:W-:Y:S02]  /*cd40*/  HADD2.F32 R53, -RZ, R43.H0_H0 ;  /* 0x2000002bff357230 */ /* 0x000fe40000004100 */
[C---:B------:R-:W-:Y:S01]  /*cd50*/  FMUL.FTZ R29, R54.reuse, R29 ;  /* 0x0000001d361d7220 */ /* 0x040fe20000410000 */
[----:B------:R-:W-:Y:S01]  /*cd60*/  FMUL.FTZ R30, R54, R30 ;  /* 0x0000001e361e7220 */ /* 0x000fe20000410000 */
[C---:B------:R-:W-:Y:S01]  /*cd70*/  FADD.FTZ R31, -R55.reuse, R31 ;  /* 0x0000001f371f7221 */ /* 0x040fe20000010100 */
[----:B------:R-:W-:Y:S01]  /*cd80*/  FADD.FTZ R24, -R55, R24 ;  /* 0x0000001837187221 */ /* 0x000fe20000010100 */
[----:B------:R-:W-:Y:S01]  /*cd90*/  FFMA.FTZ R34, R34, R52, R53 ;  /* 0x0000003422227223 */ /* 0x000fe20000010035 */
[--C-:B------:R-:W-:Y:S02]  /*cda0*/  HADD2.F32 R52, -RZ, R68.reuse.H1_H1 ;  /* 0x30000044ff347230 */ /* 0x100fe40000004100 */
[----:B------:R-:W-:Y:S01]  /*cdb0*/  FMUL.FTZ R31, R54, R31 ;  /* 0x0000001f361f7220 */ /* 0x000fe20000410000 */
[----:B------:R-:W-:-:S02]  /*cdc0*/  HADD2.F32 R53, -RZ, R68.H0_H0 ;  /* 0x20000044ff357230 */ /* 0x000fc40000004100 */
[C---:B------:R-:W-:Y:S01]  /*cdd0*/  FMUL.FTZ R24, R54.reuse, R24 ;  /* 0x0000001836187220 */ /* 0x040fe20000410000 */
[C---:B------:R-:W-:Y:S01]  /*cde0*/  FADD.FTZ R26, -R55.reuse, R26 ;  /* 0x0000001a371a7221 */ /* 0x040fe20000010100 */
[C---:B------:R-:W-:Y:S01]  /*cdf0*/  FADD.FTZ R27, -R55.reuse, R27 ;  /* 0x0000001b371b7221 */ /* 0x040fe20000010100 */
[----:B------:R-:W-:Y:S01]  /*ce00*/  FADD.FTZ R20, -R55, R20 ;  /* 0x0000001437147221 */ /* 0x000fe20000010100 */
[----:B------:R-:W-:Y:S01]  /*ce10*/  FFMA.FTZ R35, R35, R52, R53 ;  /* 0x0000003423237223 */ /* 0x000fe20000010035 */
[----:B------:R-:W-:Y:S01]  /*ce20*/  SHF.R.S32.HI R52, RZ, 0x1f, R51 ;  /* 0x0000001fff347819 */ /* 0x000fe20000011433 */
[C---:B------:R-:W-:Y:S01]  /*ce30*/  FMUL.FTZ R26, R54.reuse, R26 ;  /* 0x0000001a361a7220 */ /* 0x040fe20000410000 */
[C---:B------:R-:W-:Y:S01]  /*ce40*/  FMUL.FTZ R27, R54.reuse, R27 ;  /* 0x0000001b361b7220 */ /* 0x040fe20000410000 */
[----:B------:R-:W-:Y:S01]  /*ce50*/  FMUL.FTZ R20, R54, R20 ;  /* 0x0000001436147220 */ /* 0x000fe20000410000 */
[----:B------:R-:W-:-:S04]  /*ce60*/  LEA.HI R51, R52, R51, RZ, 0x2 ;  /* 0x0000003334337211 */ /* 0x000fc800078f10ff */
[----:B------:R-:W-:-:S05]  /*ce70*/  LEA.HI.SX32 R51, R51, R74, 0x1e ;  /* 0x0000004a33337211 */ /* 0x000fca00078ff2ff */
[----:B0-----:R-:W-:-:S05]  /*ce80*/  IMAD.WIDE.U32 R52, R51, 0x10, R56 ;  /* 0x0000001033347825 */ /* 0x001fca00078e0038 */
[----:B------:R0:W-:Y:S02]  /*ce90*/  STG.E.128 desc[UR8][R52.64], R32 ;  /* 0x0000002034007986 */ /* 0x0001e4000c101d08 */
[----:B0-----:R-:W-:Y:S02]  /*cea0*/  HADD2.F32 R32, -RZ, R72.H1_H1 ;  /* 0x30000048ff207230 */ /* 0x001fe40000004100 */
[----:B------:R-:W-:-:S05]  /*ceb0*/  HADD2.F32 R33, -RZ, R40.H0_H0 ;  /* 0x20000028ff217230 */ /* 0x000fca0000004100 */
[----:B------:R-:W-:Y:S01]  /*cec0*/  FFMA.FTZ R28, R28, R32, R33 ;  /* 0x000000201c1c7223 */ /* 0x000fe20000010021 */
[--C-:B------:R-:W-:Y:S02]  /*ced0*/  HADD2.F32 R32, -RZ, R67.reuse.H1_H1 ;  /* 0x30000043ff207230 */ /* 0x100fe40000004100 */
[----:B------:R-:W-:-:S05]  /*cee0*/  HADD2.F32 R33, -RZ, R67.H0_H0 ;  /* 0x20000043ff217230 */ /* 0x000fca0000004100 */
[----:B------:R-:W-:Y:S01]  /*cef0*/  FFMA.FTZ R29, R29, R32, R33 ;  /* 0x000000201d1d7223 */ /* 0x000fe20000010021 */
[----:B------:R-:W-:Y:S02]  /*cf00*/  HADD2.F32 R32, -RZ, R72.H0_H0 ;  /* 0x20000048ff207230 */ /* 0x000fe40000004100 */
[----:B------:R-:W-:-:S05]  /*cf10*/  HADD2.F32 R33, -RZ, R41.H0_H0 ;  /* 0x20000029ff217230 */ /* 0x000fca0000004100 */
[----:B------:R-:W-:Y:S01]  /*cf20*/  FFMA.FTZ R30, R30, R32, R33 ;  /* 0x000000201e1e7223 */ /* 0x000fe20000010021 */
[--C-:B------:R-:W-:Y:S02]  /*cf30*/  HADD2.F32 R32, -RZ, R66.reuse.H1_H1 ;  /* 0x30000042ff207230 */ /* 0x100fe40000004100 */
[----:B------:R-:W-:-:S05]  /*cf40*/  HADD2.F32 R33, -RZ, R66.H0_H0 ;  /* 0x20000042ff217230 */ /* 0x000fca0000004100 */
[----:B------:R-:W-:Y:S01]  /*cf50*/  FFMA.FTZ R31, R31, R32, R33 ;  /* 0x000000201f1f7223 */ /* 0x000fe20000010021 */
[----:B------:R-:W-:-:S05]  /*cf60*/  IADD3 R32, PT, PT, R51, 0x20, RZ ;  /* 0x0000002033207810 */ /* 0x000fca0007ffe0ff */
[----:B------:R-:W-:-:S05]  /*cf70*/  IMAD.WIDE.U32 R32, R32, 0x10, R56 ;  /* 0x0000001020207825 */ /* 0x000fca00078e0038 */
[----:B------:R0:W-:Y:S02]  /*cf80*/  STG.E.128 desc[UR8][R32.64], R28 ;  /* 0x0000001c20007986 */ /* 0x0001e4000c101d08 */
[C---:B0-----:R-:W-:Y:S01]  /*cf90*/  FADD.FTZ R30, -R55.reuse, R25 ;  /* 0x00000019371e7221 */ /* 0x041fe20000010100 */
[--C-:B------:R-:W-:Y:S02]  /*cfa0*/  HADD2.F32 R31, -RZ, R65.reuse.H1_H1 ;  /* 0x30000041ff1f7230 */ /* 0x100fe40000004100 */
[----:B------:R-:W-:Y:S01]  /*cfb0*/  FADD.FTZ R32, -R55, R22 ;  /* 0x0000001637207221 */ /* 0x000fe20000010100 */
[----:B------:R-:W-:Y:S02]  /*cfc0*/  HADD2.F32 R25, -RZ, R65.H0_H0 ;  /* 0x20000041ff197230 */ /* 0x000fe40000004100 */
[C---:B------:R-:W-:Y:S01]  /*cfd0*/  FMUL.FTZ R30, R54.reuse, R30 ;  /* 0x0000001e361e7220 */ /* 0x040fe20000410000 */
[----:B------:R-:W-:Y:S02]  /*cfe0*/  HADD2.F32 R29, -RZ, R71.H1_H1 ;  /* 0x30000047ff1d7230 */ /* 0x000fe40000004100 */
[----:B------:R-:W-:Y:S01]  /*cff0*/  FMUL.FTZ R32, R54, R32 ;  /* 0x0000002036207220 */ /* 0x000fe20000410000 */
[----:B------:R-:W-:-:S02]  /*d000*/  HADD2.F32 R28, -RZ, R38.H0_H0 ;  /* 0x20000026ff1c7230 */ /* 0x000fc40000004100 */
[----:B------:R-:W-:Y:S01]  /*d010*/  FFMA.FTZ R25, R30, R31, R25 ;  /* 0x0000001f1e197223 */ /* 0x000fe20000010019 */
[----:B------:R-:W-:Y:S02]  /*d020*/  HADD2.F32 R30, -RZ, R71.H0_H0 ;  /* 0x20000047ff1e7230 */ /* 0x000fe40000004100 */
[----:B------:R-:W-:Y:S02]  /*d030*/  HADD2.F32 R31, -RZ, R39.H0_H0 ;  /* 0x20000027ff1f7230 */ /* 0x000fe40000004100 */
[----:B------:R-:W-:Y:S01]  /*d040*/  FFMA.FTZ R24, R24, R29, R28 ;  /* 0x0000001d18187223 */ /* 0x000fe2000001001c */
[--C-:B------:R-:W-:Y:S02]  /*d050*/  HADD2.F32 R29, -RZ, R64.reuse.H1_H1 ;  /* 0x30000040ff1d7230 */ /* 0x100fe40000004100 */
[----:B------:R-:W-:Y:S02]  /*d060*/  HADD2.F32 R28, -RZ, R64.H0_H0 ;  /* 0x20000040ff1c7230 */ /* 0x000fe40000004100 */
[----:B------:R-:W-:Y:S01]  /*d070*/  FFMA.FTZ R26, R26, R30, R31 ;  /* 0x0000001e1a1a7223 */ /* 0x000fe2000001001f */
[----:B------:R-:W-:Y:S01]  /*d080*/  FADD.FTZ R31, -R55, R21 ;  /* 0x00000015371f7221 */ /* 0x000fe20000010100 */
[----:B------:R-:W-:-:S02]  /*d090*/  HADD2.F32 R30, -RZ, R63.H1_H1 ;  /* 0x3000003fff1e7230 */ /* 0x000fc40000004100 */
[----:B------:R-:W-:Y:S01]  /*d0a0*/  FADD.FTZ R55, -R55, R23 ;  /* 0x0000001737377221 */ /* 0x000fe20000010100 */
[----:B------:R-:W-:Y:S01]  /*d0b0*/  FFMA.FTZ R27, R27, R29, R28 ;  /* 0x0000001d1b1b7223 */ /* 0x000fe2000001001c */
[----:B------:R-:W-:Y:S02]  /*d0c0*/  HADD2.F32 R29, -RZ, R70.H1_H1 ;  /* 0x30000046ff1d7230 */ /* 0x000fe40000004100 */
[C---:B------:R-:W-:Y:S01]  /*d0d0*/  FMUL.FTZ R31, R54.reuse, R31 ;  /* 0x0000001f361f7220 */ /* 0x040fe20000410000 */
[----:B------:R-:W-:Y:S02]  /*d0e0*/  HADD2.F32 R28, -RZ, R36.H0_H0 ;  /* 0x20000024ff1c7230 */ /* 0x000fe40000004100 */
[----:B------:R-:W-:Y:S01]  /*d0f0*/  FMUL.FTZ R54, R54, R55 ;  /* 0x0000003736367220 */ /* 0x000fe20000410000 */
[----:B------:R-:W-:Y:S02]  /*d100*/  HADD2.F32 R21, -RZ, R63.H0_H0 ;  /* 0x2000003fff157230 */ /* 0x000fe40000004100 */
[----:B------:R-:W-:-:S02]  /*d110*/  HADD2.F32 R22, -RZ, R37.H0_H0 ;  /* 0x20000025ff167230 */ /* 0x000fc40000004100 */
[----:B------:R-:W-:Y:S01]  /*d120*/  FFMA.FTZ R20, R20, R29, R28 ;  /* 0x0000001d14147223 */ /* 0x000fe2000001001c */
[----:B------:R-:W-:Y:S02]  /*d130*/  VIADD R28, R51, 0x40 ;  /* 0x00000040331c7836 */ /* 0x000fe40000000000 */
[----:B------:R-:W-:Y:S01]  /*d140*/  FFMA.FTZ R21, R31, R30, R21 ;  /* 0x0000001e1f157223 */ /* 0x000fe20000010015 */
[----:B------:R-:W-:Y:S01]  /*d150*/  HADD2.F32 R31, -RZ, R70.H0_H0 ;  /* 0x20000046ff1f7230 */ /* 0x000fe20000004100 */
[----:B------:R-:W-:Y:S01]  /*d160*/  IADD3 R51, PT, PT, R51, 0x60, RZ ;  /* 0x0000006033337810 */ /* 0x000fe20007ffe0ff */
[--C-:B------:R-:W-:Y:S02]  /*d170*/  HADD2.F32 R23, -RZ, R62.reuse.H1_H1 ;  /* 0x3000003eff177230 */ /* 0x100fe40000004100 */
[----:B------:R-:W-:Y:S02]  /*d180*/  HADD2.F32 R30, -RZ, R62.H0_H0 ;  /* 0x2000003eff1e7230 */ /* 0x000fe40000004100 */
[----:B------:R-:W-:Y:S01]  /*d190*/  FFMA.FTZ R22, R32, R31, R22 ;  /* 0x0000001f20167223 */ /* 0x000fe20000010016 */
[----:B------:R-:W-:-:S04]  /*d1a0*/  IMAD.WIDE.U32 R28, R28, 0x10, R56 ;  /* 0x000000101c1c7825 */ /* 0x000fc800078e0038 */
[----:B------:R-:W-:Y:S01]  /*d1b0*/  FFMA.FTZ R23, R54, R23, R30 ;  /* 0x0000001736177223 */ /* 0x000fe2000001001e */
[----:B------:R-:W-:Y:S01]  /*d1c0*/  IMAD.WIDE.U32 R56, R51, 0x10, R56 ;  /* 0x0000001033387825 */ /* 0x000fe200078e0038 */
[----:B------:R1:W-:Y:S04]  /*d1d0*/  STG.E.128 desc[UR8][R28.64], R24 ;  /* 0x000000181c007986 */ /* 0x0003e8000c101d08 */
[----:B------:R1:W-:Y:S02]  /*d1e0*/  STG.E.128 desc[UR8][R56.64], R20 ;  /* 0x0000001438007986 */ /* 0x0003e4000c101d08 */
.L_x_17998:
[----:B------:R-:W-:Y:S05]  /*d1f0*/  BSYNC.RECONVERGENT B1 ;  /* 0x0000000000017941 */ /* 0x000fea0003800200 */
.L_x_17997:
[----:B-1----:R-:W1:Y:S02]  /*d200*/  LDC.64 R20, c[0x0][0x380] ;  /* 0x0000e000ff147b82 */ /* 0x002e640000000a00 */
[----:B-1----:R-:W-:-:S05]  /*d210*/  IMAD R0, R20, 0x4, R0 ;  /* 0x0000000414007824 */ /* 0x002fca00078e0200 */
[----:B------:R-:W-:-:S13]  /*d220*/  ISETP.GE.AND P0, PT, R0, R21, PT ;  /* 0x000000150000720c */ /* 0x000fda0003f06270 */
[----:B------:R-:W-:Y:S05]  /*d230*/  @!P0 BRA `(.L_x_17999) ;  /* 0xffffff3c00288947 */ /* 0x000fea000383ffff */
[----:B------:R-:W-:Y:S05]  /*d240*/  BSYNC B0 ;  /* 0x0000000000007941 */ /* 0x000fea0003800000 */
.L_x_17767:
[----:B------:R-:W-:Y:S05]  /*d250*/  EXIT ;  /* 0x000000000000794d */ /* 0x000fea0003800000 */
.L_x_17996:
        /* <DEDUP_REMOVED lines=8> */
.L_x_18001:
[----:B------:R-:W-:Y:S05]  /*d2e0*/  BSYNC B1 ;  /* 0x0000000000017941 */ /* 0x000fea0003800000 */
.L_x_18000:
[----:B------:R-:W-:Y:S01]  /*d2f0*/  FADD.FTZ R55, R55, R52 ;  /* 0x0000003437377221 */ /* 0x000fe20000010000 */
[----:B------:R-:W-:Y:S02]  /*d300*/  IMAD.MOV.U32 R52, RZ, RZ, -0x1 ;  /* 0xffffffffff347424 */ /* 0x000fe400078e00ff */
[----:B------:R-:W-:Y:S02]  /*d310*/  HFMA2 R53, -RZ, RZ, 0, 1.847743988037109375e-06 ;  /* 0x0000001fff357431 */ /* 0x000fe400000001ff */
[----:B------:R-:W-:Y:S01]  /*d320*/  IMAD.MOV.U32 R54, RZ, RZ, 0x2 ;  /* 0x00000002ff367424 */ /* 0x000fe200078e00ff */
[----:B------:R-:W0:Y:S01]  /*d330*/  LDC R58, c[0x0][0x400] ;  /* 0x00010000ff3a7b82 */ /* 0x000e220000000800 */
[----:B------:R-:W-:-:S07]  /*d340*/  MOV R57, R55 ;  /* 0x0000003700397202 */ /* 0x000fce0000000f00 */
[----:B0-----:R-:W-:Y:S05]  /*d350*/  WARPSYNC.COLLECTIVE R52, `(.L_x_18002) ;  /* 0x0000000034087348 */ /* 0x001fea0003c00000 */
[----:B------:R1:W2:Y:S02]  /*d360*/  SHFL.BFLY P0, R52, R57, R54, R53 ;  /* 0x0c00003639347389 */ /* 0x0002a40000000035 */
[----:B012---:R-:W-:Y:S05]  /*d370*/  ENDCOLLECTIVE ;  /* 0x000000000000791b */ /* 0x007fea0003800000 */
.L_x_18002:
[----:B------:R-:W-:Y:S02]  /*d380*/  IMAD.MOV.U32 R54, RZ, RZ, 0x4 ;  /* 0x00000004ff367424 */ /* 0x000fe400078e00ff */
[----:B------:R-:W-:Y:S01]  /*d390*/  FADD.FTZ R55, R55, R52 ;  /* 0x0000003437377221 */ /* 0x000fe20000010000 */
[----:B------:R-:W-:-:S04]  /*d3a0*/  MOV R52, 0xffffffff ;  /* 0xffffffff00347802 */ /* 0x000fc80000000f00 */
[----:B------:R-:W-:-:S07]  /*d3b0*/  MOV R57, R55 ;  /* 0x0000003700397202 */ /* 0x000fce0000000f00 */
[----:B------:R-:W-:Y:S05]  /*d3c0*/  WARPSYNC.COLLECTIVE R52, `(.L_x_18003) ;  /* 0x0000000034087348 */ /* 0x000fea0003c00000 */
[----:B------:R0:W1:Y:S02]  /*d3d0*/  SHFL.BFLY P0, R52, R57, R54, R53 ;  /* 0x0c00003639347389 */ /* 0x0000640000000035 */
[----:B01----:R-:W-:Y:S05]  /*d3e0*/  ENDCOLLECTIVE ;  /* 0x000000000000791b */ /* 0x003fea0003800000 */
.L_x_18003:
[----:B------:R-:W-:Y:S02]  /*d3f0*/  HFMA2 R54, -RZ, RZ, 0, 4.76837158203125e-07 ;  /* 0x00000008ff367431 */ /* 0x000fe400000001ff */
[----:B------:R-:W-:Y:S01]  /*d400*/  FADD.FTZ R55, R55, R52 ;  /* 0x0000003437377221 */ /* 0x000fe20000010000 */
[----:B------:R-:W-:-:S03]  /*d410*/  IMAD.MOV.U32 R52, RZ, RZ, -0x1 ;  /* 0xffffffffff347424 */ /* 0x000fc600078e00ff */
[----:B------:R-:W-:-:S07]  /*d420*/  IMAD.MOV.U32 R57, RZ, RZ, R55 ;  /* 0x000000ffff397224 */ /* 0x000fce00078e0037 */
[----:B------:R-:W-:Y:S05]  /*d430*/  WARPSYNC.COLLECTIVE R52, `(.L_x_18004) ;  /* 0x0000000034087348 */ /* 0x000fea0003c00000 */
[----:B------:R0:W1:Y:S02]  /*d440*/  SHFL.BFLY P0, R52, R57, R54, R53 ;  /* 0x0c00003639347389 */ /* 0x0000640000000035 */
[----:B01----:R-:W-:Y:S05]  /*d450*/  ENDCOLLECTIVE ;  /* 0x000000000000791b */ /* 0x003fea0003800000 */
.L_x_18004:
[----:B------:R-:W-:Y:S02]  /*d460*/  IMAD.MOV.U32 R54, RZ, RZ, 0x10 ;  /* 0x00000010ff367424 */ /* 0x000fe400078e00ff */
[----:B------:R-:W-:Y:S01]  /*d470*/  FADD.FTZ R55, R55, R52 ;  /* 0x0000003437377221 */ /* 0x000fe20000010000 */
[----:B------:R-:W-:-:S04]  /*d480*/  MOV R52, 0xffffffff ;  /* 0xffffffff00347802 */ /* 0x000fc80000000f00 */
[----:B------:R-:W-:-:S07]  /*d490*/  MOV R57, R55 ;  /* 0x0000003700397202 */ /* 0x000fce0000000f00 */
[----:B------:R-:W-:Y:S05]  /*d4a0*/  WARPSYNC.COLLECTIVE R52, `(.L_x_18005) ;  /* 0x0000000034087348 */ /* 0x000fea0003c00000 */
[----:B------:R0:W1:Y:S02]  /*d4b0*/  SHFL.BFLY P0, R52, R57, R54, R53 ;  /* 0x0c00003639347389 */ /* 0x0000640000000035 */
[----:B01----:R-:W-:Y:S05]  /*d4c0*/  ENDCOLLECTIVE ;  /* 0x000000000000791b */ /* 0x003fea0003800000 */
.L_x_18005:
        /* <DEDUP_REMOVED lines=41> */
.L_x_18006:
[----:B------:R-:W-:Y:S02]  /*d760*/  HFMA2 R54, -RZ, RZ, 0, 1.1920928955078125e-07 ;  /* 0x00000002ff367431 */ /* 0x000fe400000001ff */
[----:B------:R-:W-:Y:S01]  /*d770*/  FADD.FTZ R56, R56, R52 ;  /* 0x0000003438387221 */ /* 0x000fe20000010000 */
[----:B------:R-:W-:-:S03]  /*d780*/  IMAD.MOV.U32 R52, RZ, RZ, -0x1 ;  /* 0xffffffffff347424 */ /* 0x000fc600078e00ff */
[----:B------:R-:W-:-:S07]  /*d790*/  IMAD.MOV.U32 R57, RZ, RZ, R56 ;  /* 0x000000ffff397224 */ /* 0x000fce00078e0038 */
[----:B------:R-:W-:Y:S05]  /*d7a0*/  WARPSYNC.COLLECTIVE R52, `(.L_x_18007) ;  /* 0x0000000034087348 */ /* 0x000fea0003c00000 */
[----:B------:R0:W1:Y:S02]  /*d7b0*/  SHFL.BFLY P0, R52, R57, R54, R53 ;  /* 0x0c00003639347389 */ /* 0x0000640000000035 */
[----:B01----:R-:W-:Y:S05]  /*d7c0*/  ENDCOLLECTIVE ;  /* 0x000000000000791b */ /* 0x003fea0003800000 */
.L_x_18007:
[----:B------:R-:W-:Y:S02]  /*d7d0*/  IMAD.MOV.U32 R54, RZ, RZ, 0x4 ;  /* 0x00000004ff367424 */ /* 0x000fe400078e00ff */
[----:B------:R-:W-:Y:S01]  /*d7e0*/  FADD.FTZ R56, R56, R52 ;  /* 0x0000003438387221 */ /* 0x000fe20000010000 */
[----:B------:R-:W-:-:S04]  /*d7f0*/  MOV R52, 0xffffffff ;  /* 0xffffffff00347802 */ /* 0x000fc80000000f00 */
[----:B------:R-:W-:-:S07]  /*d800*/  MOV R57, R56 ;  /* 0x0000003800397202 */ /* 0x000fce0000000f00 */
[----:B------:R-:W-:Y:S05]  /*d810*/  WARPSYNC.COLLECTIVE R52, `(.L_x_18008) ;  /* 0x0000000034087348 */ /* 0x000fea0003c00000 */
[----:B------:R0:W1:Y:S02]  /*d820*/  SHFL.BFLY P0, R52, R57, R54, R53 ;  /* 0x0c00003639347389 */ /* 0x0000640000000035 */
[----:B01----:R-:W-:Y:S05]  /*d830*/  ENDCOLLECTIVE ;  /* 0x000000000000791b */ /* 0x003fea0003800000 */
.L_x_18008:
[----:B------:R-:W-:Y:S02]  /*d840*/  HFMA2 R54, -RZ, RZ, 0, 4.76837158203125e-07 ;  /* 0x00000008ff367431 */ /* 0x000fe400000001ff */
[----:B------:R-:W-:Y:S01]  /*d850*/  FADD.FTZ R56, R56, R52 ;  /* 0x0000003438387221 */ /* 0x000fe20000010000 */
[----:B------:R-:W-:-:S03]  /*d860*/  IMAD.MOV.U32 R52, RZ, RZ, -0x1 ;  /* 0xffffffffff347424 */ /* 0x000fc600078e00ff */
[----:B------:R-:W-:-:S07]  /*d870*/  IMAD.MOV.U32 R57, RZ, RZ, R56 ;  /* 0x000000ffff397224 */ /* 0x000fce00078e0038 */
[----:B------:R-:W-:Y:S05]  /*d880*/  WARPSYNC.COLLECTIVE R52, `(.L_x_18009) ;  /* 0x0000000034087348 */ /* 0x000fea0003c00000 */
[----:B------:R0:W1:Y:S02]  /*d890*/  SHFL.BFLY P0, R52, R57, R54, R53 ;  /* 0x0c00003639347389 */ /* 0x0000640000000035 */
[----:B01----:R-:W-:Y:S05]  /*d8a0*/  ENDCOLLECTIVE ;  /* 0x000000000000791b */ /* 0x003fea0003800000 */
.L_x_18009:
[----:B------:R-:W-:Y:S02]  /*d8b0*/  IMAD.MOV.U32 R54, RZ, RZ, 0x10 ;  /* 0x00000010ff367424 */ /* 0x000fe400078e00ff */
[----:B------:R-:W-:Y:S01]  /*d8c0*/  FADD.FTZ R56, R56, R52 ;  /* 0x0000003438387221 */ /* 0x000fe20000010000 */
[----:B------:R-:W-:-:S04]  /*d8d0*/  MOV R52, 0xffffffff ;  /* 0xffffffff00347802 */ /* 0x000fc80000000f00 */
[----:B------:R-:W-:-:S07]  /*d8e0*/  MOV R57, R56 ;  /* 0x0000003800397202 */ /* 0x000fce0000000f00 */
[----:B------:R-:W-:Y:S05]  /*d8f0*/  WARPSYNC.COLLECTIVE R52, `(.L_x_18010) ;  /* 0x0000000034087348 */ /* 0x000fea0003c00000 */
[----:B------:R0:W1:Y:S02]  /*d900*/  SHFL.BFLY P0, R52, R57, R54, R53 ;  /* 0x0c00003639347389 */ /* 0x0000640000000035 */
[----:B01----:R-:W-:Y:S05]  /*d910*/  ENDCOLLECTIVE ;  /* 0x000000000000791b */ /* 0x003fea0003800000 */
.L_x_18010:
[----:B------:R-:W-:Y:S05]  /*d920*/  BRA `(.L_x_18011) ;  /* 0xfffffff000687947 */ /* 0x000fea000383ffff */
.L_x_18012:
        /* <DEDUP_REMOVED lines=13> */
.L_x_20364:


//--------------------- .text._ZN10layer_norm13ln_fwd_kernelINS_13Kernel_traitsIfffffjLj512ELj1ELj4ELj1ELj16ENS_18Kernel_traits_baseILj512EfffffjLj128EEEEELb0ELb0ELb0ELb0EEEvNS_9FwdParamsE --------------------------
	.section	.text._ZN10layer_norm13ln_fwd_kernelINS_13Kernel_traitsIfffffjLj512ELj1ELj4ELj1ELj16ENS_18Kernel_traits_baseILj512EfffffjLj128EEEEELb0ELb0ELb0ELb0EEEvNS_9FwdParamsE,"ax",@progbits
	.align	128
        .global         _ZN10layer_norm13ln_fwd_kernelINS_13Kernel_traitsIfffffjLj512ELj1ELj4ELj1ELj16ENS_18Kernel_traits_baseILj512EfffffjLj128EEEEELb0ELb0ELb0ELb0EEEvNS_9FwdParamsE
        .type           _ZN10layer_norm13ln_fwd_kernelINS_13Kernel_traitsIfffffjLj512ELj1ELj4ELj1ELj16ENS_18Kernel_traits_baseILj512EfffffjLj128EEEEELb0ELb0ELb0ELb0EEEvNS_9FwdParamsE,@function
        .size           _ZN10layer_norm13ln_fwd_kernelINS_13Kernel_traitsIfffffjLj512ELj1ELj4ELj1ELj16ENS_18Kernel_traits_baseILj512EfffffjLj128EEEEELb0ELb0ELb0ELb0EEEvNS_9FwdParamsE,(.L_x_20365 - _ZN10layer_norm13ln_fwd_kernelINS_13Kernel_traitsIfffffjLj512ELj1ELj4ELj1ELj16ENS_18Kernel_traits_baseILj512EfffffjLj128EEEEELb0ELb0ELb0ELb0EEEvNS_9FwdParamsE)
        .other          _ZN10layer_norm13ln_fwd_kernelINS_13Kernel_traitsIfffffjLj512ELj1ELj4ELj1ELj16ENS_18Kernel_traits_baseILj512EfffffjLj128EEEEELb0ELb0ELb0ELb0EEEvNS_9FwdParamsE,@"STO_CUDA_ENTRY STV_DEFAULT"
_ZN10layer_norm13ln_fwd_kernelINS_13Kernel_traitsIfffffjLj512ELj1ELj4ELj1ELj16ENS_18Kernel_traits_baseILj512EfffffjLj128EEEEELb0ELb0ELb0ELb0EEEvNS_9FwdParamsE:
.text._ZN10layer_norm13ln_fwd_kernelINS_13Kernel_traitsIfffffjLj512ELj1ELj4ELj1ELj16ENS_18Kernel_traits_baseILj512EfffffjLj128EEEEELb0ELb0ELb0ELb0EEEvNS_9FwdParamsE:
        /* <DEDUP_REMOVED lines=13> */
[----:B0-----:R-:W-:Y:S01]  /*00d0*/  LOP3.LUT R5, R2, 0x1f, RZ, 0xc, !PT ;  /* 0x0000001f02057812 */ /* 0x001fe200078e0cff */
        /* <DEDUP_REMOVED lines=18> */
[----:B0-----:R0:W5:Y:S01]  /*0200*/  @P1 LDG.E.128 R32, desc[UR6][R8.64] ;  /* 0x0000000608201981 */ /* 0x001162000c1e1d00 */
[C---:B--2---:R-:W-:Y:S01]  /*0210*/  @P1 IMAD.WIDE.U32 R10, R19.reuse, 0x10, R10 ;  /* 0x00000010130a1825 */ /* 0x044fe200078e000a */
[----:B------:R-:W-:Y:S01]  /*0220*/  @P1 IADD3 R19, PT, PT, R19, 0x20, RZ ;  /* 0x0000002013131810 */ /* 0x000fe20007ffe0ff */
[----:B------:R-:W1:Y:S03]  /*0230*/  @P0 LDC.64 R4, c[0x0][0x3d0] ;  /* 0x0000f400ff040b82 */ /* 0x000e660000000a00 */
[----:B------:R0:W5:Y:S01]  /*0240*/  @P1 LDG.E.128 R28, desc[UR6][R10.64] ;  /* 0x000000060a1c1981 */ /* 0x000162000c1e1d00 */
[----:B---3--:R-:W-:-:S04]  /*0250*/  @P2 IMAD.WIDE.U32 R12, R19, 0x10, R12 ;  /* 0x00000010130c2825 */ /* 0x008fc800078e000c */
[----:B------:R-:W2:Y:S01]  /*0260*/  @P0 LDC.64 R6, c[0x0][0x438] ;  /* 0x00010e00ff060b82 */ /* 0x000ea20000000a00 */
[----:B------:R0:W5:Y:S01]  /*0270*/  @P2 LDG.E.128 R24, desc[UR6][R12.64] ;  /* 0x000000060c182981 */ /* 0x000162000c1e1d00 */
[----:B----4-:R-:W-:-:S05]  /*0280*/  @P2 IMAD.WIDE.U32 R14, R19, 0x10, R14 ;  /* 0x00000010130e2825 */ /* 0x010fca00078e000e */
[----:B------:R0:W5:Y:S01]  /*0290*/  @P2 LDG.E.128 R20, desc[UR6][R14.64] ;  /* 0x000000060e142981 */ /* 0x000162000c1e1d00 */
[----:B-1----:R-:W-:-:S05]  /*02a0*/  @P0 IMAD.WIDE.U32 R4, R2, 0x10, R4 ;  /* 0x0000001002040825 */ /* 0x002fca00078e0004 */
[----:B------:R0:W5:Y:S01]  /*02b0*/  @P0 LDG.E.128 R40, desc[UR6][R4.64] ;  /* 0x0000000604280981 */ /* 0x000162000c1e1d00 */
[----:B--2---:R-:W-:-:S05]  /*02c0*/  @P0 IMAD.WIDE.U32 R6, R2, 0x10, R6 ;  /* 0x0000001002060825 */ /* 0x004fca00078e0006 */
[----:B------:R0:W5:Y:S01]  /*02d0*/  @P0 LDG.E.128 R36, desc[UR6][R6.64] ;  /* 0x0000000606240981 */ /* 0x000162000c1e1d00 */
[----:B------:R-:W-:Y:S02]  /*02e0*/  ISETP.GE.U32.AND P0, PT, R0, 0x80, PT ;  /* 0x000000800000780c */ /* 0x000fe40003f06070 */
[----:B------:R-:W-:-:S11]  /*02f0*/  @P2 IADD3 R19, PT, PT, R19, 0x20, RZ ;  /* 0x0000002013132810 */ /* 0x000fd60007ffe0ff */
[----:B0-----:R-:W-:Y:S05]  /*0300*/  @!P0 BRA `(.L_x_18015) ;  /* 0x00000000008c8947 */ /* 0x001fea0003800000 */
[----:B------:R-:W0:Y:S08]  /*0310*/  LDC.64 R16, c[0x0][0x3d0] ;  /* 0x0000f400ff107b82 */ /* 0x000e300000000a00 */
[----:B------:R-:W1:Y:S01]  /*0320*/  LDC.64 R12, c[0x0][0x438] ;  /* 0x00010e00ff0c7b82 */ /* 0x000e620000000a00 */
[----:B0-----:R-:W-:-:S04]  /*0330*/  IMAD.WIDE.U32 R16, R19, 0x10, R16 ;  /* 0x0000001013107825 */ /* 0x001fc800078e0010 */
[----:B-1----:R-:W-:Y:S02]  /*0340*/  IMAD.WIDE.U32 R12, R19, 0x10, R12 ;  /* 0x00000010130c7825 */ /* 0x002fe400078e000c */
[----:B------:R-:W5:Y:S04]  /*0350*/  LDG.E.128 R16, desc[UR6][R16.64] ;  /* 0x0000000610107981 */ /* 0x000f68000c1e1d00 */
[----:B------:R-:W5:Y:S01]  /*0360*/  LDG.E.128 R12, desc[UR6][R12.64] ;  /* 0x000000060c0c7981 */ /* 0x000f62000c1e1d00 */
[----:B------:R-:W-:Y:S05]  /*0370*/  BRA `(.L_x_18015) ;  /* 0x0000000000707947 */ /* 0x000fea0003800000 */
.L_x_18014:
        /* <DEDUP_REMOVED lines=12> */
[----:B0-----:R0:W5:Y:S01]  /*0440*/  @P1 LDG.E.128 R32, desc[UR6][R4.64] ;  /* 0x0000000604201981 */ /* 0x001162000c1e1d00 */
[C---:B--2---:R-:W-:Y:S01]  /*0450*/  @P2 IMAD.WIDE.U32 R10, R23.reuse, 0x10, R8 ;  /* 0x00000010170a2825 */ /* 0x044fe200078e0008 */
[----:B------:R-:W-:-:S04]  /*0460*/  @P2 IADD3 R23, PT, PT, R23, 0x20, RZ ;  /* 0x0000002017172810 */ /* 0x000fc80007ffe0ff */
[----:B------:R0:W5:Y:S01]  /*0470*/  @P2 LDG.E.128 R24, desc[UR6][R10.64] ;  /* 0x000000060a182981 */ /* 0x000162000c1e1d00 */
[----:B---3--:R-:W-:-:S05]  /*0480*/  @P0 IMAD.WIDE.U32 R8, R2, 0x10, R6 ;  /* 0x0000001002080825 */ /* 0x008fca00078e0006 */
[----:B------:R0:W5:Y:S01]  /*0490*/  @P0 LDG.E.128 R40, desc[UR6][R8.64] ;  /* 0x0000000608280981 */ /* 0x000162000c1e1d00 */
[----:B----4-:R-:W-:-:S05]  /*04a0*/  @P3 IMAD.WIDE.U32 R6, R23, 0x10, R20 ;  /* 0x0000001017063825 */ /* 0x010fca00078e0014 */
[----:B------:R0:W5:Y:S01]  /*04b0*/  @P3 LDG.E.128 R16, desc[UR6][R6.64] ;  /* 0x0000000606103981 */ /* 0x000162000c1e1d00 */
[----:B------:R-:W-:Y:S02]  /*04c0*/  CS2R R22, SRZ ;  /* 0x0000000000167805 */ /* 0x000fe4000001ff00 */
[----:B------:R-:W-:Y:S02]  /*04d0*/  CS2R R20, SRZ ;  /* 0x0000000000147805 */ /* 0x000fe4000001ff00 */
[----:B------:R-:W-:Y:S02]  /*04e0*/  CS2R R30, SRZ ;  /* 0x00000000001e7805 */ /* 0x000fe4000001ff00 */
[----:B------:R-:W-:Y:S02]  /*04f0*/  CS2R R28, SRZ ;  /* 0x00000000001c7805 */ /* 0x000fe4000001ff00 */
[----:B------:R-:W-:Y:S02]  /*0500*/  CS2R R38, SRZ ;  /* 0x0000000000267805 */ /* 0x000fe4000001ff00 */
[----:B------:R-:W-:-:S02]  /*0510*/  CS2R R36, SRZ ;  /* 0x0000000000247805 */ /* 0x000fc4000001ff00 */
[----:B------:R-:W-:Y:S02]  /*0520*/  @P3 CS2R R14, SRZ ;  /* 0x00000000000e3805 */ /* 0x000fe4000001ff00 */
[----:B0-----:R-:W-:-:S07]  /*0530*/  @P3 CS2R R12, SRZ ;  /* 0x00000000000c3805 */ /* 0x001fce000001ff00 */
.L_x_18015:
[----:B------:R-:W-:Y:S05]  /*0540*/  BSYNC.RECONVERGENT B0 ;  /* 0x0000000000007941 */ /* 0x000fea0003800200 */
.L_x_18013:
[----:B------:R-:W0:Y:S02]  /*0550*/  LDCU UR4, c[0x0][0x384] ;  /* 0x00007080ff0477ac */ /* 0x000e240008000800 */
[----:B0-----:R-:W-:-:S13]  /*0560*/  ISETP.GE.AND P0, PT, R3, UR4, PT ;  /* 0x0000000403007c0c */ /* 0x001fda000bf06270 */
[----:B------:R-:W-:Y:S05]  /*0570*/  @P0 EXIT ;  /* 0x000000000000094d */ /* 0x000fea0003800000 */
[----:B------:R-:W0:Y:S01]  /*0580*/  LDCU.U8 UR4, c[0x0][0x410] ;  /* 0x00008200ff0477ac */ /* 0x000e220008000000 */
[----:B------:R-:W-:Y:S01]  /*0590*/  UISETP.NE.U32.AND UP1, UPT, UR8, URZ, UPT ;  /* 0x000000ff0800728c */ /* 0x000fe2000bf25070 */
[----:B------:R-:W1:Y:S03]  /*05a0*/  LDCU UR10, c[0x0][0x388] ;  /* 0x00007100ff0a77ac */ /* 0x000e660008000800 */
[----:B------:R-:W-:Y:S01]  /*05b0*/  UISETP.NE.AND.EX UP1, UPT, UR9, URZ, UPT, UP1 ;  /* 0x000000ff0900728c */ /* 0x000fe2000bf25310 */
[----:B------:R-:W2:Y:S05]  /*05c0*/  LDCU UR8, c[0x0][0x448] ;  /* 0x00008900ff0877ac */ /* 0x000eaa0008000800 */
[----:B------:R-:W-:Y:S01]  /*05d0*/  PLOP3.LUT P1, PT, PT, PT, UP1, 0x80, 0x8 ;  /* 0x000000000008781c */ /* 0x000fe20003f2f018 */
[----:B------:R-:W3:Y:S01]  /*05e0*/  LDCU.64 UR12, c[0x0][0x3a0] ;  /* 0x00007400ff0c77ac */ /* 0x000ee20008000a00 */
[----:B------:R-:W4:Y:S01]  /*05f0*/  LDCU.64 UR14, c[0x0][0x3e0] ;  /* 0x00007c00ff0e77ac */ /* 0x000f220008000a00 */
[----:B0-----:R-:W-:-:S11]  /*0600*/  UISETP.NE.AND UP2, UPT, UR4, URZ, UPT ;  /* 0x000000ff0400728c */ /* 0x001fd6000bf45270 */
.L_x_18037:
[----:B------:R-:W0:Y:S01]  /*0610*/  @P1 LDC.64 R44, c[0x0][0x3e0] ;  /* 0x0000f800ff2c1b82 */ /* 0x000e220000000a00 */
[----:B------:R-:W-:Y:S02]  /*0620*/  HFMA2 R65, -RZ, RZ, 1.875, 0 ;  /* 0x3f800000ff417431 */ /* 0x000fe400000001ff */
[----:B0-----:R-:W-:-:S05]  /*0630*/  @P1 IMAD.WIDE R44, R3, 0x4, R44 ;  /* 0x00000004032c1825 */ /* 0x001fca00078e022c */
[----:B-----5:R0:W5:Y:S01]  /*0640*/  @P1 LDG.E R65, desc[UR6][R44.64] ;  /* 0x000000062c411981 */ /* 0x020162000c1e1900 */
[----:B-1----:R-:W-:Y:S01]  /*0650*/  IMAD R46, R3, UR10, RZ ;  /* 0x0000000a032e7c24 */ /* 0x002fe2000f8e02ff */
[----:B------:R-:W-:Y:S01]  /*0660*/  ISETP.GE.U32.AND P0, PT, R0, 0x20, PT ;  /* 0x000000200000780c */ /* 0x000fe20003f06070 */
[----:B------:R-:W-:Y:S03]  /*0670*/  BSSY.RECONVERGENT B0, `(.L_x_18016) ;  /* 0x000002d000007945 */ /* 0x000fe60003800200 */
[----:B------:R-:W-:-:S04]  /*0680*/  SHF.R.S32.HI R47, RZ, 0x1f, R46 ;  /* 0x0000001fff2f7819 */ /* 0x000fc8000001142e */
[----:B------:R-:W-:-:S04]  /*0690*/  LEA.HI R47, R47, R46, RZ, 0x2 ;  /* 0x0000002e2f2f7211 */ /* 0x000fc800078f10ff */
[----:B------:R-:W-:-:S04]  /*06a0*/  LEA.HI.SX32 R64, R47, R2, 0x1e ;  /* 0x000000022f407211 */ /* 0x000fc800078ff2ff */
[----:B------:R-:W-:Y:S01]  /*06b0*/  MOV R66, R64 ;  /* 0x0000004000427202 */ /* 0x000fe20000000f00 */
[----:B0-----:R-:W-:Y:S06]  /*06c0*/  @!P0 BRA `(.L_x_18017) ;  /* 0x00000000009c8947 */ /* 0x001fec0003800000 */
[----:B---3--:R-:W-:Y:S01]  /*06d0*/  ISETP.NE.U32.AND P2, PT, RZ, UR12, PT ;  /* 0x0000000cff007c0c */ /* 0x008fe2000bf45070 */
[----:B------:R-:W0:Y:S01]  /*06e0*/  LDC.64 R44, c[0x0][0x390] ;  /* 0x0000e400ff2c7b82 */ /* 0x000e220000000a00 */
[----:B------:R-:W1:Y:S02]  /*06f0*/  @UP0 LDCU.64 UR4, c[0x0][0x3a8] ;  /* 0x00007500ff0407ac */ /* 0x000e640008000a00 */
[----:B------:R-:W-:-:S13]  /*0700*/  ISETP.NE.AND.EX P2, PT, RZ, UR13, PT, P2 ;  /* 0x0000000dff007c0c */ /* 0x000fda000bf45320 */
[----:B------:R-:W3:Y:S01]  /*0710*/  @P2 LDC.64 R48, c[0x0][0x3a0] ;  /* 0x0000e800ff302b82 */ /* 0x000ee20000000a00 */
[----:B0-----:R-:W-:-:S06]  /*0720*/  IMAD.WIDE.U32 R44, R64, 0x10, R44 ;  /* 0x00000010402c7825 */ /* 0x001fcc00078e002c */
[----:B------:R-:W2:Y:S01]  /*0730*/  LDG.E.128 R44, desc[UR6][R44.64] ;  /* 0x000000062c2c7981 */ /* 0x000ea2000c1e1d00 */
[----:B---3--:R-:W-:-:S06]  /*0740*/  @P2 IMAD.WIDE.U32 R48, R64, 0x10, R48 ;  /* 0x0000001040302825 */ /* 0x008fcc00078e0030 */
[----:B------:R-:W2:Y:S01]  /*0750*/  @P2 LDG.E.128 R48, desc[UR6][R48.64] ;  /* 0x0000000630302981 */ /* 0x000ea2000c1e1d00 */
[----:B------:R-:W-:Y:S02]  /*0760*/  PLOP3.LUT P3, PT, PT, PT, UP0, 0x80, 0x8 ;  /* 0x000000000008781c */ /* 0x000fe40003f6f008 */
[----:B------:R-:W-:Y:S01]  /*0770*/  PLOP3.LUT P4, PT, PT, PT, UP0, 0x80, 0x8 ;  /* 0x000000000008781c */ /* 0x000fe20003f8f008 */
[-C--:B--2--5:R-:W-:Y:S01]  /*0780*/  @P2 FFMA.FTZ R4, R44, R65.reuse, R48 ;  /* 0x000000412c042223 */ /* 0x0a4fe20000010030 */
[-C--:B------:R-:W-:Y:S01]  /*0790*/  @P2 FFMA.FTZ R52, R45, R65.reuse, R49 ;  /* 0x000000412d342223 */ /* 0x080fe20000010031 */
[-C--:B------:R-:W-:Y:S01]  /*07a0*/  @P2 FFMA.FTZ R56, R46, R65.reuse, R50 ;  /* 0x000000412e382223 */ /* 0x080fe20000010032 */
[----:B------:R-:W-:Y:S01]  /*07b0*/  @P2 FFMA.FTZ R60, R47, R65, R51 ;  /* 0x000000412f3c2223 */ /* 0x000fe20000010033 */
[----:B------:R-:W-:Y:S02]  /*07c0*/  MOV R49, 0x10 ;  /* 0x0000001000317802 */ /* 0x000fe40000000f00 */
[----:B------:R-:W-:-:S02]  /*07d0*/  @P2 MOV R8, R4 ;  /* 0x0000000400082202 */ /* 0x000fc40000000f00 */
[----:B------:R-:W-:Y:S02]  /*07e0*/  @P2 MOV R9, R52 ;  /* 0x0000003400092202 */ /* 0x000fe40000000f00 */
[----:B------:R-:W-:Y:S02]  /*07f0*/  @P2 MOV R10, R56 ;  /* 0x00000038000a2202 */ /* 0x000fe40000000f00 */
[----:B------:R-:W-:Y:S01]  /*0800*/  @P2 MOV R11, R60 ;  /* 0x0000003c000b2202 */ /* 0x000fe20000000f00 */
[----:B-1----:R-:W-:Y:S06]  /*0810*/  @P2 BRA `(.L_x_18018) ;  /* 0x00000000003c2947 */ /* 0x002fec0003800000 */
[----:B----4-:R-:W-:-:S04]  /*0820*/  UISETP.NE.U32.AND UP1, UPT, UR14, URZ, UPT ;  /* 0x000000ff0e00728c */ /* 0x010fc8000bf25070 */
        /* <DEDUP_REMOVED lines=14> */
.L_x_18018:
[C---:B------:R-:W-:Y:S01]  /*0910*/  @P3 IMAD.WIDE.U32 R44, R64.reuse, R49, UR4 ;  /* 0x00000004402c3e25 */ /* 0x040fe2000f8e0031 */
[----:B------:R-:W-:-:S04]  /*0920*/  IADD3 R66, PT, PT, R64, 0x20, RZ ;  /* 0x0000002040427810 */ /* 0x000fc80007ffe0ff */
[----:B------:R0:W-:Y:S03]  /*0930*/  @P4 STG.E.128 desc[UR6][R44.64], R8 ;  /* 0x000000082c004986 */ /* 0x0001e6000c101d06 */
.L_x_18017:
[----:B--234-:R-:W-:Y:S05]  /*0940*/  BSYNC.RECONVERGENT B0 ;  /* 0x0000000000007941 */ /* 0x01cfea0003800200 */
.L_x_18016:
[----:B------:R-:W-:Y:S01]  /*0950*/  ISETP.GE.U32.AND P2, PT, R0, 0x40, PT ;  /* 0x000000400000780c */ /* 0x000fe20003f46070 */
[----:B------:R-:W-:Y:S03]  /*0960*/  BSSY.RECONVERGENT B0, `(.L_x_18019) ;  /* 0x0000025000007945 */ /* 0x000fe60003800200 */
[----:B0-----:R-:W-:-:S09]  /*0970*/  P2R R44, PR, RZ, 0x4 ;  /* 0x00000004ff2c7803 */ /* 0x001fd20000000000 */
[----:B------:R-:W-:Y:S05]  /*0980*/  @!P2 BRA `(.L_x_18020) ;  /* 0x000000000088a947 */ /* 0x000fea0003800000 */
        /* <DEDUP_REMOVED lines=9> */
[----:B------:R-:W-:Y:S01]  /*0a20*/  PLOP3.LUT P3, PT, PT, PT, UP0, 0x80, 0x8 ;  /* 0x000000000008781c */ /* 0x000fe20003f6f008 */
[-C--:B---3-5:R-:W-:Y:S01]  /*0a30*/  @P2 FFMA.FTZ R5, R44, R65.reuse, R48 ;  /* 0x000000412c052223 */ /* 0x0a8fe20000010030 */
[-C--:B------:R-:W-:Y:S01]  /*0a40*/  @P2 FFMA.FTZ R53, R45, R65.reuse, R49 ;  /* 0x000000412d352223 */ /* 0x080fe20000010031 */
[-C--:B------:R-:W-:Y:S01]  /*0a50*/  @P2 FFMA.FTZ R57, R46, R65.reuse, R50 ;  /* 0x000000412e392223 */ /* 0x080fe20000010032 */
[----:B------:R-:W-:Y:S02]  /*0a60*/  @P2 FFMA.FTZ R61, R47, R65, R51 ;  /* 0x000000412f3d2223 */ /* 0x000fe40000010033 */
[----:B------:R-:W-:Y:S02]  /*0a70*/  @P2 MOV R8, R5 ;  /* 0x0000000500082202 */ /* 0x000fe40000000f00 */
[----:B------:R-:W-:Y:S02]  /*0a80*/  @P2 MOV R9, R53 ;  /* 0x0000003500092202 */ /* 0x000fe40000000f00 */
[----:B------:R-:W-:-:S02]  /*0a90*/  @P2 MOV R10, R57 ;  /* 0x00000039000a2202 */ /* 0x000fc40000000f00 */
[----:B------:R-:W-:Y:S01]  /*0aa0*/  @P2 MOV R11, R61 ;  /* 0x0000003d000b2202 */ /* 0x000fe20000000f00 */
[----:B-1----:R-:W-:Y:S06]  /*0ab0*/  @P2 BRA `(.L_x_18021) ;  /* 0x0000000000282947 */ /* 0x002fec0003800000 */
        /* <DEDUP_REMOVED lines=10> */
.L_x_18021:
[----:B------:R-:W-:Y:S01]  /*0b60*/  PLOP3.LUT P2, PT, PT, PT, UP0, 0x80, 0x8 ;  /* 0x000000000008781c */ /* 0x000fe20003f4f008 */
[----:B------:R-:W-:-:S05]  /*0b70*/  HFMA2 R45, -RZ, RZ, 0, 9.5367431640625e-07 ;  /* 0x00000010ff2d7431 */ /* 0x000fca00000001ff */
[C---:B------:R-:W-:Y:S01]  /*0b80*/  @P3 IMAD.WIDE.U32 R44, R66.reuse, R45, UR4 ;  /* 0x00000004422c3e25 */ /* 0x040fe2000f8e002d */
[----:B------:R-:W-:-:S06]  /*0b90*/  IADD3 R66, PT, PT, R66, 0x20, RZ ;  /* 0x0000002042427810 */ /* 0x000fcc0007ffe0ff */
[----:B------:R0:W-:Y:S02]  /*0ba0*/  @P2 STG.E.128 desc[UR6][R44.64], R8 ;  /* 0x000000082c002986 */ /* 0x0001e4000c101d06 */
.L_x_18020:
[----:B------:R-:W-:Y:S05]  /*0bb0*/  BSYNC.RECONVERGENT B0 ;  /* 0x0000000000007941 */ /* 0x000fea0003800200 */
.L_x_18019:
        /* <DEDUP_REMOVED lines=33> */
.L_x_18024:
[----:B------:R-:W-:Y:S01]  /*0dd0*/  PLOP3.LUT P2, PT, PT, PT, UP0, 0x80, 0x8 ;  /* 0x000000000008781c */ /* 0x000fe20003f4f008 */
[----:B------:R-:W-:-:S05]  /*0de0*/  HFMA2 R45, -RZ, RZ, 0, 9.5367431640625e-07 ;  /* 0x00000010ff2d7431 */ /* 0x000fca00000001ff */
[C---:B------:R-:W-:Y:S01]  /*0df0*/  @P3 IMAD.WIDE.U32 R44, R66.reuse, R45, UR4 ;  /* 0x00000004422c3e25 */ /* 0x040fe2000f8e002d */
[----:B------:R-:W-:-:S06]  /*0e00*/  IADD3 R66, PT, PT, R66, 0x20, RZ ;  /* 0x0000002042427810 */ /* 0x000fcc0007ffe0ff */
[----:B------:R0:W-:Y:S02]  /*0e10*/  @P2 STG.E.128 desc[UR6][R44.64], R8 ;  /* 0x000000082c002986 */ /* 0x0001e4000c101d06 */
.L_x_18023:
[----:B------:R-:W-:Y:S05]  /*0e20*/  BSYNC.RECONVERGENT B0 ;  /* 0x0000000000007941 */ /* 0x000fea0003800200 */
.L_x_18022:
        /* <DEDUP_REMOVED lines=33> */
.L_x_18027:
[----:B------:R-:W-:Y:S01]  /*1040*/  PLOP3.LUT P2, PT, PT, PT, UP0, 0x80, 0x8 ;  /* 0x000000000008781c */ /* 0x000fe20003f4f008 */
[----:B------:R-:W-:-:S05]  /*1050*/  HFMA2 R45, -RZ, RZ, 0, 9.5367431640625e-07 ;  /* 0x00000010ff2d7431 */ /* 0x000fca00000001ff */
[----:B------:R-:W-:-:S07]  /*1060*/  @P3 IMAD.WIDE.U32 R44, R66, R45, UR4 ;  /* 0x00000004422c3e25 */ /* 0x000fce000f8e002d */
[----:B------:R0:W-:Y:S02]  /*1070*/  @P2 STG.E.128 desc[UR6][R44.64], R8 ;  /* 0x000000082c002986 */ /* 0x0001e4000c101d06 */
.L_x_18026:
[----:B------:R-:W-:Y:S05]  /*1080*/  BSYNC.RECONVERGENT B0 ;  /* 0x0000000000007941 */ /* 0x000fea0003800200 */
.L_x_18025:
[----:B0-----:R-:W-:Y:S01]  /*1090*/  FADD.FTZ R45, RZ, R4 ;  /* 0x00000004ff2d7221 */ /* 0x001fe20000010000 */
        /* <DEDUP_REMOVED lines=27> */
[----:B0----5:R-:W-:Y:S02]  /*1250*/  FADD.FTZ R65, R50, R45 ;  /* 0x0000002d32417221 */ /* 0x021fe40000010000 */
        /* <DEDUP_REMOVED lines=48> */
.L_x_18049:
        /* <DEDUP_REMOVED lines=17> */
[----:B-1----:R-:W1:Y:S01]  /*1670*/  LDC.64 R50, c[0x0][0x428] ;  /* 0x00010a00ff327b82 */ /* 0x002e620000000a00 */
[--C-:B------:R-:W-:Y:S01]  /*1680*/  FADD.FTZ R44, R4, -R48.reuse ;  /* 0x80000030042c7221 */ /* 0x100fe20000010000 */
[--C-:B0-----:R-:W-:Y:S01]  /*1690*/  FADD.FTZ R66, R56, -R48.reuse ;  /* 0x8000003038427221 */ /* 0x101fe20000010000 */
[--C-:B------:R-:W-:Y:S02]  /*16a0*/  FADD.FTZ R68, R60, -R48.reuse ;  /* 0x800000303c447221 */ /* 0x100fe40000010000 */
[C---:B------:R-:W-:Y:S01]  /*16b0*/  FMUL.FTZ R45, R49.reuse, R44 ;  /* 0x0000002c312d7220 */ /* 0x040fe20000410000 */
[----:B------:R-:W-:Y:S01]  /*16c0*/  FADD.FTZ R44, R52, -R48 ;  /* 0x80000030342c7221 */ /* 0x000fe20000010000 */
[C---:B------:R-:W-:Y:S01]  /*16d0*/  FMUL.FTZ R47, R49.reuse, R66 ;  /* 0x00000042312f7220 */ /* 0x040fe20000410000 */
[C---:B------:R-:W-:Y:S02]  /*16e0*/  FMUL.FTZ R68, R49.reuse, R68 ;  /* 0x0000004431447220 */ /* 0x040fe40000410000 */
[----:B------:R-:W-:Y:S01]  /*16f0*/  FMUL.FTZ R46, R49, R44 ;  /* 0x0000002c312e7220 */ /* 0x000fe20000410000 */
[----:B------:R-:W-:-:S03]  /*1700*/  FFMA.FTZ R44, R45, R40, R36 ;  /* 0x000000282d2c7223 */ /* 0x000fc60000010024 */
[----:B------:R-:W-:Y:S01]  /*1710*/  FFMA.FTZ R45, R46, R41, R37 ;  /* 0x000000292e2d7223 */ /* 0x000fe20000010025 */
[----:B------:R-:W-:Y:S01]  /*1720*/  FFMA.FTZ R46, R47, R42, R38 ;  /* 0x0000002a2f2e7223 */ /* 0x000fe20000010026 */
[----:B------:R-:W-:Y:S01]  /*1730*/  FFMA.FTZ R47, R68, R43, R39 ;  /* 0x0000002b442f7223 */ /* 0x000fe20000010027 */
[C---:B-1----:R-:W-:Y:S01]  /*1740*/  IMAD.WIDE.U32 R50, R64.reuse, 0x10, R50 ;  /* 0x0000001040327825 */ /* 0x042fe200078e0032 */
[----:B------:R-:W-:-:S04]  /*1750*/  IADD3 R64, PT, PT, R64, 0x20, RZ ;  /* 0x0000002040407810 */ /* 0x000fc80007ffe0ff */
[----:B------:R2:W-:Y:S03]  /*1760*/  STG.E.128 desc[UR6][R50.64], R44 ;  /* 0x0000002c32007986 */ /* 0x0005e6000c101d06 */
.L_x_18030:
[----:B------:R-:W-:Y:S05]  /*1770*/  BSYNC.RECONVERGENT B0 ;  /* 0x0000000000007941 */ /* 0x000fea0003800200 */
.L_x_18029:
[----:B------:R-:W-:Y:S01]  /*1780*/  ISETP.GE.U32.AND P0, PT, R0, 0x40, PT ;  /* 0x000000400000780c */ /* 0x000fe20003f06070 */
[----:B------:R-:W-:-:S12]  /*1790*/  BSSY.RECONVERGENT B0, `(.L_x_18031) ;  /* 0x0000012000007945 */ /* 0x000fd80003800200 */
[----:B------:R-:W-:Y:S05]  /*17a0*/  @!P0 BRA `(.L_x_18032) ;  /* 0x0000000000408947 */ /* 0x000fea0003800000 */
[----:B-12---:R-:W1:Y:S01]  /*17b0*/  LDC.64 R50, c[0x0][0x428] ;  /* 0x00010a00ff327b82 */ /* 0x006e620000000a00 */
[--C-:B------:R-:W-:Y:S01]  /*17c0*/  FADD.FTZ R44, R5, -R48.reuse ;  /* 0x80000030052c7221 */ /* 0x100fe20000010000 */
[--C-:B0-----:R-:W-:Y:S01]  /*17d0*/  FADD.FTZ R66, R57, -R48.reuse ;  /* 0x8000003039427221 */ /* 0x101fe20000010000 */
[--C-:B------:R-:W-:Y:S02]  /*17e0*/  FADD.FTZ R68, R61, -R48.reuse ;  /* 0x800000303d447221 */ /* 0x100fe40000010000 */
[----:B------:R-:W-:Y:S01]  /*17f0*/  FMUL.FTZ R45, R49, R44 ;  /* 0x0000002c312d7220 */ /* 0x000fe20000410000 */
        /* <DEDUP_REMOVED lines=11> */
.L_x_18032:
[----:B------:R-:W-:Y:S05]  /*18b0*/  BSYNC.RECONVERGENT B0 ;  /* 0x0000000000007941 */ /* 0x000fea0003800200 */
.L_x_18031:
[----:B------:R-:W-:Y:S01]  /*18c0*/  ISETP.GE.U32.AND P0, PT, R0, 0x60, PT ;  /* 0x000000600000780c */ /* 0x000fe20003f06070 */
[----:B------:R-:W-:-:S12]  /*18d0*/  BSSY.RECONVERGENT B0, `(.L_x_18033) ;  /* 0x0000012000007945 */ /* 0x000fd80003800200 */
[----:B------:R-:W-:Y:S05]  /*18e0*/  @!P0 BRA `(.L_x_18034) ;  /* 0x0000000000408947 */ /* 0x000fea0003800000 */
[----:B-123--:R-:W1:Y:S01]  /*18f0*/  LDC.64 R50, c[0x0][0x428] ;  /* 0x00010a00ff327b82 */ /* 0x00ee620000000a00 */
        /* <DEDUP_REMOVED lines=15> */
.L_x_18034:
[----:B------:R-:W-:Y:S05]  /*19f0*/  BSYNC.RECONVERGENT B0 ;  /* 0x0000000000007941 */ /* 0x000fea0003800200 */
.L_x_18033:
[----:B------:R-:W-:Y:S01]  /*1a00*/  ISETP.GE.U32.AND P0, PT, R0, 0x80, PT ;  /* 0x000000800000780c */ /* 0x000fe20003f06070 */
[----:B------:R-:W-:-:S12]  /*1a10*/  BSSY.RECONVERGENT B0, `(.L_x_18035) ;  /* 0x0000011000007945 */ /* 0x000fd80003800200 */
[----:B------:R-:W-:Y:S05]  /*1a20*/  @!P0 BRA `(.L_x_18036) ;  /* 0x00000000003c8947 */ /* 0x000fea0003800000 */
[----:B-1234-:R-:W1:Y:S01]  /*1a30*/  LDC.64 R44, c[0x0][0x428] ;  /* 0x00010a00ff2c7b82 */ /* 0x01ee620000000a00 */
[--C-:B------:R-:W-:Y:S01]  /*1a40*/  FADD.FTZ R46, R7, -R48.reuse ;  /* 0x80000030072e7221 */ /* 0x100fe20000010000 */
[--C-:B------:R-:W-:Y:S01]  /*1a50*/  FADD.FTZ R50, R55, -R48.reuse ;  /* 0x8000003037327221 */ /* 0x100fe20000010000 */
[--C-:B0-----:R-:W-:Y:S01]  /*1a60*/  FADD.FTZ R66, R59, -R48.reuse ;  /* 0x800000303b427221 */ /* 0x101fe20000010000 */
[----:B------:R-:W-:Y:S01]  /*1a70*/  FADD.FTZ R48, R63, -R48 ;  /* 0x800000303f307221 */ /* 0x000fe20000010000 */
[C---:B------:R-:W-:Y:S01]  /*1a80*/  FMUL.FTZ R47, R49.reuse, R46 ;  /* 0x0000002e312f7220 */ /* 0x040fe20000410000 */
[C---:B------:R-:W-:Y:S01]  /*1a90*/  FMUL.FTZ R50, R49.reuse, R50 ;  /* 0x0000003231327220 */ /* 0x040fe20000410000 */
[C---:B------:R-:W-:Y:S01]  /*1aa0*/  FMUL.FTZ R51, R49.reuse, R66 ;  /* 0x0000004231337220 */ /* 0x040fe20000410000 */
[----:B------:R-:W-:-:S03]  /*1ab0*/  FMUL.FTZ R48, R49, R48 ;  /* 0x0000003031307220 */ /* 0x000fc60000410000 */
[----:B------:R-:W-:Y:S01]  /*1ac0*/  FFMA.FTZ R46, R51, R18, R14 ;  /* 0x00000012332e7223 */ /* 0x000fe2000001000e */
[----:B-1----:R-:W-:-:S04]  /*1ad0*/  IMAD.WIDE.U32 R64, R64, 0x10, R44 ;  /* 0x0000001040407825 */ /* 0x002fc800078e002c */
[----:B------:R-:W-:Y:S01]  /*1ae0*/  FFMA.FTZ R44, R47, R16, R12 ;  /* 0x000000102f2c7223 */ /* 0x000fe2000001000c */
[----:B------:R-:W-:Y:S01]  /*1af0*/  FFMA.FTZ R45, R50, R17, R13 ;  /* 0x00000011322d7223 */ /* 0x000fe2000001000d */
[----:B------:R-:W-:-:S05]  /*1b00*/  FFMA.FTZ R47, R48, R19, R15 ;  /* 0x00000013302f7223 */ /* 0x000fca000001000f */
[----:B------:R0:W-:Y:S02]  /*1b10*/  STG.E.128 desc[UR6][R64.64], R44 ;  /* 0x0000002c40007986 */ /* 0x0001e4000c101d06 */
.L_x_18036:
[----:B------:R-:W-:Y:S05]  /*1b20*/  BSYNC.RECONVERGENT B0 ;  /* 0x0000000000007941 */ /* 0x000fea0003800200 */
.L_x_18035:
[----:B01234-:R-:W0:Y:S02]  /*1b30*/  LDC.64 R44, c[0x0][0x380] ;  /* 0x0000e000ff2c7b82 */ /* 0x01fe240000000a00 */
[----:B0-----:R-:W-:-:S04]  /*1b40*/  LEA R3, R44, R3, 0x2 ;  /* 0x000000032c037211 */ /* 0x001fc800078e10ff */
[----:B------:R-:W-:-:S13]  /*1b50*/  ISETP.GE.AND P0, PT, R3, R45, PT ;  /* 0x0000002d0300720c */ /* 0x000fda0003f06270 */
[----:B------:R-:W-:Y:S05]  /*1b60*/  @!P0 BRA `(.L_x_18037) ;  /* 0xffffffe800a88947 */ /* 0x000fea000383ffff */
[----:B------:R-:W-:Y:S05]  /*1b70*/  EXIT ;  /* 0x000000000000794d */ /* 0x000fea0003800000 */
.L_x_18028:
        /* <DEDUP_REMOVED lines=8> */
.L_x_18039:
[----:B------:R-:W-:Y:S05]  /*1c00*/  BSYNC B0 ;  /* 0x0000000000007941 */ /* 0x000fea0003800000 */
.L_x_18038:
        /* <DEDUP_REMOVED lines=9> */
.L_x_18040:
[----:B------:R-:W-:Y:S01]  /*1ca0*/  HFMA2 R48, -RZ, RZ, 0, 2.384185791015625e-07 ;  /* 0x00000004ff307431 */ /* 0x000fe200000001ff */
[----:B------:R-:W-:-:S05]  /*1cb0*/  MOV R50, R67 ;  /* 0x0000004300327202 */ /* 0x000fca0000000f00 */
[----:B------:R-:W-:-:S05]  /*1cc0*/  FADD.FTZ R50, R49, R50 ;  /* 0x0000003231327221 */ /* 0x000fca0000010000 */
[----:B------:R-:W-:-:S07]  /*1cd0*/  MOV R69, R50 ;  /* 0x0000003200457202 */ /* 0x000fce0000000f00 */
[----:B------:R-:W-:Y:S05]  /*1ce0*/  WARPSYNC.COLLECTIVE R46, `(.L_x_18041) ;  /* 0x000000002e087348 */ /* 0x000fea0003c00000 */
[----:B------:R0:W1:Y:S02]  /*1cf0*/  SHFL.BFLY P6, R67, R69, R48, R47 ;  /* 0x0c00003045437389 */ /* 0x00006400000c002f */
[----:B01----:R-:W-:Y:S05]  /*1d00*/  ENDCOLLECTIVE ;  /* 0x000000000000791b */ /* 0x003fea0003800000 */
.L_x_18041:
        /* <DEDUP_REMOVED lines=8> */
.L_x_18042:
[----:B------:R-:W-:Y:S01]  /*1d90*/  HFMA2 R48, -RZ, RZ, 0, 9.5367431640625e-07 ;  /* 0x00000010ff307431 */ /* 0x000fe200000001ff */
[----:B------:R-:W-:-:S05]  /*1da0*/  MOV R66, R67 ;  /* 0x0000004300427202 */ /* 0x000fca0000000f00 */
[----:B------:R-:W-:-:S05]  /*1db0*/  FADD.FTZ R66, R65, R66 ;  /* 0x0000004241427221 */ /* 0x000fca0000010000 */
[----:B------:R-:W-:-:S07]  /*1dc0*/  MOV R69, R66 ;  /* 0x0000004200457202 */ /* 0x000fce0000000f00 */
[----:B------:R-:W-:Y:S05]  /*1dd0*/  WARPSYNC.COLLECTIVE R46, `(.L_x_18043) ;  /* 0x000000002e087348 */ /* 0x000fea0003c00000 */
[----:B------:R0:W1:Y:S02]  /*1de0*/  SHFL.BFLY P6, R67, R69, R48, R47 ;  /* 0x0c00003045437389 */ /* 0x00006400000c002f */
[----:B01----:R-:W-:Y:S05]  /*1df0*/  ENDCOLLECTIVE ;  /* 0x000000000000791b */ /* 0x003fea0003800000 */
.L_x_18043:
        /* <DEDUP_REMOVED lines=43> */
.L_x_18044:
[----:B------:R-:W-:Y:S01]  /*20b0*/  HFMA2 R48, -RZ, RZ, 0, 1.1920928955078125e-07 ;  /* 0x00000002ff307431 */ /* 0x000fe200000001ff */
[----:B------:R-:W-:-:S05]  /*20c0*/  MOV R49, R67 ;  /* 0x0000004300317202 */ /* 0x000fca0000000f00 */
[----:B------:R-:W-:-:S05]  /*20d0*/  FADD.FTZ R49, R44, R49 ;  /* 0x000000312c317221 */ /* 0x000fca0000010000 */
[----:B------:R-:W-:-:S07]  /*20e0*/  MOV R69, R49 ;  /* 0x0000003100457202 */ /* 0x000fce0000000f00 */
[----:B------:R-:W-:Y:S05]  /*20f0*/  WARPSYNC.COLLECTIVE R46, `(.L_x_18045) ;  /* 0x000000002e087348 */ /* 0x000fea0003c00000 */
[----:B------:R0:W1:Y:S02]  /*2100*/  SHFL.BFLY P6, R67, R69, R48, R47 ;  /* 0x0c00003045437389 */ /* 0x00006400000c002f */
[----:B01----:R-:W-:Y:S05]  /*2110*/  ENDCOLLECTIVE ;  /* 0x000000000000791b */ /* 0x003fea0003800000 */
.L_x_18045:
[----:B------:R-:W-:Y:S01]  /*2120*/  HFMA2 R48, -RZ, RZ, 0, 2.384185791015625e-07 ;  /* 0x00000004ff307431 */ /* 0x000fe200000001ff */
[----:B------:R-:W-:-:S05]  /*2130*/  MOV R50, R67 ;  /* 0x0000004300327202 */ /* 0x000fca0000000f00 */
[----:B------:R-:W-:-:S05]  /*2140*/  FADD.FTZ R50, R49, R50 ;  /* 0x0000003231327221 */ /* 0x000fca0000010000 */
[----:B------:R-:W-:-:S07]  /*2150*/  MOV R69, R50 ;  /* 0x0000003200457202 */ /* 0x000fce0000000f00 */
[----:B------:R-:W-:Y:S05]  /*2160*/  WARPSYNC.COLLECTIVE R46, `(.L_x_18046) ;  /* 0x000000002e087348 */ /* 0x000fea0003c00000 */
[----:B------:R0:W1:Y:S02]  /*2170*/  SHFL.BFLY P6, R67, R69, R48, R47 ;  /* 0x0c00003045437389 */ /* 0x00006400000c002f */
[----:B01----:R-:W-:Y:S05]  /*2180*/  ENDCOLLECTIVE ;  /* 0x000000000000791b */ /* 0x003fea0003800000 */
.L_x_18046:
[----:B------:R-:W-:Y:S01]  /*2190*/  HFMA2 R48, -RZ, RZ, 0, 4.76837158203125e-07 ;  /* 0x00000008ff307431 */ /* 0x000fe200000001ff */
[----:B------:R-:W-:-:S05]  /*21a0*/  MOV R65, R67 ;  /* 0x0000004300417202 */ /* 0x000fca0000000f00 */
[----:B------:R-:W-:-:S05]  /*21b0*/  FADD.FTZ R65, R50, R65 ;  /* 0x0000004132417221 */ /* 0x000fca0000010000 */
[----:B------:R-:W-:-:S07]  /*21c0*/  MOV R69, R65 ;  /* 0x0000004100457202 */ /* 0x000fce0000000f00 */
[----:B------:R-:W-:Y:S05]  /*21d0*/  WARPSYNC.COLLECTIVE R46, `(.L_x_18047) ;  /* 0x000000002e087348 */ /* 0x000fea0003c00000 */
[----:B------:R0:W1:Y:S02]  /*21e0*/  SHFL.BFLY P6, R67, R69, R48, R47 ;  /* 0x0c00003045437389 */ /* 0x00006400000c002f */
[----:B01----:R-:W-:Y:S05]  /*21f0*/  ENDCOLLECTIVE ;  /* 0x000000000000791b */ /* 0x003fea0003800000 */
.L_x_18047:
[----:B------:R-:W-:Y:S01]  /*2200*/  HFMA2 R48, -RZ, RZ, 0, 9.5367431640625e-07 ;  /* 0x00000010ff307431 */ /* 0x000fe200000001ff */
[----:B------:R-:W-:-:S05]  /*2210*/  MOV R66, R67 ;  /* 0x0000004300427202 */ /* 0x000fca0000000f00 */
[----:B------:R-:W-:-:S05]  /*2220*/  FADD.FTZ R66, R65, R66 ;  /* 0x0000004241427221 */ /* 0x000fca0000010000 */
[----:B------:R-:W-:-:S07]  /*2230*/  MOV R69, R66 ;  /* 0x0000004200457202 */ /* 0x000fce0000000f00 */
[----:B------:R-:W-:Y:S05]  /*2240*/  WARPSYNC.COLLECTIVE R46, `(.L_x_18048) ;  /* 0x000000002e087348 */ /* 0x000fea0003c00000 */
[----:B------:R0:W1:Y:S02]  /*2250*/  SHFL.BFLY P6, R67, R69, R48, R47 ;  /* 0x0c00003045437389 */ /* 0x00006400000c002f */
[----:B01----:R-:W-:Y:S05]  /*2260*/  ENDCOLLECTIVE ;  /* 0x000000000000791b */ /* 0x003fea0003800000 */
.L_x_18048:
[----:B------:R-:W-:Y:S05]  /*2270*/  BRA `(.L_x_18049) ;  /* 0xfffffff000b87947 */ /* 0x000fea000383ffff */
.L_x_18050:
        /* <DEDUP_REMOVED lines=16> */
.L_x_20365:


//--------------------- .text._ZN10layer_norm13ln_fwd_kernelINS_13Kernel_traitsIfffffjLj512ELj1ELj4ELj1ELj16ENS_18Kernel_traits_baseILj512EfffffjLj128EEEEELb0ELb0ELb0ELb1EEEvNS_9FwdParamsE --------------------------
	.section	.text._ZN10layer_norm13ln_fwd_kernelINS_13Kernel_traitsIfffffjLj512ELj1ELj4ELj1ELj16ENS_18Kernel_traits_baseILj512EfffffjLj128EEEEELb0ELb0ELb0ELb1EEEvNS_9FwdParamsE,"ax",@progbits
	.align	128
        .global         _ZN10layer_norm13ln_fwd_kernelINS_13Kernel_traitsIfffffjLj512ELj1ELj4ELj1ELj16ENS_18Kernel_traits_baseILj512EfffffjLj128EEEEELb0ELb0ELb0ELb1EEEvNS_9FwdParamsE
        .type           _ZN10layer_norm13ln_fwd_kernelINS_13Kernel_traitsIfffffjLj512ELj1ELj4ELj1ELj16ENS_18Kernel_traits_baseILj512EfffffjLj128EEEEELb0ELb0ELb0ELb1EEEvNS_9FwdParamsE,@function
        .size           _ZN10layer_norm13ln_fwd_kernelINS_13Kernel_traitsIfffffjLj512ELj1ELj4ELj1ELj16ENS_18Kernel_traits_baseILj512EfffffjLj128EEEEELb0ELb0ELb0ELb1EEEvNS_9FwdParamsE,(.L_x_20366 - _ZN10layer_norm13ln_fwd_kernelINS_13Kernel_traitsIfffffjLj512ELj1ELj4ELj1ELj16ENS_18Kernel_traits_baseILj512EfffffjLj128EEEEELb0ELb0ELb0ELb1EEEvNS_9FwdParamsE)
        .other          _ZN10layer_norm13ln_fwd_kernelINS_13Kernel_traitsIfffffjLj512ELj1ELj4ELj1ELj16ENS_18Kernel_traits_baseILj512EfffffjLj128EEEEELb0ELb0ELb0ELb1EEEvNS_9FwdParamsE,@"STO_CUDA_ENTRY STV_DEFAULT"
_ZN10layer_norm13ln_fwd_kernelINS_13Kernel_traitsIfffffjLj512ELj1ELj4ELj1ELj16ENS_18Kernel_traits_baseILj512EfffffjLj128EEEEELb0ELb0ELb0ELb1EEEvNS_9FwdParamsE:
.text._ZN10layer_norm13ln_fwd_kernelINS_13Kernel_traitsIfffffjLj512ELj1ELj4ELj1ELj16ENS_18Kernel_traits_baseILj512EfffffjLj128EEEEELb0ELb0ELb0ELb1EEEvNS_9FwdParamsE:
[----:B------:R-:W-:Y:S01]  /*0000*/  LDC R1, c[0x0][0x37c] ;  /* 0x0000df00ff017b82 */ /* 0x000fe20000000800 */
[----:B------:R-:W0:Y:S07]  /*0010*/  S2R R11, SR_TID.X ;  /* 0x00000000000b7919 */ /* 0x000e2e0000002100 */
[----:B------:R-:W1:Y:S01]  /*0020*/  LDC.64 R6, c[0x0][0x3d0] ;  /* 0x0000f400ff067b82 */ /* 0x000e620000000a00 */
[----:B------:R-:W2:Y:S01]  /*0030*/  LDCU.64 UR6, c[0x0][0x358] ;  /* 0x00006b00ff0677ac */ /* 0x000ea20008000a00 */
[----:B------:R-:W3:Y:S01]  /*0040*/  LDCU.64 UR4, c[0x0][0x438] ;  /* 0x00008700ff0477ac */ /* 0x000ee20008000a00 */
[----:B------:R-:W4:Y:S01]  /*0050*/  LDCU.64 UR8, c[0x0][0x3a0] ;  /* 0x00007400ff0877ac */ /* 0x000f220008000a00 */
[----:B0-----:R-:W-:-:S05]  /*0060*/  LOP3.LUT R10, R11, 0x1f, RZ, 0xc0, !PT ;  /* 0x0000001f0b0a7812 */ /* 0x001fca00078ec0ff */
[----:B-1----:R-:W-:-:S05]  /*0070*/  IMAD.WIDE.U32 R6, R10, 0x10, R6 ;  /* 0x000000100a067825 */ /* 0x002fca00078e0006 */
[----:B--2---:R-:W2:Y:S01]  /*0080*/  LDG.E.128 R40, desc[UR6][R6.64] ;  /* 0x0000000606287981 */ /* 0x004ea2000c1e1d00 */
[----:B---3--:R-:W-:-:S03]  /*0090*/  ISETP.NE.U32.AND P2, PT, RZ, UR4, PT ;  /* 0x00000004ff007c0c */ /* 0x008fc6000bf45070 */
[----:B------:R-:W3:Y:S01]  /*00a0*/  LDG.E.128 R36, desc[UR6][R6.64+0x200] ;  /* 0x0002000606247981 */ /* 0x000ee2000c1e1d00 */
[----:B------:R-:W-:-:S03]  /*00b0*/  ISETP.NE.AND.EX P2, PT, RZ, UR5, PT, P2 ;  /* 0x00000005ff007c0c */ /* 0x000fc6000bf45320 */
[----:B------:R-:W4:Y:S04]  /*00c0*/  LDG.E.128 R28, desc[UR6][R6.64+0x400] ;  /* 0x00040006061c7981 */ /* 0x000f28000c1e1d00 */
[----:B------:R-:W4:Y:S01]  /*00d0*/  LDG.E.128 R32, desc[UR6][R6.64+0x600] ;  /* 0x0006000606207981 */ /* 0x000f22000c1e1d00 */
[----:B------:R-:W0:Y:S01]  /*00e0*/  S2UR UR4, SR_CTAID.X ;  /* 0x00000000000479c3 */ /* 0x000e220000002500 */
[----:B------:R-:W1:Y:S07]  /*00f0*/  LDCU UR5, c[0x0][0x384] ;  /* 0x00007080ff0577ac */ /* 0x000e6e0008000800 */
[----:B------:R-:W1:Y:S01]  /*0100*/  @P2 LDC.64 R8, c[0x0][0x438] ;  /* 0x00010e00ff082b82 */ /* 0x000e620000000a00 */
[----:B0-----:R-:W-:Y:S01]  /*0110*/  USHF.L.U32 UR4, UR4, 0x2, URZ ;  /* 0x0000000204047899 */ /* 0x001fe200080006ff */
[----:B-1----:R-:W-:-:S05]  /*0120*/  @P2 IMAD.WIDE.U32 R8, R10, 0x10, R8 ;  /* 0x000000100a082825 */ /* 0x002fca00078e0008 */
[----:B------:R-:W5:Y:S04]  /*0130*/  @P2 LDG.E.128 R24, desc[UR6][R8.64] ;  /* 0x0000000608182981 */ /* 0x000f68000c1e1d00 */
[----:B------:R-:W5:Y:S04]  /*0140*/  @P2 LDG.E.128 R20, desc[UR6][R8.64+0x200] ;  /* 0x0002000608142981 */ /* 0x000f68000c1e1d00 */
[----:B------:R-:W5:Y:S04]  /*0150*/  @P2 LDG.E.128 R16, desc[UR6][R8.64+0x400] ;  /* 0x0004000608102981 */ /* 0x000f68000c1e1d00 */
[----:B------:R0:W5:Y:S02]  /*0160*/  @P2 LDG.E.128 R12, desc[UR6][R8.64+0x600] ;  /* 0x00060006080c2981 */ /* 0x000164000c1e1d00 */
[----:B0-----:R-:W-:-:S04]  /*0170*/  SHF.R.U32.HI R8, RZ, 0x5, R11 ;  /* 0x00000005ff087819 */ /* 0x001fc8000001160b */
[----:B------:R-:W-:-:S04]  /*0180*/  LOP3.LUT R8, R8, UR4, RZ, 0xfc, !PT ;  /* 0x0000000408087c12 */ /* 0x000fc8000f8efcff */
[----:B------:R-:W-:Y:S02]  /*0190*/  ISETP.GE.AND P1, PT, R8, UR5, PT ;  /* 0x0000000508007c0c */ /* 0x000fe4000bf26270 */
[-C--:B--2---:R-:W-:Y:S02]  /*01a0*/  @P2 MOV R3, R40.reuse ;  /* 0x0000002800032202 */ /* 0x084fe40000000f00 */
[-C--:B------:R-:W-:Y:S02]  /*01b0*/  @P2 MOV R0, R41.reuse ;  /* 0x0000002900002202 */ /* 0x080fe40000000f00 */
[----:B------:R-:W-:Y:S02]  /*01c0*/  @!P2 MOV R3, R40 ;  /* 0x000000280003a202 */ /* 0x000fe40000000f00 */
[----:B------:R-:W-:Y:S02]  /*01d0*/  @!P2 MOV R0, R41 ;  /* 0x000000290000a202 */ /* 0x000fe40000000f00 */
[----:B------:R-:W0:Y:S01]  /*01e0*/  LDC.64 R40, c[0x0][0x3e0] ;  /* 0x0000f800ff287b82 */ /* 0x000e220000000a00 */
[----:B------:R-:W-:-:S02]  /*01f0*/  @P2 MOV R5, R42 ;  /* 0x0000002a00052202 */ /* 0x000fc40000000f00 */
[----:B------:R-:W-:Y:S02]  /*0200*/  @P2 MOV R2, R43 ;  /* 0x0000002b00022202 */ /* 0x000fe40000000f00 */
[----:B---3--:R-:W-:Y:S02]  /*0210*/  @P2 MOV R7, R36 ;  /* 0x0000002400072202 */ /* 0x008fe40000000f00 */
[----:B------:R-:W-:Y:S02]  /*0220*/  @P2 MOV R4, R37 ;  /* 0x0000002500042202 */ /* 0x000fe40000000f00 */
[----:B------:R-:W-:Y:S02]  /*0230*/  @P2 MOV R9, R38 ;  /* 0x0000002600092202 */ /* 0x000fe40000000f00 */
[----:B------:R-:W-:Y:S02]  /*0240*/  @P2 MOV R6, R39 ;  /* 0x0000002700062202 */ /* 0x000fe40000000f00 */
[----:B----4-:R-:W-:-:S02]  /*0250*/  @P2 MOV R45, R28 ;  /* 0x0000001c002d2202 */ /* 0x010fc40000000f00 */
[----:B------:R-:W-:Y:S02]  /*0260*/  @P2 MOV R44, R29 ;  /* 0x0000001d002c2202 */ /* 0x000fe40000000f00 */
[----:B------:R-:W-:Y:S02]  /*0270*/  @P2 MOV R11, R30 ;  /* 0x0000001e000b2202 */ /* 0x000fe40000000f00 */
[----:B0-----:R-:W-:Y:S02]  /*0280*/  LOP3.LUT P0, RZ, R40, UR8, RZ, 0xfc, !PT ;  /* 0x0000000828ff7c12 */ /* 0x001fe4000f80fcff */
[----:B------:R-:W-:Y:S02]  /*0290*/  @P2 MOV R48, R31 ;  /* 0x0000001f00302202 */ /* 0x000fe40000000f00 */
[----:B------:R-:W-:Y:S02]  /*02a0*/  LOP3.LUT P0, RZ, R41, UR9, RZ, 0xfc, P0 ;  /* 0x0000000929ff7c12 */ /* 0x000fe4000800fcff */
        /* <DEDUP_REMOVED lines=35> */
.L_x_18056:
[----:B---3--:R-:W-:Y:S01]  /*04e0*/  ISETP.NE.U32.AND P2, PT, RZ, UR10, PT ;  /* 0x0000000aff007c0c */ /* 0x008fe2000bf45070 */
[----:B------:R-:W3:Y:S01]  /*04f0*/  LDC.64 R64, c[0x0][0x390] ;  /* 0x0000e400ff407b82 */ /* 0x000ee20000000a00 */
[----:B-1--4-:R-:W-:Y:S02]  /*0500*/  IMAD R34, R8, UR5, RZ ;  /* 0x0000000508227c24 */ /* 0x012fe4000f8e02ff */
[----:B------:R-:W-:Y:S01]  /*0510*/  HFMA2 R42, -RZ, RZ, 1.875, 0 ;  /* 0x3f800000ff2a7431 */ /* 0x000fe200000001ff */
[----:B------:R-:W-:Y:S02]  /*0520*/  ISETP.NE.AND.EX P2, PT, RZ, UR11, PT, P2 ;  /* 0x0000000bff007c0c */ /* 0x000fe4000bf45320 */
[----:B------:R-:W-:Y:S02]  /*0530*/  SHF.R.S32.HI R35, RZ, 0x1f, R34 ;  /* 0x0000001fff237819 */ /* 0x000fe40000011422 */
[----:B------:R-:W1:Y:S02]  /*0540*/  @P1 LDC.64 R58, c[0x0][0x3e0] ;  /* 0x0000f800ff3a1b82 */ /* 0x000e640000000a00 */
[----:B------:R-:W-:-:S04]  /*0550*/  LEA.HI R35, R35, R34, RZ, 0x2 ;  /* 0x0000002223237211 */ /* 0x000fc800078f10ff */
[----:B------:R-:W-:-:S03]  /*0560*/  LEA.HI.SX32 R41, R35, R10, 0x1e ;  /* 0x0000000a23297211 */ /* 0x000fc600078ff2ff */
[----:B------:R-:W4:Y:S08]  /*0570*/  @P2 LDC.64 R32, c[0x0][0x3a0] ;  /* 0x0000e800ff202b82 */ /* 0x000f300000000a00 */
[----:B------:R-:W5:Y:S01]  /*0580*/  @P0 LDC.64 R56, c[0x0][0x3a8] ;  /* 0x0000ea00ff380b82 */ /* 0x000f620000000a00 */
[----:B-1----:R-:W-:-:S07]  /*0590*/  @P1 IMAD.WIDE R58, R8, 0x4, R58 ;  /* 0x00000004083a1825 */ /* 0x002fce00078e023a */
[----:B------:R-:W1:Y:S01]  /*05a0*/  @P2 LDC.64 R54, c[0x0][0x3a0] ;  /* 0x0000e800ff362b82 */ /* 0x000e620000000a00 */
[----:B------:R-:W2:Y:S01]  /*05b0*/  @P1 LDG.E R42, desc[UR6][R58.64] ;  /* 0x000000063a2a1981 */ /* 0x000ea2000c1e1900 */
[----:B----4-:R-:W-:-:S04]  /*05c0*/  @P2 IMAD.WIDE.U32 R36, R41, 0x10, R32 ;  /* 0x0000001029242825 */ /* 0x010fc800078e0020 */
[C---:B---3--:R-:W-:Y:S02]  /*05d0*/  IMAD.WIDE.U32 R32, R41.reuse, 0x10, R64 ;  /* 0x0000001029207825 */ /* 0x048fe400078e0040 */
[----:B------:R-:W2:Y:S04]  /*05e0*/  @P2 LDG.E.128 R36, desc[UR6][R36.64] ;  /* 0x0000000624242981 */ /* 0x000ea8000c1e1d00 */
[----:B------:R-:W2:Y:S01]  /*05f0*/  LDG.E.128 R32, desc[UR6][R32.64] ;  /* 0x0000000620207981 */ /* 0x000ea2000c1e1d00 */
[C---:B------:R-:W-:Y:S01]  /*0600*/  IADD3 R40, PT, PT, R41.reuse, 0x20, RZ ;  /* 0x0000002029287810 */ /* 0x040fe20007ffe0ff */
[----:B-----5:R-:W-:-:S04]  /*0610*/  @P0 IMAD.WIDE.U32 R68, R41, 0x10, R56 ;  /* 0x0000001029440825 */ /* 0x020fc800078e0038 */
[----:B------:R-:W-:-:S04]  /*0620*/  IMAD.WIDE.U32 R66, R40, 0x10, R64 ;  /* 0x0000001028427825 */ /* 0x000fc800078e0040 */
[-C--:B--2---:R-:W-:Y:S01]  /*0630*/  @P2 FFMA.FTZ R43, R32, R42.reuse, R36 ;  /* 0x0000002a202b2223 */ /* 0x084fe20000010024 */
        /* <DEDUP_REMOVED lines=24> */
.L_x_18051:
[----:B------:R1:W-:Y:S01]  /*07c0*/  @P0 STG.E.128 desc[UR6][R68.64], R28 ;  /* 0x0000001c44000986 */ /* 0x0003e2000c101d06 */
[----:B------:R-:W2:Y:S03]  /*07d0*/  @P0 LDC.64 R62, c[0x0][0x3a8] ;  /* 0x0000ea00ff3e0b82 */ /* 0x000ea60000000a00 */
[----:B------:R-:W3:Y:S04]  /*07e0*/  LDG.E.128 R32, desc[UR6][R66.64] ;  /* 0x0000000642207981 */ /* 0x000ee8000c1e1d00 */
[----:B------:R-:W3:Y:S01]  /*07f0*/  @P2 LDG.E.128 R36, desc[UR6][R36.64] ;  /* 0x0000000624242981 */ /* 0x000ee2000c1e1d00 */
[----:B------:R-:W4:Y:S01]  /*0800*/  @P2 LDC.64 R60, c[0x0][0x3a0] ;  /* 0x0000e800ff3c2b82 */ /* 0x000f220000000a00 */
[----:B------:R-:W-:Y:S01]  /*0810*/  IADD3 R57, PT, PT, R41, 0x40, RZ ;  /* 0x0000004029397810 */ /* 0x000fe20007ffe0ff */
[-C--:B---3--:R-:W-:Y:S01]  /*0820*/  @P2 FFMA.FTZ R54, R32, R42.reuse, R36 ;  /* 0x0000002a20362223 */ /* 0x088fe20000010024 */
[-C--:B------:R-:W-:Y:S01]  /*0830*/  @P2 FFMA.FTZ R55, R33, R42.reuse, R37 ;  /* 0x0000002a21372223 */ /* 0x080fe20000010025 */
[-C--:B------:R-:W-:Y:S01]  /*0840*/  @P2 FFMA.FTZ R56, R34, R42.reuse, R38 ;  /* 0x0000002a22382223 */ /* 0x080fe20000010026 */
[----:B------:R-:W-:-:S02]  /*0850*/  @P2 FFMA.FTZ R58, R35, R42, R39 ;  /* 0x0000002a233a2223 */ /* 0x000fc40000010027 */
[----:B-1----:R-:W-:Y:S02]  /*0860*/  @P2 MOV R28, R54 ;  /* 0x00000036001c2202 */ /* 0x002fe40000000f00 */
[----:B------:R-:W-:Y:S02]  /*0870*/  @P2 MOV R29, R55 ;  /* 0x00000037001d2202 */ /* 0x000fe40000000f00 */
[----:B------:R-:W-:Y:S02]  /*0880*/  @P2 MOV R30, R56 ;  /* 0x00000038001e2202 */ /* 0x000fe40000000f00 */
[----:B------:R-:W-:Y:S01]  /*0890*/  @P2 MOV R31, R58 ;  /* 0x0000003a001f2202 */ /* 0x000fe20000000f00 */
[----:B--2-4-:R-:W-:Y:S06]  /*08a0*/  @P2 BRA `(.L_x_18052) ;  /* 0x0000000000282947 */ /* 0x014fec0003800000 */
        /* <DEDUP_REMOVED lines=10> */
.L_x_18052:
[----:B------:R-:W-:Y:S01]  /*0950*/  @P0 IMAD.WIDE.U32 R62, R40, 0x10, R62 ;  /* 0x00000010283e0825 */ /* 0x000fe200078e003e */
[----:B------:R-:W1:Y:S03]  /*0960*/  @P0 LDC.64 R68, c[0x0][0x3a8] ;  /* 0x0000ea00ff440b82 */ /* 0x000e660000000a00 */
[C---:B------:R-:W-:Y:S01]  /*0970*/  IMAD.WIDE.U32 R32, R57.reuse, 0x10, R64 ;  /* 0x0000001039207825 */ /* 0x040fe200078e0040 */
[----:B------:R2:W-:Y:S03]  /*0980*/  @P0 STG.E.128 desc[UR6][R62.64], R28 ;  /* 0x0000001c3e000986 */ /* 0x0005e6000c101d06 */
[----:B------:R-:W-:Y:S01]  /*0990*/  @P2 IMAD.WIDE.U32 R36, R57, 0x10, R60 ;  /* 0x0000001039242825 */ /* 0x000fe200078e003c */
[----:B------:R-:W3:Y:S01]  /*09a0*/  @P2 LDC.64 R66, c[0x0][0x3a0] ;  /* 0x0000e800ff422b82 */ /* 0x000ee20000000a00 */
[----:B------:R-:W4:Y:S04]  /*09b0*/  LDG.E.128 R32, desc[UR6][R32.64] ;  /* 0x0000000620207981 */ /* 0x000f28000c1e1d00 */
[----:B------:R-:W4:Y:S02]  /*09c0*/  @P2 LDG.E.128 R36, desc[UR6][R36.64] ;  /* 0x0000000624242981 */ /* 0x000f24000c1e1d00 */
[-C--:B----4-:R-:W-:Y:S01]  /*09d0*/  @P2 FFMA.FTZ R59, R32, R42.reuse, R36 ;  /* 0x0000002a203b2223 */ /* 0x090fe20000010024 */
[-C--:B------:R-:W-:Y:S01]  /*09e0*/  @P2 FFMA.FTZ R60, R33, R42.reuse, R37 ;  /* 0x0000002a213c2223 */ /* 0x080fe20000010025 */
[-C--:B------:R-:W-:Y:S01]  /*09f0*/  @P2 FFMA.FTZ R61, R34, R42.reuse, R38 ;  /* 0x0000002a223d2223 */ /* 0x080fe20000010026 */
[----:B--2---:R-:W-:-:S02]  /*0a00*/  @P2 FFMA.FTZ R62, R35, R42, R39 ;  /* 0x0000002a233e2223 */ /* 0x004fc40000010027 */
[----:B------:R-:W-:Y:S02]  /*0a10*/  @P2 MOV R28, R59 ;  /* 0x0000003b001c2202 */ /* 0x000fe40000000f00 */
        /* <DEDUP_REMOVED lines=14> */
.L_x_18053:
        /* <DEDUP_REMOVED lines=11> */
[----:B-1----:R-:W-:Y:S02]  /*0bb0*/  @P2 MOV R28, R64 ;  /* 0x00000040001c2202 */ /* 0x002fe40000000f00 */
        /* <DEDUP_REMOVED lines=14> */
.L_x_18054:
[----:B------:R-:W-:Y:S01]  /*0ca0*/  FADD.FTZ R32, RZ, R43 ;  /* 0x0000002bff207221 */ /* 0x000fe20000010000 */
[----:B------:R-:W-:Y:S01]  /*0cb0*/  UMOV UR4, 0xffffffff ;  /* 0xffffffff00047882 */ /* 0x000fe20000000000 */
[----:B------:R-:W-:Y:S02]  /*0cc0*/  ISETP.NE.AND P2, PT, R10, RZ, PT ;  /* 0x000000ff0a00720c */ /* 0x000fe40003f45270 */
[----:B------:R-:W-:-:S04]  /*0cd0*/  FADD.FTZ R33, R32, R51 ;  /* 0x0000003320217221 */ /* 0x000fc80000010000 */
[----:B------:R-:W-:-:S04]  /*0ce0*/  FADD.FTZ R32, R33, R52 ;  /* 0x0000003421207221 */ /* 0x000fc80000010000 */
[----:B------:R-:W-:Y:S02]  /*0cf0*/  FADD.FTZ R35, R32, R53 ;  /* 0x0000003520237221 */ /* 0x000fe40000010000 */
[----:B------:R-:W1:Y:S02]  /*0d00*/  @P0 LDC.64 R32, c[0x0][0x3a8] ;  /* 0x0000ea00ff200b82 */ /* 0x000e640000000a00 */
[----:B------:R-:W-:-:S04]  /*0d10*/  FADD.FTZ R34, R35, R54 ;  /* 0x0000003623227221 */ /* 0x000fc80000010000 */
[----:B------:R-:W-:-:S04]  /*0d20*/  FADD.FTZ R35, R34, R55 ;  /* 0x0000003722237221 */ /* 0x000fc80000010000 */
[----:B------:R-:W-:-:S04]  /*0d30*/  FADD.FTZ R35, R35, R56 ;  /* 0x0000003823237221 */ /* 0x000fc80000010000 */
[----:B------:R-:W-:-:S04]  /*0d40*/  FADD.FTZ R34, R35, R58 ;  /* 0x0000003a23227221 */ /* 0x000fc80000010000 */
[----:B------:R-:W-:-:S04]  /*0d50*/  FADD.FTZ R35, R34, R59 ;  /* 0x0000003b22237221 */ /* 0x000fc80000010000 */
[----:B------:R-:W-:Y:S01]  /*0d60*/  FADD.FTZ R34, R35, R60 ;  /* 0x0000003c23227221 */ /* 0x000fe20000010000 */
[----:B-1----:R-:W-:-:S04]  /*0d70*/  @P0 IMAD.WIDE.U32 R32, R63, 0x10, R32 ;  /* 0x000000103f200825 */ /* 0x002fc800078e0020 */
[----:B------:R-:W-:Y:S01]  /*0d80*/  FADD.FTZ R35, R34, R61 ;  /* 0x0000003d22237221 */ /* 0x000fe20000010000 */
[----:B------:R1:W-:Y:S03]  /*0d90*/  @P0 STG.E.128 desc[UR6][R32.64], R28 ;  /* 0x0000001c20000986 */ /* 0x0003e6000c101d06 */
        /* <DEDUP_REMOVED lines=59> */
.L_x_18068:
[----:B--2---:R-:W-:Y:S01]  /*1150*/  FADD.FTZ R32, R69, R32 ;  /* 0x0000002045207221 */ /* 0x004fe20000010000 */
[----:B------:R-:W2:Y:S01]  /*1160*/  @!P2 LDC.64 R34, c[0x0][0x3c0] ;  /* 0x0000f000ff22ab82 */ /* 0x000ea20000000a00 */
[C---:B------:R-:W-:Y:S02]  /*1170*/  FSEL R66, R67.reuse, RZ, !P3 ;  /* 0x000000ff43427208 */ /* 0x040fe40005800000 */
[----:B0-----:R-:W-:Y:S01]  /*1180*/  FFMA.FTZ R36, R32, R33, UR8 ;  /* 0x0000000820247e23 */ /* 0x001fe20008010021 */
[----:B------:R-:W-:Y:S02]  /*1190*/  FMUL.FTZ R32, R67, R67 ;  /* 0x0000004343207220 */ /* 0x000fe40000410000 */
[C---:B------:R-:W-:Y:S01]  /*11a0*/  FADD.FTZ R51, -R66.reuse, R51 ;  /* 0x0000003342337221 */ /* 0x040fe20000010100 */
[C---:B------:R-:W-:Y:S01]  /*11b0*/  FADD.FTZ R43, -R66.reuse, R43 ;  /* 0x0000002b422b7221 */ /* 0x040fe20000010100 */
[----:B-1----:R-:W-:Y:S01]  /*11c0*/  FADD.FTZ R69, -R66, R52 ;  /* 0x0000003442457221 */ /* 0x002fe20000010100 */
        /* <DEDUP_REMOVED lines=8> */
[----:B------:R-:W1:Y:S01]  /*1250*/  LDC.64 R36, c[0x0][0x428] ;  /* 0x00010a00ff247b82 */ /* 0x000e620000000a00 */
[----:B------:R-:W3:Y:S01]  /*1260*/  MUFU.RSQ R42, R42 ;  /* 0x0000002a002a7308 */ /* 0x000ee20000001400 */
[----:B--2---:R-:W-:-:S05]  /*1270*/  @!P2 IMAD.WIDE R34, R8, 0x4, R34 ;  /* 0x000000040822a825 */ /* 0x004fca00078e0222 */
[----:B------:R2:W-:Y:S01]  /*1280*/  @!P2 STG.E desc[UR6][R34.64], R67 ;  /* 0x000000432200a986 */ /* 0x0005e2000c101906 */
[----:B0-----:R-:W-:-:S04]  /*1290*/  @!P2 IMAD.WIDE R32, R8, 0x4, R32 ;  /* 0x000000040820a825 */ /* 0x001fc800078e0220 */
[C---:B---3--:R-:W-:Y:S01]  /*12a0*/  FMUL.FTZ R52, R42.reuse, R51 ;  /* 0x000000332a347220 */ /* 0x048fe20000410000 */
[C---:B------:R-:W-:Y:S01]  /*12b0*/  FMUL.FTZ R43, R42.reuse, R43 ;  /* 0x0000002b2a2b7220 */ /* 0x040fe20000410000 */
[C---:B------:R-:W-:Y:S01]  /*12c0*/  FMUL.FTZ R69, R42.reuse, R69 ;  /* 0x000000452a457220 */ /* 0x040fe20000410000 */
[----:B------:R-:W-:Y:S01]  /*12d0*/  FMUL.FTZ R68, R42, R53 ;  /* 0x000000352a447220 */ /* 0x000fe20000410000 */
[----:B------:R0:W-:Y:S01]  /*12e0*/  @!P2 STG.E desc[UR6][R32.64], R42 ;  /* 0x0000002a2000a986 */ /* 0x0001e2000c101906 */
[----:B------:R-:W-:Y:S01]  /*12f0*/  FADD.FTZ R51, -R66, R58 ;  /* 0x0000003a42337221 */ /* 0x000fe20000010100 */
[----:B--2---:R-:W-:Y:S01]  /*1300*/  FFMA.FTZ R34, R69, R5, R26 ;  /* 0x0000000545227223 */ /* 0x004fe2000001001a */
[----:B------:R-:W-:Y:S01]  /*1310*/  FFMA.FTZ R35, R68, R2, R27 ;  /* 0x0000000244237223 */ /* 0x000fe2000001001b */
[C---:B------:R-:W-:Y:S01]  /*1320*/  FADD.FTZ R67, -R66.reuse, R60 ;  /* 0x0000003c42437221 */ /* 0x040fe20000010100 */
[C---:B------:R-:W-:Y:S01]  /*1330*/  FADD.FTZ R69, -R66.reuse, R62 ;  /* 0x0000003e42457221 */ /* 0x040fe20000010100 */
[----:B------:R-:W-:Y:S01]  /*1340*/  FADD.FTZ R60, -R66, R39 ;  /* 0x00000027423c7221 */ /* 0x000fe20000010100 */
[C---:B------:R-:W-:Y:S01]  /*1350*/  FMUL.FTZ R39, R42.reuse, R61 ;  /* 0x0000003d2a277220 */ /* 0x040fe20000410000 */
[----:B------:R-:W-:-:S02]  /*1360*/  FMUL.FTZ R62, R42, R65 ;  /* 0x000000412a3e7220 */ /* 0x000fc40000410000 */
[----:B------:R-:W-:Y:S01]  /*1370*/  FMUL.FTZ R60, R42, R60 ;  /* 0x0000003c2a3c7220 */ /* 0x000fe20000410000 */
[----:B0-----:R-:W-:Y:S01]  /*1380*/  FFMA.FTZ R33, R52, R0, R25 ;  /* 0x0000000034217223 */ /* 0x001fe20000010019 */
[----:B------:R-:W-:Y:S01]  /*1390*/  FFMA.FTZ R32, R43, R3, R24 ;  /* 0x000000032b207223 */ /* 0x000fe20000010018 */
[----:B-1----:R-:W-:-:S04]  /*13a0*/  IMAD.WIDE.U32 R52, R41, 0x10, R36 ;  /* 0x0000001029347825 */ /* 0x002fc800078e0024 */
[C---:B------:R-:W-:Y:S01]  /*13b0*/  FADD.FTZ R43, -R66.reuse, R56 ;  /* 0x00000038422b7221 */ /* 0x040fe20000010100 */
[C---:B------:R-:W-:Y:S01]  /*13c0*/  FADD.FTZ R41, -R66.reuse, R54 ;  /* 0x0000003642297221 */ /* 0x040fe20000010100 */
[----:B------:R-:W-:Y:S01]  /*13d0*/  FADD.FTZ R54, -R66, R64 ;  /* 0x0000004042367221 */ /* 0x000fe20000010100 */
[----:B------:R-:W-:Y:S01]  /*13e0*/  FMUL.FTZ R64, R42, R69 ;  /* 0x000000452a407220 */ /* 0x000fe20000410000 */
[----:B------:R0:W-:Y:S01]  /*13f0*/  STG.E.128 desc[UR6][R52.64], R32 ;  /* 0x0000002034007986 */ /* 0x0001e2000c101d06 */
[----:B------:R-:W-:-:S04]  /*1400*/  IMAD.WIDE.U32 R56, R57, 0x10, R36 ;  /* 0x0000001039387825 */ /* 0x000fc800078e0024 */
[----:B0-----:R-:W-:Y:S01]  /*1410*/  FADD.FTZ R53, -R66, R38 ;  /* 0x0000002642357221 */ /* 0x001fe20000010100 */
[C---:B------:R-:W-:Y:S01]  /*1420*/  FMUL.FTZ R35, R42.reuse, R43 ;  /* 0x0000002b2a237220 */ /* 0x040fe20000410000 */
[C---:B------:R-:W-:Y:S01]  /*1430*/  FMUL.FTZ R33, R42.reuse, R41 ;  /* 0x000000292a217220 */ /* 0x040fe20000410000 */
[C---:B------:R-:W-:Y:S01]  /*1440*/  FMUL.FTZ R34, R42.reuse, R55 ;  /* 0x000000372a227220 */ /* 0x040fe20000410000 */
[C---:B------:R-:W-:Y:S01]  /*1450*/  FMUL.FTZ R43, R42.reuse, R53 ;  /* 0x000000352a2b7220 */ /* 0x040fe20000410000 */
[C---:B------:R-:W-:Y:S01]  /*1460*/  FMUL.FTZ R38, R42.reuse, R51 ;  /* 0x000000332a267220 */ /* 0x040fe20000410000 */
[----:B------:R-:W0:Y:S01]  /*1470*/  LDC.64 R52, c[0x0][0x380] ;  /* 0x0000e000ff347b82 */ /* 0x000e220000000a00 */
[----:B------:R-:W-:Y:S01]  /*1480*/  FFMA.FTZ R32, R33, R7, R20 ;  /* 0x0000000721207223 */ /* 0x000fe20000010014 */
[C---:B------:R-:W-:Y:S01]  /*1490*/  FMUL.FTZ R51, R42.reuse, R59 ;  /* 0x0000003b2a337220 */ /* 0x040fe20000410000 */
[C---:B------:R-:W-:Y:S01]  /*14a0*/  FMUL.FTZ R66, R42.reuse, R67 ;  /* 0x000000432a427220 */ /* 0x040fe20000410000 */
[----:B------:R-:W-:Y:S01]  /*14b0*/  FMUL.FTZ R41, R42, R54 ;  /* 0x000000362a297220 */ /* 0x000fe20000410000 */
[----:B------:R-:W-:Y:S01]  /*14c0*/  FFMA.FTZ R33, R34, R4, R21 ;  /* 0x0000000422217223 */ /* 0x000fe20000010015 */
        /* <DEDUP_REMOVED lines=19> */
.L_x_18055:
[----:B------:R-:W-:Y:S01]  /*1600*/  HFMA2 R36, -RZ, RZ, 0, 5.9604644775390625e-08 ;  /* 0x00000001ff247431 */ /* 0x000fe200000001ff */
[----:B------:R-:W-:Y:S01]  /*1610*/  BSSY B0, `(.L_x_18057) ;  /* 0x0000006000007945 */ /* 0x000fe20003800000 */
[----:B------:R-:W-:Y:S02]  /*1620*/  MOV R35, 0x1f ;  /* 0x0000001f00237802 */ /* 0x000fe40000000f00 */
[----:B------:R-:W-:-:S07]  /*1630*/  MOV R34, 0xffffffff ;  /* 0xffffffff00227802 */ /* 0x000fce0000000f00 */
[----:B0-----:R-:W-:Y:S05]  /*1640*/  WARPSYNC.COLLECTIVE R34, `(.L_x_18058) ;  /* 0x0000000022087348 */ /* 0x001fea0003c00000 */
[----:B------:R1:W2:Y:S02]  /*1650*/  SHFL.BFLY P4, R32, R37, R36, R35 ;  /* 0x0c00002425207389 */ /* 0x0002a40000080023 */
[----:B012---:R-:W-:Y:S05]  /*1660*/  ENDCOLLECTIVE ;  /* 0x000000000000791b */ /* 0x007fea0003800000 */
.L_x_18058:
[----:B------:R-:W-:Y:S05]  /*1670*/  BSYNC B0 ;  /* 0x0000000000007941 */ /* 0x000fea0003800000 */
.L_x_18057:
        /* <DEDUP_REMOVED lines=9> */
.L_x_18059:
[----:B------:R-:W-:Y:S02]  /*1710*/  HFMA2 R36, -RZ, RZ, 0, 2.384185791015625e-07 ;  /* 0x00000004ff247431 */ /* 0x000fe400000001ff */
[----:B------:R-:W-:-:S05]  /*1720*/  FADD.FTZ R66, R42, R32 ;  /* 0x000000202a427221 */ /* 0x000fca0000010000 */
[----:B------:R-:W-:-:S07]  /*1730*/  MOV R37, R66 ;  /* 0x0000004200257202 */ /* 0x000fce0000000f00 */
[----:B------:R-:W-:Y:S05]  /*1740*/  WARPSYNC.COLLECTIVE R34, `(.L_x_18060) ;  /* 0x0000000022087348 */ /* 0x000fea0003c00000 */
[----:B------:R0:W1:Y:S02]  /*1750*/  SHFL.BFLY P4, R32, R37, R36, R35 ;  /* 0x0c00002425207389 */ /* 0x0000640000080023 */
[----:B01----:R-:W-:Y:S05]  /*1760*/  ENDCOLLECTIVE ;  /* 0x000000000000791b */ /* 0x003fea0003800000 */
.L_x_18060:
[----:B------:R-:W-:Y:S02]  /*1770*/  HFMA2 R36, -RZ, RZ, 0, 4.76837158203125e-07 ;  /* 0x00000008ff247431 */ /* 0x000fe400000001ff */
[----:B------:R-:W-:-:S05]  /*1780*/  FADD.FTZ R68, R66, R32 ;  /* 0x0000002042447221 */ /* 0x000fca0000010000 */
[----:B------:R-:W-:-:S07]  /*1790*/  MOV R37, R68 ;  /* 0x0000004400257202 */ /* 0x000fce0000000f00 */
[----:B------:R-:W-:Y:S05]  /*17a0*/  WARPSYNC.COLLECTIVE R34, `(.L_x_18061) ;  /* 0x0000000022087348 */ /* 0x000fea0003c00000 */
[----:B------:R0:W1:Y:S02]  /*17b0*/  SHFL.BFLY P4, R32, R37, R36, R35 ;  /* 0x0c00002425207389 */ /* 0x0000640000080023 */
[----:B01----:R-:W-:Y:S05]  /*17c0*/  ENDCOLLECTIVE ;  /* 0x000000000000791b */ /* 0x003fea0003800000 */
.L_x_18061:
[----:B------:R-:W-:Y:S02]  /*17d0*/  HFMA2 R36, -RZ, RZ, 0, 9.5367431640625e-07 ;  /* 0x00000010ff247431 */ /* 0x000fe400000001ff */
[----:B------:R-:W-:-:S05]  /*17e0*/  FADD.FTZ R69, R68, R32 ;  /* 0x0000002044457221 */ /* 0x000fca0000010000 */
[----:B------:R-:W-:-:S07]  /*17f0*/  MOV R37, R69 ;  /* 0x0000004500257202 */ /* 0x000fce0000000f00 */
[----:B------:R-:W-:Y:S05]  /*1800*/  WARPSYNC.COLLECTIVE R34, `(.L_x_18062) ;  /* 0x0000000022087348 */ /* 0x000fea0003c00000 */
[----:B------:R0:W1:Y:S02]  /*1810*/  SHFL.BFLY P4, R32, R37, R36, R35 ;  /* 0x0c00002425207389 */ /* 0x0000640000080023 */
[----:B01----:R-:W-:Y:S05]  /*1820*/  ENDCOLLECTIVE ;  /* 0x000000000000791b */ /* 0x003fea0003800000 */
.L_x_18062:
        /* <DEDUP_REMOVED lines=39> */
.L_x_18063:
[----:B------:R-:W-:Y:S02]  /*1aa0*/  HFMA2 R36, -RZ, RZ, 0, 1.1920928955078125e-07 ;  /* 0x00000002ff247431 */ /* 0x000fe400000001ff */
[----:B------:R-:W-:-:S05]  /*1ab0*/  FADD.FTZ R42, R37, R32 ;  /* 0x00000020252a7221 */ /* 0x000fca0000010000 */
[----:B------:R-:W-:-:S07]  /*1ac0*/  MOV R37, R42 ;  /* 0x0000002a00257202 */ /* 0x000fce0000000f00 */
[----:B------:R-:W-:Y:S05]  /*1ad0*/  WARPSYNC.COLLECTIVE R34, `(.L_x_18064) ;  /* 0x0000000022087348 */ /* 0x000fea0003c00000 */
[----:B------:R0:W1:Y:S02]  /*1ae0*/  SHFL.BFLY P4, R32, R37, R36, R35 ;  /* 0x0c00002425207389 */ /* 0x0000640000080023 */
[----:B01----:R-:W-:Y:S05]  /*1af0*/  ENDCOLLECTIVE ;  /* 0x000000000000791b */ /* 0x003fea0003800000 */
.L_x_18064:
[----:B------:R-:W-:Y:S02]  /*1b00*/  HFMA2 R36, -RZ, RZ, 0, 2.384185791015625e-07 ;  /* 0x00000004ff247431 */ /* 0x000fe400000001ff */
[----:B------:R-:W-:-:S05]  /*1b10*/  FADD.FTZ R66, R42, R32 ;  /* 0x000000202a427221 */ /* 0x000fca0000010000 */
[----:B------:R-:W-:-:S07]  /*1b20*/  MOV R37, R66 ;  /* 0x0000004200257202 */ /* 0x000fce0000000f00 */
[----:B------:R-:W-:Y:S05]  /*1b30*/  WARPSYNC.COLLECTIVE R34, `(.L_x_18065) ;  /* 0x0000000022087348 */ /* 0x000fea0003c00000 */
[----:B------:R0:W1:Y:S02]  /*1b40*/  SHFL.BFLY P4, R32, R37, R36, R35 ;  /* 0x0c00002425207389 */ /* 0x0000640000080023 */
[----:B01----:R-:W-:Y:S05]  /*1b50*/  ENDCOLLECTIVE ;  /* 0x000000000000791b */ /* 0x003fea0003800000 */
.L_x_18065:
[----:B------:R-:W-:Y:S02]  /*1b60*/  HFMA2 R36, -RZ, RZ, 0, 4.76837158203125e-07 ;  /* 0x00000008ff247431 */ /* 0x000fe400000001ff */
[----:B------:R-:W-:-:S05]  /*1b70*/  FADD.FTZ R68, R66, R32 ;  /* 0x0000002042447221 */ /* 0x000fca0000010000 */
[----:B------:R-:W-:-:S07]  /*1b80*/  MOV R37, R68 ;  /* 0x0000004400257202 */ /* 0x000fce0000000f00 */
[----:B------:R-:W-:Y:S05]  /*1b90*/  WARPSYNC.COLLECTIVE R34, `(.L_x_18066) ;  /* 0x0000000022087348 */ /* 0x000fea0003c00000 */
[----:B------:R0:W1:Y:S02]  /*1ba0*/  SHFL.BFLY P4, R32, R37, R36, R35 ;  /* 0x0c00002425207389 */ /* 0x0000640000080023 */
[----:B01----:R-:W-:Y:S05]  /*1bb0*/  ENDCOLLECTIVE ;  /* 0x000000000000791b */ /* 0x003fea0003800000 */
.L_x_18066:
[----:B------:R-:W-:Y:S02]  /*1bc0*/  HFMA2 R36, -RZ, RZ, 0, 9.5367431640625e-07 ;  /* 0x00000010ff247431 */ /* 0x000fe400000001ff */
[----:B------:R-:W-:-:S05]  /*1bd0*/  FADD.FTZ R69, R68, R32 ;  /* 0x0000002044457221 */ /* 0x000fca0000010000 */
[----:B------:R-:W-:-:S07]  /*1be0*/  MOV R37, R69 ;  /* 0x0000004500257202 */ /* 0x000fce0000000f00 */
[----:B------:R-:W-:Y:S05]  /*1bf0*/  WARPSYNC.COLLECTIVE R34, `(.L_x_18067) ;  /* 0x0000000022087348 */ /* 0x000fea0003c00000 */
[----:B------:R0:W1:Y:S02]  /*1c00*/  SHFL.BFLY P4, R32, R37, R36, R35 ;  /* 0x0c00002425207389 */ /* 0x0000640000080023 */
[----:B01----:R-:W-:Y:S05]  /*1c10*/  ENDCOLLECTIVE ;  /* 0x000000000000791b */ /* 0x003fea0003800000 */
.L_x_18067:
[----:B------:R-:W-:Y:S05]  /*1c20*/  BRA `(.L_x_18068) ;  /* 0xfffffff400487947 */ /* 0x000fea000383ffff */
.L_x_18069:
        /* <DEDUP_REMOVED lines=13> */
.L_x_20366:


//--------------------- .text._ZN10layer_norm13ln_fwd_kernelINS_13Kernel_traitsIfffffjLj512ELj1ELj4ELj1ELj16ENS_18Kernel_traits_baseILj512EfffffjLj128EEEEELb0ELb0ELb1ELb0EEEvNS_9FwdParamsE --------------------------
	.section	.text._ZN10layer_norm13ln_fwd_kernelINS_13Kernel_traitsIfffffjLj512ELj1ELj4ELj1ELj16ENS_18Kernel_traits_baseILj512EfffffjLj128EEEEELb0ELb0ELb1ELb0EEEvNS_9FwdParamsE,"ax",@progbits
	.align	128
        .global         _ZN10layer_norm13ln_fwd_kernelINS_13Kernel_traitsIfffffjLj512ELj1ELj4ELj1ELj16ENS_18Kernel_traits_baseILj512EfffffjLj128EEEEELb0ELb0ELb1ELb0EEEvNS_9FwdParamsE
        .type           _ZN10layer_norm13ln_fwd_kernelINS_13Kernel_traitsIfffffjLj512ELj1ELj4ELj1ELj16ENS_18Kernel_traits_baseILj512EfffffjLj128EEEEELb0ELb0ELb1ELb0EEEvNS_9FwdParamsE,@function
        .size           _ZN10layer_norm13ln_fwd_kernelINS_13Kernel_traitsIfffffjLj512ELj1ELj4ELj1ELj16ENS_18Kernel_traits_baseILj512EfffffjLj128EEEEELb0ELb0ELb1ELb0EEEvNS_9FwdParamsE,(.L_x_20367 - _ZN10layer_norm13ln_fwd_kernelINS_13Kernel_traitsIfffffjLj512ELj1ELj4ELj1ELj16ENS_18Kernel_traits_baseILj512EfffffjLj128EEEEELb0ELb0ELb1ELb0EEEvNS_9FwdParamsE)
        .other          _ZN10layer_norm13ln_fwd_kernelINS_13Kernel_traitsIfffffjLj512ELj1ELj4ELj1ELj16ENS_18Kernel_traits_baseILj512EfffffjLj128EEEEELb0ELb0ELb1ELb0EEEvNS_9FwdParamsE,@"STO_CUDA_ENTRY STV_DEFAULT"
_ZN10layer_norm13ln_fwd_kernelINS_13Kernel_traitsIfffffjLj512ELj1ELj4ELj1ELj16ENS_18Kernel_traits_baseILj512EfffffjLj128EEEEELb0ELb0ELb1ELb0EEEvNS_9FwdParamsE:
.text._ZN10layer_norm13ln_fwd_kernelINS_13Kernel_traitsIfffffjLj512ELj1ELj4ELj1ELj16ENS_18Kernel_traits_baseILj512EfffffjLj128EEEEELb0ELb0ELb1ELb0EEEvNS_9FwdParamsE:
        /* <DEDUP_REMOVED lines=28> */
[----:B------:R0:W5:Y:S01]  /*01c0*/  @P1 LDG.E.128 R12, desc[UR6][R32.64] ;  /* 0x00000006200c1981 */ /* 0x000162000c1e1d00 */
[C---:B-1----:R-:W-:Y:S01]  /*01d0*/  @P1 IMAD.WIDE.U32 R34, R41.reuse, 0x10, R34 ;  /* 0x0000001029221825 */ /* 0x042fe200078e0022 */
[----:B------:R-:W-:Y:S01]  /*01e0*/  @P1 IADD3 R41, PT, PT, R41, 0x20, RZ ;  /* 0x0000002029291810 */ /* 0x000fe20007ffe0ff */
[----:B------:R-:W1:Y:S03]  /*01f0*/  @P0 LDC.64 R28, c[0x0][0x3d0] ;  /* 0x0000f400ff1c0b82 */ /* 0x000e660000000a00 */
[----:B------:R0:W5:Y:S01]  /*0200*/  @P1 LDG.E.128 R16, desc[UR6][R34.64] ;  /* 0x0000000622101981 */ /* 0x000162000c1e1d00 */
[----:B--2---:R-:W-:-:S04]  /*0210*/  @P2 IMAD.WIDE.U32 R36, R41, 0x10, R36 ;  /* 0x0000001029242825 */ /* 0x004fc800078e0024 */
[----:B------:R-:W2:Y:S01]  /*0220*/  @P0 LDC.64 R30, c[0x0][0x438] ;  /* 0x00010e00ff1e0b82 */ /* 0x000ea20000000a00 */
[----:B------:R0:W5:Y:S01]  /*0230*/  @P2 LDG.E.128 R20, desc[UR6][R36.64] ;  /* 0x0000000624142981 */ /* 0x000162000c1e1d00 */
[----:B---3--:R-:W-:-:S05]  /*0240*/  @P2 IMAD.WIDE.U32 R38, R41, 0x10, R38 ;  /* 0x0000001029262825 */ /* 0x008fca00078e0026 */
        /* <DEDUP_REMOVED lines=10> */
[----:B0-----:R-:W-:-:S06]  /*02f0*/  IMAD.WIDE.U32 R28, R41, 0x10, R28 ;  /* 0x00000010291c7825 */ /* 0x001fcc00078e001c */
[----:B------:R-:W5:Y:S01]  /*0300*/  LDG.E.128 R28, desc[UR6][R28.64] ;  /* 0x000000061c1c7981 */ /* 0x000f62000c1e1d00 */
[----:B-1----:R-:W-:-:S06]  /*0310*/  IMAD.WIDE.U32 R32, R41, 0x10, R32 ;  /* 0x0000001029207825 */ /* 0x002fcc00078e0020 */
[----:B------:R-:W5:Y:S01]  /*0320*/  LDG.E.128 R32, desc[UR6][R32.64] ;  /* 0x0000000620207981 */ /* 0x000f62000c1e1d00 */
[----:B------:R-:W-:Y:S05]  /*0330*/  BRA `(.L_x_18072) ;  /* 0x0000000000707947 */ /* 0x000fea0003800000 */
.L_x_18071:
        /* <DEDUP_REMOVED lines=8> */
[----:B------:R-:W2:Y:S01]  /*03c0*/  @P3 LDC.64 R36, c[0x0][0x3d0] ;  /* 0x0000f400ff243b82 */ /* 0x000ea20000000a00 */
[C---:B0-----:R-:W-:Y:S01]  /*03d0*/  @P1 IMAD.WIDE.U32 R8, R19.reuse, 0x10, R8 ;  /* 0x0000001013081825 */ /* 0x041fe200078e0008 */
[----:B------:R-:W-:-:S06]  /*03e0*/  @P1 IADD3 R19, PT, PT, R19, 0x20, RZ ;  /* 0x0000002013131810 */ /* 0x000fcc0007ffe0ff */
[----:B------:R-:W0:Y:S01]  /*03f0*/  @P0 LDC.64 R10, c[0x0][0x3d0] ;  /* 0x0000f400ff0a0b82 */ /* 0x000e220000000a00 */
[----:B------:R-:W-:Y:S02]  /*0400*/  CS2R R26, SRZ ;  /* 0x00000000001a7805 */ /* 0x000fe4000001ff00 */
[----:B------:R-:W-:Y:S01]  /*0410*/  CS2R R24, SRZ ;  /* 0x0000000000187805 */ /* 0x000fe2000001ff00 */
[----:B------:R3:W5:Y:S01]  /*0420*/  @P1 LDG.E.128 R12, desc[UR6][R8.64] ;  /* 0x00000006080c1981 */ /* 0x000762000c1e1d00 */
[C---:B-1----:R-:W-:Y:S01]  /*0430*/  @P2 IMAD.WIDE.U32 R38, R19.reuse, 0x10, R16 ;  /* 0x0000001013262825 */ /* 0x042fe200078e0010 */
[----:B------:R-:W-:-:S04]  /*0440*/  @P2 IADD3 R19, PT, PT, R19, 0x20, RZ ;  /* 0x0000002013132810 */ /* 0x000fc80007ffe0ff */
[----:B------:R-:W5:Y:S01]  /*0450*/  @P2 LDG.E.128 R20, desc[UR6][R38.64] ;  /* 0x0000000626142981 */ /* 0x000f62000c1e1d00 */
[----:B--2---:R-:W-:-:S05]  /*0460*/  @P3 IMAD.WIDE.U32 R36, R19, 0x10, R36 ;  /* 0x0000001013243825 */ /* 0x004fca00078e0024 */
[----:B------:R-:W5:Y:S01]  /*0470*/  @P3 LDG.E.128 R28, desc[UR6][R36.64] ;  /* 0x00000006241c3981 */ /* 0x000f62000c1e1d00 */
[----:B0-----:R-:W-:Y:S01]  /*0480*/  @P0 IMAD.WIDE.U32 R10, R3, 0x10, R10 ;  /* 0x00000010030a0825 */ /* 0x001fe200078e000a */
[----:B------:R-:W-:Y:S02]  /*0490*/  CS2R R18, SRZ ;  /* 0x0000000000127805 */ /* 0x000fe4000001ff00 */
[----:B------:R-:W-:Y:S02]  /*04a0*/  CS2R R16, SRZ ;  /* 0x0000000000107805 */ /* 0x000fe4000001ff00 */
[----:B---3--:R-:W-:Y:S02]  /*04b0*/  CS2R R8, SRZ ;  /* 0x0000000000087805 */ /* 0x008fe4000001ff00 */
[----:B------:R-:W-:Y:S01]  /*04c0*/  @P3 CS2R R34, SRZ ;  /* 0x0000000000223805 */ /* 0x000fe2000001ff00 */
[----:B------:R0:W5:Y:S01]  /*04d0*/  @P0 LDG.E.128 R4, desc[UR6][R10.64] ;  /* 0x000000060a040981 */ /* 0x000162000c1e1d00 */
[----:B------:R-:W-:-:S02]  /*04e0*/  @P3 CS2R R32, SRZ ;  /* 0x0000000000203805 */ /* 0x000fc4000001ff00 */
[----:B0-----:R-:W-:-:S07]  /*04f0*/  CS2R R10, SRZ ;  /* 0x00000000000a7805 */ /* 0x001fce000001ff00 */
.L_x_18072:
[----:B------:R-:W-:Y:S05]  /*0500*/  BSYNC.RECONVERGENT B0 ;  /* 0x0000000000007941 */ /* 0x000fea0003800200 */
.L_x_18070:
[----:B------:R-:W0:Y:S02]  /*0510*/  LDCU UR4, c[0x0][0x384] ;  /* 0x00007080ff0477ac */ /* 0x000e240008000800 */
[----:B0-----:R-:W-:-:S13]  /*0520*/  ISETP.GE.AND P0, PT, R2, UR4, PT ;  /* 0x0000000402007c0c */ /* 0x001fda000bf06270 */
[----:B------:R-:W-:Y:S05]  /*0530*/  @P0 EXIT ;  /* 0x000000000000094d */ /* 0x000fea0003800000 */
[----:B------:R-:W0:Y:S01]  /*0540*/  LDCU.U8 UR4, c[0x0][0x410] ;  /* 0x00008200ff0477ac */ /* 0x000e220008000000 */
[----:B------:R-:W1:Y:S01]  /*0550*/  LDCU UR5, c[0x0][0x40c] ;  /* 0x00008180ff0577ac */ /* 0x000e620008000800 */
[----:B------:R-:W2:Y:S01]  /*0560*/  LDCU UR10, c[0x0][0x448] ;  /* 0x00008900ff0a77ac */ /* 0x000ea20008000800 */
[----:B------:R-:W3:Y:S01]  /*0570*/  LDCU.64 UR8, c[0x0][0x3a0] ;  /* 0x00007400ff0877ac */ /* 0x000ee20008000a00 */
[----:B0-----:R-:W-:-:S11]  /*0580*/  UISETP.NE.AND UP0, UPT, UR4, URZ, UPT ;  /* 0x000000ff0400728c */ /* 0x001fd6000bf05270 */
.L_x_18090:
[----:B0-----:R-:W0:Y:S08]  /*0590*/  LDC.64 R58, c[0x0][0x3f0] ;  /* 0x0000fc00ff3a7b82 */ /* 0x001e300000000a00 */
[----:B------:R-:W4:Y:S08]  /*05a0*/  LDC R57, c[0x0][0x388] ;  /* 0x0000e200ff397b82 */ /* 0x000f300000000800 */
[----:B------:R-:W1:Y:S01]  /*05b0*/  LDC.64 R60, c[0x0][0x3f8] ;  /* 0x0000fe00ff3c7b82 */ /* 0x000e620000000a00 */
[----:B0-----:R-:W-:-:S06]  /*05c0*/  IMAD.WIDE R58, R2, 0x4, R58 ;  /* 0x00000004023a7825 */ /* 0x001fcc00078e023a */
[----:B------:R-:W2:Y:S01]  /*05d0*/  LDG.E R58, desc[UR6][R58.64] ;  /* 0x000000063a3a7981 */ /* 0x000ea2000c1e1900 */
[----:B------:R-:W-:Y:S01]  /*05e0*/  ISETP.GE.U32.AND P0, PT, R0, 0x20, PT ;  /* 0x000000200000780c */ /* 0x000fe20003f06070 */
[----:B----4-:R-:W-:Y:S01]  /*05f0*/  IMAD R62, R2, R57, RZ ;  /* 0x00000039023e7224 */ /* 0x010fe200078e02ff */
[----:B------:R-:W-:-:S04]  /*0600*/  ISETP.GE.U32.AND P6, PT, R0, 0x40, PT ;  /* 0x000000400000780c */ /* 0x000fc80003fc6070 */
[----:B------:R-:W-:Y:S01]  /*0610*/  SHF.R.S32.HI R63, RZ, 0x1f, R62 ;  /* 0x0000001fff3f7819 */ /* 0x000fe2000001143e */
[----:B-1----:R-:W-:Y:S01]  /*0620*/  IMAD.WIDE R60, R2, 0x4, R60 ;  /* 0x00000004023c7825 */ /* 0x002fe200078e023c */
[----:B------:R-:W-:Y:S01]  /*0630*/  ISETP.GE.U32.AND P5, PT, R0, 0x60, PT ;  /* 0x000000600000780c */ /* 0x000fe20003fa6070 */
[----:B------:R-:W-:Y:S01]  /*0640*/  BSSY.RECONVERGENT B0, `(.L_x_18073) ;  /* 0x0000029000007945 */ /* 0x000fe20003800200 */
[----:B------:R-:W-:Y:S02]  /*0650*/  LEA.HI R62, R63, R62, RZ, 0x2 ;  /* 0x0000003e3f3e7211 */ /* 0x000fe400078f10ff */
[----:B-----5:R0:W5:Y:S02]  /*0660*/  LDG.E R56, desc[UR6][R60.64] ;  /* 0x000000063c387981 */ /* 0x020164000c1e1900 */
[----:B0-----:R-:W-:Y:S01]  /*0670*/  HFMA2 R60, -RZ, RZ, 0, 0 ;  /* 0x00000000ff3c7431 */ /* 0x001fe200000001ff */
[----:B--2---:R-:W-:-:S13]  /*0680*/  ISETP.GE.AND P3, PT, R58, 0x1, PT ;  /* 0x000000013a00780c */ /* 0x004fda0003f66270 */
[----:B------:R-:W-:-:S05]  /*0690*/  @P3 IADD3 R64, PT, PT, R58, -0x1, RZ ;  /* 0xffffffff3a403810 */ /* 0x000fca0007ffe0ff */
[----:B------:R-:W-:-:S05]  /*06a0*/  @P3 IMAD R64, R64, R57, RZ ;  /* 0x0000003940403224 */ /* 0x000fca00078e02ff */
[----:B------:R-:W-:-:S04]  /*06b0*/  @P3 SHF.R.S32.HI R59, RZ, 0x1f, R64 ;  /* 0x0000001fff3b3819 */ /* 0x000fc80000011440 */
[----:B------:R-:W-:Y:S02]  /*06c0*/  @P3 LEA.HI R64, R59, R64, RZ, 0x2 ;  /* 0x000000403b403211 */ /* 0x000fe400078f10ff */
[----:B------:R-:W-:Y:S02]  /*06d0*/  P2R R59, PR, RZ, 0x40 ;  /* 0x00000040ff3b7803 */ /* 0x000fe40000000000 */
[----:B------:R-:W-:Y:S02]  /*06e0*/  P2R R59, PR, RZ, 0x20 ;  /* 0x00000020ff3b7803 */ /* 0x000fe40000000000 */
[-C--:B------:R-:W-:Y:S02]  /*06f0*/  @P3 LEA.HI.SX32 R60, R64, R3.reuse, 0x1e ;  /* 0x00000003403c3211 */ /* 0x080fe400078ff2ff */
[----:B------:R-:W-:Y:S01]  /*0700*/  LEA.HI.SX32 R59, R62, R3, 0x1e ;  /* 0x000000033e3b7211 */ /* 0x000fe200078ff2ff */
[----:B------:R-:W-:Y:S06]  /*0710*/  @!P0 BRA `(.L_x_18074) ;  /* 0x00000000006c8947 */ /* 0x000fec0003800000 */
[----:B---3--:R-:W-:Y:S01]  /*0720*/  ISETP.NE.U32.AND P1, PT, RZ, UR8, PT ;  /* 0x00000008ff007c0c */ /* 0x008fe2000bf25070 */
        /* <DEDUP_REMOVED lines=10> */
[C---:B-1----:R-:W-:Y:S01]  /*07d0*/  IMAD.WIDE.U32 R62, R59.reuse, 0x10, R62 ;  /* 0x000000103b3e7825 */ /* 0x042fe200078e003e */
[----:B------:R-:W-:Y:S02]  /*07e0*/  IADD3 R60, PT, PT, R60, 0x20, RZ ;  /* 0x000000203c3c7810 */ /* 0x000fe40007ffe0ff */
[----:B------:R-:W-:Y:S01]  /*07f0*/  IADD3 R59, PT, PT, R59, 0x20, RZ ;  /* 0x000000203b3b7810 */ /* 0x000fe20007ffe0ff */
[----:B---3--:R-:W-:Y:S01]  /*0800*/  @!P1 FMUL.FTZ R61, R36, UR5 ;  /* 0x00000005243d9c20 */ /* 0x008fe20008410000 */
[----:B------:R-:W-:-:S05]  /*0810*/  @!P1 FMUL.FTZ R64, R37, UR5 ;  /* 0x0000000525409c20 */ /* 0x000fca0008410000 */
[----:B--2---:R-:W-:Y:S01]  /*0820*/  @P4 FFMA.FTZ R40, R36, UR5, R40 ;  /* 0x0000000524284c23 */ /* 0x004fe20008010028 */
[----:B------:R-:W-:Y:S01]  /*0830*/  @P4 FFMA.FTZ R41, R37, UR5, R41 ;  /* 0x0000000525294c23 */ /* 0x000fe20008010029 */
[----:B------:R-:W-:Y:S01]  /*0840*/  @!P1 FSEL R40, R61, RZ, P2 ;  /* 0x000000ff3d289208 */ /* 0x000fe20001000000 */
[----:B------:R-:W-:Y:S01]  /*0850*/  @!P1 FMUL.FTZ R61, R38, UR5 ;  /* 0x00000005263d9c20 */ /* 0x000fe20008410000 */
[----:B------:R-:W-:Y:S01]  /*0860*/  @!P1 FSEL R41, R64, RZ, P2 ;  /* 0x000000ff40299208 */ /* 0x000fe20001000000 */
[C---:B------:R-:W-:Y:S01]  /*0870*/  @!P1 FMUL.FTZ R64, R39.reuse, UR5 ;  /* 0x0000000527409c20 */ /* 0x040fe20008410000 */
[----:B------:R-:W-:Y:S01]  /*0880*/  @P4 FFMA.FTZ R42, R38, UR5, R42 ;  /* 0x00000005262a4c23 */ /* 0x000fe2000801002a */
[----:B------:R-:W-:Y:S01]  /*0890*/  @P4 FFMA.FTZ R43, R39, UR5, R43 ;  /* 0x00000005272b4c23 */ /* 0x000fe2000801002b */
[----:B------:R-:W-:Y:S02]  /*08a0*/  @!P1 FSEL R42, R61, RZ, P2 ;  /* 0x000000ff3d2a9208 */ /* 0x000fe40001000000 */
[----:B------:R-:W-:-:S05]  /*08b0*/  @!P1 FSEL R43, R64, RZ, P2 ;  /* 0x000000ff402b9208 */ /* 0x000fca0001000000 */
[----:B------:R0:W-:Y:S02]  /*08c0*/  STG.E.128 desc[UR6][R62.64], R40 ;  /* 0x000000283e007986 */ /* 0x0001e4000c101d06 */
.L_x_18074:
[----:B---3--:R-:W-:Y:S05]  /*08d0*/  BSYNC.RECONVERGENT B0 ;  /* 0x0000000000007941 */ /* 0x008fea0003800200 */
.L_x_18073:
        /* <DEDUP_REMOVED lines=13> */
[C---:B0-----:R-:W-:Y:S01]  /*09b0*/  IMAD.WIDE.U32 R62, R59.reuse, 0x10, R62 ;  /* 0x000000103b3e7825 */ /* 0x041fe200078e003e */
        /* <DEDUP_REMOVED lines=15> */
.L_x_18076:
[----:B------:R-:W-:Y:S05]  /*0ab0*/  BSYNC.RECONVERGENT B0 ;  /* 0x0000000000007941 */ /* 0x000fea0003800200 */
.L_x_18075:
        /* <DEDUP_REMOVED lines=13> */
[C---:B0-----:R-:W-:Y:S01]  /*0b90*/  IMAD.WIDE.U32 R62, R59.reuse, 0x10, R62 ;  /* 0x000000103b3e7825 */ /* 0x041fe200078e003e */
[----:B------:R-:W-:Y:S02]  /*0ba0*/  IADD3 R60, PT, PT, R60, 0x20, RZ ;  /* 0x000000203c3c7810 */ /* 0x000fe40007ffe0ff */
[----:B------:R-:W-:Y:S01]  /*0bb0*/  IADD3 R59, PT, PT, R59, 0x20, RZ ;  /* 0x000000203b3b7810 */ /* 0x000fe20007ffe0ff */
[----:B--2---:R-:W-:Y:S01]  /*0bc0*/  @!P1 FMUL.FTZ R61, R36, UR5 ;  /* 0x00000005243d9c20 */ /* 0x004fe20008410000 */
[----:B------:R-:W-:-:S05]  /*0bd0*/  @!P1 FMUL.FTZ R64, R37, UR5 ;  /* 0x0000000525409c20 */ /* 0x000fca0008410000 */
[----:B---3--:R-:W-:Y:S01]  /*0be0*/  @P4 FFMA.FTZ R48, R36, UR5, R48 ;  /* 0x0000000524304c23 */ /* 0x008fe20008010030 */
        /* <DEDUP_REMOVED lines=10> */
.L_x_18078:
[----:B------:R-:W-:Y:S05]  /*0c90*/  BSYNC.RECONVERGENT B0 ;  /* 0x0000000000007941 */ /* 0x000fea0003800200 */
.L_x_18077:
[----:B------:R-:W-:Y:S01]  /*0ca0*/  ISETP.GE.U32.AND P1, PT, R0, 0x80, PT ;  /* 0x000000800000780c */ /* 0x000fe20003f26070 */
[----:B------:R-:W-:-:S12]  /*0cb0*/  BSSY.RECONVERGENT B0, `(.L_x_18079) ;  /* 0x000001b000007945 */ /* 0x000fd80003800200 */
[----:B------:R-:W-:Y:S05]  /*0cc0*/  @!P1 BRA `(.L_x_18080) ;  /* 0x0000000000649947 */ /* 0x000fea0003800000 */
[----:B------:R-:W-:Y:S01]  /*0cd0*/  ISETP.NE.U32.AND P2, PT, RZ, UR8, PT ;  /* 0x00000008ff007c0c */ /* 0x000fe2000bf45070 */
[----:B------:R-:W3:Y:S03]  /*0ce0*/  @P3 LDC.64 R54, c[0x0][0x390] ;  /* 0x0000e400ff363b82 */ /* 0x000ee60000000a00 */
[----:B------:R-:W-:-:S05]  /*0cf0*/  ISETP.NE.AND.EX P2, PT, RZ, UR9, PT, P2 ;  /* 0x00000009ff007c0c */ /* 0x000fca000bf45320 */
[----:B------:R-:W4:Y:S08]  /*0d00*/  LDC.64 R64, c[0x0][0x3a8] ;  /* 0x0000ea00ff407b82 */ /* 0x000f300000000a00 */
[----:B------:R-:W0:Y:S01]  /*0d10*/  @P2 LDC.64 R52, c[0x0][0x3a0] ;  /* 0x0000e800ff342b82 */ /* 0x000e220000000a00 */
[----:B---3--:R-:W-:-:S05]  /*0d20*/  @P3 IMAD.WIDE.U32 R60, R60, 0x10, R54 ;  /* 0x000000103c3c3825 */ /* 0x008fca00078e0036 */
[----:B------:R-:W3:Y:S01]  /*0d30*/  @P3 LDG.E.128 R36, desc[UR6][R60.64] ;  /* 0x000000063c243981 */ /* 0x000ee2000c1e1d00 */
[----:B012---:R-:W-:-:S05]  /*0d40*/  @P2 IMAD.WIDE.U32 R62, R59, 0x10, R52 ;  /* 0x000000103b3e2825 */ /* 0x007fca00078e0034 */
[----:B------:R-:W2:Y:S01]  /*0d50*/  @P2 LDG.E.128 R52, desc[UR6][R62.64] ;  /* 0x000000063e342981 */ /* 0x000ea2000c1e1d00 */
[C---:B------:R-:W-:Y:S02]  /*0d60*/  ISETP.GT.AND P4, PT, R58.reuse, RZ, P2 ;  /* 0x000000ff3a00720c */ /* 0x040fe40001784270 */
[----:B------:R-:W-:Y:S01]  /*0d70*/  ISETP.GT.AND P3, PT, R58, RZ, PT ;  /* 0x000000ff3a00720c */ /* 0x000fe20003f64270 */
[----:B----4-:R-:W-:-:S04]  /*0d80*/  IMAD.WIDE.U32 R58, R59, 0x10, R64 ;  /* 0x000000103b3a7825 */ /* 0x010fc800078e0040 */
[----:B---3--:R-:W-:Y:S01]  /*0d90*/  @!P2 FMUL.FTZ R64, R36, UR5 ;  /* 0x000000052440ac20 */ /* 0x008fe20008410000 */
[----:B------:R-:W-:Y:S01]  /*0da0*/  @!P2 FMUL.FTZ R60, R37, UR5 ;  /* 0x00000005253cac20 */ /* 0x000fe20008410000 */
[----:B------:R-:W-:Y:S01]  /*0db0*/  @!P2 FMUL.FTZ R61, R38, UR5 ;  /* 0x00000005263dac20 */ /* 0x000fe20008410000 */
[----:B------:R-:W-:-:S03]  /*0dc0*/  @!P2 FMUL.FTZ R62, R39, UR5 ;  /* 0x00000005273eac20 */ /* 0x000fc60008410000 */
[----:B--2---:R-:W-:Y:S01]  /*0dd0*/  @P4 FFMA.FTZ R52, R36, UR5, R52 ;  /* 0x0000000524344c23 */ /* 0x004fe20008010034 */
        /* <DEDUP_REMOVED lines=8> */
.L_x_18080:
[----:B------:R-:W-:Y:S05]  /*0e60*/  BSYNC.RECONVERGENT B0 ;  /* 0x0000000000007941 */ /* 0x000fea0003800200 */
.L_x_18079:
[----:B---3--:R-:W-:Y:S01]  /*0e70*/  FADD.FTZ R58, RZ, R40 ;  /* 0x00000028ff3a7221 */ /* 0x008fe20000010000 */
        /* <DEDUP_REMOVED lines=22> */
[----:B------:R-:W3:Y:S01]  /*0fe0*/  SHFL.BFLY PT, R65, R59, 0x1, 0x1f ;  /* 0x0c201f003b417f89 */ /* 0x000ee200000e0000 */
[----:B------:R-:W4:Y:S01]  /*0ff0*/  LDC R60, c[0x0][0x400] ;  /* 0x00010000ff3c7b82 */ /* 0x000f220000000800 */
[----:B---3--:R-:W-:-:S05]  /*1000*/  FADD.FTZ R66, R59, R65 ;  /* 0x000000413b427221 */ /* 0x008fca0000010000 */
[----:B------:R-:W3:Y:S02]  /*1010*/  SHFL.BFLY PT, R65, R66, 0x2, 0x1f ;  /* 0x0c401f0042417f89 */ /* 0x000ee400000e0000 */
[----:B---3--:R-:W-:-:S05]  /*1020*/  FADD.FTZ R67, R66, R65 ;  /* 0x0000004142437221 */ /* 0x008fca0000010000 */
[----:B------:R-:W3:Y:S02]  /*1030*/  SHFL.BFLY PT, R65, R67, 0x4, 0x1f ;  /* 0x0c801f0043417f89 */ /* 0x000ee400000e0000 */
[----:B---3--:R-:W-:-:S05]  /*1040*/  FADD.FTZ R68, R67, R65 ;  /* 0x0000004143447221 */ /* 0x008fca0000010000 */
[----:B------:R-:W3:Y:S02]  /*1050*/  SHFL.BFLY PT, R65, R68, 0x8, 0x1f ;  /* 0x0d001f0044417f89 */ /* 0x000ee400000e0000 */
[----:B---3--:R-:W-:-:S05]  /*1060*/  FADD.FTZ R69, R68, R65 ;  /* 0x0000004144457221 */ /* 0x008fca0000010000 */
[----:B------:R-:W3:Y:S02]  /*1070*/  SHFL.BFLY PT, R65, R69, 0x10, 0x1f ;  /* 0x0e001f0045417f89 */ /* 0x000ee400000e0000 */
[----:B---3--:R-:W-:-:S04]  /*1080*/  FADD.FTZ R61, R69, R65 ;  /* 0x00000041453d7221 */ /* 0x008fc80000010000 */
[----:B----4-:R-:W-:-:S04]  /*1090*/  FMUL.FTZ R61, R61, R60 ;  /* 0x0000003c3d3d7220 */ /* 0x010fc80000410000 */
[--C-:B------:R-:W-:Y:S01]  /*10a0*/  FADD.FTZ R58, R40, -R61.reuse ;  /* 0x8000003d283a7221 */ /* 0x100fe20000010000 */
[--C-:B------:R-:W-:Y:S01]  /*10b0*/  FADD.FTZ R59, R41, -R61.reuse ;  /* 0x8000003d293b7221 */ /* 0x100fe20000010000 */
[----:B012---:R-:W-:Y:S02]  /*10c0*/  FADD.FTZ R62, R45, -R61 ;  /* 0x8000003d2d3e7221 */ /* 0x007fe40000010000 */
        /* <DEDUP_REMOVED lines=39> */
.L_x_18102:
[----:B-1----:R-:W-:Y:S01]  /*1340*/  FADD.FTZ R65, R68, R65 ;  /* 0x0000004144417221 */ /* 0x002fe20000010000 */
[----:B------:R-:W-:Y:S01]  /*1350*/  FMUL.FTZ R58, R61, R61 ;  /* 0x0000003d3d3a7220 */ /* 0x000fe20000410000 */
[----:B------:R-:W-:Y:S01]  /*1360*/  PLOP3.LUT P2, PT, PT, PT, UP0, 0x40, 0x4 ;  /* 0x000000000004781c */ /* 0x000fe20003f4e808 */
[----:B------:R-:W1:Y:S01]  /*1370*/  @!P5 LDC.64 R62, c[0x0][0x3c0] ;  /* 0x0000f000ff3edb82 */ /* 0x000e620000000a00 */
[----:B------:R-:W-:Y:S01]  /*1380*/  FFMA.FTZ R60, R65, R60, UR10 ;  /* 0x0000000a413c7e23 */ /* 0x000fe2000801003c */
[----:B------:R-:W-:Y:S01]  /*1390*/  BSSY.RECONVERGENT B0, `(.L_x_18082) ;  /* 0x000005d000007945 */ /* 0x000fe20003800200 */
[----:B------:R-:W-:Y:S02]  /*13a0*/  FSEL R65, R58, RZ, !P2 ;  /* 0x000000ff3a417208 */ /* 0x000fe40005000000 */
[----:B-----5:R-:W-:-:S03]  /*13b0*/  ISETP.GE.AND P2, PT, R56, 0x1, PT ;  /* 0x000000013800780c */ /* 0x020fc60003f46270 */
        /* <DEDUP_REMOVED lines=10> */
[----:B------:R-:W-:-:S03]  /*1460*/  PLOP3.LUT P2, PT, PT, PT, UP0, 0x40, 0x4 ;  /* 0x000000000004781c */ /* 0x000fc60003f4e808 */
[----:B------:R-:W-:Y:S01]  /*1470*/  IMAD R56, R56, R57, RZ ;  /* 0x0000003938387224 */ /* 0x000fe200078e02ff */
[----:B-1----:R-:W-:-:S04]  /*1480*/  FSEL R61, R61, RZ, P2 ;  /* 0x000000ff3d3d7208 */ /* 0x002fc80001000000 */
[----:B------:R-:W-:-:S04]  /*1490*/  SHF.R.S32.HI R57, RZ, 0x1f, R56 ;  /* 0x0000001fff397819 */ /* 0x000fc80000011438 */
[----:B------:R-:W-:-:S04]  /*14a0*/  LEA.HI R56, R57, R56, RZ, 0x2 ;  /* 0x0000003839387211 */ /* 0x000fc800078f10ff */
[----:B------:R-:W-:Y:S01]  /*14b0*/  LEA.HI.SX32 R62, R56, R3, 0x1e ;  /* 0x00000003383e7211 */ /* 0x000fe200078ff2ff */
[----:B------:R-:W-:Y:S06]  /*14c0*/  @!P0 BRA `(.L_x_18085) ;  /* 0x0000000000408947 */ /* 0x000fec0003800000 */
[----:B------:R-:W1:Y:S01]  /*14d0*/  LDC.64 R64, c[0x0][0x428] ;  /* 0x00010a00ff407b82 */ /* 0x000e620000000a00 */
        /* <DEDUP_REMOVED lines=12> */
[C---:B-1----:R-:W-:Y:S01]  /*15a0*/  IMAD.WIDE.U32 R64, R62.reuse, 0x10, R64 ;  /* 0x000000103e407825 */ /* 0x042fe200078e0040 */
[----:B------:R-:W-:-:S04]  /*15b0*/  IADD3 R62, PT, PT, R62, 0x20, RZ ;  /* 0x000000203e3e7810 */ /* 0x000fc80007ffe0ff */
[----:B------:R1:W-:Y:S03]  /*15c0*/  STG.E.128 desc[UR6][R64.64], R56 ;  /* 0x0000003840007986 */ /* 0x0003e6000c101d06 */
.L_x_18085:
[----:B------:R-:W-:Y:S05]  /*15d0*/  BSYNC.RECONVERGENT B1 ;  /* 0x0000000000017941 */ /* 0x000fea0003800200 */
.L_x_18084:
[----:B------:R-:W-:Y:S01]  /*15e0*/  ISETP.GE.U32.AND P0, PT, R0, 0x40, PT ;  /* 0x000000400000780c */ /* 0x000fe20003f06070 */
[----:B------:R-:W-:-:S12]  /*15f0*/  BSSY.RECONVERGENT B1, `(.L_x_18086) ;  /* 0x0000012000017945 */ /* 0x000fd80003800200 */
[----:B------:R-:W-:Y:S05]  /*1600*/  @!P0 BRA `(.L_x_18087) ;  /* 0x0000000000408947 */ /* 0x000fea0003800000 */
[----:B-1----:R-:W1:Y:S01]  /*1610*/  LDC.64 R64, c[0x0][0x428] ;  /* 0x00010a00ff407b82 */ /* 0x002e620000000a00 */
        /* <DEDUP_REMOVED lines=15> */
.L_x_18087:
[----:B------:R-:W-:Y:S05]  /*1710*/  BSYNC.RECONVERGENT B1 ;  /* 0x0000000000017941 */ /* 0x000fea0003800200 */
.L_x_18086:
[----:B------:R-:W-:Y:S01]  /*1720*/  ISETP.GE.U32.AND P0, PT, R0, 0x60, PT ;  /* 0x000000600000780c */ /* 0x000fe20003f06070 */
[----:B------:R-:W-:-:S12]  /*1730*/  BSSY.RECONVERGENT B1, `(.L_x_18088) ;  /* 0x0000012000017945 */ /* 0x000fd80003800200 */
[----:B------:R-:W-:Y:S05]  /*1740*/  @!P0 BRA `(.L_x_18089) ;  /* 0x0000000000408947 */ /* 0x000fea0003800000 */
[----:B-12---:R-:W1:Y:S01]  /*1750*/  LDC.64 R64, c[0x0][0x428] ;  /* 0x00010a00ff407b82 */ /* 0x006e620000000a00 */
        /* <DEDUP_REMOVED lines=15> */
.L_x_18089:
[----:B------:R-:W-:Y:S05]  /*1850*/  BSYNC.RECONVERGENT B1 ;  /* 0x0000000000017941 */ /* 0x000fea0003800200 */
.L_x_18088:
[----:B------:R-:W-:Y:S05]  /*1860*/  @!P1 BRA `(.L_x_18083) ;  /* 0x00000000003c9947 */ /* 0x000fea0003800000 */
[----:B-123--:R-:W1:Y:S01]  /*1870*/  LDC.64 R56, c[0x0][0x428] ;  /* 0x00010a00ff387b82 */ /* 0x00ee620000000a00 */
        /* <DEDUP_REMOVED lines=14> */
.L_x_18083:
[----:B------:R-:W-:Y:S05]  /*1960*/  BSYNC.RECONVERGENT B0 ;  /* 0x0000000000007941 */ /* 0x000fea0003800200 */
.L_x_18082:
[----:B-1234-:R-:W1:Y:S02]  /*1970*/  LDC.64 R56, c[0x0][0x380] ;  /* 0x0000e000ff387b82 */ /* 0x01ee640000000a00 */
[----:B-1----:R-:W-:-:S04]  /*1980*/  LEA R2, R56, R2, 0x2 ;  /* 0x0000000238027211 */ /* 0x002fc800078e10ff */
[----:B------:R-:W-:-:S13]  /*1990*/  ISETP.GE.AND P0, PT, R2, R57, PT ;  /* 0x000000390200720c */ /* 0x000fda0003f06270 */
[----:B------:R-:W-:Y:S05]  /*19a0*/  @!P0 BRA `(.L_x_18090) ;  /* 0xffffffe800f88947 */ /* 0x000fea000383ffff */
[----:B------:R-:W-:Y:S05]  /*19b0*/  EXIT ;  /* 0x000000000000794d */ /* 0x000fea0003800000 */
.L_x_18081:
[----:B------:R-:W-:Y:S01]  /*19c0*/  HFMA2 R64, -RZ, RZ, 0, 5.9604644775390625e-08 ;  /* 0x00000001ff407431 */ /* 0x000fe200000001ff */
[----:B------:R-:W-:Y:S01]  /*19d0*/  BSSY B0, `(.L_x_18091) ;  /* 0x0000007000007945 */ /* 0x000fe20003800000 */
[----:B------:R-:W-:Y:S02]  /*19e0*/  MOV R69, R59 ;  /* 0x0000003b00457202 */ /* 0x000fe40000000f00 */
[----:B012---:R-:W-:Y:S02]  /*19f0*/  MOV R63, 0x1f ;  /* 0x0000001f003f7802 */ /* 0x007fe40000000f00 */
[----:B------:R-:W-:-:S07]  /*1a00*/  MOV R62, 0xffffffff ;  /* 0xffffffff003e7802 */ /* 0x000fce0000000f00 */
[----:B-----5:R-:W-:Y:S05]  /*1a10*/  WARPSYNC.COLLECTIVE R62, `(.L_x_18092) ;  /* 0x000000003e087348 */ /* 0x020fea0003c00000 */
[----:B------:R0:W1:Y:S02]  /*1a20*/  SHFL.BFLY P6, R65, R69, R64, R63 ;  /* 0x0c00004045417389 */ /* 0x00006400000c003f */
[----:B01---5:R-:W-:Y:S05]  /*1a30*/  ENDCOLLECTIVE ;  /* 0x000000000000791b */ /* 0x023fea0003800000 */
.L_x_18092:
[----:B------:R-:W-:Y:S05]  /*1a40*/  BSYNC B0 ;  /* 0x0000000000007941 */ /* 0x000fea0003800000 */
.L_x_18091:
        /* <DEDUP_REMOVED lines=9> */
.L_x_18093:
[----:B------:R-:W-:Y:S02]  /*1ae0*/  HFMA2 R64, -RZ, RZ, 0, 2.384185791015625e-07 ;  /* 0x00000004ff407431 */ /* 0x000fe400000001ff */
[----:B------:R-:W-:-:S05]  /*1af0*/  FADD.FTZ R67, R66, R65 ;  /* 0x0000004142437221 */ /* 0x000fca0000010000 */
[----:B------:R-:W-:-:S07]  /*1b00*/  MOV R69, R67 ;  /* 0x0000004300457202 */ /* 0x000fce0000000f00 */
[----:B------:R-:W-:Y:S05]  /*1b10*/  WARPSYNC.COLLECTIVE R62, `(.L_x_18094) ;  /* 0x000000003e087348 */ /* 0x000fea0003c00000 */
[----:B------:R0:W1:Y:S02]  /*1b20*/  SHFL.BFLY P6, R65, R69, R64, R63 ;  /* 0x0c00004045417389 */ /* 0x00006400000c003f */
[----:B01----:R-:W-:Y:S05]  /*1b30*/  ENDCOLLECTIVE ;  /* 0x000000000000791b */ /* 0x003fea0003800000 */
.L_x_18094:
[----:B------:R-:W-:Y:S02]  /*1b40*/  HFMA2 R64, -RZ, RZ, 0, 4.76837158203125e-07 ;  /* 0x00000008ff407431 */ /* 0x000fe400000001ff */
[----:B------:R-:W-:-:S05]  /*1b50*/  FADD.FTZ R68, R67, R65 ;  /* 0x0000004143447221 */ /* 0x000fca0000010000 */
[----:B------:R-:W-:-:S07]  /*1b60*/  MOV R69, R68 ;  /* 0x0000004400457202 */ /* 0x000fce0000000f00 */
[----:B------:R-:W-:Y:S05]  /*1b70*/  WARPSYNC.COLLECTIVE R62, `(.L_x_18095) ;  /* 0x000000003e087348 */ /* 0x000fea0003c00000 */
[----:B------:R0:W1:Y:S02]  /*1b80*/  SHFL.BFLY P6, R65, R69, R64, R63 ;  /* 0x0c00004045417389 */ /* 0x00006400000c003f */
[----:B01----:R-:W-:Y:S05]  /*1b90*/  ENDCOLLECTIVE ;  /* 0x000000000000791b */ /* 0x003fea0003800000 */
.L_x_18095:
[----:B------:R-:W-:Y:S01]  /*1ba0*/  MOV R64, 0x10 ;  /* 0x0000001000407802 */ /* 0x000fe20000000f00 */
[----:B------:R-:W-:-:S07]  /*1bb0*/  FADD.FTZ R69, R68, R65 ;  /* 0x0000004144457221 */ /* 0x000fce0000010000 */
[----:B------:R-:W-:Y:S05]  /*1bc0*/  WARPSYNC.COLLECTIVE R62, `(.L_x_18096) ;  /* 0x000000003e087348 */ /* 0x000fea0003c00000 */
[----:B------:R0:W1:Y:S02]  /*1bd0*/  SHFL.BFLY P6, R65, R69, R64, R63 ;  /* 0x0c00004045417389 */ /* 0x00006400000c003f */
[----:B01----:R-:W-:Y:S05]  /*1be0*/  ENDCOLLECTIVE ;  /* 0x000000000000791b */ /* 0x003fea0003800000 */
.L_x_18096:
        /* <DEDUP_REMOVED lines=41> */
.L_x_18097:
[----:B------:R-:W-:Y:S02]  /*1e80*/  HFMA2 R64, -RZ, RZ, 0, 1.1920928955078125e-07 ;  /* 0x00000002ff407431 */ /* 0x000fe400000001ff */
[----:B------:R-:W-:-:S05]  /*1e90*/  FADD.FTZ R59, R58, R65 ;  /* 0x000000413a3b7221 */ /* 0x000fca0000010000 */
[----:B------:R-:W-:-:S07]  /*1ea0*/  MOV R69, R59 ;  /* 0x0000003b00457202 */ /* 0x000fce0000000f00 */
[----:B------:R-:W-:Y:S05]  /*1eb0*/  WARPSYNC.COLLECTIVE R62, `(.L_x_18098) ;  /* 0x000000003e087348 */ /* 0x000fea0003c00000 */
[----:B------:R0:W1:Y:S02]  /*1ec0*/  SHFL.BFLY P6, R65, R69, R64, R63 ;  /* 0x0c00004045417389 */ /* 0x00006400000c003f */
[----:B01----:R-:W-:Y:S05]  /*1ed0*/  ENDCOLLECTIVE ;  /* 0x000000000000791b */ /* 0x003fea0003800000 */
.L_x_18098:
[----:B------:R-:W-:Y:S02]  /*1ee0*/  HFMA2 R64, -RZ, RZ, 0, 2.384185791015625e-07 ;  /* 0x00000004ff407431 */ /* 0x000fe400000001ff */
[----:B------:R-:W-:-:S05]  /*1ef0*/  FADD.FTZ R66, R59, R65 ;  /* 0x000000413b427221 */ /* 0x000fca0000010000 */
[----:B------:R-:W-:-:S07]  /*1f00*/  MOV R69, R66 ;  /* 0x0000004200457202 */ /* 0x000fce0000000f00 */
[----:B------:R-:W-:Y:S05]  /*1f10*/  WARPSYNC.COLLECTIVE R62, `(.L_x_18099) ;  /* 0x000000003e087348 */ /* 0x000fea0003c00000 */
[----:B------:R0:W1:Y:S02]  /*1f20*/  SHFL.BFLY P6, R65, R69, R64, R63 ;  /* 0x0c00004045417389 */ /* 0x00006400000c003f */
[----:B01----:R-:W-:Y:S05]  /*1f30*/  ENDCOLLECTIVE ;  /* 0x000000000000791b */ /* 0x003fea0003800000 */
.L_x_18099:
[----:B------:R-:W-:Y:S02]  /*1f40*/  HFMA2 R64, -RZ, RZ, 0, 4.76837158203125e-07 ;  /* 0x00000008ff407431 */ /* 0x000fe400000001ff */
[----:B------:R-:W-:-:S05]  /*1f50*/  FADD.FTZ R67, R66, R65 ;  /* 0x0000004142437221 */ /* 0x000fca0000010000 */
[----:B------:R-:W-:-:S07]  /*1f60*/  MOV R69, R67 ;  /* 0x0000004300457202 */ /* 0x000fce0000000f00 */
[----:B------:R-:W-:Y:S05]  /*1f70*/  WARPSYNC.COLLECTIVE R62, `(.L_x_18100) ;  /* 0x000000003e087348 */ /* 0x000fea0003c00000 */
[----:B------:R0:W1:Y:S02]  /*1f80*/  SHFL.BFLY P6, R65, R69, R64, R63 ;  /* 0x0c00004045417389 */ /* 0x00006400000c003f */
[----:B01----:R-:W-:Y:S05]  /*1f90*/  ENDCOLLECTIVE ;  /* 0x000000000000791b */ /* 0x003fea0003800000 */
.L_x_18100:
[----:B------:R-:W-:Y:S02]  /*1fa0*/  HFMA2 R64, -RZ, RZ, 0, 9.5367431640625e-07 ;  /* 0x00000010ff407431 */ /* 0x000fe400000001ff */
[----:B------:R-:W-:-:S05]  /*1fb0*/  FADD.FTZ R68, R67, R65 ;  /* 0x0000004143447221 */ /* 0x000fca0000010000 */
[----:B------:R-:W-:-:S07]  /*1fc0*/  MOV R69, R68 ;  /* 0x0000004400457202 */ /* 0x000fce0000000f00 */
[----:B------:R-:W-:Y:S05]  /*1fd0*/  WARPSYNC.COLLECTIVE R62, `(.L_x_18101) ;  /* 0x000000003e087348 */ /* 0x000fea0003c00000 */
[----:B------:R0:W1:Y:S02]  /*1fe0*/  SHFL.BFLY P6, R65, R69, R64, R63 ;  /* 0x0c00004045417389 */ /* 0x00006400000c003f */
[----:B01----:R-:W-:Y:S05]  /*1ff0*/  ENDCOLLECTIVE ;  /* 0x000000000000791b */ /* 0x003fea0003800000 */
.L_x_18101:
[----:B------:R-:W-:Y:S05]  /*2000*/  BRA `(.L_x_18102) ;  /* 0xfffffff000cc7947 */ /* 0x000fea000383ffff */
.L_x_18103:
        /* <DEDUP_REMOVED lines=15> */
.L_x_20367:


//--------------------- .text._ZN10layer_norm13ln_fwd_kernelINS_13Kernel_traitsIfffffjLj512ELj1ELj4ELj1ELj16ENS_18Kernel_traits_baseILj512EfffffjLj128EEEEELb0ELb0ELb1ELb1EEEvNS_9FwdParamsE --------------------------
	.section	.text._ZN10layer_norm13ln_fwd_kernelINS_13Kernel_traitsIfffffjLj512ELj1ELj4ELj1ELj16ENS_18Kernel_traits_baseILj512EfffffjLj128EEEEELb0ELb0ELb1ELb1EEEvNS_9FwdParamsE,"ax",@progbits
	.align	128
        .global         _ZN10layer_norm13ln_fwd_kernelINS_13Kernel_traitsIfffffjLj512ELj1ELj4ELj1ELj16ENS_18Kernel_traits_baseILj512EfffffjLj128EEEEELb0ELb0ELb1ELb1EEEvNS_9FwdParamsE
        .type           _ZN10layer_norm13ln_fwd_kernelINS_13Kernel_traitsIfffffjLj512ELj1ELj4ELj1ELj16ENS_18Kernel_traits_baseILj512EfffffjLj128EEEEELb0ELb0ELb1ELb1EEEvNS_9FwdParamsE,@function
        .size           _ZN10layer_norm13ln_fwd_kernelINS_13Kernel_traitsIfffffjLj512ELj1ELj4ELj1ELj16ENS_18Kernel_traits_baseILj512EfffffjLj128EEEEELb0ELb0ELb1ELb1EEEvNS_9FwdParamsE,(.L_x_20368 - _ZN10layer_norm13ln_fwd_kernelINS_13Kernel_traitsIfffffjLj512ELj1ELj4ELj1ELj16ENS_18Kernel_traits_baseILj512EfffffjLj128EEEEELb0ELb0ELb1ELb1EEEvNS_9FwdParamsE)
        .other          _ZN10layer_norm13ln_fwd_kernelINS_13Kernel_traitsIfffffjLj512ELj1ELj4ELj1ELj16ENS_18Kernel_traits_baseILj512EfffffjLj128EEEEELb0ELb0ELb1ELb1EEEvNS_9FwdParamsE,@"STO_CUDA_ENTRY STV_DEFAULT"
_ZN10layer_norm13ln_fwd_kernelINS_13Kernel_traitsIfffffjLj512ELj1ELj4ELj1ELj16ENS_18Kernel_traits_baseILj512EfffffjLj128EEEEELb0ELb0ELb1ELb1EEEvNS_9FwdParamsE:
.text._ZN10layer_norm13ln_fwd_kernelINS_13Kernel_traitsIfffffjLj512ELj1ELj4ELj1ELj16ENS_18Kernel_traits_baseILj512EfffffjLj128EEEEELb0ELb0ELb1ELb1EEEvNS_9FwdParamsE:
        /* <DEDUP_REMOVED lines=15> */
[----:B------:R-:W4:Y:S04]  /*00f0*/  LDG.E.128 R28, desc[UR6][R2.64+0x400] ;  /* 0x00040006021c7981 */ /* 0x000f28000c1e1d00 */
[----:B------:R0:W4:Y:S01]  /*0100*/  LDG.E.128 R24, desc[UR6][R2.64+0x600] ;  /* 0x0006000602187981 */ /* 0x000122000c1e1d00 */
[----:B---3--:R-:W-:-:S05]  /*0110*/  @P0 IMAD.WIDE.U32 R36, R8, 0x10, R36 ;  /* 0x0000001008240825 */ /* 0x008fca00078e0024 */
[----:B------:R3:W5:Y:S04]  /*0120*/  @P0 LDG.E.128 R8, desc[UR6][R36.64] ;  /* 0x0000000624080981 */ /* 0x000768000c1e1d00 */
[----:B------:R3:W5:Y:S04]  /*0130*/  @P0 LDG.E.128 R12, desc[UR6][R36.64+0x200] ;  /* 0x00020006240c0981 */ /* 0x000768000c1e1d00 */
[----:B------:R3:W5:Y:S04]  /*0140*/  @P0 LDG.E.128 R16, desc[UR6][R36.64+0x400] ;  /* 0x0004000624100981 */ /* 0x000768000c1e1d00 */
[----:B------:R3:W5:Y:S01]  /*0150*/  @P0 LDG.E.128 R20, desc[UR6][R36.64+0x600] ;  /* 0x0006000624140981 */ /* 0x000762000c1e1d00 */
[----:B-1----:R-:W-:Y:S01]  /*0160*/  USHF.L.U32 UR4, UR4, 0x2, URZ ;  /* 0x0000000204047899 */ /* 0x002fe200080006ff */
[----:B------:R-:W-:-:S05]  /*0170*/  SHF.R.U32.HI R0, RZ, 0x5, R0 ;  /* 0x00000005ff007819 */ /* 0x000fca0000011600 */
[----:B------:R-:W-:-:S04]  /*0180*/  LOP3.LUT R0, R0, UR4, RZ, 0xfc, !PT ;  /* 0x0000000400007c12 */ /* 0x000fc8000f8efcff */
[----:B--2---:R-:W-:Y:S02]  /*0190*/  ISETP.GE.AND P1, PT, R0, UR5, PT ;  /* 0x0000000500007c0c */ /* 0x004fe4000bf26270 */
[----:B----4-:R-:W-:Y:S02]  /*01a0*/  @P0 MOV R52, R7 ;  /* 0x0000000700340202 */ /* 0x010fe40000000f00 */
[----:B------:R-:W-:Y:S02]  /*01b0*/  @P0 MOV R55, R4 ;  /* 0x0000000400370202 */ /* 0x000fe40000000f00 */
[----:B------:R-:W-:Y:S02]  /*01c0*/  @P0 MOV R54, R5 ;  /* 0x0000000500360202 */ /* 0x000fe40000000f00 */
[----:B------:R-:W-:Y:S02]  /*01d0*/  @!P0 MOV R52, R7 ;  /* 0x0000000700348202 */ /* 0x000fe40000000f00 */
[----:B------:R-:W-:-:S02]  /*01e0*/  @P0 MOV R60, R32 ;  /* 0x00000020003c0202 */ /* 0x000fc40000000f00 */
[----:B------:R-:W-:Y:S02]  /*01f0*/  @P0 MOV R59, R33 ;  /* 0x00000021003b0202 */ /* 0x000fe40000000f00 */
[----:B------:R-:W-:Y:S02]  /*0200*/  @P0 MOV R58, R34 ;  /* 0x00000022003a0202 */ /* 0x000fe40000000f00 */
[----:B------:R-:W-:Y:S02]  /*0210*/  @P0 MOV R56, R35 ;  /* 0x0000002300380202 */ /* 0x000fe40000000f00 */
[----:B------:R-:W-:Y:S02]  /*0220*/  @!P0 MOV R55, R4 ;  /* 0x0000000400378202 */ /* 0x000fe40000000f00 */
[----:B------:R-:W-:Y:S02]  /*0230*/  @P0 MOV R53, R6 ;  /* 0x0000000600350202 */ /* 0x000fe40000000f00 */
[----:B------:R-:W-:-:S02]  /*0240*/  @!P0 MOV R54, R5 ;  /* 0x0000000500368202 */ /* 0x000fc40000000f00 */
[----:B------:R-:W-:Y:S02]  /*0250*/  @P0 MOV R51, R28 ;  /* 0x0000001c00330202 */ /* 0x000fe40000000f00 */
[----:B------:R-:W-:Y:S02]  /*0260*/  @P0 MOV R50, R29 ;  /* 0x0000001d00320202 */ /* 0x000fe40000000f00 */
[----:B------:R-:W-:Y:S02]  /*0270*/  @P0 MOV R7, R30 ;  /* 0x0000001e00070202 */ /* 0x000fe40000000f00 */
[----:B0-----:R-:W-:Y:S02]  /*0280*/  @P0 MOV R2, R31 ;  /* 0x0000001f00020202 */ /* 0x001fe40000000f00 */
        /* <DEDUP_REMOVED lines=9> */
[----:B------:R-:W-:Y:S02]  /*0320*/  @P0 MOV R3, R24 ;  /* 0x0000001800030202 */ /* 0x000fe40000000f00 */
[----:B------:R-:W-:Y:S02]  /*0330*/  @P0 MOV R4, R25 ;  /* 0x0000001900040202 */ /* 0x000fe40000000f00 */
[----:B------:R-:W-:Y:S01]  /*0340*/  @P0 MOV R5, R26 ;  /* 0x0000001a00050202 */ /* 0x000fe20000000f00 */
[----:B---3--:R-:W-:Y:S06]  /*0350*/  @P1 EXIT ;  /* 0x000000000000194d */ /* 0x008fec0003800000 */
        /* <DEDUP_REMOVED lines=17> */
.L_x_18107:
[----:B------:R-:W2:Y:S01]  /*0470*/  LDC.64 R34, c[0x0][0x3f0] ;  /* 0x0000fc00ff227b82 */ /* 0x000ea20000000a00 */
[----:B0-----:R-:W-:Y:S01]  /*0480*/  ISETP.NE.U32.AND P1, PT, RZ, UR8, PT ;  /* 0x00000008ff007c0c */ /* 0x001fe2000bf25070 */
[----:B------:R-:W0:Y:S01]  /*0490*/  S2R R61, SR_TID.X ;  /* 0x00000000003d7919 */ /* 0x000e220000002100 */
[----:B------:R3:W-:Y:S05]  /*04a0*/  STL.64 [R1], R2 ;  /* 0x0000000201007387 */ /* 0x0007ea0000100a00 */
[----:B------:R-:W4:Y:S01]  /*04b0*/  LDC R36, c[0x0][0x388] ;  /* 0x0000e200ff247b82 */ /* 0x000f220000000800 */
[----:B------:R-:W-:-:S07]  /*04c0*/  HFMA2 R40, -RZ, RZ, 0, 0 ;  /* 0x00000000ff287431 */ /* 0x000fce00000001ff */
[----:B------:R-:W1:Y:S01]  /*04d0*/  LDC R45, c[0x0][0x40c] ;  /* 0x00010300ff2d7b82 */ /* 0x000e620000000800 */
[----:B--2---:R-:W-:Y:S01]  /*04e0*/  IMAD.WIDE R34, R0, 0x4, R34 ;  /* 0x0000000400227825 */ /* 0x004fe200078e0222 */
[----:B------:R-:W-:-:S06]  /*04f0*/  ISETP.NE.AND.EX P1, PT, RZ, UR9, PT, P1 ;  /* 0x00000009ff007c0c */ /* 0x000fcc000bf25310 */
[----:B------:R-:W2:Y:S01]  /*0500*/  LDC.64 R38, c[0x0][0x3f8] ;  /* 0x0000fe00ff267b82 */ /* 0x000ea20000000a00 */
[----:B------:R-:W2:Y:S01]  /*0510*/  LDG.E R34, desc[UR6][R34.64] ;  /* 0x0000000622227981 */ /* 0x000ea2000c1e1900 */
[----:B----4-:R-:W-:Y:S01]  /*0520*/  IMAD R30, R0, R36, RZ ;  /* 0x00000024001e7224 */ /* 0x010fe200078e02ff */
[----:B0-----:R-:W-:-:S05]  /*0530*/  LOP3.LUT R61, R61, 0x1f, RZ, 0xc0, !PT ;  /* 0x0000001f3d3d7812 */ /* 0x001fca00078ec0ff */
[----:B---3--:R-:W0:Y:S08]  /*0540*/  LDC.64 R2, c[0x0][0x3a8] ;  /* 0x0000ea00ff027b82 */ /* 0x008e300000000a00 */
[----:B------:R-:W3:Y:S01]  /*0550*/  @P1 LDC.64 R28, c[0x0][0x3a0] ;  /* 0x0000e800ff1c1b82 */ /* 0x000ee20000000a00 */
[----:B--2---:R-:W-:-:S13]  /*0560*/  ISETP.GE.AND P4, PT, R34, 0x1, PT ;  /* 0x000000012200780c */ /* 0x004fda0003f86270 */
[----:B------:R-:W2:Y:S01]  /*0570*/  @P4 LDC.64 R32, c[0x0][0x390] ;  /* 0x0000e400ff204b82 */ /* 0x000ea20000000a00 */
[----:B------:R-:W-:-:S05]  /*0580*/  @P4 IADD3 R31, PT, PT, R34, -0x1, RZ ;  /* 0xffffffff221f4810 */ /* 0x000fca0007ffe0ff */
[----:B------:R-:W-:Y:S01]  /*0590*/  @P4 IMAD R36, R31, R36, RZ ;  /* 0x000000241f244224 */ /* 0x000fe200078e02ff */
[----:B------:R-:W-:-:S04]  /*05a0*/  SHF.R.S32.HI R31, RZ, 0x1f, R30 ;  /* 0x0000001fff1f7819 */ /* 0x000fc8000001141e */
[----:B------:R-:W-:Y:S02]  /*05b0*/  @P4 SHF.R.S32.HI R35, RZ, 0x1f, R36 ;  /* 0x0000001fff234819 */ /* 0x000fe40000011424 */
[----:B------:R-:W-:Y:S02]  /*05c0*/  LEA.HI R31, R31, R30, RZ, 0x2 ;  /* 0x0000001e1f1f7211 */ /* 0x000fe400078f10ff */
[----:B------:R-:W-:Y:S02]  /*05d0*/  @P4 LEA.HI R35, R35, R36, RZ, 0x2 ;  /* 0x0000002423234211 */ /* 0x000fe400078f10ff */
[-C--:B------:R-:W-:Y:S02]  /*05e0*/  LEA.HI.SX32 R41, R31, R61.reuse, 0x1e ;  /* 0x0000003d1f297211 */ /* 0x080fe400078ff2ff */
[----:B------:R-:W-:-:S03]  /*05f0*/  @P4 LEA.HI.SX32 R40, R35, R61, 0x1e ;  /* 0x0000003d23284211 */ /* 0x000fc600078ff2ff */
[----:B---3--:R-:W-:-:S04]  /*0600*/  @P1 IMAD.WIDE.U32 R28, R41, 0x10, R28 ;  /* 0x00000010291c1825 */ /* 0x008fc800078e001c */
[----:B--2---:R-:W-:Y:S02]  /*0610*/  @P4 IMAD.WIDE.U32 R32, R40, 0x10, R32 ;  /* 0x0000001028204825 */ /* 0x004fe400078e0020 */
[----:B------:R-:W1:Y:S04]  /*0620*/  @P1 LDG.E.128 R28, desc[UR6][R28.64] ;  /* 0x000000061c1c1981 */ /* 0x000e68000c1e1d00 */
[----:B------:R2:W1:Y:S01]  /*0630*/  @P4 LDG.E.128 R24, desc[UR6][R32.64] ;  /* 0x0000000620184981 */ /* 0x000462000c1e1d00 */
[----:B------:R-:W-:Y:S01]  /*0640*/  ISETP.GT.AND P2, PT, R34, RZ, PT ;  /* 0x000000ff2200720c */ /* 0x000fe20003f44270 */
[----:B------:R-:W-:Y:S01]  /*0650*/  IMAD.WIDE R38, R0, 0x4, R38 ;  /* 0x0000000400267825 */ /* 0x000fe200078e0226 */
[----:B------:R-:W-:Y:S01]  /*0660*/  PLOP3.LUT P6, PT, PT, PT, PT, 0x8, 0x80 ;  /* 0x000000000080781c */ /* 0x000fe20003fce170 */
[----:B------:R-:W3:Y:S01]  /*0670*/  @P4 LDC.64 R34, c[0x0][0x390] ;  /* 0x0000e400ff224b82 */ /* 0x000ee20000000a00 */
[----:B------:R-:W-:-:S02]  /*0680*/  @P1 PLOP3.LUT P0, PT, P2, PT, PT, 0x80, 0x8 ;  /* 0x000000000008181c */ /* 0x000fc4000170f070 */
[----:B------:R-:W-:Y:S01]  /*0690*/  PLOP3.LUT P5, PT, PT, PT, PT, 0x8, 0x80 ;  /* 0x000000000080781c */ /* 0x000fe20003fae170 */
[----:B------:R4:W5:Y:S01]  /*06a0*/  LDG.E R44, desc[UR6][R38.64] ;  /* 0x00000006262c7981 */ /* 0x000962000c1e1900 */
[----:B------:R-:W-:Y:S02]  /*06b0*/  @P1 PLOP3.LUT P6, PT, P0, PT, PT, 0x80, 0x8 ;  /* 0x000000000008181c */ /* 0x000fe400007cf070 */
[----:B------:R-:W-:Y:S01]  /*06c0*/  @P1 PLOP3.LUT P5, PT, P0, PT, PT, 0x80, 0x8 ;  /* 0x000000000008181c */ /* 0x000fe200007af070 */
[----:B--2---:R-:W2:Y:S01]  /*06d0*/  @P1 LDC.64 R32, c[0x0][0x3a0] ;  /* 0x0000e800ff201b82 */ /* 0x004ea20000000a00 */
[----:B------:R-:W-:Y:S02]  /*06e0*/  @P4 IADD3 R43, PT, PT, R40, 0x20, RZ ;  /* 0x00000020282b4810 */ /* 0x000fe40007ffe0ff */
[----:B------:R-:W-:-:S05]  /*06f0*/  IADD3 R42, PT, PT, R41, 0x20, RZ ;  /* 0x00000020292a7810 */ /* 0x000fca0007ffe0ff */
[----:B----4-:R-:W4:Y:S01]  /*0700*/  @P1 LDC.64 R38, c[0x0][0x3a0] ;  /* 0x0000e800ff261b82 */ /* 0x010f220000000a00 */
[----:B---3--:R-:W-:-:S04]  /*0710*/  @P4 IMAD.WIDE.U32 R34, R43, 0x10, R34 ;  /* 0x000000102b224825 */ /* 0x008fc800078e0022 */
[----:B--2---:R-:W-:-:S04]  /*0720*/  @P1 IMAD.WIDE.U32 R32, R42, 0x10, R32 ;  /* 0x000000102a201825 */ /* 0x004fc800078e0020 */
[CC--:B-1----:R-:W-:Y:S01]  /*0730*/  @P6 FFMA.FTZ R28, R24.reuse, R45.reuse, R28 ;  /* 0x0000002d181c6223 */ /* 0x0c2fe2000001001c */
[CC--:B------:R-:W-:Y:S01]  /*0740*/  @P5 FFMA.FTZ R29, R25.reuse, R45.reuse, R29 ;  /* 0x0000002d191d5223 */ /* 0x0c0fe2000001001d */
[----:B------:R-:W-:Y:S01]  /*0750*/  PLOP3.LUT P6, PT, PT, PT, PT, 0x8, 0x80 ;  /* 0x000000000080781c */ /* 0x000fe20003fce170 */
[-C--:B------:R-:W-:Y:S01]  /*0760*/  @!P1 FMUL.FTZ R36, R24, R45.reuse ;  /* 0x0000002d18249220 */ /* 0x080fe20000410000 */
[----:B------:R-:W-:Y:S01]  /*0770*/  PLOP3.LUT P5, PT, PT, PT, PT, 0x8, 0x80 ;  /* 0x000000000080781c */ /* 0x000fe20003fae170 */
[----:B------:R-:W-:Y:S01]  /*0780*/  @!P1 FMUL.FTZ R37, R25, R45 ;  /* 0x0000002d19259220 */ /* 0x000fe20000410000 */
[----:B------:R-:W-:Y:S02]  /*0790*/  @P1 PLOP3.LUT P6, PT, P0, PT, PT, 0x80, 0x8 ;  /* 0x000000000008181c */ /* 0x000fe400007cf070 */
[----:B------:R-:W-:Y:S02]  /*07a0*/  @P1 PLOP3.LUT P5, PT, P0, PT, PT, 0x80, 0x8 ;  /* 0x000000000008181c */ /* 0x000fe400007af070 */
[----:B------:R-:W-:-:S04]  /*07b0*/  @!P1 PLOP3.LUT P0, PT, P2, PT, PT, 0x80, 0x8 ;  /* 0x000000000008981c */ /* 0x000fc8000170f070 */
[----:B------:R-:W-:Y:S01]  /*07c0*/  @!P1 FSEL R28, R36, RZ, P0 ;  /* 0x000000ff241c9208 */ /* 0x000fe20000000000 */
[CC--:B------:R-:W-:Y:S01]  /*07d0*/  @!P1 FMUL.FTZ R36, R26.reuse, R45.reuse ;  /* 0x0000002d1a249220 */ /* 0x0c0fe20000410000 */
[----:B------:R-:W-:Y:S01]  /*07e0*/  @!P1 FSEL R29, R37, RZ, P0 ;  /* 0x000000ff251d9208 */ /* 0x000fe20000000000 */
[CC--:B------:R-:W-:Y:S02]  /*07f0*/  @!P1 FMUL.FTZ R37, R27.reuse, R45.reuse ;  /* 0x0000002d1b259220 */ /* 0x0c0fe40000410000 */
[-C--:B------:R-:W-:Y:S01]  /*0800*/  @P6 FFMA.FTZ R30, R26, R45.reuse, R30 ;  /* 0x0000002d1a1e6223 */ /* 0x080fe2000001001e */
[----:B------:R-:W-:Y:S01]  /*0810*/  @!P1 FSEL R30, R36, RZ, P0 ;  /* 0x000000ff241e9208 */ /* 0x000fe20000000000 */
[----:B------:R-:W-:Y:S01]  /*0820*/  @P5 FFMA.FTZ R31, R27, R45, R31 ;  /* 0x0000002d1b1f5223 */ /* 0x000fe2000001001f */
[----:B------:R-:W-:Y:S01]  /*0830*/  @!P1 FSEL R31, R37, RZ, P0 ;  /* 0x000000ff251f9208 */ /* 0x000fe20000000000 */
[----:B0-----:R-:W-:-:S05]  /*0840*/  IMAD.WIDE.U32 R36, R41, 0x10, R2 ;  /* 0x0000001029247825 */ /* 0x001fca00078e0002 */
[----:B------:R0:W-:Y:S04]  /*0850*/  STG.E.128 desc[UR6][R36.64], R28 ;  /* 0x0000001c24007986 */ /* 0x0001e8000c101d06 */
[----:B------:R-:W2:Y:S04]  /*0860*/  @P4 LDG.E.128 R24, desc[UR6][R34.64] ;  /* 0x0000000622184981 */ /* 0x000ea8000c1e1d00 */
[----:B------:R-:W3:Y:S01]  /*0870*/  @P1 LDG.E.128 R32, desc[UR6][R32.64] ;  /* 0x0000000620201981 */ /* 0x000ee2000c1e1d00 */
[----:B------:R-:W-:Y:S02]  /*0880*/  PLOP3.LUT P6, PT, PT, PT, PT, 0x8, 0x80 ;  /* 0x000000000080781c */ /* 0x000fe40003fce170 */
[----:B------:R-:W-:Y:S01]  /*0890*/  @P1 PLOP3.LUT P6, PT, P0, PT, PT, 0x80, 0x8 ;  /* 0x000000000008181c */ /* 0x000fe200007cf070 */
[----:B0-----:R-:W0:Y:S01]  /*08a0*/  @P4 LDC.64 R36, c[0x0][0x390] ;  /* 0x0000e400ff244b82 */ /* 0x001e220000000a00 */
[----:B------:R-:W-:-:S02]  /*08b0*/  PLOP3.LUT P5, PT, PT, PT, PT, 0x8, 0x80 ;  /* 0x000000000080781c */ /* 0x000fc40003fae170 */
[----:B------:R-:W-:Y:S02]  /*08c0*/  @P1 PLOP3.LUT P5, PT, P0, PT, PT, 0x80, 0x8 ;  /* 0x000000000008181c */ /* 0x000fe400007af070 */
[----:B------:R-:W-:Y:S02]  /*08d0*/  PLOP3.LUT P2, PT, PT, PT, PT, 0x8, 0x80 ;  /* 0x000000000080781c */ /* 0x000fe40003f4e170 */
[----:B------:R-:W-:Y:S02]  /*08e0*/  @P1 PLOP3.LUT P2, PT, P0, PT, PT, 0x80, 0x8 ;  /* 0x000000000008181c */ /* 0x000fe4000074f070 */
[----:B------:R-:W-:-:S05]  /*08f0*/  IADD3 R48, PT, PT, R41, 0x40, RZ ;  /* 0x0000004029307810 */ /* 0x000fca0007ffe0ff */
[----:B----4-:R-:W-:-:S04]  /*0900*/  @P1 IMAD.WIDE.U32 R38, R48, 0x10, R38 ;  /* 0x0000001030261825 */ /* 0x010fc800078e0026 */
        /* <DEDUP_REMOVED lines=8> */
[----:B------:R-:W-:Y:S01]  /*0990*/  @!P1 FMUL.FTZ R47, R26, R45 ;  /* 0x0000002d1a2f9220 */ /* 0x000fe20000410000 */
[----:B------:R-:W-:-:S02]  /*09a0*/  @!P1 FSEL R33, R46, RZ, P0 ;  /* 0x000000ff2e219208 */ /* 0x000fc40000000000 */
[----:B------:R-:W-:Y:S01]  /*09b0*/  @P4 IADD3 R46, PT, PT, R40, 0x40, RZ ;  /* 0x00000040282e4810 */ /* 0x000fe20007ffe0ff */
[----:B------:R-:W-:Y:S01]  /*09c0*/  @P2 FFMA.FTZ R34, R26, R45, R34 ;  /* 0x0000002d1a222223 */ /* 0x000fe20000010022 */
[----:B------:R-:W-:-:S04]  /*09d0*/  @!P1 FSEL R34, R47, RZ, P0 ;  /* 0x000000ff2f229208 */ /* 0x000fc80000000000 */
[----:B------:R-:W-:Y:S01]  /*09e0*/  @P6 FFMA.FTZ R35, R27, R45, R35 ;  /* 0x0000002d1b236223 */ /* 0x000fe20000010023 */
[----:B------:R-:W-:Y:S01]  /*09f0*/  @!P1 FSEL R35, R43, RZ, P0 ;  /* 0x000000ff2b239208 */ /* 0x000fe20000000000 */
[----:B------:R-:W-:-:S04]  /*0a00*/  IMAD.WIDE.U32 R42, R42, 0x10, R2 ;  /* 0x000000102a2a7825 */ /* 0x000fc800078e0002 */
[----:B0-----:R-:W-:Y:S01]  /*0a10*/  @P4 IMAD.WIDE.U32 R36, R46, 0x10, R36 ;  /* 0x000000102e244825 */ /* 0x001fe200078e0024 */
[----:B------:R0:W-:Y:S01]  /*0a20*/  STG.E.128 desc[UR6][R42.64], R32 ;  /* 0x000000202a007986 */ /* 0x0001e2000c101d06 */
[----:B------:R-:W-:Y:S01]  /*0a30*/  PLOP3.LUT P6, PT, PT, PT, PT, 0x8, 0x80 ;  /* 0x000000000080781c */ /* 0x000fe20003fce170 */
[----:B------:R-:W1:Y:S02]  /*0a40*/  @P1 LDC.64 R46, c[0x0][0x3a0] ;  /* 0x0000e800ff2e1b82 */ /* 0x000e640000000a00 */
[----:B------:R-:W0:Y:S04]  /*0a50*/  @P4 LDG.E.128 R24, desc[UR6][R36.64] ;  /* 0x0000000624184981 */ /* 0x000e28000c1e1d00 */
[----:B------:R-:W2:Y:S01]  /*0a60*/  @P1 LDG.E.128 R36, desc[UR6][R38.64] ;  /* 0x0000000626241981 */ /* 0x000ea2000c1e1d00 */
[----:B------:R-:W-:-:S02]  /*0a70*/  PLOP3.LUT P5, PT, PT, PT, PT, 0x8, 0x80 ;  /* 0x000000000080781c */ /* 0x000fc40003fae170 */
[----:B------:R-:W-:Y:S02]  /*0a80*/  @P1 PLOP3.LUT P6, PT, P0, PT, PT, 0x80, 0x8 ;  /* 0x000000000008181c */ /* 0x000fe400007cf070 */
[----:B------:R-:W-:Y:S02]  /*0a90*/  @P1 PLOP3.LUT P5, PT, P0, PT, PT, 0x80, 0x8 ;  /* 0x000000000008181c */ /* 0x000fe400007af070 */
[----:B------:R-:W-:Y:S02]  /*0aa0*/  PLOP3.LUT P2, PT, PT, PT, PT, 0x8, 0x80 ;  /* 0x000000000080781c */ /* 0x000fe40003f4e170 */
[----:B------:R-:W-:Y:S02]  /*0ab0*/  @P1 PLOP3.LUT P2, PT, P0, PT, PT, 0x80, 0x8 ;  /* 0x000000000008181c */ /* 0x000fe4000074f070 */
[----:B------:R-:W-:Y:S01]  /*0ac0*/  @P4 IADD3 R40, PT, PT, R40, 0x60, RZ ;  /* 0x0000006028284810 */ /* 0x000fe20007ffe0ff */
[-C--:B0-----:R-:W-:Y:S01]  /*0ad0*/  @!P1 FMUL.FTZ R42, R24, R45.reuse ;  /* 0x0000002d182a9220 */ /* 0x081fe20000410000 */
[----:B------:R-:W-:-:S03]  /*0ae0*/  @!P1 FMUL.FTZ R43, R25, R45 ;  /* 0x0000002d192b9220 */ /* 0x000fc60000410000 */
[-C--:B--2---:R-:W-:Y:S02]  /*0af0*/  @P6 FFMA.FTZ R36, R24, R45.reuse, R36 ;  /* 0x0000002d18246223 */ /* 0x084fe40000010024 */
[-C--:B------:R-:W-:Y:S01]  /*0b00*/  @P5 FFMA.FTZ R37, R25, R45.reuse, R37 ;  /* 0x0000002d19255223 */ /* 0x080fe20000010025 */
[----:B------:R-:W-:Y:S02]  /*0b10*/  PLOP3.LUT P6, PT, PT, PT, PT, 0x8, 0x80 ;  /* 0x000000000080781c */ /* 0x000fe40003fce170 */
[----:B------:R-:W-:Y:S02]  /*0b20*/  @!P1 FSEL R36, R42, RZ, P0 ;  /* 0x000000ff2a249208 */ /* 0x000fe40000000000 */
[----:B------:R-:W-:Y:S02]  /*0b30*/  @!P1 FSEL R37, R43, RZ, P0 ;  /* 0x000000ff2b259208 */ /* 0x000fe40000000000 */
[----:B------:R-:W-:Y:S01]  /*0b40*/  @P1 PLOP3.LUT P6, PT, P0, PT, PT, 0x80, 0x8 ;  /* 0x000000000008181c */ /* 0x000fe200007cf070 */
[----:B------:R-:W0:Y:S01]  /*0b50*/  @P4 LDC.64 R42, c[0x0][0x390] ;  /* 0x0000e400ff2a4b82 */ /* 0x000e220000000a00 */
[CC--:B------:R-:W-:Y:S01]  /*0b60*/  @!P1 FMUL.FTZ R49, R26.reuse, R45.reuse ;  /* 0x0000002d1a319220 */ /* 0x0c0fe20000410000 */
[-C--:B------:R-:W-:Y:S01]  /*0b70*/  @!P1 FMUL.FTZ R57, R27, R45.reuse ;  /* 0x0000002d1b399220 */ /* 0x080fe20000410000 */
[----:B------:R-:W-:-:S03]  /*0b80*/  @P2 FFMA.FTZ R38, R26, R45, R38 ;  /* 0x0000002d1a262223 */ /* 0x000fc60000010026 */
[----:B------:R-:W-:Y:S01]  /*0b90*/  @!P1 FSEL R38, R49, RZ, P0 ;  /* 0x000000ff31269208 */ /* 0x000fe20000000000 */
[----:B------:R-:W-:Y:S02]  /*0ba0*/  IMAD.WIDE.U32 R48, R48, 0x10, R2 ;  /* 0x0000001030307825 */ /* 0x000fe400078e0002 */
[----:B------:R-:W5:Y:S03]  /*0bb0*/  LDL.LU.64 R2, [R1] ;  /* 0x0000000001027983 */ /* 0x000f660000300a00 */
[----:B------:R-:W-:Y:S01]  /*0bc0*/  @P6 FFMA.FTZ R39, R27, R45, R39 ;  /* 0x0000002d1b276223 */ /* 0x000fe20000010027 */
[----:B------:R-:W-:-:S05]  /*0bd0*/  @!P1 FSEL R39, R57, RZ, P0 ;  /* 0x000000ff39279208 */ /* 0x000fca0000000000 */
[----:B------:R2:W-:Y:S01]  /*0be0*/  STG.E.128 desc[UR6][R48.64], R36 ;  /* 0x0000002430007986 */ /* 0x0005e2000c101d06 */
[----:B0-----:R-:W-:-:S05]  /*0bf0*/  @P4 IMAD.WIDE.U32 R42, R40, 0x10, R42 ;  /* 0x00000010282a4825 */ /* 0x001fca00078e002a */
[----:B------:R-:W3:Y:S01]  /*0c00*/  @P4 LDG.E.128 R24, desc[UR6][R42.64] ;  /* 0x000000062a184981 */ /* 0x000ee2000c1e1d00 */
[----:B--2---:R-:W-:-:S05]  /*0c10*/  IADD3 R48, PT, PT, R41, 0x60, RZ ;  /* 0x0000006029307810 */ /* 0x004fca0007ffe0ff */
[----:B-1----:R-:W-:-:S05]  /*0c20*/  @P1 IMAD.WIDE.U32 R46, R48, 0x10, R46 ;  /* 0x00000010302e1825 */ /* 0x002fca00078e002e */
[----:B------:R0:W2:Y:S02]  /*0c30*/  @P1 LDG.E.128 R40, desc[UR6][R46.64] ;  /* 0x000000062e281981 */ /* 0x0000a4000c1e1d00 */
[----:B0-----:R-:W0:Y:S01]  /*0c40*/  LDC.64 R46, c[0x0][0x3a8] ;  /* 0x0000ea00ff2e7b82 */ /* 0x001e220000000a00 */
[----:B------:R-:W-:Y:S01]  /*0c50*/  PLOP3.LUT P2, PT, PT, PT, PT, 0x8, 0x80 ;  /* 0x000000000080781c */ /* 0x000fe20003f4e170 */
[----:B------:R-:W-:Y:S01]  /*0c60*/  FADD.FTZ R57, RZ, R28 ;  /* 0x0000001cff397221 */ /* 0x000fe20000010000 */
[----:B------:R-:W-:-:S03]  /*0c70*/  @P1 PLOP3.LUT P2, PT, P0, PT, PT, 0x80, 0x8 ;  /* 0x000000000008181c */ /* 0x000fc6000074f070 */
[----:B------:R-:W-:Y:S01]  /*0c80*/  FADD.FTZ R49, R57, R29 ;  /* 0x0000001d39317221 */ /* 0x000fe20000010000 */
[----:B------:R-:W-:Y:S02]  /*0c90*/  PLOP3.LUT P4, PT, PT, PT, PT, 0x8, 0x80 ;  /* 0x000000000080781c */ /* 0x000fe40003f8e170 */
[----:B------:R-:W-:Y:S02]  /*0ca0*/  @P1 PLOP3.LUT P4, PT, P0, PT, PT, 0x80, 0x8 ;  /* 0x000000000008181c */ /* 0x000fe4000078f070 */
[----:B------:R-:W-:Y:S02]  /*0cb0*/  PLOP3.LUT P5, PT, PT, PT, PT, 0x8, 0x80 ;  /* 0x000000000080781c */ /* 0x000fe40003fae170 */
[----:B------:R-:W-:Y:S01]  /*0cc0*/  @P1 PLOP3.LUT P5, PT, P0, PT, PT, 0x80, 0x8 ;  /* 0x000000000008181c */ /* 0x000fe200007af070 */
[----:B0-----:R-:W-:-:S04]  /*0cd0*/  IMAD.WIDE.U32 R46, R48, 0x10, R46 ;  /* 0x00000010302e7825 */ /* 0x001fc800078e002e */
        /* <DEDUP_REMOVED lines=8> */
[CC--:B---3--:R-:W-:Y:S01]  /*0d60*/  @!P1 FMUL.FTZ R49, R24.reuse, R45.reuse ;  /* 0x0000002d18319220 */ /* 0x0c8fe20000410000 */
[-C--:B--2---:R-:W-:Y:S01]  /*0d70*/  @P2 FFMA.FTZ R40, R24, R45.reuse, R40 ;  /* 0x0000002d18282223 */ /* 0x084fe20000010028 */
[----:B------:R-:W-:Y:S02]  /*0d80*/  PLOP3.LUT P2, PT, PT, PT, PT, 0x8, 0x80 ;  /* 0x000000000080781c */ /* 0x000fe40003f4e170 */
[----:B------:R-:W-:Y:S02]  /*0d90*/  @P1 PLOP3.LUT P2, PT, P0, PT, PT, 0x80, 0x8 ;  /* 0x000000000008181c */ /* 0x000fe4000074f070 */
[----:B------:R-:W-:Y:S01]  /*0da0*/  @!P1 FSEL R40, R49, RZ, P0 ;  /* 0x000000ff31289208 */ /* 0x000fe20000000000 */
[CC--:B------:R-:W-:Y:S01]  /*0db0*/  @!P1 FMUL.FTZ R49, R25.reuse, R45.reuse ;  /* 0x0000002d19319220 */ /* 0x0c0fe20000410000 */
[-C--:B------:R-:W-:Y:S01]  /*0dc0*/  @P4 FFMA.FTZ R41, R25, R45.reuse, R41 ;  /* 0x0000002d19294223 */ /* 0x080fe20000010029 */
[----:B------:R-:W-:-:S03]  /*0dd0*/  @P5 FFMA.FTZ R42, R26, R45, R42 ;  /* 0x0000002d1a2a5223 */ /* 0x000fc6000001002a */
[----:B------:R-:W-:Y:S01]  /*0de0*/  @!P1 FSEL R41, R49, RZ, P0 ;  /* 0x000000ff31299208 */ /* 0x000fe20000000000 */
[----:B------:R-:W-:-:S04]  /*0df0*/  @!P1 FMUL.FTZ R49, R26, R45 ;  /* 0x0000002d1a319220 */ /* 0x000fc80000410000 */
[CC--:B------:R-:W-:Y:S01]  /*0e00*/  @P2 FFMA.FTZ R43, R27.reuse, R45.reuse, R43 ;  /* 0x0000002d1b2b2223 */ /* 0x0c0fe2000001002b */
[----:B------:R-:W-:Y:S01]  /*0e10*/  @!P1 FMUL.FTZ R45, R27, R45 ;  /* 0x0000002d1b2d9220 */ /* 0x000fe20000410000 */
[----:B------:R-:W-:Y:S01]  /*0e20*/  @!P1 FSEL R42, R49, RZ, P0 ;  /* 0x000000ff312a9208 */ /* 0x000fe20000000000 */
[----:B------:R-:W-:-:S03]  /*0e30*/  FADD.FTZ R49, R48, R37 ;  /* 0x0000002530317221 */ /* 0x000fc60000010000 */
[----:B------:R-:W-:Y:S01]  /*0e40*/  @!P1 FSEL R43, R45, RZ, P0 ;  /* 0x000000ff2d2b9208 */ /* 0x000fe20000000000 */
[----:B------:R-:W-:-:S04]  /*0e50*/  FADD.FTZ R48, R49, R38 ;  /* 0x0000002631307221 */ /* 0x000fc80000010000 */
[----:B------:R0:W-:Y:S01]  /*0e60*/  STG.E.128 desc[UR6][R46.64], R40 ;  /* 0x000000282e007986 */ /* 0x0001e2000c101d06 */
[----:B------:R-:W-:-:S04]  /*0e70*/  FADD.FTZ R45, R48, R39 ;  /* 0x00000027302d7221 */ /* 0x000fc80000010000 */
[----:B------:R-:W-:-:S04]  /*0e80*/  FADD.FTZ R48, R45, R40 ;  /* 0x000000282d307221 */ /* 0x000fc80000010000 */
[----:B------:R-:W-:Y:S01]  /*0e90*/  FADD.FTZ R45, R48, R41 ;  /* 0x00000029302d7221 */ /* 0x000fe20000010000 */
[----:B------:R-:W-:-:S03]  /*0ea0*/  ISETP.NE.AND P0, PT, R61, RZ, PT ;  /* 0x000000ff3d00720c */ /* 0x000fc60003f05270 */
        /* <DEDUP_REMOVED lines=56> */
.L_x_18119:
        /* <DEDUP_REMOVED lines=9> */
[----:B0-----:R-:W-:-:S04]  /*12c0*/  @!P0 IMAD.WIDE R46, R0, 0x4, R46 ;  /* 0x00000004002e8825 */ /* 0x001fc800078e022e */
[----:B-1----:R-:W-:-:S05]  /*12d0*/  @!P0 IMAD.WIDE R48, R0, 0x4, R48 ;  /* 0x0000000400308825 */ /* 0x002fca00078e0230 */
[----:B------:R0:W-:Y:S04]  /*12e0*/  @!P0 STG.E desc[UR6][R48.64], R57 ;  /* 0x0000003930008986 */ /* 0x0001e8000c101906 */
[----:B--2---:R0:W-:Y:S01]  /*12f0*/  @!P0 STG.E desc[UR6][R46.64], R45 ;  /* 0x0000002d2e008986 */ /* 0x0041e2000c101906 */
[----:B-----5:R-:W-:-:S13]  /*1300*/  ISETP.GE.AND P0, PT, R44, 0x1, PT ;  /* 0x000000012c00780c */ /* 0x020fda0003f06270 */
        /* <DEDUP_REMOVED lines=19> */
[----:B------:R-:W-:Y:S01]  /*1440*/  FADD.FTZ R32, -R44, R32 ;  /* 0x000000202c207221 */ /* 0x000fe20000010100 */
[----:B0-----:R-:W-:-:S02]  /*1450*/  IMAD R49, R49, R61, RZ ;  /* 0x0000003d31317224 */ /* 0x001fc400078e02ff */
[C---:B------:R-:W-:Y:S01]  /*1460*/  FADD.FTZ R36, -R44.reuse, R36 ;  /* 0x000000242c247221 */ /* 0x040fe20000010100 */
[----:B------:R-:W0:Y:S01]  /*1470*/  S2R R61, SR_TID.X ;  /* 0x00000000003d7919 */ /* 0x000e220000002100 */
        /* <DEDUP_REMOVED lines=8> */
[----:B------:R-:W-:Y:S01]  /*1500*/  FADD.FTZ R43, -R44, R43 ;  /* 0x0000002b2c2b7221 */ /* 0x000fe20000010100 */
[----:B0-----:R-:W-:-:S04]  /*1510*/  LOP3.LUT R61, R61, 0x1f, RZ, 0xc0, !PT ;  /* 0x0000001f3d3d7812 */ /* 0x001fc800078ec0ff */
[----:B------:R-:W-:Y:S02]  /*1520*/  LEA.HI.SX32 R39, R34, R61, 0x1e ;  /* 0x0000003d22277211 */ /* 0x000fe400078ff2ff */
[----:B------:R-:W0:Y:S02]  /*1530*/  LDC.64 R34, c[0x0][0x428] ;  /* 0x00010a00ff227b82 */ /* 0x000e240000000a00 */
[C---:B------:R-:W-:Y:S01]  /*1540*/  IADD3 R44, PT, PT, R39.reuse, 0x60, RZ ;  /* 0x00000060272c7810 */ /* 0x040fe20007ffe0ff */
[----:B0-----:R-:W-:-:S05]  /*1550*/  IMAD.WIDE.U32 R34, R39, 0x10, R34 ;  /* 0x0000001027227825 */ /* 0x001fca00078e0022 */
[----:B------:R0:W-:Y:S02]  /*1560*/  STG.E.128 desc[UR6][R34.64], R28 ;  /* 0x0000001c22007986 */ /* 0x0001e4000c101d06 */
[C---:B0-----:R-:W-:Y:S01]  /*1570*/  FMUL.FTZ R35, R45.reuse, R48 ;  /* 0x000000302d237220 */ /* 0x041fe20000410000 */
[C---:B------:R-:W-:Y:S01]  /*1580*/  FMUL.FTZ R28, R45.reuse, R32 ;  /* 0x000000202d1c7220 */ /* 0x040fe20000410000 */
[----:B------:R-:W0:Y:S01]  /*1590*/  LDC.64 R48, c[0x0][0x428] ;  /* 0x00010a00ff307b82 */ /* 0x000e220000000a00 */
[C---:B------:R-:W-:Y:S01]  /*15a0*/  FMUL.FTZ R32, R45.reuse, R36 ;  /* 0x000000242d207220 */ /* 0x040fe20000410000 */
[C---:B------:R-:W-:Y:S01]  /*15b0*/  FMUL.FTZ R36, R45.reuse, R40 ;  /* 0x000000282d247220 */ /* 0x040fe20000410000 */
[----:B------:R-:W-:Y:S01]  /*15c0*/  FMUL.FTZ R30, R45, R46 ;  /* 0x0000002e2d1e7220 */ /* 0x000fe20000410000 */
[----:B------:R-:W-:Y:S01]  /*15d0*/  IADD3 R40, PT, PT, R39, 0x20, RZ ;  /* 0x0000002027287810 */ /* 0x000fe20007ffe0ff */
[C---:B------:R-:W-:Y:S01]  /*15e0*/  FMUL.FTZ R29, R45.reuse, R33 ;  /* 0x000000212d1d7220 */ /* 0x040fe20000410000 */
[----:B------:R-:W-:Y:S01]  /*15f0*/  FMUL.FTZ R31, R45, R47 ;  /* 0x0000002f2d1f7220 */ /* 0x000fe20000410000 */
[----:B------:R-:W-:Y:S01]  /*1600*/  IADD3 R46, PT, PT, R39, 0x40, RZ ;  /* 0x00000040272e7810 */ /* 0x000fe20007ffe0ff */
        /* <DEDUP_REMOVED lines=16> */
[----:B0-----:R-:W-:-:S04]  /*1710*/  IMAD.WIDE.U32 R40, R40, 0x10, R48 ;  /* 0x0000001028287825 */ /* 0x001fc800078e0030 */
[----:B------:R-:W-:Y:S01]  /*1720*/  FFMA.FTZ R39, R39, R6, R23 ;  /* 0x0000000627277223 */ /* 0x000fe20000010017 */
[--C-:B------:R-:W-:Y:S01]  /*1730*/  IMAD.WIDE.U32 R42, R46, 0x10, R48.reuse ;  /* 0x000000102e2a7825 */ /* 0x100fe200078e0030 */
[----:B------:R0:W-:Y:S03]  /*1740*/  STG.E.128 desc[UR6][R40.64], R28 ;  /* 0x0000001c28007986 */ /* 0x0001e6000c101d06 */
[----:B------:R-:W-:Y:S01]  /*1750*/  IMAD.WIDE.U32 R44, R44, 0x10, R48 ;  /* 0x000000102c2c7825 */ /* 0x000fe200078e0030 */
[----:B------:R0:W-:Y:S04]  /*1760*/  STG.E.128 desc[UR6][R42.64], R32 ;  /* 0x000000202a007986 */ /* 0x0001e8000c101d06 */
[----:B------:R0:W-:Y:S02]  /*1770*/  STG.E.128 desc[UR6][R44.64], R36 ;  /* 0x000000242c007986 */ /* 0x0001e4000c101d06 */
.L_x_18106:
[----:B------:R-:W-:Y:S05]  /*1780*/  BSYNC.RECONVERGENT B0 ;  /* 0x0000000000007941 */ /* 0x000fea0003800200 */
.L_x_18105:
[----:B0-----:R-:W0:Y:S02]  /*1790*/  LDC.64 R28, c[0x0][0x380] ;  /* 0x0000e000ff1c7b82 */ /* 0x001e240000000a00 */
[----:B0-----:R-:W-:-:S04]  /*17a0*/  LEA R0, R28, R0, 0x2 ;  /* 0x000000001c007211 */ /* 0x001fc800078e10ff */
[----:B------:R-:W-:-:S13]  /*17b0*/  ISETP.GE.AND P0, PT, R0, R29, PT ;  /* 0x0000001d0000720c */ /* 0x000fda0003f06270 */
[----:B------:R-:W-:Y:S05]  /*17c0*/  @!P0 BRA `(.L_x_18107) ;  /* 0xffffffec00288947 */ /* 0x000fea000383ffff */
[----:B------:R-:W-:Y:S05]  /*17d0*/  EXIT ;  /* 0x000000000000794d */ /* 0x000fea0003800000 */
.L_x_18104:
[----:B------:R-:W-:Y:S01]  /*17e0*/  BSSY B0, `(.L_x_18108) ;  /* 0x0000007000007945 */ /* 0x000fe20003800000 */
[----:B------:R-:W-:Y:S02]  /*17f0*/  MOV R47, 0x1 ;  /* 0x00000001002f7802 */ /* 0x000fe40000000f00 */
[----:B------:R-:W-:Y:S02]  /*1800*/  MOV R46, 0x1f ;  /* 0x0000001f002e7802 */ /* 0x000fe40000000f00 */
[----:B------:R-:W-:-:S07]  /*1810*/  MOV R45, 0xffffffff ;  /* 0xffffffff002d7802 */ /* 0x000fce0000000f00 */
[----:B-----5:R-:W-:Y:S05]  /*1820*/  WARPSYNC.COLLECTIVE R45, `(.L_x_18109) ;  /* 0x000000002d087348 */ /* 0x020fea0003c00000 */
[----:B------:R0:W1:Y:S02]  /*1830*/  SHFL.BFLY P1, R45, R61, R47, R46 ;  /* 0x0c00002f3d2d7389 */ /* 0x000064000002002e */
[----:B01---5:R-:W-:Y:S05]  /*1840*/  ENDCOLLECTIVE ;  /* 0x000000000000791b */ /* 0x023fea0003800000 */
.L_x_18109:
[----:B------:R-:W-:Y:S05]  /*1850*/  BSYNC B0 ;  /* 0x0000000000007941 */ /* 0x000fea0003800000 */
.L_x_18108:
[----:B------:R-:W-:Y:S01]  /*1860*/  FADD.FTZ R61, R61, R45 ;  /* 0x0000002d3d3d7221 */ /* 0x000fe20000010000 */
[----:B------:R-:W-:Y:S01]  /*1870*/  MOV R45, 0xffffffff ;  /* 0xffffffff002d7802 */ /* 0x000fe20000000f00 */
[----:B------:R-:W-:Y:S01]  /*1880*/  HFMA2 R47, -RZ, RZ, 0, 1.1920928955078125e-07 ;  /* 0x00000002ff2f7431 */ /* 0x000fe200000001ff */
[----:B------:R-:W-:-:S07]  /*1890*/  MOV R46, 0x1f ;  /* 0x0000001f002e7802 */ /* 0x000fce0000000f00 */
[----:B------:R-:W-:Y:S05]  /*18a0*/  WARPSYNC.COLLECTIVE R45, `(.L_x_18110) ;  /* 0x000000002d087348 */ /* 0x000fea0003c00000 */
[----:B------:R0:W1:Y:S02]  /*18b0*/  SHFL.BFLY P1, R45, R61, R47, R46 ;  /* 0x0c00002f3d2d7389 */ /* 0x000064000002002e */
[----:B01----:R-:W-:Y:S05]  /*18c0*/  ENDCOLLECTIVE ;  /* 0x000000000000791b */ /* 0x003fea0003800000 */
.L_x_18110:
        /* <DEDUP_REMOVED lines=8> */
.L_x_18111:
        /* <DEDUP_REMOVED lines=8> */
.L_x_18112:
        /* <DEDUP_REMOVED lines=9> */
.L_x_18113:
        /* <DEDUP_REMOVED lines=41> */
.L_x_18114:
[----:B------:R-:W-:Y:S02]  /*1cf0*/  HFMA2 R47, -RZ, RZ, 0, 1.1920928955078125e-07 ;  /* 0x00000002ff2f7431 */ /* 0x000fe400000001ff */
[----:B------:R-:W-:Y:S01]  /*1d00*/  FADD.FTZ R48, R48, R45 ;  /* 0x0000002d30307221 */ /* 0x000fe20000010000 */
[----:B------:R-:W-:-:S04]  /*1d10*/  MOV R45, 0xffffffff ;  /* 0xffffffff002d7802 */ /* 0x000fc80000000f00 */
[----:B------:R-:W-:-:S07]  /*1d20*/  MOV R61, R48 ;  /* 0x00000030003d7202 */ /* 0x000fce0000000f00 */
[----:B------:R-:W-:Y:S05]  /*1d30*/  WARPSYNC.COLLECTIVE R45, `(.L_x_18115) ;  /* 0x000000002d087348 */ /* 0x000fea0003c00000 */
[----:B------:R0:W1:Y:S02]  /*1d40*/  SHFL.BFLY P1, R45, R61, R47, R46 ;  /* 0x0c00002f3d2d7389 */ /* 0x000064000002002e */
[----:B01----:R-:W-:Y:S05]  /*1d50*/  ENDCOLLECTIVE ;  /* 0x000000000000791b */ /* 0x003fea0003800000 */
.L_x_18115:
[----:B------:R-:W-:Y:S02]  /*1d60*/  HFMA2 R47, -RZ, RZ, 0, 2.384185791015625e-07 ;  /* 0x00000004ff2f7431 */ /* 0x000fe400000001ff */
[----:B------:R-:W-:Y:S01]  /*1d70*/  FADD.FTZ R48, R48, R45 ;  /* 0x0000002d30307221 */ /* 0x000fe20000010000 */
[----:B------:R-:W-:-:S04]  /*1d80*/  MOV R45, 0xffffffff ;  /* 0xffffffff002d7802 */ /* 0x000fc80000000f00 */
[----:B------:R-:W-:-:S07]  /*1d90*/  MOV R61, R48 ;  /* 0x00000030003d7202 */ /* 0x000fce0000000f00 */
[----:B------:R-:W-:Y:S05]  /*1da0*/  WARPSYNC.COLLECTIVE R45, `(.L_x_18116) ;  /* 0x000000002d087348 */ /* 0x000fea0003c00000 */
[----:B------:R0:W1:Y:S02]  /*1db0*/  SHFL.BFLY P1, R45, R61, R47, R46 ;  /* 0x0c00002f3d2d7389 */ /* 0x000064000002002e */
[----:B01----:R-:W-:Y:S05]  /*1dc0*/  ENDCOLLECTIVE ;  /* 0x000000000000791b */ /* 0x003fea0003800000 */
.L_x_18116:
[----:B------:R-:W-:Y:S02]  /*1dd0*/  HFMA2 R47, -RZ, RZ, 0, 4.76837158203125e-07 ;  /* 0x00000008ff2f7431 */ /* 0x000fe400000001ff */
[----:B------:R-:W-:Y:S01]  /*1de0*/  FADD.FTZ R48, R48, R45 ;  /* 0x0000002d30307221 */ /* 0x000fe20000010000 */
[----:B------:R-:W-:-:S04]  /*1df0*/  MOV R45, 0xffffffff ;  /* 0xffffffff002d7802 */ /* 0x000fc80000000f00 */
[----:B------:R-:W-:-:S07]  /*1e00*/  MOV R61, R48 ;  /* 0x00000030003d7202 */ /* 0x000fce0000000f00 */
[----:B------:R-:W-:Y:S05]  /*1e10*/  WARPSYNC.COLLECTIVE R45, `(.L_x_18117) ;  /* 0x000000002d087348 */ /* 0x000fea0003c00000 */
[----:B------:R0:W1:Y:S02]  /*1e20*/  SHFL.BFLY P1, R45, R61, R47, R46 ;  /* 0x0c00002f3d2d7389 */ /* 0x000064000002002e */
[----:B01----:R-:W-:Y:S05]  /*1e30*/  ENDCOLLECTIVE ;  /* 0x000000000000791b */ /* 0x003fea0003800000 */
.L_x_18117:
[----:B------:R-:W-:Y:S02]  /*1e40*/  HFMA2 R47, -RZ, RZ, 0, 9.5367431640625e-07 ;  /* 0x00000010ff2f7431 */ /* 0x000fe400000001ff */
[----:B------:R-:W-:Y:S01]  /*1e50*/  FADD.FTZ R48, R48, R45 ;  /* 0x0000002d30307221 */ /* 0x000fe20000010000 */
[----:B------:R-:W-:-:S04]  /*1e60*/  MOV R45, 0xffffffff ;  /* 0xffffffff002d7802 */ /* 0x000fc80000000f00 */
[----:B------:R-:W-:-:S07]  /*1e70*/  MOV R61, R48 ;  /* 0x00000030003d7202 */ /* 0x000fce0000000f00 */
[----:B------:R-:W-:Y:S05]  /*1e80*/  WARPSYNC.COLLECTIVE R45, `(.L_x_18118) ;  /* 0x000000002d087348 */ /* 0x000fea0003c00000 */
[----:B------:R0:W1:Y:S02]  /*1e90*/  SHFL.BFLY P1, R45, R61, R47, R46 ;  /* 0x0c00002f3d2d7389 */ /* 0x000064000002002e */
[----:B01----:R-:W-:Y:S05]  /*1ea0*/  ENDCOLLECTIVE ;  /* 0x000000000000791b */ /* 0x003fea0003800000 */
.L_x_18118:
[----:B------:R-:W-:Y:S05]  /*1eb0*/  BRA `(.L_x_18119) ;  /* 0xfffffff000dc7947 */ /* 0x000fea000383ffff */
.L_x_18120:
        /* <DEDUP_REMOVED lines=12> */
.L_x_20368:


//--------------------- .text._ZN10layer_norm13ln_fwd_kernelINS_13Kernel_traitsIfffffjLj512ELj1ELj4ELj1ELj16ENS_18Kernel_traits_baseILj512EfffffjLj128EEEEELb0ELb1ELb0ELb0EEEvNS_9FwdParamsE --------------------------
	.section	.text._ZN10layer_norm13ln_fwd_kernelINS_13Kernel_traitsIfffffjLj512ELj1ELj4ELj1ELj16ENS_18Kernel_traits_baseILj512EfffffjLj128EEEEELb0ELb1ELb0ELb0EEEvNS_9FwdParamsE,"ax",@progbits
	.align	128
        .global         _ZN10layer_norm13ln_fwd_kernelINS_13Kernel_traitsIfffffjLj512ELj1ELj4ELj1ELj16ENS_18Kernel_traits_baseILj512EfffffjLj128EEEEELb0ELb1ELb0ELb0EEEvNS_9FwdParamsE
        .type           _ZN10layer_norm13ln_fwd_kernelINS_13Kernel_traitsIfffffjLj512ELj1ELj4ELj1ELj16ENS_18Kernel_traits_baseILj512EfffffjLj128EEEEELb0ELb1ELb0ELb0EEEvNS_9FwdParamsE,@function
        .size           _ZN10layer_norm13ln_fwd_kernelINS_13Kernel_traitsIfffffjLj512ELj1ELj4ELj1ELj16ENS_18Kernel_traits_baseILj512EfffffjLj128EEEEELb0ELb1ELb0ELb0EEEvNS_9FwdParamsE,(.L_x_20369 - _ZN10layer_norm13ln_fwd_kernelINS_13Kernel_traitsIfffffjLj512ELj1ELj4ELj1ELj16ENS_18Kernel_traits_baseILj512EfffffjLj128EEEEELb0ELb1ELb0ELb0EEEvNS_9FwdParamsE)
        .other          _ZN10layer_norm13ln_fwd_kernelINS_13Kernel_traitsIfffffjLj512ELj1ELj4ELj1ELj16ENS_18Kernel_traits_baseILj512EfffffjLj128EEEEELb0ELb1ELb0ELb0EEEvNS_9FwdParamsE,@"STO_CUDA_ENTRY STV_DEFAULT"
_ZN10layer_norm13ln_fwd_kernelINS_13Kernel_traitsIfffffjLj512ELj1ELj4ELj1ELj16ENS_18Kernel_traits_baseILj512EfffffjLj128EEEEELb0ELb1ELb0ELb0EEEvNS_9FwdParamsE:
.text._ZN10layer_norm13ln_fwd_kernelINS_13Kernel_traitsIfffffjLj512ELj1ELj4ELj1ELj16ENS_18Kernel_traits_baseILj512EfffffjLj128EEEEELb0ELb1ELb0ELb0EEEvNS_9FwdParamsE:
        /* <DEDUP_REMOVED lines=28> */
[----:B------:R0:W5:Y:S02]  /*01c0*/  @P1 LDG.E.128 R16, desc[UR6][R46.64] ;  /* 0x000000062e101981 */ /* 0x000164000c1e1d00 */
[----:B------:R-:W4:Y:S01]  /*01d0*/  @P2 LDC.64 R54, c[0x0][0x438] ;  /* 0x00010e00ff362b82 */ /* 0x000f220000000a00 */
[----:B-1----:R-:W-:-:S05]  /*01e0*/  @P1 IMAD.WIDE.U32 R48, R59, 0x10, R48 ;  /* 0x000000103b301825 */ /* 0x002fca00078e0030 */
[----:B------:R0:W5:Y:S02]  /*01f0*/  @P1 LDG.E.128 R20, desc[UR6][R48.64] ;  /* 0x0000000630141981 */ /* 0x000164000c1e1d00 */
[----:B------:R-:W1:Y:S01]  /*0200*/  @P2 LDC.64 R56, c[0x0][0x3e8] ;  /* 0x0000fa00ff382b82 */ /* 0x000e620000000a00 */
[C---:B--2---:R-:W-:Y:S01]  /*0210*/  @P1 IMAD.WIDE.U32 R50, R59.reuse, 0x10, R50 ;  /* 0x000000103b321825 */ /* 0x044fe200078e0032 */
[----:B------:R-:W-:-:S04]  /*0220*/  @P1 IADD3 R59, PT, PT, R59, 0x20, RZ ;  /* 0x000000203b3b1810 */ /* 0x000fc80007ffe0ff */
[----:B------:R0:W5:Y:S01]  /*0230*/  @P1 LDG.E.128 R24, desc[UR6][R50.64] ;  /* 0x0000000632181981 */ /* 0x000162000c1e1d00 */
[C---:B---3--:R-:W-:Y:S01]  /*0240*/  @P2 IMAD.WIDE.U32 R52, R59.reuse, 0x10, R52 ;  /* 0x000000103b342825 */ /* 0x048fe200078e0034 */
[----:B------:R-:W2:Y:S04]  /*0250*/  @P0 LDC.64 R40, c[0x0][0x3d0] ;  /* 0x0000f400ff280b82 */ /* 0x000ea80000000a00 */
[----:B------:R0:W5:Y:S01]  /*0260*/  @P2 LDG.E.128 R28, desc[UR6][R52.64] ;  /* 0x00000006341c2981 */ /* 0x000162000c1e1d00 */
[----:B----4-:R-:W-:-:S03]  /*0270*/  @P2 IMAD.WIDE.U32 R54, R59, 0x10, R54 ;  /* 0x000000103b362825 */ /* 0x010fc600078e0036 */
[----:B------:R-:W3:Y:S02]  /*0280*/  @P0 LDC.64 R42, c[0x0][0x438] ;  /* 0x00010e00ff2a0b82 */ /* 0x000ee40000000a00 */
[----:B------:R0:W5:Y:S01]  /*0290*/  @P2 LDG.E.128 R32, desc[UR6][R54.64] ;  /* 0x0000000636202981 */ /* 0x000162000c1e1d00 */
[----:B-1----:R-:W-:-:S05]  /*02a0*/  @P2 IMAD.WIDE.U32 R56, R59, 0x10, R56 ;  /* 0x000000103b382825 */ /* 0x002fca00078e0038 */
[----:B------:R-:W1:Y:S01]  /*02b0*/  @P0 LDC.64 R44, c[0x0][0x3e8] ;  /* 0x0000fa00ff2c0b82 */ /* 0x000e620000000a00 */
[----:B------:R0:W5:Y:S01]  /*02c0*/  @P2 LDG.E.128 R36, desc[UR6][R56.64] ;  /* 0x0000000638242981 */ /* 0x000162000c1e1d00 */
[----:B--2---:R-:W-:-:S05]  /*02d0*/  @P0 IMAD.WIDE.U32 R40, R3, 0x10, R40 ;  /* 0x0000001003280825 */ /* 0x004fca00078e0028 */
[----:B------:R0:W5:Y:S01]  /*02e0*/  @P0 LDG.E.128 R4, desc[UR6][R40.64] ;  /* 0x0000000628040981 */ /* 0x000162000c1e1d00 */
[----:B---3--:R-:W-:-:S05]  /*02f0*/  @P0 IMAD.WIDE.U32 R42, R3, 0x10, R42 ;  /* 0x00000010032a0825 */ /* 0x008fca00078e002a */
[----:B------:R0:W5:Y:S01]  /*0300*/  @P0 LDG.E.128 R8, desc[UR6][R42.64] ;  /* 0x000000062a080981 */ /* 0x000162000c1e1d00 */
[----:B-1----:R-:W-:-:S05]  /*0310*/  @P0 IMAD.WIDE.U32 R44, R3, 0x10, R44 ;  /* 0x00000010032c0825 */ /* 0x002fca00078e002c */
[----:B------:R0:W5:Y:S01]  /*0320*/  @P0 LDG.E.128 R12, desc[UR6][R44.64] ;  /* 0x000000062c0c0981 */ /* 0x000162000c1e1d00 */
[----:B------:R-:W-:Y:S02]  /*0330*/  ISETP.GE.U32.AND P0, PT, R2, 0x80, PT ;  /* 0x000000800200780c */ /* 0x000fe40003f06070 */
[----:B------:R-:W-:-:S11]  /*0340*/  @P2 IADD3 R59, PT, PT, R59, 0x20, RZ ;  /* 0x000000203b3b2810 */ /* 0x000fd60007ffe0ff */
[----:B0-----:R-:W-:Y:S05]  /*0350*/  @!P0 BRA `(.L_x_18123) ;  /* 0x0000000000c88947 */ /* 0x001fea0003800000 */
[----:B------:R-:W0:Y:S08]  /*0360*/  LDC.64 R40, c[0x0][0x3d0] ;  /* 0x0000f400ff287b82 */ /* 0x000e300000000a00 */
[----:B------:R-:W1:Y:S08]  /*0370*/  LDC.64 R44, c[0x0][0x438] ;  /* 0x00010e00ff2c7b82 */ /* 0x000e700000000a00 */
[----:B------:R-:W2:Y:S01]  /*0380*/  LDC.64 R48, c[0x0][0x3e8] ;  /* 0x0000fa00ff307b82 */ /* 0x000ea20000000a00 */
[----:B0-----:R-:W-:-:S06]  /*0390*/  IMAD.WIDE.U32 R40, R59, 0x10, R40 ;  /* 0x000000103b287825 */ /* 0x001fcc00078e0028 */
[----:B------:R-:W5:Y:S01]  /*03a0*/  LDG.E.128 R40, desc[UR6][R40.64] ;  /* 0x0000000628287981 */ /* 0x000f62000c1e1d00 */
[----:B-1----:R-:W-:-:S06]  /*03b0*/  IMAD.WIDE.U32 R44, R59, 0x10, R44 ;  /* 0x000000103b2c7825 */ /* 0x002fcc00078e002c */
[----:B------:R-:W5:Y:S01]  /*03c0*/  LDG.E.128 R44, desc[UR6][R44.64] ;  /* 0x000000062c2c7981 */ /* 0x000f62000c1e1d00 */
[----:B--2---:R-:W-:-:S06]  /*03d0*/  IMAD.WIDE.U32 R48, R59, 0x10, R48 ;  /* 0x000000103b307825 */ /* 0x004fcc00078e0030 */
[----:B------:R-:W5:Y:S01]  /*03e0*/  LDG.E.128 R48, desc[UR6][R48.64] ;  /* 0x0000000630307981 */ /* 0x000f62000c1e1d00 */
[----:B------:R-:W-:Y:S05]  /*03f0*/  BRA `(.L_x_18123) ;  /* 0x0000000000a07947 */ /* 0x000fea0003800000 */
.L_x_18122:
        /* <DEDUP_REMOVED lines=10> */
[----:B0-----:R-:W-:Y:S01]  /*04a0*/  @P1 IMAD.WIDE.U32 R8, R61, 0x10, R8 ;  /* 0x000000103d081825 */ /* 0x001fe200078e0008 */
[----:B------:R-:W-:-:S02]  /*04b0*/  @P3 CS2R R46, SRZ ;  /* 0x00000000002e3805 */ /* 0x000fc4000001ff00 */
[----:B------:R-:W-:Y:S02]  /*04c0*/  @P3 CS2R R44, SRZ ;  /* 0x00000000002c3805 */ /* 0x000fe4000001ff00 */
[----:B------:R-:W5:Y:S02]  /*04d0*/  @P1 LDG.E.128 R16, desc[UR6][R8.64] ;  /* 0x0000000608101981 */ /* 0x000f64000c1e1d00 */
[----:B------:R-:W0:Y:S01]  /*04e0*/  @P3 LDC.64 R52, c[0x0][0x3d0] ;  /* 0x0000f400ff343b82 */ /* 0x000e220000000a00 */
[C---:B-1----:R-:W-:Y:S01]  /*04f0*/  @P1 IMAD.WIDE.U32 R10, R61.reuse, 0x10, R10 ;  /* 0x000000103d0a1825 */ /* 0x042fe200078e000a */
[----:B------:R-:W-:-:S04]  /*0500*/  @P1 IADD3 R61, PT, PT, R61, 0x20, RZ ;  /* 0x000000203d3d1810 */ /* 0x000fc80007ffe0ff */
[----:B------:R1:W5:Y:S02]  /*0510*/  @P1 LDG.E.128 R24, desc[UR6][R10.64] ;  /* 0x000000060a181981 */ /* 0x000364000c1e1d00 */
[----:B------:R-:W4:Y:S01]  /*0520*/  @P3 LDC.64 R54, c[0x0][0x3e8] ;  /* 0x0000fa00ff363b82 */ /* 0x000f220000000a00 */
[----:B--2---:R-:W-:-:S05]  /*0530*/  @P2 IMAD.WIDE.U32 R56, R61, 0x10, R32 ;  /* 0x000000103d382825 */ /* 0x004fca00078e0020 */
[----:B------:R-:W5:Y:S01]  /*0540*/  @P2 LDG.E.128 R28, desc[UR6][R56.64] ;  /* 0x00000006381c2981 */ /* 0x000f62000c1e1d00 */
[C---:B---3--:R-:W-:Y:S01]  /*0550*/  @P2 IMAD.WIDE.U32 R58, R61.reuse, 0x10, R34 ;  /* 0x000000103d3a2825 */ /* 0x048fe200078e0022 */
[----:B------:R-:W-:Y:S01]  /*0560*/  @P2 IADD3 R61, PT, PT, R61, 0x20, RZ ;  /* 0x000000203d3d2810 */ /* 0x000fe20007ffe0ff */
[----:B------:R-:W2:Y:S03]  /*0570*/  @P0 LDC.64 R20, c[0x0][0x3d0] ;  /* 0x0000f400ff140b82 */ /* 0x000ea60000000a00 */
[----:B------:R-:W5:Y:S01]  /*0580*/  @P2 LDG.E.128 R36, desc[UR6][R58.64] ;  /* 0x000000063a242981 */ /* 0x000f62000c1e1d00 */
[----:B0-----:R-:W-:-:S04]  /*0590*/  @P3 IMAD.WIDE.U32 R52, R61, 0x10, R52 ;  /* 0x000000103d343825 */ /* 0x001fc800078e0034 */
[----:B------:R-:W0:Y:S01]  /*05a0*/  @P0 LDC.64 R22, c[0x0][0x3e8] ;  /* 0x0000fa00ff160b82 */ /* 0x000e220000000a00 */
[----:B------:R-:W5:Y:S01]  /*05b0*/  @P3 LDG.E.128 R40, desc[UR6][R52.64] ;  /* 0x0000000634283981 */ /* 0x000f62000c1e1d00 */
[----:B----4-:R-:W-:-:S05]  /*05c0*/  @P3 IMAD.WIDE.U32 R54, R61, 0x10, R54 ;  /* 0x000000103d363825 */ /* 0x010fca00078e0036 */
[----:B------:R-:W5:Y:S01]  /*05d0*/  @P3 LDG.E.128 R48, desc[UR6][R54.64] ;  /* 0x0000000636303981 */ /* 0x000f62000c1e1d00 */
[C---:B--2---:R-:W-:Y:S01]  /*05e0*/  @P0 IMAD.WIDE.U32 R20, R3.reuse, 0x10, R20 ;  /* 0x0000001003140825 */ /* 0x044fe200078e0014 */
[----:B------:R-:W-:Y:S02]  /*05f0*/  CS2R R34, SRZ ;  /* 0x0000000000227805 */ /* 0x000fe4000001ff00 */
[----:B------:R-:W-:Y:S02]  /*0600*/  CS2R R32, SRZ ;  /* 0x0000000000207805 */ /* 0x000fe4000001ff00 */
[----:B-1----:R-:W-:Y:S02]  /*0610*/  CS2R R10, SRZ ;  /* 0x00000000000a7805 */ /* 0x002fe4000001ff00 */
[----:B------:R-:W-:Y:S01]  /*0620*/  CS2R R8, SRZ ;  /* 0x0000000000087805 */ /* 0x000fe2000001ff00 */
[----:B------:R1:W5:Y:S01]  /*0630*/  @P0 LDG.E.128 R4, desc[UR6][R20.64] ;  /* 0x0000000614040981 */ /* 0x000362000c1e1d00 */
[----:B0-----:R-:W-:-:S05]  /*0640*/  @P0 IMAD.WIDE.U32 R22, R3, 0x10, R22 ;  /* 0x0000001003160825 */ /* 0x001fca00078e0016 */
[----:B------:R0:W5:Y:S01]  /*0650*/  @P0 LDG.E.128 R12, desc[UR6][R22.64] ;  /* 0x00000006160c0981 */ /* 0x000162000c1e1d00 */
[----:B-1----:R-:W-:Y:S02]  /*0660*/  CS2R R20, SRZ ;  /* 0x0000000000147805 */ /* 0x002fe4000001ff00 */
[----:B0-----:R-:W-:-:S07]  /*0670*/  CS2R R22, SRZ ;  /* 0x0000000000167805 */ /* 0x001fce000001ff00 */
.L_x_18123:
[----:B------:R-:W-:Y:S05]  /*0680*/  BSYNC.RECONVERGENT B0 ;  /* 0x0000000000007941 */ /* 0x000fea0003800200 */
.L_x_18121:
[----:B------:R-:W0:Y:S02]  /*0690*/  LDCU UR4, c[0x0][0x384] ;  /* 0x00007080ff0477ac */ /* 0x000e240008000800 */
[----:B0-----:R-:W-:-:S13]  /*06a0*/  ISETP.GE.AND P0, PT, R76, UR4, PT ;  /* 0x000000044c007c0c */ /* 0x001fda000bf06270 */
[----:B------:R-:W-:Y:S05]  /*06b0*/  @P0 EXIT ;  /* 0x000000000000094d */ /* 0x000fea0003800000 */
[----:B------:R-:W0:Y:S01]  /*06c0*/  LDCU.U8 UR4, c[0x0][0x410] ;  /* 0x00008200ff0477ac */ /* 0x000e220008000000 */
[----:B------:R-:W1:Y:S01]  /*06d0*/  LDCU.64 UR8, c[0x0][0x3e0] ;  /* 0x00007c00ff0877ac */ /* 0x000e620008000a00 */
[----:B------:R-:W2:Y:S01]  /*06e0*/  LDCU UR13, c[0x0][0x388] ;  /* 0x00007100ff0d77ac */ /* 0x000ea20008000800 */
[----:B------:R-:W3:Y:S01]  /*06f0*/  LDCU UR12, c[0x0][0x448] ;  /* 0x00008900ff0c77ac */ /* 0x000ee20008000800 */
[----:B------:R-:W4:Y:S01]  /*0700*/  LDCU.64 UR10, c[0x0][0x3a0] ;  /* 0x00007400ff0a77ac */ /* 0x000f220008000a00 */
[----:B0-----:R-:W-:Y:S01]  /*0710*/  ISETP.NE.AND P0, PT, RZ, UR4, PT ;  /* 0x00000004ff007c0c */ /* 0x001fe2000bf05270 */
[----:B-1----:R-:W-:-:S03]  /*0720*/  UISETP.NE.U32.AND UP0, UPT, UR8, URZ, UPT ;  /* 0x000000ff0800728c */ /* 0x002fc6000bf05070 */
[----:B------:R-:W-:Y:S01]  /*0730*/  P2R R78, PR, RZ, 0x1 ;  /* 0x00000001ff4e7803 */ /* 0x000fe20000000000 */
[----:B--234-:R-:W-:-:S11]  /*0740*/  UISETP.NE.AND.EX UP0, UPT, UR9, URZ, UPT, UP0 ;  /* 0x000000ff0900728c */ /* 0x01cfd6000bf05300 */
.L_x_18141:
[----:B------:R-:W0:Y:S01]  /*0750*/  @UP0 LDCU.64 UR4, c[0x0][0x3e0] ;  /* 0x00007c00ff0407ac */ /* 0x000e220008000a00 */
[----:B------:R-:W-:Y:S01]  /*0760*/  PLOP3.LUT P0, PT, PT, PT, UP0, 0x80, 0x8 ;  /* 0x000000000008781c */ /* 0x000fe20003f0f008 */
[----:B------:R-:W-:Y:S02]  /*0770*/  HFMA2 R75, -RZ, RZ, 0, 2.384185791015625e-07 ;  /* 0x00000004ff4b7431 */ /* 0x000fe400000001ff */
[----:B------:R-:W-:Y:S01]  /*0780*/  IMAD R72, R76, UR13, RZ ;  /* 0x0000000d4c487c24 */ /* 0x000fe2000f8e02ff */
[----:B------:R-:W-:Y:S02]  /*0790*/  PLOP3.LUT P1, PT, PT, PT, UP0, 0x80, 0x8 ;  /* 0x000000000008781c */ /* 0x000fe40003f2f008 */
[----:B------:R-:W-:Y:S02]  /*07a0*/  MOV R0, 0x3f800000 ;  /* 0x3f80000000007802 */ /* 0x000fe40000000f00 */
[----:B------:R-:W-:-:S05]  /*07b0*/  SHF.R.S32.HI R73, RZ, 0x1f, R72 ;  /* 0x0000001fff497819 */ /* 0x000fca0000011448 */
[----:B0-----:R-:W-:Y:S01]  /*07c0*/  @P0 IMAD.WIDE R74, R76, R75, UR4 ;  /* 0x000000044c4a0e25 */ /* 0x001fe2000f8e024b */
[C---:B------:R-:W-:Y:S02]  /*07d0*/  ISETP.GE.U32.AND P0, PT, R2.reuse, 0x20, PT ;  /* 0x000000200200780c */ /* 0x040fe40003f06070 */
[----:B------:R-:W-:Y:S02]  /*07e0*/  LEA.HI R72, R73, R72, RZ, 0x2 ;  /* 0x0000004849487211 */ /* 0x000fe400078f10ff */
[C---:B------:R-:W-:Y:S01]  /*07f0*/  ISETP.GE.U32.AND P4, PT, R2.reuse, 0x40, PT ;  /* 0x000000400200780c */ /* 0x040fe20003f86070 */
[----:B------:R-:W-:Y:S01]  /*0800*/  BSSY.RECONVERGENT B0, `(.L_x_18124) ;  /* 0x0000021000007945 */ /* 0x000fe20003800200 */
[----:B------:R-:W-:Y:S01]  /*0810*/  ISETP.GE.U32.AND P3, PT, R2, 0x60, PT ;  /* 0x000000600200780c */ /* 0x000fe20003f66070 */
[----:B-----5:R0:W5:Y:S01]  /*0820*/  @P1 LDG.E R0, desc[UR6][R74.64] ;  /* 0x000000064a001981 */ /* 0x020162000c1e1900 */
[----:B------:R-:W-:Y:S02]  /*0830*/  LEA.HI.SX32 R77, R72, R3, 0x1e ;  /* 0x00000003484d7211 */ /* 0x000fe400078ff2ff */
[----:B------:R-:W-:-:S02]  /*0840*/  P2R R72, PR, RZ, 0x10 ;  /* 0x00000010ff487803 */ /* 0x000fc40000000000 */
[----:B------:R-:W-:Y:S02]  /*0850*/  ISETP.GE.U32.AND P1, PT, R2, 0x80, PT ;  /* 0x000000800200780c */ /* 0x000fe40003f26070 */
[----:B------:R-:W-:Y:S02]  /*0860*/  MOV R72, R77 ;  /* 0x0000004d00487202 */ /* 0x000fe40000000f00 */
[----:B------:R-:W-:Y:S01]  /*0870*/  P2R R73, PR, RZ, 0x8 ;  /* 0x00000008ff497803 */ /* 0x000fe20000000000 */
[----:B0-----:R-:W-:Y:S08]  /*0880*/  @!P0 BRA `(.L_x_18125) ;  /* 0x0000000000608947 */ /* 0x001ff00003800000 */
[----:B------:R-:W-:Y:S01]  /*0890*/  ISETP.NE.U32.AND P2, PT, RZ, UR10, PT ;  /* 0x0000000aff007c0c */ /* 0x000fe2000bf45070 */
[----:B------:R-:W0:Y:S03]  /*08a0*/  LDC.64 R74, c[0x0][0x390] ;  /* 0x0000e400ff4a7b82 */ /* 0x000e260000000a00 */
[----:B------:R-:W-:-:S05]  /*08b0*/  ISETP.NE.AND.EX P2, PT, RZ, UR11, PT, P2 ;  /* 0x0000000bff007c0c */ /* 0x000fca000bf45320 */
[----:B------:R-:W1:Y:S08]  /*08c0*/  LDC.64 R72, c[0x0][0x3a8] ;  /* 0x0000ea00ff487b82 */ /* 0x000e700000000a00 */
[----:B------:R-:W2:Y:S01]  /*08d0*/  @P2 LDC.64 R80, c[0x0][0x3a0] ;  /* 0x0000e800ff502b82 */ /* 0x000ea20000000a00 */
[----:B0-----:R-:W-:-:S05]  /*08e0*/  IMAD.WIDE.U32 R74, R77, 0x10, R74 ;  /* 0x000000104d4a7825 */ /* 0x001fca00078e004a */
[----:B------:R1:W3:Y:S01]  /*08f0*/  LDG.E.128 R56, desc[UR6][R74.64] ;  /* 0x000000064a387981 */ /* 0x0002e2000c1e1d00 */
[----:B--2---:R-:W-:-:S05]  /*0900*/  @P2 IMAD.WIDE.U32 R80, R77, 0x10, R80 ;  /* 0x000000104d502825 */ /* 0x004fca00078e0050 */
[----:B------:R-:W2:Y:S01]  /*0910*/  @P2 LDG.E.128 R52, desc[UR6][R80.64] ;  /* 0x0000000650342981 */ /* 0x000ea2000c1e1d00 */
[C---:B-1----:R-:W-:Y:S01]  /*0920*/  IMAD.WIDE.U32 R74, R77.reuse, 0x10, R72 ;  /* 0x000000104d4a7825 */ /* 0x042fe200078e0048 */
[----:B------:R-:W-:-:S03]  /*0930*/  IADD3 R72, PT, PT, R77, 0x20, RZ ;  /* 0x000000204d487810 */ /* 0x000fc60007ffe0ff */
[-C--:B---3-5:R-:W-:Y:S01]  /*0940*/  FMUL.FTZ R79, R56, R0.reuse ;  /* 0x00000000384f7220 */ /* 0x0a8fe20000410000 */
[-C--:B------:R-:W-:Y:S01]  /*0950*/  FMUL.FTZ R82, R57, R0.reuse ;  /* 0x0000000039527220 */ /* 0x080fe20000410000 */
[-C--:B------:R-:W-:Y:S01]  /*0960*/  FMUL.FTZ R83, R58, R0.reuse ;  /* 0x000000003a537220 */ /* 0x080fe20000410000 */
[----:B------:R-:W-:Y:S01]  /*0970*/  FMUL.FTZ R84, R59, R0 ;  /* 0x000000003b547220 */ /* 0x000fe20000410000 */
[----:B--2---:R-:W-:Y:S01]  /*0980*/  @P2 FFMA.FTZ R56, R79, R12, R52 ;  /* 0x0000000c4f382223 */ /* 0x004fe20000010034 */
[----:B------:R-:W-:Y:S01]  /*0990*/  @P2 FFMA.FTZ R57, R82, R13, R53 ;  /* 0x0000000d52392223 */ /* 0x000fe20000010035 */
[----:B------:R-:W-:Y:S01]  /*09a0*/  @P2 FFMA.FTZ R58, R83, R14, R54 ;  /* 0x0000000e533a2223 */ /* 0x000fe20000010036 */
[----:B------:R-:W-:Y:S01]  /*09b0*/  @P2 FFMA.FTZ R59, R84, R15, R55 ;  /* 0x0000000f543b2223 */ /* 0x000fe20000010037 */
[----:B------:R-:W-:Y:S01]  /*09c0*/  @!P2 FMUL.FTZ R56, R79, R12 ;  /* 0x0000000c4f38a220 */ /* 0x000fe20000410000 */
[----:B------:R-:W-:Y:S01]  /*09d0*/  @!P2 FMUL.FTZ R57, R82, R13 ;  /* 0x0000000d5239a220 */ /* 0x000fe20000410000 */
[----:B------:R-:W-:Y:S01]  /*09e0*/  @!P2 FMUL.FTZ R58, R83, R14 ;  /* 0x0000000e533aa220 */ /* 0x000fe20000410000 */
[----:B------:R-:W-:-:S05]  /*09f0*/  @!P2 FMUL.FTZ R59, R84, R15 ;  /* 0x0000000f543ba220 */ /* 0x000fca0000410000 */
[----:B------:R0:W-:Y:S02]  /*0a00*/  STG.E.128 desc[UR6][R74.64], R56 ;  /* 0x000000384a007986 */ /* 0x0001e4000c101d06 */
.L_x_18125:
[----:B------:R-:W-:Y:S05]  /*0a10*/  BSYNC.RECONVERGENT B0 ;  /* 0x0000000000007941 */ /* 0x000fea0003800200 */
.L_x_18124:
[----:B------:R-:W-:Y:S04]  /*0a20*/  BSSY.RECONVERGENT B0, `(.L_x_18126) ;  /* 0x000001a000007945 */ /* 0x000fe80003800200 */
[----:B------:R-:W-:Y:S05]  /*0a30*/  @!P4 BRA `(.L_x_18127) ;  /* 0x000000000060c947 */ /* 0x000fea0003800000 */
[----:B------:R-:W-:Y:S01]  /*0a40*/  ISETP.NE.U32.AND P2, PT, RZ, UR10, PT ;  /* 0x0000000aff007c0c */ /* 0x000fe2000bf45070 */
[----:B------:R-:W1:Y:S03]  /*0a50*/  LDC.64 R80, c[0x0][0x390] ;  /* 0x0000e400ff507b82 */ /* 0x000e660000000a00 */
[----:B------:R-:W-:-:S05]  /*0a60*/  ISETP.NE.AND.EX P2, PT, RZ, UR11, PT, P2 ;  /* 0x0000000bff007c0c */ /* 0x000fca000bf45320 */
[----:B0-----:R-:W0:Y:S08]  /*0a70*/  LDC.64 R74, c[0x0][0x3a8] ;  /* 0x0000ea00ff4a7b82 */ /* 0x001e300000000a00 */
[----:B------:R-:W2:Y:S01]  /*0a80*/  @P2 LDC.64 R82, c[0x0][0x3a0] ;  /* 0x0000e800ff522b82 */ /* 0x000ea20000000a00 */
[----:B-1----:R-:W-:-:S05]  /*0a90*/  IMAD.WIDE.U32 R80, R72, 0x10, R80 ;  /* 0x0000001048507825 */ /* 0x002fca00078e0050 */
[----:B------:R-:W3:Y:S01]  /*0aa0*/  LDG.E.128 R60, desc[UR6][R80.64] ;  /* 0x00000006503c7981 */ /* 0x000ee2000c1e1d00 */
[----:B--2---:R-:W-:-:S05]  /*0ab0*/  @P2 IMAD.WIDE.U32 R82, R72, 0x10, R82 ;  /* 0x0000001048522825 */ /* 0x004fca00078e0052 */
[----:B------:R-:W2:Y:S01]  /*0ac0*/  @P2 LDG.E.128 R52, desc[UR6][R82.64] ;  /* 0x0000000652342981 */ /* 0x000ea2000c1e1d00 */
[C---:B0-----:R-:W-:Y:S01]  /*0ad0*/  IMAD.WIDE.U32 R74, R72.reuse, 0x10, R74 ;  /* 0x00000010484a7825 */ /* 0x041fe200078e004a */
        /* <DEDUP_REMOVED lines=14> */
.L_x_18127:
[----:B------:R-:W-:Y:S05]  /*0bc0*/  BSYNC.RECONVERGENT B0 ;  /* 0x0000000000007941 */ /* 0x000fea0003800200 */
.L_x_18126:
[----:B------:R-:W-:Y:S04]  /*0bd0*/  BSSY.RECONVERGENT B0, `(.L_x_18128) ;  /* 0x000001a000007945 */ /* 0x000fe80003800200 */
[----:B------:R-:W-:Y:S05]  /*0be0*/  @!P3 BRA `(.L_x_18129) ;  /* 0x000000000060b947 */ /* 0x000fea0003800000 */
[----:B------:R-:W-:Y:S01]  /*0bf0*/  ISETP.NE.U32.AND P2, PT, RZ, UR10, PT ;  /* 0x0000000aff007c0c */ /* 0x000fe2000bf45070 */
[----:B------:R-:W2:Y:S03]  /*0c00*/  LDC.64 R64, c[0x0][0x390] ;  /* 0x0000e400ff407b82 */ /* 0x000ea60000000a00 */
[----:B------:R-:W-:-:S05]  /*0c10*/  ISETP.NE.AND.EX P2, PT, RZ, UR11, PT, P2 ;  /* 0x0000000bff007c0c */ /* 0x000fca000bf45320 */
[----:B01----:R-:W0:Y:S08]  /*0c20*/  LDC.64 R74, c[0x0][0x3a8] ;  /* 0x0000ea00ff4a7b82 */ /* 0x003e300000000a00 */
[----:B------:R-:W1:Y:S01]  /*0c30*/  @P2 LDC.64 R80, c[0x0][0x3a0] ;  /* 0x0000e800ff502b82 */ /* 0x000e620000000a00 */
[----:B--2---:R-:W-:-:S05]  /*0c40*/  IMAD.WIDE.U32 R82, R72, 0x10, R64 ;  /* 0x0000001048527825 */ /* 0x004fca00078e0040 */
[----:B------:R-:W2:Y:S01]  /*0c50*/  LDG.E.128 R64, desc[UR6][R82.64] ;  /* 0x0000000652407981 */ /* 0x000ea2000c1e1d00 */
[----:B-1----:R-:W-:-:S05]  /*0c60*/  @P2 IMAD.WIDE.U32 R80, R72, 0x10, R80 ;  /* 0x0000001048502825 */ /* 0x002fca00078e0050 */
[----:B------:R-:W3:Y:S01]  /*0c70*/  @P2 LDG.E.128 R52, desc[UR6][R80.64] ;  /* 0x0000000650342981 */ /* 0x000ee2000c1e1d00 */
[C---:B0-----:R-:W-:Y:S01]  /*0c80*/  IMAD.WIDE.U32 R74, R72.reuse, 0x10, R74 ;  /* 0x00000010484a7825 */ /* 0x041fe200078e004a */
[----:B------:R-:W-:-:S03]  /*0c90*/  IADD3 R72, PT, PT, R72, 0x20, RZ ;  /* 0x0000002048487810 */ /* 0x000fc60007ffe0ff */
[-C--:B--2--5:R-:W-:Y:S01]  /*0ca0*/  FMUL.FTZ R73, R64, R0.reuse ;  /* 0x0000000040497220 */ /* 0x0a4fe20000410000 */
[-C--:B------:R-:W-:Y:S01]  /*0cb0*/  FMUL.FTZ R84, R65, R0.reuse ;  /* 0x0000000041547220 */ /* 0x080fe20000410000 */
[-C--:B------:R-:W-:Y:S01]  /*0cc0*/  FMUL.FTZ R79, R66, R0.reuse ;  /* 0x00000000424f7220 */ /* 0x080fe20000410000 */
[----:B------:R-:W-:Y:S01]  /*0cd0*/  FMUL.FTZ R86, R67, R0 ;  /* 0x0000000043567220 */ /* 0x000fe20000410000 */
[----:B---3--:R-:W-:Y:S01]  /*0ce0*/  @P2 FFMA.FTZ R64, R73, R36, R52 ;  /* 0x0000002449402223 */ /* 0x008fe20000010034 */
        /* <DEDUP_REMOVED lines=8> */
.L_x_18129:
[----:B------:R-:W-:Y:S05]  /*0d70*/  BSYNC.RECONVERGENT B0 ;  /* 0x0000000000007941 */ /* 0x000fea0003800200 */
.L_x_18128:
[----:B------:R-:W-:Y:S04]  /*0d80*/  BSSY.RECONVERGENT B0, `(.L_x_18130) ;  /* 0x0000019000007945 */ /* 0x000fe80003800200 */
[----:B------:R-:W-:Y:S05]  /*0d90*/  @!P1 BRA `(.L_x_18131) ;  /* 0x00000000005c9947 */ /* 0x000fea0003800000 */
[----:B------:R-:W-:Y:S01]  /*0da0*/  ISETP.NE.U32.AND P2, PT, RZ, UR10, PT ;  /* 0x0000000aff007c0c */ /* 0x000fe2000bf45070 */
[----:B------:R-:W3:Y:S03]  /*0db0*/  LDC.64 R70, c[0x0][0x390] ;  /* 0x0000e400ff467b82 */ /* 0x000ee60000000a00 */
[----:B------:R-:W-:-:S05]  /*0dc0*/  ISETP.NE.AND.EX P2, PT, RZ, UR11, PT, P2 ;  /* 0x0000000bff007c0c */ /* 0x000fca000bf45320 */
[----:B------:R-:W4:Y:S08]  /*0dd0*/  LDC.64 R80, c[0x0][0x3a8] ;  /* 0x0000ea00ff507b82 */ /* 0x000f300000000a00 */
[----:B012---:R-:W0:Y:S01]  /*0de0*/  @P2 LDC.64 R74, c[0x0][0x3a0] ;  /* 0x0000e800ff4a2b82 */ /* 0x007e220000000a00 */
[----:B---3--:R-:W-:-:S06]  /*0df0*/  IMAD.WIDE.U32 R70, R72, 0x10, R70 ;  /* 0x0000001048467825 */ /* 0x008fcc00078e0046 */
[----:B------:R-:W2:Y:S01]  /*0e00*/  LDG.E.128 R68, desc[UR6][R70.64] ;  /* 0x0000000646447981 */ /* 0x000ea2000c1e1d00 */
[----:B0-----:R-:W-:-:S05]  /*0e10*/  @P2 IMAD.WIDE.U32 R74, R72, 0x10, R74 ;  /* 0x00000010484a2825 */ /* 0x001fca00078e004a */
[----:B------:R-:W3:Y:S01]  /*0e20*/  @P2 LDG.E.128 R52, desc[UR6][R74.64] ;  /* 0x000000064a342981 */ /* 0x000ee2000c1e1d00 */
[----:B----4-:R-:W-:-:S04]  /*0e30*/  IMAD.WIDE.U32 R72, R72, 0x10, R80 ;  /* 0x0000001048487825 */ /* 0x010fc800078e0050 */
        /* <DEDUP_REMOVED lines=13> */
.L_x_18131:
[----:B------:R-:W-:Y:S05]  /*0f10*/  BSYNC.RECONVERGENT B0 ;  /* 0x0000000000007941 */ /* 0x000fea0003800200 */
.L_x_18130:
[----:B-----5:R-:W-:Y:S01]  /*0f20*/  FADD.FTZ R0, RZ, R56 ;  /* 0x00000038ff007221 */ /* 0x020fe20000010000 */
[C---:B------:R-:W-:Y:S01]  /*0f30*/  ISETP.GT.U32.AND P2, PT, R2.reuse, 0x3f, PT ;  /* 0x0000003f0200780c */ /* 0x040fe20003f44070 */
[----:B------:R-:W-:Y:S01]  /*0f40*/  UMOV UR4, 0xffffffff ;  /* 0xffffffff00047882 */ /* 0x000fe20000000000 */
[C---:B------:R-:W-:Y:S01]  /*0f50*/  ISETP.GT.U32.AND P3, PT, R2.reuse, 0x5f, PT ;  /* 0x0000005f0200780c */ /* 0x040fe20003f64070 */
[----:B---3--:R-:W-:Y:S01]  /*0f60*/  FADD.FTZ R73, R57, R0 ;  /* 0x0000000039497221 */ /* 0x008fe20000010000 */
[----:B------:R-:W-:Y:S02]  /*0f70*/  ISETP.GT.U32.AND P4, PT, R2, 0x7f, PT ;  /* 0x0000007f0200780c */ /* 0x000fe40003f84070 */
[----:B------:R-:W-:Y:S01]  /*0f80*/  ISETP.NE.AND P5, PT, R3, RZ, PT ;  /* 0x000000ff0300720c */ /* 0x000fe20003fa5270 */
[----:B------:R-:W-:-:S04]  /*0f90*/  FADD.FTZ R0, R58, R73 ;  /* 0x000000493a007221 */ /* 0x000fc80000010000 */
[----:B------:R-:W-:-:S05]  /*0fa0*/  FADD.FTZ R0, R59, R0 ;  /* 0x000000003b007221 */ /* 0x000fca0000010000 */
[----:B012---:R-:W-:-:S05]  /*0fb0*/  FSEL R75, R0, RZ, P0 ;  /* 0x000000ff004b7208 */ /* 0x007fca0000000000 */
        /* <DEDUP_REMOVED lines=67> */
.L_x_18153:
[----:B------:R-:W-:Y:S01]  /*13f0*/  FMUL.FTZ R0, R72, R72 ;  /* 0x0000004848007220 */ /* 0x000fe20000410000 */
[----:B------:R-:W-:Y:S01]  /*1400*/  ISETP.NE.AND P2, PT, R78, RZ, PT ;  /* 0x000000ff4e00720c */ /* 0x000fe20003f45270 */
        /* <DEDUP_REMOVED lines=27> */
[----:B------:R-:W-:Y:S01]  /*15c0*/  FFMA.FTZ R75, R82, R7, R11 ;  /* 0x00000007524b7223 */ /* 0x000fe2000001000b */
[----:B------:R-:W-:-:S04]  /*15d0*/  IADD3 R77, PT, PT, R77, 0x20, RZ ;  /* 0x000000204d4d7810 */ /* 0x000fc80007ffe0ff */
[----:B------:R0:W-:Y:S03]  /*15e0*/  STG.E.128 desc[UR6][R80.64], R72 ;  /* 0x0000004850007986 */ /* 0x0001e6000c101d06 */
.L_x_18134:
[----:B------:R-:W-:Y:S05]  /*15f0*/  BSYNC.RECONVERGENT B0 ;  /* 0x0000000000007941 */ /* 0x000fea0003800200 */
.L_x_18133:
[----:B------:R-:W-:Y:S01]  /*1600*/  ISETP.GE.U32.AND P0, PT, R2, 0x40, PT ;  /* 0x000000400200780c */ /* 0x000fe20003f06070 */
[----:B------:R-:W-:-:S12]  /*1610*/  BSSY.RECONVERGENT B0, `(.L_x_18135) ;  /* 0x0000012000007945 */ /* 0x000fd80003800200 */
[----:B------:R-:W-:Y:S05]  /*1620*/  @!P0 BRA `(.L_x_18136) ;  /* 0x0000000000408947 */ /* 0x000fea0003800000 */
[----:B01----:R-:W0:Y:S01]  /*1630*/  LDC.64 R72, c[0x0][0x428] ;  /* 0x00010a00ff487b82 */ /* 0x003e220000000a00 */
        /* <DEDUP_REMOVED lines=15> */
.L_x_18136:
[----:B------:R-:W-:Y:S05]  /*1730*/  BSYNC.RECONVERGENT B0 ;  /* 0x0000000000007941 */ /* 0x000fea0003800200 */
.L_x_18135:
[----:B------:R-:W-:Y:S01]  /*1740*/  ISETP.GE.U32.AND P0, PT, R2, 0x60, PT ;  /* 0x000000600200780c */ /* 0x000fe20003f06070 */
[----:B------:R-:W-:-:S12]  /*1750*/  BSSY.RECONVERGENT B0, `(.L_x_18137) ;  /* 0x0000012000007945 */ /* 0x000fd80003800200 */
[----:B------:R-:W-:Y:S05]  /*1760*/  @!P0 BRA `(.L_x_18138) ;  /* 0x0000000000408947 */ /* 0x000fea0003800000 */
[----:B012---:R-:W0:Y:S01]  /*1770*/  LDC.64 R72, c[0x0][0x428] ;  /* 0x00010a00ff487b82 */ /* 0x007e220000000a00 */
        /* <DEDUP_REMOVED lines=15> */
.L_x_18138:
[----:B------:R-:W-:Y:S05]  /*1870*/  BSYNC.RECONVERGENT B0 ;  /* 0x0000000000007941 */ /* 0x000fea0003800200 */
.L_x_18137:
[----:B------:R-:W-:Y:S04]  /*1880*/  BSSY.RECONVERGENT B0, `(.L_x_18139) ;  /* 0x0000011000007945 */ /* 0x000fe80003800200 */
        /* <DEDUP_REMOVED lines=14> */
[----:B------:R-:W-:-:S05]  /*1970*/  FFMA.FTZ R75, R0, R43, R47 ;  /* 0x0000002b004b7223 */ /* 0x000fca000001002f */
[----:B------:R4:W-:Y:S02]  /*1980*/  STG.E.128 desc[UR6][R80.64], R72 ;  /* 0x0000004850007986 */ /* 0x0009e4000c101d06 */
.L_x_18140:
[----:B------:R-:W-:Y:S05]  /*1990*/  BSYNC.RECONVERGENT B0 ;  /* 0x0000000000007941 */ /* 0x000fea0003800200 */
.L_x_18139:
[----:B01234-:R-:W0:Y:S02]  /*19a0*/  LDC.64 R72, c[0x0][0x380] ;  /* 0x0000e000ff487b82 */ /* 0x01fe240000000a00 */
[----:B0-----:R-:W-:-:S04]  /*19b0*/  LEA R76, R72, R76, 0x2 ;  /* 0x0000004c484c7211 */ /* 0x001fc800078e10ff */
[----:B------:R-:W-:-:S13]  /*19c0*/  ISETP.GE.AND P0, PT, R76, R73, PT ;  /* 0x000000494c00720c */ /* 0x000fda0003f06270 */
[----:B------:R-:W-:Y:S05]  /*19d0*/  @!P0 BRA `(.L_x_18141) ;  /* 0xffffffec005c8947 */ /* 0x000fea000383ffff */
[----:B------:R-:W-:Y:S05]  /*19e0*/  EXIT ;  /* 0x000000000000794d */ /* 0x000fea0003800000 */
.L_x_18132:
        /* <DEDUP_REMOVED lines=8> */
.L_x_18143:
[----:B------:R-:W-:Y:S05]  /*1a70*/  BSYNC B0 ;  /* 0x0000000000007941 */ /* 0x000fea0003800000 */
.L_x_18142:
        /* <DEDUP_REMOVED lines=9> */
.L_x_18144:
[----:B------:R-:W-:Y:S01]  /*1b10*/  HFMA2 R84, -RZ, RZ, 0, 2.384185791015625e-07 ;  /* 0x00000004ff547431 */ /* 0x000fe200000001ff */
[----:B------:R-:W-:-:S05]  /*1b20*/  MOV R73, R83 ;  /* 0x0000005300497202 */ /* 0x000fca0000000f00 */
[----:B------:R-:W-:-:S05]  /*1b30*/  FADD.FTZ R79, R74, R73 ;  /* 0x000000494a4f7221 */ /* 0x000fca0000010000 */
[----:B------:R-:W-:-:S07]  /*1b40*/  MOV R85, R79 ;  /* 0x0000004f00557202 */ /* 0x000fce0000000f00 */
[----:B------:R-:W-:Y:S05]  /*1b50*/  WARPSYNC.COLLECTIVE R82, `(.L_x_18145) ;  /* 0x0000000052087348 */ /* 0x000fea0003c00000 */
[----:B------:R0:W1:Y:S02]  /*1b60*/  SHFL.BFLY P6, R83, R85, R84, R87 ;  /* 0x0c00005455537389 */ /* 0x00006400000c0057 */
[----:B01----:R-:W-:Y:S05]  /*1b70*/  ENDCOLLECTIVE ;  /* 0x000000000000791b */ /* 0x003fea0003800000 */
.L_x_18145:
[----:B------:R-:W-:Y:S01]  /*1b80*/  HFMA2 R84, -RZ, RZ, 0, 4.76837158203125e-07 ;  /* 0x00000008ff547431 */ /* 0x000fe200000001ff */
[----:B------:R-:W-:-:S05]  /*1b90*/  MOV R0, R83 ;  /* 0x0000005300007202 */ /* 0x000fca0000000f00 */
[----:B------:R-:W-:-:S05]  /*1ba0*/  FADD.FTZ R80, R79, R0 ;  /* 0x000000004f507221 */ /* 0x000fca0000010000 */
[----:B------:R-:W-:-:S07]  /*1bb0*/  MOV R85, R80 ;  /* 0x0000005000557202 */ /* 0x000fce0000000f00 */
[----:B------:R-:W-:Y:S05]  /*1bc0*/  WARPSYNC.COLLECTIVE R82, `(.L_x_18146) ;  /* 0x0000000052087348 */ /* 0x000fea0003c00000 */
[----:B------:R0:W1:Y:S02]  /*1bd0*/  SHFL.BFLY P6, R83, R85, R84, R87 ;  /* 0x0c00005455537389 */ /* 0x00006400000c0057 */
[----:B01----:R-:W-:Y:S05]  /*1be0*/  ENDCOLLECTIVE ;  /* 0x000000000000791b */ /* 0x003fea0003800000 */
.L_x_18146:
        /* <DEDUP_REMOVED lines=8> */
.L_x_18147:
        /* <DEDUP_REMOVED lines=41> */
.L_x_18148:
[----:B------:R-:W-:Y:S01]  /*1f00*/  HFMA2 R84, -RZ, RZ, 0, 1.1920928955078125e-07 ;  /* 0x00000002ff547431 */ /* 0x000fe200000001ff */
[----:B------:R-:W-:-:S05]  /*1f10*/  MOV R75, R83 ;  /* 0x00000053004b7202 */ /* 0x000fca0000000f00 */
[----:B------:R-:W-:-:S05]  /*1f20*/  FADD.FTZ R75, R0, R75 ;  /* 0x0000004b004b7221 */ /* 0x000fca0000010000 */
[----:B------:R-:W-:-:S07]  /*1f30*/  MOV R85, R75 ;  /* 0x0000004b00557202 */ /* 0x000fce0000000f00 */
[----:B------:R-:W-:Y:S05]  /*1f40*/  WARPSYNC.COLLECTIVE R82, `(.L_x_18149) ;  /* 0x0000000052087348 */ /* 0x000fea0003c00000 */
[----:B------:R0:W1:Y:S02]  /*1f50*/  SHFL.BFLY P6, R83, R85, R84, R87 ;  /* 0x0c00005455537389 */ /* 0x00006400000c0057 */
[----:B01----:R-:W-:Y:S05]  /*1f60*/  ENDCOLLECTIVE ;  /* 0x000000000000791b */ /* 0x003fea0003800000 */
.L_x_18149:
[----:B------:R-:W-:Y:S01]  /*1f70*/  HFMA2 R84, -RZ, RZ, 0, 2.384185791015625e-07 ;  /* 0x00000004ff547431 */ /* 0x000fe200000001ff */
[----:B------:R-:W-:-:S05]  /*1f80*/  MOV R74, R83 ;  /* 0x00000053004a7202 */ /* 0x000fca0000000f00 */
[----:B------:R-:W-:-:S05]  /*1f90*/  FADD.FTZ R74, R75, R74 ;  /* 0x0000004a4b4a7221 */ /* 0x000fca0000010000 */
[----:B------:R-:W-:-:S07]  /*1fa0*/  MOV R85, R74 ;  /* 0x0000004a00557202 */ /* 0x000fce0000000f00 */
[----:B------:R-:W-:Y:S05]  /*1fb0*/  WARPSYNC.COLLECTIVE R82, `(.L_x_18150) ;  /* 0x0000000052087348 */ /* 0x000fea0003c00000 */
[----:B------:R0:W1:Y:S02]  /*1fc0*/  SHFL.BFLY P6, R83, R85, R84, R87 ;  /* 0x0c00005455537389 */ /* 0x00006400000c0057 */
[----:B01----:R-:W-:Y:S05]  /*1fd0*/  ENDCOLLECTIVE ;  /* 0x000000000000791b */ /* 0x003fea0003800000 */
.L_x_18150:
[----:B------:R-:W-:Y:S01]  /*1fe0*/  HFMA2 R84, -RZ, RZ, 0, 4.76837158203125e-07 ;  /* 0x00000008ff547431 */ /* 0x000fe200000001ff */
[----:B------:R-:W-:-:S05]  /*1ff0*/  MOV R79, R83 ;  /* 0x00000053004f7202 */ /* 0x000fca0000000f00 */
[----:B------:R-:W-:-:S05]  /*2000*/  FADD.FTZ R79, R74, R79 ;  /* 0x0000004f4a4f7221 */ /* 0x000fca0000010000 */
[----:B------:R-:W-:-:S07]  /*2010*/  MOV R85, R79 ;  /* 0x0000004f00557202 */ /* 0x000fce0000000f00 */
[----:B------:R-:W-:Y:S05]  /*2020*/  WARPSYNC.COLLECTIVE R82, `(.L_x_18151) ;  /* 0x0000000052087348 */ /* 0x000fea0003c00000 */
[----:B------:R0:W1:Y:S02]  /*2030*/  SHFL.BFLY P6, R83, R85, R84, R87 ;  /* 0x0c00005455537389 */ /* 0x00006400000c0057 */
[----:B01----:R-:W-:Y:S05]  /*2040*/  ENDCOLLECTIVE ;  /* 0x000000000000791b */ /* 0x003fea0003800000 */
.L_x_18151:
[----:B------:R-:W-:Y:S01]  /*2050*/  HFMA2 R84, -RZ, RZ, 0, 9.5367431640625e-07 ;  /* 0x00000010ff547431 */ /* 0x000fe200000001ff */
[----:B------:R-:W-:-:S05]  /*2060*/  MOV R80, R83 ;  /* 0x0000005300507202 */ /* 0x000fca0000000f00 */
[----:B------:R-:W-:-:S05]  /*2070*/  FADD.FTZ R80, R79, R80 ;  /* 0x000000504f507221 */ /* 0x000fca0000010000 */
[----:B------:R-:W-:-:S07]  /*2080*/  MOV R85, R80 ;  /* 0x0000005000557202 */ /* 0x000fce0000000f00 */
[----:B------:R-:W-:Y:S05]  /*2090*/  WARPSYNC.COLLECTIVE R82, `(.L_x_18152) ;  /* 0x0000000052087348 */ /* 0x000fea0003c00000 */
[----:B------:R0:W1:Y:S02]  /*20a0*/  SHFL.BFLY P6, R83, R85, R84, R87 ;  /* 0x0c00005455537389 */ /* 0x00006400000c0057 */
[----:B01----:R-:W-:Y:S05]  /*20b0*/  ENDCOLLECTIVE ;  /* 0x000000000000791b */ /* 0x003fea0003800000 */
.L_x_18152:
[----:B------:R-:W-:Y:S01]  /*20c0*/  MOV R81, R83 ;  /* 0x0000005300517202 */ /* 0x000fe20000000f00 */
[----:B------:R-:W-:Y:S06]  /*20d0*/  BRA `(.L_x_18153) ;  /* 0xfffffff000c47947 */ /* 0x000fec000383ffff */
.L_x_18154:
        /* <DEDUP_REMOVED lines=10> */
.L_x_20369:


//--------------------- .text._ZN10layer_norm13ln_fwd_kernelINS_13Kernel_traitsIfffffjLj512ELj1ELj4ELj1ELj16ENS_18Kernel_traits_baseILj512EfffffjLj128EEEEELb0ELb1ELb0ELb1EEEvNS_9FwdParamsE --------------------------
	.section	.text._ZN10layer_norm13ln_fwd_kernelINS_13Kernel_traitsIfffffjLj512ELj1ELj4ELj1ELj16ENS_18Kernel_traits_baseILj512EfffffjLj128EEEEELb0ELb1ELb0ELb1EEEvNS_9FwdParamsE,"ax",@progbits
	.align	128
        .global         _ZN10layer_norm13ln_fwd_kernelINS_13Kernel_traitsIfffffjLj512ELj1ELj4ELj1ELj16ENS_18Kernel_traits_baseILj512EfffffjLj128EEEEELb0ELb1ELb0ELb1EEEvNS_9FwdParamsE
        .type           _ZN10layer_norm13ln_fwd_kernelINS_13Kernel_traitsIfffffjLj512ELj1ELj4ELj1ELj16ENS_18Kernel_traits_baseILj512EfffffjLj128EEEEELb0ELb1ELb0ELb1EEEvNS_9FwdParamsE,@function
        .size           _ZN10layer_norm13ln_fwd_kernelINS_13Kernel_traitsIfffffjLj512ELj1ELj4ELj1ELj16ENS_18Kernel_traits_baseILj512EfffffjLj128EEEEELb0ELb1ELb0ELb1EEEvNS_9FwdParamsE,(.L_x_20370 - _ZN10layer_norm13ln_fwd_kernelINS_13Kernel_traitsIfffffjLj512ELj1ELj4ELj1ELj16ENS_18Kernel_traits_baseILj512EfffffjLj128EEEEELb0ELb1ELb0ELb1EEEvNS_9FwdParamsE)
        .other          _ZN10layer_norm13ln_fwd_kernelINS_13Kernel_traitsIfffffjLj512ELj1ELj4ELj1ELj16ENS_18Kernel_traits_baseILj512EfffffjLj128EEEEELb0ELb1ELb0ELb1EEEvNS_9FwdParamsE,@"STO_CUDA_ENTRY STV_DEFAULT"
_ZN10layer_norm13ln_fwd_kernelINS_13Kernel_traitsIfffffjLj512ELj1ELj4ELj1ELj16ENS_18Kernel_traits_baseILj512EfffffjLj128EEEEELb0ELb1ELb0ELb1EEEvNS_9FwdParamsE:
.text._ZN10layer_norm13ln_fwd_kernelINS_13Kernel_traitsIfffffjLj512ELj1ELj4ELj1ELj16ENS_18Kernel_traits_baseILj512EfffffjLj128EEEEELb0ELb1ELb0ELb1EEEvNS_9FwdParamsE:
        /* <DEDUP_REMOVED lines=13> */
[----:B------:R-:W4:Y:S04]  /*00d0*/  LDG.E.128 R44, desc[UR6][R2.64+0x400] ;  /* 0x00040006022c7981 */ /* 0x000f28000c1e1d00 */
[----:B------:R-:W4:Y:S01]  /*00e0*/  LDG.E.128 R48, desc[UR6][R4.64+0x400] ;  /* 0x0004000604307981 */ /* 0x000f22000c1e1d00 */
[----:B---3--:R-:W-:Y:S01]  /*00f0*/  ISETP.NE.U32.AND P0, PT, RZ, UR4, PT ;  /* 0x00000004ff007c0c */ /* 0x008fe2000bf05070 */
[----:B------:R-:W0:Y:S02]  /*0100*/  S2UR UR4, SR_CTAID.X ;  /* 0x00000000000479c3 */ /* 0x000e240000002500 */
[----:B------:R-:W5:Y:S01]  /*0110*/  LDG.E.128 R32, desc[UR6][R4.64+0x600] ;  /* 0x0006000604207981 */ /* 0x000f62000c1e1d00 */
[----:B------:R-:W-:Y:S01]  /*0120*/  ISETP.NE.AND.EX P0, PT, RZ, UR5, PT, P0 ;  /* 0x00000005ff007c0c */ /* 0x000fe2000bf05300 */
[----:B------:R-:W1:Y:S02]  /*0130*/  LDCU UR5, c[0x0][0x384] ;  /* 0x00007080ff0577ac */ /* 0x000e640008000800 */
[----:B------:R-:W5:Y:S10]  /*0140*/  LDG.E.128 R36, desc[UR6][R2.64+0x600] ;  /* 0x0006000602247981 */ /* 0x000f74000c1e1d00 */
[----:B------:R-:W3:Y:S01]  /*0150*/  @P0 LDC.64 R10, c[0x0][0x438] ;  /* 0x00010e00ff0a0b82 */ /* 0x000ee20000000a00 */
[----:B0-----:R-:W-:Y:S01]  /*0160*/  USHF.L.U32 UR4, UR4, 0x2, URZ ;  /* 0x0000000204047899 */ /* 0x001fe200080006ff */
[----:B---3--:R-:W-:-:S05]  /*0170*/  @P0 IMAD.WIDE.U32 R10, R9, 0x10, R10 ;  /* 0x00000010090a0825 */ /* 0x008fca00078e000a */
        /* <DEDUP_REMOVED lines=8> */
[----:B-1----:R-:W-:Y:S02]  /*0200*/  ISETP.GE.AND P1, PT, R56, UR5, PT ;  /* 0x0000000538007c0c */ /* 0x002fe4000bf26270 */
[-C--:B----4-:R-:W-:Y:S02]  /*0210*/  @P0 MOV R11, R12.reuse ;  /* 0x0000000c000b0202 */ /* 0x090fe40000000f00 */
[----:B------:R-:W-:Y:S02]  /*0220*/  @!P0 MOV R11, R12 ;  /* 0x0000000c000b8202 */ /* 0x000fe40000000f00 */
        /* <DEDUP_REMOVED lines=37> */
[----:B------:R-:W-:Y:S01]  /*0480*/  @P0 MOV R66, R50 ;  /* 0x0000003200420202 */ /* 0x000fe20000000f00 */
[----:B------:R-:W-:Y:S06]  /*0490*/  @P1 EXIT ;  /* 0x000000000000194d */ /* 0x000fec0003800000 */
        /* <DEDUP_REMOVED lines=36> */
[----:B0-----:R-:W-:-:S04]  /*06e0*/  ISETP.NE.U32.AND P0, PT, RZ, UR8, PT ;  /* 0x00000008ff007c0c */ /* 0x001fc8000bf05070 */
[----:B-12---:R-:W-:-:S13]  /*06f0*/  ISETP.NE.AND.EX P0, PT, RZ, UR9, PT, P0 ;  /* 0x00000009ff007c0c */ /* 0x006fda000bf05300 */
.L_x_18157:
[----:B0-----:R-:W0:Y:S01]  /*0700*/  LDC.64 R54, c[0x0][0x3e0] ;  /* 0x0000f800ff367b82 */ /* 0x001e220000000a00 */
[----:B------:R-:W-:-:S05]  /*0710*/  IMAD R36, R56, UR5, RZ ;  /* 0x0000000538247c24 */ /* 0x000fca000f8e02ff */
[----:B------:R-:W-:Y:S02]  /*0720*/  SHF.R.S32.HI R37, RZ, 0x1f, R36 ;  /* 0x0000001fff257819 */ /* 0x000fe40000011424 */
[----:B------:R-:W1:Y:S02]  /*0730*/  LDC.64 R48, c[0x0][0x390] ;  /* 0x0000e400ff307b82 */ /* 0x000e640000000a00 */
[----:B------:R-:W-:-:S04]  /*0740*/  LEA.HI R76, R37, R36, RZ, 0x2 ;  /* 0x00000024254c7211 */ /* 0x000fc800078f10ff */
[----:B------:R-:W-:Y:S02]  /*0750*/  LEA.HI.SX32 R76, R76, R9, 0x1e ;  /* 0x000000094c4c7211 */ /* 0x000fe400078ff2ff */
[----:B------:R-:W2:Y:S01]  /*0760*/  @P0 LDC.64 R40, c[0x0][0x3a0] ;  /* 0x0000e800ff280b82 */ /* 0x000ea20000000a00 */
[----:B0-----:R-:W-:-:S07]  /*0770*/  IMAD.WIDE R54, R56, 0x4, R54 ;  /* 0x0000000438367825 */ /* 0x001fce00078e0236 */
[----:B------:R-:W0:Y:S01]  /*0780*/  LDC.64 R52, c[0x0][0x3a8] ;  /* 0x0000ea00ff347b82 */ /* 0x000e220000000a00 */
[----:B------:R-:W3:Y:S01]  /*0790*/  LDG.E R54, desc[UR6][R54.64] ;  /* 0x0000000636367981 */ /* 0x000ee2000c1e1900 */
[----:B-1----:R-:W-:-:S06]  /*07a0*/  IMAD.WIDE.U32 R36, R76, 0x10, R48 ;  /* 0x000000104c247825 */ /* 0x002fcc00078e0030 */
[----:B------:R-:W3:Y:S01]  /*07b0*/  LDG.E.128 R36, desc[UR6][R36.64] ;  /* 0x0000000624247981 */ /* 0x000ee2000c1e1d00 */
[----:B--2---:R-:W-:-:S05]  /*07c0*/  @P0 IMAD.WIDE.U32 R40, R76, 0x10, R40 ;  /* 0x000000104c280825 */ /* 0x004fca00078e0028 */
[----:B------:R1:W2:Y:S02]  /*07d0*/  @P0 LDG.E.128 R32, desc[UR6][R40.64] ;  /* 0x0000000628200981 */ /* 0x0002a4000c1e1d00 */
[----:B-1----:R-:W1:Y:S01]  /*07e0*/  @P0 LDC.64 R40, c[0x0][0x3a0] ;  /* 0x0000e800ff280b82 */ /* 0x002e620000000a00 */
[C---:B------:R-:W-:Y:S01]  /*07f0*/  IADD3 R78, PT, PT, R76.reuse, 0x20, RZ ;  /* 0x000000204c4e7810 */ /* 0x040fe20007ffe0ff */
[----:B0-----:R-:W-:-:S04]  /*0800*/  IMAD.WIDE.U32 R46, R76, 0x10, R52 ;  /* 0x000000104c2e7825 */ /* 0x001fc800078e0034 */
[C---:B---3--:R-:W-:Y:S01]  /*0810*/  FMUL.FTZ R43, R54.reuse, R36 ;  /* 0x00000024362b7220 */ /* 0x048fe20000410000 */
[C---:B------:R-:W-:Y:S01]  /*0820*/  FMUL.FTZ R42, R54.reuse, R37 ;  /* 0x00000025362a7220 */ /* 0x040fe20000410000 */
[C---:B------:R-:W-:Y:S01]  /*0830*/  FMUL.FTZ R45, R54.reuse, R38 ;  /* 0x00000026362d7220 */ /* 0x040fe20000410000 */
[----:B------:R-:W-:Y:S01]  /*0840*/  FMUL.FTZ R44, R54, R39 ;  /* 0x00000027362c7220 */ /* 0x000fe20000410000 */
[CC--:B--2---:R-:W-:Y:S01]  /*0850*/  @P0 FFMA.FTZ R36, R43.reuse, R4.reuse, R32 ;  /* 0x000000042b240223 */ /* 0x0c4fe20000010020 */
[-C--:B------:R-:W-:Y:S01]  /*0860*/  @P0 FFMA.FTZ R37, R42, R3.reuse, R33 ;  /* 0x000000032a250223 */ /* 0x080fe20000010021 */
[----:B------:R-:W-:Y:S01]  /*0870*/  @!P0 FMUL.FTZ R36, R43, R4 ;  /* 0x000000042b248220 */ /* 0x000fe20000410000 */
[C---:B------:R-:W-:Y:S01]  /*0880*/  @P0 FFMA.FTZ R38, R45.reuse, R2, R34 ;  /* 0x000000022d260223 */ /* 0x040fe20000010022 */
[----:B------:R-:W-:Y:S01]  /*0890*/  @P0 FFMA.FTZ R39, R44, R0, R35 ;  /* 0x000000002c270223 */ /* 0x000fe20000010023 */
[----:B------:R-:W-:Y:S01]  /*08a0*/  @!P0 FMUL.FTZ R37, R42, R3 ;  /* 0x000000032a258220 */ /* 0x000fe20000410000 */
[----:B------:R-:W-:Y:S01]  /*08b0*/  @!P0 FMUL.FTZ R38, R45, R2 ;  /* 0x000000022d268220 */ /* 0x000fe20000410000 */
[----:B------:R-:W-:Y:S01]  /*08c0*/  @!P0 FMUL.FTZ R39, R44, R0 ;  /* 0x000000002c278220 */ /* 0x000fe20000410000 */
[----:B------:R-:W-:-:S04]  /*08d0*/  IMAD.WIDE.U32 R42, R78, 0x10, R48 ;  /* 0x000000104e2a7825 */ /* 0x000fc800078e0030 */
[----:B-1----:R-:W-:Y:S01]  /*08e0*/  @P0 IMAD.WIDE.U32 R44, R78, 0x10, R40 ;  /* 0x000000104e2c0825 */ /* 0x002fe200078e0028 */
[----:B------:R0:W-:Y:S04]  /*08f0*/  STG.E.128 desc[UR6][R46.64], R36 ;  /* 0x000000242e007986 */ /* 0x0001e8000c101d06 */
[----:B------:R-:W2:Y:S04]  /*0900*/  LDG.E.128 R40, desc[UR6][R42.64] ;  /* 0x000000062a287981 */ /* 0x000ea8000c1e1d00 */
[----:B------:R1:W3:Y:S02]  /*0910*/  @P0 LDG.E.128 R32, desc[UR6][R44.64] ;  /* 0x000000062c200981 */ /* 0x0002e4000c1e1d00 */
[----:B-1----:R-:W1:Y:S01]  /*0920*/  @P0 LDC.64 R44, c[0x0][0x3a0] ;  /* 0x0000e800ff2c0b82 */ /* 0x002e620000000a00 */
[----:B------:R-:W-:-:S05]  /*0930*/  IADD3 R79, PT, PT, R76, 0x40, RZ ;  /* 0x000000404c4f7810 */ /* 0x000fca0007ffe0ff */
[----:B0-----:R-:W-:-:S04]  /*0940*/  IMAD.WIDE.U32 R46, R79, 0x10, R48 ;  /* 0x000000104f2e7825 */ /* 0x001fc800078e0030 */
[C---:B--2---:R-:W-:Y:S01]  /*0950*/  FMUL.FTZ R80, R54.reuse, R43 ;  /* 0x0000002b36507220 */ /* 0x044fe20000410000 */
[C---:B------:R-:W-:Y:S01]  /*0960*/  FMUL.FTZ R51, R54.reuse, R40 ;  /* 0x0000002836337220 */ /* 0x040fe20000410000 */
[C---:B------:R-:W-:Y:S01]  /*0970*/  FMUL.FTZ R50, R54.reuse, R41 ;  /* 0x0000002936327220 */ /* 0x040fe20000410000 */
        /* <DEDUP_REMOVED lines=15> */
[----:B0-----:R-:W-:-:S05]  /*0a70*/  IADD3 R80, PT, PT, R76, 0x60, RZ ;  /* 0x000000604c507810 */ /* 0x001fca0007ffe0ff */
[----:B------:R-:W-:-:S04]  /*0a80*/  IMAD.WIDE.U32 R48, R80, 0x10, R48 ;  /* 0x0000001050307825 */ /* 0x000fc800078e0030 */
        /* <DEDUP_REMOVED lines=16> */
[----:B------:R-:W3:Y:S01]  /*0b90*/  @P0 LDG.E.128 R32, desc[UR6][R82.64] ;  /* 0x0000000652200981 */ /* 0x000ee2000c1e1d00 */
[----:B------:R-:W-:-:S04]  /*0ba0*/  FADD.FTZ R86, RZ, R36 ;  /* 0x00000024ff567221 */ /* 0x000fc80000010000 */
[----:B------:R-:W-:-:S04]  /*0bb0*/  FADD.FTZ R55, R86, R37 ;  /* 0x0000002556377221 */ /* 0x000fc80000010000 */
[----:B------:R-:W-:-:S04]  /*0bc0*/  FADD.FTZ R86, R55, R38 ;  /* 0x0000002637567221 */ /* 0x000fc80000010000 */
[----:B------:R-:W-:-:S04]  /*0bd0*/  FADD.FTZ R55, R86, R39 ;  /* 0x0000002756377221 */ /* 0x000fc80000010000 */
[----:B------:R-:W-:-:S04]  /*0be0*/  FADD.FTZ R86, R55, R40 ;  /* 0x0000002837567221 */ /* 0x000fc80000010000 */
[----:B------:R-:W-:-:S04]  /*0bf0*/  FADD.FTZ R75, R86, R41 ;  /* 0x00000029564b7221 */ /* 0x000fc80000010000 */
[----:B------:R-:W-:Y:S01]  /*0c00*/  FADD.FTZ R86, R75, R42 ;  /* 0x0000002a4b567221 */ /* 0x000fe20000010000 */
[----:B------:R-:W-:Y:S01]  /*0c10*/  IMAD.WIDE.U32 R52, R80, 0x10, R52 ;  /* 0x0000001050347825 */ /* 0x000fe200078e0034 */
[----:B------:R-:W-:Y:S01]  /*0c20*/  UMOV UR8, 0xffffffff ;  /* 0xffffffff00087882 */ /* 0x000fe20000000000 */
[----:B------:R-:W-:Y:S02]  /*0c30*/  ISETP.NE.AND P2, PT, R9, RZ, PT ;  /* 0x000000ff0900720c */ /* 0x000fe40003f45270 */
[C---:B--2---:R-:W-:Y:S01]  /*0c40*/  FMUL.FTZ R55, R54.reuse, R48 ;  /* 0x0000003036377220 */ /* 0x044fe20000410000 */
[C---:B0-----:R-:W-:Y:S01]  /*0c50*/  FMUL.FTZ R84, R54.reuse, R49 ;  /* 0x0000003136547220 */ /* 0x041fe20000410000 */
[C---:B------:R-:W-:Y:S01]  /*0c60*/  FMUL.FTZ R75, R54.reuse, R50 ;  /* 0x00000032364b7220 */ /* 0x040fe20000410000 */
[----:B------:R-:W-:Y:S01]  /*0c70*/  FMUL.FTZ R54, R54, R51 ;  /* 0x0000003336367220 */ /* 0x000fe20000410000 */
[----:B------:R-:W-:Y:S01]  /*0c80*/  FADD.FTZ R51, R86, R43 ;  /* 0x0000002b56337221 */ /* 0x000fe20000010000 */
[----:B---3--:R-:W-:Y:S01]  /*0c90*/  @P0 FFMA.FTZ R48, R55, R68, R32 ;  /* 0x0000004437300223 */ /* 0x008fe20000010020 */
[----:B------:R-:W-:-:S02]  /*0ca0*/  @P0 FFMA.FTZ R49, R84, R74, R33 ;  /* 0x0000004a54310223 */ /* 0x000fc40000010021 */
[----:B------:R-:W-:Y:S01]  /*0cb0*/  FADD.FTZ R82, R51, R44 ;  /* 0x0000002c33527221 */ /* 0x000fe20000010000 */
[-C--:B------:R-:W-:Y:S01]  /*0cc0*/  @P0 FFMA.FTZ R50, R75, R73.reuse, R34 ;  /* 0x000000494b320223 */ /* 0x080fe20000010022 */
[----:B------:R-:W-:Y:S01]  /*0cd0*/  @P0 FFMA.FTZ R51, R54, R72, R35 ;  /* 0x0000004836330223 */ /* 0x000fe20000010023 */
[----:B------:R-:W-:Y:S01]  /*0ce0*/  @!P0 FMUL.FTZ R48, R55, R68 ;  /* 0x0000004437308220 */ /* 0x000fe20000410000 */
        /* <DEDUP_REMOVED lines=65> */
.L_x_18171:
[----:B-1----:R-:W-:Y:S01]  /*1100*/  FADD.FTZ R82, R85, R75 ;  /* 0x0000004b55527221 */ /* 0x002fe20000010000 */
[C---:B------:R-:W-:Y:S01]  /*1110*/  FMUL.FTZ R52, R77.reuse, R77 ;  /* 0x0000004d4d347220 */ /* 0x040fe20000410000 */
[----:B------:R-:W-:Y:S01]  /*1120*/  ISETP.NE.AND P1, PT, RZ, UR4, PT ;  /* 0x00000004ff007c0c */ /* 0x000fe2000bf25270 */
[----:B------:R-:W1:Y:S01]  /*1130*/  @!P2 LDC.64 R54, c[0x0][0x3c0] ;  /* 0x0000f000ff36ab82 */ /* 0x000e620000000a00 */
[----:B------:R-:W-:Y:S02]  /*1140*/  FFMA.FTZ R81, R82, R81, UR10 ;  /* 0x0000000a52517e23 */ /* 0x000fe40008010051 */
[----:B------:R-:W-:Y:S02]  /*1150*/  FSEL R82, R52, RZ, P1 ;  /* 0x000000ff34527208 */ /* 0x000fe40000800000 */
[----:B------:R-:W-:-:S03]  /*1160*/  FSEL R52, R77, RZ, !P1 ;  /* 0x000000ff4d347208 */ /* 0x000fc60004800000 */
[----:B------:R-:W-:Y:S01]  /*1170*/  FADD.FTZ R75, R81, R82 ;  /* 0x00000052514b7221 */ /* 0x000fe20000010000 */
[----:B0-----:R-:W0:Y:S01]  /*1180*/  LDC.64 R84, c[0x0][0x428] ;  /* 0x00010a00ff547b82 */ /* 0x001e220000000a00 */
        /* <DEDUP_REMOVED lines=18> */
[C---:B-1----:R-:W-:Y:S01]  /*12b0*/  @!P2 IMAD.WIDE R54, R56.reuse, 0x4, R54 ;  /* 0x000000043836a825 */ /* 0x042fe200078e0236 */
[----:B------:R-:W1:Y:S03]  /*12c0*/  LDC.64 R52, c[0x0][0x380] ;  /* 0x0000e000ff347b82 */ /* 0x000e660000000a00 */
[C---:B--2---:R-:W-:Y:S01]  /*12d0*/  FMUL.FTZ R36, R75.reuse, R36 ;  /* 0x000000244b247220 */ /* 0x044fe20000410000 */
        /* <DEDUP_REMOVED lines=11> */
[----:B------:R0:W-:Y:S01]  /*1390*/  @!P2 STG.E desc[UR6][R54.64], R77 ;  /* 0x0000004d3600a986 */ /* 0x0001e2000c101906 */
[----:B---3--:R-:W-:-:S04]  /*13a0*/  @!P2 IMAD.WIDE R82, R56, 0x4, R82 ;  /* 0x000000043852a825 */ /* 0x008fc800078e0252 */
        /* <DEDUP_REMOVED lines=24> */
[----:B------:R0:W-:Y:S01]  /*1530*/  @!P2 STG.E desc[UR6][R82.64], R75 ;  /* 0x0000004b5200a986 */ /* 0x0001e2000c101906 */
[----:B-1----:R-:W-:-:S03]  /*1540*/  LEA R56, R52, R56, 0x2 ;  /* 0x0000003834387211 */ /* 0x002fc600078e10ff */
[----:B------:R0:W-:Y:S01]  /*1550*/  STG.E.128 desc[UR6][R76.64], R36 ;  /* 0x000000244c007986 */ /* 0x0001e2000c101d06 */
[----:B------:R-:W-:-:S03]  /*1560*/  ISETP.GE.AND P1, PT, R56, R53, PT ;  /* 0x000000353800720c */ /* 0x000fc60003f26270 */
[----:B------:R0:W-:Y:S04]  /*1570*/  STG.E.128 desc[UR6][R54.64], R40 ;  /* 0x0000002836007986 */ /* 0x0001e8000c101d06 */
[----:B------:R0:W-:Y:S04]  /*1580*/  STG.E.128 desc[UR6][R78.64], R44 ;  /* 0x0000002c4e007986 */ /* 0x0001e8000c101d06 */
[----:B------:R0:W-:Y:S02]  /*1590*/  STG.E.128 desc[UR6][R80.64], R48 ;  /* 0x0000003050007986 */ /* 0x0001e4000c101d06 */
[----:B------:R-:W-:Y:S05]  /*15a0*/  @!P1 BRA `(.L_x_18157) ;  /* 0xfffffff000549947 */ /* 0x000fea000383ffff */
[----:B------:R-:W-:Y:S05]  /*15b0*/  EXIT ;  /* 0x000000000000794d */ /* 0x000fea0003800000 */
.L_x_18155:
[----:B------:R-:W0:Y:S01]  /*15c0*/  LDCU.64 UR8, c[0x0][0x3a0] ;  /* 0x00007400ff0877ac */ /* 0x000e220008000a00 */
[----:B------:R-:W1:Y:S01]  /*15d0*/  LDCU UR5, c[0x0][0x388] ;  /* 0x00007100ff0577ac */ /* 0x000e620008000800 */
[----:B------:R-:W2:Y:S01]  /*15e0*/  LDCU UR10, c[0x0][0x448] ;  /* 0x00008900ff0a77ac */ /* 0x000ea20008000800 */
[----:B0-----:R-:W-:-:S04]  /*15f0*/  UISETP.NE.U32.AND UP0, UPT, UR8, URZ, UPT ;  /* 0x000000ff0800728c */ /* 0x001fc8000bf05070 */
[----:B------:R-:W-:Y:S01]  /*1600*/  UISETP.NE.AND.EX UP0, UPT, UR9, URZ, UPT, UP0 ;  /* 0x000000ff0900728c */ /* 0x000fe2000bf05300 */
[----:B------:R-:W0:Y:S05]  /*1610*/  LDCU.64 UR8, c[0x0][0x3a0] ;  /* 0x00007400ff0877ac */ /* 0x000e2a0008000a00 */
[----:B-12---:R-:W-:-:S13]  /*1620*/  PLOP3.LUT P0, PT, PT, PT, UP0, 0x80, 0x8 ;  /* 0x000000000008781c */ /* 0x006fda0003f0f008 */
.L_x_18159:
[----:B------:R-:W1:Y:S01]  /*1630*/  LDC.64 R52, c[0x0][0x390] ;  /* 0x0000e400ff347b82 */ /* 0x000e620000000a00 */
[----:B--2---:R-:W-:-:S05]  /*1640*/  IMAD R38, R56, UR5, RZ ;  /* 0x0000000538267c24 */ /* 0x004fca000f8e02ff */
[----:B------:R-:W-:Y:S02]  /*1650*/  SHF.R.S32.HI R39, RZ, 0x1f, R38 ;  /* 0x0000001fff277819 */ /* 0x000fe40000011426 */
[----:B------:R-:W2:Y:S02]  /*1660*/  @P0 LDC.64 R36, c[0x0][0x3a0] ;  /* 0x0000e800ff240b82 */ /* 0x000ea40000000a00 */
[----:B------:R-:W-:-:S04]  /*1670*/  LEA.HI R76, R39, R38, RZ, 0x2 ;  /* 0x00000026274c7211 */ /* 0x000fc800078f10ff */
[----:B------:R-:W-:Y:S01]  /*1680*/  LEA.HI.SX32 R76, R76, R9, 0x1e ;  /* 0x000000094c4c7211 */ /* 0x000fe200078ff2ff */
[----:B0-----:R-:W-:Y:S01]  /*1690*/  UISETP.NE.U32.AND UP0, UPT, UR8, URZ, UPT ;  /* 0x000000ff0800728c */ /* 0x001fe2000bf05070 */
[----:B------:R-:W0:Y:S03]  /*16a0*/  LDC.64 R82, c[0x0][0x3a8] ;  /* 0x0000ea00ff527b82 */ /* 0x000e260000000a00 */
[----:B-1----:R-:W-:-:S06]  /*16b0*/  IMAD.WIDE.U32 R40, R76, 0x10, R52 ;  /* 0x000000104c287825 */ /* 0x002fcc00078e0034 */
[----:B------:R-:W3:Y:S01]  /*16c0*/  LDG.E.128 R40, desc[UR6][R40.64] ;  /* 0x0000000628287981 */ /* 0x000ee2000c1e1d00 */
[----:B--2---:R-:W-:-:S05]  /*16d0*/  @P0 IMAD.WIDE.U32 R36, R76, 0x10, R36 ;  /* 0x000000104c240825 */ /* 0x004fca00078e0024 */
[----:B------:R-:W3:Y:S01]  /*16e0*/  @P0 LDG.E.128 R32, desc[UR6][R36.64] ;  /* 0x0000000624200981 */ /* 0x000ee2000c1e1d00 */
[----:B------:R-:W-:Y:S01]  /*16f0*/  UISETP.NE.AND.EX UP0, UPT, UR9, URZ, UPT, UP0 ;  /* 0x000000ff0900728c */ /* 0x000fe2000bf05300 */
[----:B------:R-:W-:-:S05]  /*1700*/  IADD3 R79, PT, PT, R76, 0x20, RZ ;  /* 0x000000204c4f7810 */ /* 0x000fca0007ffe0ff */
[----:B------:R-:W-:-:S04]  /*1710*/  IMAD.WIDE.U32 R44, R79, 0x10, R52 ;  /* 0x000000104f2c7825 */ /* 0x000fc800078e0034 */
[----:B---3--:R-:W-:Y:S01]  /*1720*/  @P0 FFMA.FTZ R36, R40, R4, R32 ;  /* 0x0000000428240223 */ /* 0x008fe20000010020 */
[-C--:B------:R-:W-:Y:S01]  /*1730*/  @P0 FFMA.FTZ R37, R41, R3.reuse, R33 ;  /* 0x0000000329250223 */ /* 0x080fe20000010021 */
[----:B------:R-:W-:Y:S01]  /*1740*/  @P0 FFMA.FTZ R38, R42, R2, R34 ;  /* 0x000000022a260223 */ /* 0x000fe20000010022 */
[----:B------:R-:W-:Y:S01]  /*1750*/  @P0 FFMA.FTZ R39, R43, R0, R35 ;  /* 0x000000002b270223 */ /* 0x000fe20000010023 */
[----:B------:R-:W-:Y:S01]  /*1760*/  @!P0 FMUL.FTZ R36, R40, R4 ;  /* 0x0000000428248220 */ /* 0x000fe20000410000 */
[----:B------:R-:W-:Y:S01]  /*1770*/  @!P0 FMUL.FTZ R37, R41, R3 ;  /* 0x0000000329258220 */ /* 0x000fe20000410000 */
[----:B------:R-:W-:Y:S01]  /*1780*/  @!P0 FMUL.FTZ R38, R42, R2 ;  /* 0x000000022a268220 */ /* 0x000fe20000410000 */
[----:B------:R-:W-:Y:S01]  /*1790*/  @!P0 FMUL.FTZ R39, R43, R0 ;  /* 0x000000002b278220 */ /* 0x000fe20000410000 */
[----:B------:R-:W-:-:S13]  /*17a0*/  PLOP3.LUT P0, PT, PT, PT, UP0, 0x80, 0x8 ;  /* 0x000000000008781c */ /* 0x000fda0003f0f008 */
[----:B------:R-:W1:Y:S01]  /*17b0*/  @P0 LDC.64 R40, c[0x0][0x3a0] ;  /* 0x0000e800ff280b82 */ /* 0x000e620000000a00 */
[----:B0-----:R-:W-:-:S05]  /*17c0*/  IMAD.WIDE.U32 R42, R76, 0x10, R82 ;  /* 0x000000104c2a7825 */ /* 0x001fca00078e0052 */
[----:B------:R0:W-:Y:S02]  /*17d0*/  STG.E.128 desc[UR6][R42.64], R36 ;  /* 0x000000242a007986 */ /* 0x0001e4000c101d06 */
[----:B------:R-:W2:Y:S02]  /*17e0*/  @P0 LDC.64 R48, c[0x0][0x3a0] ;  /* 0x0000e800ff300b82 */ /* 0x000ea40000000a00 */
[----:B------:R-:W3:Y:S01]  /*17f0*/  LDG.E.128 R44, desc[UR6][R44.64] ;  /* 0x000000062c2c7981 */ /* 0x000ee2000c1e1d00 */
[----:B------:R-:W-:-:S05]  /*1800*/  IADD3 R78, PT, PT, R76, 0x40, RZ ;  /* 0x000000404c4e7810 */ /* 0x000fca0007ffe0ff */
[----:B------:R-:W4:Y:S01]  /*1810*/  @P0 LDC.64 R54, c[0x0][0x3a0] ;  /* 0x0000e800ff360b82 */ /* 0x000f220000000a00 */
[----:B-1----:R-:W-:-:S05]  /*1820*/  @P0 IMAD.WIDE.U32 R40, R79, 0x10, R40 ;  /* 0x000000104f280825 */ /* 0x002fca00078e0028 */
[----:B------:R-:W3:Y:S01]  /*1830*/  @P0 LDG.E.128 R32, desc[UR6][R40.64] ;  /* 0x0000000628200981 */ /* 0x000ee2000c1e1d00 */
[----:B------:R-:W-:-:S04]  /*1840*/  IMAD.WIDE.U32 R50, R78, 0x10, R52 ;  /* 0x000000104e327825 */ /* 0x000fc800078e0034 */
[----:B--2---:R-:W-:-:S04]  /*1850*/  @P0 IMAD.WIDE.U32 R48, R78, 0x10, R48 ;  /* 0x000000104e300825 */ /* 0x004fc800078e0030 */
[CC--:B---3--:R-:W-:Y:S01]  /*1860*/  @P0 FFMA.FTZ R40, R44.reuse, R13.reuse, R32 ;  /* 0x0000000d2c280223 */ /* 0x0c8fe20000010020 */
[----:B------:R-:W-:Y:S01]  /*1870*/  @P0 FFMA.FTZ R41, R45, R14, R33 ;  /* 0x0000000e2d290223 */ /* 0x000fe20000010021 */
[----:B------:R-:W-:Y:S01]  /*1880*/  @!P0 FMUL.FTZ R40, R44, R13 ;  /* 0x0000000d2c288220 */ /* 0x000fe20000410000 */
[CC--:B0-----:R-:W-:Y:S01]  /*1890*/  @P0 FFMA.FTZ R42, R46.reuse, R59.reuse, R34 ;  /* 0x0000003b2e2a0223 */ /* 0x0c1fe20000010022 */
        /* <DEDUP_REMOVED lines=8> */
[----:B------:R-:W-:-:S05]  /*1920*/  IADD3 R80, PT, PT, R76, 0x60, RZ ;  /* 0x000000604c507810 */ /* 0x000fca0007ffe0ff */
[----:B----4-:R-:W-:-:S04]  /*1930*/  @P0 IMAD.WIDE.U32 R54, R80, 0x10, R54 ;  /* 0x0000001050360825 */ /* 0x010fc800078e0036 */
[----:B------:R-:W-:-:S04]  /*1940*/  IMAD.WIDE.U32 R52, R80, 0x10, R52 ;  /* 0x0000001050347825 */ /* 0x000fc800078e0034 */
[CC--:B0-----:R-:W-:Y:S01]  /*1950*/  @P0 FFMA.FTZ R44, R48.reuse, R60.reuse, R32 ;  /* 0x0000003c302c0223 */ /* 0x0c1fe20000010020 */
[----:B------:R-:W-:Y:S01]  /*1960*/  @P0 FFMA.FTZ R45, R49, R67, R33 ;  /* 0x00000043312d0223 */ /* 0x000fe20000010021 */
[----:B------:R-:W-:Y:S01]  /*1970*/  @!P0 FMUL.FTZ R44, R48, R60 ;  /* 0x0000003c302c8220 */ /* 0x000fe20000410000 */
        /* <DEDUP_REMOVED lines=91> */
.L_x_18183:
[----:B-1----:R-:W-:Y:S01]  /*1f30*/  FADD.FTZ R82, R85, R75 ;  /* 0x0000004b55527221 */ /* 0x002fe20000010000 */
[----:B------:R-:W-:Y:S01]  /*1f40*/  ISETP.NE.AND P3, PT, R9, RZ, PT ;  /* 0x000000ff0900720c */ /* 0x000fe20003f65270 */
[C---:B------:R-:W-:Y:S01]  /*1f50*/  FMUL.FTZ R52, R77.reuse, R77 ;  /* 0x0000004d4d347220 */ /* 0x040fe20000410000 */
[----:B------:R-:W-:Y:S01]  /*1f60*/  ISETP.NE.AND P1, PT, RZ, UR4, PT ;  /* 0x00000004ff007c0c */ /* 0x000fe2000bf25270 */
[----:B------:R-:W-:Y:S01]  /*1f70*/  FFMA.FTZ R81, R82, R81, UR10 ;  /* 0x0000000a52517e23 */ /* 0x000fe20008010051 */
[----:B------:R-:W1:Y:S02]  /*1f80*/  @!P2 LDC.64 R54, c[0x0][0x3c0] ;  /* 0x0000f000ff36ab82 */ /* 0x000e640000000a00 */
        /* <DEDUP_REMOVED lines=71> */
.L_x_18156:
[----:B------:R-:W-:Y:S01]  /*2400*/  HFMA2 R53, -RZ, RZ, 0, 5.9604644775390625e-08 ;  /* 0x00000001ff357431 */ /* 0x000fe200000001ff */
[----:B------:R-:W-:Y:S01]  /*2410*/  BSSY B0, `(.L_x_18160) ;  /* 0x0000006000007945 */ /* 0x000fe20003800000 */
[----:B------:R-:W-:Y:S02]  /*2420*/  MOV R52, 0x1f ;  /* 0x0000001f00347802 */ /* 0x000fe40000000f00 */
[----:B------:R-:W-:-:S07]  /*2430*/  MOV R55, 0xffffffff ;  /* 0xffffffff00377802 */ /* 0x000fce0000000f00 */
[----:B------:R-:W-:Y:S05]  /*2440*/  WARPSYNC.COLLECTIVE R55, `(.L_x_18161) ;  /* 0x0000000037087348 */ /* 0x000fea0003c00000 */
[----:B------:R0:W1:Y:S02]  /*2450*/  SHFL.BFLY P1, R75, R54, R53, R52 ;  /* 0x0c000035364b7389 */ /* 0x0000640000020034 */
[----:B01----:R-:W-:Y:S05]  /*2460*/  ENDCOLLECTIVE ;  /* 0x000000000000791b */ /* 0x003fea0003800000 */
.L_x_18161:
[----:B------:R-:W-:Y:S05]  /*2470*/  BSYNC B0 ;  /* 0x0000000000007941 */ /* 0x000fea0003800000 */
.L_x_18160:
        /* <DEDUP_REMOVED lines=8> */
.L_x_18162:
[----:B------:R-:W-:Y:S02]  /*2500*/  HFMA2 R53, -RZ, RZ, 0, 2.384185791015625e-07 ;  /* 0x00000004ff357431 */ /* 0x000fe400000001ff */
[----:B------:R-:W-:-:S05]  /*2510*/  FADD.FTZ R82, R54, R75 ;  /* 0x0000004b36527221 */ /* 0x000fca0000010000 */
[----:B------:R-:W-:-:S07]  /*2520*/  MOV R54, R82 ;  /* 0x0000005200367202 */ /* 0x000fce0000000f00 */
[----:B------:R-:W-:Y:S05]  /*2530*/  WARPSYNC.COLLECTIVE R55, `(.L_x_18163) ;  /* 0x0000000037087348 */ /* 0x000fea0003c00000 */
[----:B------:R0:W1:Y:S02]  /*2540*/  SHFL.BFLY P1, R75, R54, R53, R52 ;  /* 0x0c000035364b7389 */ /* 0x0000640000020034 */
[----:B01----:R-:W-:Y:S05]  /*2550*/  ENDCOLLECTIVE ;  /* 0x000000000000791b */ /* 0x003fea0003800000 */
.L_x_18163:
[----:B------:R-:W-:Y:S02]  /*2560*/  HFMA2 R53, -RZ, RZ, 0, 4.76837158203125e-07 ;  /* 0x00000008ff357431 */ /* 0x000fe400000001ff */
[----:B------:R-:W-:-:S05]  /*2570*/  FADD.FTZ R83, R82, R75 ;  /* 0x0000004b52537221 */ /* 0x000fca0000010000 */
[----:B------:R-:W-:-:S07]  /*2580*/  MOV R54, R83 ;  /* 0x0000005300367202 */ /* 0x000fce0000000f00 */
[----:B------:R-:W-:Y:S05]  /*2590*/  WARPSYNC.COLLECTIVE R55, `(.L_x_18164) ;  /* 0x0000000037087348 */ /* 0x000fea0003c00000 */
[----:B------:R0:W1:Y:S02]  /*25a0*/  SHFL.BFLY P1, R75, R54, R53, R52 ;  /* 0x0c000035364b7389 */ /* 0x0000640000020034 */
[----:B01----:R-:W-:Y:S05]  /*25b0*/  ENDCOLLECTIVE ;  /* 0x000000000000791b */ /* 0x003fea0003800000 */
.L_x_18164:
[----:B------:R-:W-:Y:S02]  /*25c0*/  HFMA2 R53, -RZ, RZ, 0, 9.5367431640625e-07 ;  /* 0x00000010ff357431 */ /* 0x000fe400000001ff */
[----:B------:R-:W-:-:S05]  /*25d0*/  FADD.FTZ R84, R83, R75 ;  /* 0x0000004b53547221 */ /* 0x000fca0000010000 */
[----:B------:R-:W-:-:S07]  /*25e0*/  MOV R54, R84 ;  /* 0x0000005400367202 */ /* 0x000fce0000000f00 */
[----:B------:R-:W-:Y:S05]  /*25f0*/  WARPSYNC.COLLECTIVE R55, `(.L_x_18165) ;  /* 0x0000000037087348 */ /* 0x000fea0003c00000 */
[----:B------:R0:W1:Y:S02]  /*2600*/  SHFL.BFLY P1, R75, R54, R53, R52 ;  /* 0x0c000035364b7389 */ /* 0x0000640000020034 */
[----:B01----:R-:W-:Y:S05]  /*2610*/  ENDCOLLECTIVE ;  /* 0x000000000000791b */ /* 0x003fea0003800000 */
.L_x_18165:
        /* <DEDUP_REMOVED lines=39> */
.L_x_18166:
[----:B------:R-:W-:Y:S02]  /*2890*/  HFMA2 R53, -RZ, RZ, 0, 1.1920928955078125e-07 ;  /* 0x00000002ff357431 */ /* 0x000fe400000001ff */
[----:B------:R-:W-:-:S05]  /*28a0*/  FADD.FTZ R82, R54, R75 ;  /* 0x0000004b36527221 */ /* 0x000fca0000010000 */
[----:B------:R-:W-:-:S07]  /*28b0*/  MOV R54, R82 ;  /* 0x0000005200367202 */ /* 0x000fce0000000f00 */
[----:B------:R-:W-:Y:S05]  /*28c0*/  WARPSYNC.COLLECTIVE R55, `(.L_x_18167) ;  /* 0x0000000037087348 */ /* 0x000fea0003c00000 */
[----:B------:R0:W1:Y:S02]  /*28d0*/  SHFL.BFLY P1, R75, R54, R53, R52 ;  /* 0x0c000035364b7389 */ /* 0x0000640000020034 */
[----:B01----:R-:W-:Y:S05]  /*28e0*/  ENDCOLLECTIVE ;  /* 0x000000000000791b */ /* 0x003fea0003800000 */
.L_x_18167:
[----:B------:R-:W-:Y:S02]  /*28f0*/  HFMA2 R53, -RZ, RZ, 0, 2.384185791015625e-07 ;  /* 0x00000004ff357431 */ /* 0x000fe400000001ff */
[----:B------:R-:W-:-:S05]  /*2900*/  FADD.FTZ R83, R82, R75 ;  /* 0x0000004b52537221 */ /* 0x000fca0000010000 */
[----:B------:R-:W-:-:S07]  /*2910*/  MOV R54, R83 ;  /* 0x0000005300367202 */ /* 0x000fce0000000f00 */
[----:B------:R-:W-:Y:S05]  /*2920*/  WARPSYNC.COLLECTIVE R55, `(.L_x_18168) ;  /* 0x0000000037087348 */ /* 0x000fea0003c00000 */
[----:B------:R0:W1:Y:S02]  /*2930*/  SHFL.BFLY P1, R75, R54, R53, R52 ;  /* 0x0c000035364b7389 */ /* 0x0000640000020034 */
[----:B01----:R-:W-:Y:S05]  /*2940*/  ENDCOLLECTIVE ;  /* 0x000000000000791b */ /* 0x003fea0003800000 */
.L_x_18168:
[----:B------:R-:W-:Y:S02]  /*2950*/  HFMA2 R53, -RZ, RZ, 0, 4.76837158203125e-07 ;  /* 0x00000008ff357431 */ /* 0x000fe400000001ff */
[----:B------:R-:W-:-:S05]  /*2960*/  FADD.FTZ R84, R83, R75 ;  /* 0x0000004b53547221 */ /* 0x000fca0000010000 */
[----:B------:R-:W-:-:S07]  /*2970*/  MOV R54, R84 ;  /* 0x0000005400367202 */ /* 0x000fce0000000f00 */
[----:B------:R-:W-:Y:S05]  /*2980*/  WARPSYNC.COLLECTIVE R55, `(.L_x_18169) ;  /* 0x0000000037087348 */ /* 0x000fea0003c00000 */
[----:B------:R0:W1:Y:S02]  /*2990*/  SHFL.BFLY P1, R75, R54, R53, R52 ;  /* 0x0c000035364b7389 */ /* 0x0000640000020034 */
[----:B01----:R-:W-:Y:S05]  /*29a0*/  ENDCOLLECTIVE ;  /* 0x000000000000791b */ /* 0x003fea0003800000 */
.L_x_18169:
[----:B------:R-:W-:Y:S02]  /*29b0*/  HFMA2 R53, -RZ, RZ, 0, 9.5367431640625e-07 ;  /* 0x00000010ff357431 */ /* 0x000fe400000001ff */
[----:B------:R-:W-:-:S05]  /*29c0*/  FADD.FTZ R85, R84, R75 ;  /* 0x0000004b54557221 */ /* 0x000fca0000010000 */
[----:B------:R-:W-:-:S07]  /*29d0*/  MOV R54, R85 ;  /* 0x0000005500367202 */ /* 0x000fce0000000f00 */
[----:B------:R-:W-:Y:S05]  /*29e0*/  WARPSYNC.COLLECTIVE R55, `(.L_x_18170) ;  /* 0x0000000037087348 */ /* 0x000fea0003c00000 */
[----:B------:R0:W1:Y:S02]  /*29f0*/  SHFL.BFLY P1, R75, R54, R53, R52 ;  /* 0x0c000035364b7389 */ /* 0x0000640000020034 */
[----:B01----:R-:W-:Y:S05]  /*2a00*/  ENDCOLLECTIVE ;  /* 0x000000000000791b */ /* 0x003fea0003800000 */
.L_x_18170:
[----:B------:R-:W-:Y:S05]  /*2a10*/  BRA `(.L_x_18171) ;  /* 0xffffffe400b87947 */ /* 0x000fea000383ffff */
.L_x_18158:
[----:B------:R-:W-:Y:S01]  /*2a20*/  HFMA2 R52, -RZ, RZ, 0, 1.847743988037109375e-06 ;  /* 0x0000001fff347431 */ /* 0x000fe200000001ff */
[----:B------:R-:W-:Y:S01]  /*2a30*/  BSSY B0, `(.L_x_18172) ;  /* 0x0000006000007945 */ /* 0x000fe20003800000 */
[----:B------:R-:W-:Y:S02]  /*2a40*/  MOV R53, 0x1 ;  /* 0x0000000100357802 */ /* 0x000fe40000000f00 */
[----:B------:R-:W-:-:S07]  /*2a50*/  MOV R55, 0xffffffff ;  /* 0xffffffff00377802 */ /* 0x000fce0000000f00 */
[----:B------:R-:W-:Y:S05]  /*2a60*/  WARPSYNC.COLLECTIVE R55, `(.L_x_18173) ;  /* 0x0000000037087348 */ /* 0x000fea0003c00000 */
[----:B------:R0:W1:Y:S02]  /*2a70*/  SHFL.BFLY P1, R75, R54, R53, R52 ;  /* 0x0c000035364b7389 */ /* 0x0000640000020034 */
[----:B01----:R-:W-:Y:S05]  /*2a80*/  ENDCOLLECTIVE ;  /* 0x000000000000791b */ /* 0x003fea0003800000 */
.L_x_18173:
[----:B------:R-:W-:Y:S05]  /*2a90*/  BSYNC B0 ;  /* 0x0000000000007941 */ /* 0x000fea0003800000 */
.L_x_18172:
        /* <DEDUP_REMOVED lines=8> */
.L_x_18174:
[----:B------:R-:W-:Y:S02]  /*2b20*/  HFMA2 R53, -RZ, RZ, 0, 2.384185791015625e-07 ;  /* 0x00000004ff357431 */ /* 0x000fe400000001ff */
[----:B------:R-:W-:-:S05]  /*2b30*/  FADD.FTZ R82, R54, R75 ;  /* 0x0000004b36527221 */ /* 0x000fca0000010000 */
[----:B------:R-:W-:-:S07]  /*2b40*/  MOV R54, R82 ;  /* 0x0000005200367202 */ /* 0x000fce0000000f00 */
[----:B------:R-:W-:Y:S05]  /*2b50*/  WARPSYNC.COLLECTIVE R55, `(.L_x_18175) ;  /* 0x0000000037087348 */ /* 0x000fea0003c00000 */
[----:B------:R0:W1:Y:S02]  /*2b60*/  SHFL.BFLY P1, R75, R54, R53, R52 ;  /* 0x0c000035364b7389 */ /* 0x0000640000020034 */
[----:B01----:R-:W-:Y:S05]  /*2b70*/  ENDCOLLECTIVE ;  /* 0x000000000000791b */ /* 0x003fea0003800000 */
.L_x_18175:
[----:B------:R-:W-:Y:S02]  /*2b80*/  HFMA2 R53, -RZ, RZ, 0, 4.76837158203125e-07 ;  /* 0x00000008ff357431 */ /* 0x000fe400000001ff */
[----:B------:R-:W-:-:S05]  /*2b90*/  FADD.FTZ R83, R82, R75 ;  /* 0x0000004b52537221 */ /* 0x000fca0000010000 */
[----:B------:R-:W-:-:S07]  /*2ba0*/  MOV R54, R83 ;  /* 0x0000005300367202 */ /* 0x000fce0000000f00 */
[----:B------:R-:W-:Y:S05]  /*2bb0*/  WARPSYNC.COLLECTIVE R55, `(.L_x_18176) ;  /* 0x0000000037087348 */ /* 0x000fea0003c00000 */
[----:B------:R0:W1:Y:S02]  /*2bc0*/  SHFL.BFLY P1, R75, R54, R53, R52 ;  /* 0x0c000035364b7389 */ /* 0x0000640000020034 */
[----:B01----:R-:W-:Y:S05]  /*2bd0*/  ENDCOLLECTIVE ;  /* 0x000000000000791b */ /* 0x003fea0003800000 */
.L_x_18176:
[----:B------:R-:W-:Y:S02]  /*2be0*/  HFMA2 R53, -RZ, RZ, 0, 9.5367431640625e-07 ;  /* 0x00000010ff357431 */ /* 0x000fe400000001ff */
[----:B------:R-:W-:-:S05]  /*2bf0*/  FADD.FTZ R84, R83, R75 ;  /* 0x0000004b53547221 */ /* 0x000fca0000010000 */
[----:B------:R-:W-:-:S07]  /*2c00*/  MOV R54, R84 ;  /* 0x0000005400367202 */ /* 0x000fce0000000f00 */
[----:B------:R-:W-:Y:S05]  /*2c10*/  WARPSYNC.COLLECTIVE R55, `(.L_x_18177) ;  /* 0x0000000037087348 */ /* 0x000fea0003c00000 */
[----:B------:R0:W1:Y:S02]  /*2c20*/  SHFL.BFLY P1, R75, R54, R53, R52 ;  /* 0x0c000035364b7389 */ /* 0x0000640000020034 */
[----:B01----:R-:W-:Y:S05]  /*2c30*/  ENDCOLLECTIVE ;  /* 0x000000000000791b */ /* 0x003fea0003800000 */
.L_x_18177:
        /* <DEDUP_REMOVED lines=39> */
.L_x_18178:
[----:B------:R-:W-:Y:S02]  /*2eb0*/  HFMA2 R53, -RZ, RZ, 0, 1.1920928955078125e-07 ;  /* 0x00000002ff357431 */ /* 0x000fe400000001ff */
[----:B------:R-:W-:-:S05]  /*2ec0*/  FADD.FTZ R82, R54, R75 ;  /* 0x0000004b36527221 */ /* 0x000fca0000010000 */
[----:B------:R-:W-:-:S07]  /*2ed0*/  MOV R54, R82 ;  /* 0x0000005200367202 */ /* 0x000fce0000000f00 */
[----:B------:R-:W-:Y:S05]  /*2ee0*/  WARPSYNC.COLLECTIVE R55, `(.L_x_18179) ;  /* 0x0000000037087348 */ /* 0x000fea0003c00000 */
[----:B------:R0:W1:Y:S02]  /*2ef0*/  SHFL.BFLY P1, R75, R54, R53, R52 ;  /* 0x0c000035364b7389 */ /* 0x0000640000020034 */
[----:B01----:R-:W-:Y:S05]  /*2f00*/  ENDCOLLECTIVE ;  /* 0x000000000000791b */ /* 0x003fea0003800000 */
.L_x_18179:
[----:B------:R-:W-:Y:S02]  /*2f10*/  HFMA2 R53, -RZ, RZ, 0, 2.384185791015625e-07 ;  /* 0x00000004ff357431 */ /* 0x000fe400000001ff */
[----:B------:R-:W-:-:S05]  /*2f20*/  FADD.FTZ R83, R82, R75 ;  /* 0x0000004b52537221 */ /* 0x000fca0000010000 */
[----:B------:R-:W-:-:S07]  /*2f30*/  MOV R54, R83 ;  /* 0x0000005300367202 */ /* 0x000fce0000000f00 */
[----:B------:R-:W-:Y:S05]  /*2f40*/  WARPSYNC.COLLECTIVE R55, `(.L_x_18180) ;  /* 0x0000000037087348 */ /* 0x000fea0003c00000 */
[----:B------:R0:W1:Y:S02]  /*2f50*/  SHFL.BFLY P1, R75, R54, R53, R52 ;  /* 0x0c000035364b7389 */ /* 0x0000640000020034 */
[----:B01----:R-:W-:Y:S05]  /*2f60*/  ENDCOLLECTIVE ;  /* 0x000000000000791b */ /* 0x003fea0003800000 */
.L_x_18180:
[----:B------:R-:W-:Y:S02]  /*2f70*/  HFMA2 R53, -RZ, RZ, 0, 4.76837158203125e-07 ;  /* 0x00000008ff357431 */ /* 0x000fe400000001ff */
[----:B------:R-:W-:-:S05]  /*2f80*/  FADD.FTZ R84, R83, R75 ;  /* 0x0000004b53547221 */ /* 0x000fca0000010000 */
[----:B------:R-:W-:-:S07]  /*2f90*/  MOV R54, R84 ;  /* 0x0000005400367202 */ /* 0x000fce0000000f00 */
[----:B------:R-:W-:Y:S05]  /*2fa0*/  WARPSYNC.COLLECTIVE R55, `(.L_x_18181) ;  /* 0x0000000037087348 */ /* 0x000fea0003c00000 */
[----:B------:R0:W1:Y:S02]  /*2fb0*/  SHFL.BFLY P1, R75, R54, R53, R52 ;  /* 0x0c000035364b7389 */ /* 0x0000640000020034 */
[----:B01----:R-:W-:Y:S05]  /*2fc0*/  ENDCOLLECTIVE ;  /* 0x000000000000791b */ /* 0x003fea0003800000 */
.L_x_18181:
[----:B------:R-:W-:Y:S02]  /*2fd0*/  HFMA2 R53, -RZ, RZ, 0, 9.5367431640625e-07 ;  /* 0x00000010ff357431 */ /* 0x000fe400000001ff */
[----:B------:R-:W-:-:S05]  /*2fe0*/  FADD.FTZ R85, R84, R75 ;  /* 0x0000004b54557221 */ /* 0x000fca0000010000 */
[----:B------:R-:W-:-:S07]  /*2ff0*/  MOV R54, R85 ;  /* 0x0000005500367202 */ /* 0x000fce0000000f00 */
[----:B------:R-:W-:Y:S05]  /*3000*/  WARPSYNC.COLLECTIVE R55, `(.L_x_18182) ;  /* 0x0000000037087348 */ /* 0x000fea0003c00000 */
[----:B------:R0:W1:Y:S02]  /*3010*/  SHFL.BFLY P1, R75, R54, R53, R52 ;  /* 0x0c000035364b7389 */ /* 0x0000640000020034 */
[----:B01----:R-:W-:Y:S05]  /*3020*/  ENDCOLLECTIVE ;  /* 0x000000000000791b */ /* 0x003fea0003800000 */
.L_x_18182:
[----:B------:R-:W-:Y:S05]  /*3030*/  BRA `(.L_x_18183) ;  /* 0xffffffec00bc7947 */ /* 0x000fea000383ffff */
.L_x_18184:
        /* <DEDUP_REMOVED lines=12> */
.L_x_20370:


//--------------------- .text._ZN10layer_norm13ln_fwd_kernelINS_13Kernel_traitsIfffffjLj512ELj1ELj4ELj1ELj16ENS_18Kernel_traits_baseILj512EfffffjLj128EEEEELb0ELb1ELb1ELb0EEEvNS_9FwdParamsE --------------------------
	.section	.text._ZN10layer_norm13ln_fwd_kernelINS_13Kernel_traitsIfffffjLj512ELj1ELj4ELj1ELj16ENS_18Kernel_traits_baseILj512EfffffjLj128EEEEELb0ELb1ELb1ELb0EEEvNS_9FwdParamsE,"ax",@progbits
	.align	128
        .global         _ZN10layer_norm13ln_fwd_kernelINS_13Kernel_traitsIfffffjLj512ELj1ELj4ELj1ELj16ENS_18Kernel_traits_baseILj512EfffffjLj128EEEEELb0ELb1ELb1ELb0EEEvNS_9FwdParamsE
        .type           _ZN10layer_norm13ln_fwd_kernelINS_13Kernel_traitsIfffffjLj512ELj1ELj4ELj1ELj16ENS_18Kernel_traits_baseILj512EfffffjLj128EEEEELb0ELb1ELb1ELb0EEEvNS_9FwdParamsE,@function
        .size           _ZN10layer_norm13ln_fwd_kernelINS_13Kernel_traitsIfffffjLj512ELj1ELj4ELj1ELj16ENS_18Kernel_traits_baseILj512EfffffjLj128EEEEELb0ELb1ELb1ELb0EEEvNS_9FwdParamsE,(.L_x_20371 - _ZN10layer_norm13ln_fwd_kernelINS_13Kernel_traitsIfffffjLj512ELj1ELj4ELj1ELj16ENS_18Kernel_traits_baseILj512EfffffjLj128EEEEELb0ELb1ELb1ELb0EEEvNS_9FwdParamsE)
        .other          _ZN10layer_norm13ln_fwd_kernelINS_13Kernel_traitsIfffffjLj512ELj1ELj4ELj1ELj16ENS_18Kernel_traits_baseILj512EfffffjLj128EEEEELb0ELb1ELb1ELb0EEEvNS_9FwdParamsE,@"STO_CUDA_ENTRY STV_DEFAULT"
_ZN10layer_norm13ln_fwd_kernelINS_13Kernel_traitsIfffffjLj512ELj1ELj4ELj1ELj16ENS_18Kernel_traits_baseILj512EfffffjLj128EEEEELb0ELb1ELb1ELb0EEEvNS_9FwdParamsE:
.text._ZN10layer_norm13ln_fwd_kernelINS_13Kernel_traitsIfffffjLj512ELj1ELj4ELj1ELj16ENS_18Kernel_traits_baseILj512EfffffjLj128EEEEELb0ELb1ELb1ELb0EEEvNS_9FwdParamsE:
        /* <DEDUP_REMOVED lines=64> */
.L_x_18186:
        /* <DEDUP_REMOVED lines=11> */
[----:B------:R-:W5:Y:S02]  /*04b0*/  @P1 LDG.E.128 R20, desc[UR6][R4.64] ;  /* 0x0000000604141981 */ /* 0x000f64000c1e1d00 */
[----:B------:R-:W0:Y:S01]  /*04c0*/  @P3 LDC.64 R56, c[0x0][0x3e8] ;  /* 0x0000fa00ff383b82 */ /* 0x000e220000000a00 */
[C---:B-1----:R-:W-:Y:S01]  /*04d0*/  @P1 IMAD.WIDE.U32 R6, R39.reuse, 0x10, R6 ;  /* 0x0000001027061825 */ /* 0x042fe200078e0006 */
[----:B------:R-:W-:-:S04]  /*04e0*/  @P1 IADD3 R39, PT, PT, R39, 0x20, RZ ;  /* 0x0000002027271810 */ /* 0x000fc80007ffe0ff */
[----:B------:R-:W5:Y:S01]  /*04f0*/  @P1 LDG.E.128 R28, desc[UR6][R6.64] ;  /* 0x00000006061c1981 */ /* 0x000f62000c1e1d00 */
[C---:B--2---:R-:W-:Y:S01]  /*0500*/  @P2 IMAD.WIDE.U32 R58, R39.reuse, 0x10, R14 ;  /* 0x00000010273a2825 */ /* 0x044fe200078e000e */
[----:B------:R-:W1:Y:S04]  /*0510*/  @P0 LDC.64 R12, c[0x0][0x3d0] ;  /* 0x0000f400ff0c0b82 */ /* 0x000e680000000a00 */
[----:B------:R-:W5:Y:S01]  /*0520*/  @P2 LDG.E.128 R32, desc[UR6][R58.64] ;  /* 0x000000063a202981 */ /* 0x000f62000c1e1d00 */
[C---:B---3--:R-:W-:Y:S01]  /*0530*/  @P2 IMAD.WIDE.U32 R60, R39.reuse, 0x10, R26 ;  /* 0x00000010273c2825 */ /* 0x048fe200078e001a */
[----:B------:R-:W-:Y:S02]  /*0540*/  @P2 IADD3 R39, PT, PT, R39, 0x20, RZ ;  /* 0x0000002027272810 */ /* 0x000fe40007ffe0ff */
[----:B------:R-:W2:Y:S02]  /*0550*/  @P0 LDC.64 R24, c[0x0][0x3e8] ;  /* 0x0000fa00ff180b82 */ /* 0x000ea40000000a00 */
[----:B------:R-:W5:Y:S01]  /*0560*/  @P2 LDG.E.128 R40, desc[UR6][R60.64] ;  /* 0x000000063c282981 */ /* 0x000f62000c1e1d00 */
[----:B0-----:R-:W-:-:S05]  /*0570*/  @P3 IMAD.WIDE.U32 R56, R39, 0x10, R56 ;  /* 0x0000001027383825 */ /* 0x001fca00078e0038 */
[----:B------:R-:W0:Y:S01]  /*0580*/  @P3 LDC.64 R36, c[0x0][0x3d0] ;  /* 0x0000f400ff243b82 */ /* 0x000e220000000a00 */
[----:B------:R-:W5:Y:S01]  /*0590*/  @P3 LDG.E.128 R52, desc[UR6][R56.64] ;  /* 0x0000000638343981 */ /* 0x000f62000c1e1d00 */
[C---:B-1----:R-:W-:Y:S01]  /*05a0*/  @P0 IMAD.WIDE.U32 R14, R3.reuse, 0x10, R12 ;  /* 0x00000010030e0825 */ /* 0x042fe200078e000c */
[----:B------:R-:W-:Y:S02]  /*05b0*/  CS2R R26, SRZ ;  /* 0x00000000001a7805 */ /* 0x000fe4000001ff00 */
[----:B------:R-:W-:Y:S02]  /*05c0*/  @P3 CS2R R50, SRZ ;  /* 0x0000000000323805 */ /* 0x000fe4000001ff00 */
[----:B------:R-:W-:Y:S01]  /*05d0*/  @P3 CS2R R48, SRZ ;  /* 0x0000000000303805 */ /* 0x000fe2000001ff00 */
[----:B------:R1:W5:Y:S01]  /*05e0*/  @P0 LDG.E.128 R8, desc[UR6][R14.64] ;  /* 0x000000060e080981 */ /* 0x000362000c1e1d00 */
[----:B--2---:R-:W-:-:S05]  /*05f0*/  @P0 IMAD.WIDE.U32 R24, R3, 0x10, R24 ;  /* 0x0000001003180825 */ /* 0x004fca00078e0018 */
[----:B------:R2:W5:Y:S01]  /*0600*/  @P0 LDG.E.128 R16, desc[UR6][R24.64] ;  /* 0x0000000618100981 */ /* 0x000562000c1e1d00 */
[----:B0-----:R-:W-:Y:S01]  /*0610*/  @P3 IMAD.WIDE.U32 R12, R39, 0x10, R36 ;  /* 0x00000010270c3825 */ /* 0x001fe200078e0024 */
[----:B------:R-:W-:Y:S02]  /*0620*/  CS2R R38, SRZ ;  /* 0x0000000000267805 */ /* 0x000fe4000001ff00 */
[----:B------:R-:W-:Y:S02]  /*0630*/  CS2R R36, SRZ ;  /* 0x0000000000247805 */ /* 0x000fe4000001ff00 */
[----:B-1----:R-:W-:Y:S01]  /*0640*/  CS2R R14, SRZ ;  /* 0x00000000000e7805 */ /* 0x002fe2000001ff00 */
[----:B------:R0:W5:Y:S01]  /*0650*/  @P3 LDG.E.128 R44, desc[UR6][R12.64] ;  /* 0x000000060c2c3981 */ /* 0x000162000c1e1d00 */
[----:B--2---:R-:W-:Y:S02]  /*0660*/  CS2R R24, SRZ ;  /* 0x0000000000187805 */ /* 0x004fe4000001ff00 */
[----:B0-----:R-:W-:-:S07]  /*0670*/  CS2R R12, SRZ ;  /* 0x00000000000c7805 */ /* 0x001fce000001ff00 */
.L_x_18187:
[----:B------:R-:W-:Y:S05]  /*0680*/  BSYNC.RECONVERGENT B0 ;  /* 0x0000000000007941 */ /* 0x000fea0003800200 */
.L_x_18185:
[----:B------:R-:W0:Y:S01]  /*0690*/  LDCU UR4, c[0x0][0x384] ;  /* 0x00007080ff0477ac */ /* 0x000e220008000800 */
[----:B------:R-:W1:Y:S01]  /*06a0*/  LDCU UR11, c[0x0][0x40c] ;  /* 0x00008180ff0b77ac */ /* 0x000e620008000800 */
[----:B------:R-:W2:Y:S01]  /*06b0*/  LDCU.U8 UR5, c[0x0][0x410] ;  /* 0x00008200ff0577ac */ /* 0x000ea20008000000 */
[----:B------:R-:W3:Y:S01]  /*06c0*/  LDCU UR10, c[0x0][0x448] ;  /* 0x00008900ff0a77ac */ /* 0x000ee20008000800 */
[----:B------:R-:W4:Y:S01]  /*06d0*/  LDCU.64 UR8, c[0x0][0x3a0] ;  /* 0x00007400ff0877ac */ /* 0x000f220008000a00 */
[----:B0-----:R-:W-:-:S13]  /*06e0*/  ISETP.GE.AND P0, PT, R2, UR4, PT ;  /* 0x0000000402007c0c */ /* 0x001fda000bf06270 */
[----:B-1234-:R-:W-:Y:S05]  /*06f0*/  @P0 EXIT ;  /* 0x000000000000094d */ /* 0x01efea0003800000 */
.L_x_18219:
[----:B------:R-:W0:Y:S08]  /*0700*/  LDC.64 R86, c[0x0][0x3f0] ;  /* 0x0000fc00ff567b82 */ /* 0x000e300000000a00 */
[----:B------:R-:W1:Y:S08]  /*0710*/  LDC.64 R4, c[0x0][0x3f8] ;  /* 0x0000fe00ff047b82 */ /* 0x000e700000000a00 */
[----:B------:R-:W2:Y:S01]  /*0720*/  LDC R85, c[0x0][0x388] ;  /* 0x0000e200ff557b82 */ /* 0x000ea20000000800 */
[----:B0-----:R-:W-:-:S06]  /*0730*/  IMAD.WIDE R86, R2, 0x4, R86 ;  /* 0x0000000402567825 */ /* 0x001fcc00078e0256 */
[----:B------:R-:W3:Y:S01]  /*0740*/  LDG.E R86, desc[UR6][R86.64] ;  /* 0x0000000656567981 */ /* 0x000ee2000c1e1900 */
[----:B-1----:R-:W-:-:S05]  /*0750*/  IMAD.WIDE R4, R2, 0x4, R4 ;  /* 0x0000000402047825 */ /* 0x002fca00078e0204 */
[----:B-----5:R0:W5:Y:S01]  /*0760*/  LDG.E R84, desc[UR6][R4.64] ;  /* 0x0000000604547981 */ /* 0x020162000c1e1900 */
[----:B------:R-:W-:Y:S01]  /*0770*/  ISETP.GE.U32.AND P0, PT, R0, 0x20, PT ;  /* 0x000000200000780c */ /* 0x000fe20003f06070 */
[----:B------:R-:W-:Y:S01]  /*0780*/  BSSY.RECONVERGENT B0, `(.L_x_18188) ;  /* 0x0000040000007945 */ /* 0x000fe20003800200 */
[----:B------:R-:W-:Y:S01]  /*0790*/  HFMA2 R88, -RZ, RZ, 0, 0 ;  /* 0x00000000ff587431 */ /* 0x000fe200000001ff */
[----:B---3--:R-:W-:-:S13]  /*07a0*/  ISETP.GE.AND P2, PT, R86, 0x1, PT ;  /* 0x000000015600780c */ /* 0x008fda0003f46270 */
[----:B------:R-:W-:-:S05]  /*07b0*/  @P2 IADD3 R6, PT, PT, R86, -0x1, RZ ;  /* 0xffffffff56062810 */ /* 0x000fca0007ffe0ff */
[-C--:B--2---:R-:W-:Y:S02]  /*07c0*/  @P2 IMAD R79, R6, R85.reuse, RZ ;  /* 0x00000055064f2224 */ /* 0x084fe400078e02ff */
        /* <DEDUP_REMOVED lines=13> */
.L_x_18191:
[----:B------:R-:W-:Y:S05]  /*08a0*/  BSYNC.RECONVERGENT B1 ;  /* 0x0000000000017941 */ /* 0x000fea0003800200 */
.L_x_18190:
        /* <DEDUP_REMOVED lines=8> */
[----:B------:R-:W0:Y:S08]  /*0930*/  @P1 LDC R5, c[0x0][0x40c] ;  /* 0x00010300ff051b82 */ /* 0x000e300000000800 */
        /* <DEDUP_REMOVED lines=13> */
[----:B------:R-:W-:-:S04]  /*0a10*/  FMUL.FTZ R4, R59, UR11 ;  /* 0x0000000b3b047c20 */ /* 0x000fc80008410000 */
[----:B------:R-:W-:Y:S01]  /*0a20*/  FFMA.FTZ R63, R4, R19, R63 ;  /* 0x00000013043f7223 */ /* 0x000fe2000001003f */
[----:B------:R-:W-:Y:S06]  /*0a30*/  BRA `(.L_x_18194) ;  /* 0x0000000000347947 */ /* 0x000fec0003800000 */
.L_x_18193:
[----:B-----5:R-:W-:Y:S01]  /*0a40*/  FMUL.FTZ R5, R56, UR11 ;  /* 0x0000000b38057c20 */ /* 0x020fe20008410000 */
[----:B------:R-:W-:Y:S01]  /*0a50*/  FMUL.FTZ R4, R57, UR11 ;  /* 0x0000000b39047c20 */ /* 0x000fe20008410000 */
[----:B------:R-:W-:Y:S01]  /*0a60*/  FMUL.FTZ R7, R58, UR11 ;  /* 0x0000000b3a077c20 */ /* 0x000fe20008410000 */
[----:B------:R-:W-:Y:S01]  /*0a70*/  FMUL.FTZ R6, R59, UR11 ;  /* 0x0000000b3b067c20 */ /* 0x000fe20008410000 */
[----:B------:R-:W-:Y:S01]  /*0a80*/  FMUL.FTZ R76, R5, R16 ;  /* 0x00000010054c7220 */ /* 0x000fe20000410000 */
[----:B------:R-:W-:Y:S01]  /*0a90*/  FMUL.FTZ R77, R4, R17 ;  /* 0x00000011044d7220 */ /* 0x000fe20000410000 */
[----:B------:R-:W-:Y:S01]  /*0aa0*/  FMUL.FTZ R78, R7, R18 ;  /* 0x00000012074e7220 */ /* 0x000fe20000410000 */
[----:B------:R-:W-:Y:S01]  /*0ab0*/  FMUL.FTZ R63, R6, R19 ;  /* 0x00000013063f7220 */ /* 0x000fe20000410000 */
[----:B------:R-:W-:-:S04]  /*0ac0*/  ISETP.GT.AND P1, PT, R86, RZ, PT ;  /* 0x000000ff5600720c */ /* 0x000fc80003f24270 */
[----:B------:R-:W-:Y:S02]  /*0ad0*/  FSEL R76, R76, RZ, P1 ;  /* 0x000000ff4c4c7208 */ /* 0x000fe40000800000 */
[----:B------:R-:W-:Y:S02]  /*0ae0*/  FSEL R77, R77, RZ, P1 ;  /* 0x000000ff4d4d7208 */ /* 0x000fe40000800000 */
[----:B------:R-:W-:Y:S02]  /*0af0*/  FSEL R78, R78, RZ, P1 ;  /* 0x000000ff4e4e7208 */ /* 0x000fe40000800000 */
[----:B------:R-:W-:-:S07]  /*0b00*/  FSEL R63, R63, RZ, P1 ;  /* 0x000000ff3f3f7208 */ /* 0x000fce0000800000 */
.L_x_18194:
[----:B------:R-:W-:Y:S05]  /*0b10*/  BSYNC.RECONVERGENT B1 ;  /* 0x0000000000017941 */ /* 0x000fea0003800200 */
.L_x_18192:
[----:B------:R-:W0:Y:S01]  /*0b20*/  LDC.64 R4, c[0x0][0x3a8] ;  /* 0x0000ea00ff047b82 */ /* 0x000e220000000a00 */
[----:B------:R-:W-:Y:S02]  /*0b30*/  MOV R79, R63 ;  /* 0x0000003f004f7202 */ /* 0x000fe40000000f00 */
[----:B------:R-:W-:Y:S01]  /*0b40*/  IADD3 R88, PT, PT, R88, 0x20, RZ ;  /* 0x0000002058587810 */ /* 0x000fe20007ffe0ff */
[C---:B0-----:R-:W-:Y:S01]  /*0b50*/  IMAD.WIDE.U32 R4, R87.reuse, 0x10, R4 ;  /* 0x0000001057047825 */ /* 0x041fe200078e0004 */
[----:B------:R-:W-:-:S04]  /*0b60*/  IADD3 R87, PT, PT, R87, 0x20, RZ ;  /* 0x0000002057577810 */ /* 0x000fc80007ffe0ff */
[----:B------:R0:W-:Y:S03]  /*0b70*/  STG.E.128 desc[UR6][R4.64], R76 ;  /* 0x0000004c04007986 */ /* 0x0001e6000c101d06 */
.L_x_18189:
[----:B------:R-:W-:Y:S05]  /*0b80*/  BSYNC.RECONVERGENT B0 ;  /* 0x0000000000007941 */ /* 0x000fea0003800200 */
.L_x_18188:
        /* <DEDUP_REMOVED lines=11> */
[----:B------:R-:W2:Y:S01]  /*0c40*/  @P1 LDG.E.128 R80, desc[UR6][R6.64] ;  /* 0x0000000606501981 */ /* 0x000ea2000c1e1d00 */
[----:B------:R-:W-:Y:S01]  /*0c50*/  BSSY.RECONVERGENT B1, `(.L_x_18197) ;  /* 0x0000024000017945 */ /* 0x000fe20003800200 */
[----:B--2---:R-:W-:Y:S02]  /*0c60*/  @P1 MOV R62, R82 ;  /* 0x00000052003e1202 */ /* 0x004fe40000000f00 */
[----:B------:R-:W-:Y:S02]  /*0c70*/  @P1 MOV R61, R81 ;  /* 0x00000051003d1202 */ /* 0x000fe40000000f00 */
[----:B------:R-:W-:Y:S01]  /*0c80*/  @P1 MOV R60, R80 ;  /* 0x00000050003c1202 */ /* 0x000fe20000000f00 */
[----:B0-----:R-:W-:Y:S06]  /*0c90*/  @!P1 BRA `(.L_x_18198) ;  /* 0x0000000000489947 */ /* 0x001fec0003800000 */
[----:B------:R-:W-:Y:S02]  /*0ca0*/  ISETP.GT.AND P1, PT, R86, RZ, PT ;  /* 0x000000ff5600720c */ /* 0x000fe40003f24270 */
[----:B------:R-:W-:Y:S02]  /*0cb0*/  MOV R64, R60 ;  /* 0x0000003c00407202 */ /* 0x000fe40000000f00 */
[----:B------:R-:W-:Y:S02]  /*0cc0*/  MOV R65, R61 ;  /* 0x0000003d00417202 */ /* 0x000fe40000000f00 */
[----:B------:R-:W-:Y:S02]  /*0cd0*/  MOV R66, R62 ;  /* 0x0000003e00427202 */ /* 0x000fe40000000f00 */
[----:B------:R-:W-:-:S05]  /*0ce0*/  MOV R67, R83 ;  /* 0x0000005300437202 */ /* 0x000fca0000000f00 */
[----:B------:R-:W0:Y:S08]  /*0cf0*/  @P1 LDC R5, c[0x0][0x40c] ;  /* 0x00010300ff051b82 */ /* 0x000e300000000800 */
[----:B------:R-:W1:Y:S08]  /*0d00*/  @P1 LDC R4, c[0x0][0x40c] ;  /* 0x00010300ff041b82 */ /* 0x000e700000000800 */
[----:B------:R-:W2:Y:S01]  /*0d10*/  @P1 LDC R7, c[0x0][0x40c] ;  /* 0x00010300ff071b82 */ /* 0x000ea20000000800 */
[----:B0----5:R-:W-:-:S04]  /*0d20*/  @P1 FMUL.FTZ R5, R56, R5 ;  /* 0x0000000538051220 */ /* 0x021fc80000410000 */
[----:B------:R-:W-:Y:S01]  /*0d30*/  @P1 FFMA.FTZ R64, R5, R28, R60 ;  /* 0x0000001c05401223 */ /* 0x000fe2000001003c */
[----:B-1----:R-:W-:-:S04]  /*0d40*/  @P1 FMUL.FTZ R4, R57, R4 ;  /* 0x0000000439041220 */ /* 0x002fc80000410000 */
[----:B------:R-:W-:Y:S01]  /*0d50*/  @P1 FFMA.FTZ R65, R4, R29, R61 ;  /* 0x0000001d04411223 */ /* 0x000fe2000001003d */
[----:B--2---:R-:W-:-:S04]  /*0d60*/  @P1 FMUL.FTZ R7, R58, R7 ;  /* 0x000000073a071220 */ /* 0x004fc80000410000 */
[----:B------:R-:W-:Y:S01]  /*0d70*/  @P1 FFMA.FTZ R66, R7, R30, R62 ;  /* 0x0000001e07421223 */ /* 0x000fe2000001003e */
[----:B------:R-:W-:Y:S06]  /*0d80*/  @!P1 BRA `(.L_x_18199) ;  /* 0x0000000000409947 */ /* 0x000fec0003800000 */
[----:B------:R-:W-:-:S04]  /*0d90*/  FMUL.FTZ R4, R59, UR11 ;  /* 0x0000000b3b047c20 */ /* 0x000fc80008410000 */
[----:B------:R-:W-:Y:S01]  /*0da0*/  FFMA.FTZ R67, R4, R31, R83 ;  /* 0x0000001f04437223 */ /* 0x000fe20000010053 */
[----:B------:R-:W-:Y:S06]  /*0db0*/  BRA `(.L_x_18199) ;  /* 0x0000000000347947 */ /* 0x000fec0003800000 */
.L_x_18198:
        /* <DEDUP_REMOVED lines=13> */
.L_x_18199:
[----:B------:R-:W-:Y:S05]  /*0e90*/  BSYNC.RECONVERGENT B1 ;  /* 0x0000000000017941 */ /* 0x000fea0003800200 */
.L_x_18197:
[----:B------:R-:W0:Y:S01]  /*0ea0*/  LDC.64 R4, c[0x0][0x3a8] ;  /* 0x0000ea00ff047b82 */ /* 0x000e220000000a00 */
[----:B------:R-:W-:Y:S01]  /*0eb0*/  IADD3 R88, PT, PT, R88, 0x20, RZ ;  /* 0x0000002058587810 */ /* 0x000fe20007ffe0ff */
[C---:B0-----:R-:W-:Y:S01]  /*0ec0*/  IMAD.WIDE.U32 R4, R87.reuse, 0x10, R4 ;  /* 0x0000001057047825 */ /* 0x041fe200078e0004 */
[----:B------:R-:W-:-:S04]  /*0ed0*/  IADD3 R87, PT, PT, R87, 0x20, RZ ;  /* 0x0000002057577810 */ /* 0x000fc80007ffe0ff */
[----:B------:R0:W-:Y:S03]  /*0ee0*/  STG.E.128 desc[UR6][R4.64], R64 ;  /* 0x0000004004007986 */ /* 0x0001e6000c101d06 */
.L_x_18196:
[----:B------:R-:W-:Y:S05]  /*0ef0*/  BSYNC.RECONVERGENT B0 ;  /* 0x0000000000007941 */ /* 0x000fea0003800200 */
.L_x_18195:
        /* <DEDUP_REMOVED lines=10> */
[----:B-1----:R-:W-:-:S06]  /*0fa0*/  @P1 IMAD.WIDE.U32 R4, R87, 0x10, R4 ;  /* 0x0000001057041825 */ /* 0x002fcc00078e0004 */
[----:B------:R-:W2:Y:S01]  /*0fb0*/  @P1 LDG.E.128 R4, desc[UR6][R4.64] ;  /* 0x0000000604041981 */ /* 0x000ea2000c1e1d00 */
[----:B------:R-:W-:Y:S01]  /*0fc0*/  BSSY.RECONVERGENT B1, `(.L_x_18202) ;  /* 0x0000025000017945 */ /* 0x000fe20003800200 */
[----:B--2---:R-:W-:Y:S02]  /*0fd0*/  @P1 MOV R83, R7 ;  /* 0x0000000700531202 */ /* 0x004fe40000000f00 */
[----:B------:R-:W-:Y:S02]  /*0fe0*/  @P1 MOV R62, R6 ;  /* 0x00000006003e1202 */ /* 0x000fe40000000f00 */
        /* <DEDUP_REMOVED lines=21> */
.L_x_18203:
        /* <DEDUP_REMOVED lines=13> */
.L_x_18204:
[----:B------:R-:W-:Y:S05]  /*1210*/  BSYNC.RECONVERGENT B1 ;  /* 0x0000000000017941 */ /* 0x000fea0003800200 */
.L_x_18202:
[----:B------:R-:W0:Y:S01]  /*1220*/  LDC.64 R4, c[0x0][0x3a8] ;  /* 0x0000ea00ff047b82 */ /* 0x000e220000000a00 */
[----:B------:R-:W-:Y:S01]  /*1230*/  IADD3 R88, PT, PT, R88, 0x20, RZ ;  /* 0x0000002058587810 */ /* 0x000fe20007ffe0ff */
[C---:B0-----:R-:W-:Y:S01]  /*1240*/  IMAD.WIDE.U32 R4, R87.reuse, 0x10, R4 ;  /* 0x0000001057047825 */ /* 0x041fe200078e0004 */
[----:B------:R-:W-:-:S04]  /*1250*/  IADD3 R87, PT, PT, R87, 0x20, RZ ;  /* 0x0000002057577810 */ /* 0x000fc80007ffe0ff */
[----:B------:R0:W-:Y:S03]  /*1260*/  STG.E.128 desc[UR6][R4.64], R68 ;  /* 0x0000004404007986 */ /* 0x0001e6000c101d06 */
.L_x_18201:
[----:B------:R-:W-:Y:S05]  /*1270*/  BSYNC.RECONVERGENT B0 ;  /* 0x0000000000007941 */ /* 0x000fea0003800200 */
.L_x_18200:
[----:B------:R-:W-:Y:S01]  /*1280*/  ISETP.GE.U32.AND P1, PT, R0, 0x80, PT ;  /* 0x000000800000780c */ /* 0x000fe20003f26070 */
[----:B------:R-:W-:-:S12]  /*1290*/  BSSY.RECONVERGENT B0, `(.L_x_18205) ;  /* 0x0000033000007945 */ /* 0x000fd80003800200 */
[----:B------:R-:W-:Y:S05]  /*12a0*/  @!P1 BRA `(.L_x_18206) ;  /* 0x0000000000c49947 */ /* 0x000fea0003800000 */
[----:B------:R-:W-:Y:S01]  /*12b0*/  ISETP.NE.U32.AND P3, PT, RZ, UR8, PT ;  /* 0x00000008ff007c0c */ /* 0x000fe2000bf65070 */
[----:B------:R-:W1:Y:S03]  /*12c0*/  @P2 LDC.64 R72, c[0x0][0x390] ;  /* 0x0000e400ff482b82 */ /* 0x000e660000000a00 */
[----:B------:R-:W-:-:S13]  /*12d0*/  ISETP.NE.AND.EX P3, PT, RZ, UR9, PT, P3 ;  /* 0x00000009ff007c0c */ /* 0x000fda000bf65330 */
[----:B0-----:R-:W0:Y:S01]  /*12e0*/  @P3 LDC.64 R4, c[0x0][0x3a0] ;  /* 0x0000e800ff043b82 */ /* 0x001e220000000a00 */
[----:B-1----:R-:W-:-:S05]  /*12f0*/  @P2 IMAD.WIDE.U32 R72, R88, 0x10, R72 ;  /* 0x0000001058482825 */ /* 0x002fca00078e0048 */
[----:B------:R1:W5:Y:S01]  /*1300*/  @P2 LDG.E.128 R56, desc[UR6][R72.64] ;  /* 0x0000000648382981 */ /* 0x000362000c1e1d00 */
[----:B0-----:R-:W-:-:S06]  /*1310*/  @P3 IMAD.WIDE.U32 R4, R87, 0x10, R4 ;  /* 0x0000001057043825 */ /* 0x001fcc00078e0004 */
[----:B------:R-:W2:Y:S01]  /*1320*/  @P3 LDG.E.128 R4, desc[UR6][R4.64] ;  /* 0x0000000604043981 */ /* 0x000ea2000c1e1d00 */
[----:B------:R-:W-:Y:S01]  /*1330*/  BSSY.RECONVERGENT B1, `(.L_x_18207) ;  /* 0x0000025000017945 */ /* 0x000fe20003800200 */
[----:B--2---:R-:W-:Y:S02]  /*1340*/  @P3 MOV R83, R7 ;  /* 0x0000000700533202 */ /* 0x004fe40000000f00 */
[----:B------:R-:W-:Y:S02]  /*1350*/  @P3 MOV R62, R6 ;  /* 0x00000006003e3202 */ /* 0x000fe40000000f00 */
[----:B------:R-:W-:Y:S02]  /*1360*/  @P3 MOV R61, R5 ;  /* 0x00000005003d3202 */ /* 0x000fe40000000f00 */
[----:B------:R-:W-:Y:S01]  /*1370*/  @P3 MOV R60, R4 ;  /* 0x00000004003c3202 */ /* 0x000fe20000000f00 */
[----:B-1----:R-:W-:Y:S06]  /*1380*/  @!P3 BRA `(.L_x_18208) ;  /* 0x000000000048b947 */ /* 0x002fec0003800000 */
        /* <DEDUP_REMOVED lines=18> */
.L_x_18208:
        /* <DEDUP_REMOVED lines=13> */
.L_x_18209:
[----:B------:R-:W-:Y:S05]  /*1580*/  BSYNC.RECONVERGENT B1 ;  /* 0x0000000000017941 */ /* 0x000fea0003800200 */
.L_x_18207:
[----:B------:R-:W0:Y:S02]  /*1590*/  LDC.64 R4, c[0x0][0x3a8] ;  /* 0x0000ea00ff047b82 */ /* 0x000e240000000a00 */
[----:B0-----:R-:W-:-:S05]  /*15a0*/  IMAD.WIDE.U32 R4, R87, 0x10, R4 ;  /* 0x0000001057047825 */ /* 0x001fca00078e0004 */
[----:B------:R1:W-:Y:S02]  /*15b0*/  STG.E.128 desc[UR6][R4.64], R72 ;  /* 0x0000004804007986 */ /* 0x0003e4000c101d06 */
.L_x_18206:
[----:B------:R-:W-:Y:S05]  /*15c0*/  BSYNC.RECONVERGENT B0 ;  /* 0x0000000000007941 */ /* 0x000fea0003800200 */
.L_x_18205:
[----:B01----:R-:W-:Y:S01]  /*15d0*/  FADD.FTZ R4, RZ, R76 ;  /* 0x0000004cff047221 */ /* 0x003fe20000010000 */
        /* <DEDUP_REMOVED lines=76> */
.L_x_18231:
[----:B-1----:R-:W-:Y:S01]  /*1aa0*/  FADD.FTZ R4, R80, R87 ;  /* 0x0000005750047221 */ /* 0x002fe20000010000 */
[----:B0-----:R-:W-:Y:S01]  /*1ab0*/  FMUL.FTZ R80, R81, R81 ;  /* 0x0000005151507220 */ /* 0x001fe20000410000 */
[----:B------:R-:W-:Y:S01]  /*1ac0*/  ISETP.NE.AND P2, PT, RZ, UR5, PT ;  /* 0x00000005ff007c0c */ /* 0x000fe2000bf45270 */
[----:B------:R-:W0:Y:S01]  /*1ad0*/  @!P5 LDC.64 R6, c[0x0][0x3c0] ;  /* 0x0000f000ff06db82 */ /* 0x000e220000000a00 */
[----:B------:R-:W-:Y:S01]  /*1ae0*/  FFMA.FTZ R79, R4, R5, UR10 ;  /* 0x0000000a044f7e23 */ /* 0x000fe20008010005 */
[----:B-----5:R-:W-:Y:S01]  /*1af0*/  ISETP.GE.AND P3, PT, R84, 0x1, PT ;  /* 0x000000015400780c */ /* 0x020fe20003f66270 */
        /* <DEDUP_REMOVED lines=18> */
[----:B------:R-:W0:Y:S01]  /*1c20*/  LDC.64 R84, c[0x0][0x428] ;  /* 0x00010a00ff547b82 */ /* 0x000e220000000a00 */
        /* <DEDUP_REMOVED lines=12> */
[C---:B0-----:R-:W-:Y:S01]  /*1cf0*/  IMAD.WIDE.U32 R84, R81.reuse, 0x10, R84 ;  /* 0x0000001051547825 */ /* 0x041fe200078e0054 */
[----:B------:R-:W-:-:S04]  /*1d00*/  IADD3 R81, PT, PT, R81, 0x20, RZ ;  /* 0x0000002051517810 */ /* 0x000fc80007ffe0ff */
[----:B------:R0:W-:Y:S03]  /*1d10*/  STG.E.128 desc[UR6][R84.64], R4 ;  /* 0x0000000454007986 */ /* 0x0001e6000c101d06 */
.L_x_18214:
[----:B------:R-:W-:Y:S05]  /*1d20*/  BSYNC.RECONVERGENT B1 ;  /* 0x0000000000017941 */ /* 0x000fea0003800200 */
.L_x_18213:
[----:B------:R-:W-:Y:S01]  /*1d30*/  ISETP.GE.U32.AND P0, PT, R0, 0x40, PT ;  /* 0x000000400000780c */ /* 0x000fe20003f06070 */
[----:B------:R-:W-:-:S12]  /*1d40*/  BSSY.RECONVERGENT B1, `(.L_x_18215) ;  /* 0x0000012000017945 */ /* 0x000fd80003800200 */
[----:B------:R-:W-:Y:S05]  /*1d50*/  @!P0 BRA `(.L_x_18216) ;  /* 0x0000000000408947 */ /* 0x000fea0003800000 */
[----:B0-----:R-:W0:Y:S01]  /*1d60*/  LDC.64 R84, c[0x0][0x428] ;  /* 0x00010a00ff547b82 */ /* 0x001e220000000a00 */
        /* <DEDUP_REMOVED lines=15> */
.L_x_18216:
[----:B------:R-:W-:Y:S05]  /*1e60*/  BSYNC.RECONVERGENT B1 ;  /* 0x0000000000017941 */ /* 0x000fea0003800200 */
.L_x_18215:
        /* <DEDUP_REMOVED lines=19> */
.L_x_18218:
[----:B------:R-:W-:Y:S05]  /*1fa0*/  BSYNC.RECONVERGENT B1 ;  /* 0x0000000000017941 */ /* 0x000fea0003800200 */
.L_x_18217:
        /* <DEDUP_REMOVED lines=11> */
[----:B0-----:R-:W-:-:S04]  /*2060*/  IMAD.WIDE.U32 R80, R81, 0x10, R4 ;  /* 0x0000001051507825 */ /* 0x001fc800078e0004 */
[----:B------:R-:W-:Y:S01]  /*2070*/  FFMA.FTZ R4, R7, R44, R48 ;  /* 0x0000002c07047223 */ /* 0x000fe20000010030 */
[----:B------:R-:W-:Y:S01]  /*2080*/  FFMA.FTZ R5, R82, R45, R49 ;  /* 0x0000002d52057223 */ /* 0x000fe20000010031 */
[----:B------:R-:W-:-:S05]  /*2090*/  FFMA.FTZ R7, R84, R47, R51 ;  /* 0x0000002f54077223 */ /* 0x000fca0000010033 */
[----:B------:R3:W-:Y:S02]  /*20a0*/  STG.E.128 desc[UR6][R80.64], R4 ;  /* 0x0000000450007986 */ /* 0x0007e4000c101d06 */
.L_x_18212:
[----:B------:R-:W-:Y:S05]  /*20b0*/  BSYNC.RECONVERGENT B0 ;  /* 0x0000000000007941 */ /* 0x000fea0003800200 */
.L_x_18211:
[----:B0123--:R-:W0:Y:S02]  /*20c0*/  LDC.64 R4, c[0x0][0x380] ;  /* 0x0000e000ff047b82 */ /* 0x00fe240000000a00 */
[----:B0-----:R-:W-:-:S04]  /*20d0*/  LEA R2, R4, R2, 0x2 ;  /* 0x0000000204027211 */ /* 0x001fc800078e10ff */
[----:B------:R-:W-:-:S13]  /*20e0*/  ISETP.GE.AND P0, PT, R2, R5, PT ;  /* 0x000000050200720c */ /* 0x000fda0003f06270 */
[----:B------:R-:W-:Y:S05]  /*20f0*/  @!P0 BRA `(.L_x_18219) ;  /* 0xffffffe400808947 */ /* 0x000fea000383ffff */
[----:B------:R-:W-:Y:S05]  /*2100*/  EXIT ;  /* 0x000000000000794d */ /* 0x000fea0003800000 */
.L_x_18210:
        /* <DEDUP_REMOVED lines=8> */
.L_x_18221:
[----:B------:R-:W-:Y:S05]  /*2190*/  BSYNC B0 ;  /* 0x0000000000007941 */ /* 0x000fea0003800000 */
.L_x_18220:
        /* <DEDUP_REMOVED lines=9> */
.L_x_18222:
[----:B------:R-:W-:Y:S01]  /*2230*/  HFMA2 R88, -RZ, RZ, 0, 2.384185791015625e-07 ;  /* 0x00000004ff587431 */ /* 0x000fe200000001ff */
[----:B------:R-:W-:-:S05]  /*2240*/  MOV R5, R87 ;  /* 0x0000005700057202 */ /* 0x000fca0000000f00 */
[----:B------:R-:W-:-:S05]  /*2250*/  FADD.FTZ R79, R6, R5 ;  /* 0x00000005064f7221 */ /* 0x000fca0000010000 */
[----:B------:R-:W-:-:S07]  /*2260*/  MOV R89, R79 ;  /* 0x0000004f00597202 */ /* 0x000fce0000000f00 */
[----:B------:R-:W-:Y:S05]  /*2270*/  WARPSYNC.COLLECTIVE R86, `(.L_x_18223) ;  /* 0x0000000056087348 */ /* 0x000fea0003c00000 */
[----:B------:R0:W1:Y:S02]  /*2280*/  SHFL.BFLY P6, R87, R89, R88, R91 ;  /* 0x0c00005859577389 */ /* 0x00006400000c005b */
[----:B01----:R-:W-:Y:S05]  /*2290*/  ENDCOLLECTIVE ;  /* 0x000000000000791b */ /* 0x003fea0003800000 */
.L_x_18223:
[----:B------:R-:W-:Y:S01]  /*22a0*/  HFMA2 R88, -RZ, RZ, 0, 4.76837158203125e-07 ;  /* 0x00000008ff587431 */ /* 0x000fe200000001ff */
[----:B------:R-:W-:-:S05]  /*22b0*/  MOV R4, R87 ;  /* 0x0000005700047202 */ /* 0x000fca0000000f00 */
[----:B------:R-:W-:-:S05]  /*22c0*/  FADD.FTZ R80, R79, R4 ;  /* 0x000000044f507221 */ /* 0x000fca0000010000 */
[----:B------:R-:W-:-:S07]  /*22d0*/  MOV R89, R80 ;  /* 0x0000005000597202 */ /* 0x000fce0000000f00 */
[----:B------:R-:W-:Y:S05]  /*22e0*/  WARPSYNC.COLLECTIVE R86, `(.L_x_18224) ;  /* 0x0000000056087348 */ /* 0x000fea0003c00000 */
[----:B------:R0:W1:Y:S02]  /*22f0*/  SHFL.BFLY P6, R87, R89, R88, R91 ;  /* 0x0c00005859577389 */ /* 0x00006400000c005b */
[----:B01----:R-:W-:Y:S05]  /*2300*/  ENDCOLLECTIVE ;  /* 0x000000000000791b */ /* 0x003fea0003800000 */
.L_x_18224:
        /* <DEDUP_REMOVED lines=8> */
.L_x_18225:
        /* <DEDUP_REMOVED lines=41> */
.L_x_18226:
[----:B------:R-:W-:Y:S01]  /*2620*/  HFMA2 R88, -RZ, RZ, 0, 1.1920928955078125e-07 ;  /* 0x00000002ff587431 */ /* 0x000fe200000001ff */
[----:B------:R-:W-:-:S05]  /*2630*/  MOV R7, R87 ;  /* 0x0000005700077202 */ /* 0x000fca0000000f00 */
[----:B------:R-:W-:-:S05]  /*2640*/  FADD.FTZ R7, R4, R7 ;  /* 0x0000000704077221 */ /* 0x000fca0000010000 */
[----:B------:R-:W-:-:S07]  /*2650*/  MOV R89, R7 ;  /* 0x0000000700597202 */ /* 0x000fce0000000f00 */
[----:B------:R-:W-:Y:S05]  /*2660*/  WARPSYNC.COLLECTIVE R86, `(.L_x_18227) ;  /* 0x0000000056087348 */ /* 0x000fea0003c00000 */
[----:B------:R0:W1:Y:S02]  /*2670*/  SHFL.BFLY P6, R87, R89, R88, R91 ;  /* 0x0c00005859577389 */ /* 0x00006400000c005b */
[----:B01----:R-:W-:Y:S05]  /*2680*/  ENDCOLLECTIVE ;  /* 0x000000000000791b */ /* 0x003fea0003800000 */
.L_x_18227:
[----:B------:R-:W-:Y:S01]  /*2690*/  HFMA2 R88, -RZ, RZ, 0, 2.384185791015625e-07 ;  /* 0x00000004ff587431 */ /* 0x000fe200000001ff */
[----:B------:R-:W-:-:S05]  /*26a0*/  MOV R6, R87 ;  /* 0x0000005700067202 */ /* 0x000fca0000000f00 */
[----:B------:R-:W-:-:S05]  /*26b0*/  FADD.FTZ R6, R7, R6 ;  /* 0x0000000607067221 */ /* 0x000fca0000010000 */
[----:B------:R-:W-:-:S07]  /*26c0*/  MOV R89, R6 ;  /* 0x0000000600597202 */ /* 0x000fce0000000f00 */
[----:B------:R-:W-:Y:S05]  /*26d0*/  WARPSYNC.COLLECTIVE R86, `(.L_x_18228) ;  /* 0x0000000056087348 */ /* 0x000fea0003c00000 */
[----:B------:R0:W1:Y:S02]  /*26e0*/  SHFL.BFLY P6, R87, R89, R88, R91 ;  /* 0x0c00005859577389 */ /* 0x00006400000c005b */
[----:B01----:R-:W-:Y:S05]  /*26f0*/  ENDCOLLECTIVE ;  /* 0x000000000000791b */ /* 0x003fea0003800000 */
.L_x_18228:
[----:B------:R-:W-:Y:S01]  /*2700*/  HFMA2 R88, -RZ, RZ, 0, 4.76837158203125e-07 ;  /* 0x00000008ff587431 */ /* 0x000fe200000001ff */
[----:B------:R-:W-:-:S05]  /*2710*/  MOV R79, R87 ;  /* 0x00000057004f7202 */ /* 0x000fca0000000f00 */
[----:B------:R-:W-:-:S05]  /*2720*/  FADD.FTZ R79, R6, R79 ;  /* 0x0000004f064f7221 */ /* 0x000fca0000010000 */
[----:B------:R-:W-:-:S07]  /*2730*/  MOV R89, R79 ;  /* 0x0000004f00597202 */ /* 0x000fce0000000f00 */
[----:B------:R-:W-:Y:S05]  /*2740*/  WARPSYNC.COLLECTIVE R86, `(.L_x_18229) ;  /* 0x0000000056087348 */ /* 0x000fea0003c00000 */
[----:B------:R0:W1:Y:S02]  /*2750*/  SHFL.BFLY P6, R87, R89, R88, R91 ;  /* 0x0c00005859577389 */ /* 0x00006400000c005b */
[----:B01----:R-:W-:Y:S05]  /*2760*/  ENDCOLLECTIVE ;  /* 0x000000000000791b */ /* 0x003fea0003800000 */
.L_x_18229:
[----:B------:R-:W-:Y:S01]  /*2770*/  HFMA2 R88, -RZ, RZ, 0, 9.5367431640625e-07 ;  /* 0x00000010ff587431 */ /* 0x000fe200000001ff */
[----:B------:R-:W-:-:S05]  /*2780*/  MOV R80, R87 ;  /* 0x0000005700507202 */ /* 0x000fca0000000f00 */
[----:B------:R-:W-:-:S05]  /*2790*/  FADD.FTZ R80, R79, R80 ;  /* 0x000000504f507221 */ /* 0x000fca0000010000 */
[----:B------:R-:W-:-:S07]  /*27a0*/  MOV R89, R80 ;  /* 0x0000005000597202 */ /* 0x000fce0000000f00 */
[----:B------:R-:W-:Y:S05]  /*27b0*/  WARPSYNC.COLLECTIVE R86, `(.L_x_18230) ;  /* 0x0000000056087348 */ /* 0x000fea0003c00000 */
[----:B------:R0:W1:Y:S02]  /*27c0*/  SHFL.BFLY P6, R87, R89, R88, R91 ;  /* 0x0c00005859577389 */ /* 0x00006400000c005b */
[----:B01----:R-:W-:Y:S05]  /*27d0*/  ENDCOLLECTIVE ;  /* 0x000000000000791b */ /* 0x003fea0003800000 */
.L_x_18230:
[----:B------:R-:W-:Y:S05]  /*27e0*/  BRA `(.L_x_18231) ;  /* 0xfffffff000ac7947 */ /* 0x000fea000383ffff */
.L_x_18232:
        /* <DEDUP_REMOVED lines=9> */
.L_x_20371:


//--------------------- .text._ZN10layer_norm13ln_fwd_kernelINS_13Kernel_traitsIfffffjLj512ELj1ELj4ELj1ELj16ENS_18Kernel_traits_baseILj512EfffffjLj128EEEEELb0ELb1ELb1ELb1EEEvNS_9FwdParamsE --------------------------
	.section	.text._ZN10layer_norm13ln_fwd_kernelINS_13Kernel_traitsIfffffjLj512ELj1ELj4ELj1ELj16ENS_18Kernel_traits_baseILj512EfffffjLj128EEEEELb0ELb1ELb1ELb1EEEvNS_9FwdParamsE,"ax",@progbits
	.align	128
        .global         _ZN10layer_norm13ln_fwd_kernelINS_13Kernel_traitsIfffffjLj512ELj1ELj4ELj1ELj16ENS_18Kernel_traits_baseILj512EfffffjLj128EEEEELb0ELb1ELb1ELb1EEEvNS_9FwdParamsE
        .type           _ZN10layer_norm13ln_fwd_kernelINS_13Kernel_traitsIfffffjLj512ELj1ELj4ELj1ELj16ENS_18Kernel_traits_baseILj512EfffffjLj128EEEEELb0ELb1ELb1ELb1EEEvNS_9FwdParamsE,@function
        .size           _ZN10layer_norm13ln_fwd_kernelINS_13Kernel_traitsIfffffjLj512ELj1ELj4ELj1ELj16ENS_18Kernel_traits_baseILj512EfffffjLj128EEEEELb0ELb1ELb1ELb1EEEvNS_9FwdParamsE,(.L_x_20372 - _ZN10layer_norm13ln_fwd_kernelINS_13Kernel_traitsIfffffjLj512ELj1ELj4ELj1ELj16ENS_18Kernel_traits_baseILj512EfffffjLj128EEEEELb0ELb1ELb1ELb1EEEvNS_9FwdParamsE)
        .other          _ZN10layer_norm13ln_fwd_kernelINS_13Kernel_traitsIfffffjLj512ELj1ELj4ELj1ELj16ENS_18Kernel_traits_baseILj512EfffffjLj128EEEEELb0ELb1ELb1ELb1EEEvNS_9FwdParamsE,@"STO_CUDA_ENTRY STV_DEFAULT"
_ZN10layer_norm13ln_fwd_kernelINS_13Kernel_traitsIfffffjLj512ELj1ELj4ELj1ELj16ENS_18Kernel_traits_baseILj512EfffffjLj128EEEEELb0ELb1ELb1ELb1EEEvNS_9FwdParamsE:
.text._ZN10layer_norm13ln_fwd_kernelINS_13Kernel_traitsIfffffjLj512ELj1ELj4ELj1ELj16ENS_18Kernel_traits_baseILj512EfffffjLj128EEEEELb0ELb1ELb1ELb1EEEvNS_9FwdParamsE:
        /* <DEDUP_REMOVED lines=14> */
[----:B------:R-:W3:Y:S04]  /*00e0*/  LDG.E.128 R40, desc[UR6][R2.64+0x400] ;  /* 0x0004000602287981 */ /* 0x000ee8000c1e1d00 */
[----:B------:R-:W3:Y:S04]  /*00f0*/  LDG.E.128 R44, desc[UR6][R60.64+0x400] ;  /* 0x000400063c2c7981 */ /* 0x000ee8000c1e1d00 */
[----:B------:R0:W3:Y:S04]  /*0100*/  LDG.E.128 R48, desc[UR6][R2.64+0x600] ;  /* 0x0006000602307981 */ /* 0x0000e8000c1e1d00 */
[----:B------:R-:W3:Y:S01]  /*0110*/  LDG.E.128 R12, desc[UR6][R60.64+0x600] ;  /* 0x000600063c0c7981 */ /* 0x000ee2000c1e1d00 */
[----:B------:R-:W1:Y:S01]  /*0120*/  S2UR UR4, SR_CTAID.X ;  /* 0x00000000000479c3 */ /* 0x000e620000002500 */
[----:B------:R-:W-:Y:S01]  /*0130*/  ISETP.NE.AND.EX P0, PT, RZ, UR5, PT, P0 ;  /* 0x00000005ff007c0c */ /* 0x000fe2000bf05300 */
[----:B------:R-:W0:Y:S01]  /*0140*/  LDCU UR5, c[0x0][0x384] ;  /* 0x00007080ff0577ac */ /* 0x000e220008000800 */
[----:B------:R-:W-:-:S11]  /*0150*/  SHF.R.U32.HI R66, RZ, 0x5, R66 ;  /* 0x00000005ff427819 */ /* 0x000fd60000011642 */
[----:B------:R-:W0:Y:S01]  /*0160*/  @P0 LDC.64 R10, c[0x0][0x438] ;  /* 0x00010e00ff0a0b82 */ /* 0x000e220000000a00 */
[----:B-1----:R-:W-:-:S06]  /*0170*/  USHF.L.U32 UR4, UR4, 0x2, URZ ;  /* 0x0000000204047899 */ /* 0x002fcc00080006ff */
[----:B------:R-:W-:-:S04]  /*0180*/  LOP3.LUT R66, R66, UR4, RZ, 0xfc, !PT ;  /* 0x0000000442427c12 */ /* 0x000fc8000f8efcff */
[----:B0-----:R-:W-:Y:S01]  /*0190*/  ISETP.GE.AND P1, PT, R66, UR5, PT ;  /* 0x0000000542007c0c */ /* 0x001fe2000bf26270 */
        /* <DEDUP_REMOVED lines=13> */
[----:B----4-:R-:W-:Y:S02]  /*0270*/  @P0 MOV R5, R52 ;  /* 0x0000003400050202 */ /* 0x010fe40000000f00 */
[----:B------:R-:W-:Y:S02]  /*0280*/  @P0 MOV R2, R53 ;  /* 0x0000003500020202 */ /* 0x000fe40000000f00 */
[----:B------:R-:W-:Y:S02]  /*0290*/  @P0 MOV R3, R54 ;  /* 0x0000003600030202 */ /* 0x000fe40000000f00 */
[----:B------:R-:W-:Y:S02]  /*02a0*/  @P0 MOV R0, R55 ;  /* 0x0000003700000202 */ /* 0x000fe40000000f00 */
[----:B------:R-:W-:-:S02]  /*02b0*/  @P0 MOV R57, R16 ;  /* 0x0000001000390202 */ /* 0x000fc40000000f00 */
[----:B0-----:R-:W-:Y:S02]  /*02c0*/  @P0 MOV R10, R17 ;  /* 0x00000011000a0202 */ /* 0x001fe40000000f00 */
[----:B------:R-:W-:Y:S02]  /*02d0*/  @P0 MOV R11, R18 ;  /* 0x00000012000b0202 */ /* 0x000fe40000000f00 */
[----:B------:R-:W-:Y:S02]  /*02e0*/  @P0 MOV R56, R19 ;  /* 0x0000001300380202 */ /* 0x000fe40000000f00 */
[----:B------:R-:W-:Y:S02]  /*02f0*/  @P0 MOV R59, R36 ;  /* 0x00000024003b0202 */ /* 0x000fe40000000f00 */
[----:B------:R-:W-:Y:S02]  /*0300*/  @P0 MOV R58, R37 ;  /* 0x00000025003a0202 */ /* 0x000fe40000000f00 */
[----:B------:R-:W-:-:S02]  /*0310*/  @P0 MOV R61, R38 ;  /* 0x00000026003d0202 */ /* 0x000fc40000000f00 */
[----:B------:R-:W-:Y:S02]  /*0320*/  @P0 MOV R60, R39 ;  /* 0x00000027003c0202 */ /* 0x000fe40000000f00 */
[----:B---3--:R-:W-:Y:S02]  /*0330*/  @P0 MOV R63, R40 ;  /* 0x00000028003f0202 */ /* 0x008fe40000000f00 */
        /* <DEDUP_REMOVED lines=38> */
[----:B------:R-:W-:Y:S01]  /*05a0*/  @P0 MOV R76, R15 ;  /* 0x0000000f004c0202 */ /* 0x000fe20000000f00 */
[----:B------:R-:W-:Y:S06]  /*05b0*/  @P1 EXIT ;  /* 0x000000000000194d */ /* 0x000fec0003800000 */
[----:B------:R-:W0:Y:S01]  /*05c0*/  LDCU.U8 UR4, c[0x0][0x410] ;  /* 0x00008200ff0477ac */ /* 0x000e220008000000 */
[----:B------:R-:W-:Y:S02]  /*05d0*/  @!P0 MOV R77, R12 ;  /* 0x0000000c004d8202 */ /* 0x000fe40000000f00 */
[----:B-----5:R-:W-:Y:S02]  /*05e0*/  @!P0 CS2R R22, SRZ ;  /* 0x0000000000168805 */ /* 0x020fe4000001ff00 */
[----:B------:R-:W-:Y:S02]  /*05f0*/  @!P0 MOV R78, R13 ;  /* 0x0000000d004e8202 */ /* 0x000fe40000000f00 */
[----:B------:R-:W-:Y:S02]  /*0600*/  @!P0 CS2R R20, SRZ ;  /* 0x0000000000148805 */ /* 0x000fe4000001ff00 */
[----:B------:R-:W-:Y:S02]  /*0610*/  @!P0 MOV R75, R14 ;  /* 0x0000000e004b8202 */ /* 0x000fe40000000f00 */
[----:B------:R-:W-:-:S02]  /*0620*/  @!P0 CS2R R26, SRZ ;  /* 0x00000000001a8805 */ /* 0x000fc4000001ff00 */
[----:B------:R-:W-:Y:S02]  /*0630*/  @!P0 MOV R76, R15 ;  /* 0x0000000f004c8202 */ /* 0x000fe40000000f00 */
[----:B------:R-:W-:Y:S02]  /*0640*/  @!P0 CS2R R24, SRZ ;  /* 0x0000000000188805 */ /* 0x000fe4000001ff00 */
[----:B------:R-:W-:Y:S02]  /*0650*/  @!P0 CS2R R30, SRZ ;  /* 0x00000000001e8805 */ /* 0x000fe4000001ff00 */
[----:B------:R-:W-:Y:S02]  /*0660*/  @!P0 CS2R R28, SRZ ;  /* 0x00000000001c8805 */ /* 0x000fe4000001ff00 */
[----:B------:R-:W-:Y:S02]  /*0670*/  @!P0 CS2R R34, SRZ ;  /* 0x0000000000228805 */ /* 0x000fe4000001ff00 */
[----:B------:R-:W-:Y:S01]  /*0680*/  @!P0 CS2R R32, SRZ ;  /* 0x0000000000208805 */ /* 0x000fe2000001ff00 */
[----:B------:R-:W1:Y:S01]  /*0690*/  LDCU UR5, c[0x0][0x40c] ;  /* 0x00008180ff0577ac */ /* 0x000e620008000800 */
[----:B------:R-:W2:Y:S01]  /*06a0*/  LDCU UR10, c[0x0][0x448] ;  /* 0x00008900ff0a77ac */ /* 0x000ea20008000800 */
[----:B0-----:R-:W-:Y:S01]  /*06b0*/  ISETP.NE.AND P1, PT, RZ, UR4, PT ;  /* 0x00000004ff007c0c */ /* 0x001fe2000bf25270 */
[----:B------:R-:W0:-:S12]  /*06c0*/  LDCU.64 UR8, c[0x0][0x3a0] ;  /* 0x00007400ff0877ac */ /* 0x000e180008000a00 */
.L_x_18247:
[----:B------:R-:W3:Y:S08]  /*06d0*/  LDC.64 R12, c[0x0][0x3f0] ;  /* 0x0000fc00ff0c7b82 */ /* 0x000ef00000000a00 */
[----:B------:R-:W4:Y:S08]  /*06e0*/  LDC R79, c[0x0][0x388] ;  /* 0x0000e200ff4f7b82 */ /* 0x000f300000000800 */
[----:B------:R-:W1:Y:S01]  /*06f0*/  LDC.64 R82, c[0x0][0x3f8] ;  /* 0x0000fe00ff527b82 */ /* 0x000e620000000a00 */
[----:B---3--:R-:W-:-:S06]  /*0700*/  IMAD.WIDE R36, R66, 0x4, R12 ;  /* 0x0000000442247825 */ /* 0x008fcc00078e020c */
[----:B------:R-:W3:Y:S01]  /*0710*/  LDG.E R36, desc[UR6][R36.64] ;  /* 0x0000000624247981 */ /* 0x000ee2000c1e1900 */
[----:B------:R-:W-:Y:S02]  /*0720*/  HFMA2 R54, -RZ, RZ, 0, 0 ;  /* 0x00000000ff367431 */ /* 0x000fe400000001ff */
[----:B-1----:R-:W-:-:S06]  /*0730*/  IMAD.WIDE R82, R66, 0x4, R82 ;  /* 0x0000000442527825 */ /* 0x002fcc00078e0252 */
[----:B------:R1:W5:Y:S01]  /*0740*/  LDG.E R82, desc[UR6][R82.64] ;  /* 0x0000000652527981 */ /* 0x000362000c1e1900 */
[----:B---3--:R-:W-:-:S13]  /*0750*/  ISETP.GE.AND P2, PT, R36, 0x1, PT ;  /* 0x000000012400780c */ /* 0x008fda0003f46270 */
[----:B------:R-:W3:Y:S01]  /*0760*/  @P2 LDC.64 R12, c[0x0][0x390] ;  /* 0x0000e400ff0c2b82 */ /* 0x000ee20000000a00 */
[----:B------:R-:W-:-:S05]  /*0770*/  @P2 IADD3 R14, PT, PT, R36, -0x1, RZ ;  /* 0xffffffff240e2810 */ /* 0x000fca0007ffe0ff */
[----:B----4-:R-:W-:-:S05]  /*0780*/  @P2 IMAD R14, R14, R79, RZ ;  /* 0x0000004f0e0e2224 */ /* 0x010fca00078e02ff */
[----:B------:R-:W-:-:S04]  /*0790*/  @P2 SHF.R.S32.HI R39, RZ, 0x1f, R14 ;  /* 0x0000001fff272819 */ /* 0x000fc8000001140e */
[----:B------:R-:W-:-:S04]  /*07a0*/  @P2 LEA.HI R39, R39, R14, RZ, 0x2 ;  /* 0x0000000e27272211 */ /* 0x000fc800078f10ff */
[----:B------:R-:W-:-:S05]  /*07b0*/  @P2 LEA.HI.SX32 R54, R39, R8, 0x1e ;  /* 0x0000000827362211 */ /* 0x000fca00078ff2ff */
[----:B---3--:R-:W-:-:S05]  /*07c0*/  @P2 IMAD.WIDE.U32 R12, R54, 0x10, R12 ;  /* 0x00000010360c2825 */ /* 0x008fca00078e000c */
[----:B------:R1:W5:Y:S01]  /*07d0*/  @P2 LDG.E.128 R16, desc[UR6][R12.64] ;  /* 0x000000060c102981 */ /* 0x000362000c1e1d00 */
[----:B0-----:R-:W-:Y:S01]  /*07e0*/  ISETP.NE.U32.AND P0, PT, RZ, UR8, PT ;  /* 0x00000008ff007c0c */ /* 0x001fe2000bf05070 */
[----:B------:R-:W-:-:S03]  /*07f0*/  IMAD R14, R66, R79, RZ ;  /* 0x0000004f420e7224 */ /* 0x000fc600078e02ff */
[----:B------:R-:W-:Y:S02]  /*0800*/  ISETP.NE.AND.EX P0, PT, RZ, UR9, PT, P0 ;  /* 0x00000009ff007c0c */ /* 0x000fe4000bf05300 */
[----:B------:R-:W-:-:S04]  /*0810*/  SHF.R.S32.HI R37, RZ, 0x1f, R14 ;  /* 0x0000001fff257819 */ /* 0x000fc8000001140e */
[----:B------:R-:W-:-:S04]  /*0820*/  LEA.HI R37, R37, R14, RZ, 0x2 ;  /* 0x0000000e25257211 */ /* 0x000fc800078f10ff */
[----:B------:R-:W-:-:S03]  /*0830*/  LEA.HI.SX32 R55, R37, R8, 0x1e ;  /* 0x0000000825377211 */ /* 0x000fc600078ff2ff */
[----:B-1----:R-:W-:Y:S05]  /*0840*/  @P0 BRA `(.L_x_18233) ;  /* 0x0000000000380947 */ /* 0x002fea0003800000 */
        /* <DEDUP_REMOVED lines=12> */
[----:B------:R-:W-:Y:S01]  /*0910*/  FSEL R43, R43, RZ, P3 ;  /* 0x000000ff2b2b7208 */ /* 0x000fe20001800000 */
[----:B------:R-:W-:Y:S06]  /*0920*/  BRA `(.L_x_18234) ;  /* 0x0000000000507947 */ /* 0x000fec0003800000 */
.L_x_18233:
[----:B------:R-:W0:Y:S02]  /*0930*/  LDC.64 R12, c[0x0][0x3a0] ;  /* 0x0000e800ff0c7b82 */ /* 0x000e240000000a00 */
[----:B0-----:R-:W-:-:S05]  /*0940*/  IMAD.WIDE.U32 R12, R55, 0x10, R12 ;  /* 0x00000010370c7825 */ /* 0x001fca00078e000c */
[----:B------:R-:W3:Y:S01]  /*0950*/  LDG.E.128 R40, desc[UR6][R12.64] ;  /* 0x000000060c287981 */ /* 0x000ee2000c1e1d00 */
[----:B------:R-:W-:-:S13]  /*0960*/  ISETP.GT.AND P3, PT, R36, RZ, PT ;  /* 0x000000ff2400720c */ /* 0x000fda0003f64270 */
[----:B------:R-:W0:Y:S08]  /*0970*/  @P3 LDC R15, c[0x0][0x40c] ;  /* 0x00010300ff0f3b82 */ /* 0x000e300000000800 */
[----:B------:R-:W1:Y:S08]  /*0980*/  @P3 LDC R14, c[0x0][0x40c] ;  /* 0x00010300ff0e3b82 */ /* 0x000e700000000800 */
[----:B------:R-:W4:Y:S08]  /*0990*/  @P3 LDC R39, c[0x0][0x40c] ;  /* 0x00010300ff273b82 */ /* 0x000f300000000800 */
[----:B------:R-:W2:Y:S01]  /*09a0*/  @P3 LDC R44, c[0x0][0x40c] ;  /* 0x00010300ff2c3b82 */ /* 0x000ea20000000800 */
[----:B0----5:R-:W-:Y:S01]  /*09b0*/  @P3 FMUL.FTZ R15, R16, R15 ;  /* 0x0000000f100f3220 */ /* 0x021fe20000410000 */
[----:B-1----:R-:W-:Y:S01]  /*09c0*/  @P3 FMUL.FTZ R14, R17, R14 ;  /* 0x0000000e110e3220 */ /* 0x002fe20000410000 */
[----:B----4-:R-:W-:Y:S01]  /*09d0*/  @P3 FMUL.FTZ R39, R18, R39 ;  /* 0x0000002712273220 */ /* 0x010fe20000410000 */
[----:B--2---:R-:W-:Y:S01]  /*09e0*/  @P3 FMUL.FTZ R44, R19, R44 ;  /* 0x0000002c132c3220 */ /* 0x004fe20000410000 */
[----:B---3--:R-:W-:Y:S01]  /*09f0*/  @!P3 MOV R36, R40 ;  /* 0x000000280024b202 */ /* 0x008fe20000000f00 */
[----:B------:R-:W-:Y:S01]  /*0a00*/  @P3 FFMA.FTZ R36, R15, R5, R40 ;  /* 0x000000050f243223 */ /* 0x000fe20000010028 */
[----:B------:R-:W-:Y:S01]  /*0a10*/  MOV R37, R41 ;  /* 0x0000002900257202 */ /* 0x000fe20000000f00 */
[----:B------:R-:W-:Y:S01]  /*0a20*/  @P3 FFMA.FTZ R37, R14, R2, R41 ;  /* 0x000000020e253223 */ /* 0x000fe20000010029 */
[----:B------:R-:W-:Y:S01]  /*0a30*/  MOV R38, R42 ;  /* 0x0000002a00267202 */ /* 0x000fe20000000f00 */
[----:B------:R-:W-:Y:S01]  /*0a40*/  @P3 FFMA.FTZ R38, R39, R3, R42 ;  /* 0x0000000327263223 */ /* 0x000fe2000001002a */
[----:B------:R-:W-:Y:S01]  /*0a50*/  MOV R15, R43 ;  /* 0x0000002b000f7202 */ /* 0x000fe20000000f00 */
[----:B------:R-:W-:-:S07]  /*0a60*/  @P3 FFMA.FTZ R43, R44, R0, R43 ;  /* 0x000000002c2b3223 */ /* 0x000fce000001002b */
.L_x_18234:
[----:B------:R-:W0:Y:S01]  /*0a70*/  @P0 LDC.64 R12, c[0x0][0x3a0] ;  /* 0x0000e800ff0c0b82 */ /* 0x000e220000000a00 */
[----:B------:R-:W-:Y:S02]  /*0a80*/  @P0 IADD3 R49, PT, PT, R55, 0x20, RZ ;  /* 0x0000002037310810 */ /* 0x000fe40007ffe0ff */
[----:B------:R-:W-:-:S05]  /*0a90*/  MOV R39, R43 ;  /* 0x0000002b00277202 */ /* 0x000fca0000000f00 */
[----:B------:R-:W1:Y:S08]  /*0aa0*/  LDC.64 R80, c[0x0][0x3a8] ;  /* 0x0000ea00ff507b82 */ /* 0x000e700000000a00 */
[----:B------:R-:W3:Y:S01]  /*0ab0*/  @P2 LDC.64 R44, c[0x0][0x390] ;  /* 0x0000e400ff2c2b82 */ /* 0x000ee20000000a00 */
[----:B0-----:R-:W-:Y:S01]  /*0ac0*/  @P0 IMAD.WIDE.U32 R12, R49, 0x10, R12 ;  /* 0x00000010310c0825 */ /* 0x001fe200078e000c */
[----:B------:R-:W-:-:S03]  /*0ad0*/  @P2 IADD3 R49, PT, PT, R54, 0x20, RZ ;  /* 0x0000002036312810 */ /* 0x000fc60007ffe0ff */
[----:B-1----:R-:W-:-:S05]  /*0ae0*/  IMAD.WIDE.U32 R46, R55, 0x10, R80 ;  /* 0x00000010372e7825 */ /* 0x002fca00078e0050 */
[----:B------:R0:W-:Y:S01]  /*0af0*/  STG.E.128 desc[UR6][R46.64], R36 ;  /* 0x000000242e007986 */ /* 0x0001e2000c101d06 */
[----:B---3--:R-:W-:-:S03]  /*0b00*/  @P2 IMAD.WIDE.U32 R44, R49, 0x10, R44 ;  /* 0x00000010312c2825 */ /* 0x008fc600078e002c */
[----:B------:R-:W3:Y:S04]  /*0b10*/  @P0 LDG.E.128 R12, desc[UR6][R12.64] ;  /* 0x000000060c0c0981 */ /* 0x000ee8000c1e1d00 */
[----:B------:R0:W5:Y:S01]  /*0b20*/  @P2 LDG.E.128 R16, desc[UR6][R44.64] ;  /* 0x000000062c102981 */ /* 0x000162000c1e1d00 */
[----:B------:R-:W-:Y:S01]  /*0b30*/  BSSY.RECONVERGENT B0, `(.L_x_18235) ;  /* 0x0000022000007945 */ /* 0x000fe20003800200 */
[----:B---3--:R-:W-:Y:S02]  /*0b40*/  @P0 MOV R42, R14 ;  /* 0x0000000e002a0202 */ /* 0x008fe40000000f00 */
[----:B------:R-:W-:Y:S02]  /*0b50*/  @P0 MOV R41, R13 ;  /* 0x0000000d00290202 */ /* 0x000fe40000000f00 */
[----:B------:R-:W-:Y:S01]  /*0b60*/  @P0 MOV R40, R12 ;  /* 0x0000000c00280202 */ /* 0x000fe20000000f00 */
[----:B0-----:R-:W-:Y:S06]  /*0b70*/  @!P0 BRA `(.L_x_18236) ;  /* 0x0000000000448947 */ /* 0x001fec0003800000 */
[----:B------:R-:W0:Y:S01]  /*0b80*/  @P3 LDC R13, c[0x0][0x40c] ;  /* 0x00010300ff0d3b82 */ /* 0x000e220000000800 */
[----:B------:R-:W-:Y:S02]  /*0b90*/  MOV R44, R40 ;  /* 0x00000028002c7202 */ /* 0x000fe40000000f00 */
[----:B------:R-:W-:Y:S02]  /*0ba0*/  MOV R45, R41 ;  /* 0x00000029002d7202 */ /* 0x000fe40000000f00 */
[----:B------:R-:W-:Y:S02]  /*0bb0*/  MOV R46, R42 ;  /* 0x0000002a002e7202 */ /* 0x000fe40000000f00 */
[----:B------:R-:W-:Y:S01]  /*0bc0*/  MOV R47, R15 ;  /* 0x0000000f002f7202 */ /* 0x000fe20000000f00 */
[----:B------:R-:W1:Y:S08]  /*0bd0*/  @P3 LDC R12, c[0x0][0x40c] ;  /* 0x00010300ff0c3b82 */ /* 0x000e700000000800 */
[----:B------:R-:W3:Y:S01]  /*0be0*/  @P3 LDC R39, c[0x0][0x40c] ;  /* 0x00010300ff273b82 */ /* 0x000ee20000000800 */
[----:B0----5:R-:W-:-:S04]  /*0bf0*/  @P3 FMUL.FTZ R13, R16, R13 ;  /* 0x0000000d100d3220 */ /* 0x021fc80000410000 */
[----:B------:R-:W-:Y:S01]  /*0c00*/  @P3 FFMA.FTZ R44, R13, R59, R40 ;  /* 0x0000003b0d2c3223 */ /* 0x000fe20000010028 */
[----:B-1----:R-:W-:-:S04]  /*0c10*/  @P3 FMUL.FTZ R12, R17, R12 ;  /* 0x0000000c110c3220 */ /* 0x002fc80000410000 */
[----:B------:R-:W-:Y:S01]  /*0c20*/  @P3 FFMA.FTZ R45, R12, R58, R41 ;  /* 0x0000003a0c2d3223 */ /* 0x000fe20000010029 */
[----:B---3--:R-:W-:-:S04]  /*0c30*/  @P3 FMUL.FTZ R39, R18, R39 ;  /* 0x0000002712273220 */ /* 0x008fc80000410000 */
[----:B------:R-:W-:Y:S01]  /*0c40*/  @P3 FFMA.FTZ R46, R39, R61, R42 ;  /* 0x0000003d272e3223 */ /* 0x000fe2000001002a */
[----:B------:R-:W-:Y:S06]  /*0c50*/  @!P3 BRA `(.L_x_18237) ;  /* 0x00000000003cb947 */ /* 0x000fec0003800000 */
[----:B------:R-:W-:-:S04]  /*0c60*/  FMUL.FTZ R12, R19, UR5 ;  /* 0x00000005130c7c20 */ /* 0x000fc80008410000 */
[----:B------:R-:W-:Y:S01]  /*0c70*/  FFMA.FTZ R47, R12, R60, R15 ;  /* 0x0000003c0c2f7223 */ /* 0x000fe2000001000f */
[----:B------:R-:W-:Y:S06]  /*0c80*/  BRA `(.L_x_18237) ;  /* 0x0000000000307947 */ /* 0x000fec0003800000 */
.L_x_18236:
[----:B-----5:R-:W-:Y:S01]  /*0c90*/  FMUL.FTZ R44, R16, UR5 ;  /* 0x00000005102c7c20 */ /* 0x020fe20008410000 */
[----:B------:R-:W-:Y:S01]  /*0ca0*/  FMUL.FTZ R45, R17, UR5 ;  /* 0x00000005112d7c20 */ /* 0x000fe20008410000 */
[----:B------:R-:W-:Y:S01]  /*0cb0*/  FMUL.FTZ R46, R18, UR5 ;  /* 0x00000005122e7c20 */ /* 0x000fe20008410000 */
[----:B------:R-:W-:Y:S01]  /*0cc0*/  FMUL.FTZ R47, R19, UR5 ;  /* 0x00000005132f7c20 */ /* 0x000fe20008410000 */
[----:B------:R-:W-:Y:S01]  /*0cd0*/  FMUL.FTZ R44, R44, R59 ;  /* 0x0000003b2c2c7220 */ /* 0x000fe20000410000 */
[----:B------:R-:W-:Y:S01]  /*0ce0*/  FMUL.FTZ R45, R45, R58 ;  /* 0x0000003a2d2d7220 */ /* 0x000fe20000410000 */
[----:B------:R-:W-:Y:S01]  /*0cf0*/  FMUL.FTZ R46, R46, R61 ;  /* 0x0000003d2e2e7220 */ /* 0x000fe20000410000 */
[----:B------:R-:W-:Y:S02]  /*0d00*/  FMUL.FTZ R47, R47, R60 ;  /* 0x0000003c2f2f7220 */ /* 0x000fe40000410000 */
[----:B------:R-:W-:Y:S02]  /*0d10*/  FSEL R44, R44, RZ, P3 ;  /* 0x000000ff2c2c7208 */ /* 0x000fe40001800000 */
[----:B------:R-:W-:-:S02]  /*0d20*/  FSEL R45, R45, RZ, P3 ;  /* 0x000000ff2d2d7208 */ /* 0x000fc40001800000 */
[----:B------:R-:W-:Y:S02]  /*0d30*/  FSEL R46, R46, RZ, P3 ;  /* 0x000000ff2e2e7208 */ /* 0x000fe40001800000 */
[----:B------:R-:W-:-:S07]  /*0d40*/  FSEL R47, R47, RZ, P3 ;  /* 0x000000ff2f2f7208 */ /* 0x000fce0001800000 */
.L_x_18237:
[----:B--2---:R-:W-:Y:S05]  /*0d50*/  BSYNC.RECONVERGENT B0 ;  /* 0x0000000000007941 */ /* 0x004fea0003800200 */
.L_x_18235:
[----:B------:R-:W0:Y:S01]  /*0d60*/  @P0 LDC.64 R48, c[0x0][0x3a0] ;  /* 0x0000e800ff300b82 */ /* 0x000e220000000a00 */
[C---:B------:R-:W-:Y:S02]  /*0d70*/  @P0 IADD3 R39, PT, PT, R55.reuse, 0x40, RZ ;  /* 0x0000004037270810 */ /* 0x040fe40007ffe0ff */
[----:B------:R-:W-:-:S05]  /*0d80*/  IADD3 R53, PT, PT, R55, 0x20, RZ ;  /* 0x0000002037357810 */ /* 0x000fca0007ffe0ff */
[----:B------:R-:W1:Y:S01]  /*0d90*/  @P2 LDC.64 R12, c[0x0][0x390] ;  /* 0x0000e400ff0c2b82 */ /* 0x000e620000000a00 */
[----:B------:R-:W-:-:S05]  /*0da0*/  IMAD.WIDE.U32 R52, R53, 0x10, R80 ;  /* 0x0000001035347825 */ /* 0x000fca00078e0050 */
[----:B------:R2:W-:Y:S01]  /*0db0*/  STG.E.128 desc[UR6][R52.64], R44 ;  /* 0x0000002c34007986 */ /* 0x0005e2000c101d06 */
[----:B0-----:R-:W-:Y:S01]  /*0dc0*/  @P0 IMAD.WIDE.U32 R48, R39, 0x10, R48 ;  /* 0x0000001027300825 */ /* 0x001fe200078e0030 */
[----:B------:R-:W-:-:S05]  /*0dd0*/  @P2 IADD3 R39, PT, PT, R54, 0x40, RZ ;  /* 0x0000004036272810 */ /* 0x000fca0007ffe0ff */
[----:B------:R-:W3:Y:S01]  /*0de0*/  @P0 LDG.E.128 R48, desc[UR6][R48.64] ;  /* 0x0000000630300981 */ /* 0x000ee2000c1e1d00 */
[----:B-1----:R-:W-:-:S05]  /*0df0*/  @P2 IMAD.WIDE.U32 R12, R39, 0x10, R12 ;  /* 0x00000010270c2825 */ /* 0x002fca00078e000c */
[----:B------:R2:W5:Y:S01]  /*0e00*/  @P2 LDG.E.128 R16, desc[UR6][R12.64] ;  /* 0x000000060c102981 */ /* 0x000562000c1e1d00 */
[----:B------:R-:W-:Y:S01]  /*0e10*/  BSSY.RECONVERGENT B0, `(.L_x_18238) ;  /* 0x0000023000007945 */ /* 0x000fe20003800200 */
[----:B---3--:R-:W-:Y:S02]  /*0e20*/  @P0 MOV R15, R51 ;  /* 0x00000033000f0202 */ /* 0x008fe40000000f00 */
[----:B------:R-:W-:Y:S02]  /*0e30*/  @P0 MOV R42, R50 ;  /* 0x00000032002a0202 */ /* 0x000fe40000000f00 */
[----:B------:R-:W-:Y:S02]  /*0e40*/  @P0 MOV R41, R49 ;  /* 0x0000003100290202 */ /* 0x000fe40000000f00 */
[----:B------:R-:W-:Y:S01]  /*0e50*/  @P0 MOV R40, R48 ;  /* 0x0000003000280202 */ /* 0x000fe20000000f00 */
[----:B--2---:R-:W-:Y:S06]  /*0e60*/  @!P0 BRA `(.L_x_18239) ;  /* 0x0000000000448947 */ /* 0x004fec0003800000 */
[----:B------:R-:W0:Y:S01]  /*0e70*/  @P3 LDC R13, c[0x0][0x40c] ;  /* 0x00010300ff0d3b82 */ /* 0x000e220000000800 */
[----:B------:R-:W-:Y:S02]  /*0e80*/  MOV R48, R40 ;  /* 0x0000002800307202 */ /* 0x000fe40000000f00 */
[----:B------:R-:W-:Y:S02]  /*0e90*/  MOV R49, R41 ;  /* 0x0000002900317202 */ /* 0x000fe40000000f00 */
[----:B------:R-:W-:Y:S02]  /*0ea0*/  MOV R50, R42 ;  /* 0x0000002a00327202 */ /* 0x000fe40000000f00 */
[----:B------:R-:W-:Y:S01]  /*0eb0*/  MOV R51, R15 ;  /* 0x0000000f00337202 */ /* 0x000fe20000000f00 */
        /* <DEDUP_REMOVED lines=12> */
.L_x_18239:
        /* <DEDUP_REMOVED lines=12> */
.L_x_18240:
[----:B------:R-:W-:Y:S05]  /*1040*/  BSYNC.RECONVERGENT B0 ;  /* 0x0000000000007941 */ /* 0x000fea0003800200 */
.L_x_18238:
[----:B------:R-:W0:Y:S01]  /*1050*/  @P0 LDC.64 R52, c[0x0][0x3a0] ;  /* 0x0000e800ff340b82 */ /* 0x000e220000000a00 */
[C---:B------:R-:W-:Y:S02]  /*1060*/  IADD3 R85, PT, PT, R55.reuse, 0x40, RZ ;  /* 0x0000004037557810 */ /* 0x040fe40007ffe0ff */
[----:B------:R-:W-:Y:S02]  /*1070*/  IADD3 R39, PT, PT, R55, 0x60, RZ ;  /* 0x0000006037277810 */ /* 0x000fe40007ffe0ff */
[----:B------:R-:W-:Y:S01]  /*1080*/  @P2 IADD3 R83, PT, PT, R54, 0x60, RZ ;  /* 0x0000006036532810 */ /* 0x000fe20007ffe0ff */
[----:B------:R-:W-:Y:S02]  /*1090*/  IMAD.WIDE.U32 R84, R85, 0x10, R80 ;  /* 0x0000001055547825 */ /* 0x000fe400078e0050 */
[----:B------:R-:W1:Y:S03]  /*10a0*/  @P2 LDC.64 R12, c[0x0][0x390] ;  /* 0x0000e400ff0c2b82 */ /* 0x000e660000000a00 */
[----:B------:R2:W-:Y:S01]  /*10b0*/  STG.E.128 desc[UR6][R84.64], R48 ;  /* 0x0000003054007986 */ /* 0x0005e2000c101d06 */
[----:B0-----:R-:W-:-:S06]  /*10c0*/  @P0 IMAD.WIDE.U32 R52, R39, 0x10, R52 ;  /* 0x0000001027340825 */ /* 0x001fcc00078e0034 */
        /* <DEDUP_REMOVED lines=12> */
[----:B------:R-:W-:-:S03]  /*1190*/  MOV R53, R41 ;  /* 0x0000002900357202 */ /* 0x000fc60000000f00 */
[----:B------:R-:W1:Y:S08]  /*11a0*/  @P3 LDC R13, c[0x0][0x40c] ;  /* 0x00010300ff0d3b82 */ /* 0x000e700000000800 */
[----:B------:R-:W2:Y:S01]  /*11b0*/  @P3 LDC R12, c[0x0][0x40c] ;  /* 0x00010300ff0c3b82 */ /* 0x000ea20000000800 */
[----:B0----5:R-:W-:-:S04]  /*11c0*/  @P3 FMUL.FTZ R55, R18, R55 ;  /* 0x0000003712373220 */ /* 0x021fc80000410000 */
[----:B------:R-:W-:Y:S01]  /*11d0*/  @P3 FFMA.FTZ R54, R55, R75, R42 ;  /* 0x0000004b37363223 */ /* 0x000fe2000001002a */
[----:B------:R-:W-:Y:S01]  /*11e0*/  MOV R55, R15 ;  /* 0x0000000f00377202 */ /* 0x000fe20000000f00 */
        /* <DEDUP_REMOVED lines=8> */
.L_x_18242:
        /* <DEDUP_REMOVED lines=12> */
.L_x_18243:
[----:B------:R-:W-:Y:S05]  /*1330*/  BSYNC.RECONVERGENT B0 ;  /* 0x0000000000007941 */ /* 0x000fea0003800200 */
.L_x_18241:
        /* <DEDUP_REMOVED lines=74> */
.L_x_18259:
        /* <DEDUP_REMOVED lines=15> */
[----:B------:R-:W-:Y:S01]  /*18d0*/  IADD3 R82, PT, PT, R82, -0x1, RZ ;  /* 0xffffffff52527810 */ /* 0x000fe20007ffe0ff */
[----:B------:R-:W0:Y:S01]  /*18e0*/  LDC.64 R12, c[0x0][0x428] ;  /* 0x00010a00ff0c7b82 */ /* 0x000e220000000a00 */
        /* <DEDUP_REMOVED lines=41> */
[C---:B------:R-:W-:Y:S01]  /*1b80*/  IADD3 R83, PT, PT, R79.reuse, 0x20, RZ ;  /* 0x000000204f537810 */ /* 0x040fe20007ffe0ff */
[----:B------:R-:W-:Y:S01]  /*1b90*/  FFMA.FTZ R47, R48, R56, R27 ;  /* 0x00000038302f7223 */ /* 0x000fe2000001001b */
[----:B------:R-:W-:Y:S01]  /*1ba0*/  IADD3 R81, PT, PT, R79, 0x40, RZ ;  /* 0x000000404f517810 */ /* 0x000fe20007ffe0ff */
        /* <DEDUP_REMOVED lines=14> */
[--C-:B------:R-:W-:Y:S01]  /*1c90*/  IMAD.WIDE.U32 R80, R81, 0x10, R12.reuse ;  /* 0x0000001051507825 */ /* 0x100fe200078e000c */
[----:B------:R0:W-:Y:S03]  /*1ca0*/  STG.E.128 desc[UR6][R84.64], R36 ;  /* 0x0000002454007986 */ /* 0x0001e6000c101d06 */
[----:B------:R-:W-:Y:S01]  /*1cb0*/  IMAD.WIDE.U32 R12, R87, 0x10, R12 ;  /* 0x00000010570c7825 */ /* 0x000fe200078e000c */
[----:B------:R0:W-:Y:S04]  /*1cc0*/  STG.E.128 desc[UR6][R82.64], R44 ;  /* 0x0000002c52007986 */ /* 0x0001e8000c101d06 */
[----:B------:R0:W-:Y:S04]  /*1cd0*/  STG.E.128 desc[UR6][R80.64], R48 ;  /* 0x0000003050007986 */ /* 0x0001e8000c101d06 */
[----:B------:R0:W-:Y:S02]  /*1ce0*/  STG.E.128 desc[UR6][R12.64], R52 ;  /* 0x000000340c007986 */ /* 0x0001e4000c101d06 */
.L_x_18246:
[----:B------:R-:W-:Y:S05]  /*1cf0*/  BSYNC.RECONVERGENT B0 ;  /* 0x0000000000007941 */ /* 0x000fea0003800200 */
.L_x_18245:
[----:B0-----:R-:W0:Y:S02]  /*1d00*/  LDC.64 R12, c[0x0][0x380] ;  /* 0x0000e000ff0c7b82 */ /* 0x001e240000000a00 */
[----:B0-----:R-:W-:-:S04]  /*1d10*/  LEA R66, R12, R66, 0x2 ;  /* 0x000000420c427211 */ /* 0x001fc800078e10ff */
[----:B------:R-:W-:-:S13]  /*1d20*/  ISETP.GE.AND P0, PT, R66, R13, PT ;  /* 0x0000000d4200720c */ /* 0x000fda0003f06270 */
[----:B------:R-:W-:Y:S05]  /*1d30*/  @!P0 BRA `(.L_x_18247) ;  /* 0xffffffe800648947 */ /* 0x000fea000383ffff */
[----:B------:R-:W-:Y:S05]  /*1d40*/  EXIT ;  /* 0x000000000000794d */ /* 0x000fea0003800000 */
.L_x_18244:
        /* <DEDUP_REMOVED lines=8> */
.L_x_18249:
[----:B------:R-:W-:Y:S05]  /*1dd0*/  BSYNC B0 ;  /* 0x0000000000007941 */ /* 0x000fea0003800000 */
.L_x_18248:
        /* <DEDUP_REMOVED lines=9> */
.L_x_18250:
[----:B------:R-:W-:Y:S01]  /*1e70*/  HFMA2 R88, -RZ, RZ, 0, 2.384185791015625e-07 ;  /* 0x00000004ff587431 */ /* 0x000fe200000001ff */
[----:B------:R-:W-:-:S05]  /*1e80*/  MOV R13, R84 ;  /* 0x00000054000d7202 */ /* 0x000fca0000000f00 */
[----:B------:R-:W-:-:S05]  /*1e90*/  FADD.FTZ R39, R14, R13 ;  /* 0x0000000d0e277221 */ /* 0x000fca0000010000 */
[----:B------:R-:W-:-:S07]  /*1ea0*/  MOV R87, R39 ;  /* 0x0000002700577202 */ /* 0x000fce0000000f00 */
[----:B------:R-:W-:Y:S05]  /*1eb0*/  WARPSYNC.COLLECTIVE R86, `(.L_x_18251) ;  /* 0x0000000056087348 */ /* 0x000fea0003c00000 */
[----:B------:R0:W1:Y:S02]  /*1ec0*/  SHFL.BFLY P2, R84, R87, R88, R89 ;  /* 0x0c00005857547389 */ /* 0x0000640000040059 */
[----:B01----:R-:W-:Y:S05]  /*1ed0*/  ENDCOLLECTIVE ;  /* 0x000000000000791b */ /* 0x003fea0003800000 */
.L_x_18251:
[----:B------:R-:W-:Y:S01]  /*1ee0*/  HFMA2 R88, -RZ, RZ, 0, 4.76837158203125e-07 ;  /* 0x00000008ff587431 */ /* 0x000fe200000001ff */
[----:B------:R-:W-:-:S05]  /*1ef0*/  MOV R80, R84 ;  /* 0x0000005400507202 */ /* 0x000fca0000000f00 */
[----:B------:R-:W-:-:S05]  /*1f00*/  FADD.FTZ R80, R39, R80 ;  /* 0x0000005027507221 */ /* 0x000fca0000010000 */
[----:B------:R-:W-:-:S07]  /*1f10*/  MOV R87, R80 ;  /* 0x0000005000577202 */ /* 0x000fce0000000f00 */
[----:B------:R-:W-:Y:S05]  /*1f20*/  WARPSYNC.COLLECTIVE R86, `(.L_x_18252) ;  /* 0x0000000056087348 */ /* 0x000fea0003c00000 */
[----:B------:R0:W1:Y:S02]  /*1f30*/  SHFL.BFLY P2, R84, R87, R88, R89 ;  /* 0x0c00005857547389 */ /* 0x0000640000040059 */
[----:B01----:R-:W-:Y:S05]  /*1f40*/  ENDCOLLECTIVE ;  /* 0x000000000000791b */ /* 0x003fea0003800000 */
.L_x_18252:
        /* <DEDUP_REMOVED lines=8> */
.L_x_18253:
        /* <DEDUP_REMOVED lines=39> */
.L_x_18254:
[----:B------:R-:W-:Y:S01]  /*2240*/  HFMA2 R88, -RZ, RZ, 0, 1.1920928955078125e-07 ;  /* 0x00000002ff587431 */ /* 0x000fe200000001ff */
[----:B------:R-:W-:-:S05]  /*2250*/  MOV R39, R84 ;  /* 0x0000005400277202 */ /* 0x000fca0000000f00 */
[----:B------:R-:W-:-:S05]  /*2260*/  FADD.FTZ R39, R12, R39 ;  /* 0x000000270c277221 */ /* 0x000fca0000010000 */
[----:B------:R-:W-:-:S07]  /*2270*/  MOV R87, R39 ;  /* 0x0000002700577202 */ /* 0x000fce0000000f00 */
[----:B------:R-:W-:Y:S05]  /*2280*/  WARPSYNC.COLLECTIVE R86, `(.L_x_18255) ;  /* 0x0000000056087348 */ /* 0x000fea0003c00000 */
[----:B------:R0:W1:Y:S02]  /*2290*/  SHFL.BFLY P2, R84, R87, R88, R89 ;  /* 0x0c00005857547389 */ /* 0x0000640000040059 */
[----:B01----:R-:W-:Y:S05]  /*22a0*/  ENDCOLLECTIVE ;  /* 0x000000000000791b */ /* 0x003fea0003800000 */
.L_x_18255:
[----:B------:R-:W-:Y:S01]  /*22b0*/  HFMA2 R88, -RZ, RZ, 0, 2.384185791015625e-07 ;  /* 0x00000004ff587431 */ /* 0x000fe200000001ff */
[----:B------:R-:W-:-:S05]  /*22c0*/  MOV R14, R84 ;  /* 0x00000054000e7202 */ /* 0x000fca0000000f00 */
[----:B------:R-:W-:-:S05]  /*22d0*/  FADD.FTZ R14, R39, R14 ;  /* 0x0000000e270e7221 */ /* 0x000fca0000010000 */
[----:B------:R-:W-:-:S07]  /*22e0*/  MOV R87, R14 ;  /* 0x0000000e00577202 */ /* 0x000fce0000000f00 */
[----:B------:R-:W-:Y:S05]  /*22f0*/  WARPSYNC.COLLECTIVE R86, `(.L_x_18256) ;  /* 0x0000000056087348 */ /* 0x000fea0003c00000 */
[----:B------:R0:W1:Y:S02]  /*2300*/  SHFL.BFLY P2, R84, R87, R88, R89 ;  /* 0x0c00005857547389 */ /* 0x0000640000040059 */
[----:B01----:R-:W-:Y:S05]  /*2310*/  ENDCOLLECTIVE ;  /* 0x000000000000791b */ /* 0x003fea0003800000 */
.L_x_18256:
[----:B------:R-:W-:Y:S01]  /*2320*/  HFMA2 R88, -RZ, RZ, 0, 4.76837158203125e-07 ;  /* 0x00000008ff587431 */ /* 0x000fe200000001ff */
[----:B------:R-:W-:-:S05]  /*2330*/  MOV R81, R84 ;  /* 0x0000005400517202 */ /* 0x000fca0000000f00 */
[----:B------:R-:W-:-:S05]  /*2340*/  FADD.FTZ R81, R14, R81 ;  /* 0x000000510e517221 */ /* 0x000fca0000010000 */
[----:B------:R-:W-:-:S07]  /*2350*/  MOV R87, R81 ;  /* 0x0000005100577202 */ /* 0x000fce0000000f00 */
[----:B------:R-:W-:Y:S05]  /*2360*/  WARPSYNC.COLLECTIVE R86, `(.L_x_18257) ;  /* 0x0000000056087348 */ /* 0x000fea0003c00000 */
[----:B------:R0:W1:Y:S02]  /*2370*/  SHFL.BFLY P2, R84, R87, R88, R89 ;  /* 0x0c00005857547389 */ /* 0x0000640000040059 */
[----:B01----:R-:W-:Y:S05]  /*2380*/  ENDCOLLECTIVE ;  /* 0x000000000000791b */ /* 0x003fea0003800000 */
.L_x_18257:
[----:B------:R-:W-:Y:S01]  /*2390*/  HFMA2 R88, -RZ, RZ, 0, 9.5367431640625e-07 ;  /* 0x00000010ff587431 */ /* 0x000fe200000001ff */
[----:B------:R-:W-:-:S05]  /*23a0*/  MOV R80, R84 ;  /* 0x0000005400507202 */ /* 0x000fca0000000f00 */
[----:B------:R-:W-:-:S05]  /*23b0*/  FADD.FTZ R80, R81, R80 ;  /* 0x0000005051507221 */ /* 0x000fca0000010000 */
[----:B------:R-:W-:-:S07]  /*23c0*/  MOV R87, R80 ;  /* 0x0000005000577202 */ /* 0x000fce0000000f00 */
[----:B------:R-:W-:Y:S05]  /*23d0*/  WARPSYNC.COLLECTIVE R86, `(.L_x_18258) ;  /* 0x0000000056087348 */ /* 0x000fea0003c00000 */
[----:B------:R0:W1:Y:S02]  /*23e0*/  SHFL.BFLY P2, R84, R87, R88, R89 ;  /* 0x0c00005857547389 */ /* 0x0000640000040059 */
[----:B01----:R-:W-:Y:S05]  /*23f0*/  ENDCOLLECTIVE ;  /* 0x000000000000791b */ /* 0x003fea0003800000 */
.L_x_18258:
[----:B------:R-:W-:Y:S01]  /*2400*/  MOV R85, R84 ;  /* 0x0000005400557202 */ /* 0x000fe20000000f00 */
[----:B------:R-:W-:Y:S06]  /*2410*/  BRA `(.L_x_18259) ;  /* 0xfffffff000f07947 */ /* 0x000fec000383ffff */
.L_x_18260:
        /* <DEDUP_REMOVED lines=14> */
.L_x_20372:


//--------------------- .text._ZN10layer_norm13ln_fwd_kernelINS_13Kernel_traitsIfffffjLj512ELj1ELj4ELj1ELj16ENS_18Kernel_traits_baseILj512EfffffjLj128EEEEELb1ELb0ELb0ELb0EEEvNS_9FwdParamsE --------------------------
	.section	.text._ZN10layer_norm13ln_fwd_kernelINS_13Kernel_traitsIfffffjLj512ELj1ELj4ELj1ELj16ENS_18Kernel_traits_baseILj512EfffffjLj128EEEEELb1ELb0ELb0ELb0EEEvNS_9FwdParamsE,"ax",@progbits
	.align	128
        .global         _ZN10layer_norm13ln_fwd_kernelINS_13Kernel_traitsIfffffjLj512ELj1ELj4ELj1ELj16ENS_18Kernel_traits_baseILj512EfffffjLj128EEEEELb1ELb0ELb0ELb0EEEvNS_9FwdParamsE
        .type           _ZN10layer_norm13ln_fwd_kernelINS_13Kernel_traitsIfffffjLj512ELj1ELj4ELj1ELj16ENS_18Kernel_traits_baseILj512EfffffjLj128EEEEELb1ELb0ELb0ELb0EEEvNS_9FwdParamsE,@function
        .size           _ZN10layer_norm13ln_fwd_kernelINS_13Kernel_traitsIfffffjLj512ELj1ELj4ELj1ELj16ENS_18Kernel_traits_baseILj512EfffffjLj128EEEEELb1ELb0ELb0ELb0EEEvNS_9FwdParamsE,(.L_x_20373 - _ZN10layer_norm13ln_fwd_kernelINS_13Kernel_traitsIfffffjLj512ELj1ELj4ELj1ELj16ENS_18Kernel_traits_baseILj512EfffffjLj128EEEEELb1ELb0ELb0ELb0EEEvNS_9FwdParamsE)
        .other          _ZN10layer_norm13ln_fwd_kernelINS_13Kernel_traitsIfffffjLj512ELj1ELj4ELj1ELj16ENS_18Kernel_traits_baseILj512EfffffjLj128EEEEELb1ELb0ELb0ELb0EEEvNS_9FwdParamsE,@"STO_CUDA_ENTRY STV_DEFAULT"
_ZN10layer_norm13ln_fwd_kernelINS_13Kernel_traitsIfffffjLj512ELj1ELj4ELj1ELj16ENS_18Kernel_traits_baseILj512EfffffjLj128EEEEELb1ELb0ELb0ELb0EEEvNS_9FwdParamsE:
.text._ZN10layer_norm13ln_fwd_kernelINS_13Kernel_traitsIfffffjLj512ELj1ELj4ELj1ELj16ENS_18Kernel_traits_baseILj512EfffffjLj128EEEEELb1ELb0ELb0ELb0EEEvNS_9FwdParamsE:
        /* <DEDUP_REMOVED lines=66> */
[----:B------:R-:W1:Y:S03]  /*0420*/  @P0 LDC.64 R2, c[0x0][0x3d0] ;  /* 0x0000f400ff020b82 */ /* 0x000e660000000a00 */
[----:B------:R-:W-:Y:S01]  /*0430*/  @P1 VIADD R5, R5, 0x20 ;  /* 0x0000002005051836 */ /* 0x000fe20000000000 */
[----:B------:R0:W5:Y:S03]  /*0440*/  @P1 LDG.E.128 R24, desc[UR8][R12.64] ;  /* 0x000000080c181981 */ /* 0x000166000c1e1d00 */
[C---:B--2---:R-:W-:Y:S01]  /*0450*/  @P2 IMAD.WIDE.U32 R14, R5.reuse, 0x10, R14 ;  /* 0x00000010050e2825 */ /* 0x044fe200078e000e */
[----:B------:R-:W2:Y:S04]  /*0460*/  @P0 LDC.64 R8, c[0x0][0x438] ;  /* 0x00010e00ff080b82 */ /* 0x000ea80000000a00 */
        /* <DEDUP_REMOVED lines=17> */
.L_x_18262:
        /* <DEDUP_REMOVED lines=8> */
[----:B------:R-:W2:Y:S01]  /*0600*/  @P0 LDC.64 R16, c[0x0][0x3d0] ;  /* 0x0000f400ff100b82 */ /* 0x000ea20000000a00 */
[----:B0-----:R-:W-:-:S07]  /*0610*/  @P1 IMAD.WIDE.U32 R2, R5, 0x10, R2 ;  /* 0x0000001005021825 */ /* 0x001fce00078e0002 */
[----:B------:R-:W0:Y:S01]  /*0620*/  @P3 LDC.64 R32, c[0x0][0x3d0] ;  /* 0x0000f400ff203b82 */ /* 0x000e220000000a00 */
[----:B------:R-:W-:Y:S01]  /*0630*/  @P1 VIADD R5, R5, 0x20 ;  /* 0x0000002005051836 */ /* 0x000fe20000000000 */
[----:B------:R-:W5:Y:S03]  /*0640*/  @P1 LDG.E.128 R28, desc[UR8][R2.64] ;  /* 0x00000008021c1981 */ /* 0x000f66000c1e1d00 */
[C---:B-1----:R-:W-:Y:S01]  /*0650*/  @P2 IMAD.WIDE.U32 R40, R5.reuse, 0x10, R18 ;  /* 0x0000001005282825 */ /* 0x042fe200078e0012 */
[----:B------:R-:W-:-:S04]  /*0660*/  @P2 IADD3 R5, PT, PT, R5, 0x20, RZ ;  /* 0x0000002005052810 */ /* 0x000fc80007ffe0ff */
[----:B------:R-:W5:Y:S01]  /*0670*/  @P2 LDG.E.128 R20, desc[UR8][R40.64] ;  /* 0x0000000828142981 */ /* 0x000f62000c1e1d00 */
[----:B--2---:R-:W-:Y:S01]  /*0680*/  @P0 IMAD.WIDE.U32 R34, R64, 0x10, R16 ;  /* 0x0000001040220825 */ /* 0x004fe200078e0010 */
[----:B------:R-:W-:Y:S02]  /*0690*/  CS2R R18, SRZ ;  /* 0x0000000000127805 */ /* 0x000fe4000001ff00 */
[----:B------:R-:W-:Y:S02]  /*06a0*/  CS2R R16, SRZ ;  /* 0x0000000000107805 */ /* 0x000fe4000001ff00 */
[----:B------:R-:W-:Y:S02]  /*06b0*/  CS2R R26, SRZ ;  /* 0x00000000001a7805 */ /* 0x000fe4000001ff00 */
[----:B------:R-:W-:Y:S01]  /*06c0*/  CS2R R24, SRZ ;  /* 0x0000000000187805 */ /* 0x000fe2000001ff00 */
[----:B------:R1:W5:Y:S01]  /*06d0*/  @P0 LDG.E.128 R36, desc[UR8][R34.64] ;  /* 0x0000000822240981 */ /* 0x000362000c1e1d00 */
[----:B0-----:R-:W-:Y:S01]  /*06e0*/  @P3 IMAD.WIDE.U32 R32, R5, 0x10, R32 ;  /* 0x0000001005203825 */ /* 0x001fe200078e0020 */
[----:B------:R-:W-:-:S02]  /*06f0*/  @P3 CS2R R10, SRZ ;  /* 0x00000000000a3805 */ /* 0x000fc4000001ff00 */
[----:B------:R-:W-:Y:S02]  /*0700*/  @P3 CS2R R8, SRZ ;  /* 0x0000000000083805 */ /* 0x000fe4000001ff00 */
[----:B------:R0:W5:Y:S01]  /*0710*/  @P3 LDG.E.128 R12, desc[UR8][R32.64] ;  /* 0x00000008200c3981 */ /* 0x000162000c1e1d00 */
[----:B-1----:R-:W-:Y:S02]  /*0720*/  CS2R R34, SRZ ;  /* 0x0000000000227805 */ /* 0x002fe4000001ff00 */
[----:B0-----:R-:W-:-:S07]  /*0730*/  CS2R R32, SRZ ;  /* 0x0000000000207805 */ /* 0x001fce000001ff00 */
.L_x_18263:
[----:B------:R-:W-:Y:S05]  /*0740*/  BSYNC.RECONVERGENT B0 ;  /* 0x0000000000007941 */ /* 0x000fea0003800200 */
.L_x_18261:
[----:B------:R-:W0:Y:S02]  /*0750*/  LDCU UR4, c[0x0][0x384] ;  /* 0x00007080ff0477ac */ /* 0x000e240008000800 */
[----:B0-----:R-:W-:-:S13]  /*0760*/  ISETP.GE.AND P0, PT, R63, UR4, PT ;  /* 0x000000043f007c0c */ /* 0x001fda000bf06270 */
[----:B------:R-:W-:Y:S05]  /*0770*/  @P0 EXIT ;  /* 0x000000000000094d */ /* 0x000fea0003800000 */
[----:B------:R-:W-:Y:S01]  /*0780*/  IMAD.HI.U32 R2, R60, -0x2daee0ad, RZ ;  /* 0xd2511f533c027827 */ /* 0x000fe200078e00ff */
        /* <DEDUP_REMOVED lines=69> */
.L_x_18449:
[----:B------:R-:W0:Y:S01]  /*0be0*/  @UP0 LDCU.64 UR4, c[0x0][0x3e0] ;  /* 0x00007c00ff0407ac */ /* 0x000e220008000a00 */
[----:B------:R-:W-:Y:S01]  /*0bf0*/  PLOP3.LUT P0, PT, PT, PT, UP0, 0x80, 0x8 ;  /* 0x000000000008781c */ /* 0x000fe20003f0f008 */
[----:B------:R-:W-:Y:S01]  /*0c00*/  IMAD.MOV.U32 R52, RZ, RZ, 0x4 ;  /* 0x00000004ff347424 */ /* 0x000fe200078e00ff */
[----:B------:R-:W-:Y:S01]  /*0c10*/  PLOP3.LUT P1, PT, PT, PT, UP0, 0x80, 0x8 ;  /* 0x000000000008781c */ /* 0x000fe20003f2f008 */
[----:B------:R-:W-:Y:S02]  /*0c20*/  HFMA2 R66, -RZ, RZ, 1.875, 0 ;  /* 0x3f800000ff427431 */ /* 0x000fe400000001ff */
[----:B------:R-:W-:-:S05]  /*0c30*/  IMAD R54, R63, UR32, RZ ;  /* 0x000000203f367c24 */ /* 0x000fca000f8e02ff */
[----:B------:R-:W-:-:S03]  /*0c40*/  SHF.R.S32.HI R55, RZ, 0x1f, R54 ;  /* 0x0000001fff377819 */ /* 0x000fc60000011436 */
[----:B0-----:R-:W-:-:S05]  /*0c50*/  @P0 IMAD.WIDE R52, R63, R52, UR4 ;  /* 0x000000043f340e25 */ /* 0x001fca000f8e0234 */
[----:B-----5:R0:W5:Y:S01]  /*0c60*/  @P1 LDG.E R66, desc[UR8][R52.64] ;  /* 0x0000000834421981 */ /* 0x020162000c1e1900 */
[----:B------:R-:W-:Y:S01]  /*0c70*/  ISETP.GE.U32.AND P1, PT, R62, 0x20, PT ;  /* 0x000000203e00780c */ /* 0x000fe20003f26070 */
[----:B------:R-:W-:Y:S01]  /*0c80*/  BSSY.RECONVERGENT B1, `(.L_x_18265) ;  /* 0x000029c000017945 */ /* 0x000fe20003800200 */
[----:B------:R-:W-:-:S04]  /*0c90*/  LEA.HI R55, R55, R54, RZ, 0x2 ;  /* 0x0000003637377211 */ /* 0x000fc800078f10ff */
[----:B------:R-:W-:-:S05]  /*0ca0*/  LEA.HI.SX32 R65, R55, R64, 0x1e ;  /* 0x0000004037417211 */ /* 0x000fca00078ff2ff */
[----:B------:R-:W-:Y:S02]  /*0cb0*/  IMAD.MOV.U32 R67, RZ, RZ, R65 ;  /* 0x000000ffff437224 */ /* 0x000fe400078e0041 */
        /* <DEDUP_REMOVED lines=21> */
.L_x_20205:
[----:B------:R-:W-:Y:S05]  /*0e10*/  BRX R68 -0xe20                                     (*"BRANCH_TARGETS .L_x_20206,.L_x_20207,.L_x_20208"*) ;  /* 0xfffffff044787949 */ /* 0x000fea000383ffff */
.L_x_20208:
[----:B------:R-:W-:Y:S01]  /*0e20*/  VIADD R70, R4, 0x1 ;  /* 0x0000000104467836 */ /* 0x000fe20000000000 */
[----:B------:R-:W-:Y:S01]  /*0e30*/  MOV R69, R5 ;  /* 0x0000000500457202 */ /* 0x000fe20000000f00 */
[----:B------:R-:W-:Y:S01]  /*0e40*/  IMAD.MOV.U32 R68, RZ, RZ, R2 ;  /* 0x000000ffff447224 */ /* 0x000fe200078e0002 */
[----:B------:R-:W-:Y:S06]  /*0e50*/  BRA `(.L_x_18269) ;  /* 0x0000000000f07947 */ /* 0x000fec0003800000 */
.L_x_20206:
[----:B------:R-:W-:Y:S01]  /*0e60*/  IMAD.MOV.U32 R68, RZ, RZ, R2 ;  /* 0x000000ffff447224 */ /* 0x000fe200078e0002 */
[----:B------:R-:W-:Y:S01]  /*0e70*/  MOV R69, R6 ;  /* 0x0000000600457202 */ /* 0x000fe20000000f00 */
[----:B------:R-:W-:Y:S01]  /*0e80*/  IMAD.MOV.U32 R70, RZ, RZ, 0x3 ;  /* 0x00000003ff467424 */ /* 0x000fe200078e00ff */
[----:B------:R-:W-:Y:S06]  /*0e90*/  BRA `(.L_x_18269) ;  /* 0x0000000000e07947 */ /* 0x000fec0003800000 */
.L_x_20207:
        /* <DEDUP_REMOVED lines=13> */
.L_x_18271:
[----:B------:R-:W-:Y:S05]  /*0f70*/  BSYNC.RECONVERGENT B3 ;  /* 0x0000000000037941 */ /* 0x000fea0003800200 */
.L_x_18270:
        /* <DEDUP_REMOVED lines=42> */
.L_x_18269:
[----:B------:R-:W-:Y:S05]  /*1220*/  BSYNC.RECONVERGENT B2 ;  /* 0x0000000000027941 */ /* 0x000fea0003800200 */
.L_x_18268:
[----:B------:R-:W0:Y:S01]  /*1230*/  LDC R67, c[0x0][0x408] ;  /* 0x00010200ff437b82 */ /* 0x000e220000000800 */
[----:B------:R-:W-:Y:S01]  /*1240*/  I2FP.F32.U32 R4, R69 ;  /* 0x0000004500047245 */ /* 0x000fe20000201000 */
[----:B------:R-:W-:Y:S01]  /*1250*/  IMAD.MOV.U32 R69, RZ, RZ, 0x2f800000 ;  /* 0x2f800000ff457424 */ /* 0x000fe200078e00ff */
[----:B------:R-:W-:Y:S01]  /*1260*/  ISETP.NE.AND P2, PT, R70, 0x1, PT ;  /* 0x000000014600780c */ /* 0x000fe20003f45270 */
[----:B-----5:R-:W-:Y:S01]  /*1270*/  FMUL.FTZ R52, R52, R66 ;  /* 0x0000004234347220 */ /* 0x020fe20000410000 */
[----:B------:R-:W-:Y:S01]  /*1280*/  BSSY.RECONVERGENT B2, `(.L_x_18272) ;  /* 0x000004c000027945 */ /* 0x000fe20003800200 */
[----:B------:R-:W-:Y:S01]  /*1290*/  FFMA.FTZ R71, R4, R69, 1.1641532182693481445e-10 ;  /* 0x2f00000004477423 */ /* 0x000fe20000010045 */
[----:B------:R-:W-:Y:S01]  /*12a0*/  IMAD.MOV.U32 R4, RZ, RZ, R0 ;  /* 0x000000ffff047224 */ /* 0x000fe200078e0000 */
[----:B------:R-:W1:Y:S01]  /*12b0*/  LDC R2, c[0x0][0x404] ;  /* 0x00010100ff027b82 */ /* 0x000e620000000800 */
[----:B0-----:R-:W-:Y:S02]  /*12c0*/  FMUL.FTZ R52, R52, R67 ;  /* 0x0000004334347220 */ /* 0x001fe40000410000 */
[----:B-1----:R-:W-:-:S04]  /*12d0*/  FSETP.GTU.FTZ.AND P0, PT, R71, R2, PT ;  /* 0x000000024700720b */ /* 0x002fc80003f1c000 */
        /* <DEDUP_REMOVED lines=13> */
.L_x_18274:
        /* <DEDUP_REMOVED lines=13> */
.L_x_18276:
[----:B------:R-:W-:Y:S05]  /*1480*/  BSYNC.RECONVERGENT B3 ;  /* 0x0000000000037941 */ /* 0x000fea0003800200 */
.L_x_18275:
        /* <DEDUP_REMOVED lines=43> */
.L_x_18273:
[----:B------:R-:W-:Y:S05]  /*1740*/  BSYNC.RECONVERGENT B2 ;  /* 0x0000000000027941 */ /* 0x000fea0003800200 */
.L_x_18272:
[----:B------:R-:W-:Y:S01]  /*1750*/  I2FP.F32.U32 R4, R4 ;  /* 0x0000000400047245 */ /* 0x000fe20000201000 */
[----:B------:R-:W-:Y:S01]  /*1760*/  BSSY.RECONVERGENT B2, `(.L_x_18277) ;  /* 0x000004d000027945 */ /* 0x000fe20003800200 */
[----:B------:R-:W-:Y:S01]  /*1770*/  ISETP.NE.AND P3, PT, R52, 0x1, PT ;  /* 0x000000013400780c */ /* 0x000fe20003f65270 */
        /* <DEDUP_REMOVED lines=18> */
.L_x_18279:
        /* <DEDUP_REMOVED lines=13> */
.L_x_18281:
[----:B------:R-:W-:Y:S05]  /*1970*/  BSYNC.RECONVERGENT B3 ;  /* 0x0000000000037941 */ /* 0x000fea0003800200 */
.L_x_18280:
        /* <DEDUP_REMOVED lines=39> */
[----:B------:R-:W-:Y:S01]  /*1bf0*/  HFMA2 R70, -RZ, RZ, 0, 0 ;  /* 0x00000000ff467431 */ /* 0x000fe200000001ff */
[----:B------:R-:W-:Y:S01]  /*1c00*/  LOP3.LUT R6, R4, UR31, R53, 0x96, !PT ;  /* 0x0000001f04067c12 */ /* 0x000fe2000f8e9635 */
[----:B------:R-:W-:Y:S02]  /*1c10*/  IMAD.MOV.U32 R4, RZ, RZ, R68 ;  /* 0x000000ffff047224 */ /* 0x000fe400078e0044 */
[----:B------:R-:W-:-:S07]  /*1c20*/  IMAD.MOV.U32 R68, RZ, RZ, R52 ;  /* 0x000000ffff447224 */ /* 0x000fce00078e0034 */
.L_x_18278:
[----:B------:R-:W-:Y:S05]  /*1c30*/  BSYNC.RECONVERGENT B2 ;  /* 0x0000000000027941 */ /* 0x000fea0003800200 */
.L_x_18277:
[----:B------:R-:W-:Y:S01]  /*1c40*/  I2FP.F32.U32 R4, R4 ;  /* 0x0000000400047245 */ /* 0x000fe20000201000 */
[----:B------:R-:W-:Y:S01]  /*1c50*/  FMUL.FTZ R54, R54, R66 ;  /* 0x0000004236367220 */ /* 0x000fe20000410000 */
[----:B------:R-:W-:Y:S01]  /*1c60*/  ISETP.NE.AND P4, PT, R70, 0x1, PT ;  /* 0x000000014600780c */ /* 0x000fe20003f85270 */
[----:B------:R-:W-:Y:S02]  /*1c70*/  BSSY.RECONVERGENT B2, `(.L_x_18282) ;  /* 0x000004b000027945 */ /* 0x000fe40003800200 */
[----:B------:R-:W-:Y:S01]  /*1c80*/  FFMA.FTZ R53, R4, R69, 1.1641532182693481445e-10 ;  /* 0x2f00000004357423 */ /* 0x000fe20000010045 */
[----:B------:R-:W-:Y:S01]  /*1c90*/  FMUL.FTZ R54, R54, R67 ;  /* 0x0000004336367220 */ /* 0x000fe20000410000 */
[----:B------:R-:W-:-:S03]  /*1ca0*/  IMAD.MOV.U32 R4, RZ, RZ, 0x2 ;  /* 0x00000002ff047424 */ /* 0x000fc600078e00ff */
        /* <DEDUP_REMOVED lines=14> */
.L_x_18284:
        /* <DEDUP_REMOVED lines=13> */
.L_x_18286:
[----:B------:R-:W-:Y:S05]  /*1e60*/  BSYNC.RECONVERGENT B3 ;  /* 0x0000000000037941 */ /* 0x000fea0003800200 */
.L_x_18285:
        /* <DEDUP_REMOVED lines=43> */
.L_x_18283:
[----:B------:R-:W-:Y:S05]  /*2120*/  BSYNC.RECONVERGENT B2 ;  /* 0x0000000000027941 */ /* 0x000fea0003800200 */
.L_x_18282:
        /* <DEDUP_REMOVED lines=9> */
.L_x_18267:
        /* <DEDUP_REMOVED lines=16> */
.L_x_18290:
        /* <DEDUP_REMOVED lines=13> */
.L_x_18292:
[----:B------:R-:W-:Y:S05]  /*2390*/  BSYNC.RECONVERGENT B3 ;  /* 0x0000000000037941 */ /* 0x000fea0003800200 */
.L_x_18291:
        /* <DEDUP_REMOVED lines=42> */
.L_x_18289:
[----:B------:R-:W-:Y:S05]  /*2640*/  BSYNC.RECONVERGENT B2 ;  /* 0x0000000000027941 */ /* 0x000fea0003800200 */
.L_x_18288:
[----:B------:R-:W0:Y:S01]  /*2650*/  LDC R69, c[0x0][0x404] ;  /* 0x00010100ff457b82 */ /* 0x000e220000000800 */
[----:B------:R-:W-:Y:S01]  /*2660*/  ISETP.NE.AND P2, PT, R58, 0x1, PT ;  /* 0x000000013a00780c */ /* 0x000fe20003f45270 */
[----:B------:R-:W-:Y:S01]  /*2670*/  IMAD.MOV.U32 R2, RZ, RZ, 0x2f800000 ;  /* 0x2f800000ff027424 */ /* 0x000fe200078e00ff */
[----:B------:R-:W-:Y:S01]  /*2680*/  I2FP.F32.U32 R57, R56 ;  /* 0x0000003800397245 */ /* 0x000fe20000201000 */
[----:B-----5:R-:W-:Y:S01]  /*2690*/  FMUL.FTZ R70, R52, R66 ;  /* 0x0000004234467220 */ /* 0x020fe20000410000 */
[----:B------:R-:W-:Y:S01]  /*26a0*/  BSSY.RECONVERGENT B2, `(.L_x_18293) ;  /* 0x0000049000027945 */ /* 0x000fe20003800200 */
[----:B------:R-:W-:Y:S02]  /*26b0*/  IMAD.MOV.U32 R56, RZ, RZ, 0x2 ;  /* 0x00000002ff387424 */ /* 0x000fe400078e00ff */
[----:B------:R-:W1:Y:S01]  /*26c0*/  LDC R67, c[0x0][0x408] ;  /* 0x00010200ff437b82 */ /* 0x000e620000000800 */
[----:B------:R-:W-:-:S05]  /*26d0*/  FFMA.FTZ R4, R57, R2, 1.1641532182693481445e-10 ;  /* 0x2f00000039047423 */ /* 0x000fca0000010002 */
[----:B0-----:R-:W-:Y:S02]  /*26e0*/  FSETP.LE.FTZ.AND P0, PT, R4, R69, PT ;  /* 0x000000450400720b */ /* 0x001fe40003f13000 */
[----:B------:R-:W-:Y:S01]  /*26f0*/  MOV R4, R0 ;  /* 0x0000000000047202 */ /* 0x000fe20000000f00 */
[----:B-1----:R-:W-:Y:S01]  /*2700*/  FMUL.FTZ R70, R70, R67 ;  /* 0x0000004346467220 */ /* 0x002fe20000410000 */
        /* <DEDUP_REMOVED lines=9> */
.L_x_18295:
        /* <DEDUP_REMOVED lines=13> */
.L_x_18297:
[----:B------:R-:W-:Y:S05]  /*2870*/  BSYNC.RECONVERGENT B3 ;  /* 0x0000000000037941 */ /* 0x000fea0003800200 */
.L_x_18296:
        /* <DEDUP_REMOVED lines=43> */
.L_x_18294:
[----:B------:R-:W-:Y:S05]  /*2b30*/  BSYNC.RECONVERGENT B2 ;  /* 0x0000000000027941 */ /* 0x000fea0003800200 */
.L_x_18293:
        /* <DEDUP_REMOVED lines=18> */
.L_x_18300:
        /* <DEDUP_REMOVED lines=13> */
.L_x_18302:
[----:B------:R-:W-:Y:S05]  /*2d30*/  BSYNC.RECONVERGENT B3 ;  /* 0x0000000000037941 */ /* 0x000fea0003800200 */
.L_x_18301:
        /* <DEDUP_REMOVED lines=43> */
.L_x_18299:
[----:B------:R-:W-:Y:S05]  /*2ff0*/  BSYNC.RECONVERGENT B2 ;  /* 0x0000000000027941 */ /* 0x000fea0003800200 */
.L_x_18298:
[----:B------:R-:W-:Y:S01]  /*3000*/  ISETP.NE.AND P4, PT, R57, 0x1, PT ;  /* 0x000000013900780c */ /* 0x000fe20003f85270 */
[----:B------:R-:W-:Y:S01]  /*3010*/  FMUL.FTZ R54, R54, R66 ;  /* 0x0000004236367220 */ /* 0x000fe20000410000 */
[----:B------:R-:W-:Y:S01]  /*3020*/  I2FP.F32.U32 R53, R4 ;  /* 0x0000000400357245 */ /* 0x000fe20000201000 */
[----:B------:R-:W-:Y:S02]  /*3030*/  BSSY.RECONVERGENT B2, `(.L_x_18303) ;  /* 0x0000048000027945 */ /* 0x000fe40003800200 */
[----:B------:R-:W-:Y:S02]  /*3040*/  FMUL.FTZ R54, R54, R67 ;  /* 0x0000004336367220 */ /* 0x000fe40000410000 */
[----:B------:R-:W-:Y:S01]  /*3050*/  FFMA.FTZ R4, R53, R2, 1.1641532182693481445e-10 ;  /* 0x2f00000035047423 */ /* 0x000fe20000010002 */
[----:B------:R-:W-:-:S04]  /*3060*/  IMAD.MOV.U32 R53, RZ, RZ, R0 ;  /* 0x000000ffff357224 */ /* 0x000fc800078e0000 */
[----:B------:R-:W-:Y:S01]  /*3070*/  FSETP.LE.FTZ.AND P3, PT, R4, R69, PT ;  /* 0x000000450400720b */ /* 0x000fe20003f73000 */
[----:B------:R-:W-:Y:S01]  /*3080*/  HFMA2 R4, -RZ, RZ, 0, 1.1920928955078125e-07 ;  /* 0x00000002ff047431 */ /* 0x000fe200000001ff */
        /* <DEDUP_REMOVED lines=9> */
.L_x_18305:
        /* <DEDUP_REMOVED lines=13> */
.L_x_18307:
[----:B------:R-:W-:Y:S05]  /*31f0*/  BSYNC.RECONVERGENT B3 ;  /* 0x0000000000037941 */ /* 0x000fea0003800200 */
.L_x_18306:
        /* <DEDUP_REMOVED lines=43> */
.L_x_18304:
[----:B------:R-:W-:Y:S05]  /*34b0*/  BSYNC.RECONVERGENT B2 ;  /* 0x0000000000027941 */ /* 0x000fea0003800200 */
.L_x_18303:
[----:B------:R-:W-:Y:S02]  /*34c0*/  I2FP.F32.U32 R53, R53 ;  /* 0x0000003500357245 */ /* 0x000fe40000201000 */
[----:B------:R-:W-:Y:S02]  /*34d0*/  FSEL R56, R70, RZ, P0 ;  /* 0x000000ff46387208 */ /* 0x000fe40000000000 */
[----:B------:R-:W-:Y:S01]  /*34e0*/  FSEL R57, R71, RZ, P2 ;  /* 0x000000ff47397208 */ /* 0x000fe20001000000 */
[----:B------:R-:W-:Y:S01]  /*34f0*/  FFMA.FTZ R2, R53, R2, 1.1641532182693481445e-10 ;  /* 0x2f00000035027423 */ /* 0x000fe20000010002 */
[----:B------:R-:W-:-:S04]  /*3500*/  FSEL R58, R54, RZ, P3 ;  /* 0x000000ff363a7208 */ /* 0x000fc80001800000 */
[----:B------:R-:W-:Y:S01]  /*3510*/  FSETP.GTU.FTZ.AND P5, PT, R2, R69, PT ;  /* 0x000000450200720b */ /* 0x000fe20003fbc000 */
[----:B------:R-:W-:-:S03]  /*3520*/  FMUL.FTZ R2, R55, R66 ;  /* 0x0000004237027220 */ /* 0x000fc60000410000 */
[----:B------:R-:W-:Y:S01]  /*3530*/  PLOP3.LUT P4, PT, P5, PT, PT, 0x8, 0x80 ;  /* 0x000000000080781c */ /* 0x000fe20002f8e170 */
[----:B------:R-:W-:-:S05]  /*3540*/  FMUL.FTZ R2, R2, R67 ;  /* 0x0000004302027220 */ /* 0x000fca0000410000 */
[----:B------:R-:W-:-:S07]  /*3550*/  FSEL R59, R2, RZ, !P5 ;  /* 0x000000ff023b7208 */ /* 0x000fce0006800000 */
.L_x_18287:
[----:B------:R-:W0:Y:S01]  /*3560*/  LDC.64 R54, c[0x0][0x3a8] ;  /* 0x0000ea00ff367b82 */ /* 0x000e220000000a00 */
[----:B------:R-:W-:Y:S02]  /*3570*/  SEL R2, RZ, 0x1000000, !P4 ;  /* 0x01000000ff027807 */ /* 0x000fe40006000000 */
[----:B------:R-:W-:Y:S02]  /*3580*/  SEL R67, RZ, 0x10000, !P3 ;  /* 0x00010000ff437807 */ /* 0x000fe40005800000 */
[----:B------:R-:W-:-:S03]  /*3590*/  SEL R69, RZ, 0x100, !P2 ;  /* 0x00000100ff457807 */ /* 0x000fc60005000000 */
[----:B------:R-:W1:Y:S01]  /*35a0*/  LDC.64 R52, c[0x0][0x3b0] ;  /* 0x0000ec00ff347b82 */ /* 0x000e620000000a00 */
[----:B------:R-:W-:Y:S02]  /*35b0*/  IADD3 R2, PT, PT, R69, R2, R67 ;  /* 0x0000000245027210 */ /* 0x000fe40007ffe043 */
[----:B------:R-:W-:-:S05]  /*35c0*/  SEL R67, RZ, 0x1, !P0 ;  /* 0x00000001ff437807 */ /* 0x000fca0004000000 */
[----:B------:R-:W-:Y:S01]  /*35d0*/  IMAD.IADD R69, R2, 0x1, R67 ;  /* 0x0000000102457824 */ /* 0x000fe200078e0243 */
[----:B------:R-:W-:Y:S01]  /*35e0*/  MOV R2, R68 ;  /* 0x0000004400027202 */ /* 0x000fe20000000f00 */
[C---:B------:R-:W-:Y:S02]  /*35f0*/  VIADD R67, R65.reuse, 0x20 ;  /* 0x0000002041437836 */ /* 0x040fe40000000000 */
[----:B0-----:R-:W-:-:S05]  /*3600*/  IMAD.WIDE.U32 R54, R65, 0x10, R54 ;  /* 0x0000001041367825 */ /* 0x001fca00078e0036 */
[----:B------:R0:W-:Y:S01]  /*3610*/  STG.E.128 desc[UR8][R54.64], R56 ;  /* 0x0000003836007986 */ /* 0x0001e2000c101d08 */
[----:B-1----:R-:W-:-:S05]  /*3620*/  IMAD.WIDE.U32 R52, R65, 0x4, R52 ;  /* 0x0000000441347825 */ /* 0x002fca00078e0034 */
[----:B------:R0:W-:Y:S02]  /*3630*/  STG.E desc[UR8][R52.64], R69 ;  /* 0x0000004534007986 */ /* 0x0001e4000c101908 */
.L_x_18266:
[----:B------:R-:W-:Y:S05]  /*3640*/  BSYNC.RECONVERGENT B1 ;  /* 0x0000000000017941 */ /* 0x000fea0003800200 */
.L_x_18265:
        /* <DEDUP_REMOVED lines=29> */
.L_x_18313:
        /* <DEDUP_REMOVED lines=13> */
.L_x_18315:
[----:B------:R-:W-:Y:S05]  /*38f0*/  BSYNC.RECONVERGENT B3 ;  /* 0x0000000000037941 */ /* 0x000fea0003800200 */
.L_x_18314:
        /* <DEDUP_REMOVED lines=42> */
.L_x_18312:
[----:B------:R-:W-:Y:S05]  /*3ba0*/  BSYNC.RECONVERGENT B2 ;  /* 0x0000000000027941 */ /* 0x000fea0003800200 */
.L_x_18311:
        /* <DEDUP_REMOVED lines=10> */
[----:B-1----:R-:W-:-:S04]  /*3c50*/  FSETP.GTU.FTZ.AND P0, PT, R71, R2, PT ;  /* 0x000000024700720b */ /* 0x002fc80003f1c000 */
        /* <DEDUP_REMOVED lines=13> */
.L_x_18318:
        /* <DEDUP_REMOVED lines=13> */
.L_x_18320:
[----:B------:R-:W-:Y:S05]  /*3e00*/  BSYNC.RECONVERGENT B3 ;  /* 0x0000000000037941 */ /* 0x000fea0003800200 */
.L_x_18319:
        /* <DEDUP_REMOVED lines=43> */
.L_x_18317:
[----:B------:R-:W-:Y:S05]  /*40c0*/  BSYNC.RECONVERGENT B2 ;  /* 0x0000000000027941 */ /* 0x000fea0003800200 */
.L_x_18316:
        /* <DEDUP_REMOVED lines=21> */
.L_x_18323:
        /* <DEDUP_REMOVED lines=13> */
.L_x_18325:
[----:B------:R-:W-:Y:S05]  /*42f0*/  BSYNC.RECONVERGENT B3 ;  /* 0x0000000000037941 */ /* 0x000fea0003800200 */
.L_x_18324:
        /* <DEDUP_REMOVED lines=37> */
[----:B------:R-:W-:Y:S01]  /*4550*/  IMAD.MOV.U32 R70, RZ, RZ, RZ ;  /* 0x000000ffff467224 */ /* 0x000fe200078e00ff */
[----:B------:R-:W-:Y:S01]  /*4560*/  MOV R0, R52 ;  /* 0x0000003400007202 */ /* 0x000fe20000000f00 */
[----:B------:R-:W-:-:S05]  /*4570*/  IMAD.WIDE.U32 R52, R6, -0x2daee0ad, RZ ;  /* 0xd2511f5306347825 */ /* 0x000fca00078e00ff */
[----:B------:R-:W-:Y:S01]  /*4580*/  LOP3.LUT R6, R4, UR31, R53, 0x96, !PT ;  /* 0x0000001f04067c12 */ /* 0x000fe2000f8e9635 */
[----:B------:R-:W-:Y:S01]  /*4590*/  IMAD.MOV.U32 R4, RZ, RZ, R68 ;  /* 0x000000ffff047224 */ /* 0x000fe200078e0044 */
[----:B------:R-:W-:-:S07]  /*45a0*/  MOV R68, R52 ;  /* 0x0000003400447202 */ /* 0x000fce0000000f00 */
.L_x_18322:
[----:B------:R-:W-:Y:S05]  /*45b0*/  BSYNC.RECONVERGENT B2 ;  /* 0x0000000000027941 */ /* 0x000fea0003800200 */
.L_x_18321:
        /* <DEDUP_REMOVED lines=21> */
.L_x_18328:
        /* <DEDUP_REMOVED lines=13> */
.L_x_18330:
[----:B------:R-:W-:Y:S05]  /*47e0*/  BSYNC.RECONVERGENT B3 ;  /* 0x0000000000037941 */ /* 0x000fea0003800200 */
.L_x_18329:
        /* <DEDUP_REMOVED lines=43> */
.L_x_18327:
[----:B------:R-:W-:Y:S05]  /*4aa0*/  BSYNC.RECONVERGENT B2 ;  /* 0x0000000000027941 */ /* 0x000fea0003800200 */
.L_x_18326:
        /* <DEDUP_REMOVED lines=9> */
.L_x_18310:
        /* <DEDUP_REMOVED lines=16> */
.L_x_18334:
        /* <DEDUP_REMOVED lines=13> */
.L_x_18336:
[----:B------:R-:W-:Y:S05]  /*4d10*/  BSYNC.RECONVERGENT B3 ;  /* 0x0000000000037941 */ /* 0x000fea0003800200 */
.L_x_18335:
        /* <DEDUP_REMOVED lines=42> */
.L_x_18333:
[----:B------:R-:W-:Y:S05]  /*4fc0*/  BSYNC.RECONVERGENT B2 ;  /* 0x0000000000027941 */ /* 0x000fea0003800200 */
.L_x_18332:
[----:B------:R-:W0:Y:S01]  /*4fd0*/  LDC R2, c[0x0][0x404] ;  /* 0x00010100ff027b82 */ /* 0x000e220000000800 */
[----:B------:R-:W-:Y:S01]  /*4fe0*/  ISETP.NE.AND P2, PT, R54, 0x1, PT ;  /* 0x000000013600780c */ /* 0x000fe20003f45270 */
[----:B------:R-:W-:Y:S01]  /*4ff0*/  HFMA2 R70, -RZ, RZ, 0.1171875, 0 ;  /* 0x2f800000ff467431 */ /* 0x000fe200000001ff */
        /* <DEDUP_REMOVED lines=18> */
.L_x_18339:
        /* <DEDUP_REMOVED lines=13> */
.L_x_18341:
[----:B------:R-:W-:Y:S05]  /*51f0*/  BSYNC.RECONVERGENT B3 ;  /* 0x0000000000037941 */ /* 0x000fea0003800200 */
.L_x_18340:
        /* <DEDUP_REMOVED lines=43> */
.L_x_18338:
[----:B------:R-:W-:Y:S05]  /*54b0*/  BSYNC.RECONVERGENT B2 ;  /* 0x0000000000027941 */ /* 0x000fea0003800200 */
.L_x_18337:
        /* <DEDUP_REMOVED lines=18> */
.L_x_18344:
        /* <DEDUP_REMOVED lines=13> */
.L_x_18346:
[----:B------:R-:W-:Y:S05]  /*56b0*/  BSYNC.RECONVERGENT B3 ;  /* 0x0000000000037941 */ /* 0x000fea0003800200 */
.L_x_18345:
        /* <DEDUP_REMOVED lines=43> */
.L_x_18343:
[----:B------:R-:W-:Y:S05]  /*5970*/  BSYNC.RECONVERGENT B2 ;  /* 0x0000000000027941 */ /* 0x000fea0003800200 */
.L_x_18342:
        /* <DEDUP_REMOVED lines=18> */
.L_x_18349:
        /* <DEDUP_REMOVED lines=13> */
.L_x_18351:
[----:B------:R-:W-:Y:S05]  /*5b70*/  BSYNC.RECONVERGENT B3 ;  /* 0x0000000000037941 */ /* 0x000fea0003800200 */
.L_x_18350:
        /* <DEDUP_REMOVED lines=43> */
.L_x_18348:
[----:B------:R-:W-:Y:S05]  /*5e30*/  BSYNC.RECONVERGENT B2 ;  /* 0x0000000000027941 */ /* 0x000fea0003800200 */
.L_x_18347:
[----:B------:R-:W-:Y:S02]  /*5e40*/  I2FP.F32.U32 R41, R41 ;  /* 0x0000002900297245 */ /* 0x000fe40000201000 */
[----:B------:R-:W-:Y:S02]  /*5e50*/  FSEL R40, R71, RZ, P0 ;  /* 0x000000ff47287208 */ /* 0x000fe40000000000 */
[----:B------:R-:W-:Y:S01]  /*5e60*/  FSEL R42, R42, RZ, P3 ;  /* 0x000000ff2a2a7208 */ /* 0x000fe20001800000 */
[----:B------:R-:W-:-:S05]  /*5e70*/  FFMA.FTZ R41, R41, R70, 1.1641532182693481445e-10 ;  /* 0x2f00000029297423 */ /* 0x000fca0000010046 */
[----:B------:R-:W-:Y:S01]  /*5e80*/  FSETP.GTU.FTZ.AND P5, PT, R41, R2, PT ;  /* 0x000000022900720b */ /* 0x000fe20003fbc000 */
[----:B------:R-:W-:Y:S01]  /*5e90*/  FMUL.FTZ R2, R43, R66 ;  /* 0x000000422b027220 */ /* 0x000fe20000410000 */
[----:B------:R-:W-:Y:S02]  /*5ea0*/  FSEL R41, R72, RZ, P2 ;  /* 0x000000ff48297208 */ /* 0x000fe40001000000 */
[----:B------:R-:W-:Y:S01]  /*5eb0*/  PLOP3.LUT P4, PT, P5, PT, PT, 0x8, 0x80 ;  /* 0x000000000080781c */ /* 0x000fe20002f8e170 */
[----:B------:R-:W-:-:S05]  /*5ec0*/  FMUL.FTZ R2, R2, R69 ;  /* 0x0000004502027220 */ /* 0x000fca0000410000 */
[----:B------:R-:W-:-:S07]  /*5ed0*/  FSEL R43, R2, RZ, !P5 ;  /* 0x000000ff022b7208 */ /* 0x000fce0006800000 */
.L_x_18331:
[----:B------:R-:W0:Y:S01]  /*5ee0*/  LDC.64 R54, c[0x0][0x3a8] ;  /* 0x0000ea00ff367b82 */ /* 0x000e220000000a00 */
[----:B------:R-:W-:Y:S02]  /*5ef0*/  SEL R2, RZ, 0x1000000, !P4 ;  /* 0x01000000ff027807 */ /* 0x000fe40006000000 */
[----:B------:R-:W-:Y:S02]  /*5f00*/  SEL R69, RZ, 0x10000, !P3 ;  /* 0x00010000ff457807 */ /* 0x000fe40005800000 */
[----:B------:R-:W-:-:S03]  /*5f10*/  SEL R70, RZ, 0x100, !P2 ;  /* 0x00000100ff467807 */ /* 0x000fc60005000000 */
[----:B------:R-:W1:Y:S01]  /*5f20*/  LDC.64 R52, c[0x0][0x3b0] ;  /* 0x0000ec00ff347b82 */ /* 0x000e620000000a00 */
[----:B------:R-:W-:Y:S02]  /*5f30*/  IADD3 R2, PT, PT, R70, R2, R69 ;  /* 0x0000000246027210 */ /* 0x000fe40007ffe045 */
[----:B------:R-:W-:-:S04]  /*5f40*/  SEL R69, RZ, 0x1, !P0 ;  /* 0x00000001ff457807 */ /* 0x000fc80004000000 */
[----:B------:R-:W-:Y:S01]  /*5f50*/  IADD3 R69, PT, PT, R2, R69, RZ ;  /* 0x0000004502457210 */ /* 0x000fe20007ffe0ff */
[----:B------:R-:W-:Y:S02]  /*5f60*/  IMAD.MOV.U32 R2, RZ, RZ, R68 ;  /* 0x000000ffff027224 */ /* 0x000fe400078e0044 */
[----:B0-----:R-:W-:-:S05]  /*5f70*/  IMAD.WIDE.U32 R54, R67, 0x10, R54 ;  /* 0x0000001043367825 */ /* 0x001fca00078e0036 */
[----:B------:R0:W-:Y:S01]  /*5f80*/  STG.E.128 desc[UR8][R54.64], R40 ;  /* 0x0000002836007986 */ /* 0x0001e2000c101d08 */
[C---:B-1----:R-:W-:Y:S01]  /*5f90*/  IMAD.WIDE.U32 R52, R67.reuse, 0x4, R52 ;  /* 0x0000000443347825 */ /* 0x042fe200078e0034 */
[----:B------:R-:W-:-:S04]  /*5fa0*/  IADD3 R67, PT, PT, R67, 0x20, RZ ;  /* 0x0000002043437810 */ /* 0x000fc80007ffe0ff */
[----:B------:R0:W-:Y:S03]  /*5fb0*/  STG.E desc[UR8][R52.64], R69 ;  /* 0x0000004534007986 */ /* 0x0001e6000c101908 */
.L_x_18309:
[----:B------:R-:W-:Y:S05]  /*5fc0*/  BSYNC.RECONVERGENT B1 ;  /* 0x0000000000017941 */ /* 0x000fea0003800200 */
.L_x_18308:
        /* <DEDUP_REMOVED lines=29> */
.L_x_18357:
        /* <DEDUP_REMOVED lines=13> */
.L_x_18359:
[----:B------:R-:W-:Y:S05]  /*6270*/  BSYNC.RECONVERGENT B3 ;  /* 0x0000000000037941 */ /* 0x000fea0003800200 */
.L_x_18358:
        /* <DEDUP_REMOVED lines=42> */
.L_x_18356:
[----:B------:R-:W-:Y:S05]  /*6520*/  BSYNC.RECONVERGENT B2 ;  /* 0x0000000000027941 */ /* 0x000fea0003800200 */
.L_x_18355:
        /* <DEDUP_REMOVED lines=24> */
.L_x_18362:
        /* <DEDUP_REMOVED lines=13> */
.L_x_18364:
[----:B------:R-:W-:Y:S05]  /*6780*/  BSYNC.RECONVERGENT B3 ;  /* 0x0000000000037941 */ /* 0x000fea0003800200 */
.L_x_18363:
        /* <DEDUP_REMOVED lines=43> */
.L_x_18361:
[----:B------:R-:W-:Y:S05]  /*6a40*/  BSYNC.RECONVERGENT B2 ;  /* 0x0000000000027941 */ /* 0x000fea0003800200 */
.L_x_18360:
        /* <DEDUP_REMOVED lines=21> */
.L_x_18367:
        /* <DEDUP_REMOVED lines=13> */
.L_x_18369:
[----:B------:R-:W-:Y:S05]  /*6c70*/  BSYNC.RECONVERGENT B3 ;  /* 0x0000000000037941 */ /* 0x000fea0003800200 */
.L_x_18368:
        /* <DEDUP_REMOVED lines=43> */
.L_x_18366:
[----:B------:R-:W-:Y:S05]  /*6f30*/  BSYNC.RECONVERGENT B2 ;  /* 0x0000000000027941 */ /* 0x000fea0003800200 */
.L_x_18365:
        /* <DEDUP_REMOVED lines=21> */
.L_x_18372:
        /* <DEDUP_REMOVED lines=13> */
.L_x_18374:
[----:B------:R-:W-:Y:S05]  /*7160*/  BSYNC.RECONVERGENT B3 ;  /* 0x0000000000037941 */ /* 0x000fea0003800200 */
.L_x_18373:
        /* <DEDUP_REMOVED lines=43> */
.L_x_18371:
[----:B------:R-:W-:Y:S05]  /*7420*/  BSYNC.RECONVERGENT B2 ;  /* 0x0000000000027941 */ /* 0x000fea0003800200 */
.L_x_18370:
        /* <DEDUP_REMOVED lines=9> */
.L_x_18354:
        /* <DEDUP_REMOVED lines=16> */
.L_x_18378:
        /* <DEDUP_REMOVED lines=13> */
.L_x_18380:
[----:B------:R-:W-:Y:S05]  /*7690*/  BSYNC.RECONVERGENT B3 ;  /* 0x0000000000037941 */ /* 0x000fea0003800200 */
.L_x_18379:
        /* <DEDUP_REMOVED lines=42> */
.L_x_18377:
[----:B------:R-:W-:Y:S05]  /*7940*/  BSYNC.RECONVERGENT B2 ;  /* 0x0000000000027941 */ /* 0x000fea0003800200 */
.L_x_18376:
[----:B------:R-:W0:Y:S01]  /*7950*/  LDC R2, c[0x0][0x404] ;  /* 0x00010100ff027b82 */ /* 0x000e220000000800 */
[----:B------:R-:W-:Y:S01]  /*7960*/  ISETP.NE.AND P2, PT, R54, 0x1, PT ;  /* 0x000000013600780c */ /* 0x000fe20003f45270 */
[----:B------:R-:W-:Y:S01]  /*7970*/  IMAD.MOV.U32 R70, RZ, RZ, 0x2f800000 ;  /* 0x2f800000ff467424 */ /* 0x000fe200078e00ff */
[----:B------:R-:W-:Y:S01]  /*7980*/  I2FP.F32.U32 R53, R52 ;  /* 0x0000003400357245 */ /* 0x000fe20000201000 */
[----:B-----5:R-:W-:Y:S01]  /*7990*/  FMUL.FTZ R44, R44, R66 ;  /* 0x000000422c2c7220 */ /* 0x020fe20000410000 */
        /* <DEDUP_REMOVED lines=16> */
.L_x_18383:
        /* <DEDUP_REMOVED lines=13> */
.L_x_18385:
[----:B------:R-:W-:Y:S05]  /*7b70*/  BSYNC.RECONVERGENT B3 ;  /* 0x0000000000037941 */ /* 0x000fea0003800200 */
.L_x_18384:
        /* <DEDUP_REMOVED lines=43> */
.L_x_18382:
[----:B------:R-:W-:Y:S05]  /*7e30*/  BSYNC.RECONVERGENT B2 ;  /* 0x0000000000027941 */ /* 0x000fea0003800200 */
.L_x_18381:
[----:B------:R-:W-:Y:S01]  /*7e40*/  ISETP.NE.AND P3, PT, R52, 0x1, PT ;  /* 0x000000013400780c */ /* 0x000fe20003f65270 */
[----:B------:R-:W-:Y:S01]  /*7e50*/  FMUL.FTZ R72, R45, R66 ;  /* 0x000000422d487220 */ /* 0x000fe20000410000 */
[----:B------:R-:W-:Y:S01]  /*7e60*/  I2FP.F32.U32 R53, R4 ;  /* 0x0000000400357245 */ /* 0x000fe20000201000 */
[----:B------:R-:W-:Y:S01]  /*7e70*/  BSSY.RECONVERGENT B2, `(.L_x_18386) ;  /* 0x0000048000027945 */ /* 0x000fe20003800200 */
[----:B------:R-:W-:Y:S01]  /*7e80*/  IMAD.MOV.U32 R44, RZ, RZ, 0x2 ;  /* 0x00000002ff2c7424 */ /* 0x000fe200078e00ff */
[----:B------:R-:W-:Y:S01]  /*7e90*/  MOV R4, R0 ;  /* 0x0000000000047202 */ /* 0x000fe20000000f00 */
        /* <DEDUP_REMOVED lines=12> */
.L_x_18388:
        /* <DEDUP_REMOVED lines=13> */
.L_x_18390:
[----:B------:R-:W-:Y:S05]  /*8030*/  BSYNC.RECONVERGENT B3 ;  /* 0x0000000000037941 */ /* 0x000fea0003800200 */
.L_x_18389:
        /* <DEDUP_REMOVED lines=43> */
.L_x_18387:
[----:B------:R-:W-:Y:S05]  /*82f0*/  BSYNC.RECONVERGENT B2 ;  /* 0x0000000000027941 */ /* 0x000fea0003800200 */
.L_x_18386:
        /* <DEDUP_REMOVED lines=18> */
.L_x_18393:
        /* <DEDUP_REMOVED lines=13> */
.L_x_18395:
[----:B------:R-:W-:Y:S05]  /*84f0*/  BSYNC.RECONVERGENT B3 ;  /* 0x0000000000037941 */ /* 0x000fea0003800200 */
.L_x_18394:
        /* <DEDUP_REMOVED lines=43> */
.L_x_18392:
[----:B------:R-:W-:Y:S05]  /*87b0*/  BSYNC.RECONVERGENT B2 ;  /* 0x0000000000027941 */ /* 0x000fea0003800200 */
.L_x_18391:
        /* <DEDUP_REMOVED lines=10> */
.L_x_18375:
        /* <DEDUP_REMOVED lines=9> */
[----:B0-----:R-:W-:-:S05]  /*88f0*/  IMAD.WIDE.U32 R54, R67, 0x10, R54 ;  /* 0x0000001043367825 */ /* 0x001fca00078e0036 */
[----:B------:R0:W-:Y:S01]  /*8900*/  STG.E.128 desc[UR8][R54.64], R44 ;  /* 0x0000002c36007986 */ /* 0x0001e2000c101d08 */
[----:B-1----:R-:W-:-:S04]  /*8910*/  IMAD.WIDE.U32 R52, R67, 0x4, R52 ;  /* 0x0000000443347825 */ /* 0x002fc800078e0034 */
[----:B------:R-:W-:Y:S01]  /*8920*/  VIADD R67, R67, 0x20 ;  /* 0x0000002043437836 */ /* 0x000fe20000000000 */
[----:B------:R0:W-:Y:S06]  /*8930*/  STG.E desc[UR8][R52.64], R69 ;  /* 0x0000004534007986 */ /* 0x0001ec000c101908 */
.L_x_18353:
[----:B------:R-:W-:Y:S05]  /*8940*/  BSYNC.RECONVERGENT B1 ;  /* 0x0000000000017941 */ /* 0x000fea0003800200 */
.L_x_18352:
        /* <DEDUP_REMOVED lines=28> */
.L_x_18401:
        /* <DEDUP_REMOVED lines=13> */
.L_x_18403:
[----:B------:R-:W-:Y:S05]  /*8be0*/  BSYNC.RECONVERGENT B3 ;  /* 0x0000000000037941 */ /* 0x000fea0003800200 */
.L_x_18402:
        /* <DEDUP_REMOVED lines=39> */
[----:B------:R-:W-:Y:S02]  /*8e60*/  HFMA2 R70, -RZ, RZ, 0, 0 ;  /* 0x00000000ff467431 */ /* 0x000fe400000001ff */
[----:B------:R-:W-:Y:S01]  /*8e70*/  IMAD.MOV.U32 R71, RZ, RZ, R2 ;  /* 0x000000ffff477224 */ /* 0x000fe200078e0002 */
[----:B------:R-:W-:-:S07]  /*8e80*/  LOP3.LUT R6, R4, UR31, R69, 0x96, !PT ;  /* 0x0000001f04067c12 */ /* 0x000fce000f8e9645 */
.L_x_18400:
[----:B------:R-:W-:Y:S05]  /*8e90*/  BSYNC.RECONVERGENT B2 ;  /* 0x0000000000027941 */ /* 0x000fea0003800200 */
.L_x_18399:
[----:B------:R-:W0:Y:S01]  /*8ea0*/  LDC R69, c[0x0][0x408] ;  /* 0x00010200ff457b82 */ /* 0x000e220000000800 */
[----:B------:R-:W-:Y:S01]  /*8eb0*/  I2FP.F32.U32 R71, R71 ;  /* 0x0000004700477245 */ /* 0x000fe20000201000 */
[----:B------:R-:W-:Y:S02]  /*8ec0*/  IMAD.MOV.U32 R72, RZ, RZ, 0x2f800000 ;  /* 0x2f800000ff487424 */ /* 0x000fe400078e00ff */
[----:B-----5:R-:W-:Y:S01]  /*8ed0*/  FMUL.FTZ R48, R48, R66 ;  /* 0x0000004230307220 */ /* 0x020fe20000410000 */
[----:B------:R-:W-:Y:S01]  /*8ee0*/  ISETP.NE.AND P3, PT, R70, 0x1, PT ;  /* 0x000000014600780c */ /* 0x000fe20003f65270 */
[----:B------:R-:W-:Y:S01]  /*8ef0*/  BSSY.RECONVERGENT B2, `(.L_x_18404) ;  /* 0x000004c000027945 */ /* 0x000fe20003800200 */
[----:B------:R-:W-:Y:S01]  /*8f00*/  FFMA.FTZ R71, R71, R72, 1.1641532182693481445e-10 ;  /* 0x2f00000047477423 */ /* 0x000fe20000010048 */
[----:B------:R-:W-:Y:S01]  /*8f10*/  IMAD.MOV.U32 R4, RZ, RZ, R0 ;  /* 0x000000ffff047224 */ /* 0x000fe200078e0000 */
[----:B------:R-:W1:Y:S01]  /*8f20*/  LDC R2, c[0x0][0x404] ;  /* 0x00010100ff027b82 */ /* 0x000e620000000800 */
[----:B0-----:R-:W-:-:S02]  /*8f30*/  FMUL.FTZ R48, R48, R69 ;  /* 0x0000004530307220 */ /* 0x001fc40000410000 */
[----:B-1----:R-:W-:-:S04]  /*8f40*/  FSETP.GTU.FTZ.AND P2, PT, R71, R2, PT ;  /* 0x000000024700720b */ /* 0x002fc80003f5c000 */
        /* <DEDUP_REMOVED lines=13> */
.L_x_18406:
        /* <DEDUP_REMOVED lines=13> */
.L_x_18408:
[----:B------:R-:W-:Y:S05]  /*90f0*/  BSYNC.RECONVERGENT B3 ;  /* 0x0000000000037941 */ /* 0x000fea0003800200 */
.L_x_18407:
        /* <DEDUP_REMOVED lines=43> */
.L_x_18405:
[----:B------:R-:W-:Y:S05]  /*93b0*/  BSYNC.RECONVERGENT B2 ;  /* 0x0000000000027941 */ /* 0x000fea0003800200 */
.L_x_18404:
        /* <DEDUP_REMOVED lines=21> */
.L_x_18411:
        /* <DEDUP_REMOVED lines=13> */
.L_x_18413:
[----:B------:R-:W-:Y:S05]  /*95e0*/  BSYNC.RECONVERGENT B3 ;  /* 0x0000000000037941 */ /* 0x000fea0003800200 */
.L_x_18412:
        /* <DEDUP_REMOVED lines=43> */
.L_x_18410:
[----:B------:R-:W-:Y:S05]  /*98a0*/  BSYNC.RECONVERGENT B2 ;  /* 0x0000000000027941 */ /* 0x000fea0003800200 */
.L_x_18409:
        /* <DEDUP_REMOVED lines=21> */
.L_x_18416:
        /* <DEDUP_REMOVED lines=13> */
.L_x_18418:
[----:B------:R-:W-:Y:S05]  /*9ad0*/  BSYNC.RECONVERGENT B3 ;  /* 0x0000000000037941 */ /* 0x000fea0003800200 */
.L_x_18417:
        /* <DEDUP_REMOVED lines=43> */
.L_x_18415:
[----:B------:R-:W-:Y:S05]  /*9d90*/  BSYNC.RECONVERGENT B2 ;  /* 0x0000000000027941 */ /* 0x000fea0003800200 */
.L_x_18414:
        /* <DEDUP_REMOVED lines=9> */
.L_x_18398:
        /* <DEDUP_REMOVED lines=16> */
.L_x_18422:
        /* <DEDUP_REMOVED lines=13> */
.L_x_18424:
[----:B------:R-:W-:Y:S05]  /*a000*/  BSYNC.RECONVERGENT B3 ;  /* 0x0000000000037941 */ /* 0x000fea0003800200 */
.L_x_18423:
        /* <DEDUP_REMOVED lines=42> */
.L_x_18421:
[----:B------:R-:W-:Y:S05]  /*a2b0*/  BSYNC.RECONVERGENT B2 ;  /* 0x0000000000027941 */ /* 0x000fea0003800200 */
.L_x_18420:
        /* <DEDUP_REMOVED lines=21> */
.L_x_18427:
        /* <DEDUP_REMOVED lines=13> */
.L_x_18429:
[----:B------:R-:W-:Y:S05]  /*a4e0*/  BSYNC.RECONVERGENT B3 ;  /* 0x0000000000037941 */ /* 0x000fea0003800200 */
.L_x_18428:
        /* <DEDUP_REMOVED lines=43> */
.L_x_18426:
[----:B------:R-:W-:Y:S05]  /*a7a0*/  BSYNC.RECONVERGENT B2 ;  /* 0x0000000000027941 */ /* 0x000fea0003800200 */
.L_x_18425:
        /* <DEDUP_REMOVED lines=18> */
.L_x_18432:
        /* <DEDUP_REMOVED lines=13> */
.L_x_18434:
[----:B------:R-:W-:Y:S05]  /*a9a0*/  BSYNC.RECONVERGENT B3 ;  /* 0x0000000000037941 */ /* 0x000fea0003800200 */
.L_x_18433:
        /* <DEDUP_REMOVED lines=43> */
.L_x_18431:
[----:B------:R-:W-:Y:S05]  /*ac60*/  BSYNC.RECONVERGENT B2 ;  /* 0x0000000000027941 */ /* 0x000fea0003800200 */
.L_x_18430:
        /* <DEDUP_REMOVED lines=18> */
.L_x_18437:
        /* <DEDUP_REMOVED lines=13> */
.L_x_18439:
[----:B------:R-:W-:Y:S05]  /*ae60*/  BSYNC.RECONVERGENT B3 ;  /* 0x0000000000037941 */ /* 0x000fea0003800200 */
.L_x_18438:
        /* <DEDUP_REMOVED lines=43> */
.L_x_18436:
[----:B------:R-:W-:Y:S05]  /*b120*/  BSYNC.RECONVERGENT B2 ;  /* 0x0000000000027941 */ /* 0x000fea0003800200 */
.L_x_18435:
        /* <DEDUP_REMOVED lines=10> */
.L_x_18419:
        /* <DEDUP_REMOVED lines=11> */
[----:B-1----:R-:W-:-:S05]  /*b280*/  IMAD.WIDE.U32 R52, R67, 0x4, R52 ;  /* 0x0000000443347825 */ /* 0x002fca00078e0034 */
[----:B------:R2:W-:Y:S02]  /*b290*/  STG.E desc[UR8][R52.64], R69 ;  /* 0x0000004534007986 */ /* 0x0005e4000c101908 */
.L_x_18397:
[----:B------:R-:W-:Y:S05]  /*b2a0*/  BSYNC.RECONVERGENT B1 ;  /* 0x0000000000017941 */ /* 0x000fea0003800200 */
.L_x_18396:
        /* <DEDUP_REMOVED lines=26> */
[----:B0----5:R-:W-:-:S05]  /*b450*/  FADD.FTZ R66, R54, R53 ;  /* 0x0000003536427221 */ /* 0x021fca0000010000 */
        /* <DEDUP_REMOVED lines=50> */
.L_x_18461:
        /* <DEDUP_REMOVED lines=32> */
.L_x_18442:
[----:B------:R-:W-:Y:S05]  /*b980*/  BSYNC.RECONVERGENT B1 ;  /* 0x0000000000017941 */ /* 0x000fea0003800200 */
.L_x_18441:
        /* <DEDUP_REMOVED lines=16> */
[----:B0-----:R-:W-:-:S04]  /*ba90*/  IMAD.WIDE.U32 R66, R65, 0x10, R66 ;  /* 0x0000001041427825 */ /* 0x001fc800078e0042 */
[----:B------:R-:W-:Y:S01]  /*baa0*/  VIADD R65, R65, 0x20 ;  /* 0x0000002041417836 */ /* 0x000fe20000000000 */
[----:B------:R2:W-:Y:S06]  /*bab0*/  STG.E.128 desc[UR8][R66.64], R52 ;  /* 0x0000003442007986 */ /* 0x0005ec000c101d08 */
.L_x_18444:
[----:B------:R-:W-:Y:S05]  /*bac0*/  BSYNC.RECONVERGENT B1 ;  /* 0x0000000000017941 */ /* 0x000fea0003800200 */
.L_x_18443:
        /* <DEDUP_REMOVED lines=19> */
.L_x_18446:
[----:B------:R-:W-:Y:S05]  /*bc00*/  BSYNC.RECONVERGENT B1 ;  /* 0x0000000000017941 */ /* 0x000fea0003800200 */
.L_x_18445:
        /* <DEDUP_REMOVED lines=17> */
.L_x_18448:
[----:B------:R-:W-:Y:S05]  /*bd20*/  BSYNC.RECONVERGENT B1 ;  /* 0x0000000000017941 */ /* 0x000fea0003800200 */
.L_x_18447:
[----:B01234-:R-:W0:Y:S02]  /*bd30*/  LDC.64 R52, c[0x0][0x380] ;  /* 0x0000e000ff347b82 */ /* 0x01fe240000000a00 */
[----:B0-----:R-:W-:-:S05]  /*bd40*/  IMAD R63, R52, 0x4, R63 ;  /* 0x00000004343f7824 */ /* 0x001fca00078e023f */
[----:B------:R-:W-:-:S13]  /*bd50*/  ISETP.GE.AND P0, PT, R63, R53, PT ;  /* 0x000000353f00720c */ /* 0x000fda0003f06270 */
[----:B------:R-:W-:Y:S05]  /*bd60*/  @!P0 BRA `(.L_x_18449) ;  /* 0xffffff4c009c8947 */ /* 0x000fea000383ffff */
[----:B------:R-:W-:Y:S05]  /*bd70*/  BSYNC B0 ;  /* 0x0000000000007941 */ /* 0x000fea0003800000 */
.L_x_18264:
[----:B------:R-:W-:Y:S05]  /*bd80*/  EXIT ;  /* 0x000000000000794d */ /* 0x000fea0003800000 */
.L_x_18440:
        /* <DEDUP_REMOVED lines=8> */
.L_x_18451:
[----:B------:R-:W-:Y:S05]  /*be10*/  BSYNC B1 ;  /* 0x0000000000017941 */ /* 0x000fea0003800000 */
.L_x_18450:
        /* <DEDUP_REMOVED lines=9> */
.L_x_18452:
[----:B------:R-:W-:Y:S02]  /*beb0*/  IMAD.MOV.U32 R72, RZ, RZ, 0x4 ;  /* 0x00000004ff487424 */ /* 0x000fe400078e00ff */
[----:B------:R-:W-:-:S04]  /*bec0*/  IMAD.MOV.U32 R53, RZ, RZ, R71 ;  /* 0x000000ffff357224 */ /* 0x000fc800078e0047 */
[----:B------:R-:W-:-:S05]  /*bed0*/  FADD.FTZ R66, R54, R53 ;  /* 0x0000003536427221 */ /* 0x000fca0000010000 */
[----:B------:R-:W-:-:S07]  /*bee0*/  MOV R73, R66 ;  /* 0x0000004200497202 */ /* 0x000fce0000000f00 */
[----:B------:R-:W-:Y:S05]  /*bef0*/  WARPSYNC.COLLECTIVE R70, `(.L_x_18453) ;  /* 0x0000000046087348 */ /* 0x000fea0003c00000 */
[----:B------:R0:W1:Y:S02]  /*bf00*/  SHFL.BFLY P6, R71, R73, R72, R75 ;  /* 0x0c00004849477389 */ /* 0x00006400000c004b */
[----:B01----:R-:W-:Y:S05]  /*bf10*/  ENDCOLLECTIVE ;  /* 0x000000000000791b */ /* 0x003fea0003800000 */
.L_x_18453:
[----:B------:R-:W-:Y:S01]  /*bf20*/  HFMA2 R72, -RZ, RZ, 0, 4.76837158203125e-07 ;  /* 0x00000008ff487431 */ /* 0x000fe200000001ff */
[----:B------:R-:W-:-:S05]  /*bf30*/  MOV R53, R71 ;  /* 0x0000004700357202 */ /* 0x000fca0000000f00 */
[----:B------:R-:W-:-:S04]  /*bf40*/  FADD.FTZ R68, R66, R53 ;  /* 0x0000003542447221 */ /* 0x000fc80000010000 */
[----:B------:R-:W-:-:S07]  /*bf50*/  IMAD.MOV.U32 R73, RZ, RZ, R68 ;  /* 0x000000ffff497224 */ /* 0x000fce00078e0044 */
[----:B------:R-:W-:Y:S05]  /*bf60*/  WARPSYNC.COLLECTIVE R70, `(.L_x_18454) ;  /* 0x0000000046087348 */ /* 0x000fea0003c00000 */
[----:B------:R0:W1:Y:S02]  /*bf70*/  SHFL.BFLY P6, R71, R73, R72, R75 ;  /* 0x0c00004849477389 */ /* 0x00006400000c004b */
[----:B01----:R-:W-:Y:S05]  /*bf80*/  ENDCOLLECTIVE ;  /* 0x000000000000791b */ /* 0x003fea0003800000 */
.L_x_18454:
        /* <DEDUP_REMOVED lines=8> */
.L_x_18455:
        /* <DEDUP_REMOVED lines=41> */
.L_x_18456:
[----:B------:R-:W-:Y:S02]  /*c2a0*/  IMAD.MOV.U32 R72, RZ, RZ, 0x2 ;  /* 0x00000002ff487424 */ /* 0x000fe400078e00ff */
[----:B------:R-:W-:-:S04]  /*c2b0*/  IMAD.MOV.U32 R55, RZ, RZ, R71 ;  /* 0x000000ffff377224 */ /* 0x000fc800078e0047 */
[----:B------:R-:W-:-:S05]  /*c2c0*/  FADD.FTZ R55, R52, R55 ;  /* 0x0000003734377221 */ /* 0x000fca0000010000 */
[----:B------:R-:W-:-:S07]  /*c2d0*/  MOV R73, R55 ;  /* 0x0000003700497202 */ /* 0x000fce0000000f00 */
[----:B------:R-:W-:Y:S05]  /*c2e0*/  WARPSYNC.COLLECTIVE R70, `(.L_x_18457) ;  /* 0x0000000046087348 */ /* 0x000fea0003c00000 */
[----:B------:R0:W1:Y:S02]  /*c2f0*/  SHFL.BFLY P6, R71, R73, R72, R75 ;  /* 0x0c00004849477389 */ /* 0x00006400000c004b */
[----:B01----:R-:W-:Y:S05]  /*c300*/  ENDCOLLECTIVE ;  /* 0x000000000000791b */ /* 0x003fea0003800000 */
.L_x_18457:
[----:B------:R-:W-:Y:S01]  /*c310*/  HFMA2 R72, -RZ, RZ, 0, 2.384185791015625e-07 ;  /* 0x00000004ff487431 */ /* 0x000fe200000001ff */
[----:B------:R-:W-:-:S05]  /*c320*/  MOV R54, R71 ;  /* 0x0000004700367202 */ /* 0x000fca0000000f00 */
[----:B------:R-:W-:-:S04]  /*c330*/  FADD.FTZ R54, R55, R54 ;  /* 0x0000003637367221 */ /* 0x000fc80000010000 */
[----:B------:R-:W-:-:S07]  /*c340*/  IMAD.MOV.U32 R73, RZ, RZ, R54 ;  /* 0x000000ffff497224 */ /* 0x000fce00078e0036 */
[----:B------:R-:W-:Y:S05]  /*c350*/  WARPSYNC.COLLECTIVE R70, `(.L_x_18458) ;  /* 0x0000000046087348 */ /* 0x000fea0003c00000 */
[----:B------:R0:W1:Y:S02]  /*c360*/  SHFL.BFLY P6, R71, R73, R72, R75 ;  /* 0x0c00004849477389 */ /* 0x00006400000c004b */
[----:B01----:R-:W-:Y:S05]  /*c370*/  ENDCOLLECTIVE ;  /* 0x000000000000791b */ /* 0x003fea0003800000 */
.L_x_18458:
[----:B------:R-:W-:Y:S02]  /*c380*/  IMAD.MOV.U32 R72, RZ, RZ, 0x8 ;  /* 0x00000008ff487424 */ /* 0x000fe400078e00ff */
[----:B------:R-:W-:-:S04]  /*c390*/  IMAD.MOV.U32 R69, RZ, RZ, R71 ;  /* 0x000000ffff457224 */ /* 0x000fc800078e0047 */
[----:B------:R-:W-:-:S05]  /*c3a0*/  FADD.FTZ R69, R54, R69 ;  /* 0x0000004536457221 */ /* 0x000fca0000010000 */
[----:B------:R-:W-:-:S07]  /*c3b0*/  MOV R73, R69 ;  /* 0x0000004500497202 */ /* 0x000fce0000000f00 */
[----:B------:R-:W-:Y:S05]  /*c3c0*/  WARPSYNC.COLLECTIVE R70, `(.L_x_18459) ;  /* 0x0000000046087348 */ /* 0x000fea0003c00000 */
[----:B------:R0:W1:Y:S02]  /*c3d0*/  SHFL.BFLY P6, R71, R73, R72, R75 ;  /* 0x0c00004849477389 */ /* 0x00006400000c004b */
[----:B01----:R-:W-:Y:S05]  /*c3e0*/  ENDCOLLECTIVE ;  /* 0x000000000000791b */ /* 0x003fea0003800000 */
.L_x_18459:
[----:B------:R-:W-:Y:S01]  /*c3f0*/  HFMA2 R72, -RZ, RZ, 0, 9.5367431640625e-07 ;  /* 0x00000010ff487431 */ /* 0x000fe200000001ff */
[----:B------:R-:W-:-:S05]  /*c400*/  MOV R66, R71 ;  /* 0x0000004700427202 */ /* 0x000fca0000000f00 */
[----:B------:R-:W-:-:S04]  /*c410*/  FADD.FTZ R66, R69, R66 ;  /* 0x0000004245427221 */ /* 0x000fc80000010000 */
[----:B------:R-:W-:-:S07]  /*c420*/  IMAD.MOV.U32 R73, RZ, RZ, R66 ;  /* 0x000000ffff497224 */ /* 0x000fce00078e0042 */
[----:B------:R-:W-:Y:S05]  /*c430*/  WARPSYNC.COLLECTIVE R70, `(.L_x_18460) ;  /* 0x0000000046087348 */ /* 0x000fea0003c00000 */
[----:B------:R0:W1:Y:S02]  /*c440*/  SHFL.BFLY P6, R71, R73, R72, R75 ;  /* 0x0c00004849477389 */ /* 0x00006400000c004b */
[----:B01----:R-:W-:Y:S05]  /*c450*/  ENDCOLLECTIVE ;  /* 0x000000000000791b */ /* 0x003fea0003800000 */
.L_x_18460:
[----:B------:R-:W-:Y:S05]  /*c460*/  BRA `(.L_x_18461) ;  /* 0xfffffff000c47947 */ /* 0x000fea000383ffff */
.L_x_18462:
        /* <DEDUP_REMOVED lines=9> */
.L_x_20373:


//--------------------- .text._ZN10layer_norm13ln_fwd_kernelINS_13Kernel_traitsIfffffjLj512ELj1ELj4ELj1ELj16ENS_18Kernel_traits_baseILj512EfffffjLj128EEEEELb1ELb0ELb0ELb1EEEvNS_9FwdParamsE --------------------------
	.section	.text._ZN10layer_norm13ln_fwd_kernelINS_13Kernel_traitsIfffffjLj512ELj1ELj4ELj1ELj16ENS_18Kernel_traits_baseILj512EfffffjLj128EEEEELb1ELb0ELb0ELb1EEEvNS_9FwdParamsE,"ax",@progbits
	.align	128
        .global         _ZN10layer_norm13ln_fwd_kernelINS_13Kernel_traitsIfffffjLj512ELj1ELj4ELj1ELj16ENS_18Kernel_traits_baseILj512EfffffjLj128EEEEELb1ELb0ELb0ELb1EEEvNS_9FwdParamsE
        .type           _ZN10layer_norm13ln_fwd_kernelINS_13Kernel_traitsIfffffjLj512ELj1ELj4ELj1ELj16ENS_18Kernel_traits_baseILj512EfffffjLj128EEEEELb1ELb0ELb0ELb1EEEvNS_9FwdParamsE,@function
        .size           _ZN10layer_norm13ln_fwd_kernelINS_13Kernel_traitsIfffffjLj512ELj1ELj4ELj1ELj16ENS_18Kernel_traits_baseILj512EfffffjLj128EEEEELb1ELb0ELb0ELb1EEEvNS_9FwdParamsE,(.L_x_20374 - _ZN10layer_norm13ln_fwd_kernelINS_13Kernel_traitsIfffffjLj512ELj1ELj4ELj1ELj16ENS_18Kernel_traits_baseILj512EfffffjLj128EEEEELb1ELb0ELb0ELb1EEEvNS_9FwdParamsE)
        .other          _ZN10layer_norm13ln_fwd_kernelINS_13Kernel_traitsIfffffjLj512ELj1ELj4ELj1ELj16ENS_18Kernel_traits_baseILj512EfffffjLj128EEEEELb1ELb0ELb0ELb1EEEvNS_9FwdParamsE,@"STO_CUDA_ENTRY STV_DEFAULT"
_ZN10layer_norm13ln_fwd_kernelINS_13Kernel_traitsIfffffjLj512ELj1ELj4ELj1ELj16ENS_18Kernel_traits_baseILj512EfffffjLj128EEEEELb1ELb0ELb0ELb1EEEvNS_9FwdParamsE:
.text._ZN10layer_norm13ln_fwd_kernelINS_13Kernel_traitsIfffffjLj512ELj1ELj4ELj1ELj16ENS_18Kernel_traits_baseILj512EfffffjLj128EEEEELb1ELb0ELb0ELb1EEEvNS_9FwdParamsE:
        /* <DEDUP_REMOVED lines=35> */
[----:B------:R-:W-:Y:S01]  /*0230*/  ISETP.GE.AND P2, PT, R2, UR10, PT ;  /* 0x0000000a02007c0c */ /* 0x000fe2000bf46270 */
[----:B-1----:R-:W-:Y:S01]  /*0240*/  IMAD R3, R11, UR5, R10 ;  /* 0x000000050b037c24 */ /* 0x002fe2000f8e020a */
[----:B---3--:R-:W-:Y:S02]  /*0250*/  @P1 R2UR UR6, R4 ;  /* 0x00000000040612ca */ /* 0x008fe400000e0000 */
[----:B------:R-:W-:Y:S02]  /*0260*/  @P1 R2UR UR7, R5 ;  /* 0x00000000050712ca */ /* 0x000fe400000e0000 */
[----:B----4-:R-:W-:-:S04]  /*0270*/  @P1 IADD3 R70, P3, PT, R6, R45, RZ ;  /* 0x0000002d06461210 */ /* 0x010fc80007f7e0ff */
[----:B------:R-:W-:-:S03]  /*0280*/  @P1 IADD3.X R71, PT, PT, RZ, R7, RZ, P3, !PT ;  /* 0x00000007ff471210 */ /* 0x000fc60001ffe4ff */
[----:B------:R-:W-:Y:S06]  /*0290*/  @P2 EXIT ;  /* 0x000000000000294d */ /* 0x000fec0003800000 */
[--C-:B------:R-:W-:Y:S01]  /*02a0*/  SHF.R.U64 R4, R70, 0x2, R71.reuse ;  /* 0x0000000246047819 */ /* 0x100fe20000001247 */
[----:B------:R-:W-:Y:S01]  /*02b0*/  IMAD.HI.U32 R6, R3, -0x326172a9, RZ ;  /* 0xcd9e8d5703067827 */ /* 0x000fe200078e00ff */
[----:B------:R-:W-:Y:S01]  /*02c0*/  SHF.R.U32.HI R5, RZ, 0x2, R71 ;  /* 0x00000002ff057819 */ /* 0x000fe20000011647 */
[----:B------:R-:W-:Y:S02]  /*02d0*/  UIADD3 UR12, UPT, UPT, UR6, -0x61c88647, URZ ;  /* 0x9e3779b9060c7890 */ /* 0x000fe4000fffe0ff */
[----:B------:R-:W-:Y:S02]  /*02e0*/  HFMA2 R56, -RZ, RZ, 0, 0 ;  /* 0x00000000ff387431 */ /* 0x000fe400000001ff */
[C---:B------:R-:W-:Y:S01]  /*02f0*/  IMAD.HI.U32 R7, R4.reuse, -0x2daee0ad, RZ ;  /* 0xd2511f5304077827 */ /* 0x040fe200078e00ff */
[----:B------:R-:W-:Y:S01]  /*0300*/  LOP3.LUT R6, R5, UR6, R6, 0x96, !PT ;  /* 0x0000000605067c12 */ /* 0x000fe2000f8e9606 */
[----:B------:R-:W-:Y:S01]  /*0310*/  UIADD3 UR13, UPT, UPT, UR7, -0x4498517b, URZ ;  /* 0xbb67ae85070d7890 */ /* 0x000fe2000fffe0ff */
[----:B------:R-:W-:Y:S01]  /*0320*/  BSSY B0, `(.L_x_18463) ;  /* 0x0000b26000007945 */ /* 0x000fe20003800000 */
[----:B------:R-:W-:Y:S01]  /*0330*/  IMAD R11, R4, -0x2daee0ad, RZ ;  /* 0xd2511f53040b7824 */ /* 0x000fe200078e02ff */
[----:B------:R-:W-:Y:S01]  /*0340*/  LOP3.LUT R7, R7, UR7, RZ, 0x3c, !PT ;  /* 0x0000000707077c12 */ /* 0x000fe2000f8e3cff */
[C---:B------:R-:W-:Y:S01]  /*0350*/  IMAD.HI.U32 R10, R6.reuse, -0x2daee0ad, RZ ;  /* 0xd2511f53060a7827 */ /* 0x040fe200078e00ff */
[----:B------:R-:W-:Y:S01]  /*0360*/  UIADD3 UR14, UPT, UPT, UR6, 0x3c6ef372, URZ ;  /* 0x3c6ef372060e7890 */ /* 0x000fe2000fffe0ff */
[----:B-----5:R-:W-:Y:S01]  /*0370*/  @!P0 CS2R R30, SRZ ;  /* 0x00000000001e8805 */ /* 0x020fe2000001ff00 */
        /* <DEDUP_REMOVED lines=22> */
[-C--:B------:R-:W-:Y:S01]  /*04e0*/  @P0 MOV R9, R14.reuse ;  /* 0x0000000e00090202 */ /* 0x080fe20000000f00 */
[C---:B------:R-:W-:Y:S01]  /*04f0*/  IMAD.HI.U32 R10, R44.reuse, -0x2daee0ad, RZ ;  /* 0xd2511f532c0a7827 */ /* 0x040fe200078e00ff */
[----:B------:R-:W-:Y:S01]  /*0500*/  @!P0 MOV R9, R14 ;  /* 0x0000000e00098202 */ /* 0x000fe20000000f00 */
[----:B------:R-:W-:Y:S01]  /*0510*/  UIADD3 UR22, UPT, UPT, UR6, -0x4ab325aa, URZ ;  /* 0xb54cda5606167890 */ /* 0x000fe2000fffe0ff */
[----:B------:R-:W-:Y:S01]  /*0520*/  @!P0 CS2R R22, SRZ ;  /* 0x0000000000168805 */ /* 0x000fe2000001ff00 */
[----:B------:R-:W-:Y:S01]  /*0530*/  IMAD.HI.U32 R8, R45, -0x326172a9, RZ ;  /* 0xcd9e8d572d087827 */ /* 0x000fe200078e00ff */
[----:B------:R-:W-:Y:S01]  /*0540*/  LOP3.LUT R47, R47, UR17, R10, 0x96, !PT ;  /* 0x000000112f2f7c12 */ /* 0x000fe2000f8e960a */
[----:B------:R-:W-:Y:S01]  /*0550*/  UIADD3 UR23, UPT, UPT, UR7, 0x646e171e, URZ ;  /* 0x646e171e07177890 */ /* 0x000fe2000fffe0ff */
[-C--:B------:R-:W-:Y:S01]  /*0560*/  @P0 MOV R10, R41.reuse ;  /* 0x00000029000a0202 */ /* 0x080fe20000000f00 */
[----:B------:R-:W-:Y:S01]  /*0570*/  @P0 IMAD.MOV.U32 R7, RZ, RZ, R12 ;  /* 0x000000ffff070224 */ /* 0x000fe200078e000c */
[----:B------:R-:W-:Y:S01]  /*0580*/  LOP3.LUT R14, R11, UR16, R8, 0x96, !PT ;  /* 0x000000100b0e7c12 */ /* 0x000fe2000f8e9608 */
[--C-:B------:R-:W-:Y:S01]  /*0590*/  @P0 IMAD.MOV.U32 R6, RZ, RZ, R13.reuse ;  /* 0x000000ffff060224 */ /* 0x100fe200078e000d */
[----:B------:R-:W-:Y:S01]  /*05a0*/  @!P0 MOV R10, R41 ;  /* 0x00000029000a8202 */ /* 0x000fe20000000f00 */
[----:B------:R-:W-:Y:S01]  /*05b0*/  @!P0 IMAD.MOV.U32 R7, RZ, RZ, R12 ;  /* 0x000000ffff078224 */ /* 0x000fe200078e000c */
[----:B------:R-:W-:Y:S01]  /*05c0*/  UIADD3 UR24, UPT, UPT, UR6, 0x5384540f, URZ ;  /* 0x5384540f06187890 */ /* 0x000fe2000fffe0ff */
[----:B------:R-:W-:Y:S01]  /*05d0*/  @!P0 IMAD.MOV.U32 R6, RZ, RZ, R13 ;  /* 0x000000ffff068224 */ /* 0x000fe200078e000d */
[----:B------:R-:W-:Y:S01]  /*05e0*/  UIADD3 UR25, UPT, UPT, UR7, 0x1fd5c5a3, URZ ;  /* 0x1fd5c5a307197890 */ /* 0x000fe2000fffe0ff */
[----:B------:R-:W-:Y:S01]  /*05f0*/  IMAD R45, R45, -0x326172a9, RZ ;  /* 0xcd9e8d572d2d7824 */ /* 0x000fe200078e02ff */
[----:B------:R-:W0:Y:S01]  /*0600*/  LDCU.64 UR4, c[0x0][0x3e0] ;  /* 0x00007c00ff0477ac */ /* 0x000e220008000a00 */
[----:B------:R-:W-:Y:S01]  /*0610*/  IMAD R44, R44, -0x2daee0ad, RZ ;  /* 0xd2511f532c2c7824 */ /* 0x000fe200078e02ff */
[----:B------:R-:W-:Y:S01]  /*0620*/  @!P0 CS2R R20, SRZ ;  /* 0x0000000000148805 */ /* 0x000fe2000001ff00 */
[----:B------:R-:W-:Y:S01]  /*0630*/  IMAD.HI.U32 R12, R47, -0x326172a9, RZ ;  /* 0xcd9e8d572f0c7827 */ /* 0x000fe200078e00ff */
[----:B------:R-:W-:Y:S01]  /*0640*/  UIADD3 UR26, UPT, UPT, UR6, -0xe443238, URZ ;  /* 0xf1bbcdc8061a7890 */ /* 0x000fe2000fffe0ff */
[----:B------:R-:W-:Y:S01]  /*0650*/  @!P0 CS2R R18, SRZ ;  /* 0x0000000000128805 */ /* 0x000fe2000001ff00 */
[----:B------:R-:W-:Y:S01]  /*0660*/  UIADD3 UR27, UPT, UPT, UR7, -0x24c28bd8, URZ ;  /* 0xdb3d7428071b7890 */ /* 0x000fe2000fffe0ff */
[----:B------:R-:W-:Y:S01]  /*0670*/  IMAD.HI.U32 R13, R14, -0x2daee0ad, RZ ;  /* 0xd2511f530e0d7827 */ /* 0x000fe200078e00ff */
[----:B------:R-:W-:Y:S01]  /*0680*/  LOP3.LUT R45, R45, UR18, R12, 0x96, !PT ;  /* 0x000000122d2d7c12 */ /* 0x000fe2000f8e960c */
[----:B------:R-:W-:Y:S01]  /*0690*/  UIADD3 UR28, UPT, UPT, UR6, -0x700cb87f, URZ ;  /* 0x8ff34781061c7890 */ /* 0x000fe2000fffe0ff */
[----:B------:R-:W-:Y:S01]  /*06a0*/  @!P0 CS2R R16, SRZ ;  /* 0x0000000000108805 */ /* 0x000fe2000001ff00 */
[--C-:B------:R-:W-:Y:S01]  /*06b0*/  @P0 IMAD.MOV.U32 R11, RZ, RZ, R40.reuse ;  /* 0x000000ffff0b0224 */ /* 0x100fe200078e0028 */
[----:B------:R-:W-:Y:S01]  /*06c0*/  LOP3.LUT R44, R44, UR19, R13, 0x96, !PT ;  /* 0x000000132c2c7c12 */ /* 0x000fe2000f8e960d */
[----:B------:R-:W-:Y:S01]  /*06d0*/  @!P0 IMAD.MOV.U32 R11, RZ, RZ, R40 ;  /* 0x000000ffff0b8224 */ /* 0x000fe200078e0028 */
[----:B------:R-:W-:Y:S01]  /*06e0*/  UIADD3 UR29, UPT, UPT, UR7, -0x695add53, URZ ;  /* 0x96a522ad071d7890 */ /* 0x000fe2000fffe0ff */
[----:B------:R-:W-:Y:S01]  /*06f0*/  IMAD R41, R14, -0x2daee0ad, RZ ;  /* 0xd2511f530e297824 */ /* 0x000fe200078e02ff */
[----:B------:R-:W-:Y:S01]  /*0700*/  LOP3.LUT R70, R70, 0x3, RZ, 0xc0, !PT ;  /* 0x0000000346467812 */ /* 0x000fe200078ec0ff */
[----:B------:R-:W-:Y:S01]  /*0710*/  IMAD R47, R47, -0x326172a9, RZ ;  /* 0xcd9e8d572f2f7824 */ /* 0x000fe200078e02ff */
[----:B0-----:R-:W-:Y:S01]  /*0720*/  ISETP.NE.U32.AND P1, PT, RZ, UR4, PT ;  /* 0x00000004ff007c0c */ /* 0x001fe2000bf25070 */
[C---:B------:R-:W-:Y:S01]  /*0730*/  IMAD.HI.U32 R14, R44.reuse, -0x326172a9, RZ ;  /* 0xcd9e8d572c0e7827 */ /* 0x040fe200078e00ff */
[----:B------:R-:W0:Y:S02]  /*0740*/  LDCU UR31, c[0x0][0x404] ;  /* 0x00008080ff1f77ac */ /* 0x000e240008000800 */
[----:B------:R-:W-:Y:S01]  /*0750*/  ISETP.NE.AND.EX P1, PT, RZ, UR5, PT, P1 ;  /* 0x00000005ff007c0c */ /* 0x000fe2000bf25310 */
[----:B------:R-:W-:Y:S01]  /*0760*/  IMAD.HI.U32 R40, R45, -0x2daee0ad, RZ ;  /* 0xd2511f532d287827 */ /* 0x000fe200078e00ff */
[----:B------:R-:W-:Y:S01]  /*0770*/  LOP3.LUT R47, R47, UR20, R14, 0x96, !PT ;  /* 0x000000142f2f7c12 */ /* 0x000fe2000f8e960e */
[----:B------:R-:W1:Y:S01]  /*0780*/  LDCU UR32, c[0x0][0x408] ;  /* 0x00008100ff2077ac */ /* 0x000e620008000800 */
[-C--:B------:R-:W-:Y:S01]  /*0790*/  @P0 MOV R14, R39.reuse ;  /* 0x00000027000e0202 */ /* 0x080fe20000000f00 */
[--C-:B------:R-:W-:Y:S01]  /*07a0*/  @P0 IMAD.MOV.U32 R8, RZ, RZ, R15.reuse ;  /* 0x000000ffff080224 */ /* 0x100fe200078e000f */
[----:B------:R-:W-:Y:S01]  /*07b0*/  LOP3.LUT R40, R41, UR21, R40, 0x96, !PT ;  /* 0x0000001529287c12 */ /* 0x000fe2000f8e9628 */
[----:B------:R-:W-:Y:S01]  /*07c0*/  @!P0 IMAD.MOV.U32 R8, RZ, RZ, R15 ;  /* 0x000000ffff088224 */ /* 0x000fe200078e000f */
[-C--:B------:R-:W-:Y:S01]  /*07d0*/  @P0 MOV R15, R36.reuse ;  /* 0x00000024000f0202 */ /* 0x080fe20000000f00 */
[--C-:B------:R-:W-:Y:S01]  /*07e0*/  @P0 IMAD.MOV.U32 R13, RZ, RZ, R42.reuse ;  /* 0x000000ffff0d0224 */ /* 0x100fe200078e002a */
[----:B------:R-:W-:Y:S01]  /*07f0*/  @!P0 MOV R15, R36 ;  /* 0x00000024000f8202 */ /* 0x000fe20000000f00 */
[----:B------:R-:W-:Y:S01]  /*0800*/  @!P0 IMAD.MOV.U32 R13, RZ, RZ, R42 ;  /* 0x000000ffff0d8224 */ /* 0x000fe200078e002a */
[----:B------:R-:W-:Y:S01]  /*0810*/  @!P0 MOV R14, R39 ;  /* 0x00000027000e8202 */ /* 0x000fe20000000f00 */
[----:B------:R-:W-:Y:S01]  /*0820*/  IMAD R41, R44, -0x326172a9, RZ ;  /* 0xcd9e8d572c297824 */ /* 0x000fe200078e02ff */
[----:B------:R-:W2:Y:S01]  /*0830*/  LDCU UR10, c[0x0][0x388] ;  /* 0x00007100ff0a77ac */ /* 0x000ea20008000800 */
[----:B------:R-:W-:-:S02]  /*0840*/  IMAD R45, R45, -0x2daee0ad, RZ ;  /* 0xd2511f532d2d7824 */ /* 0x000fc400078e02ff */
[----:B------:R-:W-:Y:S01]  /*0850*/  IMAD.HI.U32 R36, R40, -0x326172a9, RZ ;  /* 0xcd9e8d5728247827 */ /* 0x000fe200078e00ff */
[----:B------:R-:W3:Y:S03]  /*0860*/  LDCU.U8 UR30, c[0x0][0x410] ;  /* 0x00008200ff1e77ac */ /* 0x000ee60008000000 */
[----:B------:R-:W-:Y:S01]  /*0870*/  IMAD.HI.U32 R42, R47, -0x2daee0ad, RZ ;  /* 0xd2511f532f2a7827 */ /* 0x000fe200078e00ff */
[----:B------:R-:W-:Y:S01]  /*0880*/  LOP3.LUT R36, R41, UR22, R36, 0x96, !PT ;  /* 0x0000001629247c12 */ /* 0x000fe2000f8e9624 */
[----:B------:R-:W4:Y:S02]  /*0890*/  LDCU UR11, c[0x0][0x448] ;  /* 0x00008900ff0b77ac */ /* 0x000f240008000800 */
[--C-:B------:R-:W-:Y:S01]  /*08a0*/  @P0 IMAD.MOV.U32 R52, RZ, RZ, R37.reuse ;  /* 0x000000ffff340224 */ /* 0x100fe200078e0025 */
[----:B------:R-:W-:Y:S01]  /*08b0*/  LOP3.LUT R42, R45, UR23, R42, 0x96, !PT ;  /* 0x000000172d2a7c12 */ /* 0x000fe2000f8e962a */
[----:B------:R-:W-:Y:S01]  /*08c0*/  @P0 IMAD.MOV.U32 R53, RZ, RZ, R38 ;  /* 0x000000ffff350224 */ /* 0x000fe200078e0026 */
[----:B------:R-:W0:Y:S01]  /*08d0*/  LDCU.64 UR4, c[0x0][0x3a0] ;  /* 0x00007400ff0477ac */ /* 0x000e220008000a00 */
[----:B------:R-:W-:-:S02]  /*08e0*/  @!P0 IMAD.MOV.U32 R52, RZ, RZ, R37 ;  /* 0x000000ffff348224 */ /* 0x000fc400078e0025 */
        /* <DEDUP_REMOVED lines=8> */
[--C-:B------:R-:W-:Y:S01]  /*0970*/  @P0 IMAD.MOV.U32 R54, RZ, RZ, R33.reuse ;  /* 0x000000ffff360224 */ /* 0x100fe200078e0021 */
[----:B------:R-:W-:Y:S01]  /*0980*/  @!P0 MOV R55, R32 ;  /* 0x0000002000378202 */ /* 0x000fe20000000f00 */
        /* <DEDUP_REMOVED lines=16> */
[----:B------:R-:W-:Y:S02]  /*0a90*/  @P0 IMAD.MOV.U32 R62, RZ, RZ, R35 ;  /* 0x000000ffff3e0224 */ /* 0x000fe400078e0023 */
[----:B------:R-:W-:Y:S02]  /*0aa0*/  @!P0 IMAD.MOV.U32 R12, RZ, RZ, R43 ;  /* 0x000000ffff0c8224 */ /* 0x000fe400078e002b */
[----:B------:R-:W-:Y:S02]  /*0ab0*/  @!P0 IMAD.MOV.U32 R62, RZ, RZ, R35 ;  /* 0x000000ffff3e8224 */ /* 0x000fe400078e0023 */
[----:B------:R-:W-:-:S02]  /*0ac0*/  IMAD R64, R32, -0x2daee0ad, RZ ;  /* 0xd2511f5320407824 */ /* 0x000fc400078e02ff */
[----:B01234-:R-:W-:-:S07]  /*0ad0*/  IMAD R58, R36, -0x326172a9, RZ ;  /* 0xcd9e8d57243a7824 */ /* 0x01ffce00078e02ff */
.L_x_18632:
        /* <DEDUP_REMOVED lines=29> */
.L_x_20209:
[----:B------:R-:W-:Y:S05]  /*0cb0*/  BRX R40 -0xcc0                                     (*"BRANCH_TARGETS .L_x_20210,.L_x_20211,.L_x_20212"*) ;  /* 0xfffffff028d07949 */ /* 0x000fea000383ffff */
.L_x_20212:
[----:B------:R-:W-:Y:S01]  /*0cc0*/  VIADD R40, R70, 0x1 ;  /* 0x0000000146287836 */ /* 0x000fe20000000000 */
[----:B------:R-:W-:Y:S01]  /*0cd0*/  MOV R74, R64 ;  /* 0x00000040004a7202 */ /* 0x000fe20000000f00 */
[----:B------:R-:W-:Y:S01]  /*0ce0*/  IMAD.MOV.U32 R41, RZ, RZ, R59 ;  /* 0x000000ffff297224 */ /* 0x000fe200078e003b */
[----:B------:R-:W-:Y:S06]  /*0cf0*/  BRA `(.L_x_18466) ;  /* 0x0000000000ec7947 */ /* 0x000fec0003800000 */
.L_x_20210:
[----:B------:R-:W-:Y:S01]  /*0d00*/  IMAD.MOV.U32 R74, RZ, RZ, R64 ;  /* 0x000000ffff4a7224 */ /* 0x000fe200078e0040 */
[----:B------:R-:W-:Y:S01]  /*0d10*/  MOV R40, 0x3 ;  /* 0x0000000300287802 */ /* 0x000fe20000000f00 */
[----:B------:R-:W-:Y:S01]  /*0d20*/  IMAD.MOV.U32 R41, RZ, RZ, R60 ;  /* 0x000000ffff297224 */ /* 0x000fe200078e003c */
[----:B------:R-:W-:Y:S06]  /*0d30*/  BRA `(.L_x_18466) ;  /* 0x0000000000dc7947 */ /* 0x000fec0003800000 */
.L_x_20211:
        /* <DEDUP_REMOVED lines=13> */
.L_x_18468:
[----:B------:R-:W-:Y:S05]  /*0e10*/  BSYNC.RECONVERGENT B2 ;  /* 0x0000000000027941 */ /* 0x000fea0003800200 */
.L_x_18467:
        /* <DEDUP_REMOVED lines=41> */
.L_x_18466:
[----:B------:R-:W-:Y:S05]  /*10b0*/  BSYNC.RECONVERGENT B1 ;  /* 0x0000000000017941 */ /* 0x000fea0003800200 */
.L_x_18465:
        /* <DEDUP_REMOVED lines=23> */
.L_x_18471:
        /* <DEDUP_REMOVED lines=13> */
.L_x_18473:
[----:B------:R-:W-:Y:S05]  /*1300*/  BSYNC.RECONVERGENT B2 ;  /* 0x0000000000027941 */ /* 0x000fea0003800200 */
.L_x_18472:
        /* <DEDUP_REMOVED lines=42> */
.L_x_18470:
[----:B------:R-:W-:Y:S05]  /*15b0*/  BSYNC.RECONVERGENT B1 ;  /* 0x0000000000017941 */ /* 0x000fea0003800200 */
.L_x_18469:
[----:B------:R-:W-:Y:S01]  /*15c0*/  I2FP.F32.U32 R36, R36 ;  /* 0x0000002400247245 */ /* 0x000fe20000201000 */
[----:B------:R-:W-:Y:S01]  /*15d0*/  FMUL.FTZ R40, R33, R67 ;  /* 0x0000004321287220 */ /* 0x000fe20000410000 */
[----:B------:R-:W-:Y:S01]  /*15e0*/  ISETP.NE.AND P4, PT, R41, 0x1, PT ;  /* 0x000000012900780c */ /* 0x000fe20003f85270 */
[----:B------:R-:W-:Y:S02]  /*15f0*/  BSSY.RECONVERGENT B1, `(.L_x_18474) ;  /* 0x000004a000017945 */ /* 0x000fe40003800200 */
[----:B------:R-:W-:Y:S01]  /*1600*/  FFMA.FTZ R33, R36, R63, 1.1641532182693481445e-10 ;  /* 0x2f00000024217423 */ /* 0x000fe2000001003f */
[----:B------:R-:W-:Y:S01]  /*1610*/  FMUL.FTZ R40, R40, R65 ;  /* 0x0000004128287220 */ /* 0x000fe20000410000 */
[----:B------:R-:W-:-:S03]  /*1620*/  MOV R36, R58 ;  /* 0x0000003a00247202 */ /* 0x000fc60000000f00 */
        /* <DEDUP_REMOVED lines=14> */
.L_x_18476:
        /* <DEDUP_REMOVED lines=13> */
.L_x_18478:
[----:B------:R-:W-:Y:S05]  /*17e0*/  BSYNC.RECONVERGENT B2 ;  /* 0x0000000000027941 */ /* 0x000fea0003800200 */
.L_x_18477:
        /* <DEDUP_REMOVED lines=42> */
.L_x_18475:
[----:B------:R-:W-:Y:S05]  /*1a90*/  BSYNC.RECONVERGENT B1 ;  /* 0x0000000000017941 */ /* 0x000fea0003800200 */
.L_x_18474:
        /* <DEDUP_REMOVED lines=21> */
.L_x_18481:
        /* <DEDUP_REMOVED lines=13> */
.L_x_18483:
[----:B------:R-:W-:Y:S05]  /*1cc0*/  BSYNC.RECONVERGENT B2 ;  /* 0x0000000000027941 */ /* 0x000fea0003800200 */
.L_x_18482:
        /* <DEDUP_REMOVED lines=42> */
.L_x_18480:
[----:B------:R-:W-:Y:S05]  /*1f70*/  BSYNC.RECONVERGENT B1 ;  /* 0x0000000000017941 */ /* 0x000fea0003800200 */
.L_x_18479:
        /* <DEDUP_REMOVED lines=9> */
.L_x_18464:
        /* <DEDUP_REMOVED lines=16> */
.L_x_18487:
        /* <DEDUP_REMOVED lines=13> */
.L_x_18489:
[----:B------:R-:W-:Y:S05]  /*21e0*/  BSYNC.RECONVERGENT B2 ;  /* 0x0000000000027941 */ /* 0x000fea0003800200 */
.L_x_18488:
        /* <DEDUP_REMOVED lines=40> */
[----:B------:R-:W-:-:S07]  /*2470*/  IMAD.MOV.U32 R36, RZ, RZ, R64 ;  /* 0x000000ffff247224 */ /* 0x000fce00078e0040 */
.L_x_18486:
[----:B------:R-:W-:Y:S05]  /*2480*/  BSYNC.RECONVERGENT B1 ;  /* 0x0000000000017941 */ /* 0x000fea0003800200 */
.L_x_18485:
[----:B------:R-:W-:Y:S01]  /*2490*/  ISETP.NE.AND P3, PT, R38, 0x1, PT ;  /* 0x000000012600780c */ /* 0x000fe20003f65270 */
[----:B------:R-:W-:Y:S01]  /*24a0*/  IMAD.U32 R66, RZ, RZ, UR31 ;  /* 0x0000001fff427e24 */ /* 0x000fe2000f8e00ff */
[----:B------:R-:W-:Y:S01]  /*24b0*/  I2FP.F32.U32 R36, R36 ;  /* 0x0000002400247245 */ /* 0x000fe20000201000 */
[----:B------:R-:W-:Y:S02]  /*24c0*/  IMAD.U32 R65, RZ, RZ, UR32 ;  /* 0x00000020ff417e24 */ /* 0x000fe4000f8e00ff */
[----:B-----5:R-:W-:Y:S01]  /*24d0*/  FMUL.FTZ R42, R32, R67 ;  /* 0x00000043202a7220 */ /* 0x020fe20000410000 */
[----:B------:R-:W-:Y:S01]  /*24e0*/  BSSY.RECONVERGENT B1, `(.L_x_18490) ;  /* 0x0000047000017945 */ /* 0x000fe20003800200 */
[----:B------:R-:W-:Y:S01]  /*24f0*/  MOV R39, 0x2 ;  /* 0x0000000200277802 */ /* 0x000fe20000000f00 */
        /* <DEDUP_REMOVED lines=13> */
.L_x_18492:
        /* <DEDUP_REMOVED lines=13> */
.L_x_18494:
[----:B------:R-:W-:Y:S05]  /*26a0*/  BSYNC.RECONVERGENT B2 ;  /* 0x0000000000027941 */ /* 0x000fea0003800200 */
.L_x_18493:
        /* <DEDUP_REMOVED lines=42> */
.L_x_18491:
[----:B------:R-:W-:Y:S05]  /*2950*/  BSYNC.RECONVERGENT B1 ;  /* 0x0000000000017941 */ /* 0x000fea0003800200 */
.L_x_18490:
        /* <DEDUP_REMOVED lines=18> */
.L_x_18497:
        /* <DEDUP_REMOVED lines=13> */
.L_x_18499:
[----:B------:R-:W-:Y:S05]  /*2b50*/  BSYNC.RECONVERGENT B2 ;  /* 0x0000000000027941 */ /* 0x000fea0003800200 */
.L_x_18498:
        /* <DEDUP_REMOVED lines=42> */
.L_x_18496:
[----:B------:R-:W-:Y:S05]  /*2e00*/  BSYNC.RECONVERGENT B1 ;  /* 0x0000000000017941 */ /* 0x000fea0003800200 */
.L_x_18495:
[----:B------:R-:W-:Y:S01]  /*2e10*/  ISETP.NE.AND P5, PT, R37, 0x1, PT ;  /* 0x000000012500780c */ /* 0x000fe20003fa5270 */
[----:B------:R-:W-:Y:S01]  /*2e20*/  FMUL.FTZ R34, R34, R67 ;  /* 0x0000004322227220 */ /* 0x000fe20000410000 */
[----:B------:R-:W-:Y:S01]  /*2e30*/  I2FP.F32.U32 R32, R32 ;  /* 0x0000002000207245 */ /* 0x000fe20000201000 */
[----:B------:R-:W-:Y:S01]  /*2e40*/  BSSY.RECONVERGENT B1, `(.L_x_18500) ;  /* 0x0000047000017945 */ /* 0x000fe20003800200 */
[----:B------:R-:W-:Y:S02]  /*2e50*/  HFMA2 R44, -RZ, RZ, 0, 1.1920928955078125e-07 ;  /* 0x00000002ff2c7431 */ /* 0x000fe400000001ff */
[----:B------:R-:W-:Y:S01]  /*2e60*/  FMUL.FTZ R34, R34, R65 ;  /* 0x0000004122227220 */ /* 0x000fe20000410000 */
[----:B------:R-:W-:Y:S01]  /*2e70*/  FFMA.FTZ R33, R32, R63, 1.1641532182693481445e-10 ;  /* 0x2f00000020217423 */ /* 0x000fe2000001003f */
[----:B------:R-:W-:-:S04]  /*2e80*/  IMAD.MOV.U32 R32, RZ, RZ, R58 ;  /* 0x000000ffff207224 */ /* 0x000fc800078e003a */
        /* <DEDUP_REMOVED lines=10> */
.L_x_18502:
        /* <DEDUP_REMOVED lines=13> */
.L_x_18504:
[----:B------:R-:W-:Y:S05]  /*3000*/  BSYNC.RECONVERGENT B2 ;  /* 0x0000000000027941 */ /* 0x000fea0003800200 */
.L_x_18503:
        /* <DEDUP_REMOVED lines=42> */
.L_x_18501:
[----:B------:R-:W-:Y:S05]  /*32b0*/  BSYNC.RECONVERGENT B1 ;  /* 0x0000000000017941 */ /* 0x000fea0003800200 */
.L_x_18500:
[----:B------:R-:W-:Y:S02]  /*32c0*/  I2FP.F32.U32 R32, R32 ;  /* 0x0000002000207245 */ /* 0x000fe40000201000 */
[----:B------:R-:W-:-:S03]  /*32d0*/  FSEL R34, R34, RZ, P4 ;  /* 0x000000ff22227208 */ /* 0x000fc60002000000 */
[----:B------:R-:W-:Y:S01]  /*32e0*/  FFMA.FTZ R33, R32, R63, 1.1641532182693481445e-10 ;  /* 0x2f00000020217423 */ /* 0x000fe2000001003f */
[----:B------:R-:W-:-:S04]  /*32f0*/  FMUL.FTZ R32, R35, R67 ;  /* 0x0000004323207220 */ /* 0x000fc80000410000 */
[----:B------:R-:W-:Y:S01]  /*3300*/  FMUL.FTZ R35, R32, R65 ;  /* 0x0000004120237220 */ /* 0x000fe20000410000 */
[----:B------:R-:W-:Y:S02]  /*3310*/  FSETP.GTU.FTZ.AND P6, PT, R33, R66, PT ;  /* 0x000000422100720b */ /* 0x000fe40003fdc000 */
[----:B------:R-:W-:Y:S02]  /*3320*/  FSEL R32, R42, RZ, P2 ;  /* 0x000000ff2a207208 */ /* 0x000fe40001000000 */
[----:B------:R-:W-:Y:S02]  /*3330*/  PLOP3.LUT P5, PT, P6, PT, PT, 0x8, 0x80 ;  /* 0x000000000080781c */ /* 0x000fe400037ae170 */
[----:B------:R-:W-:Y:S02]  /*3340*/  FSEL R33, R43, RZ, P3 ;  /* 0x000000ff2b217208 */ /* 0x000fe40001800000 */
[----:B------:R-:W-:-:S09]  /*3350*/  FSEL R35, R35, RZ, !P6 ;  /* 0x000000ff23237208 */ /* 0x000fd20007000000 */
.L_x_18484:
        /* <DEDUP_REMOVED lines=35> */
.L_x_18508:
        /* <DEDUP_REMOVED lines=13> */
.L_x_18510:
[----:B------:R-:W-:Y:S05]  /*3660*/  BSYNC.RECONVERGENT B2 ;  /* 0x0000000000027941 */ /* 0x000fea0003800200 */
.L_x_18509:
        /* <DEDUP_REMOVED lines=42> */
.L_x_18507:
[----:B------:R-:W-:Y:S05]  /*3910*/  BSYNC.RECONVERGENT B1 ;  /* 0x0000000000017941 */ /* 0x000fea0003800200 */
.L_x_18506:
        /* <DEDUP_REMOVED lines=21> */
.L_x_18513:
        /* <DEDUP_REMOVED lines=13> */
.L_x_18515:
[----:B------:R-:W-:Y:S05]  /*3b40*/  BSYNC.RECONVERGENT B2 ;  /* 0x0000000000027941 */ /* 0x000fea0003800200 */
.L_x_18514:
        /* <DEDUP_REMOVED lines=42> */
.L_x_18512:
[----:B------:R-:W-:Y:S05]  /*3df0*/  BSYNC.RECONVERGENT B1 ;  /* 0x0000000000017941 */ /* 0x000fea0003800200 */
.L_x_18511:
        /* <DEDUP_REMOVED lines=21> */
.L_x_18518:
        /* <DEDUP_REMOVED lines=13> */
.L_x_18520:
[----:B------:R-:W-:Y:S05]  /*4020*/  BSYNC.RECONVERGENT B2 ;  /* 0x0000000000027941 */ /* 0x000fea0003800200 */
.L_x_18519:
        /* <DEDUP_REMOVED lines=42> */
.L_x_18517:
[----:B------:R-:W-:Y:S05]  /*42d0*/  BSYNC.RECONVERGENT B1 ;  /* 0x0000000000017941 */ /* 0x000fea0003800200 */
.L_x_18516:
        /* <DEDUP_REMOVED lines=21> */
.L_x_18523:
        /* <DEDUP_REMOVED lines=13> */
.L_x_18525:
[----:B------:R-:W-:Y:S05]  /*4500*/  BSYNC.RECONVERGENT B2 ;  /* 0x0000000000027941 */ /* 0x000fea0003800200 */
.L_x_18524:
        /* <DEDUP_REMOVED lines=42> */
.L_x_18522:
[----:B------:R-:W-:Y:S05]  /*47b0*/  BSYNC.RECONVERGENT B1 ;  /* 0x0000000000017941 */ /* 0x000fea0003800200 */
.L_x_18521:
        /* <DEDUP_REMOVED lines=9> */
.L_x_18505:
        /* <DEDUP_REMOVED lines=16> */
.L_x_18529:
        /* <DEDUP_REMOVED lines=13> */
.L_x_18531:
[----:B------:R-:W-:Y:S05]  /*4a20*/  BSYNC.RECONVERGENT B2 ;  /* 0x0000000000027941 */ /* 0x000fea0003800200 */
.L_x_18530:
        /* <DEDUP_REMOVED lines=42> */
.L_x_18528:
[----:B------:R-:W-:Y:S05]  /*4cd0*/  BSYNC.RECONVERGENT B1 ;  /* 0x0000000000017941 */ /* 0x000fea0003800200 */
.L_x_18527:
[----:B------:R-:W-:Y:S01]  /*4ce0*/  ISETP.NE.AND P3, PT, R42, 0x1, PT ;  /* 0x000000012a00780c */ /* 0x000fe20003f65270 */
[----:B-----5:R-:W-:Y:S01]  /*4cf0*/  FMUL.FTZ R46, R36, R67 ;  /* 0x00000043242e7220 */ /* 0x020fe20000410000 */
[----:B------:R-:W-:Y:S01]  /*4d00*/  I2FP.F32.U32 R40, R40 ;  /* 0x0000002800287245 */ /* 0x000fe20000201000 */
[----:B------:R-:W-:Y:S01]  /*4d10*/  BSSY.RECONVERGENT B1, `(.L_x_18532) ;  /* 0x0000047000017945 */ /* 0x000fe20003800200 */
[----:B------:R-:W-:Y:S02]  /*4d20*/  IMAD.MOV.U32 R36, RZ, RZ, R58 ;  /* 0x000000ffff247224 */ /* 0x000fe400078e003a */
[----:B------:R-:W-:Y:S01]  /*4d30*/  FMUL.FTZ R46, R46, R65 ;  /* 0x000000412e2e7220 */ /* 0x000fe20000410000 */
[----:B------:R-:W-:Y:S01]  /*4d40*/  FFMA.FTZ R41, R40, R63, 1.1641532182693481445e-10 ;  /* 0x2f00000028297423 */ /* 0x000fe2000001003f */
[----:B------:R-:W-:-:S04]  /*4d50*/  HFMA2 R40, -RZ, RZ, 0, 1.1920928955078125e-07 ;  /* 0x00000002ff287431 */ /* 0x000fc800000001ff */
        /* <DEDUP_REMOVED lines=10> */
.L_x_18534:
        /* <DEDUP_REMOVED lines=13> */
.L_x_18536:
[----:B------:R-:W-:Y:S05]  /*4ed0*/  BSYNC.RECONVERGENT B2 ;  /* 0x0000000000027941 */ /* 0x000fea0003800200 */
.L_x_18535:
        /* <DEDUP_REMOVED lines=42> */
.L_x_18533:
[----:B------:R-:W-:Y:S05]  /*5180*/  BSYNC.RECONVERGENT B1 ;  /* 0x0000000000017941 */ /* 0x000fea0003800200 */
.L_x_18532:
[----:B------:R-:W-:Y:S01]  /*5190*/  ISETP.NE.AND P4, PT, R40, 0x1, PT ;  /* 0x000000012800780c */ /* 0x000fe20003f85270 */
[----:B------:R-:W-:Y:S01]  /*51a0*/  BSSY.RECONVERGENT B1, `(.L_x_18537) ;  /* 0x0000049000017945 */ /* 0x000fe20003800200 */
[----:B------:R-:W-:-:S05]  /*51b0*/  I2FP.F32.U32 R36, R36 ;  /* 0x0000002400247245 */ /* 0x000fca0000201000 */
[----:B------:R-:W-:Y:S01]  /*51c0*/  FFMA.FTZ R41, R36, R63, 1.1641532182693481445e-10 ;  /* 0x2f00000024297423 */ /* 0x000fe2000001003f */
[----:B------:R-:W-:Y:S01]  /*51d0*/  FMUL.FTZ R36, R37, R67 ;  /* 0x0000004325247220 */ /* 0x000fe20000410000 */
[----:B------:R-:W-:-:S03]  /*51e0*/  IMAD.MOV.U32 R37, RZ, RZ, R58 ;  /* 0x000000ffff257224 */ /* 0x000fc600078e003a */
[----:B------:R-:W-:Y:S01]  /*51f0*/  FSETP.LE.FTZ.AND P3, PT, R41, R66, PT ;  /* 0x000000422900720b */ /* 0x000fe20003f73000 */
[----:B------:R-:W-:Y:S02]  /*5200*/  HFMA2 R41, -RZ, RZ, 0, 1.1920928955078125e-07 ;  /* 0x00000002ff297431 */ /* 0x000fe400000001ff */
        /* <DEDUP_REMOVED lines=10> */
.L_x_18539:
        /* <DEDUP_REMOVED lines=13> */
.L_x_18541:
[----:B------:R-:W-:Y:S05]  /*5380*/  BSYNC.RECONVERGENT B2 ;  /* 0x0000000000027941 */ /* 0x000fea0003800200 */
.L_x_18540:
        /* <DEDUP_REMOVED lines=42> */
.L_x_18538:
[----:B------:R-:W-:Y:S05]  /*5630*/  BSYNC.RECONVERGENT B1 ;  /* 0x0000000000017941 */ /* 0x000fea0003800200 */
.L_x_18537:
        /* <DEDUP_REMOVED lines=18> */
.L_x_18544:
        /* <DEDUP_REMOVED lines=13> */
.L_x_18546:
[----:B------:R-:W-:Y:S05]  /*5830*/  BSYNC.RECONVERGENT B2 ;  /* 0x0000000000027941 */ /* 0x000fea0003800200 */
.L_x_18545:
        /* <DEDUP_REMOVED lines=42> */
.L_x_18543:
[----:B------:R-:W-:Y:S05]  /*5ae0*/  BSYNC.RECONVERGENT B1 ;  /* 0x0000000000017941 */ /* 0x000fea0003800200 */
.L_x_18542:
        /* <DEDUP_REMOVED lines=10> */
.L_x_18526:
        /* <DEDUP_REMOVED lines=33> */
.L_x_18550:
        /* <DEDUP_REMOVED lines=13> */
.L_x_18552:
[----:B------:R-:W-:Y:S05]  /*5e70*/  BSYNC.RECONVERGENT B2 ;  /* 0x0000000000027941 */ /* 0x000fea0003800200 */
.L_x_18551:
        /* <DEDUP_REMOVED lines=42> */
.L_x_18549:
[----:B------:R-:W-:Y:S05]  /*6120*/  BSYNC.RECONVERGENT B1 ;  /* 0x0000000000017941 */ /* 0x000fea0003800200 */
.L_x_18548:
        /* <DEDUP_REMOVED lines=21> */
.L_x_18555:
        /* <DEDUP_REMOVED lines=13> */
.L_x_18557:
[----:B------:R-:W-:Y:S05]  /*6350*/  BSYNC.RECONVERGENT B2 ;  /* 0x0000000000027941 */ /* 0x000fea0003800200 */
.L_x_18556:
        /* <DEDUP_REMOVED lines=42> */
.L_x_18554:
[----:B------:R-:W-:Y:S05]  /*6600*/  BSYNC.RECONVERGENT B1 ;  /* 0x0000000000017941 */ /* 0x000fea0003800200 */
.L_x_18553:
        /* <DEDUP_REMOVED lines=21> */
.L_x_18560:
        /* <DEDUP_REMOVED lines=13> */
.L_x_18562:
[----:B------:R-:W-:Y:S05]  /*6830*/  BSYNC.RECONVERGENT B2 ;  /* 0x0000000000027941 */ /* 0x000fea0003800200 */
.L_x_18561:
        /* <DEDUP_REMOVED lines=42> */
.L_x_18559:
[----:B------:R-:W-:Y:S05]  /*6ae0*/  BSYNC.RECONVERGENT B1 ;  /* 0x0000000000017941 */ /* 0x000fea0003800200 */
.L_x_18558:
        /* <DEDUP_REMOVED lines=21> */
.L_x_18565:
        /* <DEDUP_REMOVED lines=13> */
.L_x_18567:
[----:B------:R-:W-:Y:S05]  /*6d10*/  BSYNC.RECONVERGENT B2 ;  /* 0x0000000000027941 */ /* 0x000fea0003800200 */
.L_x_18566:
        /* <DEDUP_REMOVED lines=42> */
.L_x_18564:
[----:B------:R-:W-:Y:S05]  /*6fc0*/  BSYNC.RECONVERGENT B1 ;  /* 0x0000000000017941 */ /* 0x000fea0003800200 */
.L_x_18563:
        /* <DEDUP_REMOVED lines=9> */
.L_x_18547:
        /* <DEDUP_REMOVED lines=16> */
.L_x_18571:
        /* <DEDUP_REMOVED lines=13> */
.L_x_18573:
[----:B------:R-:W-:Y:S05]  /*7230*/  BSYNC.RECONVERGENT B2 ;  /* 0x0000000000027941 */ /* 0x000fea0003800200 */
.L_x_18572:
        /* <DEDUP_REMOVED lines=42> */
.L_x_18570:
[----:B------:R-:W-:Y:S05]  /*74e0*/  BSYNC.RECONVERGENT B1 ;  /* 0x0000000000017941 */ /* 0x000fea0003800200 */
.L_x_18569:
        /* <DEDUP_REMOVED lines=18> */
.L_x_18576:
        /* <DEDUP_REMOVED lines=13> */
.L_x_18578:
[----:B------:R-:W-:Y:S05]  /*76e0*/  BSYNC.RECONVERGENT B2 ;  /* 0x0000000000027941 */ /* 0x000fea0003800200 */
.L_x_18577:
        /* <DEDUP_REMOVED lines=42> */
.L_x_18575:
[----:B------:R-:W-:Y:S05]  /*7990*/  BSYNC.RECONVERGENT B1 ;  /* 0x0000000000017941 */ /* 0x000fea0003800200 */
.L_x_18574:
[----:B------:R-:W-:Y:S01]  /*79a0*/  ISETP.NE.AND P4, PT, R44, 0x1, PT ;  /* 0x000000012c00780c */ /* 0x000fe20003f85270 */
[----:B------:R-:W-:Y:S01]  /*79b0*/  FMUL.FTZ R74, R41, R67 ;  /* 0x00000043294a7220 */ /* 0x000fe20000410000 */
[----:B------:R-:W-:Y:S01]  /*79c0*/  I2FP.F32.U32 R40, R40 ;  /* 0x0000002800287245 */ /* 0x000fe20000201000 */
[----:B------:R-:W-:Y:S01]  /*79d0*/  BSSY.RECONVERGENT B1, `(.L_x_18579) ;  /* 0x0000047000017945 */ /* 0x000fe20003800200 */
[----:B------:R-:W-:Y:S02]  /*79e0*/  IMAD.MOV.U32 R41, RZ, RZ, R58 ;  /* 0x000000ffff297224 */ /* 0x000fe400078e003a */
[----:B------:R-:W-:Y:S01]  /*79f0*/  FMUL.FTZ R74, R74, R65 ;  /* 0x000000414a4a7220 */ /* 0x000fe20000410000 */
[----:B------:R-:W-:-:S05]  /*7a00*/  FFMA.FTZ R45, R40, R63, 1.1641532182693481445e-10 ;  /* 0x2f000000282d7423 */ /* 0x000fca000001003f */
        /* <DEDUP_REMOVED lines=11> */
.L_x_18581:
        /* <DEDUP_REMOVED lines=13> */
.L_x_18583:
[----:B------:R-:W-:Y:S05]  /*7b90*/  BSYNC.RECONVERGENT B2 ;  /* 0x0000000000027941 */ /* 0x000fea0003800200 */
.L_x_18582:
        /* <DEDUP_REMOVED lines=42> */
.L_x_18580:
[----:B------:R-:W-:Y:S05]  /*7e40*/  BSYNC.RECONVERGENT B1 ;  /* 0x0000000000017941 */ /* 0x000fea0003800200 */
.L_x_18579:
        /* <DEDUP_REMOVED lines=18> */
.L_x_18586:
        /* <DEDUP_REMOVED lines=13> */
.L_x_18588:
[----:B------:R-:W-:Y:S05]  /*8040*/  BSYNC.RECONVERGENT B2 ;  /* 0x0000000000027941 */ /* 0x000fea0003800200 */
.L_x_18587:
        /* <DEDUP_REMOVED lines=42> */
.L_x_18585:
[----:B------:R-:W-:Y:S05]  /*82f0*/  BSYNC.RECONVERGENT B1 ;  /* 0x0000000000017941 */ /* 0x000fea0003800200 */
.L_x_18584:
        /* <DEDUP_REMOVED lines=10> */
.L_x_18568:
        /* <DEDUP_REMOVED lines=33> */
.L_x_18592:
        /* <DEDUP_REMOVED lines=13> */
.L_x_18594:
[----:B------:R-:W-:Y:S05]  /*8680*/  BSYNC.RECONVERGENT B2 ;  /* 0x0000000000027941 */ /* 0x000fea0003800200 */
.L_x_18593:
        /* <DEDUP_REMOVED lines=42> */
.L_x_18591:
[----:B------:R-:W-:Y:S05]  /*8930*/  BSYNC.RECONVERGENT B1 ;  /* 0x0000000000017941 */ /* 0x000fea0003800200 */
.L_x_18590:
[----:B------:R-:W-:Y:S01]  /*8940*/  I2FP.F32.U32 R70, R75 ;  /* 0x0000004b00467245 */ /* 0x000fe20000201000 */
[----:B-----5:R-:W-:Y:S01]  /*8950*/  FMUL.FTZ R44, R44, R67 ;  /* 0x000000432c2c7220 */ /* 0x020fe20000410000 */
[----:B------:R-:W-:Y:S01]  /*8960*/  ISETP.NE.AND P2, PT, R74, 0x1, PT ;  /* 0x000000014a00780c */ /* 0x000fe20003f45270 */
[----:B------:R-:W-:Y:S02]  /*8970*/  BSSY.RECONVERGENT B1, `(.L_x_18595) ;  /* 0x000004a000017945 */ /* 0x000fe40003800200 */
[----:B------:R-:W-:Y:S01]  /*8980*/  FFMA.FTZ R75, R70, R63, 1.1641532182693481445e-10 ;  /* 0x2f000000464b7423 */ /* 0x000fe2000001003f */
[----:B------:R-:W-:-:S04]  /*8990*/  FMUL.FTZ R44, R44, R65 ;  /* 0x000000412c2c7220 */ /* 0x000fc80000410000 */
        /* <DEDUP_REMOVED lines=15> */
.L_x_18597:
        /* <DEDUP_REMOVED lines=13> */
.L_x_18599:
[----:B------:R-:W-:Y:S05]  /*8b60*/  BSYNC.RECONVERGENT B2 ;  /* 0x0000000000027941 */ /* 0x000fea0003800200 */
.L_x_18598:
        /* <DEDUP_REMOVED lines=42> */
.L_x_18596:
[----:B------:R-:W-:Y:S05]  /*8e10*/  BSYNC.RECONVERGENT B1 ;  /* 0x0000000000017941 */ /* 0x000fea0003800200 */
.L_x_18595:
[----:B------:R-:W-:Y:S01]  /*8e20*/  I2FP.F32.U32 R44, R44 ;  /* 0x0000002c002c7245 */ /* 0x000fe20000201000 */
[----:B------:R-:W-:Y:S01]  /*8e30*/  FMUL.FTZ R70, R45, R67 ;  /* 0x000000432d467220 */ /* 0x000fe20000410000 */
[----:B------:R-:W-:Y:S01]  /*8e40*/  ISETP.NE.AND P3, PT, R75, 0x1, PT ;  /* 0x000000014b00780c */ /* 0x000fe20003f65270 */
[----:B------:R-:W-:Y:S01]  /*8e50*/  BSSY.RECONVERGENT B1, `(.L_x_18600) ;  /* 0x000004a000017945 */ /* 0x000fe20003800200 */
[----:B------:R-:W-:Y:S02]  /*8e60*/  IMAD.MOV.U32 R74, RZ, RZ, 0x2 ;  /* 0x00000002ff4a7424 */ /* 0x000fe400078e00ff */
[----:B------:R-:W-:Y:S01]  /*8e70*/  FFMA.FTZ R45, R44, R63, 1.1641532182693481445e-10 ;  /* 0x2f0000002c2d7423 */ /* 0x000fe2000001003f */
[----:B------:R-:W-:-:S04]  /*8e80*/  FMUL.FTZ R70, R70, R65 ;  /* 0x0000004146467220 */ /* 0x000fc80000410000 */
        /* <DEDUP_REMOVED lines=14> */
.L_x_18602:
        /* <DEDUP_REMOVED lines=13> */
.L_x_18604:
[----:B------:R-:W-:Y:S05]  /*9040*/  BSYNC.RECONVERGENT B2 ;  /* 0x0000000000027941 */ /* 0x000fea0003800200 */
.L_x_18603:
        /* <DEDUP_REMOVED lines=42> */
.L_x_18601:
[----:B------:R-:W-:Y:S05]  /*92f0*/  BSYNC.RECONVERGENT B1 ;  /* 0x0000000000017941 */ /* 0x000fea0003800200 */
.L_x_18600:
        /* <DEDUP_REMOVED lines=21> */
.L_x_18607:
        /* <DEDUP_REMOVED lines=13> */
.L_x_18609:
[----:B------:R-:W-:Y:S05]  /*9520*/  BSYNC.RECONVERGENT B2 ;  /* 0x0000000000027941 */ /* 0x000fea0003800200 */
.L_x_18608:
        /* <DEDUP_REMOVED lines=42> */
.L_x_18606:
[----:B------:R-:W-:Y:S05]  /*97d0*/  BSYNC.RECONVERGENT B1 ;  /* 0x0000000000017941 */ /* 0x000fea0003800200 */
.L_x_18605:
        /* <DEDUP_REMOVED lines=9> */
.L_x_18589:
        /* <DEDUP_REMOVED lines=16> */
.L_x_18613:
        /* <DEDUP_REMOVED lines=13> */
.L_x_18615:
[----:B------:R-:W-:Y:S05]  /*9a40*/  BSYNC.RECONVERGENT B2 ;  /* 0x0000000000027941 */ /* 0x000fea0003800200 */
.L_x_18614:
        /* <DEDUP_REMOVED lines=42> */
.L_x_18612:
[----:B------:R-:W-:Y:S05]  /*9cf0*/  BSYNC.RECONVERGENT B1 ;  /* 0x0000000000017941 */ /* 0x000fea0003800200 */
.L_x_18611:
        /* <DEDUP_REMOVED lines=18> */
.L_x_18618:
        /* <DEDUP_REMOVED lines=13> */
.L_x_18620:
[----:B------:R-:W-:Y:S05]  /*9ef0*/  BSYNC.RECONVERGENT B2 ;  /* 0x0000000000027941 */ /* 0x000fea0003800200 */
.L_x_18619:
        /* <DEDUP_REMOVED lines=42> */
.L_x_18617:
[----:B------:R-:W-:Y:S05]  /*a1a0*/  BSYNC.RECONVERGENT B1 ;  /* 0x0000000000017941 */ /* 0x000fea0003800200 */
.L_x_18616:
        /* <DEDUP_REMOVED lines=18> */
.L_x_18623:
        /* <DEDUP_REMOVED lines=13> */
.L_x_18625:
[----:B------:R-:W-:Y:S05]  /*a3a0*/  BSYNC.RECONVERGENT B2 ;  /* 0x0000000000027941 */ /* 0x000fea0003800200 */
.L_x_18624:
        /* <DEDUP_REMOVED lines=42> */
.L_x_18622:
[----:B------:R-:W-:Y:S05]  /*a650*/  BSYNC.RECONVERGENT B1 ;  /* 0x0000000000017941 */ /* 0x000fea0003800200 */
.L_x_18621:
        /* <DEDUP_REMOVED lines=18> */
.L_x_18628:
        /* <DEDUP_REMOVED lines=13> */
.L_x_18630:
[----:B------:R-:W-:Y:S05]  /*a850*/  BSYNC.RECONVERGENT B2 ;  /* 0x0000000000027941 */ /* 0x000fea0003800200 */
.L_x_18629:
        /* <DEDUP_REMOVED lines=42> */
.L_x_18627:
[----:B------:R-:W-:Y:S05]  /*ab00*/  BSYNC.RECONVERGENT B1 ;  /* 0x0000000000017941 */ /* 0x000fea0003800200 */
.L_x_18626:
[----:B------:R-:W-:Y:S02]  /*ab10*/  I2FP.F32.U32 R44, R45 ;  /* 0x0000002d002c7245 */ /* 0x000fe40000201000 */
[----:B------:R-:W-:Y:S02]  /*ab20*/  FSEL R48, R74, RZ, P0 ;  /* 0x000000ff4a307208 */ /* 0x000fe40000000000 */
[----:B------:R-:W-:Y:S01]  /*ab30*/  FSEL R49, R75, RZ, P2 ;  /* 0x000000ff4b317208 */ /* 0x000fe20001000000 */
[----:B------:R-:W-:Y:S01]  /*ab40*/  FFMA.FTZ R63, R44, R63, 1.1641532182693481445e-10 ;  /* 0x2f0000002c3f7423 */ /* 0x000fe2000001003f */
[----:B------:R-:W-:Y:S01]  /*ab50*/  FMUL.FTZ R44, R47, R67 ;  /* 0x000000432f2c7220 */ /* 0x000fe20000410000 */
[----:B------:R-:W-:-:S03]  /*ab60*/  FSEL R50, R46, RZ, P3 ;  /* 0x000000ff2e327208 */ /* 0x000fc60001800000 */
[----:B------:R-:W-:Y:S01]  /*ab70*/  FMUL.FTZ R44, R44, R65 ;  /* 0x000000412c2c7220 */ /* 0x000fe20000410000 */
[----:B------:R-:W-:-:S04]  /*ab80*/  FSETP.GTU.FTZ.AND P5, PT, R63, R66, PT ;  /* 0x000000423f00720b */ /* 0x000fc80003fbc000 */
[----:B------:R-:W-:Y:S02]  /*ab90*/  PLOP3.LUT P4, PT, P5, PT, PT, 0x8, 0x80 ;  /* 0x000000000080781c */ /* 0x000fe40002f8e170 */
[----:B------:R-:W-:-:S11]  /*aba0*/  FSEL R51, R44, RZ, !P5 ;  /* 0x000000ff2c337208 */ /* 0x000fd60006800000 */
.L_x_18610:
        /* <DEDUP_REMOVED lines=82> */
.L_x_18644:
[C---:B------:R-:W-:Y:S01]  /*b0d0*/  FMUL.FTZ R44, R65.reuse, R65 ;  /* 0x00000041412c7220 */ /* 0x040fe20000410000 */
[----:B-1----:R-:W-:Y:S01]  /*b0e0*/  FADD.FTZ R46, R66, R67 ;  /* 0x00000043422e7221 */ /* 0x002fe20000010000 */
[----:B------:R-:W-:Y:S01]  /*b0f0*/  ISETP.NE.AND P2, PT, RZ, UR30, PT ;  /* 0x0000001eff007c0c */ /* 0x000fe2000bf45270 */
[----:B0-----:R-:W0:Y:S02]  /*b100*/  @!P0 LDC.64 R66, c[0x0][0x3c0] ;  /* 0x0000f000ff428b82 */ /* 0x001e240000000a00 */
[----:B------:R-:W-:Y:S01]  /*b110*/  FFMA.FTZ R46, R46, R45, UR11 ;  /* 0x0000000b2e2e7e23 */ /* 0x000fe2000801002d */
[----:B------:R-:W-:Y:S02]  /*b120*/  FSEL R47, R44, RZ, P2 ;  /* 0x000000ff2c2f7208 */ /* 0x000fe40001000000 */
[----:B------:R-:W-:-:S03]  /*b130*/  FSEL R68, R65, RZ, !P2 ;  /* 0x000000ff41447208 */ /* 0x000fc60005000000 */
[----:B------:R-:W1:Y:S01]  /*b140*/  LDC.64 R44, c[0x0][0x428] ;  /* 0x00010a00ff2c7b82 */ /* 0x000e620000000a00 */
[----:B------:R-:W-:Y:S01]  /*b150*/  FADD.FTZ R63, R46, R47 ;  /* 0x0000002f2e3f7221 */ /* 0x000fe20000010000 */
[C---:B------:R-:W-:Y:S01]  /*b160*/  FADD.FTZ R80, -R68.reuse, R35 ;  /* 0x0000002344507221 */ /* 0x040fe20000010100 */
[C---:B------:R-:W-:Y:S01]  /*b170*/  FADD.FTZ R82, -R68.reuse, R37 ;  /* 0x0000002544527221 */ /* 0x040fe20000010100 */
[C---:B------:R-:W-:Y:S01]  /*b180*/  FADD.FTZ R35, -R68.reuse, R50 ;  /* 0x0000003244237221 */ /* 0x040fe20000010100 */
[C---:B------:R-:W-:Y:S01]  /*b190*/  FADD.FTZ R37, -R68.reuse, R51 ;  /* 0x0000003344257221 */ /* 0x040fe20000010100 */
[C---:B------:R-:W-:Y:S01]  /*b1a0*/  FADD.FTZ R76, -R68.reuse, R32 ;  /* 0x00000020444c7221 */ /* 0x040fe20000010100 */
[----:B------:R-:W2:Y:S01]  /*b1b0*/  MUFU.RSQ R63, R63 ;  /* 0x0000003f003f7308 */ /* 0x000ea20000001400 */
[----:B------:R-:W3:Y:S01]  /*b1c0*/  @!P0 LDC.64 R46, c[0x0][0x3c8] ;  /* 0x0000f200ff2e8b82 */ /* 0x000ee20000000a00 */
[C---:B------:R-:W-:Y:S01]  /*b1d0*/  FADD.FTZ R78, -R68.reuse, R33 ;  /* 0x00000021444e7221 */ /* 0x040fe20000010100 */
[C---:B------:R-:W-:Y:S01]  /*b1e0*/  FADD.FTZ R34, -R68.reuse, R34 ;  /* 0x0000002244227221 */ /* 0x040fe20000010100 */
[C---:B------:R-:W-:Y:S01]  /*b1f0*/  FADD.FTZ R36, -R68.reuse, R36 ;  /* 0x0000002444247221 */ /* 0x040fe20000010100 */
[C---:B------:R-:W-:Y:S01]  /*b200*/  FADD.FTZ R38, -R68.reuse, R38 ;  /* 0x0000002644267221 */ /* 0x040fe20000010100 */
[C---:B------:R-:W-:Y:S01]  /*b210*/  FADD.FTZ R84, -R68.reuse, R39 ;  /* 0x0000002744547221 */ /* 0x040fe20000010100 */
[C---:B------:R-:W-:Y:S01]  /*b220*/  FADD.FTZ R40, -R68.reuse, R40 ;  /* 0x0000002844287221 */ /* 0x040fe20000010100 */
[----:B------:R-:W-:Y:S01]  /*b230*/  FADD.FTZ R86, -R68, R41 ;  /* 0x0000002944567221 */ /* 0x000fe20000010100 */
[----:B------:R-:W4:Y:S01]  /*b240*/  LDC.64 R50, c[0x0][0x380] ;  /* 0x0000e000ff327b82 */ /* 0x000f220000000a00 */
[----:B0-----:R-:W-:-:S04]  /*b250*/  @!P0 IMAD.WIDE R32, R2, 0x4, R66 ;  /* 0x0000000402208825 */ /* 0x001fc800078e0242 */
[C---:B------:R-:W-:Y:S01]  /*b260*/  FADD.FTZ R42, -R68.reuse, R42 ;  /* 0x0000002a442a7221 */ /* 0x040fe20000010100 */
[C---:B------:R-:W-:Y:S01]  /*b270*/  FADD.FTZ R88, -R68.reuse, R43 ;  /* 0x0000002b44587221 */ /* 0x040fe20000010100 */
[C---:B------:R-:W-:Y:S01]  /*b280*/  FADD.FTZ R90, -R68.reuse, R48 ;  /* 0x00000030445a7221 */ /* 0x040fe20000010100 */
[----:B------:R-:W-:Y:S01]  /*b290*/  FADD.FTZ R92, -R68, R49 ;  /* 0x00000031445c7221 */ /* 0x000fe20000010100 */
[----:B------:R0:W-:Y:S01]  /*b2a0*/  @!P0 STG.E desc[UR8][R32.64], R65 ;  /* 0x0000004120008986 */ /* 0x0001e2000c101908 */
[----:B-1----:R-:W-:-:S04]  /*b2b0*/  IMAD.WIDE.U32 R48, R61, 0x10, R44 ;  /* 0x000000103d307825 */ /* 0x002fc800078e002c */
[C---:B--2---:R-:W-:Y:S01]  /*b2c0*/  FMUL.FTZ R39, R63.reuse, R76 ;  /* 0x0000004c3f277220 */ /* 0x044fe20000410000 */
[C---:B------:R-:W-:Y:S01]  /*b2d0*/  FMUL.FTZ R78, R63.reuse, R78 ;  /* 0x0000004e3f4e7220 */ /* 0x040fe20000410000 */
[----:B------:R-:W-:Y:S01]  /*b2e0*/  FMUL.FTZ R41, R63, R34 ;  /* 0x000000223f297220 */ /* 0x000fe20000410000 */
[----:B------:R-:W-:-:S04]  /*b2f0*/  IMAD.WIDE.U32 R66, R71, 0x10, R44 ;  /* 0x0000001047427825 */ /* 0x000fc800078e002c */
[C---:B------:R-:W-:Y:S01]  /*b300*/  FMUL.FTZ R80, R63.reuse, R80 ;  /* 0x000000503f507220 */ /* 0x040fe20000410000 */
        /* <DEDUP_REMOVED lines=9> */
[----:B0-----:R-:W-:Y:S01]  /*b3a0*/  FMUL.FTZ R65, R63, R90 ;  /* 0x0000005a3f417220 */ /* 0x001fe20000410000 */
        /* <DEDUP_REMOVED lines=30> */
.L_x_18463:
[----:B------:R-:W-:Y:S05]  /*b590*/  EXIT ;  /* 0x000000000000794d */ /* 0x000fea0003800000 */
.L_x_18631:
        /* <DEDUP_REMOVED lines=8> */
.L_x_18634:
[----:B------:R-:W-:Y:S05]  /*b620*/  BSYNC B1 ;  /* 0x0000000000017941 */ /* 0x000fea0003800000 */
.L_x_18633:
        /* <DEDUP_REMOVED lines=9> */
.L_x_18635:
[----:B------:R-:W-:Y:S02]  /*b6c0*/  IMAD.MOV.U32 R73, RZ, RZ, 0x4 ;  /* 0x00000004ff497424 */ /* 0x000fe400078e00ff */
[----:B------:R-:W-:-:S04]  /*b6d0*/  IMAD.MOV.U32 R45, RZ, RZ, R67 ;  /* 0x000000ffff2d7224 */ /* 0x000fc800078e0043 */
[----:B------:R-:W-:-:S05]  /*b6e0*/  FADD.FTZ R47, R46, R45 ;  /* 0x0000002d2e2f7221 */ /* 0x000fca0000010000 */
[----:B------:R-:W-:-:S07]  /*b6f0*/  MOV R72, R47 ;  /* 0x0000002f00487202 */ /* 0x000fce0000000f00 */
[----:B------:R-:W-:Y:S05]  /*b700*/  WARPSYNC.COLLECTIVE R69, `(.L_x_18636) ;  /* 0x0000000045087348 */ /* 0x000fea0003c00000 */
[----:B------:R0:W1:Y:S02]  /*b710*/  SHFL.BFLY P2, R67, R72, R73, R74 ;  /* 0x0c00004948437389 */ /* 0x000064000004004a */
[----:B01----:R-:W-:Y:S05]  /*b720*/  ENDCOLLECTIVE ;  /* 0x000000000000791b */ /* 0x003fea0003800000 */
.L_x_18636:
[----:B------:R-:W-:Y:S01]  /*b730*/  HFMA2 R73, -RZ, RZ, 0, 4.76837158203125e-07 ;  /* 0x00000008ff497431 */ /* 0x000fe200000001ff */
[----:B------:R-:W-:-:S05]  /*b740*/  MOV R66, R67 ;  /* 0x0000004300427202 */ /* 0x000fca0000000f00 */
[----:B------:R-:W-:-:S04]  /*b750*/  FADD.FTZ R66, R47, R66 ;  /* 0x000000422f427221 */ /* 0x000fc80000010000 */
[----:B------:R-:W-:-:S07]  /*b760*/  IMAD.MOV.U32 R72, RZ, RZ, R66 ;  /* 0x000000ffff487224 */ /* 0x000fce00078e0042 */
[----:B------:R-:W-:Y:S05]  /*b770*/  WARPSYNC.COLLECTIVE R69, `(.L_x_18637) ;  /* 0x0000000045087348 */ /* 0x000fea0003c00000 */
[----:B------:R0:W1:Y:S02]  /*b780*/  SHFL.BFLY P2, R67, R72, R73, R74 ;  /* 0x0c00004948437389 */ /* 0x000064000004004a */
[----:B01----:R-:W-:Y:S05]  /*b790*/  ENDCOLLECTIVE ;  /* 0x000000000000791b */ /* 0x003fea0003800000 */
.L_x_18637:
        /* <DEDUP_REMOVED lines=8> */
.L_x_18638:
        /* <DEDUP_REMOVED lines=40> */
.L_x_18639:
[----:B------:R-:W-:Y:S02]  /*baa0*/  IMAD.MOV.U32 R73, RZ, RZ, 0x2 ;  /* 0x00000002ff497424 */ /* 0x000fe400078e00ff */
[----:B------:R-:W-:-:S04]  /*bab0*/  IMAD.MOV.U32 R47, RZ, RZ, R67 ;  /* 0x000000ffff2f7224 */ /* 0x000fc800078e0043 */
[----:B------:R-:W-:-:S05]  /*bac0*/  FADD.FTZ R47, R44, R47 ;  /* 0x0000002f2c2f7221 */ /* 0x000fca0000010000 */
[----:B------:R-:W-:-:S07]  /*bad0*/  MOV R72, R47 ;  /* 0x0000002f00487202 */ /* 0x000fce0000000f00 */
[----:B------:R-:W-:Y:S05]  /*bae0*/  WARPSYNC.COLLECTIVE R69, `(.L_x_18640) ;  /* 0x0000000045087348 */ /* 0x000fea0003c00000 */
[----:B------:R0:W1:Y:S02]  /*baf0*/  SHFL.BFLY P2, R67, R72, R73, R74 ;  /* 0x0c00004948437389 */ /* 0x000064000004004a */
[----:B01----:R-:W-:Y:S05]  /*bb00*/  ENDCOLLECTIVE ;  /* 0x000000000000791b */ /* 0x003fea0003800000 */
.L_x_18640:
[----:B------:R-:W-:Y:S01]  /*bb10*/  HFMA2 R73, -RZ, RZ, 0, 2.384185791015625e-07 ;  /* 0x00000004ff497431 */ /* 0x000fe200000001ff */
[----:B------:R-:W-:-:S05]  /*bb20*/  MOV R46, R67 ;  /* 0x00000043002e7202 */ /* 0x000fca0000000f00 */
[----:B------:R-:W-:-:S04]  /*bb30*/  FADD.FTZ R46, R47, R46 ;  /* 0x0000002e2f2e7221 */ /* 0x000fc80000010000 */
[----:B------:R-:W-:-:S07]  /*bb40*/  IMAD.MOV.U32 R72, RZ, RZ, R46 ;  /* 0x000000ffff487224 */ /* 0x000fce00078e002e */
[----:B------:R-:W-:Y:S05]  /*bb50*/  WARPSYNC.COLLECTIVE R69, `(.L_x_18641) ;  /* 0x0000000045087348 */ /* 0x000fea0003c00000 */
[----:B------:R0:W1:Y:S02]  /*bb60*/  SHFL.BFLY P2, R67, R72, R73, R74 ;  /* 0x0c00004948437389 */ /* 0x000064000004004a */
[----:B01----:R-:W-:Y:S05]  /*bb70*/  ENDCOLLECTIVE ;  /* 0x000000000000791b */ /* 0x003fea0003800000 */
.L_x_18641:
[----:B------:R-:W-:Y:S02]  /*bb80*/  IMAD.MOV.U32 R73, RZ, RZ, 0x8 ;  /* 0x00000008ff497424 */ /* 0x000fe400078e00ff */
[----:B------:R-:W-:-:S04]  /*bb90*/  IMAD.MOV.U32 R63, RZ, RZ, R67 ;  /* 0x000000ffff3f7224 */ /* 0x000fc800078e0043 */
[----:B------:R-:W-:-:S05]  /*bba0*/  FADD.FTZ R63, R46, R63 ;  /* 0x0000003f2e3f7221 */ /* 0x000fca0000010000 */
[----:B------:R-:W-:-:S07]  /*bbb0*/  MOV R72, R63 ;  /* 0x0000003f00487202 */ /* 0x000fce0000000f00 */
[----:B------:R-:W-:Y:S05]  /*bbc0*/  WARPSYNC.COLLECTIVE R69, `(.L_x_18642) ;  /* 0x0000000045087348 */ /* 0x000fea0003c00000 */
[----:B------:R0:W1:Y:S02]  /*bbd0*/  SHFL.BFLY P2, R67, R72, R73, R74 ;  /* 0x0c00004948437389 */ /* 0x000064000004004a */
[----:B01----:R-:W-:Y:S05]  /*bbe0*/  ENDCOLLECTIVE ;  /* 0x000000000000791b */ /* 0x003fea0003800000 */
.L_x_18642:
[----:B------:R-:W-:Y:S01]  /*bbf0*/  HFMA2 R73, -RZ, RZ, 0, 9.5367431640625e-07 ;  /* 0x00000010ff497431 */ /* 0x000fe200000001ff */
[----:B------:R-:W-:-:S05]  /*bc00*/  MOV R66, R67 ;  /* 0x0000004300427202 */ /* 0x000fca0000000f00 */
[----:B------:R-:W-:-:S04]  /*bc10*/  FADD.FTZ R66, R63, R66 ;  /* 0x000000423f427221 */ /* 0x000fc80000010000 */
[----:B------:R-:W-:-:S07]  /*bc20*/  IMAD.MOV.U32 R72, RZ, RZ, R66 ;  /* 0x000000ffff487224 */ /* 0x000fce00078e0042 */
[----:B------:R-:W-:Y:S05]  /*bc30*/  WARPSYNC.COLLECTIVE R69, `(.L_x_18643) ;  /* 0x0000000045087348 */ /* 0x000fea0003c00000 */
[----:B------:R0:W1:Y:S02]  /*bc40*/  SHFL.BFLY P2, R67, R72, R73, R74 ;  /* 0x0c00004948437389 */ /* 0x000064000004004a */
[----:B01----:R-:W-:Y:S05]  /*bc50*/  ENDCOLLECTIVE ;  /* 0x000000000000791b */ /* 0x003fea0003800000 */
.L_x_18643:
[----:B------:R-:W-:Y:S05]  /*bc60*/  BRA `(.L_x_18644) ;  /* 0xfffffff400187947 */ /* 0x000fea000383ffff */
.L_x_18645:
        /* <DEDUP_REMOVED lines=9> */
.L_x_20374:


//--------------------- .text._ZN10layer_norm13ln_fwd_kernelINS_13Kernel_traitsIfffffjLj512ELj1ELj4ELj1ELj16ENS_18Kernel_traits_baseILj512EfffffjLj128EEEEELb1ELb0ELb1ELb0EEEvNS_9FwdParamsE --------------------------
	.section	.text._ZN10layer_norm13ln_fwd_kernelINS_13Kernel_traitsIfffffjLj512ELj1ELj4ELj1ELj16ENS_18Kernel_traits_baseILj512EfffffjLj128EEEEELb1ELb0ELb1ELb0EEEvNS_9FwdParamsE,"ax",@progbits
	.align	128
        .global         _ZN10layer_norm13ln_fwd_kernelINS_13Kernel_traitsIfffffjLj512ELj1ELj4ELj1ELj16ENS_18Kernel_traits_baseILj512EfffffjLj128EEEEELb1ELb0ELb1ELb0EEEvNS_9FwdParamsE
        .type           _ZN10layer_norm13ln_fwd_kernelINS_13Kernel_traitsIfffffjLj512ELj1ELj4ELj1ELj16ENS_18Kernel_traits_baseILj512EfffffjLj128EEEEELb1ELb0ELb1ELb0EEEvNS_9FwdParamsE,@function
        .size           _ZN10layer_norm13ln_fwd_kernelINS_13Kernel_traitsIfffffjLj512ELj1ELj4ELj1ELj16ENS_18Kernel_traits_baseILj512EfffffjLj128EEEEELb1ELb0ELb1ELb0EEEvNS_9FwdParamsE,(.L_x_20375 - _ZN10layer_norm13ln_fwd_kernelINS_13Kernel_traitsIfffffjLj512ELj1ELj4ELj1ELj16ENS_18Kernel_traits_baseILj512EfffffjLj128EEEEELb1ELb0ELb1ELb0EEEvNS_9FwdParamsE)
        .other          _ZN10layer_norm13ln_fwd_kernelINS_13Kernel_traitsIfffffjLj512ELj1ELj4ELj1ELj16ENS_18Kernel_traits_baseILj512EfffffjLj128EEEEELb1ELb0ELb1ELb0EEEvNS_9FwdParamsE,@"STO_CUDA_ENTRY STV_DEFAULT"
_ZN10layer_norm13ln_fwd_kernelINS_13Kernel_traitsIfffffjLj512ELj1ELj4ELj1ELj16ENS_18Kernel_traits_baseILj512EfffffjLj128EEEEELb1ELb0ELb1ELb0EEEvNS_9FwdParamsE:
.text._ZN10layer_norm13ln_fwd_kernelINS_13Kernel_traitsIfffffjLj512ELj1ELj4ELj1ELj16ENS_18Kernel_traits_baseILj512EfffffjLj128EEEEELb1ELb0ELb1ELb0EEEvNS_9FwdParamsE:
        /* <DEDUP_REMOVED lines=64> */
[----:B------:R0:W5:Y:S02]  /*0400*/  @P0 LDG.E.128 R12, desc[UR6][R4.64] ;  /* 0x00000006040c0981 */ /* 0x000164000c1e1d00 */
[----:B------:R-:W4:Y:S01]  /*0410*/  @P2 LDC.64 R36, c[0x0][0x3d0] ;  /* 0x0000f400ff242b82 */ /* 0x000f220000000a00 */
[C---:B-1----:R-:W-:Y:S01]  /*0420*/  @P0 IMAD.WIDE.U32 R6, R3.reuse, 0x10, R6 ;  /* 0x0000001003060825 */ /* 0x042fe200078e0006 */
[----:B------:R-:W-:-:S04]  /*0430*/  @P0 LOP3.LUT R3, R3, 0x20, RZ, 0xfc, !PT ;  /* 0x0000002003030812 */ /* 0x000fc800078efcff */
[----:B------:R0:W5:Y:S02]  /*0440*/  @P0 LDG.E.128 R16, desc[UR6][R6.64] ;  /* 0x0000000606100981 */ /* 0x000164000c1e1d00 */
[----:B------:R-:W1:Y:S01]  /*0450*/  @P2 LDC.64 R38, c[0x0][0x438] ;  /* 0x00010e00ff262b82 */ /* 0x000e620000000a00 */
[----:B--2---:R-:W-:-:S05]  /*0460*/  @P1 IMAD.WIDE.U32 R8, R3, 0x10, R8 ;  /* 0x0000001003081825 */ /* 0x004fca00078e0008 */
[----:B------:R0:W5:Y:S01]  /*0470*/  @P1 LDG.E.128 R20, desc[UR6][R8.64] ;  /* 0x0000000608141981 */ /* 0x000162000c1e1d00 */
[C---:B---3--:R-:W-:Y:S01]  /*0480*/  @P1 IMAD.WIDE.U32 R10, R3.reuse, 0x10, R10 ;  /* 0x00000010030a1825 */ /* 0x048fe200078e000a */
[----:B------:R-:W-:-:S04]  /*0490*/  @P1 IADD3 R3, PT, PT, R3, 0x20, RZ ;  /* 0x0000002003031810 */ /* 0x000fc80007ffe0ff */
[----:B------:R0:W5:Y:S01]  /*04a0*/  @P1 LDG.E.128 R24, desc[UR6][R10.64] ;  /* 0x000000060a181981 */ /* 0x000162000c1e1d00 */
[----:B----4-:R-:W-:-:S05]  /*04b0*/  @P2 IMAD.WIDE.U32 R36, R3, 0x10, R36 ;  /* 0x0000001003242825 */ /* 0x010fca00078e0024 */
[----:B------:R0:W5:Y:S01]  /*04c0*/  @P2 LDG.E.128 R28, desc[UR6][R36.64] ;  /* 0x00000006241c2981 */ /* 0x000162000c1e1d00 */
[----:B-1----:R-:W-:-:S05]  /*04d0*/  @P2 IMAD.WIDE.U32 R38, R3, 0x10, R38 ;  /* 0x0000001003262825 */ /* 0x002fca00078e0026 */
[----:B------:R0:W5:Y:S01]  /*04e0*/  @P2 LDG.E.128 R32, desc[UR6][R38.64] ;  /* 0x0000000626202981 */ /* 0x000162000c1e1d00 */
[----:B------:R-:W-:Y:S01]  /*04f0*/  ISETP.GE.U32.AND P0, PT, R0, 0x80, PT ;  /* 0x000000800000780c */ /* 0x000fe20003f06070 */
[----:B------:R-:W-:-:S12]  /*0500*/  @P2 VIADD R3, R3, 0x20 ;  /* 0x0000002003032836 */ /* 0x000fd80000000000 */
        /* <DEDUP_REMOVED lines=8> */
.L_x_18647:
        /* <DEDUP_REMOVED lines=10> */
[----:B------:R0:W5:Y:S01]  /*0630*/  @P0 LDG.E.128 R12, desc[UR6][R6.64] ;  /* 0x00000006060c0981 */ /* 0x000162000c1e1d00 */
[----:B-1----:R-:W-:-:S04]  /*0640*/  @P1 IMAD.WIDE.U32 R8, R3, 0x10, R8 ;  /* 0x0000001003081825 */ /* 0x002fc800078e0008 */
[----:B------:R-:W-:Y:S01]  /*0650*/  @P1 VIADD R3, R3, 0x20 ;  /* 0x0000002003031836 */ /* 0x000fe20000000000 */
[----:B------:R0:W5:Y:S03]  /*0660*/  @P1 LDG.E.128 R20, desc[UR6][R8.64] ;  /* 0x0000000608141981 */ /* 0x000166000c1e1d00 */
[C---:B--2---:R-:W-:Y:S01]  /*0670*/  @P2 IMAD.WIDE.U32 R10, R3.reuse, 0x10, R10 ;  /* 0x00000010030a2825 */ /* 0x044fe200078e000a */
[----:B------:R-:W-:-:S04]  /*0680*/  @P2 IADD3 R3, PT, PT, R3, 0x20, RZ ;  /* 0x0000002003032810 */ /* 0x000fc80007ffe0ff */
[----:B------:R0:W5:Y:S01]  /*0690*/  @P2 LDG.E.128 R28, desc[UR6][R10.64] ;  /* 0x000000060a1c2981 */ /* 0x000162000c1e1d00 */
[----:B---3--:R-:W-:-:S05]  /*06a0*/  @P3 IMAD.WIDE.U32 R4, R3, 0x10, R16 ;  /* 0x0000001003043825 */ /* 0x008fca00078e0010 */
        /* <DEDUP_REMOVED lines=9> */
.L_x_18648:
[----:B------:R-:W-:Y:S05]  /*0740*/  BSYNC.RECONVERGENT B0 ;  /* 0x0000000000007941 */ /* 0x000fea0003800200 */
.L_x_18646:
[----:B------:R-:W0:Y:S02]  /*0750*/  LDCU UR8, c[0x0][0x384] ;  /* 0x00007080ff0877ac */ /* 0x000e240008000800 */
[----:B0-----:R-:W-:-:S13]  /*0760*/  ISETP.GE.AND P0, PT, R71, UR8, PT ;  /* 0x0000000847007c0c */ /* 0x001fda000bf06270 */
[----:B------:R-:W-:Y:S05]  /*0770*/  @P0 EXIT ;  /* 0x000000000000094d */ /* 0x000fea0003800000 */
[----:B------:R-:W-:Y:S01]  /*0780*/  IMAD.HI.U32 R3, R70, -0x326172a9, RZ ;  /* 0xcd9e8d5746037827 */ /* 0x000fe200078e00ff */
[----:B------:R-:W-:Y:S01]  /*0790*/  BSSY B0, `(.L_x_18649) ;  /* 0x0000cfd000007945 */ /* 0x000fe20003800000 */
[----:B------:R-:W-:Y:S01]  /*07a0*/  LOP3.LUT R2, R2, 0x3, RZ, 0xc0, !PT ;  /* 0x0000000302027812 */ /* 0x000fe200078ec0ff */
[----:B------:R-:W0:Y:S01]  /*07b0*/  LDCU.U8 UR26, c[0x0][0x410] ;  /* 0x00008200ff1a77ac */ /* 0x000e220008000000 */
[C---:B------:R-:W-:Y:S01]  /*07c0*/  IMAD.HI.U32 R4, R69.reuse, -0x2daee0ad, RZ ;  /* 0xd2511f5345047827 */ /* 0x040fe200078e00ff */
[----:B------:R-:W-:Y:S01]  /*07d0*/  LOP3.LUT R3, R68, UR4, R3, 0x96, !PT ;  /* 0x0000000444037c12 */ /* 0x000fe2000f8e9603 */
[----:B------:R-:W1:Y:S02]  /*07e0*/  LDCU UR27, c[0x0][0x448] ;  /* 0x00008900ff1b77ac */ /* 0x000e640008000800 */
[----:B------:R-:W-:Y:S01]  /*07f0*/  IMAD R6, R70, -0x326172a9, RZ ;  /* 0xcd9e8d5746067824 */ /* 0x000fe200078e02ff */
[----:B------:R-:W-:Y:S01]  /*0800*/  LOP3.LUT R4, R4, UR5, RZ, 0x3c, !PT ;  /* 0x0000000504047c12 */ /* 0x000fe2000f8e3cff */
[----:B------:R-:W-:Y:S01]  /*0810*/  IMAD R8, R69, -0x2daee0ad, RZ ;  /* 0xd2511f5345087824 */ /* 0x000fe200078e02ff */
[----:B------:R-:W2:Y:S01]  /*0820*/  LDCU.64 UR8, c[0x0][0x408] ;  /* 0x00008100ff0877ac */ /* 0x000ea20008000a00 */
        /* <DEDUP_REMOVED lines=18> */
[----:B------:R-:W3:Y:S01]  /*0950*/  LDCU.64 UR10, c[0x0][0x3a0] ;  /* 0x00007400ff0a77ac */ /* 0x000ee20008000a00 */
        /* <DEDUP_REMOVED lines=38> */
.L_x_18901:
[----:B------:R-:W0:Y:S08]  /*0bc0*/  LDC.64 R74, c[0x0][0x3f0] ;  /* 0x0000fc00ff4a7b82 */ /* 0x000e300000000a00 */
[----:B------:R-:W1:Y:S08]  /*0bd0*/  LDC.64 R76, c[0x0][0x3f8] ;  /* 0x0000fe00ff4c7b82 */ /* 0x000e700000000a00 */
[----:B------:R-:W2:Y:S01]  /*0be0*/  LDC R66, c[0x0][0x388] ;  /* 0x0000e200ff427b82 */ /* 0x000ea20000000800 */
[----:B0-----:R-:W-:-:S05]  /*0bf0*/  IMAD.WIDE R74, R71, 0x4, R74 ;  /* 0x00000004474a7825 */ /* 0x001fca00078e024a */
[----:B------:R-:W3:Y:S01]  /*0c00*/  LDG.E R64, desc[UR6][R74.64] ;  /* 0x000000064a407981 */ /* 0x000ee2000c1e1900 */
[----:B-1----:R-:W-:-:S05]  /*0c10*/  IMAD.WIDE R76, R71, 0x4, R76 ;  /* 0x00000004474c7825 */ /* 0x002fca00078e024c */
[----:B-----5:R0:W5:Y:S01]  /*0c20*/  LDG.E R65, desc[UR6][R76.64] ;  /* 0x000000064c417981 */ /* 0x020162000c1e1900 */
[----:B------:R-:W-:Y:S01]  /*0c30*/  ISETP.GE.U32.AND P5, PT, R0, 0x20, PT ;  /* 0x000000200000780c */ /* 0x000fe20003fa6070 */
[----:B------:R-:W-:Y:S01]  /*0c40*/  BSSY.RECONVERGENT B1, `(.L_x_18650) ;  /* 0x0000305000017945 */ /* 0x000fe20003800200 */
[----:B--2---:R-:W-:-:S05]  /*0c50*/  IMAD R67, R71, R66, RZ ;  /* 0x0000004247437224 */ /* 0x004fca00078e02ff */
[----:B------:R-:W-:-:S04]  /*0c60*/  SHF.R.S32.HI R78, RZ, 0x1f, R67 ;  /* 0x0000001fff4e7819 */ /* 0x000fc80000011443 */
[----:B------:R-:W-:-:S04]  /*0c70*/  LEA.HI R73, R78, R67, RZ, 0x2 ;  /* 0x000000434e497211 */ /* 0x000fc800078f10ff */
[----:B------:R-:W-:Y:S02]  /*0c80*/  LEA.HI.SX32 R73, R73, R72, 0x1e ;  /* 0x0000004849497211 */ /* 0x000fe400078ff2ff */
[----:B---3--:R-:W-:-:S13]  /*0c90*/  ISETP.GE.AND P0, PT, R64, 0x1, PT ;  /* 0x000000014000780c */ /* 0x008fda0003f06270 */
        /* <DEDUP_REMOVED lines=12> */
.L_x_18653:
[----:B------:R-:W-:Y:S05]  /*0d60*/  BSYNC.RECONVERGENT B2 ;  /* 0x0000000000027941 */ /* 0x000fea0003800200 */
.L_x_18652:
        /* <DEDUP_REMOVED lines=28> */
.L_x_18660:
        /* <DEDUP_REMOVED lines=13> */
.L_x_18662:
[----:B------:R-:W-:Y:S05]  /*1000*/  BSYNC.RECONVERGENT B5 ;  /* 0x0000000000057941 */ /* 0x000fea0003800200 */
.L_x_18661:
[----:B------:R-:W-:Y:S01]  /*1010*/  LOP3.LUT R74, R3, UR5, R11, 0x96, !PT ;  /* 0x00000005034a7c12 */ /* 0x000fe2000f8e960b */
[----:B------:R-:W-:Y:S01]  /*1020*/  IMAD.WIDE.U32 R76, R70, -0x326172a9, RZ ;  /* 0xcd9e8d57464c7825 */ /* 0x000fe200078e00ff */
[----:B------:R-:W-:-:S03]  /*1030*/  UIADD3 UR28, UPT, UPT, UR4, -0x255992d5, URZ ;  /* 0xdaa66d2b041c7890 */ /* 0x000fc6000fffe0ff */
        /* <DEDUP_REMOVED lines=11> */
[----:B------:R-:W-:-:S05]  /*10f0*/  IMAD.WIDE.U32 R76, R76, -0x2daee0ad, RZ ;  /* 0xd2511f534c4c7825 */ /* 0x000fca00078e00ff */
[----:B------:R-:W-:Y:S02]  /*1100*/  LOP3.LUT R11, R78, UR16, R77, 0x96, !PT ;  /* 0x000000104e0b7c12 */ /* 0x000fe4000f8e964d */
[----:B------:R-:W-:Y:S01]  /*1110*/  LOP3.LUT R78, R10, UR28, R75, 0x96, !PT ;  /* 0x0000001c0a4e7c12 */ /* 0x000fe2000f8e964b */
[----:B------:R-:W-:Y:S02]  /*1120*/  UIADD3 UR28, UPT, UPT, UR4, -0x4ab325aa, URZ ;  /* 0xb54cda56041c7890 */ /* 0x000fe4000fffe0ff */
[----:B------:R-:W-:-:S04]  /*1130*/  IMAD.WIDE.U32 R10, R11, -0x326172a9, RZ ;  /* 0xcd9e8d570b0a7825 */ /* 0x000fc800078e00ff */
[----:B------:R-:W-:-:S05]  /*1140*/  IMAD.WIDE.U32 R78, R78, -0x2daee0ad, RZ ;  /* 0xd2511f534e4e7825 */ /* 0x000fca00078e00ff */
[----:B------:R-:W-:Y:S02]  /*1150*/  LOP3.LUT R75, R76, UR18, R79, 0x96, !PT ;  /* 0x000000124c4b7c12 */ /* 0x000fe4000f8e964f */
[----:B------:R-:W-:-:S03]  /*1160*/  LOP3.LUT R76, R74, UR17, R11, 0x96, !PT ;  /* 0x000000114a4c7c12 */ /* 0x000fc6000f8e960b */
[----:B------:R-:W-:-:S04]  /*1170*/  IMAD.WIDE.U32 R74, R75, -0x326172a9, RZ ;  /* 0xcd9e8d574b4a7825 */ /* 0x000fc800078e00ff */
[----:B------:R-:W-:-:S05]  /*1180*/  IMAD.WIDE.U32 R76, R76, -0x2daee0ad, RZ ;  /* 0xd2511f534c4c7825 */ /* 0x000fca00078e00ff */
[----:B------:R-:W-:Y:S02]  /*1190*/  LOP3.LUT R11, R78, UR20, R77, 0x96, !PT ;  /* 0x000000144e0b7c12 */ /* 0x000fe4000f8e964d */
[----:B------:R-:W-:-:S03]  /*11a0*/  LOP3.LUT R78, R10, UR19, R75, 0x96, !PT ;  /* 0x000000130a4e7c12 */ /* 0x000fc6000f8e964b */
        /* <DEDUP_REMOVED lines=11> */
[----:B------:R-:W-:Y:S01]  /*1260*/  LOP3.LUT R75, R76, UR28, R79, 0x96, !PT ;  /* 0x0000001c4c4b7c12 */ /* 0x000fe2000f8e964f */
[----:B------:R-:W-:Y:S01]  /*1270*/  UIADD3 UR28, UPT, UPT, UR5, -0x695add53, URZ ;  /* 0x96a522ad051c7890 */ /* 0x000fe2000fffe0ff */
[----:B------:R-:W-:-:S03]  /*1280*/  LOP3.LUT R76, R74, UR24, R11, 0x96, !PT ;  /* 0x000000184a4c7c12 */ /* 0x000fc6000f8e960b */
[----:B------:R-:W-:-:S04]  /*1290*/  IMAD.WIDE.U32 R74, R75, -0x326172a9, RZ ;  /* 0xcd9e8d574b4a7825 */ /* 0x000fc800078e00ff */
[----:B------:R-:W-:-:S04]  /*12a0*/  IMAD.WIDE.U32 R76, R76, -0x2daee0ad, RZ ;  /* 0xd2511f534c4c7825 */ /* 0x000fc800078e00ff */
[----:B------:R-:W-:Y:S01]  /*12b0*/  IMAD.MOV.U32 R6, RZ, RZ, R74 ;  /* 0x000000ffff067224 */ /* 0x000fe200078e004a */
[----:B------:R-:W-:Y:S01]  /*12c0*/  LOP3.LUT R11, R78, UR28, R77, 0x96, !PT ;  /* 0x0000001c4e0b7c12 */ /* 0x000fe2000f8e964d */
[----:B------:R-:W-:-:S06]  /*12d0*/  UIADD3 UR28, UPT, UPT, UR4, -0x700cb87f, URZ ;  /* 0x8ff34781041c7890 */ /* 0x000fcc000fffe0ff */
[----:B------:R-:W-:Y:S01]  /*12e0*/  LOP3.LUT R10, R10, UR28, R75, 0x96, !PT ;  /* 0x0000001c0a0a7c12 */ /* 0x000fe2000f8e964b */
[----:B------:R-:W-:-:S07]  /*12f0*/  HFMA2 R75, -RZ, RZ, 0, 0 ;  /* 0x00000000ff4b7431 */ /* 0x000fce00000001ff */
.L_x_18659:
[----:B------:R-:W-:Y:S05]  /*1300*/  BSYNC.RECONVERGENT B4 ;  /* 0x0000000000047941 */ /* 0x000fea0003800200 */
.L_x_18658:
        /* <DEDUP_REMOVED lines=8> */
[----:B------:R-:W-:-:S07]  /*1390*/  SEL R5, RZ, 0x1, P2 ;  /* 0x00000001ff057807 */ /* 0x000fce0001000000 */
.L_x_18657:
[----:B------:R-:W-:Y:S05]  /*13a0*/  BSYNC.RECONVERGENT B3 ;  /* 0x0000000000037941 */ /* 0x000fea0003800200 */
.L_x_18656:
        /* <DEDUP_REMOVED lines=20> */
.L_x_18667:
        /* <DEDUP_REMOVED lines=13> */
.L_x_18669:
[----:B------:R-:W-:Y:S05]  /*15c0*/  BSYNC.RECONVERGENT B5 ;  /* 0x0000000000057941 */ /* 0x000fea0003800200 */
.L_x_18668:
[----:B------:R-:W-:Y:S01]  /*15d0*/  LOP3.LUT R74, R3, UR5, R7, 0x96, !PT ;  /* 0x00000005034a7c12 */ /* 0x000fe2000f8e9607 */
[----:B------:R-:W-:Y:S01]  /*15e0*/  IMAD.WIDE.U32 R10, R70, -0x326172a9, RZ ;  /* 0xcd9e8d57460a7825 */ /* 0x000fe200078e00ff */
[----:B------:R-:W-:-:S03]  /*15f0*/  UIADD3 UR28, UPT, UPT, UR4, -0x255992d5, URZ ;  /* 0xdaa66d2b041c7890 */ /* 0x000fc6000fffe0ff */
        /* <DEDUP_REMOVED lines=39> */
[----:B------:R-:W-:Y:S01]  /*1870*/  LOP3.LUT R11, R6, UR28, R75, 0x96, !PT ;  /* 0x0000001c060b7c12 */ /* 0x000fe2000f8e964b */
[----:B------:R-:W-:Y:S01]  /*1880*/  UIADD3 UR28, UPT, UPT, UR4, -0x700cb87f, URZ ;  /* 0x8ff34781041c7890 */ /* 0x000fe2000fffe0ff */
[----:B------:R-:W-:-:S05]  /*1890*/  IMAD.WIDE.U32 R6, R7, -0x326172a9, RZ ;  /* 0xcd9e8d5707067825 */ /* 0x000fca00078e00ff */
[----:B------:R-:W-:-:S07]  /*18a0*/  LOP3.LUT R10, R10, UR28, R7, 0x96, !PT ;  /* 0x0000001c0a0a7c12 */ /* 0x000fce000f8e9607 */
.L_x_18666:
[----:B------:R-:W-:Y:S05]  /*18b0*/  BSYNC.RECONVERGENT B4 ;  /* 0x0000000000047941 */ /* 0x000fea0003800200 */
.L_x_18665:
[----:B------:R-:W-:Y:S01]  /*18c0*/  I2FP.F32.U32 R4, R4 ;  /* 0x0000000400047245 */ /* 0x000fe20000201000 */
[----:B------:R-:W-:-:S04]  /*18d0*/  IMAD.MOV.U32 R7, RZ, RZ, 0x2f800000 ;  /* 0x2f800000ff077424 */ /* 0x000fc800078e00ff */
[----:B------:R-:W-:-:S05]  /*18e0*/  FFMA.FTZ R4, R4, R7, 1.1641532182693481445e-10 ;  /* 0x2f00000004047423 */ /* 0x000fca0000010007 */
[----:B------:R-:W-:Y:S01]  /*18f0*/  FSETP.GTU.FTZ.AND P2, PT, R4, UR25, PT ;  /* 0x0000001904007c0b */ /* 0x000fe2000bf5c000 */
[----:B-----5:R-:W-:-:S03]  /*1900*/  FMUL.FTZ R4, R45, UR9 ;  /* 0x000000092d047c20 */ /* 0x020fc60008410000 */
[----:B------:R-:W-:Y:S01]  /*1910*/  SEL R7, RZ, 0x1, P2 ;  /* 0x00000001ff077807 */ /* 0x000fe20001000000 */
[----:B------:R-:W-:-:S05]  /*1920*/  FMUL.FTZ R4, R4, UR8 ;  /* 0x0000000804047c20 */ /* 0x000fca0008410000 */
[----:B------:R-:W-:-:S05]  /*1930*/  FSEL R4, R4, RZ, !P2 ;  /* 0x000000ff04047208 */ /* 0x000fca0005000000 */
[----:B------:R-:W-:-:S07]  /*1940*/  FADD.FTZ R49, R49, R4 ;  /* 0x0000000431317221 */ /* 0x000fce0000010000 */
.L_x_18664:
[----:B------:R-:W-:Y:S05]  /*1950*/  BSYNC.RECONVERGENT B3 ;  /* 0x0000000000037941 */ /* 0x000fea0003800200 */
.L_x_18663:
        /* <DEDUP_REMOVED lines=20> */
.L_x_18674:
        /* <DEDUP_REMOVED lines=13> */
.L_x_18676:
[----:B------:R-:W-:Y:S05]  /*1b70*/  BSYNC.RECONVERGENT B5 ;  /* 0x0000000000057941 */ /* 0x000fea0003800200 */
.L_x_18675:
        /* <DEDUP_REMOVED lines=37> */
[----:B------:R-:W-:Y:S01]  /*1dd0*/  IMAD.WIDE.U32 R80, R80, -0x2daee0ad, RZ ;  /* 0xd2511f5350507825 */ /* 0x000fe200078e00ff */
[----:B------:R-:W-:-:S04]  /*1de0*/  LOP3.LUT R76, R76, UR24, R11, 0x96, !PT ;  /* 0x000000184c4c7c12 */ /* 0x000fc8000f8e960b */
[----:B------:R-:W-:Y:S01]  /*1df0*/  LOP3.LUT R78, R78, UR28, R81, 0x96, !PT ;  /* 0x0000001c4e4e7c12 */ /* 0x000fe2000f8e9651 */
[----:B------:R-:W-:Y:S01]  /*1e00*/  UIADD3 UR28, UPT, UPT, UR5, -0x695add53, URZ ;  /* 0x96a522ad051c7890 */ /* 0x000fe2000fffe0ff */
[----:B------:R-:W-:-:S04]  /*1e10*/  IMAD.WIDE.U32 R76, R76, -0x2daee0ad, RZ ;  /* 0xd2511f534c4c7825 */ /* 0x000fc800078e00ff */
[----:B------:R-:W-:Y:S01]  /*1e20*/  IMAD.MOV.U32 R4, RZ, RZ, R76 ;  /* 0x000000ffff047224 */ /* 0x000fe200078e004c */
[----:B------:R-:W-:Y:S01]  /*1e30*/  LOP3.LUT R11, R80, UR28, R77, 0x96, !PT ;  /* 0x0000001c500b7c12 */ /* 0x000fe2000f8e964d */
[----:B------:R-:W-:Y:S01]  /*1e40*/  UIADD3 UR28, UPT, UPT, UR4, -0x700cb87f, URZ ;  /* 0x8ff34781041c7890 */ /* 0x000fe2000fffe0ff */
[----:B------:R-:W-:-:S05]  /*1e50*/  IMAD.WIDE.U32 R76, R78, -0x326172a9, RZ ;  /* 0xcd9e8d574e4c7825 */ /* 0x000fca00078e00ff */
[----:B------:R-:W-:Y:S02]  /*1e60*/  LOP3.LUT R10, R10, UR28, R77, 0x96, !PT ;  /* 0x0000001c0a0a7c12 */ /* 0x000fe4000f8e964d */
[----:B------:R-:W-:-:S07]  /*1e70*/  MOV R6, R76 ;  /* 0x0000004c00067202 */ /* 0x000fce0000000f00 */
.L_x_18673:
[----:B------:R-:W-:Y:S05]  /*1e80*/  BSYNC.RECONVERGENT B4 ;  /* 0x0000000000047941 */ /* 0x000fea0003800200 */
.L_x_18672:
[----:B------:R-:W-:Y:S01]  /*1e90*/  I2FP.F32.U32 R2, R8 ;  /* 0x0000000800027245 */ /* 0x000fe20000201000 */
[----:B------:R-:W-:-:S05]  /*1ea0*/  HFMA2 R77, -RZ, RZ, 0.1171875, 0 ;  /* 0x2f800000ff4d7431 */ /* 0x000fca00000001ff */
[----:B------:R-:W-:-:S05]  /*1eb0*/  FFMA.FTZ R2, R2, R77, 1.1641532182693481445e-10 ;  /* 0x2f00000002027423 */ /* 0x000fca000001004d */
[----:B------:R-:W-:Y:S01]  /*1ec0*/  FSETP.GTU.FTZ.AND P2, PT, R2, UR25, PT ;  /* 0x0000001902007c0b */ /* 0x000fe2000bf5c000 */
[----:B-----5:R-:W-:-:S03]  /*1ed0*/  FMUL.FTZ R2, R46, UR9 ;  /* 0x000000092e027c20 */ /* 0x020fc60008410000 */
[----:B------:R-:W-:Y:S01]  /*1ee0*/  SEL R8, RZ, 0x1, P2 ;  /* 0x00000001ff087807 */ /* 0x000fe20001000000 */
[----:B------:R-:W-:-:S05]  /*1ef0*/  FMUL.FTZ R2, R2, UR8 ;  /* 0x0000000802027c20 */ /* 0x000fca0008410000 */
[----:B------:R-:W-:-:S05]  /*1f00*/  FSEL R77, R2, RZ, !P2 ;  /* 0x000000ff024d7208 */ /* 0x000fca0005000000 */
[----:B------:R-:W-:-:S07]  /*1f10*/  FADD.FTZ R50, R50, R77 ;  /* 0x0000004d32327221 */ /* 0x000fce0000010000 */
.L_x_18671:
[----:B------:R-:W-:Y:S05]  /*1f20*/  BSYNC.RECONVERGENT B3 ;  /* 0x0000000000037941 */ /* 0x000fea0003800200 */
.L_x_18670:
        /* <DEDUP_REMOVED lines=19> */
.L_x_18680:
        /* <DEDUP_REMOVED lines=13> */
.L_x_18682:
[----:B------:R-:W-:Y:S05]  /*2130*/  BSYNC.RECONVERGENT B4 ;  /* 0x0000000000047941 */ /* 0x000fea0003800200 */
.L_x_18681:
[----:B------:R-:W-:Y:S01]  /*2140*/  LOP3.LUT R10, R3, UR5, R77, 0x96, !PT ;  /* 0x00000005030a7c12 */ /* 0x000fe2000f8e964d */
[----:B------:R-:W-:Y:S01]  /*2150*/  IMAD.WIDE.U32 R74, R70, -0x326172a9, RZ ;  /* 0xcd9e8d57464a7825 */ /* 0x000fe200078e00ff */
[----:B------:R-:W-:Y:S01]  /*2160*/  UIADD3 UR28, UPT, UPT, UR4, -0x255992d5, URZ ;  /* 0xdaa66d2b041c7890 */ /* 0x000fe2000fffe0ff */
        /* <DEDUP_REMOVED lines=41> */
[----:B------:R-:W-:Y:S01]  /*2400*/  UIADD3 UR28, UPT, UPT, UR4, -0x700cb87f, URZ ;  /* 0x8ff34781041c7890 */ /* 0x000fe2000fffe0ff */
[----:B------:R-:W-:-:S04]  /*2410*/  IMAD.WIDE.U32 R76, R77, -0x326172a9, RZ ;  /* 0xcd9e8d574d4c7825 */ /* 0x000fc800078e00ff */
[----:B------:R-:W-:Y:S01]  /*2420*/  IMAD.MOV.U32 R6, RZ, RZ, R76 ;  /* 0x000000ffff067224 */ /* 0x000fe200078e004c */
[----:B------:R-:W-:-:S07]  /*2430*/  LOP3.LUT R10, R74, UR28, R77, 0x96, !PT ;  /* 0x0000001c4a0a7c12 */ /* 0x000fce000f8e964d */
.L_x_18679:
[----:B------:R-:W-:Y:S05]  /*2440*/  BSYNC.RECONVERGENT B3 ;  /* 0x0000000000037941 */ /* 0x000fea0003800200 */
.L_x_18678:
        /* <DEDUP_REMOVED lines=8> */
[----:B------:R-:W-:Y:S01]  /*24d0*/  FADD.FTZ R51, R51, R4 ;  /* 0x0000000433337221 */ /* 0x000fe20000010000 */
[----:B------:R-:W-:Y:S06]  /*24e0*/  BRA `(.L_x_18677) ;  /* 0x0000001400947947 */ /* 0x000fec0003800000 */
.L_x_18655:
        /* <DEDUP_REMOVED lines=21> */
.L_x_18687:
        /* <DEDUP_REMOVED lines=13> */
.L_x_18689:
[----:B------:R-:W-:Y:S05]  /*2710*/  BSYNC.RECONVERGENT B5 ;  /* 0x0000000000057941 */ /* 0x000fea0003800200 */
.L_x_18688:
[----:B------:R-:W-:Y:S01]  /*2720*/  LOP3.LUT R10, R3, UR5, R49, 0x96, !PT ;  /* 0x00000005030a7c12 */ /* 0x000fe2000f8e9631 */
[----:B------:R-:W-:Y:S01]  /*2730*/  IMAD.WIDE.U32 R50, R70, -0x326172a9, RZ ;  /* 0xcd9e8d5746327825 */ /* 0x000fe200078e00ff */
[----:B------:R-:W-:-:S03]  /*2740*/  UIADD3 UR28, UPT, UPT, UR4, -0x255992d5, URZ ;  /* 0xdaa66d2b041c7890 */ /* 0x000fc6000fffe0ff */
        /* <DEDUP_REMOVED lines=34> */
[----:B------:R-:W-:Y:S01]  /*2970*/  IMAD.WIDE.U32 R50, R51, -0x326172a9, RZ ;  /* 0xcd9e8d5733327825 */ /* 0x000fe200078e00ff */
[----:B------:R-:W-:-:S03]  /*2980*/  UIADD3 UR28, UPT, UPT, UR4, -0x700cb87f, URZ ;  /* 0x8ff34781041c7890 */ /* 0x000fc6000fffe0ff */
[----:B------:R-:W-:Y:S01]  /*2990*/  IMAD.WIDE.U32 R74, R74, -0x326172a9, RZ ;  /* 0xcd9e8d574a4a7825 */ /* 0x000fe200078e00ff */
[----:B------:R-:W-:-:S03]  /*29a0*/  LOP3.LUT R78, R10, UR24, R51, 0x96, !PT ;  /* 0x000000180a4e7c12 */ /* 0x000fc6000f8e9633 */
[----:B------:R-:W-:Y:S01]  /*29b0*/  IMAD.MOV.U32 R6, RZ, RZ, R74 ;  /* 0x000000ffff067224 */ /* 0x000fe200078e004a */
[----:B------:R-:W-:Y:S01]  /*29c0*/  LOP3.LUT R10, R50, UR28, R75, 0x96, !PT ;  /* 0x0000001c320a7c12 */ /* 0x000fe2000f8e964b */
[----:B------:R-:W-:Y:S01]  /*29d0*/  UIADD3 UR28, UPT, UPT, UR5, -0x695add53, URZ ;  /* 0x96a522ad051c7890 */ /* 0x000fe2000fffe0ff */
[----:B------:R-:W-:-:S04]  /*29e0*/  IMAD.WIDE.U32 R78, R78, -0x2daee0ad, RZ ;  /* 0xd2511f534e4e7825 */ /* 0x000fc800078e00ff */
[----:B------:R-:W-:Y:S01]  /*29f0*/  HFMA2 R50, -RZ, RZ, 0, 0 ;  /* 0x00000000ff327431 */ /* 0x000fe200000001ff */
[----:B------:R-:W-:-:S07]  /*2a00*/  LOP3.LUT R11, R48, UR28, R79, 0x96, !PT ;  /* 0x0000001c300b7c12 */ /* 0x000fce000f8e964f */
.L_x_18686:
[----:B------:R-:W-:Y:S05]  /*2a10*/  BSYNC.RECONVERGENT B4 ;  /* 0x0000000000047941 */ /* 0x000fea0003800200 */
.L_x_18685:
[----:B------:R-:W-:Y:S01]  /*2a20*/  I2FP.F32.U32 R2, R5 ;  /* 0x0000000500027245 */ /* 0x000fe20000201000 */
[----:B------:R-:W-:-:S04]  /*2a30*/  IMAD.MOV.U32 R5, RZ, RZ, 0x2f800000 ;  /* 0x2f800000ff057424 */ /* 0x000fc800078e00ff */
[----:B------:R-:W-:-:S05]  /*2a40*/  FFMA.FTZ R2, R2, R5, 1.1641532182693481445e-10 ;  /* 0x2f00000002027423 */ /* 0x000fca0000010005 */
[----:B------:R-:W-:Y:S01]  /*2a50*/  FSETP.GTU.FTZ.AND P1, PT, R2, UR25, PT ;  /* 0x0000001902007c0b */ /* 0x000fe2000bf3c000 */
[----:B-----5:R-:W-:-:S03]  /*2a60*/  FMUL.FTZ R2, R44, UR9 ;  /* 0x000000092c027c20 */ /* 0x020fc60008410000 */
[----:B------:R-:W-:Y:S01]  /*2a70*/  SEL R5, RZ, 0x1, P1 ;  /* 0x00000001ff057807 */ /* 0x000fe20000800000 */
[----:B------:R-:W-:-:S05]  /*2a80*/  FMUL.FTZ R2, R2, UR8 ;  /* 0x0000000802027c20 */ /* 0x000fca0008410000 */
[----:B------:R-:W-:-:S07]  /*2a90*/  FSEL R48, R2, RZ, !P1 ;  /* 0x000000ff02307208 */ /* 0x000fce0004800000 */
.L_x_18684:
[----:B------:R-:W-:Y:S05]  /*2aa0*/  BSYNC.RECONVERGENT B3 ;  /* 0x0000000000037941 */ /* 0x000fea0003800200 */
.L_x_18683:
        /* <DEDUP_REMOVED lines=17> */
.L_x_18694:
        /* <DEDUP_REMOVED lines=13> */
.L_x_18696:
[----:B------:R-:W-:Y:S05]  /*2c90*/  BSYNC.RECONVERGENT B5 ;  /* 0x0000000000057941 */ /* 0x000fea0003800200 */
.L_x_18695:
        /* <DEDUP_REMOVED lines=34> */
[----:B------:R-:W-:-:S04]  /*2ec0*/  LOP3.LUT R50, R50, UR22, R11, 0x96, !PT ;  /* 0x0000001632327c12 */ /* 0x000fc8000f8e960b */
[----:B------:R-:W-:Y:S01]  /*2ed0*/  LOP3.LUT R6, R6, UR23, R75, 0x96, !PT ;  /* 0x0000001706067c12 */ /* 0x000fe2000f8e964b */
[----:B------:R-:W-:-:S04]  /*2ee0*/  IMAD.WIDE.U32 R50, R50, -0x2daee0ad, RZ ;  /* 0xd2511f5332327825 */ /* 0x000fc800078e00ff */
[----:B------:R-:W-:Y:S01]  /*2ef0*/  IMAD.WIDE.U32 R6, R6, -0x326172a9, RZ ;  /* 0xcd9e8d5706067825 */ /* 0x000fe200078e00ff */
[----:B------:R-:W-:Y:S01]  /*2f00*/  LOP3.LUT R74, R74, UR28, R51, 0x96, !PT ;  /* 0x0000001c4a4a7c12 */ /* 0x000fe2000f8e9633 */
[----:B------:R-:W-:-:S03]  /*2f10*/  UIADD3 UR28, UPT, UPT, UR4, -0x700cb87f, URZ ;  /* 0x8ff34781041c7890 */ /* 0x000fc6000fffe0ff */
[----:B------:R-:W-:Y:S01]  /*2f20*/  LOP3.LUT R11, R10, UR24, R7, 0x96, !PT ;  /* 0x000000180a0b7c12 */ /* 0x000fe2000f8e9607 */
[----:B------:R-:W-:-:S05]  /*2f30*/  IMAD.WIDE.U32 R74, R74, -0x326172a9, RZ ;  /* 0xcd9e8d574a4a7825 */ /* 0x000fca00078e00ff */
[----:B------:R-:W-:Y:S01]  /*2f40*/  LOP3.LUT R10, R6, UR28, R75, 0x96, !PT ;  /* 0x0000001c060a7c12 */ /* 0x000fe2000f8e964b */
[----:B------:R-:W-:Y:S01]  /*2f50*/  IMAD.MOV.U32 R6, RZ, RZ, R74 ;  /* 0x000000ffff067224 */ /* 0x000fe200078e004a */
[----:B------:R-:W-:Y:S01]  /*2f60*/  UIADD3 UR28, UPT, UPT, UR5, -0x695add53, URZ ;  /* 0x96a522ad051c7890 */ /* 0x000fe2000fffe0ff */
[----:B------:R-:W-:-:S04]  /*2f70*/  IMAD.WIDE.U32 R74, R11, -0x2daee0ad, RZ ;  /* 0xd2511f530b4a7825 */ /* 0x000fc800078e00ff */
[----:B------:R-:W-:Y:S01]  /*2f80*/  IMAD.MOV.U32 R78, RZ, RZ, R74 ;  /* 0x000000ffff4e7224 */ /* 0x000fe200078e004a */
[----:B------:R-:W-:-:S07]  /*2f90*/  LOP3.LUT R11, R50, UR28, R75, 0x96, !PT ;  /* 0x0000001c320b7c12 */ /* 0x000fce000f8e964b */
.L_x_18693:
[----:B------:R-:W-:Y:S05]  /*2fa0*/  BSYNC.RECONVERGENT B4 ;  /* 0x0000000000047941 */ /* 0x000fea0003800200 */
.L_x_18692:
[----:B------:R-:W-:Y:S01]  /*2fb0*/  I2FP.F32.U32 R4, R4 ;  /* 0x0000000400047245 */ /* 0x000fe20000201000 */
[----:B------:R-:W-:-:S05]  /*2fc0*/  HFMA2 R7, -RZ, RZ, 0.1171875, 0 ;  /* 0x2f800000ff077431 */ /* 0x000fca00000001ff */
[----:B------:R-:W-:-:S05]  /*2fd0*/  FFMA.FTZ R4, R4, R7, 1.1641532182693481445e-10 ;  /* 0x2f00000004047423 */ /* 0x000fca0000010007 */
[----:B------:R-:W-:Y:S01]  /*2fe0*/  FSETP.GTU.FTZ.AND P1, PT, R4, UR25, PT ;  /* 0x0000001904007c0b */ /* 0x000fe2000bf3c000 */
[----:B-----5:R-:W-:-:S03]  /*2ff0*/  FMUL.FTZ R4, R45, UR9 ;  /* 0x000000092d047c20 */ /* 0x020fc60008410000 */
[----:B------:R-:W-:Y:S01]  /*3000*/  SEL R7, RZ, 0x1, P1 ;  /* 0x00000001ff077807 */ /* 0x000fe20000800000 */
[----:B------:R-:W-:-:S05]  /*3010*/  FMUL.FTZ R4, R4, UR8 ;  /* 0x0000000804047c20 */ /* 0x000fca0008410000 */
[----:B------:R-:W-:-:S07]  /*3020*/  FSEL R49, R4, RZ, !P1 ;  /* 0x000000ff04317208 */ /* 0x000fce0004800000 */
.L_x_18691:
[----:B------:R-:W-:Y:S05]  /*3030*/  BSYNC.RECONVERGENT B3 ;  /* 0x0000000000037941 */ /* 0x000fea0003800200 */
.L_x_18690:
        /* <DEDUP_REMOVED lines=17> */
.L_x_18701:
        /* <DEDUP_REMOVED lines=13> */
.L_x_18703:
[----:B------:R-:W-:Y:S05]  /*3220*/  BSYNC.RECONVERGENT B5 ;  /* 0x0000000000057941 */ /* 0x000fea0003800200 */
.L_x_18702:
        /* <DEDUP_REMOVED lines=31> */
[----:B------:R-:W-:Y:S01]  /*3420*/  LOP3.LUT R74, R74, UR28, R51, 0x96, !PT ;  /* 0x0000001c4a4a7c12 */ /* 0x000fe2000f8e9633 */
[----:B------:R-:W-:-:S03]  /*3430*/  UIADD3 UR28, UPT, UPT, UR5, -0x24c28bd8, URZ ;  /* 0xdb3d7428051c7890 */ /* 0x000fc6000fffe0ff */
[----:B------:R-:W-:Y:S01]  /*3440*/  LOP3.LUT R80, R50, UR22, R77, 0x96, !PT ;  /* 0x0000001632507c12 */ /* 0x000fe2000f8e964d */
[----:B------:R-:W-:-:S04]  /*3450*/  IMAD.WIDE.U32 R74, R74, -0x2daee0ad, RZ ;  /* 0xd2511f534a4a7825 */ /* 0x000fc800078e00ff */
[----:B------:R-:W-:Y:S01]  /*3460*/  IMAD.WIDE.U32 R80, R80, -0x2daee0ad, RZ ;  /* 0xd2511f5350507825 */ /* 0x000fe200078e00ff */
[----:B------:R-:W-:-:S04]  /*3470*/  LOP3.LUT R10, R10, UR23, R75, 0x96, !PT ;  /* 0x000000170a0a7c12 */ /* 0x000fc8000f8e964b */
[----:B------:R-:W-:Y:S01]  /*3480*/  LOP3.LUT R74, R74, UR28, R81, 0x96, !PT ;  /* 0x0000001c4a4a7c12 */ /* 0x000fe2000f8e9651 */
[----:B------:R-:W-:Y:S01]  /*3490*/  IMAD.WIDE.U32 R10, R10, -0x326172a9, RZ ;  /* 0xcd9e8d570a0a7825 */ /* 0x000fe200078e00ff */
[----:B------:R-:W-:-:S03]  /*34a0*/  UIADD3 UR28, UPT, UPT, UR5, -0x695add53, URZ ;  /* 0x96a522ad051c7890 */ /* 0x000fc6000fffe0ff */
[----:B------:R-:W-:Y:S01]  /*34b0*/  IMAD.WIDE.U32 R74, R74, -0x326172a9, RZ ;  /* 0xcd9e8d574a4a7825 */ /* 0x000fe200078e00ff */
[----:B------:R-:W-:-:S03]  /*34c0*/  LOP3.LUT R50, R76, UR24, R11, 0x96, !PT ;  /* 0x000000184c327c12 */ /* 0x000fc6000f8e960b */
[----:B------:R-:W-:Y:S02]  /*34d0*/  IMAD.MOV.U32 R6, RZ, RZ, R74 ;  /* 0x000000ffff067224 */ /* 0x000fe400078e004a */
[----:B------:R-:W-:-:S05]  /*34e0*/  IMAD.WIDE.U32 R50, R50, -0x2daee0ad, RZ ;  /* 0xd2511f5332327825 */ /* 0x000fca00078e00ff */
[----:B------:R-:W-:Y:S01]  /*34f0*/  LOP3.LUT R11, R80, UR28, R51, 0x96, !PT ;  /* 0x0000001c500b7c12 */ /* 0x000fe2000f8e9633 */
[----:B------:R-:W-:Y:S01]  /*3500*/  UIADD3 UR28, UPT, UPT, UR4, -0x700cb87f, URZ ;  /* 0x8ff34781041c7890 */ /* 0x000fe2000fffe0ff */
[----:B------:R-:W-:-:S05]  /*3510*/  MOV R78, R50 ;  /* 0x00000032004e7202 */ /* 0x000fca0000000f00 */
[----:B------:R-:W-:-:S07]  /*3520*/  LOP3.LUT R10, R10, UR28, R75, 0x96, !PT ;  /* 0x0000001c0a0a7c12 */ /* 0x000fce000f8e964b */
.L_x_18700:
[----:B------:R-:W-:Y:S05]  /*3530*/  BSYNC.RECONVERGENT B4 ;  /* 0x0000000000047941 */ /* 0x000fea0003800200 */
.L_x_18699:
        /* <DEDUP_REMOVED lines=8> */
.L_x_18698:
[----:B------:R-:W-:Y:S05]  /*35c0*/  BSYNC.RECONVERGENT B3 ;  /* 0x0000000000037941 */ /* 0x000fea0003800200 */
.L_x_18697:
        /* <DEDUP_REMOVED lines=16> */
.L_x_18706:
        /* <DEDUP_REMOVED lines=13> */
.L_x_18708:
[----:B------:R-:W-:Y:S05]  /*37a0*/  BSYNC.RECONVERGENT B4 ;  /* 0x0000000000047941 */ /* 0x000fea0003800200 */
.L_x_18707:
[----:B------:R-:W-:Y:S01]  /*37b0*/  LOP3.LUT R10, R3, UR5, R75, 0x96, !PT ;  /* 0x00000005030a7c12 */ /* 0x000fe2000f8e964b */
[----:B------:R-:W-:Y:S01]  /*37c0*/  IMAD.WIDE.U32 R76, R70, -0x326172a9, RZ ;  /* 0xcd9e8d57464c7825 */ /* 0x000fe200078e00ff */
[----:B------:R-:W-:Y:S01]  /*37d0*/  UIADD3 UR28, UPT, UPT, UR4, -0x255992d5, URZ ;  /* 0xdaa66d2b041c7890 */ /* 0x000fe2000fffe0ff */
[----:B------:R-:W-:Y:S02]  /*37e0*/  MOV R9, R78 ;  /* 0x0000004e00097202 */ /* 0x000fe40000000f00 */
        /* <DEDUP_REMOVED lines=38> */
[----:B------:R-:W-:Y:S01]  /*3a50*/  IMAD.WIDE.U32 R76, R76, -0x326172a9, RZ ;  /* 0xcd9e8d574c4c7825 */ /* 0x000fe200078e00ff */
[----:B------:R-:W-:Y:S01]  /*3a60*/  LOP3.LUT R11, R80, UR28, R11, 0x96, !PT ;  /* 0x0000001c500b7c12 */ /* 0x000fe2000f8e960b */
[----:B------:R-:W-:Y:S02]  /*3a70*/  UIADD3 UR28, UPT, UPT, UR4, -0x700cb87f, URZ ;  /* 0x8ff34781041c7890 */ /* 0x000fe4000fffe0ff */
[----:B------:R-:W-:Y:S02]  /*3a80*/  IMAD.MOV.U32 R78, RZ, RZ, R10 ;  /* 0x000000ffff4e7224 */ /* 0x000fe400078e000a */
[----:B------:R-:W-:Y:S02]  /*3a90*/  IMAD.MOV.U32 R6, RZ, RZ, R76 ;  /* 0x000000ffff067224 */ /* 0x000fe400078e004c */
[----:B------:R-:W-:-:S07]  /*3aa0*/  LOP3.LUT R10, R74, UR28, R77, 0x96, !PT ;  /* 0x0000001c4a0a7c12 */ /* 0x000fce000f8e964d */
.L_x_18705:
[----:B------:R-:W-:Y:S05]  /*3ab0*/  BSYNC.RECONVERGENT B3 ;  /* 0x0000000000037941 */ /* 0x000fea0003800200 */
.L_x_18704:
        /* <DEDUP_REMOVED lines=8> */
.L_x_18677:
[----:B------:R-:W-:Y:S05]  /*3b40*/  BSYNC.RECONVERGENT B2 ;  /* 0x0000000000027941 */ /* 0x000fea0003800200 */
.L_x_18654:
        /* <DEDUP_REMOVED lines=17> */
.L_x_18710:
[----:B------:R-:W-:Y:S05]  /*3c60*/  BSYNC.RECONVERGENT B2 ;  /* 0x0000000000027941 */ /* 0x000fea0003800200 */
.L_x_18709:
[----:B------:R-:W-:Y:S02]  /*3c70*/  VIADD R73, R73, 0x20 ;  /* 0x0000002049497836 */ /* 0x000fe40000000000 */
[----:B------:R-:W-:-:S07]  /*3c80*/  VIADD R67, R67, 0x20 ;  /* 0x0000002043437836 */ /* 0x000fce0000000000 */
.L_x_18651:
[----:B------:R-:W-:Y:S05]  /*3c90*/  BSYNC.RECONVERGENT B1 ;  /* 0x0000000000017941 */ /* 0x000fea0003800200 */
.L_x_18650:
[----:B------:R-:W-:Y:S01]  /*3ca0*/  ISETP.GE.U32.AND P1, PT, R0, 0x40, PT ;  /* 0x000000400000780c */ /* 0x000fe20003f26070 */
[----:B------:R-:W-:Y:S03]  /*3cb0*/  BSSY.RECONVERGENT B1, `(.L_x_18711) ;  /* 0x00002fb000017945 */ /* 0x000fe60003800200 */
[----:B------:R-:W-:-:S09]  /*3cc0*/  P2R R76, PR, RZ, 0x2 ;  /* 0x00000002ff4c7803 */ /* 0x000fd20000000000 */
[----:B------:R-:W-:Y:S05]  /*3cd0*/  @!P1 BRA `(.L_x_18712) ;  /* 0x0000002c00e09947 */ /* 0x000fea0003800000 */
[----:B------:R-:W-:Y:S04]  /*3ce0*/  BSSY.RECONVERGENT B2, `(.L_x_18713) ;  /* 0x0000005000027945 */ /* 0x000fe80003800200 */
[----:B------:R-:W-:Y:S05]  /*3cf0*/  @!P0 BRA `(.L_x_18714) ;  /* 0x00000000000c8947 */ /* 0x000fea0003800000 */
[----:B------:R-:W2:Y:S02]  /*3d00*/  LDC.64 R44, c[0x0][0x390] ;  /* 0x0000e400ff2c7b82 */ /* 0x000ea40000000a00 */
[----:B--2---:R-:W-:-:S06]  /*3d10*/  IMAD.WIDE.U32 R44, R67, 0x10, R44 ;  /* 0x00000010432c7825 */ /* 0x004fcc00078e002c */
[----:B------:R-:W5:Y:S02]  /*3d20*/  LDG.E.128 R44, desc[UR6][R44.64] ;  /* 0x000000062c2c7981 */ /* 0x000f64000c1e1d00 */
.L_x_18714:
[----:B------:R-:W-:Y:S05]  /*3d30*/  BSYNC.RECONVERGENT B2 ;  /* 0x0000000000027941 */ /* 0x000fea0003800200 */
.L_x_18713:
        /* <DEDUP_REMOVED lines=28> */
.L_x_18721:
        /* <DEDUP_REMOVED lines=13> */
.L_x_18723:
[----:B------:R-:W-:Y:S05]  /*3fd0*/  BSYNC.RECONVERGENT B5 ;  /* 0x0000000000057941 */ /* 0x000fea0003800200 */
.L_x_18722:
        /* <DEDUP_REMOVED lines=43> */
[----:B------:R-:W-:-:S03]  /*4290*/  IMAD.WIDE.U32 R74, R75, -0x326172a9, RZ ;  /* 0xcd9e8d574b4a7825 */ /* 0x000fc600078e00ff */
[----:B------:R-:W-:Y:S01]  /*42a0*/  MOV R6, R74 ;  /* 0x0000004a00067202 */ /* 0x000fe20000000f00 */
[----:B------:R-:W-:Y:S01]  /*42b0*/  IMAD.MOV.U32 R74, RZ, RZ, RZ ;  /* 0x000000ffff4a7224 */ /* 0x000fe200078e00ff */
[----:B------:R-:W-:-:S07]  /*42c0*/  LOP3.LUT R10, R10, UR28, R75, 0x96, !PT ;  /* 0x0000001c0a0a7c12 */ /* 0x000fce000f8e964b */
.L_x_18720:
[----:B------:R-:W-:Y:S05]  /*42d0*/  BSYNC.RECONVERGENT B4 ;  /* 0x0000000000047941 */ /* 0x000fea0003800200 */
.L_x_18719:
        /* <DEDUP_REMOVED lines=8> */
[----:B------:R-:W-:-:S07]  /*4360*/  SEL R5, RZ, 0x1, P2 ;  /* 0x00000001ff057807 */ /* 0x000fce0001000000 */
.L_x_18718:
[----:B------:R-:W-:Y:S05]  /*4370*/  BSYNC.RECONVERGENT B3 ;  /* 0x0000000000037941 */ /* 0x000fea0003800200 */
.L_x_18717:
        /* <DEDUP_REMOVED lines=20> */
.L_x_18728:
        /* <DEDUP_REMOVED lines=13> */
.L_x_18730:
[----:B------:R-:W-:Y:S05]  /*4590*/  BSYNC.RECONVERGENT B5 ;  /* 0x0000000000057941 */ /* 0x000fea0003800200 */
.L_x_18729:
[----:B------:R-:W-:Y:S01]  /*45a0*/  LOP3.LUT R6, R3, UR5, R75, 0x96, !PT ;  /* 0x0000000503067c12 */ /* 0x000fe2000f8e964b */
[----:B------:R-:W-:Y:S01]  /*45b0*/  IMAD.WIDE.U32 R10, R70, -0x326172a9, RZ ;  /* 0xcd9e8d57460a7825 */ /* 0x000fe200078e00ff */
[----:B------:R-:W-:-:S03]  /*45c0*/  UIADD3 UR28, UPT, UPT, UR4, -0x255992d5, URZ ;  /* 0xdaa66d2b041c7890 */ /* 0x000fc6000fffe0ff */
        /* <DEDUP_REMOVED lines=34> */
[----:B------:R-:W-:-:S03]  /*47f0*/  UIADD3 UR28, UPT, UPT, UR5, -0x695add53, URZ ;  /* 0x96a522ad051c7890 */ /* 0x000fc6000fffe0ff */
[----:B------:R-:W-:Y:S01]  /*4800*/  IMAD.MOV.U32 R75, RZ, RZ, RZ ;  /* 0x000000ffff4b7224 */ /* 0x000fe200078e00ff */
[----:B------:R-:W-:-:S05]  /*4810*/  LOP3.LUT R6, R6, UR24, R11, 0x96, !PT ;  /* 0x0000001806067c12 */ /* 0x000fca000f8e960b */
[----:B------:R-:W-:-:S04]  /*4820*/  IMAD.WIDE.U32 R6, R6, -0x2daee0ad, RZ ;  /* 0xd2511f5306067825 */ /* 0x000fc800078e00ff */
[----:B------:R-:W-:Y:S01]  /*4830*/  IMAD.MOV.U32 R2, RZ, RZ, R6 ;  /* 0x000000ffff027224 */ /* 0x000fe200078e0006 */
[----:B------:R-:W-:Y:S01]  /*4840*/  LOP3.LUT R11, R74, UR28, R7, 0x96, !PT ;  /* 0x0000001c4a0b7c12 */ /* 0x000fe2000f8e9607 */
[----:B------:R-:W-:Y:S01]  /*4850*/  UIADD3 UR28, UPT, UPT, UR4, -0x700cb87f, URZ ;  /* 0x8ff34781041c7890 */ /* 0x000fe2000fffe0ff */
[----:B------:R-:W-:Y:S01]  /*4860*/  IMAD.WIDE.U32 R6, R4, -0x326172a9, RZ ;  /* 0xcd9e8d5704067825 */ /* 0x000fe200078e00ff */
[----:B------:R-:W-:-:S04]  /*4870*/  MOV R4, R78 ;  /* 0x0000004e00047202 */ /* 0x000fc80000000f00 */
[----:B------:R-:W-:-:S07]  /*4880*/  LOP3.LUT R10, R10, UR28, R7, 0x96, !PT ;  /* 0x0000001c0a0a7c12 */ /* 0x000fce000f8e9607 */
.L_x_18727:
[----:B------:R-:W-:Y:S05]  /*4890*/  BSYNC.RECONVERGENT B4 ;  /* 0x0000000000047941 */ /* 0x000fea0003800200 */
.L_x_18726:
        /* <DEDUP_REMOVED lines=9> */
.L_x_18725:
[----:B------:R-:W-:Y:S05]  /*4930*/  BSYNC.RECONVERGENT B3 ;  /* 0x0000000000037941 */ /* 0x000fea0003800200 */
.L_x_18724:
        /* <DEDUP_REMOVED lines=20> */
.L_x_18735:
        /* <DEDUP_REMOVED lines=13> */
.L_x_18737:
[----:B------:R-:W-:Y:S05]  /*4b50*/  BSYNC.RECONVERGENT B5 ;  /* 0x0000000000057941 */ /* 0x000fea0003800200 */
.L_x_18736:
        /* <DEDUP_REMOVED lines=43> */
[----:B------:R-:W-:Y:S01]  /*4e10*/  IMAD.WIDE.U32 R74, R75, -0x326172a9, RZ ;  /* 0xcd9e8d574b4a7825 */ /* 0x000fe200078e00ff */
[----:B------:R-:W-:Y:S02]  /*4e20*/  UIADD3 UR28, UPT, UPT, UR4, -0x700cb87f, URZ ;  /* 0x8ff34781041c7890 */ /* 0x000fe4000fffe0ff */
[----:B------:R-:W-:Y:S01]  /*4e30*/  MOV R6, R74 ;  /* 0x0000004a00067202 */ /* 0x000fe20000000f00 */
[----:B------:R-:W-:-:S03]  /*4e40*/  HFMA2 R74, -RZ, RZ, 0, 0 ;  /* 0x00000000ff4a7431 */ /* 0x000fc600000001ff */
[----:B------:R-:W-:-:S07]  /*4e50*/  LOP3.LUT R10, R10, UR28, R75, 0x96, !PT ;  /* 0x0000001c0a0a7c12 */ /* 0x000fce000f8e964b */
.L_x_18734:
[----:B------:R-:W-:Y:S05]  /*4e60*/  BSYNC.RECONVERGENT B4 ;  /* 0x0000000000047941 */ /* 0x000fea0003800200 */
.L_x_18733:
        /* <DEDUP_REMOVED lines=9> */
.L_x_18732:
[----:B------:R-:W-:Y:S05]  /*4f00*/  BSYNC.RECONVERGENT B3 ;  /* 0x0000000000037941 */ /* 0x000fea0003800200 */
.L_x_18731:
        /* <DEDUP_REMOVED lines=19> */
.L_x_18741:
        /* <DEDUP_REMOVED lines=13> */
.L_x_18743:
[----:B------:R-:W-:Y:S05]  /*5110*/  BSYNC.RECONVERGENT B4 ;  /* 0x0000000000047941 */ /* 0x000fea0003800200 */
.L_x_18742:
[----:B------:R-:W-:Y:S01]  /*5120*/  LOP3.LUT R74, R3, UR5, R79, 0x96, !PT ;  /* 0x00000005034a7c12 */ /* 0x000fe2000f8e964f */
[----:B------:R-:W-:Y:S01]  /*5130*/  IMAD.WIDE.U32 R10, R70, -0x326172a9, RZ ;  /* 0xcd9e8d57460a7825 */ /* 0x000fe200078e00ff */
[----:B------:R-:W-:Y:S01]  /*5140*/  UIADD3 UR28, UPT, UPT, UR4, -0x255992d5, URZ ;  /* 0xdaa66d2b041c7890 */ /* 0x000fe2000fffe0ff */
        /* <DEDUP_REMOVED lines=40> */
[----:B------:R-:W-:Y:S01]  /*53d0*/  MOV R78, R74 ;  /* 0x0000004a004e7202 */ /* 0x000fe20000000f00 */
[----:B------:R-:W-:-:S04]  /*53e0*/  IMAD.WIDE.U32 R74, R2, -0x326172a9, RZ ;  /* 0xcd9e8d57024a7825 */ /* 0x000fc800078e00ff */
[----:B------:R-:W-:Y:S01]  /*53f0*/  IMAD.MOV.U32 R6, RZ, RZ, R74 ;  /* 0x000000ffff067224 */ /* 0x000fe200078e004a */
[----:B------:R-:W-:Y:S01]  /*5400*/  LOP3.LUT R10, R10, UR28, R75, 0x96, !PT ;  /* 0x0000001c0a0a7c12 */ /* 0x000fe2000f8e964b */
[----:B------:R-:W-:-:S07]  /*5410*/  IMAD.MOV.U32 R2, RZ, RZ, RZ ;  /* 0x000000ffff027224 */ /* 0x000fce00078e00ff */
.L_x_18740:
[----:B------:R-:W-:Y:S05]  /*5420*/  BSYNC.RECONVERGENT B3 ;  /* 0x0000000000037941 */ /* 0x000fea0003800200 */
.L_x_18739:
        /* <DEDUP_REMOVED lines=10> */
.L_x_18716:
        /* <DEDUP_REMOVED lines=21> */
.L_x_18748:
        /* <DEDUP_REMOVED lines=13> */
.L_x_18750:
[----:B------:R-:W-:Y:S05]  /*56f0*/  BSYNC.RECONVERGENT B5 ;  /* 0x0000000000057941 */ /* 0x000fea0003800200 */
.L_x_18749:
        /* <DEDUP_REMOVED lines=25> */
[----:B01----:R-:W-:Y:S01]  /*5890*/  LOP3.LUT R74, R10, UR20, R55, 0x96, !PT ;  /* 0x000000140a4a7c12 */ /* 0x003fe2000f8e9637 */
[----:B------:R-:W-:-:S04]  /*58a0*/  IMAD.WIDE.U32 R10, R11, -0x2daee0ad, RZ ;  /* 0xd2511f530b0a7825 */ /* 0x000fc800078e00ff */
[----:B------:R-:W-:Y:S01]  /*58b0*/  IMAD.WIDE.U32 R74, R74, -0x326172a9, RZ ;  /* 0xcd9e8d574a4a7825 */ /* 0x000fe200078e00ff */
[----:B------:R-:W-:-:S04]  /*58c0*/  LOP3.LUT R54, R54, UR21, R11, 0x96, !PT ;  /* 0x0000001536367c12 */ /* 0x000fc8000f8e960b */
[----:B------:R-:W-:Y:S01]  /*58d0*/  LOP3.LUT R75, R52, UR28, R75, 0x96, !PT ;  /* 0x0000001c344b7c12 */ /* 0x000fe2000f8e964b */
[----:B------:R-:W-:Y:S01]  /*58e0*/  IMAD.WIDE.U32 R54, R54, -0x326172a9, RZ ;  /* 0xcd9e8d5736367825 */ /* 0x000fe200078e00ff */
[----:B------:R-:W-:-:S04]  /*58f0*/  UIADD3 UR28, UPT, UPT, UR5, -0x24c28bd8, URZ ;  /* 0xdb3d7428051c7890 */ /* 0x000fc8000fffe0ff */
[----:B------:R-:W-:Y:S01]  /*5900*/  LOP3.LUT R52, R74, UR22, R55, 0x96, !PT ;  /* 0x000000164a347c12 */ /* 0x000fe2000f8e9637 */
        /* <DEDUP_REMOVED lines=9> */
[----:B------:R-:W-:Y:S01]  /*59a0*/  LOP3.LUT R10, R10, UR28, R55, 0x96, !PT ;  /* 0x0000001c0a0a7c12 */ /* 0x000fe2000f8e9637 */
[----:B------:R-:W-:Y:S01]  /*59b0*/  UIADD3 UR28, UPT, UPT, UR5, -0x695add53, URZ ;  /* 0x96a522ad051c7890 */ /* 0x000fe2000fffe0ff */
[----:B------:R-:W-:Y:S01]  /*59c0*/  MOV R6, R54 ;  /* 0x0000003600067202 */ /* 0x000fe20000000f00 */
[----:B------:R-:W-:-:S04]  /*59d0*/  HFMA2 R54, -RZ, RZ, 0, 0 ;  /* 0x00000000ff367431 */ /* 0x000fc800000001ff */
[----:B------:R-:W-:-:S07]  /*59e0*/  LOP3.LUT R11, R52, UR28, R79, 0x96, !PT ;  /* 0x0000001c340b7c12 */ /* 0x000fce000f8e964f */
.L_x_18747:
[----:B------:R-:W-:Y:S05]  /*59f0*/  BSYNC.RECONVERGENT B4 ;  /* 0x0000000000047941 */ /* 0x000fea0003800200 */
.L_x_18746:
        /* <DEDUP_REMOVED lines=8> */
.L_x_18745:
[----:B------:R-:W-:Y:S05]  /*5a80*/  BSYNC.RECONVERGENT B3 ;  /* 0x0000000000037941 */ /* 0x000fea0003800200 */
.L_x_18744:
        /* <DEDUP_REMOVED lines=17> */
.L_x_18755:
        /* <DEDUP_REMOVED lines=13> */
.L_x_18757:
[----:B------:R-:W-:Y:S05]  /*5c70*/  BSYNC.RECONVERGENT B5 ;  /* 0x0000000000057941 */ /* 0x000fea0003800200 */
.L_x_18756:
        /* <DEDUP_REMOVED lines=45> */
[----:B------:R-:W-:-:S05]  /*5f50*/  MOV R78, R54 ;  /* 0x00000036004e7202 */ /* 0x000fca0000000f00 */
[----:B------:R-:W-:-:S07]  /*5f60*/  LOP3.LUT R11, R74, UR28, R55, 0x96, !PT ;  /* 0x0000001c4a0b7c12 */ /* 0x000fce000f8e9637 */
.L_x_18754:
[----:B------:R-:W-:Y:S05]  /*5f70*/  BSYNC.RECONVERGENT B4 ;  /* 0x0000000000047941 */ /* 0x000fea0003800200 */
.L_x_18753:
        /* <DEDUP_REMOVED lines=8> */
.L_x_18752:
[----:B------:R-:W-:Y:S05]  /*6000*/  BSYNC.RECONVERGENT B3 ;  /* 0x0000000000037941 */ /* 0x000fea0003800200 */
.L_x_18751:
        /* <DEDUP_REMOVED lines=17> */
.L_x_18762:
        /* <DEDUP_REMOVED lines=13> */
.L_x_18764:
[----:B------:R-:W-:Y:S05]  /*61f0*/  BSYNC.RECONVERGENT B5 ;  /* 0x0000000000057941 */ /* 0x000fea0003800200 */
.L_x_18763:
[----:B01----:R-:W-:Y:S01]  /*6200*/  IMAD.WIDE.U32 R74, R70, -0x326172a9, RZ ;  /* 0xcd9e8d57464a7825 */ /* 0x003fe200078e00ff */
[----:B------:R-:W-:Y:S01]  /*6210*/  LOP3.LUT R54, R3, UR5, R11, 0x96, !PT ;  /* 0x0000000503367c12 */ /* 0x000fe2000f8e960b */
[----:B------:R-:W-:Y:S02]  /*6220*/  UIADD3 UR28, UPT, UPT, UR4, -0x255992d5, URZ ;  /* 0xdaa66d2b041c7890 */ /* 0x000fe4000fffe0ff */
        /* <DEDUP_REMOVED lines=38> */
[----:B------:R-:W-:-:S05]  /*6490*/  IMAD.WIDE.U32 R54, R54, -0x2daee0ad, RZ ;  /* 0xd2511f5336367825 */ /* 0x000fca00078e00ff */
[----:B------:R-:W-:Y:S01]  /*64a0*/  LOP3.LUT R11, R74, UR28, R55, 0x96, !PT ;  /* 0x0000001c4a0b7c12 */ /* 0x000fe2000f8e9637 */
[----:B------:R-:W-:Y:S01]  /*64b0*/  UIADD3 UR28, UPT, UPT, UR4, -0x700cb87f, URZ ;  /* 0x8ff34781041c7890 */ /* 0x000fe2000fffe0ff */
[----:B------:R-:W-:Y:S01]  /*64c0*/  IMAD.WIDE.U32 R74, R75, -0x326172a9, RZ ;  /* 0xcd9e8d574b4a7825 */ /* 0x000fe200078e00ff */
[----:B------:R-:W-:-:S04]  /*64d0*/  MOV R78, R54 ;  /* 0x00000036004e7202 */ /* 0x000fc80000000f00 */
[----:B------:R-:W-:Y:S02]  /*64e0*/  LOP3.LUT R10, R10, UR28, R75, 0x96, !PT ;  /* 0x0000001c0a0a7c12 */ /* 0x000fe4000f8e964b */
[----:B------:R-:W-:-:S07]  /*64f0*/  MOV R6, R74 ;  /* 0x0000004a00067202 */ /* 0x000fce0000000f00 */
.L_x_18761:
[----:B------:R-:W-:Y:S05]  /*6500*/  BSYNC.RECONVERGENT B4 ;  /* 0x0000000000047941 */ /* 0x000fea0003800200 */
.L_x_18760:
        /* <DEDUP_REMOVED lines=8> */
.L_x_18759:
[----:B------:R-:W-:Y:S05]  /*6590*/  BSYNC.RECONVERGENT B3 ;  /* 0x0000000000037941 */ /* 0x000fea0003800200 */
.L_x_18758:
        /* <DEDUP_REMOVED lines=16> */
.L_x_18767:
        /* <DEDUP_REMOVED lines=13> */
.L_x_18769:
[----:B------:R-:W-:Y:S05]  /*6770*/  BSYNC.RECONVERGENT B4 ;  /* 0x0000000000047941 */ /* 0x000fea0003800200 */
.L_x_18768:
[----:B01----:R-:W-:Y:S01]  /*6780*/  LOP3.LUT R74, R3, UR5, R81, 0x96, !PT ;  /* 0x00000005034a7c12 */ /* 0x003fe2000f8e9651 */
        /* <DEDUP_REMOVED lines=44> */
[----:B------:R-:W-:Y:S01]  /*6a50*/  IMAD.MOV.U32 R2, RZ, RZ, RZ ;  /* 0x000000ffff027224 */ /* 0x000fe200078e00ff */
[----:B------:R-:W-:Y:S02]  /*6a60*/  LOP3.LUT R10, R10, UR28, R75, 0x96, !PT ;  /* 0x0000001c0a0a7c12 */ /* 0x000fe4000f8e964b */
[----:B------:R-:W-:-:S07]  /*6a70*/  MOV R6, R74 ;  /* 0x0000004a00067202 */ /* 0x000fce0000000f00 */
.L_x_18766:
[----:B------:R-:W-:Y:S05]  /*6a80*/  BSYNC.RECONVERGENT B3 ;  /* 0x0000000000037941 */ /* 0x000fea0003800200 */
.L_x_18765:
        /* <DEDUP_REMOVED lines=8> */
.L_x_18738:
[----:B------:R-:W-:Y:S05]  /*6b10*/  BSYNC.RECONVERGENT B2 ;  /* 0x0000000000027941 */ /* 0x000fea0003800200 */
.L_x_18715:
[----:B01----:R-:W0:Y:S01]  /*6b20*/  LDC.64 R74, c[0x0][0x3a8] ;  /* 0x0000ea00ff4a7b82 */ /* 0x003e220000000a00 */
        /* <DEDUP_REMOVED lines=16> */
.L_x_18771:
[----:B------:R-:W-:Y:S05]  /*6c30*/  BSYNC.RECONVERGENT B2 ;  /* 0x0000000000027941 */ /* 0x000fea0003800200 */
.L_x_18770:
[----:B------:R-:W-:Y:S01]  /*6c40*/  IADD3 R73, PT, PT, R73, 0x20, RZ ;  /* 0x0000002049497810 */ /* 0x000fe20007ffe0ff */
[----:B------:R-:W-:-:S07]  /*6c50*/  VIADD R67, R67, 0x20 ;  /* 0x0000002043437836 */ /* 0x000fce0000000000 */
.L_x_18712:
[----:B------:R-:W-:Y:S05]  /*6c60*/  BSYNC.RECONVERGENT B1 ;  /* 0x0000000000017941 */ /* 0x000fea0003800200 */
.L_x_18711:
        /* <DEDUP_REMOVED lines=8> */
.L_x_18775:
[----:B------:R-:W-:Y:S05]  /*6cf0*/  BSYNC.RECONVERGENT B2 ;  /* 0x0000000000027941 */ /* 0x000fea0003800200 */
.L_x_18774:
        /* <DEDUP_REMOVED lines=28> */
.L_x_18782:
        /* <DEDUP_REMOVED lines=13> */
.L_x_18784:
[----:B------:R-:W-:Y:S05]  /*6f90*/  BSYNC.RECONVERGENT B5 ;  /* 0x0000000000057941 */ /* 0x000fea0003800200 */
.L_x_18783:
        /* <DEDUP_REMOVED lines=42> */
[----:B------:R-:W-:Y:S01]  /*7240*/  IMAD.WIDE.U32 R74, R75, -0x326172a9, RZ ;  /* 0xcd9e8d574b4a7825 */ /* 0x000fe200078e00ff */
[----:B------:R-:W-:Y:S02]  /*7250*/  UIADD3 UR28, UPT, UPT, UR4, -0x700cb87f, URZ ;  /* 0x8ff34781041c7890 */ /* 0x000fe4000fffe0ff */
[----:B------:R-:W-:Y:S01]  /*7260*/  MOV R6, R74 ;  /* 0x0000004a00067202 */ /* 0x000fe20000000f00 */
[----:B------:R-:W-:-:S03]  /*7270*/  HFMA2 R74, -RZ, RZ, 0, 0 ;  /* 0x00000000ff4a7431 */ /* 0x000fc600000001ff */
[----:B------:R-:W-:-:S07]  /*7280*/  LOP3.LUT R10, R10, UR28, R75, 0x96, !PT ;  /* 0x0000001c0a0a7c12 */ /* 0x000fce000f8e964b */
.L_x_18781:
[----:B------:R-:W-:Y:S05]  /*7290*/  BSYNC.RECONVERGENT B4 ;  /* 0x0000000000047941 */ /* 0x000fea0003800200 */
.L_x_18780:
        /* <DEDUP_REMOVED lines=9> */
.L_x_18779:
[----:B------:R-:W-:Y:S05]  /*7330*/  BSYNC.RECONVERGENT B3 ;  /* 0x0000000000037941 */ /* 0x000fea0003800200 */
.L_x_18778:
        /* <DEDUP_REMOVED lines=20> */
.L_x_18789:
        /* <DEDUP_REMOVED lines=13> */
.L_x_18791:
[----:B------:R-:W-:Y:S05]  /*7550*/  BSYNC.RECONVERGENT B5 ;  /* 0x0000000000057941 */ /* 0x000fea0003800200 */
.L_x_18790:
        /* <DEDUP_REMOVED lines=38> */
[----:B------:R-:W-:Y:S01]  /*77c0*/  HFMA2 R75, -RZ, RZ, 0, 0 ;  /* 0x00000000ff4b7431 */ /* 0x000fe200000001ff */
[----:B------:R-:W-:-:S05]  /*77d0*/  LOP3.LUT R6, R6, UR24, R11, 0x96, !PT ;  /* 0x0000001806067c12 */ /* 0x000fca000f8e960b */
[----:B------:R-:W-:-:S05]  /*77e0*/  IMAD.WIDE.U32 R6, R6, -0x2daee0ad, RZ ;  /* 0xd2511f5306067825 */ /* 0x000fca00078e00ff */
[----:B------:R-:W-:Y:S01]  /*77f0*/  LOP3.LUT R11, R74, UR28, R7, 0x96, !PT ;  /* 0x0000001c4a0b7c12 */ /* 0x000fe2000f8e9607 */
[----:B------:R-:W-:Y:S01]  /*7800*/  UIADD3 UR28, UPT, UPT, UR4, -0x700cb87f, URZ ;  /* 0x8ff34781041c7890 */ /* 0x000fe2000fffe0ff */
[----:B------:R-:W-:Y:S01]  /*7810*/  MOV R2, R6 ;  /* 0x0000000600027202 */ /* 0x000fe20000000f00 */
[----:B------:R-:W-:-:S04]  /*7820*/  IMAD.WIDE.U32 R6, R4, -0x326172a9, RZ ;  /* 0xcd9e8d5704067825 */ /* 0x000fc800078e00ff */
[----:B------:R-:W-:Y:S01]  /*7830*/  IMAD.MOV.U32 R4, RZ, RZ, R78 ;  /* 0x000000ffff047224 */ /* 0x000fe200078e004e */
[----:B------:R-:W-:-:S07]  /*7840*/  LOP3.LUT R10, R10, UR28, R7, 0x96, !PT ;  /* 0x0000001c0a0a7c12 */ /* 0x000fce000f8e9607 */
.L_x_18788:
[----:B------:R-:W-:Y:S05]  /*7850*/  BSYNC.RECONVERGENT B4 ;  /* 0x0000000000047941 */ /* 0x000fea0003800200 */
.L_x_18787:
        /* <DEDUP_REMOVED lines=9> */
.L_x_18786:
[----:B------:R-:W-:Y:S05]  /*78f0*/  BSYNC.RECONVERGENT B3 ;  /* 0x0000000000037941 */ /* 0x000fea0003800200 */
.L_x_18785:
        /* <DEDUP_REMOVED lines=20> */
.L_x_18796:
        /* <DEDUP_REMOVED lines=13> */
.L_x_18798:
[----:B------:R-:W-:Y:S05]  /*7b10*/  BSYNC.RECONVERGENT B5 ;  /* 0x0000000000057941 */ /* 0x000fea0003800200 */
.L_x_18797:
        /* <DEDUP_REMOVED lines=43> */
[----:B------:R-:W-:Y:S01]  /*7dd0*/  IMAD.WIDE.U32 R74, R75, -0x326172a9, RZ ;  /* 0xcd9e8d574b4a7825 */ /* 0x000fe200078e00ff */
[----:B------:R-:W-:-:S03]  /*7de0*/  MOV R4, R78 ;  /* 0x0000004e00047202 */ /* 0x000fc60000000f00 */
[----:B------:R-:W-:Y:S01]  /*7df0*/  IMAD.MOV.U32 R6, RZ, RZ, R74 ;  /* 0x000000ffff067224 */ /* 0x000fe200078e004a */
[----:B------:R-:W-:Y:S01]  /*7e00*/  LOP3.LUT R10, R10, UR28, R75, 0x96, !PT ;  /* 0x0000001c0a0a7c12 */ /* 0x000fe2000f8e964b */
[----:B------:R-:W-:-:S07]  /*7e10*/  IMAD.MOV.U32 R74, RZ, RZ, RZ ;  /* 0x000000ffff4a7224 */ /* 0x000fce00078e00ff */
.L_x_18795:
[----:B------:R-:W-:Y:S05]  /*7e20*/  BSYNC.RECONVERGENT B4 ;  /* 0x0000000000047941 */ /* 0x000fea0003800200 */
.L_x_18794:
        /* <DEDUP_REMOVED lines=9> */
.L_x_18793:
[----:B------:R-:W-:Y:S05]  /*7ec0*/  BSYNC.RECONVERGENT B3 ;  /* 0x0000000000037941 */ /* 0x000fea0003800200 */
.L_x_18792:
        /* <DEDUP_REMOVED lines=19> */
.L_x_18802:
        /* <DEDUP_REMOVED lines=13> */
.L_x_18804:
[----:B------:R-:W-:Y:S05]  /*80d0*/  BSYNC.RECONVERGENT B4 ;  /* 0x0000000000047941 */ /* 0x000fea0003800200 */
.L_x_18803:
        /* <DEDUP_REMOVED lines=42> */
[----:B------:R-:W-:Y:S01]  /*8380*/  IMAD.MOV.U32 R78, RZ, RZ, R74 ;  /* 0x000000ffff4e7224 */ /* 0x000fe200078e004a */
[----:B------:R-:W-:Y:S01]  /*8390*/  UIADD3 UR28, UPT, UPT, UR4, -0x700cb87f, URZ ;  /* 0x8ff34781041c7890 */ /* 0x000fe2000fffe0ff */
[----:B------:R-:W-:-:S04]  /*83a0*/  IMAD.WIDE.U32 R74, R2, -0x326172a9, RZ ;  /* 0xcd9e8d57024a7825 */ /* 0x000fc800078e00ff */
[----:B------:R-:W-:Y:S01]  /*83b0*/  HFMA2 R2, -RZ, RZ, 0, 0 ;  /* 0x00000000ff027431 */ /* 0x000fe200000001ff */
[----:B------:R-:W-:Y:S02]  /*83c0*/  LOP3.LUT R10, R10, UR28, R75, 0x96, !PT ;  /* 0x0000001c0a0a7c12 */ /* 0x000fe4000f8e964b */
[----:B------:R-:W-:-:S07]  /*83d0*/  MOV R6, R74 ;  /* 0x0000004a00067202 */ /* 0x000fce0000000f00 */
.L_x_18801:
[----:B------:R-:W-:Y:S05]  /*83e0*/  BSYNC.RECONVERGENT B3 ;  /* 0x0000000000037941 */ /* 0x000fea0003800200 */
.L_x_18800:
        /* <DEDUP_REMOVED lines=10> */
.L_x_18777:
        /* <DEDUP_REMOVED lines=21> */
.L_x_18809:
        /* <DEDUP_REMOVED lines=13> */
.L_x_18811:
[----:B------:R-:W-:Y:S05]  /*86b0*/  BSYNC.RECONVERGENT B5 ;  /* 0x0000000000057941 */ /* 0x000fea0003800200 */
.L_x_18810:
        /* <DEDUP_REMOVED lines=43> */
[----:B------:R-:W-:Y:S02]  /*8970*/  UIADD3 UR28, UPT, UPT, UR5, -0x695add53, URZ ;  /* 0x96a522ad051c7890 */ /* 0x000fe4000fffe0ff */
[----:B------:R-:W-:Y:S02]  /*8980*/  IMAD.MOV.U32 R6, RZ, RZ, R58 ;  /* 0x000000ffff067224 */ /* 0x000fe400078e003a */
[----:B------:R-:W-:Y:S02]  /*8990*/  IMAD.MOV.U32 R58, RZ, RZ, RZ ;  /* 0x000000ffff3a7224 */ /* 0x000fe400078e00ff */
[----:B------:R-:W-:-:S07]  /*89a0*/  LOP3.LUT R11, R56, UR28, R79, 0x96, !PT ;  /* 0x0000001c380b7c12 */ /* 0x000fce000f8e964f */
.L_x_18808:
[----:B------:R-:W-:Y:S05]  /*89b0*/  BSYNC.RECONVERGENT B4 ;  /* 0x0000000000047941 */ /* 0x000fea0003800200 */
.L_x_18807:
        /* <DEDUP_REMOVED lines=8> */
.L_x_18806:
[----:B------:R-:W-:Y:S05]  /*8a40*/  BSYNC.RECONVERGENT B3 ;  /* 0x0000000000037941 */ /* 0x000fea0003800200 */
.L_x_18805:
        /* <DEDUP_REMOVED lines=17> */
.L_x_18816:
        /* <DEDUP_REMOVED lines=13> */
.L_x_18818:
[----:B------:R-:W-:Y:S05]  /*8c30*/  BSYNC.RECONVERGENT B5 ;  /* 0x0000000000057941 */ /* 0x000fea0003800200 */
.L_x_18817:
[----:B------:R-:W-:Y:S01]  /*8c40*/  LOP3.LUT R6, R3, UR5, R11, 0x96, !PT ;  /* 0x0000000503067c12 */ /* 0x000fe2000f8e960b */
[----:B------:R-:W-:Y:S01]  /*8c50*/  IMAD.WIDE.U32 R58, R70, -0x326172a9, RZ ;  /* 0xcd9e8d57463a7825 */ /* 0x000fe200078e00ff */
[----:B------:R-:W-:-:S03]  /*8c60*/  UIADD3 UR28, UPT, UPT, UR4, -0x255992d5, URZ ;  /* 0xdaa66d2b041c7890 */ /* 0x000fc6000fffe0ff */
        /* <DEDUP_REMOVED lines=42> */
[----:B------:R-:W-:-:S04]  /*8f10*/  IMAD.MOV.U32 R78, RZ, RZ, R58 ;  /* 0x000000ffff4e7224 */ /* 0x000fc800078e003a */
[----:B------:R-:W-:-:S07]  /*8f20*/  LOP3.LUT R11, R74, UR28, R59, 0x96, !PT ;  /* 0x0000001c4a0b7c12 */ /* 0x000fce000f8e963b */
.L_x_18815:
[----:B------:R-:W-:Y:S05]  /*8f30*/  BSYNC.RECONVERGENT B4 ;  /* 0x0000000000047941 */ /* 0x000fea0003800200 */
.L_x_18814:
        /* <DEDUP_REMOVED lines=8> */
.L_x_18813:
[----:B------:R-:W-:Y:S05]  /*8fc0*/  BSYNC.RECONVERGENT B3 ;  /* 0x0000000000037941 */ /* 0x000fea0003800200 */
.L_x_18812:
        /* <DEDUP_REMOVED lines=17> */
.L_x_18823:
        /* <DEDUP_REMOVED lines=13> */
.L_x_18825:
[----:B------:R-:W-:Y:S05]  /*91b0*/  BSYNC.RECONVERGENT B5 ;  /* 0x0000000000057941 */ /* 0x000fea0003800200 */
.L_x_18824:
[----:B01----:R-:W-:Y:S01]  /*91c0*/  IMAD.WIDE.U32 R74, R70, -0x326172a9, RZ ;  /* 0xcd9e8d57464a7825 */ /* 0x003fe200078e00ff */
[----:B------:R-:W-:Y:S01]  /*91d0*/  LOP3.LUT R58, R3, UR5, R11, 0x96, !PT ;  /* 0x00000005033a7c12 */ /* 0x000fe2000f8e960b */
[----:B------:R-:W-:Y:S02]  /*91e0*/  UIADD3 UR28, UPT, UPT, UR4, -0x255992d5, URZ ;  /* 0xdaa66d2b041c7890 */ /* 0x000fe4000fffe0ff */
        /* <DEDUP_REMOVED lines=42> */
[----:B------:R-:W-:-:S04]  /*9490*/  IMAD.WIDE.U32 R74, R75, -0x326172a9, RZ ;  /* 0xcd9e8d574b4a7825 */ /* 0x000fc800078e00ff */
[----:B------:R-:W-:Y:S01]  /*94a0*/  IMAD.MOV.U32 R6, RZ, RZ, R74 ;  /* 0x000000ffff067224 */ /* 0x000fe200078e004a */
[----:B------:R-:W-:-:S07]  /*94b0*/  LOP3.LUT R10, R10, UR28, R75, 0x96, !PT ;  /* 0x0000001c0a0a7c12 */ /* 0x000fce000f8e964b */
.L_x_18822:
[----:B------:R-:W-:Y:S05]  /*94c0*/  BSYNC.RECONVERGENT B4 ;  /* 0x0000000000047941 */ /* 0x000fea0003800200 */
.L_x_18821:
        /* <DEDUP_REMOVED lines=8> */
.L_x_18820:
[----:B------:R-:W-:Y:S05]  /*9550*/  BSYNC.RECONVERGENT B3 ;  /* 0x0000000000037941 */ /* 0x000fea0003800200 */
.L_x_18819:
        /* <DEDUP_REMOVED lines=16> */
.L_x_18828:
        /* <DEDUP_REMOVED lines=13> */
.L_x_18830:
[----:B------:R-:W-:Y:S05]  /*9730*/  BSYNC.RECONVERGENT B4 ;  /* 0x0000000000047941 */ /* 0x000fea0003800200 */
.L_x_18829:
[----:B01----:R-:W-:Y:S01]  /*9740*/  LOP3.LUT R74, R3, UR5, R81, 0x96, !PT ;  /* 0x00000005034a7c12 */ /* 0x003fe2000f8e9651 */
        /* <DEDUP_REMOVED lines=44> */
[----:B------:R-:W-:Y:S02]  /*9a10*/  HFMA2 R2, -RZ, RZ, 0, 0 ;  /* 0x00000000ff027431 */ /* 0x000fe400000001ff */
[----:B------:R-:W-:Y:S01]  /*9a20*/  IMAD.MOV.U32 R6, RZ, RZ, R74 ;  /* 0x000000ffff067224 */ /* 0x000fe200078e004a */
[----:B------:R-:W-:-:S07]  /*9a30*/  LOP3.LUT R10, R10, UR28, R75, 0x96, !PT ;  /* 0x0000001c0a0a7c12 */ /* 0x000fce000f8e964b */
.L_x_18827:
[----:B------:R-:W-:Y:S05]  /*9a40*/  BSYNC.RECONVERGENT B3 ;  /* 0x0000000000037941 */ /* 0x000fea0003800200 */
.L_x_18826:
        /* <DEDUP_REMOVED lines=8> */
.L_x_18799:
[----:B------:R-:W-:Y:S05]  /*9ad0*/  BSYNC.RECONVERGENT B2 ;  /* 0x0000000000027941 */ /* 0x000fea0003800200 */
.L_x_18776:
[----:B01----:R-:W0:Y:S01]  /*9ae0*/  LDC.64 R74, c[0x0][0x3a8] ;  /* 0x0000ea00ff4a7b82 */ /* 0x003e220000000a00 */
[----:B------:R-:W-:Y:S01]  /*9af0*/  BSSY.RECONVERGENT B2, `(.L_x_18831) ;  /* 0x0000010000027945 */ /* 0x000fe20003800200 */
[----:B------:R-:W-:Y:S01]  /*9b00*/  MOV R4, R78 ;  /* 0x0000004e00047202 */ /* 0x000fe20000000f00 */
[----:B0-----:R-:W-:-:S05]  /*9b10*/  IMAD.WIDE.U32 R74, R73, 0x10, R74 ;  /* 0x00000010494a7825 */ /* 0x001fca00078e004a */
[----:B-----5:R0:W-:Y:S01]  /*9b20*/  STG.E.128 desc[UR6][R74.64], R56 ;  /* 0x000000384a007986 */ /* 0x0201e2000c101d06 */
[----:B------:R-:W-:Y:S05]  /*9b30*/  @!P0 BRA `(.L_x_18832) ;  /* 0x00000000002c8947 */ /* 0x000fea0003800000 */
[----:B0-----:R-:W-:-:S05]  /*9b40*/  IMAD.U32 R74, R8, 0x10000, RZ ;  /* 0x00010000084a7824 */ /* 0x001fca00078e00ff */
[----:B------:R-:W-:Y:S02]  /*9b50*/  LOP3.LUT R75, R74, 0xff0000, RZ, 0xc0, !PT ;  /* 0x00ff00004a4b7812 */ /* 0x000fe400078ec0ff */
        /* <DEDUP_REMOVED lines=9> */
.L_x_18832:
[----:B------:R-:W-:Y:S05]  /*9bf0*/  BSYNC.RECONVERGENT B2 ;  /* 0x0000000000027941 */ /* 0x000fea0003800200 */
.L_x_18831:
[----:B------:R-:W-:Y:S01]  /*9c00*/  VIADD R73, R73, 0x20 ;  /* 0x0000002049497836 */ /* 0x000fe20000000000 */
[----:B------:R-:W-:-:S07]  /*9c10*/  IADD3 R67, PT, PT, R67, 0x20, RZ ;  /* 0x0000002043437810 */ /* 0x000fce0007ffe0ff */
.L_x_18773:
[----:B------:R-:W-:Y:S05]  /*9c20*/  BSYNC.RECONVERGENT B1 ;  /* 0x0000000000017941 */ /* 0x000fea0003800200 */
.L_x_18772:
        /* <DEDUP_REMOVED lines=8> */
.L_x_18836:
[----:B------:R-:W-:Y:S05]  /*9cb0*/  BSYNC.RECONVERGENT B2 ;  /* 0x0000000000027941 */ /* 0x000fea0003800200 */
.L_x_18835:
        /* <DEDUP_REMOVED lines=9> */
[----:B01----:R-:W-:Y:S01]  /*9d50*/  @!P1 IMAD.MOV.U32 R75, RZ, RZ, R2 ;  /* 0x000000ffff4b9224 */ /* 0x003fe200078e0002 */
        /* <DEDUP_REMOVED lines=18> */
.L_x_18843:
        /* <DEDUP_REMOVED lines=13> */
.L_x_18845:
[----:B------:R-:W-:Y:S05]  /*9f50*/  BSYNC.RECONVERGENT B5 ;  /* 0x0000000000057941 */ /* 0x000fea0003800200 */
.L_x_18844:
        /* <DEDUP_REMOVED lines=45> */
[----:B------:R-:W-:Y:S01]  /*a230*/  LOP3.LUT R10, R10, UR28, R75, 0x96, !PT ;  /* 0x0000001c0a0a7c12 */ /* 0x000fe2000f8e964b */
[----:B------:R-:W-:Y:S01]  /*a240*/  HFMA2 R75, -RZ, RZ, 0, 0 ;  /* 0x00000000ff4b7431 */ /* 0x000fe200000001ff */
[----:B------:R-:W-:-:S07]  /*a250*/  MOV R6, R74 ;  /* 0x0000004a00067202 */ /* 0x000fce0000000f00 */
.L_x_18842:
[----:B------:R-:W-:Y:S05]  /*a260*/  BSYNC.RECONVERGENT B4 ;  /* 0x0000000000047941 */ /* 0x000fea0003800200 */
.L_x_18841:
        /* <DEDUP_REMOVED lines=9> */
.L_x_18840:
[----:B------:R-:W-:Y:S05]  /*a300*/  BSYNC.RECONVERGENT B3 ;  /* 0x0000000000037941 */ /* 0x000fea0003800200 */
.L_x_18839:
        /* <DEDUP_REMOVED lines=20> */
.L_x_18850:
        /* <DEDUP_REMOVED lines=13> */
.L_x_18852:
[----:B------:R-:W-:Y:S05]  /*a520*/  BSYNC.RECONVERGENT B5 ;  /* 0x0000000000057941 */ /* 0x000fea0003800200 */
.L_x_18851:
        /* <DEDUP_REMOVED lines=46> */
.L_x_18849:
[----:B------:R-:W-:Y:S05]  /*a810*/  BSYNC.RECONVERGENT B4 ;  /* 0x0000000000047941 */ /* 0x000fea0003800200 */
.L_x_18848:
        /* <DEDUP_REMOVED lines=9> */
.L_x_18847:
[----:B------:R-:W-:Y:S05]  /*a8b0*/  BSYNC.RECONVERGENT B3 ;  /* 0x0000000000037941 */ /* 0x000fea0003800200 */
.L_x_18846:
        /* <DEDUP_REMOVED lines=20> */
.L_x_18857:
        /* <DEDUP_REMOVED lines=13> */
.L_x_18859:
[----:B------:R-:W-:Y:S05]  /*aad0*/  BSYNC.RECONVERGENT B5 ;  /* 0x0000000000057941 */ /* 0x000fea0003800200 */
.L_x_18858:
        /* <DEDUP_REMOVED lines=48> */
.L_x_18856:
[----:B------:R-:W-:Y:S05]  /*ade0*/  BSYNC.RECONVERGENT B4 ;  /* 0x0000000000047941 */ /* 0x000fea0003800200 */
.L_x_18855:
        /* <DEDUP_REMOVED lines=9> */
.L_x_18854:
[----:B------:R-:W-:Y:S05]  /*ae80*/  BSYNC.RECONVERGENT B3 ;  /* 0x0000000000037941 */ /* 0x000fea0003800200 */
.L_x_18853:
        /* <DEDUP_REMOVED lines=19> */
.L_x_18863:
        /* <DEDUP_REMOVED lines=13> */
.L_x_18865:
[----:B------:R-:W-:Y:S05]  /*b090*/  BSYNC.RECONVERGENT B4 ;  /* 0x0000000000047941 */ /* 0x000fea0003800200 */
.L_x_18864:
        /* <DEDUP_REMOVED lines=47> */
[----:B------:R-:W-:-:S07]  /*b390*/  LOP3.LUT R10, R10, UR28, R75, 0x96, !PT ;  /* 0x0000001c0a0a7c12 */ /* 0x000fce000f8e964b */
.L_x_18862:
[----:B------:R-:W-:Y:S05]  /*b3a0*/  BSYNC.RECONVERGENT B3 ;  /* 0x0000000000037941 */ /* 0x000fea0003800200 */
.L_x_18861:
        /* <DEDUP_REMOVED lines=9> */
[----:B------:R-:W-:Y:S06]  /*b440*/  BRA `(.L_x_18860) ;  /* 0x0000001400a87947 */ /* 0x000fec0003800000 */
.L_x_18838:
        /* <DEDUP_REMOVED lines=21> */
.L_x_18870:
        /* <DEDUP_REMOVED lines=13> */
.L_x_18872:
[----:B------:R-:W-:Y:S05]  /*b670*/  BSYNC.RECONVERGENT B5 ;  /* 0x0000000000057941 */ /* 0x000fea0003800200 */
.L_x_18871:
        /* <DEDUP_REMOVED lines=36> */
[----:B01----:R-:W-:Y:S01]  /*b8c0*/  LOP3.LUT R74, R62, UR28, R61, 0x96, !PT ;  /* 0x0000001c3e4a7c12 */ /* 0x003fe2000f8e963d */
[----:B------:R-:W-:Y:S01]  /*b8d0*/  IMAD.WIDE.U32 R62, R63, -0x326172a9, RZ ;  /* 0xcd9e8d573f3e7825 */ /* 0x000fe200078e00ff */
[----:B------:R-:W-:-:S03]  /*b8e0*/  UIADD3 UR28, UPT, UPT, UR4, -0x700cb87f, URZ ;  /* 0x8ff34781041c7890 */ /* 0x000fc6000fffe0ff */
[----:B------:R-:W-:Y:S01]  /*b8f0*/  IMAD.WIDE.U32 R74, R74, -0x326172a9, RZ ;  /* 0xcd9e8d574a4a7825 */ /* 0x000fe200078e00ff */
[----:B------:R-:W-:-:S04]  /*b900*/  LOP3.LUT R63, R10, UR24, R63, 0x96, !PT ;  /* 0x000000180a3f7c12 */ /* 0x000fc8000f8e963f */
[----:B------:R-:W-:Y:S01]  /*b910*/  LOP3.LUT R10, R62, UR28, R75, 0x96, !PT ;  /* 0x0000001c3e0a7c12 */ /* 0x000fe2000f8e964b */
[----:B------:R-:W-:Y:S01]  /*b920*/  UIADD3 UR28, UPT, UPT, UR5, -0x695add53, URZ ;  /* 0x96a522ad051c7890 */ /* 0x000fe2000fffe0ff */
[----:B------:R-:W-:Y:S01]  /*b930*/  IMAD.WIDE.U32 R62, R63, -0x2daee0ad, RZ ;  /* 0xd2511f533f3e7825 */ /* 0x000fe200078e00ff */
[----:B------:R-:W-:-:S03]  /*b940*/  MOV R6, R74 ;  /* 0x0000004a00067202 */ /* 0x000fc60000000f00 */
[----:B------:R-:W-:Y:S01]  /*b950*/  IMAD.MOV.U32 R64, RZ, RZ, R62 ;  /* 0x000000ffff407224 */ /* 0x000fe200078e003e */
[----:B------:R-:W-:Y:S01]  /*b960*/  LOP3.LUT R11, R60, UR28, R63, 0x96, !PT ;  /* 0x0000001c3c0b7c12 */ /* 0x000fe2000f8e963f */
[----:B------:R-:W-:-:S07]  /*b970*/  IMAD.MOV.U32 R62, RZ, RZ, RZ ;  /* 0x000000ffff3e7224 */ /* 0x000fce00078e00ff */
.L_x_18869:
[----:B------:R-:W-:Y:S05]  /*b980*/  BSYNC.RECONVERGENT B4 ;  /* 0x0000000000047941 */ /* 0x000fea0003800200 */
.L_x_18868:
[----:B------:R-:W-:Y:S01]  /*b990*/  I2FP.F32.U32 R2, R5 ;  /* 0x0000000500027245 */ /* 0x000fe20000201000 */
[----:B------:R-:W-:Y:S02]  /*b9a0*/  HFMA2 R5, -RZ, RZ, 0.1171875, 0 ;  /* 0x2f800000ff057431 */ /* 0x000fe400000001ff */
[----:B-----5:R-:W-:-:S03]  /*b9b0*/  FMUL.FTZ R4, R44, UR9 ;  /* 0x000000092c047c20 */ /* 0x020fc60008410000 */
[----:B------:R-:W-:Y:S01]  /*b9c0*/  FFMA.FTZ R2, R2, R5, 1.1641532182693481445e-10 ;  /* 0x2f00000002027423 */ /* 0x000fe20000010005 */
[----:B------:R-:W-:-:S04]  /*b9d0*/  FMUL.FTZ R4, R4, UR8 ;  /* 0x0000000804047c20 */ /* 0x000fc80008410000 */
[----:B------:R-:W-:-:S04]  /*b9e0*/  FSETP.GTU.FTZ.AND P1, PT, R2, UR25, PT ;  /* 0x0000001902007c0b */ /* 0x000fc8000bf3c000 */
[----:B------:R-:W-:Y:S02]  /*b9f0*/  SEL R5, RZ, 0x1, P1 ;  /* 0x00000001ff057807 */ /* 0x000fe40000800000 */
[----:B------:R-:W-:-:S07]  /*ba00*/  FSEL R60, R4, RZ, !P1 ;  /* 0x000000ff043c7208 */ /* 0x000fce0004800000 */
.L_x_18867:
[----:B------:R-:W-:Y:S05]  /*ba10*/  BSYNC.RECONVERGENT B3 ;  /* 0x0000000000037941 */ /* 0x000fea0003800200 */
.L_x_18866:
        /* <DEDUP_REMOVED lines=17> */
.L_x_18877:
        /* <DEDUP_REMOVED lines=13> */
.L_x_18879:
[----:B------:R-:W-:Y:S05]  /*bc00*/  BSYNC.RECONVERGENT B5 ;  /* 0x0000000000057941 */ /* 0x000fea0003800200 */
.L_x_18878:
        /* <DEDUP_REMOVED lines=43> */
[----:B------:R-:W-:Y:S01]  /*bec0*/  UIADD3 UR28, UPT, UPT, UR5, -0x695add53, URZ ;  /* 0x96a522ad051c7890 */ /* 0x000fe2000fffe0ff */
[----:B------:R-:W-:Y:S01]  /*bed0*/  MOV R6, R74 ;  /* 0x0000004a00067202 */ /* 0x000fe20000000f00 */
[----:B------:R-:W-:-:S05]  /*bee0*/  IMAD.WIDE.U32 R74, R11, -0x2daee0ad, RZ ;  /* 0xd2511f530b4a7825 */ /* 0x000fca00078e00ff */
[----:B------:R-:W-:Y:S02]  /*bef0*/  LOP3.LUT R11, R62, UR28, R75, 0x96, !PT ;  /* 0x0000001c3e0b7c12 */ /* 0x000fe4000f8e964b */
[----:B------:R-:W-:-:S07]  /*bf00*/  MOV R64, R74 ;  /* 0x0000004a00407202 */ /* 0x000fce0000000f00 */
.L_x_18876:
[----:B------:R-:W-:Y:S05]  /*bf10*/  BSYNC.RECONVERGENT B4 ;  /* 0x0000000000047941 */ /* 0x000fea0003800200 */
.L_x_18875:
        /* <DEDUP_REMOVED lines=8> */
.L_x_18874:
[----:B------:R-:W-:Y:S05]  /*bfa0*/  BSYNC.RECONVERGENT B3 ;  /* 0x0000000000037941 */ /* 0x000fea0003800200 */
.L_x_18873:
        /* <DEDUP_REMOVED lines=17> */
.L_x_18884:
        /* <DEDUP_REMOVED lines=13> */
.L_x_18886:
[----:B------:R-:W-:Y:S05]  /*c190*/  BSYNC.RECONVERGENT B5 ;  /* 0x0000000000057941 */ /* 0x000fea0003800200 */
.L_x_18885:
        /* <DEDUP_REMOVED lines=40> */
[----:B------:R-:W-:-:S05]  /*c420*/  IMAD.WIDE.U32 R74, R75, -0x326172a9, RZ ;  /* 0xcd9e8d574b4a7825 */ /* 0x000fca00078e00ff */
[----:B------:R-:W-:Y:S01]  /*c430*/  LOP3.LUT R10, R10, UR28, R75, 0x96, !PT ;  /* 0x0000001c0a0a7c12 */ /* 0x000fe2000f8e964b */
[----:B------:R-:W-:Y:S01]  /*c440*/  UIADD3 UR28, UPT, UPT, UR5, -0x695add53, URZ ;  /* 0x96a522ad051c7890 */ /* 0x000fe2000fffe0ff */
[----:B------:R-:W-:Y:S01]  /*c450*/  MOV R6, R74 ;  /* 0x0000004a00067202 */ /* 0x000fe20000000f00 */
[----:B------:R-:W-:-:S03]  /*c460*/  IMAD.WIDE.U32 R74, R2, -0x2daee0ad, RZ ;  /* 0xd2511f53024a7825 */ /* 0x000fc600078e00ff */
[----:B------:R-:W-:Y:S01]  /*c470*/  MOV R64, R74 ;  /* 0x0000004a00407202 */ /* 0x000fe20000000f00 */
[----:B------:R-:W-:Y:S01]  /*c480*/  IMAD.MOV.U32 R74, RZ, RZ, RZ ;  /* 0x000000ffff4a7224 */ /* 0x000fe200078e00ff */
[----:B------:R-:W-:-:S07]  /*c490*/  LOP3.LUT R11, R62, UR28, R75, 0x96, !PT ;  /* 0x0000001c3e0b7c12 */ /* 0x000fce000f8e964b */
.L_x_18883:
[----:B------:R-:W-:Y:S05]  /*c4a0*/  BSYNC.RECONVERGENT B4 ;  /* 0x0000000000047941 */ /* 0x000fea0003800200 */
.L_x_18882:
        /* <DEDUP_REMOVED lines=8> */
.L_x_18881:
[----:B------:R-:W-:Y:S05]  /*c530*/  BSYNC.RECONVERGENT B3 ;  /* 0x0000000000037941 */ /* 0x000fea0003800200 */
.L_x_18880:
        /* <DEDUP_REMOVED lines=20> */
.L_x_18889:
        /* <DEDUP_REMOVED lines=13> */
.L_x_18891:
[----:B------:R-:W-:Y:S05]  /*c750*/  BSYNC.RECONVERGENT B4 ;  /* 0x0000000000047941 */ /* 0x000fea0003800200 */
.L_x_18890:
[----:B------:R-:W-:Y:S01]  /*c760*/  IMAD.WIDE.U32 R78, R70, -0x326172a9, RZ ;  /* 0xcd9e8d57464e7825 */ /* 0x000fe200078e00ff */
[----:B------:R-:W-:Y:S01]  /*c770*/  LOP3.LUT R74, R3, UR5, R11, 0x96, !PT ;  /* 0x00000005034a7c12 */ /* 0x000fe2000f8e960b */
[----:B------:R-:W-:Y:S01]  /*c780*/  UIADD3 UR28, UPT, UPT, UR4, -0x255992d5, URZ ;  /* 0xdaa66d2b041c7890 */ /* 0x000fe2000fffe0ff */
        /* <DEDUP_REMOVED lines=45> */
.L_x_18888:
[----:B------:R-:W-:Y:S05]  /*ca60*/  BSYNC.RECONVERGENT B3 ;  /* 0x0000000000037941 */ /* 0x000fea0003800200 */
.L_x_18887:
[----:B------:R-:W-:Y:S01]  /*ca70*/  I2FP.F32.U32 R9, R9 ;  /* 0x0000000900097245 */ /* 0x000fe20000201000 */
[----:B------:R-:W-:-:S05]  /*ca80*/  HFMA2 R64, -RZ, RZ, 0.1171875, 0 ;  /* 0x2f800000ff407431 */ /* 0x000fca00000001ff */
[----:B------:R-:W-:-:S05]  /*ca90*/  FFMA.FTZ R9, R9, R64, 1.1641532182693481445e-10 ;  /* 0x2f00000009097423 */ /* 0x000fca0000010040 */
[----:B------:R-:W-:Y:S01]  /*caa0*/  FSETP.GTU.FTZ.AND P1, PT, R9, UR25, PT ;  /* 0x0000001909007c0b */ /* 0x000fe2000bf3c000 */
[----:B-----5:R-:W-:-:S04]  /*cab0*/  FMUL.FTZ R9, R47, UR9 ;  /* 0x000000092f097c20 */ /* 0x020fc80008410000 */
[----:B------:R-:W-:Y:S01]  /*cac0*/  FMUL.FTZ R63, R9, UR8 ;  /* 0x00000008093f7c20 */ /* 0x000fe20008410000 */
[----:B------:R-:W-:-:S04]  /*cad0*/  SEL R9, RZ, 0x1, P1 ;  /* 0x00000001ff097807 */ /* 0x000fc80000800000 */
[----:B------:R-:W-:-:S07]  /*cae0*/  FSEL R63, R63, RZ, !P1 ;  /* 0x000000ff3f3f7208 */ /* 0x000fce0004800000 */
.L_x_18860:
[----:B------:R-:W-:Y:S05]  /*caf0*/  BSYNC.RECONVERGENT B2 ;  /* 0x0000000000027941 */ /* 0x000fea0003800200 */
.L_x_18837:
[----:B------:R-:W0:Y:S02]  /*cb00*/  LDC.64 R74, c[0x0][0x3a8] ;  /* 0x0000ea00ff4a7b82 */ /* 0x000e240000000a00 */
        /* <DEDUP_REMOVED lines=14> */
.L_x_18834:
[----:B------:R-:W-:Y:S05]  /*cbf0*/  BSYNC.RECONVERGENT B1 ;  /* 0x0000000000017941 */ /* 0x000fea0003800200 */
.L_x_18833:
        /* <DEDUP_REMOVED lines=8> */
[----:B0123--:R-:W-:-:S05]  /*cc80*/  FSEL R75, R64, RZ, P5 ;  /* 0x000000ff404b7208 */ /* 0x00ffca0002800000 */
[----:B------:R-:W-:-:S04]  /*cc90*/  FADD.FTZ R64, R52, R75 ;  /* 0x0000004b34407221 */ /* 0x000fc80000010000 */
[----:B------:R-:W-:-:S04]  /*cca0*/  FADD.FTZ R67, R53, R64 ;  /* 0x0000004035437221 */ /* 0x000fc80000010000 */
[----:B------:R-:W-:Y:S02]  /*ccb0*/  FADD.FTZ R64, R54, R67 ;  /* 0x0000004336407221 */ /* 0x000fe40000010000 */
[----:B------:R-:W0:Y:S02]  /*ccc0*/  S2R R67, SR_TID.X ;  /* 0x0000000000437919 */ /* 0x000e240000002100 */
[----:B------:R-:W-:-:S04]  /*ccd0*/  @P2 FADD.FTZ R75, R55, R64 ;  /* 0x00000040374b2221 */ /* 0x000fc80000010000 */
[----:B------:R-:W-:-:S04]  /*cce0*/  FADD.FTZ R64, R56, R75 ;  /* 0x0000004b38407221 */ /* 0x000fc80000010000 */
[----:B------:R-:W-:-:S04]  /*ccf0*/  FADD.FTZ R73, R57, R64 ;  /* 0x0000004039497221 */ /* 0x000fc80000010000 */
[----:B------:R-:W-:-:S04]  /*cd00*/  FADD.FTZ R64, R58, R73 ;  /* 0x000000493a407221 */ /* 0x000fc80000010000 */
[----:B------:R-:W-:-:S04]  /*cd10*/  @P1 FADD.FTZ R75, R59, R64 ;  /* 0x000000403b4b1221 */ /* 0x000fc80000010000 */
[----:B------:R-:W-:-:S04]  /*cd20*/  FADD.FTZ R64, R60, R75 ;  /* 0x0000004b3c407221 */ /* 0x000fc80000010000 */
[----:B------:R-:W-:-:S04]  /*cd30*/  FADD.FTZ R73, R61, R64 ;  /* 0x000000403d497221 */ /* 0x000fc80000010000 */
[----:B------:R-:W-:Y:S01]  /*cd40*/  FADD.FTZ R64, R62, R73 ;  /* 0x000000493e407221 */ /* 0x000fe20000010000 */
[----:B0-----:R-:W-:-:S03]  /*cd50*/  LOP3.LUT P6, RZ, R67, 0x1f, RZ, 0xc0, !PT ;  /* 0x0000001f43ff7812 */ /* 0x001fc600078cc0ff */
[----:B------:R-:W-:Y:S01]  /*cd60*/  @P0 FADD.FTZ R75, R63, R64 ;  /* 0x000000403f4b0221 */ /* 0x000fe20000010000 */
[----:B------:R-:W-:Y:S01]  /*cd70*/  P2R R64, PR, RZ, 0x40 ;  /* 0x00000040ff407803 */ /* 0x000fe20000000000 */
[----:B------:R-:W-:Y:S08]  /*cd80*/  BRA.DIV UR28, `(.L_x_18892) ;  /* 0x0000000a1c7c7947 */ /* 0x000ff0000b800000 */
        /* <DEDUP_REMOVED lines=10> */
[----:B------:R-:W0:Y:S02]  /*ce30*/  LDC R73, c[0x0][0x400] ;  /* 0x00010000ff497b82 */ /* 0x000e240000000800 */
        /* <DEDUP_REMOVED lines=43> */
.L_x_18913:
[----:B------:R-:W-:Y:S01]  /*d0f0*/  LOP3.LUT P1, RZ, R67, 0x1f, RZ, 0xc0, !PT ;  /* 0x0000001f43ff7812 */ /* 0x000fe2000782c0ff */
[----:B01----:R-:W-:Y:S01]  /*d100*/  FADD.FTZ R78, R78, R81 ;  /* 0x000000514e4e7221 */ /* 0x003fe20000010000 */
[----:B------:R-:W-:Y:S01]  /*d110*/  FMUL.FTZ R64, R77, R77 ;  /* 0x0000004d4d407220 */ /* 0x000fe20000410000 */
[----:B------:R-:W-:Y:S01]  /*d120*/  ISETP.NE.AND P0, PT, RZ, UR26, PT ;  /* 0x0000001aff007c0c */ /* 0x000fe2000bf05270 */
[----:B------:R-:W-:Y:S01]  /*d130*/  BSSY.RECONVERGENT B1, `(.L_x_18893) ;  /* 0x000005e000017945 */ /* 0x000fe20003800200 */
[----:B------:R-:W-:Y:S02]  /*d140*/  FFMA.FTZ R73, R78, R73, UR27 ;  /* 0x0000001b4e497e23 */ /* 0x000fe40008010049 */
[----:B------:R-:W-:-:S05]  /*d150*/  FSEL R64, R64, RZ, P0 ;  /* 0x000000ff40407208 */ /* 0x000fca0000000000 */
[----:B------:R-:W-:Y:S01]  /*d160*/  FADD.FTZ R73, R73, R64 ;  /* 0x0000004049497221 */ /* 0x000fe20000010000 */
[----:B------:R-:W0:Y:S05]  /*d170*/  @!P1 LDC.64 R74, c[0x0][0x3c0] ;  /* 0x0000f000ff4a9b82 */ /* 0x000e2a0000000a00 */
[----:B------:R-:W1:Y:S01]  /*d180*/  MUFU.RSQ R73, R73 ;  /* 0x0000004900497308 */ /* 0x000e620000001400 */
[C---:B0-----:R-:W-:Y:S02]  /*d190*/  @!P1 IMAD.WIDE R78, R71.reuse, 0x4, R74 ;  /* 0x00000004474e9825 */ /* 0x041fe400078e024a */
[----:B------:R-:W0:Y:S03]  /*d1a0*/  @!P1 LDC.64 R74, c[0x0][0x3c8] ;  /* 0x0000f200ff4a9b82 */ /* 0x000e260000000a00 */
[----:B------:R2:W-:Y:S01]  /*d1b0*/  @!P1 STG.E desc[UR6][R78.64], R77 ;  /* 0x0000004d4e009986 */ /* 0x0005e2000c101906 */
[----:B0-----:R-:W-:-:S05]  /*d1c0*/  @!P1 IMAD.WIDE R74, R71, 0x4, R74 ;  /* 0x00000004474a9825 */ /* 0x001fca00078e024a */
[----:B-1----:R2:W-:Y:S01]  /*d1d0*/  @!P1 STG.E desc[UR6][R74.64], R73 ;  /* 0x000000494a009986 */ /* 0x0025e2000c101906 */
[----:B-----5:R-:W-:-:S13]  /*d1e0*/  ISETP.GE.AND P1, PT, R65, 0x1, PT ;  /* 0x000000014100780c */ /* 0x020fda0003f26270 */
[----:B--2---:R-:W-:Y:S05]  /*d1f0*/  @!P1 BRA `(.L_x_18894) ;  /* 0x0000000400449947 */ /* 0x004fea0003800000 */
        /* <DEDUP_REMOVED lines=11> */
[--C-:B------:R-:W-:Y:S02]  /*d2b0*/  FADD.FTZ R78, R51, -R77.reuse ;  /* 0x8000004d334e7221 */ /* 0x100fe40000010000 */
[C---:B------:R-:W-:Y:S01]  /*d2c0*/  FMUL.FTZ R67, R73.reuse, R74 ;  /* 0x0000004a49437220 */ /* 0x040fe20000410000 */
[----:B------:R-:W-:Y:S01]  /*d2d0*/  FMUL.FTZ R65, R73, R64 ;  /* 0x0000004049417220 */ /* 0x000fe20000410000 */
[----:B------:R-:W0:Y:S01]  /*d2e0*/  LDC.64 R74, c[0x0][0x428] ;  /* 0x00010a00ff4a7b82 */ /* 0x000e220000000a00 */
[----:B------:R-:W-:Y:S01]  /*d2f0*/  FADD.FTZ R64, R49, -R77 ;  /* 0x8000004d31407221 */ /* 0x000fe20000010000 */
[----:B------:R-:W-:-:S03]  /*d300*/  FMUL.FTZ R78, R73, R78 ;  /* 0x0000004e494e7220 */ /* 0x000fc60000410000 */
[----:B------:R-:W-:Y:S01]  /*d310*/  FMUL.FTZ R66, R73, R64 ;  /* 0x0000004049427220 */ /* 0x000fe20000410000 */
[----:B------:R-:W-:-:S03]  /*d320*/  FFMA.FTZ R64, R65, R12, R16 ;  /* 0x0000000c41407223 */ /* 0x000fc60000010010 */
[----:B------:R-:W-:Y:S01]  /*d330*/  FFMA.FTZ R65, R66, R13, R17 ;  /* 0x0000000d42417223 */ /* 0x000fe20000010011 */
[----:B------:R-:W-:Y:S01]  /*d340*/  FFMA.FTZ R66, R67, R14, R18 ;  /* 0x0000000e43427223 */ /* 0x000fe20000010012 */
[----:B------:R-:W-:Y:S01]  /*d350*/  FFMA.FTZ R67, R78, R15, R19 ;  /* 0x0000000f4e437223 */ /* 0x000fe20000010013 */
[C---:B0-----:R-:W-:Y:S01]  /*d360*/  IMAD.WIDE.U32 R74, R79.reuse, 0x10, R74 ;  /* 0x000000104f4a7825 */ /* 0x041fe200078e004a */
[----:B------:R-:W-:-:S04]  /*d370*/  IADD3 R79, PT, PT, R79, 0x20, RZ ;  /* 0x000000204f4f7810 */ /* 0x000fc80007ffe0ff */
[----:B------:R0:W-:Y:S03]  /*d380*/  STG.E.128 desc[UR6][R74.64], R64 ;  /* 0x000000404a007986 */ /* 0x0001e6000c101d06 */
.L_x_18896:
[----:B------:R-:W-:Y:S05]  /*d390*/  BSYNC.RECONVERGENT B2 ;  /* 0x0000000000027941 */ /* 0x000fea0003800200 */
.L_x_18895:
[----:B------:R-:W-:Y:S01]  /*d3a0*/  ISETP.NE.AND P0, PT, R76, RZ, PT ;  /* 0x000000ff4c00720c */ /* 0x000fe20003f05270 */
[----:B------:R-:W-:-:S12]  /*d3b0*/  BSSY.RECONVERGENT B2, `(.L_x_18897) ;  /* 0x0000012000027945 */ /* 0x000fd80003800200 */
[----:B------:R-:W-:Y:S05]  /*d3c0*/  @!P0 BRA `(.L_x_18898) ;  /* 0x0000000000408947 */ /* 0x000fea0003800000 */
[--C-:B0-----:R-:W-:Y:S01]  /*d3d0*/  FADD.FTZ R74, R54, -R77.reuse ;  /* 0x8000004d364a7221 */ /* 0x101fe20000010000 */
        /* <DEDUP_REMOVED lines=12> */
[----:B0-----:R-:W-:-:S04]  /*d4a0*/  IMAD.WIDE.U32 R74, R79, 0x10, R74 ;  /* 0x000000104f4a7825 */ /* 0x001fc800078e004a */
[----:B------:R-:W-:Y:S01]  /*d4b0*/  VIADD R79, R79, 0x20 ;  /* 0x000000204f4f7836 */ /* 0x000fe20000000000 */
[----:B------:R1:W-:Y:S06]  /*d4c0*/  STG.E.128 desc[UR6][R74.64], R64 ;  /* 0x000000404a007986 */ /* 0x0003ec000c101d06 */
.L_x_18898:
[----:B------:R-:W-:Y:S05]  /*d4d0*/  BSYNC.RECONVERGENT B2 ;  /* 0x0000000000027941 */ /* 0x000fea0003800200 */
.L_x_18897:
[----:B------:R-:W-:Y:S04]  /*d4e0*/  BSSY.RECONVERGENT B2, `(.L_x_18899) ;  /* 0x0000012000027945 */ /* 0x000fe80003800200 */
[----:B------:R-:W-:Y:S05]  /*d4f0*/  @!P4 BRA `(.L_x_18900) ;  /* 0x000000000040c947 */ /* 0x000fea0003800000 */
[--C-:B01----:R-:W-:Y:S01]  /*d500*/  FADD.FTZ R74, R58, -R77.reuse ;  /* 0x8000004d3a4a7221 */ /* 0x103fe20000010000 */
        /* <DEDUP_REMOVED lines=15> */
.L_x_18900:
[----:B------:R-:W-:Y:S05]  /*d600*/  BSYNC.RECONVERGENT B2 ;  /* 0x0000000000027941 */ /* 0x000fea0003800200 */
.L_x_18899:
[----:B------:R-:W-:Y:S05]  /*d610*/  @!P3 BRA `(.L_x_18894) ;  /* 0x00000000003cb947 */ /* 0x000fea0003800000 */
[--C-:B012---:R-:W-:Y:S01]  /*d620*/  FADD.FTZ R74, R62, -R77.reuse ;  /* 0x8000004d3e4a7221 */ /* 0x107fe20000010000 */
[--C-:B------:R-:W-:Y:S01]  /*d630*/  FADD.FTZ R64, R60, -R77.reuse ;  /* 0x8000004d3c407221 */ /* 0x100fe20000010000 */
[--C-:B------:R-:W-:Y:S01]  /*d640*/  FADD.FTZ R66, R61, -R77.reuse ;  /* 0x8000004d3d427221 */ /* 0x100fe20000010000 */
[----:B------:R-:W-:Y:S01]  /*d650*/  FADD.FTZ R76, R63, -R77 ;  /* 0x8000004d3f4c7221 */ /* 0x000fe20000010000 */
[C---:B------:R-:W-:Y:S01]  /*d660*/  FMUL.FTZ R67, R73.reuse, R74 ;  /* 0x0000004a49437220 */ /* 0x040fe20000410000 */
[C---:B------:R-:W-:Y:S01]  /*d670*/  FMUL.FTZ R65, R73.reuse, R64 ;  /* 0x0000004049417220 */ /* 0x040fe20000410000 */
[----:B------:R-:W0:Y:S01]  /*d680*/  LDC.64 R74, c[0x0][0x428] ;  /* 0x00010a00ff4a7b82 */ /* 0x000e220000000a00 */
[C---:B------:R-:W-:Y:S01]  /*d690*/  FMUL.FTZ R66, R73.reuse, R66 ;  /* 0x0000004249427220 */ /* 0x040fe20000410000 */
[----:B------:R-:W-:Y:S01]  /*d6a0*/  FMUL.FTZ R76, R73, R76 ;  /* 0x0000004c494c7220 */ /* 0x000fe20000410000 */
[----:B------:R-:W-:Y:S02]  /*d6b0*/  FFMA.FTZ R64, R65, R36, R40 ;  /* 0x0000002441407223 */ /* 0x000fe40000010028 */
[----:B------:R-:W-:Y:S01]  /*d6c0*/  FFMA.FTZ R65, R66, R37, R41 ;  /* 0x0000002542417223 */ /* 0x000fe20000010029 */
[----:B------:R-:W-:Y:S01]  /*d6d0*/  FFMA.FTZ R66, R67, R38, R42 ;  /* 0x0000002643427223 */ /* 0x000fe2000001002a */
[----:B------:R-:W-:Y:S01]  /*d6e0*/  FFMA.FTZ R67, R76, R39, R43 ;  /* 0x000000274c437223 */ /* 0x000fe2000001002b */
[----:B0-----:R-:W-:-:S05]  /*d6f0*/  IMAD.WIDE.U32 R74, R79, 0x10, R74 ;  /* 0x000000104f4a7825 */ /* 0x001fca00078e004a */
[----:B------:R3:W-:Y:S02]  /*d700*/  STG.E.128 desc[UR6][R74.64], R64 ;  /* 0x000000404a007986 */ /* 0x0007e4000c101d06 */
.L_x_18894:
[----:B------:R-:W-:Y:S05]  /*d710*/  BSYNC.RECONVERGENT B1 ;  /* 0x0000000000017941 */ /* 0x000fea0003800200 */
.L_x_18893:
[----:B0123--:R-:W0:Y:S02]  /*d720*/  LDC.64 R64, c[0x0][0x380] ;  /* 0x0000e000ff407b82 */ /* 0x00fe240000000a00 */
[----:B0-----:R-:W-:-:S05]  /*d730*/  IMAD R71, R64, 0x4, R71 ;  /* 0x0000000440477824 */ /* 0x001fca00078e0247 */
[----:B------:R-:W-:-:S13]  /*d740*/  ISETP.GE.AND P0, PT, R71, R65, PT ;  /* 0x000000414700720c */ /* 0x000fda0003f06270 */
[----:B------:R-:W-:Y:S05]  /*d750*/  @!P0 BRA `(.L_x_18901) ;  /* 0xffffff3400188947 */ /* 0x000fea000383ffff */
[----:B------:R-:W-:Y:S05]  /*d760*/  BSYNC B0 ;  /* 0x0000000000007941 */ /* 0x000fea0003800000 */
.L_x_18649:
[----:B------:R-:W-:Y:S05]  /*d770*/  EXIT ;  /* 0x000000000000794d */ /* 0x000fea0003800000 */
.L_x_18892:
        /* <DEDUP_REMOVED lines=8> */
.L_x_18903:
[----:B------:R-:W-:Y:S05]  /*d800*/  BSYNC B1 ;  /* 0x0000000000017941 */ /* 0x000fea0003800000 */
.L_x_18902:
        /* <DEDUP_REMOVED lines=9> */
.L_x_18904:
[----:B------:R-:W-:Y:S02]  /*d8a0*/  IMAD.MOV.U32 R84, RZ, RZ, 0x4 ;  /* 0x00000004ff547424 */ /* 0x000fe400078e00ff */
[----:B------:R-:W-:-:S04]  /*d8b0*/  IMAD.MOV.U32 R73, RZ, RZ, R81 ;  /* 0x000000ffff497224 */ /* 0x000fc800078e0051 */
[----:B------:R-:W-:-:S05]  /*d8c0*/  FADD.FTZ R78, R74, R73 ;  /* 0x000000494a4e7221 */ /* 0x000fca0000010000 */
[----:B------:R-:W-:-:S07]  /*d8d0*/  MOV R83, R78 ;  /* 0x0000004e00537202 */ /* 0x000fce0000000f00 */
[----:B------:R-:W-:Y:S05]  /*d8e0*/  WARPSYNC.COLLECTIVE R82, `(.L_x_18905) ;  /* 0x0000000052087348 */ /* 0x000fea0003c00000 */
[----:B------:R0:W1:Y:S02]  /*d8f0*/  SHFL.BFLY P6, R81, R83, R84, R85 ;  /* 0x0c00005453517389 */ /* 0x00006400000c0055 */
[----:B01----:R-:W-:Y:S05]  /*d900*/  ENDCOLLECTIVE ;  /* 0x000000000000791b */ /* 0x003fea0003800000 */
.L_x_18905:
[----:B------:R-:W-:Y:S01]  /*d910*/  HFMA2 R84, -RZ, RZ, 0, 4.76837158203125e-07 ;  /* 0x00000008ff547431 */ /* 0x000fe200000001ff */
[----:B------:R-:W-:-:S05]  /*d920*/  MOV R73, R81 ;  /* 0x0000005100497202 */ /* 0x000fca0000000f00 */
[----:B------:R-:W-:-:S04]  /*d930*/  FADD.FTZ R79, R78, R73 ;  /* 0x000000494e4f7221 */ /* 0x000fc80000010000 */
[----:B------:R-:W-:-:S07]  /*d940*/  IMAD.MOV.U32 R83, RZ, RZ, R79 ;  /* 0x000000ffff537224 */ /* 0x000fce00078e004f */
[----:B------:R-:W-:Y:S05]  /*d950*/  WARPSYNC.COLLECTIVE R82, `(.L_x_18906) ;  /* 0x0000000052087348 */ /* 0x000fea0003c00000 */
[----:B------:R0:W1:Y:S02]  /*d960*/  SHFL.BFLY P6, R81, R83, R84, R85 ;  /* 0x0c00005453517389 */ /* 0x00006400000c0055 */
[----:B01----:R-:W-:Y:S05]  /*d970*/  ENDCOLLECTIVE ;  /* 0x000000000000791b */ /* 0x003fea0003800000 */
.L_x_18906:
[----:B------:R-:W-:Y:S02]  /*d980*/  IMAD.MOV.U32 R84, RZ, RZ, 0x10 ;  /* 0x00000010ff547424 */ /* 0x000fe400078e00ff */
[----:B------:R-:W-:-:S04]  /*d990*/  IMAD.MOV.U32 R64, RZ, RZ, R81 ;  /* 0x000000ffff407224 */ /* 0x000fc800078e0051 */
[----:B------:R-:W-:-:S05]  /*d9a0*/  FADD.FTZ R80, R79, R64 ;  /* 0x000000404f507221 */ /* 0x000fca0000010000 */
[----:B------:R-:W-:-:S07]  /*d9b0*/  MOV R83, R80 ;  /* 0x0000005000537202 */ /* 0x000fce0000000f00 */
[----:B------:R-:W-:Y:S05]  /*d9c0*/  WARPSYNC.COLLECTIVE R82, `(.L_x_18907) ;  /* 0x0000000052087348 */ /* 0x000fea0003c00000 */
[----:B------:R0:W1:Y:S02]  /*d9d0*/  SHFL.BFLY P6, R81, R83, R84, R85 ;  /* 0x0c00005453517389 */ /* 0x00006400000c0055 */
[----:B01----:R-:W-:Y:S05]  /*d9e0*/  ENDCOLLECTIVE ;  /* 0x000000000000791b */ /* 0x003fea0003800000 */
.L_x_18907:
[----:B------:R-:W-:Y:S01]  /*d9f0*/  HFMA2 R84, -RZ, RZ, 0, 5.9604644775390625e-08 ;  /* 0x00000001ff547431 */ /* 0x000fe200000001ff */
[----:B------:R-:W-:-:S05]  /*da00*/  MOV R73, R81 ;  /* 0x0000005100497202 */ /* 0x000fca0000000f00 */
[----:B------:R-:W-:Y:S02]  /*da10*/  FADD.FTZ R80, R80, R73 ;  /* 0x0000004950507221 */ /* 0x000fe40000010000 */
        /* <DEDUP_REMOVED lines=39> */
.L_x_18908:
[----:B------:R-:W-:Y:S02]  /*dc90*/  IMAD.MOV.U32 R84, RZ, RZ, 0x2 ;  /* 0x00000002ff547424 */ /* 0x000fe400078e00ff */
[----:B------:R-:W-:-:S04]  /*dca0*/  IMAD.MOV.U32 R75, RZ, RZ, R81 ;  /* 0x000000ffff4b7224 */ /* 0x000fc800078e0051 */
[----:B------:R-:W-:-:S05]  /*dcb0*/  FADD.FTZ R75, R64, R75 ;  /* 0x0000004b404b7221 */ /* 0x000fca0000010000 */
[----:B------:R-:W-:-:S07]  /*dcc0*/  MOV R83, R75 ;  /* 0x0000004b00537202 */ /* 0x000fce0000000f00 */
[----:B------:R-:W-:Y:S05]  /*dcd0*/  WARPSYNC.COLLECTIVE R82, `(.L_x_18909) ;  /* 0x0000000052087348 */ /* 0x000fea0003c00000 */
[----:B------:R0:W1:Y:S02]  /*dce0*/  SHFL.BFLY P6, R81, R83, R84, R85 ;  /* 0x0c00005453517389 */ /* 0x00006400000c0055 */
[----:B01----:R-:W-:Y:S05]  /*dcf0*/  ENDCOLLECTIVE ;  /* 0x000000000000791b */ /* 0x003fea0003800000 */
.L_x_18909:
[----:B------:R-:W-:Y:S01]  /*dd00*/  HFMA2 R84, -RZ, RZ, 0, 2.384185791015625e-07 ;  /* 0x00000004ff547431 */ /* 0x000fe200000001ff */
[----:B------:R-:W-:-:S05]  /*dd10*/  MOV R74, R81 ;  /* 0x00000051004a7202 */ /* 0x000fca0000000f00 */
[----:B------:R-:W-:-:S04]  /*dd20*/  FADD.FTZ R74, R75, R74 ;  /* 0x0000004a4b4a7221 */ /* 0x000fc80000010000 */
[----:B------:R-:W-:-:S07]  /*dd30*/  IMAD.MOV.U32 R83, RZ, RZ, R74 ;  /* 0x000000ffff537224 */ /* 0x000fce00078e004a */
[----:B------:R-:W-:Y:S05]  /*dd40*/  WARPSYNC.COLLECTIVE R82, `(.L_x_18910) ;  /* 0x0000000052087348 */ /* 0x000fea0003c00000 */
[----:B------:R0:W1:Y:S02]  /*dd50*/  SHFL.BFLY P6, R81, R83, R84, R85 ;  /* 0x0c00005453517389 */ /* 0x00006400000c0055 */
[----:B01----:R-:W-:Y:S05]  /*dd60*/  ENDCOLLECTIVE ;  /* 0x000000000000791b */ /* 0x003fea0003800000 */
.L_x_18910:
[----:B------:R-:W-:Y:S02]  /*dd70*/  IMAD.MOV.U32 R84, RZ, RZ, 0x8 ;  /* 0x00000008ff547424 */ /* 0x000fe400078e00ff */
[----:B------:R-:W-:-:S04]  /*dd80*/  IMAD.MOV.U32 R79, RZ, RZ, R81 ;  /* 0x000000ffff4f7224 */ /* 0x000fc800078e0051 */
[----:B------:R-:W-:-:S05]  /*dd90*/  FADD.FTZ R79, R74, R79 ;  /* 0x0000004f4a4f7221 */ /* 0x000fca0000010000 */
[----:B------:R-:W-:-:S07]  /*dda0*/  MOV R83, R79 ;  /* 0x0000004f00537202 */ /* 0x000fce0000000f00 */
[----:B------:R-:W-:Y:S05]  /*ddb0*/  WARPSYNC.COLLECTIVE R82, `(.L_x_18911) ;  /* 0x0000000052087348 */ /* 0x000fea0003c00000 */
[----:B------:R0:W1:Y:S02]  /*ddc0*/  SHFL.BFLY P6, R81, R83, R84, R85 ;  /* 0x0c00005453517389 */ /* 0x00006400000c0055 */
[----:B01----:R-:W-:Y:S05]  /*ddd0*/  ENDCOLLECTIVE ;  /* 0x000000000000791b */ /* 0x003fea0003800000 */
.L_x_18911:
[----:B------:R-:W-:Y:S01]  /*dde0*/  HFMA2 R84, -RZ, RZ, 0, 9.5367431640625e-07 ;  /* 0x00000010ff547431 */ /* 0x000fe200000001ff */
[----:B------:R-:W-:-:S05]  /*ddf0*/  MOV R78, R81 ;  /* 0x00000051004e7202 */ /* 0x000fca0000000f00 */
[----:B------:R-:W-:-:S04]  /*de00*/  FADD.FTZ R78, R79, R78 ;  /* 0x0000004e4f4e7221 */ /* 0x000fc80000010000 */
[----:B------:R-:W-:-:S07]  /*de10*/  IMAD.MOV.U32 R83, RZ, RZ, R78 ;  /* 0x000000ffff537224 */ /* 0x000fce00078e004e */
[----:B------:R-:W-:Y:S05]  /*de20*/  WARPSYNC.COLLECTIVE R82, `(.L_x_18912) ;  /* 0x0000000052087348 */ /* 0x000fea0003c00000 */
[----:B------:R0:W1:Y:S02]  /*de30*/  SHFL.BFLY P6, R81, R83, R84, R85 ;  /* 0x0c00005453517389 */ /* 0x00006400000c0055 */
[----:B01----:R-:W-:Y:S05]  /*de40*/  ENDCOLLECTIVE ;  /* 0x000000000000791b */ /* 0x003fea0003800000 */
.L_x_18912:
[----:B------:R-:W-:Y:S05]  /*de50*/  BRA `(.L_x_18913) ;  /* 0xfffffff000a47947 */ /* 0x000fea000383ffff */
.L_x_18914:
        /* <DEDUP_REMOVED lines=10> */
.L_x_20375:


//--------------------- .text._ZN10layer_norm13ln_fwd_kernelINS_13Kernel_traitsIfffffjLj512ELj1ELj4ELj1ELj16ENS_18Kernel_traits_baseILj512EfffffjLj128EEEEELb1ELb0ELb1ELb1EEEvNS_9FwdParamsE --------------------------
	.section	.text._ZN10layer_norm13ln_fwd_kernelINS_13Kernel_traitsIfffffjLj512ELj1ELj4ELj1ELj16ENS_18Kernel_traits_baseILj512EfffffjLj128EEEEELb1ELb0ELb1ELb1EEEvNS_9FwdParamsE,"ax",@progbits
	.align	128
        .global         _ZN10layer_norm13ln_fwd_kernelINS_13Kernel_traitsIfffffjLj512ELj1ELj4ELj1ELj16ENS_18Kernel_traits_baseILj512EfffffjLj128EEEEELb1ELb0ELb1ELb1EEEvNS_9FwdParamsE
        .type           _ZN10layer_norm13ln_fwd_kernelINS_13Kernel_traitsIfffffjLj512ELj1ELj4ELj1ELj16ENS_18Kernel_traits_baseILj512EfffffjLj128EEEEELb1ELb0ELb1ELb1EEEvNS_9FwdParamsE,@function
        .size           _ZN10layer_norm13ln_fwd_kernelINS_13Kernel_traitsIfffffjLj512ELj1ELj4ELj1ELj16ENS_18Kernel_traits_baseILj512EfffffjLj128EEEEELb1ELb0ELb1ELb1EEEvNS_9FwdParamsE,(.L_x_20376 - _ZN10layer_norm13ln_fwd_kernelINS_13Kernel_traitsIfffffjLj512ELj1ELj4ELj1ELj16ENS_18Kernel_traits_baseILj512EfffffjLj128EEEEELb1ELb0ELb1ELb1EEEvNS_9FwdParamsE)
        .other          _ZN10layer_norm13ln_fwd_kernelINS_13Kernel_traitsIfffffjLj512ELj1ELj4ELj1ELj16ENS_18Kernel_traits_baseILj512EfffffjLj128EEEEELb1ELb0ELb1ELb1EEEvNS_9FwdParamsE,@"STO_CUDA_ENTRY STV_DEFAULT"
_ZN10layer_norm13ln_fwd_kernelINS_13Kernel_traitsIfffffjLj512ELj1ELj4ELj1ELj16ENS_18Kernel_traits_baseILj512EfffffjLj128EEEEELb1ELb0ELb1ELb1EEEvNS_9FwdParamsE:
.text._ZN10layer_norm13ln_fwd_kernelINS_13Kernel_traitsIfffffjLj512ELj1ELj4ELj1ELj16ENS_18Kernel_traits_baseILj512EfffffjLj128EEEEELb1ELb0ELb1ELb1EEEvNS_9FwdParamsE:
[----:B------:R-:W-:Y:S01]  /*0000*/  LDC R1, c[0x0][0x37c] ;  /* 0x0000df00ff017b82 */ /* 0x000fe20000000800 */
[----:B------:R-:W0:Y:S01]  /*0010*/  S2R R12, SR_TID.X ;  /* 0x00000000000c7919 */ /* 0x000e220000002100 */
[----:B------:R-:W1:Y:S06]  /*0020*/  LDCU.64 UR4, c[0x0][0x438] ;  /* 0x00008700ff0477ac */ /* 0x000e6c0008000a00 */
[----:B------:R-:W2:Y:S01]  /*0030*/  LDC.64 R8, c[0x0][0x3d0] ;  /* 0x0000f400ff087b82 */ /* 0x000ea20000000a00 */
[----:B------:R-:W3:Y:S07]  /*0040*/  LDCU.64 UR8, c[0x0][0x358] ;  /* 0x00006b00ff0877ac */ /* 0x000eee0008000a00 */
[----:B------:R-:W4:Y:S08]  /*0050*/  LDC R0, c[0x0][0x458] ;  /* 0x00011600ff007b82 */ /* 0x000f300000000800 */
[----:B------:R-:W4:Y:S01]  /*0060*/  LDC R13, c[0x0][0x45c] ;  /* 0x00011700ff0d7b82 */ /* 0x000f220000000800 */
[----:B-1----:R-:W-:Y:S01]  /*0070*/  ISETP.NE.U32.AND P0, PT, RZ, UR4, PT ;  /* 0x00000004ff007c0c */ /* 0x002fe2000bf05070 */
[----:B------:R-:W1:Y:S03]  /*0080*/  LDCU.U8 UR4, c[0x0][0x464] ;  /* 0x00008c80ff0477ac */ /* 0x000e660008000000 */
[----:B------:R-:W-:Y:S01]  /*0090*/  ISETP.NE.AND.EX P0, PT, RZ, UR5, PT, P0 ;  /* 0x00000005ff007c0c */ /* 0x000fe2000bf05300 */
[----:B------:R-:W1:Y:S01]  /*00a0*/  LDCU.64 UR6, c[0x0][0x450] ;  /* 0x00008a00ff0677ac */ /* 0x000e620008000a00 */
[----:B------:R-:W4:Y:S01]  /*00b0*/  LDCU UR10, c[0x0][0x384] ;  /* 0x00007080ff0a77ac */ /* 0x000f220008000800 */
[----:B0-----:R-:W-:-:S10]  /*00c0*/  LOP3.LUT R71, R12, 0x1f, RZ, 0xc0, !PT ;  /* 0x0000001f0c477812 */ /* 0x001fd400078ec0ff */
[----:B------:R-:W0:Y:S01]  /*00d0*/  @P0 LDC.64 R10, c[0x0][0x438] ;  /* 0x00010e00ff0a0b82 */ /* 0x000e220000000a00 */
[----:B--2---:R-:W-:-:S05]  /*00e0*/  @P0 IMAD.WIDE.U32 R6, R71, 0x10, R8 ;  /* 0x0000001047060825 */ /* 0x004fca00078e0008 */
[----:B---3--:R-:W5:Y:S04]  /*00f0*/  @P0 LDG.E.128 R72, desc[UR8][R6.64] ;  /* 0x0000000806480981 */ /* 0x008f68000c1e1d00 */
[----:B------:R-:W5:Y:S04]  /*0100*/  @P0 LDG.E.128 R60, desc[UR8][R6.64+0x200] ;  /* 0x00020008063c0981 */ /* 0x000f68000c1e1d00 */
[----:B------:R-:W5:Y:S04]  /*0110*/  @P0 LDG.E.128 R56, desc[UR8][R6.64+0x400] ;  /* 0x0004000806380981 */ /* 0x000f68000c1e1d00 */
[----:B------:R0:W5:Y:S01]  /*0120*/  @P0 LDG.E.128 R52, desc[UR8][R6.64+0x600] ;  /* 0x0006000806340981 */ /* 0x000162000c1e1d00 */
[----:B-1----:R-:W-:Y:S01]  /*0130*/  ISETP.NE.AND P1, PT, RZ, UR4, PT ;  /* 0x00000004ff007c0c */ /* 0x002fe2000bf25270 */
[----:B------:R-:W-:-:S02]  /*0140*/  IMAD.U32 R2, RZ, RZ, UR6 ;  /* 0x00000006ff027e24 */ /* 0x000fc4000f8e00ff */
[----:B------:R-:W-:-:S10]  /*0150*/  IMAD.U32 R3, RZ, RZ, UR7 ;  /* 0x00000007ff037e24 */ /* 0x000fd4000f8e00ff */
[----:B----4-:R-:W-:Y:S01]  /*0160*/  @P1 MOV R4, R0 ;  /* 0x0000000000041202 */ /* 0x010fe20000000f00 */
[----:B------:R-:W-:Y:S01]  /*0170*/  @P1 IMAD.MOV.U32 R5, RZ, RZ, R13 ;  /* 0x000000ffff051224 */ /* 0x000fe200078e000d */
[----:B------:R-:W2:Y:S01]  /*0180*/  @P1 LDG.E.64 R2, desc[UR8][R2.64] ;  /* 0x0000000802021981 */ /* 0x000ea2000c1e1b00 */
[C---:B0-----:R-:W-:Y:S01]  /*0190*/  @P0 IMAD.WIDE.U32 R6, R71.reuse, 0x10, R10 ;  /* 0x0000001047060825 */ /* 0x041fe200078e000a */
[----:B------:R-:W0:Y:S03]  /*01a0*/  S2UR UR5, SR_CTAID.X ;  /* 0x00000000000579c3 */ /* 0x000e260000002500 */
[----:B------:R-:W3:Y:S01]  /*01b0*/  @P1 LDG.E.64 R4, desc[UR8][R4.64] ;  /* 0x0000000804041981 */ /* 0x000ee2000c1e1b00 */
[----:B------:R-:W-:-:S03]  /*01c0*/  @!P0 IMAD.WIDE.U32 R10, R71, 0x10, R8 ;  /* 0x00000010470a8825 */ /* 0x000fc600078e0008 */
[----:B------:R-:W5:Y:S01]  /*01d0*/  @P0 LDG.E.128 R40, desc[UR8][R6.64] ;  /* 0x0000000806280981 */ /* 0x000f62000c1e1d00 */
[----:B------:R-:W3:Y:S03]  /*01e0*/  @P1 LDC R15, c[0x0][0x460] ;  /* 0x00011800ff0f1b82 */ /* 0x000ee60000000800 */
[----:B------:R-:W5:Y:S04]  /*01f0*/  @P0 LDG.E.128 R36, desc[UR8][R6.64+0x200] ;  /* 0x0002000806240981 */ /* 0x000f68000c1e1d00 */
[----:B------:R-:W5:Y:S04]  /*0200*/  @P0 LDG.E.128 R32, desc[UR8][R6.64+0x400] ;  /* 0x0004000806200981 */ /* 0x000f68000c1e1d00 */
[----:B------:R1:W5:Y:S04]  /*0210*/  @P0 LDG.E.128 R28, desc[UR8][R6.64+0x600] ;  /* 0x00060008061c0981 */ /* 0x000368000c1e1d00 */
[----:B------:R4:W5:Y:S04]  /*0220*/  @!P0 LDG.E.128 R72, desc[UR8][R10.64] ;  /* 0x000000080a488981 */ /* 0x000968000c1e1d00 */
[----:B------:R4:W5:Y:S04]  /*0230*/  @!P0 LDG.E.128 R60, desc[UR8][R10.64+0x200] ;  /* 0x000200080a3c8981 */ /* 0x000968000c1e1d00 */
[----:B------:R4:W5:Y:S04]  /*0240*/  @!P0 LDG.E.128 R56, desc[UR8][R10.64+0x400] ;  /* 0x000400080a388981 */ /* 0x000968000c1e1d00 */
[----:B------:R4:W5:Y:S01]  /*0250*/  @!P0 LDG.E.128 R52, desc[UR8][R10.64+0x600] ;  /* 0x000600080a348981 */ /* 0x000962000c1e1d00 */
[----:B------:R-:W1:Y:S01]  /*0260*/  LDC R9, c[0x0][0x360] ;  /* 0x0000d800ff097b82 */ /* 0x000e620000000800 */
[----:B0-----:R-:W-:Y:S01]  /*0270*/  USHF.L.U32 UR4, UR5, 0x2, URZ ;  /* 0x0000000205047899 */ /* 0x001fe200080006ff */
[----:B------:R-:W-:-:S05]  /*0280*/  SHF.R.U32.HI R8, RZ, 0x5, R12 ;  /* 0x00000005ff087819 */ /* 0x000fca000001160c */
[----:B------:R-:W-:-:S04]  /*0290*/  LOP3.LUT R8, R8, UR4, RZ, 0xfc, !PT ;  /* 0x0000000408087c12 */ /* 0x000fc8000f8efcff */
[----:B------:R-:W-:Y:S02]  /*02a0*/  ISETP.GE.AND P2, PT, R8, UR10, PT ;  /* 0x0000000a08007c0c */ /* 0x000fe4000bf46270 */
[----:B--2---:R-:W-:Y:S02]  /*02b0*/  @P1 R2UR UR6, R2 ;  /* 0x00000000020612ca */ /* 0x004fe400000e0000 */
[----:B------:R-:W-:Y:S02]  /*02c0*/  @P1 R2UR UR7, R3 ;  /* 0x00000000030712ca */ /* 0x000fe400000e0000 */
[----:B---3--:R-:W-:Y:S01]  /*02d0*/  @P1 IADD3 R0, P3, PT, R4, R15, RZ ;  /* 0x0000000f04001210 */ /* 0x008fe20007f7e0ff */
[----:B-1----:R-:W-:-:S04]  /*02e0*/  IMAD R7, R9, UR5, R12 ;  /* 0x0000000509077c24 */ /* 0x002fc8000f8e020c */
[----:B------:R-:W-:Y:S02]  /*02f0*/  @P1 IMAD.X R13, RZ, RZ, R5, P3 ;  /* 0x000000ffff0d1224 */ /* 0x000fe400018e0605 */
[----:B----4-:R-:W-:Y:S06]  /*0300*/  @P2 EXIT ;  /* 0x000000000000294d */ /* 0x010fec0003800000 */
        /* <DEDUP_REMOVED lines=8> */
[----:B------:R-:W-:Y:S01]  /*0390*/  LOP3.LUT R49, R0, 0x3, RZ, 0xc0, !PT ;  /* 0x0000000300317812 */ /* 0x000fe200078ec0ff */
[----:B------:R-:W-:Y:S01]  /*03a0*/  IMAD R11, R6, -0x2daee0ad, RZ ;  /* 0xd2511f53060b7824 */ /* 0x000fe200078e02ff */
[----:B------:R-:W-:Y:S01]  /*03b0*/  LOP3.LUT R3, R3, UR7, RZ, 0x3c, !PT ;  /* 0x0000000703037c12 */ /* 0x000fe2000f8e3cff */
[----:B------:R-:W-:Y:S01]  /*03c0*/  IMAD.HI.U32 R10, R2, -0x2daee0ad, RZ ;  /* 0xd2511f53020a7827 */ /* 0x000fe200078e00ff */
[----:B------:R-:W-:Y:S01]  /*03d0*/  UIADD3 UR17, UPT, UPT, UR6, 0x3c6ef372, URZ ;  /* 0x3c6ef37206117890 */ /* 0x000fe2000fffe0ff */
[----:B-----5:R-:W-:Y:S01]  /*03e0*/  @!P0 CS2R R42, SRZ ;  /* 0x00000000002a8805 */ /* 0x020fe2000001ff00 */
        /* <DEDUP_REMOVED lines=82> */
.L_x_19153:
        /* <DEDUP_REMOVED lines=28> */
[----:B------:R-:W-:Y:S01]  /*0ad0*/  @!P2 MOV R14, R49 ;  /* 0x00000031000ea202 */ /* 0x000fe20000000f00 */
[----:B0-----:R-:W-:-:S05]  /*0ae0*/  IMAD.WIDE.U32 R12, R44, 0x10, R12 ;  /* 0x000000102c0c7825 */ /* 0x001fca00078e000c */
[----:B------:R0:W5:Y:S02]  /*0af0*/  LDG.E.128 R20, desc[UR8][R12.64] ;  /* 0x000000080c147981 */ /* 0x000164000c1e1d00 */
[----:B0-----:R-:W-:Y:S01]  /*0b00*/  @!P2 IMAD.MOV.U32 R12, RZ, RZ, R50 ;  /* 0x000000ffff0ca224 */ /* 0x001fe200078e0032 */
        /* <DEDUP_REMOVED lines=17> */
.L_x_18922:
        /* <DEDUP_REMOVED lines=13> */
.L_x_18924:
[----:B------:R-:W-:Y:S05]  /*0cf0*/  BSYNC.RECONVERGENT B4 ;  /* 0x0000000000047941 */ /* 0x000fea0003800200 */
.L_x_18923:
        /* <DEDUP_REMOVED lines=42> */
.L_x_18921:
[----:B------:R-:W-:Y:S05]  /*0fa0*/  BSYNC.RECONVERGENT B3 ;  /* 0x0000000000037941 */ /* 0x000fea0003800200 */
.L_x_18920:
        /* <DEDUP_REMOVED lines=8> */
[----:B------:R-:W-:-:S07]  /*1030*/  FADD.FTZ R20, R20, R13 ;  /* 0x0000000d14147221 */ /* 0x000fce0000010000 */
.L_x_18919:
[----:B------:R-:W-:Y:S05]  /*1040*/  BSYNC.RECONVERGENT B2 ;  /* 0x0000000000027941 */ /* 0x000fea0003800200 */
.L_x_18918:
        /* <DEDUP_REMOVED lines=20> */
.L_x_18929:
        /* <DEDUP_REMOVED lines=13> */
.L_x_18931:
[----:B------:R-:W-:Y:S05]  /*1260*/  BSYNC.RECONVERGENT B4 ;  /* 0x0000000000047941 */ /* 0x000fea0003800200 */
.L_x_18930:
        /* <DEDUP_REMOVED lines=43> */
.L_x_18928:
[----:B------:R-:W-:Y:S05]  /*1520*/  BSYNC.RECONVERGENT B3 ;  /* 0x0000000000037941 */ /* 0x000fea0003800200 */
.L_x_18927:
        /* <DEDUP_REMOVED lines=8> */
[----:B------:R-:W-:-:S07]  /*15b0*/  FADD.FTZ R21, R21, R12 ;  /* 0x0000000c15157221 */ /* 0x000fce0000010000 */
.L_x_18926:
[----:B------:R-:W-:Y:S05]  /*15c0*/  BSYNC.RECONVERGENT B2 ;  /* 0x0000000000027941 */ /* 0x000fea0003800200 */
.L_x_18925:
        /* <DEDUP_REMOVED lines=20> */
.L_x_18936:
        /* <DEDUP_REMOVED lines=13> */
.L_x_18938:
[----:B------:R-:W-:Y:S05]  /*17e0*/  BSYNC.RECONVERGENT B4 ;  /* 0x0000000000047941 */ /* 0x000fea0003800200 */
.L_x_18937:
        /* <DEDUP_REMOVED lines=42> */
.L_x_18935:
[----:B------:R-:W-:Y:S05]  /*1a90*/  BSYNC.RECONVERGENT B3 ;  /* 0x0000000000037941 */ /* 0x000fea0003800200 */
.L_x_18934:
        /* <DEDUP_REMOVED lines=9> */
.L_x_18933:
[----:B------:R-:W-:Y:S05]  /*1b30*/  BSYNC.RECONVERGENT B2 ;  /* 0x0000000000027941 */ /* 0x000fea0003800200 */
.L_x_18932:
        /* <DEDUP_REMOVED lines=19> */
.L_x_18942:
        /* <DEDUP_REMOVED lines=13> */
.L_x_18944:
[----:B------:R-:W-:Y:S05]  /*1d40*/  BSYNC.RECONVERGENT B3 ;  /* 0x0000000000037941 */ /* 0x000fea0003800200 */
.L_x_18943:
        /* <DEDUP_REMOVED lines=42> */
.L_x_18941:
[----:B------:R-:W-:Y:S05]  /*1ff0*/  BSYNC.RECONVERGENT B2 ;  /* 0x0000000000027941 */ /* 0x000fea0003800200 */
.L_x_18940:
        /* <DEDUP_REMOVED lines=9> */
[----:B------:R-:W-:Y:S06]  /*2090*/  BRA `(.L_x_18939) ;  /* 0x0000001400447947 */ /* 0x000fec0003800000 */
.L_x_18917:
        /* <DEDUP_REMOVED lines=21> */
.L_x_18949:
        /* <DEDUP_REMOVED lines=13> */
.L_x_18951:
[----:B------:R-:W-:Y:S05]  /*22c0*/  BSYNC.RECONVERGENT B4 ;  /* 0x0000000000047941 */ /* 0x000fea0003800200 */
.L_x_18950:
        /* <DEDUP_REMOVED lines=42> */
.L_x_18948:
[----:B------:R-:W-:Y:S05]  /*2570*/  BSYNC.RECONVERGENT B3 ;  /* 0x0000000000037941 */ /* 0x000fea0003800200 */
.L_x_18947:
        /* <DEDUP_REMOVED lines=8> */
.L_x_18946:
[----:B------:R-:W-:Y:S05]  /*2600*/  BSYNC.RECONVERGENT B2 ;  /* 0x0000000000027941 */ /* 0x000fea0003800200 */
.L_x_18945:
        /* <DEDUP_REMOVED lines=17> */
.L_x_18956:
        /* <DEDUP_REMOVED lines=13> */
.L_x_18958:
[----:B------:R-:W-:Y:S05]  /*27f0*/  BSYNC.RECONVERGENT B4 ;  /* 0x0000000000047941 */ /* 0x000fea0003800200 */
.L_x_18957:
        /* <DEDUP_REMOVED lines=43> */
.L_x_18955:
[----:B------:R-:W-:Y:S05]  /*2ab0*/  BSYNC.RECONVERGENT B3 ;  /* 0x0000000000037941 */ /* 0x000fea0003800200 */
.L_x_18954:
[----:B------:R-:W-:Y:S01]  /*2ac0*/  I2FP.F32.U32 R10, R10 ;  /* 0x0000000a000a7245 */ /* 0x000fe20000201000 */
[----:B------:R-:W-:Y:S02]  /*2ad0*/  IMAD.MOV.U32 R15, RZ, RZ, 0x2f800000 ;  /* 0x2f800000ff0f7424 */ /* 0x000fe400078e00ff */
[----:B-----5:R-:W-:Y:S02]  /*2ae0*/  FMUL.FTZ R12, R25, UR13 ;  /* 0x0000000d190c7c20 */ /* 0x020fe40008410000 */
[----:B------:R-:W-:Y:S02]  /*2af0*/  FFMA.FTZ R10, R10, R15, 1.1641532182693481445e-10 ;  /* 0x2f0000000a0a7423 */ /* 0x000fe4000001000f */
[----:B------:R-:W-:-:S03]  /*2b00*/  FMUL.FTZ R12, R12, UR12 ;  /* 0x0000000c0c0c7c20 */ /* 0x000fc60008410000 */
[----:B------:R-:W-:-:S04]  /*2b10*/  FSETP.GTU.FTZ.AND P2, PT, R10, UR10, PT ;  /* 0x0000000a0a007c0b */ /* 0x000fc8000bf5c000 */
[----:B------:R-:W-:Y:S02]  /*2b20*/  SEL R10, RZ, 0x1, P2 ;  /* 0x00000001ff0a7807 */ /* 0x000fe40001000000 */
[----:B------:R-:W-:-:S07]  /*2b30*/  FSEL R21, R12, RZ, !P2 ;  /* 0x000000ff0c157208 */ /* 0x000fce0005000000 */
.L_x_18953:
[----:B------:R-:W-:Y:S05]  /*2b40*/  BSYNC.RECONVERGENT B2 ;  /* 0x0000000000027941 */ /* 0x000fea0003800200 */
.L_x_18952:
        /* <DEDUP_REMOVED lines=17> */
.L_x_18963:
        /* <DEDUP_REMOVED lines=13> */
.L_x_18965:
[----:B------:R-:W-:Y:S05]  /*2d30*/  BSYNC.RECONVERGENT B4 ;  /* 0x0000000000047941 */ /* 0x000fea0003800200 */
.L_x_18964:
        /* <DEDUP_REMOVED lines=43> */
.L_x_18962:
[----:B------:R-:W-:Y:S05]  /*2ff0*/  BSYNC.RECONVERGENT B3 ;  /* 0x0000000000037941 */ /* 0x000fea0003800200 */
.L_x_18961:
        /* <DEDUP_REMOVED lines=8> */
.L_x_18960:
[----:B------:R-:W-:Y:S05]  /*3080*/  BSYNC.RECONVERGENT B2 ;  /* 0x0000000000027941 */ /* 0x000fea0003800200 */
.L_x_18959:
[----:B------:R-:W-:Y:S01]  /*3090*/  IMAD.MOV.U32 R15, RZ, RZ, R12 ;  /* 0x000000ffff0f7224 */ /* 0x000fe200078e000c */
[----:B------:R-:W-:Y:S01]  /*30a0*/  MOV R23, RZ ;  /* 0x000000ff00177202 */ /* 0x000fe20000000f00 */
        /* <DEDUP_REMOVED lines=14> */
.L_x_18968:
        /* <DEDUP_REMOVED lines=13> */
.L_x_18970:
[----:B------:R-:W-:Y:S05]  /*3260*/  BSYNC.RECONVERGENT B3 ;  /* 0x0000000000037941 */ /* 0x000fea0003800200 */
.L_x_18969:
        /* <DEDUP_REMOVED lines=43> */
.L_x_18967:
[----:B------:R-:W-:Y:S05]  /*3520*/  BSYNC.RECONVERGENT B2 ;  /* 0x0000000000027941 */ /* 0x000fea0003800200 */
.L_x_18966:
[----:B------:R-:W-:Y:S01]  /*3530*/  I2FP.F32.U32 R12, R13 ;  /* 0x0000000d000c7245 */ /* 0x000fe20000201000 */
[----:B------:R-:W-:-:S05]  /*3540*/  HFMA2 R13, -RZ, RZ, 0.1171875, 0 ;  /* 0x2f800000ff0d7431 */ /* 0x000fca00000001ff */
[----:B------:R-:W-:Y:S01]  /*3550*/  FFMA.FTZ R12, R12, R13, 1.1641532182693481445e-10 ;  /* 0x2f0000000c0c7423 */ /* 0x000fe2000001000d */
[----:B-----5:R-:W-:-:S04]  /*3560*/  FMUL.FTZ R13, R27, UR13 ;  /* 0x0000000d1b0d7c20 */ /* 0x020fc80008410000 */
[----:B------:R-:W-:Y:S01]  /*3570*/  FMUL.FTZ R13, R13, UR12 ;  /* 0x0000000c0d0d7c20 */ /* 0x000fe20008410000 */
[----:B------:R-:W-:-:S04]  /*3580*/  FSETP.GTU.FTZ.AND P2, PT, R12, UR10, PT ;  /* 0x0000000a0c007c0b */ /* 0x000fc8000bf5c000 */
[----:B------:R-:W-:Y:S02]  /*3590*/  SEL R48, RZ, 0x1, P2 ;  /* 0x00000001ff307807 */ /* 0x000fe40001000000 */
[----:B------:R-:W-:-:S07]  /*35a0*/  FSEL R23, R13, RZ, !P2 ;  /* 0x000000ff0d177208 */ /* 0x000fce0005000000 */
.L_x_18939:
[----:B------:R-:W-:Y:S05]  /*35b0*/  BSYNC.RECONVERGENT B1 ;  /* 0x0000000000017941 */ /* 0x000fea0003800200 */
.L_x_18916:
        /* <DEDUP_REMOVED lines=9> */
[----:B------:R-:W-:-:S05]  /*3650*/  LOP3.LUT R17, R17, 0xff0000, RZ, 0xc0, !PT ;  /* 0x00ff000011117812 */ /* 0x000fca00078ec0ff */
[----:B------:R-:W-:Y:S01]  /*3660*/  IMAD R16, R16, 0x1000000, R17 ;  /* 0x0100000010107824 */ /* 0x000fe200078e0211 */
[----:B------:R-:W-:-:S04]  /*3670*/  LOP3.LUT R17, R9, 0xff, RZ, 0xc0, !PT ;  /* 0x000000ff09117812 */ /* 0x000fc800078ec0ff */
[----:B------:R-:W-:-:S05]  /*3680*/  LEA R16, R19, R16, 0x8 ;  /* 0x0000001013107211 */ /* 0x000fca00078e40ff */
[----:B------:R-:W-:Y:S02]  /*3690*/  IMAD.IADD R17, R16, 0x1, R17 ;  /* 0x0000000110117824 */ /* 0x000fe400078e0211 */
[----:B0-----:R-:W-:-:S05]  /*36a0*/  IMAD.WIDE.U32 R12, R45, 0x4, R12 ;  /* 0x000000042d0c7825 */ /* 0x001fca00078e000c */
[----:B------:R1:W-:Y:S02]  /*36b0*/  STG.E desc[UR8][R12.64], R17 ;  /* 0x000000110c007986 */ /* 0x0003e4000c101908 */
.L_x_18972:
[----:B------:R-:W-:Y:S05]  /*36c0*/  BSYNC.RECONVERGENT B1 ;  /* 0x0000000000017941 */ /* 0x000fea0003800200 */
.L_x_18971:
[----:B------:R-:W-:Y:S04]  /*36d0*/  BSSY.RECONVERGENT B1, `(.L_x_18973) ;  /* 0x0000006000017945 */ /* 0x000fe80003800200 */
[----:B------:R-:W-:Y:S05]  /*36e0*/  @!P1 BRA `(.L_x_18974) ;  /* 0x0000000000109947 */ /* 0x000fea0003800000 */
[----:B01----:R-:W0:Y:S01]  /*36f0*/  LDC.64 R12, c[0x0][0x390] ;  /* 0x0000e400ff0c7b82 */ /* 0x003e220000000a00 */
[----:B------:R-:W-:-:S04]  /*3700*/  VIADD R17, R45, 0x20 ;  /* 0x000000202d117836 */ /* 0x000fc80000000000 */
[----:B0-----:R-:W-:-:S05]  /*3710*/  IMAD.WIDE.U32 R12, R17, 0x10, R12 ;  /* 0x00000010110c7825 */ /* 0x001fca00078e000c */
[----:B------:R2:W5:Y:S02]  /*3720*/  LDG.E.128 R24, desc[UR8][R12.64] ;  /* 0x000000080c187981 */ /* 0x000564000c1e1d00 */
.L_x_18974:
[----:B------:R-:W-:Y:S05]  /*3730*/  BSYNC.RECONVERGENT B1 ;  /* 0x0000000000017941 */ /* 0x000fea0003800200 */
.L_x_18973:
[----:B------:R-:W-:Y:S04]  /*3740*/  BSSY.RECONVERGENT B1, `(.L_x_18975) ;  /* 0x00002b4000017945 */ /* 0x000fe80003800200 */
[----:B------:R-:W-:Y:S05]  /*3750*/  @!P0 BRA `(.L_x_18976) ;  /* 0x0000001400848947 */ /* 0x000fea0003800000 */
[----:B-1----:R-:W1:Y:S01]  /*3760*/  LDC.64 R16, c[0x0][0x3a0] ;  /* 0x0000e800ff107b82 */ /* 0x002e620000000a00 */
[----:B0-2---:R-:W-:-:S05]  /*3770*/  IADD3 R13, PT, PT, R44, 0x20, RZ ;  /* 0x000000202c0d7810 */ /* 0x005fca0007ffe0ff */
[----:B-1----:R-:W-:-:S06]  /*3780*/  IMAD.WIDE.U32 R16, R13, 0x10, R16 ;  /* 0x000000100d107825 */ /* 0x002fcc00078e0010 */
        /* <DEDUP_REMOVED lines=22> */
.L_x_18981:
        /* <DEDUP_REMOVED lines=13> */
.L_x_18983:
[----:B------:R-:W-:Y:S05]  /*39c0*/  BSYNC.RECONVERGENT B4 ;  /* 0x0000000000047941 */ /* 0x000fea0003800200 */
.L_x_18982:
        /* <DEDUP_REMOVED lines=42> */
.L_x_18980:
[----:B------:R-:W-:Y:S05]  /*3c70*/  BSYNC.RECONVERGENT B3 ;  /* 0x0000000000037941 */ /* 0x000fea0003800200 */
.L_x_18979:
        /* <DEDUP_REMOVED lines=9> */
.L_x_18978:
[----:B------:R-:W-:Y:S05]  /*3d10*/  BSYNC.RECONVERGENT B2 ;  /* 0x0000000000027941 */ /* 0x000fea0003800200 */
.L_x_18977:
        /* <DEDUP_REMOVED lines=20> */
.L_x_18988:
        /* <DEDUP_REMOVED lines=13> */
.L_x_18990:
[----:B------:R-:W-:Y:S05]  /*3f30*/  BSYNC.RECONVERGENT B4 ;  /* 0x0000000000047941 */ /* 0x000fea0003800200 */
.L_x_18989:
        /* <DEDUP_REMOVED lines=42> */
.L_x_18987:
[----:B------:R-:W-:Y:S05]  /*41e0*/  BSYNC.RECONVERGENT B3 ;  /* 0x0000000000037941 */ /* 0x000fea0003800200 */
.L_x_18986:
        /* <DEDUP_REMOVED lines=9> */
.L_x_18985:
[----:B------:R-:W-:Y:S05]  /*4280*/  BSYNC.RECONVERGENT B2 ;  /* 0x0000000000027941 */ /* 0x000fea0003800200 */
.L_x_18984:
        /* <DEDUP_REMOVED lines=20> */
.L_x_18995:
        /* <DEDUP_REMOVED lines=13> */
.L_x_18997:
[----:B------:R-:W-:Y:S05]  /*44a0*/  BSYNC.RECONVERGENT B4 ;  /* 0x0000000000047941 */ /* 0x000fea0003800200 */
.L_x_18996:
        /* <DEDUP_REMOVED lines=42> */
.L_x_18994:
[----:B------:R-:W-:Y:S05]  /*4750*/  BSYNC.RECONVERGENT B3 ;  /* 0x0000000000037941 */ /* 0x000fea0003800200 */
.L_x_18993:
        /* <DEDUP_REMOVED lines=9> */
.L_x_18992:
[----:B------:R-:W-:Y:S05]  /*47f0*/  BSYNC.RECONVERGENT B2 ;  /* 0x0000000000027941 */ /* 0x000fea0003800200 */
.L_x_18991:
        /* <DEDUP_REMOVED lines=19> */
.L_x_19001:
        /* <DEDUP_REMOVED lines=13> */
.L_x_19003:
[----:B------:R-:W-:Y:S05]  /*4a00*/  BSYNC.RECONVERGENT B3 ;  /* 0x0000000000037941 */ /* 0x000fea0003800200 */
.L_x_19002:
        /* <DEDUP_REMOVED lines=43> */
.L_x_19000:
[----:B------:R-:W-:Y:S05]  /*4cc0*/  BSYNC.RECONVERGENT B2 ;  /* 0x0000000000027941 */ /* 0x000fea0003800200 */
.L_x_18999:
        /* <DEDUP_REMOVED lines=9> */
[----:B------:R-:W-:Y:S06]  /*4d60*/  BRA `(.L_x_18998) ;  /* 0x0000001400447947 */ /* 0x000fec0003800000 */
.L_x_18976:
[----:B------:R-:W-:Y:S01]  /*4d70*/  BSSY.RECONVERGENT B2, `(.L_x_19004) ;  /* 0x0000056000027945 */ /* 0x000fe20003800200 */
[----:B012---:R-:W-:Y:S01]  /*4d80*/  IMAD.MOV.U32 R12, RZ, RZ, R15 ;  /* 0x000000ffff0c7224 */ /* 0x007fe200078e000f */
        /* <DEDUP_REMOVED lines=19> */
.L_x_19008:
        /* <DEDUP_REMOVED lines=13> */
.L_x_19010:
[----:B------:R-:W-:Y:S05]  /*4f90*/  BSYNC.RECONVERGENT B4 ;  /* 0x0000000000047941 */ /* 0x000fea0003800200 */
.L_x_19009:
        /* <DEDUP_REMOVED lines=42> */
.L_x_19007:
[----:B------:R-:W-:Y:S05]  /*5240*/  BSYNC.RECONVERGENT B3 ;  /* 0x0000000000037941 */ /* 0x000fea0003800200 */
.L_x_19006:
        /* <DEDUP_REMOVED lines=8> */
.L_x_19005:
[----:B------:R-:W-:Y:S05]  /*52d0*/  BSYNC.RECONVERGENT B2 ;  /* 0x0000000000027941 */ /* 0x000fea0003800200 */
.L_x_19004:
        /* <DEDUP_REMOVED lines=17> */
.L_x_19015:
        /* <DEDUP_REMOVED lines=13> */
.L_x_19017:
[----:B------:R-:W-:Y:S05]  /*54c0*/  BSYNC.RECONVERGENT B4 ;  /* 0x0000000000047941 */ /* 0x000fea0003800200 */
.L_x_19016:
        /* <DEDUP_REMOVED lines=43> */
.L_x_19014:
[----:B------:R-:W-:Y:S05]  /*5780*/  BSYNC.RECONVERGENT B3 ;  /* 0x0000000000037941 */ /* 0x000fea0003800200 */
.L_x_19013:
        /* <DEDUP_REMOVED lines=8> */
.L_x_19012:
[----:B------:R-:W-:Y:S05]  /*5810*/  BSYNC.RECONVERGENT B2 ;  /* 0x0000000000027941 */ /* 0x000fea0003800200 */
.L_x_19011:
        /* <DEDUP_REMOVED lines=17> */
.L_x_19022:
        /* <DEDUP_REMOVED lines=13> */
.L_x_19024:
[----:B------:R-:W-:Y:S05]  /*5a00*/  BSYNC.RECONVERGENT B4 ;  /* 0x0000000000047941 */ /* 0x000fea0003800200 */
.L_x_19023:
        /* <DEDUP_REMOVED lines=43> */
.L_x_19021:
[----:B------:R-:W-:Y:S05]  /*5cc0*/  BSYNC.RECONVERGENT B3 ;  /* 0x0000000000037941 */ /* 0x000fea0003800200 */
.L_x_19020:
        /* <DEDUP_REMOVED lines=8> */
.L_x_19019:
[----:B------:R-:W-:Y:S05]  /*5d50*/  BSYNC.RECONVERGENT B2 ;  /* 0x0000000000027941 */ /* 0x000fea0003800200 */
.L_x_19018:
        /* <DEDUP_REMOVED lines=16> */
.L_x_19027:
        /* <DEDUP_REMOVED lines=13> */
.L_x_19029:
[----:B------:R-:W-:Y:S05]  /*5f30*/  BSYNC.RECONVERGENT B3 ;  /* 0x0000000000037941 */ /* 0x000fea0003800200 */
.L_x_19028:
        /* <DEDUP_REMOVED lines=43> */
.L_x_19026:
[----:B------:R-:W-:Y:S05]  /*61f0*/  BSYNC.RECONVERGENT B2 ;  /* 0x0000000000027941 */ /* 0x000fea0003800200 */
.L_x_19025:
[----:B------:R-:W-:Y:S01]  /*6200*/  I2FP.F32.U32 R12, R13 ;  /* 0x0000000d000c7245 */ /* 0x000fe20000201000 */
[----:B------:R-:W-:-:S04]  /*6210*/  IMAD.MOV.U32 R13, RZ, RZ, 0x2f800000 ;  /* 0x2f800000ff0d7424 */ /* 0x000fc800078e00ff */
[----:B------:R-:W-:Y:S01]  /*6220*/  FFMA.FTZ R12, R12, R13, 1.1641532182693481445e-10 ;  /* 0x2f0000000c0c7423 */ /* 0x000fe2000001000d */
[----:B-----5:R-:W-:-:S04]  /*6230*/  FMUL.FTZ R13, R27, UR13 ;  /* 0x0000000d1b0d7c20 */ /* 0x020fc80008410000 */
[----:B------:R-:W-:Y:S01]  /*6240*/  FMUL.FTZ R13, R13, UR12 ;  /* 0x0000000c0d0d7c20 */ /* 0x000fe20008410000 */
[----:B------:R-:W-:-:S04]  /*6250*/  FSETP.GTU.FTZ.AND P2, PT, R12, UR10, PT ;  /* 0x0000000a0c007c0b */ /* 0x000fc8000bf5c000 */
[----:B------:R-:W-:Y:S02]  /*6260*/  SEL R48, RZ, 0x1, P2 ;  /* 0x00000001ff307807 */ /* 0x000fe40001000000 */
[----:B------:R-:W-:-:S07]  /*6270*/  FSEL R19, R13, RZ, !P2 ;  /* 0x000000ff0d137208 */ /* 0x000fce0005000000 */
.L_x_18998:
[----:B------:R-:W-:Y:S05]  /*6280*/  BSYNC.RECONVERGENT B1 ;  /* 0x0000000000017941 */ /* 0x000fea0003800200 */
.L_x_18975:
[----:B------:R-:W-:Y:S01]  /*6290*/  IADD3 R12, PT, PT, R44, 0x20, RZ ;  /* 0x000000202c0c7810 */ /* 0x000fe20007ffe0ff */
[----:B------:R-:W-:Y:S04]  /*62a0*/  BSSY.RECONVERGENT B1, `(.L_x_19030) ;  /* 0x0000010000017945 */ /* 0x000fe80003800200 */
[----:B------:R-:W-:-:S05]  /*62b0*/  IMAD.WIDE.U32 R12, R12, 0x10, R68 ;  /* 0x000000100c0c7825 */ /* 0x000fca00078e0044 */
[----:B-----5:R0:W-:Y:S01]  /*62c0*/  STG.E.128 desc[UR8][R12.64], R16 ;  /* 0x000000100c007986 */ /* 0x0201e2000c101d08 */
[----:B------:R-:W-:Y:S05]  /*62d0*/  @!P1 BRA `(.L_x_19031) ;  /* 0x0000000000309947 */ /* 0x000fea0003800000 */
[----:B0-----:R-:W0:Y:S01]  /*62e0*/  LDC.64 R12, c[0x0][0x3b0] ;  /* 0x0000ec00ff0c7b82 */ /* 0x001e220000000a00 */
[----:B------:R-:W-:Y:S01]  /*62f0*/  VIADD R15, R45, 0x20 ;  /* 0x000000202d0f7836 */ /* 0x000fe20000000000 */
[----:B------:R-:W-:-:S03]  /*6300*/  SHF.L.U32 R14, R11, 0x10, RZ ;  /* 0x000000100b0e7819 */ /* 0x000fc600000006ff */
[----:B0-----:R-:W-:Y:S01]  /*6310*/  IMAD.WIDE.U32 R12, R15, 0x4, R12 ;  /* 0x000000040f0c7825 */ /* 0x001fe200078e000c */
[----:B------:R-:W-:Y:S02]  /*6320*/  LOP3.LUT R15, R14, 0xff0000, RZ, 0xc0, !PT ;  /* 0x00ff00000e0f7812 */ /* 0x000fe400078ec0ff */
[----:B------:R-:W-:-:S05]  /*6330*/  LOP3.LUT R14, R48, 0xffff, RZ, 0xc0, !PT ;  /* 0x0000ffff300e7812 */ /* 0x000fca00078ec0ff */
[----:B------:R-:W-:Y:S01]  /*6340*/  IMAD R14, R14, 0x1000000, R15 ;  /* 0x010000000e0e7824 */ /* 0x000fe200078e020f */
[----:B------:R-:W-:-:S04]  /*6350*/  LOP3.LUT R15, R10, 0xff, RZ, 0xc0, !PT ;  /* 0x000000ff0a0f7812 */ /* 0x000fc800078ec0ff */
[----:B------:R-:W-:Y:S02]  /*6360*/  LEA R14, R15, R14, 0x8 ;  /* 0x0000000e0f0e7211 */ /* 0x000fe400078e40ff */
[----:B------:R-:W-:-:S05]  /*6370*/  LOP3.LUT R15, R9, 0xff, RZ, 0xc0, !PT ;  /* 0x000000ff090f7812 */ /* 0x000fca00078ec0ff */
[----:B------:R-:W-:-:S05]  /*6380*/  IMAD.IADD R15, R14, 0x1, R15 ;  /* 0x000000010e0f7824 */ /* 0x000fca00078e020f */
[----:B------:R1:W-:Y:S02]  /*6390*/  STG.E desc[UR8][R12.64], R15 ;  /* 0x0000000f0c007986 */ /* 0x0003e4000c101908 */
.L_x_19031:
[----:B------:R-:W-:Y:S05]  /*63a0*/  BSYNC.RECONVERGENT B1 ;  /* 0x0000000000017941 */ /* 0x000fea0003800200 */
.L_x_19030:
[----:B------:R-:W-:Y:S04]  /*63b0*/  BSSY.RECONVERGENT B1, `(.L_x_19032) ;  /* 0x0000006000017945 */ /* 0x000fe80003800200 */
[----:B------:R-:W-:Y:S05]  /*63c0*/  @!P1 BRA `(.L_x_19033) ;  /* 0x0000000000109947 */ /* 0x000fea0003800000 */
[----:B------:R-:W2:Y:S01]  /*63d0*/  LDC.64 R24, c[0x0][0x390] ;  /* 0x0000e400ff187b82 */ /* 0x000ea20000000a00 */
[----:B01----:R-:W-:-:S05]  /*63e0*/  IADD3 R13, PT, PT, R45, 0x40, RZ ;  /* 0x000000402d0d7810 */ /* 0x003fca0007ffe0ff */
[----:B--2---:R-:W-:-:S06]  /*63f0*/  IMAD.WIDE.U32 R24, R13, 0x10, R24 ;  /* 0x000000100d187825 */ /* 0x004fcc00078e0018 */
[----:B------:R-:W5:Y:S02]  /*6400*/  LDG.E.128 R24, desc[UR8][R24.64] ;  /* 0x0000000818187981 */ /* 0x000f64000c1e1d00 */
.L_x_19033:
[----:B------:R-:W-:Y:S05]  /*6410*/  BSYNC.RECONVERGENT B1 ;  /* 0x0000000000017941 */ /* 0x000fea0003800200 */
.L_x_19032:
        /* <DEDUP_REMOVED lines=27> */
.L_x_19040:
        /* <DEDUP_REMOVED lines=13> */
.L_x_19042:
[----:B------:R-:W-:Y:S05]  /*66a0*/  BSYNC.RECONVERGENT B4 ;  /* 0x0000000000047941 */ /* 0x000fea0003800200 */
.L_x_19041:
        /* <DEDUP_REMOVED lines=42> */
[----:B------:R-:W-:-:S07]  /*6950*/  LOP3.LUT R4, R66, UR32, R65, 0x96, !PT ;  /* 0x0000002042047c12 */ /* 0x000fce000f8e9641 */
.L_x_19039:
[----:B------:R-:W-:Y:S05]  /*6960*/  BSYNC.RECONVERGENT B3 ;  /* 0x0000000000037941 */ /* 0x000fea0003800200 */
.L_x_19038:
        /* <DEDUP_REMOVED lines=9> */
.L_x_19037:
[----:B------:R-:W-:Y:S05]  /*6a00*/  BSYNC.RECONVERGENT B2 ;  /* 0x0000000000027941 */ /* 0x000fea0003800200 */
.L_x_19036:
        /* <DEDUP_REMOVED lines=20> */
.L_x_19047:
        /* <DEDUP_REMOVED lines=13> */
.L_x_19049:
[----:B------:R-:W-:Y:S05]  /*6c20*/  BSYNC.RECONVERGENT B4 ;  /* 0x0000000000047941 */ /* 0x000fea0003800200 */
.L_x_19048:
        /* <DEDUP_REMOVED lines=42> */
.L_x_19046:
[----:B------:R-:W-:Y:S05]  /*6ed0*/  BSYNC.RECONVERGENT B3 ;  /* 0x0000000000037941 */ /* 0x000fea0003800200 */
.L_x_19045:
        /* <DEDUP_REMOVED lines=9> */
.L_x_19044:
[----:B------:R-:W-:Y:S05]  /*6f70*/  BSYNC.RECONVERGENT B2 ;  /* 0x0000000000027941 */ /* 0x000fea0003800200 */
.L_x_19043:
        /* <DEDUP_REMOVED lines=20> */
.L_x_19054:
        /* <DEDUP_REMOVED lines=13> */
.L_x_19056:
[----:B------:R-:W-:Y:S05]  /*7190*/  BSYNC.RECONVERGENT B4 ;  /* 0x0000000000047941 */ /* 0x000fea0003800200 */
.L_x_19055:
        /* <DEDUP_REMOVED lines=43> */
.L_x_19053:
[----:B------:R-:W-:Y:S05]  /*7450*/  BSYNC.RECONVERGENT B3 ;  /* 0x0000000000037941 */ /* 0x000fea0003800200 */
.L_x_19052:
        /* <DEDUP_REMOVED lines=9> */
.L_x_19051:
[----:B------:R-:W-:Y:S05]  /*74f0*/  BSYNC.RECONVERGENT B2 ;  /* 0x0000000000027941 */ /* 0x000fea0003800200 */
.L_x_19050:
        /* <DEDUP_REMOVED lines=19> */
.L_x_19060:
        /* <DEDUP_REMOVED lines=13> */
.L_x_19062:
[----:B------:R-:W-:Y:S05]  /*7700*/  BSYNC.RECONVERGENT B3 ;  /* 0x0000000000037941 */ /* 0x000fea0003800200 */
.L_x_19061:
        /* <DEDUP_REMOVED lines=43> */
.L_x_19059:
[----:B------:R-:W-:Y:S05]  /*79c0*/  BSYNC.RECONVERGENT B2 ;  /* 0x0000000000027941 */ /* 0x000fea0003800200 */
.L_x_19058:
        /* <DEDUP_REMOVED lines=8> */
[----:B------:R-:W-:Y:S01]  /*7a50*/  SEL R48, RZ, 0x1, P2 ;  /* 0x00000001ff307807 */ /* 0x000fe20001000000 */
[----:B------:R-:W-:Y:S06]  /*7a60*/  BRA `(.L_x_19057) ;  /* 0x0000001400487947 */ /* 0x000fec0003800000 */
.L_x_19035:
[----:B------:R-:W-:Y:S01]  /*7a70*/  BSSY.RECONVERGENT B2, `(.L_x_19063) ;  /* 0x0000057000027945 */ /* 0x000fe20003800200 */
[----:B------:R-:W-:Y:S01]  /*7a80*/  IMAD.MOV.U32 R14, RZ, RZ, R51 ;  /* 0x000000ffff0e7224 */ /* 0x000fe200078e0033 */
[----:B------:R-:W-:Y:S01]  /*7a90*/  MOV R49, R50 ;  /* 0x0000003200317202 */ /* 0x000fe20000000f00 */
[----:B01----:R-:W-:Y:S01]  /*7aa0*/  IMAD.MOV.U32 R12, RZ, RZ, RZ ;  /* 0x000000ffff0c7224 */ /* 0x003fe200078e00ff */
        /* <DEDUP_REMOVED lines=17> */
.L_x_19067:
        /* <DEDUP_REMOVED lines=13> */
.L_x_19069:
[----:B------:R-:W-:Y:S05]  /*7c90*/  BSYNC.RECONVERGENT B4 ;  /* 0x0000000000047941 */ /* 0x000fea0003800200 */
.L_x_19068:
        /* <DEDUP_REMOVED lines=43> */
.L_x_19066:
[----:B------:R-:W-:Y:S05]  /*7f50*/  BSYNC.RECONVERGENT B3 ;  /* 0x0000000000037941 */ /* 0x000fea0003800200 */
.L_x_19065:
        /* <DEDUP_REMOVED lines=8> */
.L_x_19064:
[----:B------:R-:W-:Y:S05]  /*7fe0*/  BSYNC.RECONVERGENT B2 ;  /* 0x0000000000027941 */ /* 0x000fea0003800200 */
.L_x_19063:
        /* <DEDUP_REMOVED lines=17> */
.L_x_19074:
        /* <DEDUP_REMOVED lines=13> */
.L_x_19076:
[----:B------:R-:W-:Y:S05]  /*81d0*/  BSYNC.RECONVERGENT B4 ;  /* 0x0000000000047941 */ /* 0x000fea0003800200 */
.L_x_19075:
        /* <DEDUP_REMOVED lines=43> */
.L_x_19073:
[----:B------:R-:W-:Y:S05]  /*8490*/  BSYNC.RECONVERGENT B3 ;  /* 0x0000000000037941 */ /* 0x000fea0003800200 */
.L_x_19072:
        /* <DEDUP_REMOVED lines=8> */
.L_x_19071:
[----:B------:R-:W-:Y:S05]  /*8520*/  BSYNC.RECONVERGENT B2 ;  /* 0x0000000000027941 */ /* 0x000fea0003800200 */
.L_x_19070:
        /* <DEDUP_REMOVED lines=17> */
.L_x_19081:
        /* <DEDUP_REMOVED lines=13> */
.L_x_19083:
[----:B------:R-:W-:Y:S05]  /*8710*/  BSYNC.RECONVERGENT B4 ;  /* 0x0000000000047941 */ /* 0x000fea0003800200 */
.L_x_19082:
        /* <DEDUP_REMOVED lines=43> */
.L_x_19080:
[----:B------:R-:W-:Y:S05]  /*89d0*/  BSYNC.RECONVERGENT B3 ;  /* 0x0000000000037941 */ /* 0x000fea0003800200 */
.L_x_19079:
        /* <DEDUP_REMOVED lines=8> */
.L_x_19078:
[----:B------:R-:W-:Y:S05]  /*8a60*/  BSYNC.RECONVERGENT B2 ;  /* 0x0000000000027941 */ /* 0x000fea0003800200 */
.L_x_19077:
        /* <DEDUP_REMOVED lines=16> */
.L_x_19086:
        /* <DEDUP_REMOVED lines=13> */
.L_x_19088:
[----:B------:R-:W-:Y:S05]  /*8c40*/  BSYNC.RECONVERGENT B3 ;  /* 0x0000000000037941 */ /* 0x000fea0003800200 */
.L_x_19087:
        /* <DEDUP_REMOVED lines=43> */
.L_x_19085:
[----:B------:R-:W-:Y:S05]  /*8f00*/  BSYNC.RECONVERGENT B2 ;  /* 0x0000000000027941 */ /* 0x000fea0003800200 */
.L_x_19084:
        /* <DEDUP_REMOVED lines=8> */
.L_x_19057:
[----:B------:R-:W-:Y:S05]  /*8f90*/  BSYNC.RECONVERGENT B1 ;  /* 0x0000000000017941 */ /* 0x000fea0003800200 */
.L_x_19034:
[----:B------:R-:W0:Y:S01]  /*8fa0*/  LDC.64 R66, c[0x0][0x3a8] ;  /* 0x0000ea00ff427b82 */ /* 0x000e220000000a00 */
[----:B------:R-:W-:Y:S01]  /*8fb0*/  VIADD R50, R44, 0x40 ;  /* 0x000000402c327836 */ /* 0x000fe20000000000 */
[----:B------:R-:W-:Y:S03]  /*8fc0*/  BSSY.RECONVERGENT B1, `(.L_x_19089) ;  /* 0x0000010000017945 */ /* 0x000fe60003800200 */
        /* <DEDUP_REMOVED lines=10> */
[----:B------:R-:W-:Y:S01]  /*9070*/  IMAD.IADD R65, R47, 0x1, R50 ;  /* 0x000000012f417824 */ /* 0x000fe200078e0232 */
[----:B------:R-:W-:Y:S01]  /*9080*/  IADD3 R47, PT, PT, R45, 0x40, RZ ;  /* 0x000000402d2f7810 */ /* 0x000fe20007ffe0ff */
[----:B------:R-:W0:Y:S04]  /*9090*/  LDC.64 R50, c[0x0][0x3b0] ;  /* 0x0000ec00ff327b82 */ /* 0x000e280000000a00 */
[----:B0-----:R-:W-:-:S05]  /*90a0*/  IMAD.WIDE.U32 R50, R47, 0x4, R50 ;  /* 0x000000042f327825 */ /* 0x001fca00078e0032 */
[----:B------:R1:W-:Y:S02]  /*90b0*/  STG.E desc[UR8][R50.64], R65 ;  /* 0x0000004132007986 */ /* 0x0003e4000c101908 */
.L_x_19090:
[----:B------:R-:W-:Y:S05]  /*90c0*/  BSYNC.RECONVERGENT B1 ;  /* 0x0000000000017941 */ /* 0x000fea0003800200 */
.L_x_19089:
[----:B------:R-:W-:Y:S01]  /*90d0*/  BSSY.RECONVERGENT B1, `(.L_x_19091) ;  /* 0x0000006000017945 */ /* 0x000fe20003800200 */
[----:B------:R-:W-:-:S03]  /*90e0*/  VIADD R70, R45, 0x60 ;  /* 0x000000602d467836 */ /* 0x000fc60000000000 */
[----:B------:R-:W-:Y:S05]  /*90f0*/  @!P1 BRA `(.L_x_19092) ;  /* 0x00000000000c9947 */ /* 0x000fea0003800000 */
[----:B------:R-:W2:Y:S02]  /*9100*/  LDC.64 R24, c[0x0][0x390] ;  /* 0x0000e400ff187b82 */ /* 0x000ea40000000a00 */
[----:B--2---:R-:W-:-:S06]  /*9110*/  IMAD.WIDE.U32 R24, R70, 0x10, R24 ;  /* 0x0000001046187825 */ /* 0x004fcc00078e0018 */
[----:B------:R-:W5:Y:S02]  /*9120*/  LDG.E.128 R24, desc[UR8][R24.64] ;  /* 0x0000000818187981 */ /* 0x000f64000c1e1d00 */
.L_x_19092:
[----:B------:R-:W-:Y:S05]  /*9130*/  BSYNC.RECONVERGENT B1 ;  /* 0x0000000000017941 */ /* 0x000fea0003800200 */
.L_x_19091:
[----:B------:R-:W-:Y:S01]  /*9140*/  BSSY.RECONVERGENT B1, `(.L_x_19093) ;  /* 0x00002b7000017945 */ /* 0x000fe20003800200 */
[----:B01----:R-:W-:-:S03]  /*9150*/  IADD3 R51, PT, PT, R44, 0x60, RZ ;  /* 0x000000602c337810 */ /* 0x003fc60007ffe0ff */
[----:B------:R-:W-:Y:S05]  /*9160*/  @!P0 BRA `(.L_x_19094) ;  /* 0x0000001400888947 */ /* 0x000fea0003800000 */
[----:B------:R-:W0:Y:S01]  /*9170*/  LDC.64 R44, c[0x0][0x3a0] ;  /* 0x0000e800ff2c7b82 */ /* 0x000e220000000a00 */
[----:B------:R-:W-:Y:S01]  /*9180*/  ISETP.GT.AND P0, PT, R46, RZ, PT ;  /* 0x000000ff2e00720c */ /* 0x000fe20003f04270 */
[----:B0-----:R-:W-:-:S06]  /*9190*/  IMAD.WIDE.U32 R44, R51, 0x10, R44 ;  /* 0x00000010332c7825 */ /* 0x001fcc00078e002c */
[----:B------:R-:W5:Y:S01]  /*91a0*/  LDG.E.128 R44, desc[UR8][R44.64] ;  /* 0x000000082c2c7981 */ /* 0x000f62000c1e1d00 */
[----:B------:R-:W-:Y:S05]  /*91b0*/  BSSY.RECONVERGENT B2, `(.L_x_19095) ;  /* 0x0000057000027945 */ /* 0x000fea0003800200 */
        /* <DEDUP_REMOVED lines=19> */
.L_x_19099:
        /* <DEDUP_REMOVED lines=13> */
.L_x_19101:
[----:B------:R-:W-:Y:S05]  /*93c0*/  BSYNC.RECONVERGENT B4 ;  /* 0x0000000000047941 */ /* 0x000fea0003800200 */
.L_x_19100:
        /* <DEDUP_REMOVED lines=41> */
[----:B------:R-:W-:Y:S01]  /*9660*/  HFMA2 R65, -RZ, RZ, 0, 0 ;  /* 0x00000000ff417431 */ /* 0x000fe200000001ff */
[----:B------:R-:W-:-:S07]  /*9670*/  MOV R0, R64 ;  /* 0x0000004000007202 */ /* 0x000fce0000000f00 */
.L_x_19098:
[----:B------:R-:W-:Y:S05]  /*9680*/  BSYNC.RECONVERGENT B3 ;  /* 0x0000000000037941 */ /* 0x000fea0003800200 */
.L_x_19097:
        /* <DEDUP_REMOVED lines=9> */
.L_x_19096:
[----:B------:R-:W-:Y:S05]  /*9720*/  BSYNC.RECONVERGENT B2 ;  /* 0x0000000000027941 */ /* 0x000fea0003800200 */
.L_x_19095:
        /* <DEDUP_REMOVED lines=20> */
.L_x_19106:
        /* <DEDUP_REMOVED lines=13> */
.L_x_19108:
[----:B------:R-:W-:Y:S05]  /*9940*/  BSYNC.RECONVERGENT B4 ;  /* 0x0000000000047941 */ /* 0x000fea0003800200 */
.L_x_19107:
        /* <DEDUP_REMOVED lines=43> */
.L_x_19105:
[----:B------:R-:W-:Y:S05]  /*9c00*/  BSYNC.RECONVERGENT B3 ;  /* 0x0000000000037941 */ /* 0x000fea0003800200 */
.L_x_19104:
        /* <DEDUP_REMOVED lines=9> */
.L_x_19103:
[----:B------:R-:W-:Y:S05]  /*9ca0*/  BSYNC.RECONVERGENT B2 ;  /* 0x0000000000027941 */ /* 0x000fea0003800200 */
.L_x_19102:
        /* <DEDUP_REMOVED lines=20> */
.L_x_19113:
        /* <DEDUP_REMOVED lines=13> */
.L_x_19115:
[----:B------:R-:W-:Y:S05]  /*9ec0*/  BSYNC.RECONVERGENT B4 ;  /* 0x0000000000047941 */ /* 0x000fea0003800200 */
.L_x_19114:
        /* <DEDUP_REMOVED lines=42> */
.L_x_19112:
[----:B------:R-:W-:Y:S05]  /*a170*/  BSYNC.RECONVERGENT B3 ;  /* 0x0000000000037941 */ /* 0x000fea0003800200 */
.L_x_19111:
        /* <DEDUP_REMOVED lines=9> */
.L_x_19110:
[----:B------:R-:W-:Y:S05]  /*a210*/  BSYNC.RECONVERGENT B2 ;  /* 0x0000000000027941 */ /* 0x000fea0003800200 */
.L_x_19109:
        /* <DEDUP_REMOVED lines=19> */
.L_x_19119:
        /* <DEDUP_REMOVED lines=13> */
.L_x_19121:
[----:B------:R-:W-:Y:S05]  /*a420*/  BSYNC.RECONVERGENT B3 ;  /* 0x0000000000037941 */ /* 0x000fea0003800200 */
.L_x_19120:
        /* <DEDUP_REMOVED lines=43> */
.L_x_19118:
[----:B------:R-:W-:Y:S05]  /*a6e0*/  BSYNC.RECONVERGENT B2 ;  /* 0x0000000000027941 */ /* 0x000fea0003800200 */
.L_x_19117:
        /* <DEDUP_REMOVED lines=10> */
.L_x_19094:
        /* <DEDUP_REMOVED lines=21> */
.L_x_19126:
        /* <DEDUP_REMOVED lines=13> */
.L_x_19128:
[----:B------:R-:W-:Y:S05]  /*a9b0*/  BSYNC.RECONVERGENT B4 ;  /* 0x0000000000047941 */ /* 0x000fea0003800200 */
.L_x_19127:
        /* <DEDUP_REMOVED lines=43> */
.L_x_19125:
[----:B------:R-:W-:Y:S05]  /*ac70*/  BSYNC.RECONVERGENT B3 ;  /* 0x0000000000037941 */ /* 0x000fea0003800200 */
.L_x_19124:
[----:B------:R-:W-:Y:S01]  /*ac80*/  I2FP.F32.U32 R9, R9 ;  /* 0x0000000900097245 */ /* 0x000fe20000201000 */
[----:B------:R-:W-:-:S04]  /*ac90*/  IMAD.MOV.U32 R44, RZ, RZ, 0x2f800000 ;  /* 0x2f800000ff2c7424 */ /* 0x000fc800078e00ff */
[----:B------:R-:W-:-:S05]  /*aca0*/  FFMA.FTZ R9, R9, R44, 1.1641532182693481445e-10 ;  /* 0x2f00000009097423 */ /* 0x000fca000001002c */
[----:B------:R-:W-:Y:S01]  /*acb0*/  FSETP.GTU.FTZ.AND P0, PT, R9, UR10, PT ;  /* 0x0000000a09007c0b */ /* 0x000fe2000bf1c000 */
[----:B-----5:R-:W-:-:S04]  /*acc0*/  FMUL.FTZ R9, R24, UR13 ;  /* 0x0000000d18097c20 */ /* 0x020fc80008410000 */
[----:B------:R-:W-:Y:S01]  /*acd0*/  FMUL.FTZ R44, R9, UR12 ;  /* 0x0000000c092c7c20 */ /* 0x000fe20008410000 */
[----:B------:R-:W-:-:S04]  /*ace0*/  SEL R9, RZ, 0x1, P0 ;  /* 0x00000001ff097807 */ /* 0x000fc80000000000 */
[----:B------:R-:W-:-:S07]  /*acf0*/  FSEL R44, R44, RZ, !P0 ;  /* 0x000000ff2c2c7208 */ /* 0x000fce0004000000 */
.L_x_19123:
[----:B------:R-:W-:Y:S05]  /*ad00*/  BSYNC.RECONVERGENT B2 ;  /* 0x0000000000027941 */ /* 0x000fea0003800200 */
.L_x_19122:
        /* <DEDUP_REMOVED lines=17> */
.L_x_19133:
        /* <DEDUP_REMOVED lines=13> */
.L_x_19135:
[----:B------:R-:W-:Y:S05]  /*aef0*/  BSYNC.RECONVERGENT B4 ;  /* 0x0000000000047941 */ /* 0x000fea0003800200 */
.L_x_19134:
        /* <DEDUP_REMOVED lines=43> */
.L_x_19132:
[----:B------:R-:W-:Y:S05]  /*b1b0*/  BSYNC.RECONVERGENT B3 ;  /* 0x0000000000037941 */ /* 0x000fea0003800200 */
.L_x_19131:
        /* <DEDUP_REMOVED lines=8> */
.L_x_19130:
[----:B------:R-:W-:Y:S05]  /*b240*/  BSYNC.RECONVERGENT B2 ;  /* 0x0000000000027941 */ /* 0x000fea0003800200 */
.L_x_19129:
        /* <DEDUP_REMOVED lines=17> */
.L_x_19140:
        /* <DEDUP_REMOVED lines=13> */
.L_x_19142:
[----:B------:R-:W-:Y:S05]  /*b430*/  BSYNC.RECONVERGENT B4 ;  /* 0x0000000000047941 */ /* 0x000fea0003800200 */
.L_x_19141:
        /* <DEDUP_REMOVED lines=43> */
.L_x_19139:
[----:B------:R-:W-:Y:S05]  /*b6f0*/  BSYNC.RECONVERGENT B3 ;  /* 0x0000000000037941 */ /* 0x000fea0003800200 */
.L_x_19138:
        /* <DEDUP_REMOVED lines=8> */
.L_x_19137:
[----:B------:R-:W-:Y:S05]  /*b780*/  BSYNC.RECONVERGENT B2 ;  /* 0x0000000000027941 */ /* 0x000fea0003800200 */
.L_x_19136:
        /* <DEDUP_REMOVED lines=16> */
.L_x_19145:
        /* <DEDUP_REMOVED lines=13> */
.L_x_19147:
[----:B------:R-:W-:Y:S05]  /*b960*/  BSYNC.RECONVERGENT B3 ;  /* 0x0000000000037941 */ /* 0x000fea0003800200 */
.L_x_19146:
        /* <DEDUP_REMOVED lines=43> */
.L_x_19144:
[----:B------:R-:W-:Y:S05]  /*bc20*/  BSYNC.RECONVERGENT B2 ;  /* 0x0000000000027941 */ /* 0x000fea0003800200 */
.L_x_19143:
        /* <DEDUP_REMOVED lines=8> */
.L_x_19116:
[----:B------:R-:W-:Y:S05]  /*bcb0*/  BSYNC.RECONVERGENT B1 ;  /* 0x0000000000017941 */ /* 0x000fea0003800200 */
.L_x_19093:
[----:B------:R-:W0:Y:S01]  /*bcc0*/  LDC.64 R64, c[0x0][0x3a8] ;  /* 0x0000ea00ff407b82 */ /* 0x000e220000000a00 */
[----:B------:R-:W-:Y:S01]  /*bcd0*/  BSSY.RECONVERGENT B1, `(.L_x_19148) ;  /* 0x000000f000017945 */ /* 0x000fe20003800200 */
        /* <DEDUP_REMOVED lines=14> */
.L_x_19149:
[----:B------:R-:W-:Y:S05]  /*bdc0*/  BSYNC.RECONVERGENT B1 ;  /* 0x0000000000017941 */ /* 0x000fea0003800200 */
.L_x_19148:
[----:B01----:R-:W-:Y:S01]  /*bdd0*/  FADD.FTZ R64, RZ, R20 ;  /* 0x00000014ff407221 */ /* 0x003fe20000010000 */
        /* <DEDUP_REMOVED lines=72> */
.L_x_19165:
[----:B-1----:R-:W-:Y:S01]  /*c260*/  FADD.FTZ R51, R70, R51 ;  /* 0x0000003346337221 */ /* 0x002fe20000010000 */
[----:B------:R-:W-:Y:S01]  /*c270*/  FMUL.FTZ R68, R66, R66 ;  /* 0x0000004242447220 */ /* 0x000fe20000410000 */
[----:B------:R-:W-:Y:S01]  /*c280*/  ISETP.NE.AND P1, PT, RZ, UR11, PT ;  /* 0x0000000bff007c0c */ /* 0x000fe2000bf25270 */
[----:B------:R-:W-:Y:S01]  /*c290*/  BSSY.RECONVERGENT B1, `(.L_x_19151) ;  /* 0x0000050000017945 */ /* 0x000fe20003800200 */
[----:B------:R-:W-:Y:S02]  /*c2a0*/  FFMA.FTZ R51, R51, R64, UR14 ;  /* 0x0000000e33337e23 */ /* 0x000fe40008010040 */
[----:B------:R-:W1:Y:S01]  /*c2b0*/  @!P0 LDC.64 R64, c[0x0][0x3c0] ;  /* 0x0000f000ff408b82 */ /* 0x000e620000000a00 */
[----:B------:R-:W-:-:S05]  /*c2c0*/  FSEL R68, R68, RZ, P1 ;  /* 0x000000ff44447208 */ /* 0x000fca0000800000 */
[----:B------:R-:W-:-:S06]  /*c2d0*/  FADD.FTZ R51, R51, R68 ;  /* 0x0000004433337221 */ /* 0x000fcc0000010000 */
[----:B------:R-:W2:Y:S01]  /*c2e0*/  MUFU.RSQ R51, R51 ;  /* 0x0000003300337308 */ /* 0x000ea20000001400 */
[----:B-1----:R-:W-:-:S05]  /*c2f0*/  @!P0 IMAD.WIDE R64, R8, 0x4, R64 ;  /* 0x0000000408408825 */ /* 0x002fca00078e0240 */
[----:B------:R1:W-:Y:S02]  /*c300*/  @!P0 STG.E desc[UR8][R64.64], R66 ;  /* 0x0000004240008986 */ /* 0x0003e4000c101908 */
[----:B-1----:R-:W1:Y:S02]  /*c310*/  @!P0 LDC.64 R64, c[0x0][0x3c8] ;  /* 0x0000f200ff408b82 */ /* 0x002e640000000a00 */
[----:B-1----:R-:W-:-:S05]  /*c320*/  @!P0 IMAD.WIDE R64, R8, 0x4, R64 ;  /* 0x0000000408408825 */ /* 0x002fca00078e0240 */
[----:B--2---:R1:W-:Y:S01]  /*c330*/  @!P0 STG.E desc[UR8][R64.64], R51 ;  /* 0x0000003340008986 */ /* 0x0043e2000c101908 */
[----:B------:R-:W-:-:S13]  /*c340*/  ISETP.GE.AND P0, PT, R76, 0x1, PT ;  /* 0x000000014c00780c */ /* 0x000fda0003f06270 */
[----:B-1----:R-:W-:Y:S05]  /*c350*/  @!P0 BRA `(.L_x_19152) ;  /* 0x00000004000c8947 */ /* 0x002fea0003800000 */
[----:B------:R-:W1:Y:S01]  /*c360*/  LDC.64 R68, c[0x0][0x428] ;  /* 0x00010a00ff447b82 */ /* 0x000e620000000a00 */
[----:B------:R-:W-:Y:S02]  /*c370*/  IADD3 R76, PT, PT, R76, -0x1, RZ ;  /* 0xffffffff4c4c7810 */ /* 0x000fe40007ffe0ff */
[----:B------:R-:W-:Y:S02]  /*c380*/  FSEL R66, R66, RZ, !P1 ;  /* 0x000000ff42427208 */ /* 0x000fe40004800000 */
[----:B------:R-:W-:Y:S01]  /*c390*/  LOP3.LUT R71, R67, 0x1f, RZ, 0xc0, !PT ;  /* 0x0000001f43477812 */ /* 0x000fe200078ec0ff */
[----:B------:R-:W-:Y:S02]  /*c3a0*/  IMAD R76, R76, R77, RZ ;  /* 0x0000004d4c4c7224 */ /* 0x000fe400078e02ff */
[C---:B------:R-:W-:Y:S01]  /*c3b0*/  FADD.FTZ R20, -R66.reuse, R20 ;  /* 0x0000001442147221 */ /* 0x040fe20000010100 */
[C---:B------:R-:W-:Y:S01]  /*c3c0*/  FADD.FTZ R22, -R66.reuse, R22 ;  /* 0x0000001642167221 */ /* 0x040fe20000010100 */
[C---:B0-----:R-:W-:Y:S01]  /*c3d0*/  FADD.FTZ R70, -R66.reuse, R21 ;  /* 0x0000001542467221 */ /* 0x041fe20000010100 */
[----:B------:R-:W-:Y:S01]  /*c3e0*/  SHF.R.S32.HI R65, RZ, 0x1f, R76 ;  /* 0x0000001fff417819 */ /* 0x000fe2000001144c */
[C---:B------:R-:W-:Y:S01]  /*c3f0*/  FMUL.FTZ R21, R51.reuse, R20 ;  /* 0x0000001433157220 */ /* 0x040fe20000410000 */
[C---:B------:R-:W-:Y:S01]  /*c400*/  FADD.FTZ R17, -R66.reuse, R17 ;  /* 0x0000001142117221 */ /* 0x040fe20000010100 */
[----:B------:R-:W-:Y:S01]  /*c410*/  FMUL.FTZ R70, R51, R70 ;  /* 0x0000004633467220 */ /* 0x000fe20000410000 */
[----:B------:R-:W-:Y:S01]  /*c420*/  LEA.HI R64, R65, R76, RZ, 0x2 ;  /* 0x0000004c41407211 */ /* 0x000fe200078f10ff */
[----:B------:R-:W-:Y:S01]  /*c430*/  FADD.FTZ R76, -R66, R23 ;  /* 0x00000017424c7221 */ /* 0x000fe20000010100 */
[----:B------:R-:W-:Y:S01]  /*c440*/  FMUL.FTZ R23, R51, R22 ;  /* 0x0000001633177220 */ /* 0x000fe20000410000 */
[----:B------:R-:W-:Y:S01]  /*c450*/  FFMA.FTZ R20, R21, R72, R40 ;  /* 0x0000004815147223 */ /* 0x000fe20000010028 */
[----:B------:R-:W-:Y:S01]  /*c460*/  LEA.HI.SX32 R67, R64, R71, 0x1e ;  /* 0x0000004740437211 */ /* 0x000fe200078ff2ff */
[----:B------:R-:W-:Y:S01]  /*c470*/  FMUL.FTZ R76, R51, R76 ;  /* 0x0000004c334c7220 */ /* 0x000fe20000410000 */
[----:B------:R-:W-:Y:S01]  /*c480*/  FFMA.FTZ R22, R23, R74, R42 ;  /* 0x0000004a17167223 */ /* 0x000fe2000001002a */
[----:B------:R-:W-:Y:S01]  /*c490*/  FFMA.FTZ R21, R70, R73, R41 ;  /* 0x0000004946157223 */ /* 0x000fe20000010029 */
[----:B------:R-:W-:Y:S01]  /*c4a0*/  FADD.FTZ R45, -R66, R45 ;  /* 0x0000002d422d7221 */ /* 0x000fe20000010100 */
[----:B------:R-:W-:Y:S01]  /*c4b0*/  FFMA.FTZ R23, R76, R75, R43 ;  /* 0x0000004b4c177223 */ /* 0x000fe2000001002b */
[----:B-1----:R-:W-:-:S04]  /*c4c0*/  IMAD.WIDE.U32 R64, R67, 0x10, R68 ;  /* 0x0000001043407825 */ /* 0x002fc800078e0044 */
[C---:B------:R-:W-:Y:S01]  /*c4d0*/  FADD.FTZ R16, -R66.reuse, R16 ;  /* 0x0000001042107221 */ /* 0x040fe20000010100 */
[C---:B------:R-:W-:Y:S01]  /*c4e0*/  FADD.FTZ R18, -R66.reuse, R18 ;  /* 0x0000001242127221 */ /* 0x040fe20000010100 */
[C---:B------:R-:W-:Y:S01]  /*c4f0*/  FADD.FTZ R19, -R66.reuse, R19 ;  /* 0x0000001342137221 */ /* 0x040fe20000010100 */
[C---:B------:R-:W-:Y:S01]  /*c500*/  FADD.FTZ R44, -R66.reuse, R44 ;  /* 0x0000002c422c7221 */ /* 0x040fe20000010100 */
[----:B------:R0:W-:Y:S01]  /*c510*/  STG.E.128 desc[UR8][R64.64], R20 ;  /* 0x0000001440007986 */ /* 0x0001e2000c101d08 */
[C---:B------:R-:W-:Y:S01]  /*c520*/  FADD.FTZ R46, -R66.reuse, R46 ;  /* 0x0000002e422e7221 */ /* 0x040fe20000010100 */
[C---:B------:R-:W-:Y:S01]  /*c530*/  FADD.FTZ R47, -R66.reuse, R47 ;  /* 0x0000002f422f7221 */ /* 0x040fe20000010100 */
[C---:B0-----:R-:W-:Y:S01]  /*c540*/  FADD.FTZ R21, -R66.reuse, R13 ;  /* 0x0000000d42157221 */ /* 0x041fe20000010100 */
        /* <DEDUP_REMOVED lines=8> */
[----:B------:R-:W-:Y:S01]  /*c5d0*/  FMUL.FTZ R15, R51, R19 ;  /* 0x00000013330f7220 */ /* 0x000fe20000410000 */
[C---:B------:R-:W-:Y:S01]  /*c5e0*/  VIADD R65, R67.reuse, 0x20 ;  /* 0x0000002043417836 */ /* 0x040fe20000000000 */
[----:B------:R-:W-:Y:S01]  /*c5f0*/  IADD3 R45, PT, PT, R67, 0x40, RZ ;  /* 0x00000040432d7810 */ /* 0x000fe20007ffe0ff */
[C---:B------:R-:W-:Y:S01]  /*c600*/  FMUL.FTZ R16, R51.reuse, R20 ;  /* 0x0000001433107220 */ /* 0x040fe20000410000 */
[C---:B------:R-:W-:Y:S01]  /*c610*/  FMUL.FTZ R18, R51.reuse, R22 ;  /* 0x0000001633127220 */ /* 0x040fe20000410000 */
[C---:B------:R-:W-:Y:S01]  /*c620*/  FMUL.FTZ R19, R51.reuse, R23 ;  /* 0x0000001733137220 */ /* 0x040fe20000410000 */
[----:B------:R-:W-:Y:S01]  /*c630*/  FMUL.FTZ R20, R51, R44 ;  /* 0x0000002c33147220 */ /* 0x000fe20000410000 */
[----:B------:R-:W-:-:S02]  /*c640*/  VIADD R67, R67, 0x60 ;  /* 0x0000006043437836 */ /* 0x000fc40000000000 */
[C---:B------:R-:W-:Y:S01]  /*c650*/  FMUL.FTZ R22, R51.reuse, R46 ;  /* 0x0000002e33167220 */ /* 0x040fe20000410000 */
[----:B------:R-:W-:Y:S01]  /*c660*/  FMUL.FTZ R23, R51, R47 ;  /* 0x0000002f33177220 */ /* 0x000fe20000410000 */
        /* <DEDUP_REMOVED lines=15> */
[----:B------:R1:W-:Y:S04]  /*c760*/  STG.E.128 desc[UR8][R64.64], R12 ;  /* 0x0000000c40007986 */ /* 0x0003e8000c101d08 */
[----:B------:R1:W-:Y:S04]  /*c770*/  STG.E.128 desc[UR8][R44.64], R16 ;  /* 0x000000102c007986 */ /* 0x0003e8000c101d08 */
[----:B------:R1:W-:Y:S02]  /*c780*/  STG.E.128 desc[UR8][R46.64], R20 ;  /* 0x000000142e007986 */ /* 0x0003e4000c101d08 */
.L_x_19152:
[----:B------:R-:W-:Y:S05]  /*c790*/  BSYNC.RECONVERGENT B1 ;  /* 0x0000000000017941 */ /* 0x000fea0003800200 */
.L_x_19151:
[----:B-1----:R-:W1:Y:S02]  /*c7a0*/  LDC.64 R12, c[0x0][0x380] ;  /* 0x0000e000ff0c7b82 */ /* 0x002e640000000a00 */
[----:B-1----:R-:W-:-:S04]  /*c7b0*/  LEA R8, R12, R8, 0x2 ;  /* 0x000000080c087211 */ /* 0x002fc800078e10ff */
[----:B------:R-:W-:-:S13]  /*c7c0*/  ISETP.GE.AND P0, PT, R8, R13, PT ;  /* 0x0000000d0800720c */ /* 0x000fda0003f06270 */
[----:B------:R-:W-:Y:S05]  /*c7d0*/  @!P0 BRA `(.L_x_19153) ;  /* 0xffffff40004c8947 */ /* 0x000fea000383ffff */
[----:B------:R-:W-:Y:S05]  /*c7e0*/  BSYNC B0 ;  /* 0x0000000000007941 */ /* 0x000fea0003800000 */
.L_x_18915:
[----:B------:R-:W-:Y:S05]  /*c7f0*/  EXIT ;  /* 0x000000000000794d */ /* 0x000fea0003800000 */
.L_x_19150:
        /* <DEDUP_REMOVED lines=8> */
.L_x_19155:
[----:B------:R-:W-:Y:S05]  /*c880*/  BSYNC B1 ;  /* 0x0000000000017941 */ /* 0x000fea0003800000 */
.L_x_19154:
[----:B------:R-:W-:Y:S01]  /*c890*/  FADD.FTZ R70, R66, R51 ;  /* 0x0000003342467221 */ /* 0x000fe20000010000 */
[----:B------:R-:W-:Y:S02]  /*c8a0*/  IMAD.MOV.U32 R69, RZ, RZ, 0x2 ;  /* 0x00000002ff457424 */ /* 0x000fe400078e00ff */
[----:B------:R-:W-:Y:S02]  /*c8b0*/  HFMA2 R68, -RZ, RZ, 0, 1.847743988037109375e-06 ;  /* 0x0000001fff447431 */ /* 0x000fe400000001ff */
[----:B------:R-:W-:-:S07]  /*c8c0*/  IMAD.MOV.U32 R65, RZ, RZ, -0x1 ;  /* 0xffffffffff417424 */ /* 0x000fce00078e00ff */
[----:B------:R-:W-:Y:S05]  /*c8d0*/  WARPSYNC.COLLECTIVE R65, `(.L_x_19156) ;  /* 0x0000000041087348 */ /* 0x000fea0003c00000 */
[----:B------:R0:W1:Y:S02]  /*c8e0*/  SHFL.BFLY P1, R51, R70, R69, R68 ;  /* 0x0c00004546337389 */ /* 0x0000640000020044 */
[----:B01----:R-:W-:Y:S05]  /*c8f0*/  ENDCOLLECTIVE ;  /* 0x000000000000791b */ /* 0x003fea0003800000 */
.L_x_19156:
[----:B------:R-:W-:Y:S01]  /*c900*/  MOV R69, 0x4 ;  /* 0x0000000400457802 */ /* 0x000fe20000000f00 */
[----:B------:R-:W-:-:S07]  /*c910*/  FADD.FTZ R70, R70, R51 ;  /* 0x0000003346467221 */ /* 0x000fce0000010000 */
[----:B------:R-:W-:Y:S05]  /*c920*/  WARPSYNC.COLLECTIVE R65, `(.L_x_19157) ;  /* 0x0000000041087348 */ /* 0x000fea0003c00000 */
[----:B------:R0:W1:Y:S02]  /*c930*/  SHFL.BFLY P1, R51, R70, R69, R68 ;  /* 0x0c00004546337389 */ /* 0x0000640000020044 */
[----:B01----:R-:W-:Y:S05]  /*c940*/  ENDCOLLECTIVE ;  /* 0x000000000000791b */ /* 0x003fea0003800000 */
.L_x_19157:
[----:B------:R-:W-:Y:S02]  /*c950*/  HFMA2 R69, -RZ, RZ, 0, 4.76837158203125e-07 ;  /* 0x00000008ff457431 */ /* 0x000fe400000001ff */
[----:B------:R-:W-:-:S04]  /*c960*/  FADD.FTZ R64, R70, R51 ;  /* 0x0000003346407221 */ /* 0x000fc80000010000 */
[----:B------:R-:W-:-:S07]  /*c970*/  IMAD.MOV.U32 R70, RZ, RZ, R64 ;  /* 0x000000ffff467224 */ /* 0x000fce00078e0040 */
[----:B------:R-:W-:Y:S05]  /*c980*/  WARPSYNC.COLLECTIVE R65, `(.L_x_19158) ;  /* 0x0000000041087348 */ /* 0x000fea0003c00000 */
[----:B------:R0:W1:Y:S02]  /*c990*/  SHFL.BFLY P1, R51, R70, R69, R68 ;  /* 0x0c00004546337389 */ /* 0x0000640000020044 */
[----:B01----:R-:W-:Y:S05]  /*c9a0*/  ENDCOLLECTIVE ;  /* 0x000000000000791b */ /* 0x003fea0003800000 */
.L_x_19158:
[----:B------:R-:W-:Y:S01]  /*c9b0*/  MOV R69, 0x10 ;  /* 0x0000001000457802 */ /* 0x000fe20000000f00 */
[----:B------:R-:W-:Y:S02]  /*c9c0*/  FADD.FTZ R66, R64, R51 ;  /* 0x0000003340427221 */ /* 0x000fe40000010000 */
[----:B------:R-:W0:Y:S02]  /*c9d0*/  LDC R64, c[0x0][0x400] ;  /* 0x00010000ff407b82 */ /* 0x000e240000000800 */
[----:B------:R-:W-:-:S07]  /*c9e0*/  IMAD.MOV.U32 R70, RZ, RZ, R66 ;  /* 0x000000ffff467224 */ /* 0x000fce00078e0042 */
[----:B0-----:R-:W-:Y:S05]  /*c9f0*/  WARPSYNC.COLLECTIVE R65, `(.L_x_19159) ;  /* 0x0000000041087348 */ /* 0x001fea0003c00000 */
[----:B------:R1:W2:Y:S02]  /*ca00*/  SHFL.BFLY P1, R51, R70, R69, R68 ;  /* 0x0c00004546337389 */ /* 0x0002a40000020044 */
[----:B012---:R-:W-:Y:S05]  /*ca10*/  ENDCOLLECTIVE ;  /* 0x000000000000791b */ /* 0x007fea0003800000 */
.L_x_19159:
        /* <DEDUP_REMOVED lines=39> */
.L_x_19160:
[----:B------:R-:W-:Y:S02]  /*cc90*/  IMAD.MOV.U32 R69, RZ, RZ, 0x2 ;  /* 0x00000002ff457424 */ /* 0x000fe400078e00ff */
[----:B------:R-:W-:-:S07]  /*cca0*/  FADD.FTZ R70, R70, R51 ;  /* 0x0000003346467221 */ /* 0x000fce0000010000 */
[----:B------:R-:W-:Y:S05]  /*ccb0*/  WARPSYNC.COLLECTIVE R65, `(.L_x_19161) ;  /* 0x0000000041087348 */ /* 0x000fea0003c00000 */
[----:B------:R0:W1:Y:S02]  /*ccc0*/  SHFL.BFLY P1, R51, R70, R69, R68 ;  /* 0x0c00004546337389 */ /* 0x0000640000020044 */
[----:B01----:R-:W-:Y:S05]  /*ccd0*/  ENDCOLLECTIVE ;  /* 0x000000000000791b */ /* 0x003fea0003800000 */
.L_x_19161:
[----:B------:R-:W-:Y:S01]  /*cce0*/  MOV R69, 0x4 ;  /* 0x0000000400457802 */ /* 0x000fe20000000f00 */
[----:B------:R-:W-:-:S07]  /*ccf0*/  FADD.FTZ R70, R70, R51 ;  /* 0x0000003346467221 */ /* 0x000fce0000010000 */
[----:B------:R-:W-:Y:S05]  /*cd00*/  WARPSYNC.COLLECTIVE R65, `(.L_x_19162) ;  /* 0x0000000041087348 */ /* 0x000fea0003c00000 */
[----:B------:R0:W1:Y:S02]  /*cd10*/  SHFL.BFLY P1, R51, R70, R69, R68 ;  /* 0x0c00004546337389 */ /* 0x0000640000020044 */
[----:B01----:R-:W-:Y:S05]  /*cd20*/  ENDCOLLECTIVE ;  /* 0x000000000000791b */ /* 0x003fea0003800000 */
.L_x_19162:
[----:B------:R-:W-:Y:S02]  /*cd30*/  IMAD.MOV.U32 R69, RZ, RZ, 0x8 ;  /* 0x00000008ff457424 */ /* 0x000fe400078e00ff */
[----:B------:R-:W-:-:S07]  /*cd40*/  FADD.FTZ R70, R70, R51 ;  /* 0x0000003346467221 */ /* 0x000fce0000010000 */
[----:B------:R-:W-:Y:S05]  /*cd50*/  WARPSYNC.COLLECTIVE R65, `(.L_x_19163) ;  /* 0x0000000041087348 */ /* 0x000fea0003c00000 */
[----:B------:R0:W1:Y:S02]  /*cd60*/  SHFL.BFLY P1, R51, R70, R69, R68 ;  /* 0x0c00004546337389 */ /* 0x0000640000020044 */
[----:B01----:R-:W-:Y:S05]  /*cd70*/  ENDCOLLECTIVE ;  /* 0x000000000000791b */ /* 0x003fea0003800000 */
.L_x_19163:
[----:B------:R-:W-:Y:S02]  /*cd80*/  HFMA2 R69, -RZ, RZ, 0, 9.5367431640625e-07 ;  /* 0x00000010ff457431 */ /* 0x000fe400000001ff */
[----:B------:R-:W-:-:S07]  /*cd90*/  FADD.FTZ R70, R70, R51 ;  /* 0x0000003346467221 */ /* 0x000fce0000010000 */
[----:B------:R-:W-:Y:S05]  /*cda0*/  WARPSYNC.COLLECTIVE R65, `(.L_x_19164) ;  /* 0x0000000041087348 */ /* 0x000fea0003c00000 */
[----:B------:R0:W1:Y:S02]  /*cdb0*/  SHFL.BFLY P1, R51, R70, R69, R68 ;  /* 0x0c00004546337389 */ /* 0x0000640000020044 */
[----:B01----:R-:W-:Y:S05]  /*cdc0*/  ENDCOLLECTIVE ;  /* 0x000000000000791b */ /* 0x003fea0003800000 */
.L_x_19164:
[----:B------:R-:W-:Y:S05]  /*cdd0*/  BRA `(.L_x_19165) ;  /* 0xfffffff400207947 */ /* 0x000fea000383ffff */
.L_x_19166:
        /* <DEDUP_REMOVED lines=10> */
.L_x_20376:


//--------------------- .text._ZN10layer_norm13ln_fwd_kernelINS_13Kernel_traitsIfffffjLj512ELj1ELj4ELj1ELj16ENS_18Kernel_traits_baseILj512EfffffjLj128EEEEELb1ELb1ELb0ELb0EEEvNS_9FwdParamsE --------------------------
	.section	.text._ZN10layer_norm13ln_fwd_kernelINS_13Kernel_traitsIfffffjLj512ELj1ELj4ELj1ELj16ENS_18Kernel_traits_baseILj512EfffffjLj128EEEEELb1ELb1ELb0ELb0EEEvNS_9FwdParamsE,"ax",@progbits
	.align	128
        .global         _ZN10layer_norm13ln_fwd_kernelINS_13Kernel_traitsIfffffjLj512ELj1ELj4ELj1ELj16ENS_18Kernel_traits_baseILj512EfffffjLj128EEEEELb1ELb1ELb0ELb0EEEvNS_9FwdParamsE
        .type           _ZN10layer_norm13ln_fwd_kernelINS_13Kernel_traitsIfffffjLj512ELj1ELj4ELj1ELj16ENS_18Kernel_traits_baseILj512EfffffjLj128EEEEELb1ELb1ELb0ELb0EEEvNS_9FwdParamsE,@function
        .size           _ZN10layer_norm13ln_fwd_kernelINS_13Kernel_traitsIfffffjLj512ELj1ELj4ELj1ELj16ENS_18Kernel_traits_baseILj512EfffffjLj128EEEEELb1ELb1ELb0ELb0EEEvNS_9FwdParamsE,(.L_x_20377 - _ZN10layer_norm13ln_fwd_kernelINS_13Kernel_traitsIfffffjLj512ELj1ELj4ELj1ELj16ENS_18Kernel_traits_baseILj512EfffffjLj128EEEEELb1ELb1ELb0ELb0EEEvNS_9FwdParamsE)
        .other          _ZN10layer_norm13ln_fwd_kernelINS_13Kernel_traitsIfffffjLj512ELj1ELj4ELj1ELj16ENS_18Kernel_traits_baseILj512EfffffjLj128EEEEELb1ELb1ELb0ELb0EEEvNS_9FwdParamsE,@"STO_CUDA_ENTRY STV_DEFAULT"
_ZN10layer_norm13ln_fwd_kernelINS_13Kernel_traitsIfffffjLj512ELj1ELj4ELj1ELj16ENS_18Kernel_traits_baseILj512EfffffjLj128EEEEELb1ELb1ELb0ELb0EEEvNS_9FwdParamsE:
.text._ZN10layer_norm13ln_fwd_kernelINS_13Kernel_traitsIfffffjLj512ELj1ELj4ELj1ELj16ENS_18Kernel_traits_baseILj512EfffffjLj128EEEEELb1ELb1ELb0ELb0EEEvNS_9FwdParamsE:
        /* <DEDUP_REMOVED lines=69> */
[----:B--2---:R-:W-:-:S04]  /*0450*/  @P1 IMAD.WIDE.U32 R52, R5, 0x10, R52 ;  /* 0x0000001005341825 */ /* 0x004fc800078e0034 */
[----:B------:R-:W-:Y:S01]  /*0460*/  @P1 VIADD R5, R5, 0x20 ;  /* 0x0000002005051836 */ /* 0x000fe20000000000 */
[----:B------:R0:W5:Y:S02]  /*0470*/  @P1 LDG.E.128 R28, desc[UR8][R52.64] ;  /* 0x00000008341c1981 */ /* 0x000164000c1e1d00 */
[----:B------:R-:W2:Y:S01]  /*0480*/  @P0 LDC.64 R2, c[0x0][0x3d0] ;  /* 0x0000f400ff020b82 */ /* 0x000ea20000000a00 */
[----:B---3--:R-:W-:-:S05]  /*0490*/  @P2 IMAD.WIDE.U32 R54, R5, 0x10, R54 ;  /* 0x0000001005362825 */ /* 0x008fca00078e0036 */
[----:B------:R0:W5:Y:S01]  /*04a0*/  @P2 LDG.E.128 R32, desc[UR8][R54.64] ;  /* 0x0000000836202981 */ /* 0x000162000c1e1d00 */
[C---:B----4-:R-:W-:Y:S01]  /*04b0*/  @P2 IMAD.WIDE.U32 R56, R5.reuse, 0x10, R56 ;  /* 0x0000001005382825 */ /* 0x050fe200078e0038 */
[----:B------:R-:W3:Y:S04]  /*04c0*/  @P0 LDC.64 R44, c[0x0][0x438] ;  /* 0x00010e00ff2c0b82 */ /* 0x000ee80000000a00 */
[----:B------:R0:W5:Y:S01]  /*04d0*/  @P2 LDG.E.128 R36, desc[UR8][R56.64] ;  /* 0x0000000838242981 */ /* 0x000162000c1e1d00 */
[----:B-1----:R-:W-:-:S03]  /*04e0*/  @P2 IMAD.WIDE.U32 R58, R5, 0x10, R58 ;  /* 0x00000010053a2825 */ /* 0x002fc600078e003a */
[----:B------:R-:W1:Y:S02]  /*04f0*/  @P0 LDC.64 R46, c[0x0][0x3e8] ;  /* 0x0000fa00ff2e0b82 */ /* 0x000e640000000a00 */
        /* <DEDUP_REMOVED lines=20> */
.L_x_19168:
        /* <DEDUP_REMOVED lines=13> */
[----:B-1----:R-:W-:-:S04]  /*0710*/  @P1 IMAD.WIDE.U32 R12, R5, 0x10, R12 ;  /* 0x00000010050c1825 */ /* 0x002fc800078e000c */
[----:B------:R-:W-:Y:S01]  /*0720*/  @P1 VIADD R5, R5, 0x20 ;  /* 0x0000002005051836 */ /* 0x000fe20000000000 */
        /* <DEDUP_REMOVED lines=16> */
[----:B------:R-:W-:Y:S02]  /*0830*/  CS2R R26, SRZ ;  /* 0x00000000001a7805 */ /* 0x000fe4000001ff00 */
[----:B-1----:R-:W-:Y:S01]  /*0840*/  CS2R R12, SRZ ;  /* 0x00000000000c7805 */ /* 0x002fe2000001ff00 */
[----:B------:R1:W5:Y:S01]  /*0850*/  @P0 LDG.E.128 R8, desc[UR8][R14.64] ;  /* 0x000000080e080981 */ /* 0x000362000c1e1d00 */
[----:B0-----:R-:W-:Y:S01]  /*0860*/  @P0 IMAD.WIDE.U32 R24, R84, 0x10, R24 ;  /* 0x0000001054180825 */ /* 0x001fe200078e0018 */
[----:B------:R-:W-:-:S02]  /*0870*/  @P3 CS2R R50, SRZ ;  /* 0x0000000000323805 */ /* 0x000fc4000001ff00 */
[----:B------:R-:W-:Y:S02]  /*0880*/  @P3 CS2R R48, SRZ ;  /* 0x0000000000303805 */ /* 0x000fe4000001ff00 */
[----:B------:R0:W5:Y:S01]  /*0890*/  @P0 LDG.E.128 R16, desc[UR8][R24.64] ;  /* 0x0000000818100981 */ /* 0x000162000c1e1d00 */
[----:B-1----:R-:W-:Y:S02]  /*08a0*/  CS2R R14, SRZ ;  /* 0x00000000000e7805 */ /* 0x002fe4000001ff00 */
[----:B0-----:R-:W-:-:S07]  /*08b0*/  CS2R R24, SRZ ;  /* 0x0000000000187805 */ /* 0x001fce000001ff00 */
.L_x_19169:
[----:B------:R-:W-:Y:S05]  /*08c0*/  BSYNC.RECONVERGENT B0 ;  /* 0x0000000000007941 */ /* 0x000fea0003800200 */
.L_x_19167:
        /* <DEDUP_REMOVED lines=8> */
[----:B------:R-:W-:Y:S01]  /*0950*/  LOP3.LUT R0, R7, UR6, R0, 0x96, !PT ;  /* 0x0000000607007c12 */ /* 0x000fe2000f8e9600 */
[----:B------:R-:W1:Y:S02]  /*0960*/  LDCU.U8 UR4, c[0x0][0x410] ;  /* 0x00008200ff0477ac */ /* 0x000e640008000000 */
        /* <DEDUP_REMOVED lines=11> */
[----:B0-----:R-:W-:Y:S01]  /*0a20*/  UISETP.NE.U32.AND UP0, UPT, UR10, URZ, UPT ;  /* 0x000000ff0a00728c */ /* 0x001fe2000bf05070 */
[----:B------:R-:W0:Y:S02]  /*0a30*/  LDCU.64 UR12, c[0x0][0x3a0] ;  /* 0x00007400ff0c77ac */ /* 0x000e240008000a00 */
[----:B------:R-:W-:Y:S01]  /*0a40*/  IMAD R59, R0, -0x2daee0ad, RZ ;  /* 0xd2511f53003b7824 */ /* 0x000fe200078e02ff */
[----:B------:R-:W-:Y:S01]  /*0a50*/  LOP3.LUT R2, R57, UR17, R2, 0x96, !PT ;  /* 0x0000001139027c12 */ /* 0x000fe2000f8e9602 */
[----:B------:R-:W-:Y:S01]  /*0a60*/  IMAD.HI.U32 R0, R3, -0x2daee0ad, RZ ;  /* 0xd2511f5303007827 */ /* 0x000fe200078e00ff */
[----:B------:R-:W-:-:S02]  /*0a70*/  UISETP.NE.AND.EX UP0, UPT, UR11, URZ, UPT, UP0 ;  /* 0x000000ff0b00728c */ /* 0x000fc4000bf05300 */
[----:B-1----:R-:W-:Y:S01]  /*0a80*/  UISETP.NE.AND UP2, UPT, UR4, URZ, UPT ;  /* 0x000000ff0400728c */ /* 0x002fe2000bf45270 */
        /* <DEDUP_REMOVED lines=45> */
[----:B0-23--:R-:W-:-:S07]  /*0d60*/  IMAD R0, R57, -0x326172a9, RZ ;  /* 0xcd9e8d5739007824 */ /* 0x00dfce00078e02ff */
.L_x_19355:
[----:B0-----:R-:W0:Y:S01]  /*0d70*/  @UP0 LDCU.64 UR4, c[0x0][0x3e0] ;  /* 0x00007c00ff0407ac */ /* 0x001e220008000a00 */
        /* <DEDUP_REMOVED lines=34> */
.L_x_20213:
[----:B------:R-:W-:Y:S05]  /*0fa0*/  BRX R78 -0xfb0                                     (*"BRANCH_TARGETS .L_x_20214,.L_x_20215,.L_x_20216"*) ;  /* 0xfffffff04e147949 */ /* 0x000fea000383ffff */
.L_x_20216:
[----:B------:R-:W-:Y:S01]  /*0fb0*/  VIADD R86, R4, 0x1 ;  /* 0x0000000104567836 */ /* 0x000fe20000000000 */
[----:B------:R-:W-:Y:S01]  /*0fc0*/  MOV R79, R5 ;  /* 0x00000005004f7202 */ /* 0x000fe20000000f00 */
[----:B------:R-:W-:Y:S01]  /*0fd0*/  IMAD.MOV.U32 R78, RZ, RZ, R2 ;  /* 0x000000ffff4e7224 */ /* 0x000fe200078e0002 */
[----:B------:R-:W-:Y:S06]  /*0fe0*/  BRA `(.L_x_19175) ;  /* 0x0000000000f07947 */ /* 0x000fec0003800000 */
.L_x_20214:
[----:B------:R-:W-:Y:S01]  /*0ff0*/  IMAD.MOV.U32 R78, RZ, RZ, R2 ;  /* 0x000000ffff4e7224 */ /* 0x000fe200078e0002 */
[----:B------:R-:W-:Y:S01]  /*1000*/  MOV R79, R6 ;  /* 0x00000006004f7202 */ /* 0x000fe20000000f00 */
[----:B------:R-:W-:Y:S01]  /*1010*/  IMAD.MOV.U32 R86, RZ, RZ, 0x3 ;  /* 0x00000003ff567424 */ /* 0x000fe200078e00ff */
[----:B------:R-:W-:Y:S06]  /*1020*/  BRA `(.L_x_19175) ;  /* 0x0000000000e07947 */ /* 0x000fec0003800000 */
.L_x_20215:
        /* <DEDUP_REMOVED lines=13> */
.L_x_19177:
[----:B------:R-:W-:Y:S05]  /*1100*/  BSYNC.RECONVERGENT B3 ;  /* 0x0000000000037941 */ /* 0x000fea0003800200 */
.L_x_19176:
        /* <DEDUP_REMOVED lines=40> */
[----:B------:R-:W-:Y:S02]  /*1390*/  LOP3.LUT R6, R4, UR32, R79, 0x96, !PT ;  /* 0x0000002004067c12 */ /* 0x000fe4000f8e964f */
[----:B------:R-:W-:-:S07]  /*13a0*/  MOV R79, R2 ;  /* 0x00000002004f7202 */ /* 0x000fce0000000f00 */
.L_x_19175:
[----:B------:R-:W-:Y:S05]  /*13b0*/  BSYNC.RECONVERGENT B2 ;  /* 0x0000000000027941 */ /* 0x000fea0003800200 */
.L_x_19174:
[----:B------:R-:W0:Y:S01]  /*13c0*/  LDC R77, c[0x0][0x408] ;  /* 0x00010200ff4d7b82 */ /* 0x000e220000000800 */
[----:B------:R-:W-:Y:S01]  /*13d0*/  I2FP.F32.U32 R4, R79 ;  /* 0x0000004f00047245 */ /* 0x000fe20000201000 */
[----:B------:R-:W-:Y:S01]  /*13e0*/  IMAD.MOV.U32 R79, RZ, RZ, 0x2f800000 ;  /* 0x2f800000ff4f7424 */ /* 0x000fe200078e00ff */
[----:B------:R-:W-:Y:S01]  /*13f0*/  ISETP.NE.AND P2, PT, R86, 0x1, PT ;  /* 0x000000015600780c */ /* 0x000fe20003f45270 */
[----:B-----5:R-:W-:Y:S01]  /*1400*/  FMUL.FTZ R60, R60, R76 ;  /* 0x0000004c3c3c7220 */ /* 0x020fe20000410000 */
[----:B------:R-:W-:Y:S01]  /*1410*/  BSSY.RECONVERGENT B2, `(.L_x_19178) ;  /* 0x000004c000027945 */ /* 0x000fe20003800200 */
[----:B------:R-:W-:Y:S01]  /*1420*/  FFMA.FTZ R87, R4, R79, 1.1641532182693481445e-10 ;  /* 0x2f00000004577423 */ /* 0x000fe2000001004f */
[----:B------:R-:W-:Y:S01]  /*1430*/  HFMA2 R88, -RZ, RZ, 0, 1.1920928955078125e-07 ;  /* 0x00000002ff587431 */ /* 0x000fe200000001ff */
[----:B------:R-:W1:Y:S01]  /*1440*/  LDC R2, c[0x0][0x404] ;  /* 0x00010100ff027b82 */ /* 0x000e620000000800 */
[----:B------:R-:W-:Y:S02]  /*1450*/  IMAD.MOV.U32 R4, RZ, RZ, R0 ;  /* 0x000000ffff047224 */ /* 0x000fe400078e0000 */
[----:B0-----:R-:W-:Y:S01]  /*1460*/  FMUL.FTZ R60, R60, R77 ;  /* 0x0000004d3c3c7220 */ /* 0x001fe20000410000 */
[----:B-1----:R-:W-:-:S04]  /*1470*/  FSETP.GTU.FTZ.AND P0, PT, R87, R2, PT ;  /* 0x000000025700720b */ /* 0x002fc80003f1c000 */
        /* <DEDUP_REMOVED lines=12> */
.L_x_19180:
        /* <DEDUP_REMOVED lines=13> */
.L_x_19182:
[----:B------:R-:W-:Y:S05]  /*1610*/  BSYNC.RECONVERGENT B3 ;  /* 0x0000000000037941 */ /* 0x000fea0003800200 */
.L_x_19181:
        /* <DEDUP_REMOVED lines=43> */
.L_x_19179:
[----:B------:R-:W-:Y:S05]  /*18d0*/  BSYNC.RECONVERGENT B2 ;  /* 0x0000000000027941 */ /* 0x000fea0003800200 */
.L_x_19178:
        /* <DEDUP_REMOVED lines=21> */
.L_x_19185:
        /* <DEDUP_REMOVED lines=13> */
.L_x_19187:
[----:B------:R-:W-:Y:S05]  /*1b00*/  BSYNC.RECONVERGENT B3 ;  /* 0x0000000000037941 */ /* 0x000fea0003800200 */
.L_x_19186:
        /* <DEDUP_REMOVED lines=41> */
[----:B------:R-:W-:Y:S02]  /*1da0*/  IMAD.MOV.U32 R78, RZ, RZ, R86 ;  /* 0x000000ffff4e7224 */ /* 0x000fe400078e0056 */
[----:B------:R-:W-:-:S07]  /*1db0*/  HFMA2 R86, -RZ, RZ, 0, 0 ;  /* 0x00000000ff567431 */ /* 0x000fce00000001ff */
.L_x_19184:
[----:B------:R-:W-:Y:S05]  /*1dc0*/  BSYNC.RECONVERGENT B2 ;  /* 0x0000000000027941 */ /* 0x000fea0003800200 */
.L_x_19183:
        /* <DEDUP_REMOVED lines=21> */
.L_x_19190:
        /* <DEDUP_REMOVED lines=13> */
.L_x_19192:
[----:B------:R-:W-:Y:S05]  /*1ff0*/  BSYNC.RECONVERGENT B3 ;  /* 0x0000000000037941 */ /* 0x000fea0003800200 */
.L_x_19191:
        /* <DEDUP_REMOVED lines=41> */
[----:B------:R-:W-:Y:S01]  /*2290*/  MOV R87, R78 ;  /* 0x0000004e00577202 */ /* 0x000fe20000000f00 */
[----:B------:R-:W-:-:S07]  /*22a0*/  IMAD.MOV.U32 R78, RZ, RZ, R86 ;  /* 0x000000ffff4e7224 */ /* 0x000fce00078e0056 */
.L_x_19189:
[----:B------:R-:W-:Y:S05]  /*22b0*/  BSYNC.RECONVERGENT B2 ;  /* 0x0000000000027941 */ /* 0x000fea0003800200 */
.L_x_19188:
[----:B------:R-:W-:-:S05]  /*22c0*/  I2FP.F32.U32 R86, R87 ;  /* 0x0000005700567245 */ /* 0x000fca0000201000 */
[----:B------:R-:W-:-:S05]  /*22d0*/  FFMA.FTZ R79, R86, R79, 1.1641532182693481445e-10 ;  /* 0x2f000000564f7423 */ /* 0x000fca000001004f */
[----:B------:R-:W-:Y:S01]  /*22e0*/  FSETP.GTU.FTZ.AND P5, PT, R79, R2, PT ;  /* 0x000000024f00720b */ /* 0x000fe20003fbc000 */
[----:B------:R-:W-:-:S03]  /*22f0*/  FMUL.FTZ R2, R63, R76 ;  /* 0x0000004c3f027220 */ /* 0x000fc60000410000 */
[----:B------:R-:W-:Y:S01]  /*2300*/  PLOP3.LUT P4, PT, P5, PT, PT, 0x8, 0x80 ;  /* 0x000000000080781c */ /* 0x000fe20002f8e170 */
[----:B------:R-:W-:-:S05]  /*2310*/  FMUL.FTZ R2, R2, R77 ;  /* 0x0000004d02027220 */ /* 0x000fca0000410000 */
[----:B------:R-:W-:-:S05]  /*2320*/  FSEL R2, R2, RZ, !P5 ;  /* 0x000000ff02027208 */ /* 0x000fca0006800000 */
[----:B------:R-:W-:Y:S01]  /*2330*/  FFMA.FTZ R63, R2, R19, R59 ;  /* 0x00000013023f7223 */ /* 0x000fe2000001003b */
[----:B------:R-:W-:Y:S06]  /*2340*/  BRA `(.L_x_19193) ;  /* 0x0000001400047947 */ /* 0x000fec0003800000 */
.L_x_19173:
        /* <DEDUP_REMOVED lines=11> */
[----:B------:R-:W-:Y:S01]  /*2400*/  @!P0 MOV R86, R6 ;  /* 0x0000000600568202 */ /* 0x000fe20000000f00 */
[----:B------:R-:W-:Y:S02]  /*2410*/  @P0 VIADD R88, R4, 0x1 ;  /* 0x0000000104580836 */ /* 0x000fe40000000000 */
[----:B------:R-:W-:Y:S02]  /*2420*/  @P0 IMAD.MOV.U32 R78, RZ, RZ, R2 ;  /* 0x000000ffff4e0224 */ /* 0x000fe400078e0002 */
[----:B------:R-:W-:Y:S01]  /*2430*/  @P0 IMAD.MOV.U32 R86, RZ, RZ, R5 ;  /* 0x000000ffff560224 */ /* 0x000fe200078e0005 */
[----:B------:R-:W-:Y:S06]  /*2440*/  BRA `(.L_x_19195) ;  /* 0x0000000000e07947 */ /* 0x000fec0003800000 */
.L_x_19196:
        /* <DEDUP_REMOVED lines=13> */
.L_x_19198:
[----:B------:R-:W-:Y:S05]  /*2520*/  BSYNC.RECONVERGENT B3 ;  /* 0x0000000000037941 */ /* 0x000fea0003800200 */
.L_x_19197:
        /* <DEDUP_REMOVED lines=42> */
.L_x_19195:
[----:B------:R-:W-:Y:S05]  /*27d0*/  BSYNC.RECONVERGENT B2 ;  /* 0x0000000000027941 */ /* 0x000fea0003800200 */
.L_x_19194:
[----:B------:R-:W0:Y:S01]  /*27e0*/  LDC R77, c[0x0][0x408] ;  /* 0x00010200ff4d7b82 */ /* 0x000e220000000800 */
[----:B------:R-:W-:Y:S01]  /*27f0*/  I2FP.F32.U32 R87, R86 ;  /* 0x0000005600577245 */ /* 0x000fe20000201000 */
[----:B------:R-:W-:Y:S01]  /*2800*/  IMAD.MOV.U32 R2, RZ, RZ, 0x2f800000 ;  /* 0x2f800000ff027424 */ /* 0x000fe200078e00ff */
[----:B------:R-:W-:Y:S01]  /*2810*/  ISETP.NE.AND P3, PT, R88, 0x1, PT ;  /* 0x000000015800780c */ /* 0x000fe20003f65270 */
[----:B-----5:R-:W-:Y:S01]  /*2820*/  FMUL.FTZ R60, R60, R76 ;  /* 0x0000004c3c3c7220 */ /* 0x020fe20000410000 */
[----:B------:R-:W-:Y:S01]  /*2830*/  BSSY.RECONVERGENT B2, `(.L_x_19199) ;  /* 0x000004b000027945 */ /* 0x000fe20003800200 */
[----:B------:R-:W-:Y:S02]  /*2840*/  FFMA.FTZ R4, R87, R2, 1.1641532182693481445e-10 ;  /* 0x2f00000057047423 */ /* 0x000fe40000010002 */
[----:B------:R-:W1:Y:S01]  /*2850*/  LDC R79, c[0x0][0x404] ;  /* 0x00010100ff4f7b82 */ /* 0x000e620000000800 */
[----:B0-----:R-:W-:Y:S02]  /*2860*/  FMUL.FTZ R60, R60, R77 ;  /* 0x0000004d3c3c7220 */ /* 0x001fe40000410000 */
[----:B-1----:R-:W-:-:S02]  /*2870*/  FSETP.GTU.FTZ.AND P2, PT, R4, R79, PT ;  /* 0x0000004f0400720b */ /* 0x002fc40003f5c000 */
[----:B------:R-:W-:Y:S02]  /*2880*/  MOV R4, R0 ;  /* 0x0000000000047202 */ /* 0x000fe40000000f00 */
        /* <DEDUP_REMOVED lines=12> */
.L_x_19201:
        /* <DEDUP_REMOVED lines=13> */
.L_x_19203:
[----:B------:R-:W-:Y:S05]  /*2a20*/  BSYNC.RECONVERGENT B3 ;  /* 0x0000000000037941 */ /* 0x000fea0003800200 */
.L_x_19202:
        /* <DEDUP_REMOVED lines=43> */
.L_x_19200:
[----:B------:R-:W-:Y:S05]  /*2ce0*/  BSYNC.RECONVERGENT B2 ;  /* 0x0000000000027941 */ /* 0x000fea0003800200 */
.L_x_19199:
[----:B------:R-:W-:Y:S01]  /*2cf0*/  I2FP.F32.U32 R89, R4 ;  /* 0x0000000400597245 */ /* 0x000fe20000201000 */
[----:B------:R-:W-:Y:S01]  /*2d00*/  BSSY.RECONVERGENT B2, `(.L_x_19204) ;  /* 0x000004c000027945 */ /* 0x000fe20003800200 */
[----:B------:R-:W-:Y:S01]  /*2d10*/  ISETP.NE.AND P4, PT, R60, 0x1, PT ;  /* 0x000000013c00780c */ /* 0x000fe20003f85270 */
[----:B------:R-:W-:Y:S02]  /*2d20*/  IMAD.MOV.U32 R88, RZ, RZ, 0x2 ;  /* 0x00000002ff587424 */ /* 0x000fe400078e00ff */
[----:B------:R-:W-:-:S05]  /*2d30*/  FFMA.FTZ R4, R89, R2, 1.1641532182693481445e-10 ;  /* 0x2f00000059047423 */ /* 0x000fca0000010002 */
[----:B------:R-:W-:Y:S01]  /*2d40*/  FSETP.GTU.FTZ.AND P3, PT, R4, R79, PT ;  /* 0x0000004f0400720b */ /* 0x000fe20003f7c000 */
[----:B------:R-:W-:-:S03]  /*2d50*/  FMUL.FTZ R4, R61, R76 ;  /* 0x0000004c3d047220 */ /* 0x000fc60000410000 */
[----:B------:R-:W-:Y:S01]  /*2d60*/  PLOP3.LUT P2, PT, P3, PT, PT, 0x8, 0x80 ;  /* 0x000000000080781c */ /* 0x000fe20001f4e170 */
[----:B------:R-:W-:-:S05]  /*2d70*/  FMUL.FTZ R4, R4, R77 ;  /* 0x0000004d04047220 */ /* 0x000fca0000410000 */
[----:B------:R-:W-:Y:S01]  /*2d80*/  FSEL R86, R4, RZ, !P3 ;  /* 0x000000ff04567208 */ /* 0x000fe20005800000 */
        /* <DEDUP_REMOVED lines=10> */
.L_x_19206:
        /* <DEDUP_REMOVED lines=13> */
.L_x_19208:
[----:B------:R-:W-:Y:S05]  /*2f00*/  BSYNC.RECONVERGENT B3 ;  /* 0x0000000000037941 */ /* 0x000fea0003800200 */
.L_x_19207:
        /* <DEDUP_REMOVED lines=41> */
[----:B------:R-:W-:Y:S01]  /*31a0*/  MOV R4, R78 ;  /* 0x0000004e00047202 */ /* 0x000fe20000000f00 */
[----:B------:R-:W-:-:S07]  /*31b0*/  IMAD.MOV.U32 R78, RZ, RZ, R60 ;  /* 0x000000ffff4e7224 */ /* 0x000fce00078e003c */
.L_x_19205:
[----:B------:R-:W-:Y:S05]  /*31c0*/  BSYNC.RECONVERGENT B2 ;  /* 0x0000000000027941 */ /* 0x000fea0003800200 */
.L_x_19204:
[----:B------:R-:W-:Y:S01]  /*31d0*/  ISETP.NE.AND P5, PT, R88, 0x1, PT ;  /* 0x000000015800780c */ /* 0x000fe20003fa5270 */
[----:B------:R-:W-:Y:S01]  /*31e0*/  FMUL.FTZ R62, R62, R76 ;  /* 0x0000004c3e3e7220 */ /* 0x000fe20000410000 */
[----:B------:R-:W-:Y:S01]  /*31f0*/  I2FP.F32.U32 R61, R4 ;  /* 0x00000004003d7245 */ /* 0x000fe20000201000 */
[----:B------:R-:W-:Y:S02]  /*3200*/  BSSY.RECONVERGENT B2, `(.L_x_19209) ;  /* 0x000004a000027945 */ /* 0x000fe40003800200 */
[----:B------:R-:W-:Y:S02]  /*3210*/  FMUL.FTZ R62, R62, R77 ;  /* 0x0000004d3e3e7220 */ /* 0x000fe40000410000 */
[----:B------:R-:W-:Y:S01]  /*3220*/  FFMA.FTZ R4, R61, R2, 1.1641532182693481445e-10 ;  /* 0x2f0000003d047423 */ /* 0x000fe20000010002 */
[----:B------:R-:W-:-:S04]  /*3230*/  IMAD.MOV.U32 R61, RZ, RZ, R0 ;  /* 0x000000ffff3d7224 */ /* 0x000fc800078e0000 */
[----:B------:R-:W-:Y:S01]  /*3240*/  FSETP.GTU.FTZ.AND P4, PT, R4, R79, PT ;  /* 0x0000004f0400720b */ /* 0x000fe20003f9c000 */
[----:B------:R-:W-:-:S03]  /*3250*/  HFMA2 R4, -RZ, RZ, 0, 1.1920928955078125e-07 ;  /* 0x00000002ff047431 */ /* 0x000fc600000001ff */
        /* <DEDUP_REMOVED lines=11> */
.L_x_19211:
        /* <DEDUP_REMOVED lines=13> */
.L_x_19213:
[----:B------:R-:W-:Y:S05]  /*33e0*/  BSYNC.RECONVERGENT B3 ;  /* 0x0000000000037941 */ /* 0x000fea0003800200 */
.L_x_19212:
        /* <DEDUP_REMOVED lines=43> */
.L_x_19210:
[----:B------:R-:W-:Y:S05]  /*36a0*/  BSYNC.RECONVERGENT B2 ;  /* 0x0000000000027941 */ /* 0x000fea0003800200 */
.L_x_19209:
[----:B------:R-:W-:Y:S01]  /*36b0*/  I2FP.F32.U32 R61, R61 ;  /* 0x0000003d003d7245 */ /* 0x000fe20000201000 */
[----:B------:R-:W-:Y:S01]  /*36c0*/  FMUL.FTZ R60, R87, R16 ;  /* 0x00000010573c7220 */ /* 0x000fe20000410000 */
[----:B------:R-:W-:-:S03]  /*36d0*/  FMUL.FTZ R62, R89, R18 ;  /* 0x00000012593e7220 */ /* 0x000fc60000410000 */
[----:B------:R-:W-:Y:S01]  /*36e0*/  FFMA.FTZ R2, R61, R2, 1.1641532182693481445e-10 ;  /* 0x2f0000003d027423 */ /* 0x000fe20000010002 */
[----:B------:R-:W-:-:S04]  /*36f0*/  FMUL.FTZ R61, R86, R17 ;  /* 0x00000011563d7220 */ /* 0x000fc80000410000 */
[----:B------:R-:W-:Y:S01]  /*3700*/  FSETP.GTU.FTZ.AND P5, PT, R2, R79, PT ;  /* 0x0000004f0200720b */ /* 0x000fe20003fbc000 */
[----:B------:R-:W-:-:S03]  /*3710*/  FMUL.FTZ R2, R63, R76 ;  /* 0x0000004c3f027220 */ /* 0x000fc60000410000 */
[----:B------:R-:W-:Y:S01]  /*3720*/  PLOP3.LUT P4, PT, P5, PT, PT, 0x8, 0x80 ;  /* 0x000000000080781c */ /* 0x000fe20002f8e170 */
[----:B------:R-:W-:-:S05]  /*3730*/  FMUL.FTZ R2, R2, R77 ;  /* 0x0000004d02027220 */ /* 0x000fca0000410000 */
[----:B------:R-:W-:-:S05]  /*3740*/  FSEL R2, R2, RZ, !P5 ;  /* 0x000000ff02027208 */ /* 0x000fca0006800000 */
[----:B------:R-:W-:-:S07]  /*3750*/  FMUL.FTZ R63, R2, R19 ;  /* 0x00000013023f7220 */ /* 0x000fce0000410000 */
.L_x_19193:
        /* <DEDUP_REMOVED lines=14> */
.L_x_19172:
[----:B------:R-:W-:Y:S05]  /*3840*/  BSYNC.RECONVERGENT B1 ;  /* 0x0000000000017941 */ /* 0x000fea0003800200 */
.L_x_19171:
[----:B------:R-:W-:Y:S01]  /*3850*/  ISETP.GE.U32.AND P0, PT, R82, 0x40, PT ;  /* 0x000000405200780c */ /* 0x000fe20003f06070 */
[----:B------:R-:W-:Y:S03]  /*3860*/  BSSY.RECONVERGENT B1, `(.L_x_19214) ;  /* 0x000029d000017945 */ /* 0x000fe60003800200 */
[----:B------:R-:W-:-:S09]  /*3870*/  P2R R78, PR, RZ, 0x1 ;  /* 0x00000001ff4e7803 */ /* 0x000fd20000000000 */
[----:B------:R-:W-:Y:S05]  /*3880*/  @!P0 BRA `(.L_x_19215) ;  /* 0x0000002800688947 */ /* 0x000fea0003800000 */
[----:B------:R-:W-:Y:S01]  /*3890*/  ISETP.NE.U32.AND P0, PT, RZ, UR12, PT ;  /* 0x0000000cff007c0c */ /* 0x000fe2000bf05070 */
[----:B------:R-:W1:Y:S03]  /*38a0*/  LDC.64 R66, c[0x0][0x390] ;  /* 0x0000e400ff427b82 */ /* 0x000e660000000a00 */
[----:B------:R-:W-:-:S13]  /*38b0*/  ISETP.NE.AND.EX P0, PT, RZ, UR13, PT, P0 ;  /* 0x0000000dff007c0c */ /* 0x000fda000bf05300 */
[----:B------:R-:W0:Y:S01]  /*38c0*/  @P0 LDC.64 R64, c[0x0][0x3a0] ;  /* 0x0000e800ff400b82 */ /* 0x000e220000000a00 */
[----:B-1----:R-:W-:-:S04]  /*38d0*/  IMAD.WIDE.U32 R66, R77, 0x10, R66 ;  /* 0x000000104d427825 */ /* 0x002fc800078e0042 */
[----:B0-----:R-:W-:Y:S02]  /*38e0*/  @P0 IMAD.WIDE.U32 R78, R77, 0x10, R64 ;  /* 0x000000104d4e0825 */ /* 0x001fe400078e0040 */
[----:B------:R-:W5:Y:S04]  /*38f0*/  LDG.E.128 R64, desc[UR8][R66.64] ;  /* 0x0000000842407981 */ /* 0x000f68000c1e1d00 */
        /* <DEDUP_REMOVED lines=18> */
.L_x_19219:
        /* <DEDUP_REMOVED lines=13> */
.L_x_19221:
[----:B------:R-:W-:Y:S05]  /*3af0*/  BSYNC.RECONVERGENT B3 ;  /* 0x0000000000037941 */ /* 0x000fea0003800200 */
.L_x_19220:
        /* <DEDUP_REMOVED lines=38> */
[----:B------:R-:W-:Y:S01]  /*3d60*/  IMAD.MOV.U32 R86, RZ, RZ, R2 ;  /* 0x000000ffff567224 */ /* 0x000fe200078e0002 */
[----:B------:R-:W-:Y:S01]  /*3d70*/  MOV R0, R78 ;  /* 0x0000004e00007202 */ /* 0x000fe20000000f00 */
[----:B------:R-:W-:-:S05]  /*3d80*/  IMAD.WIDE.U32 R78, R6, -0x2daee0ad, RZ ;  /* 0xd2511f53064e7825 */ /* 0x000fca00078e00ff */
[----:B------:R-:W-:-:S07]  /*3d90*/  LOP3.LUT R6, R4, UR32, R79, 0x96, !PT ;  /* 0x0000002004067c12 */ /* 0x000fce000f8e964f */
.L_x_19218:
[----:B------:R-:W-:Y:S05]  /*3da0*/  BSYNC.RECONVERGENT B2 ;  /* 0x0000000000027941 */ /* 0x000fea0003800200 */
.L_x_19217:
        /* <DEDUP_REMOVED lines=24> */
.L_x_19224:
        /* <DEDUP_REMOVED lines=13> */
.L_x_19226:
[----:B------:R-:W-:Y:S05]  /*4000*/  BSYNC.RECONVERGENT B3 ;  /* 0x0000000000037941 */ /* 0x000fea0003800200 */
.L_x_19225:
        /* <DEDUP_REMOVED lines=40> */
[----:B------:R-:W-:Y:S01]  /*4290*/  HFMA2 R90, -RZ, RZ, 0, 0 ;  /* 0x00000000ff5a7431 */ /* 0x000fe200000001ff */
[----:B------:R-:W-:Y:S01]  /*42a0*/  MOV R86, R78 ;  /* 0x0000004e00567202 */ /* 0x000fe20000000f00 */
[----:B------:R-:W-:-:S07]  /*42b0*/  IMAD.MOV.U32 R78, RZ, RZ, R4 ;  /* 0x000000ffff4e7224 */ /* 0x000fce00078e0004 */
.L_x_19223:
[----:B------:R-:W-:Y:S05]  /*42c0*/  BSYNC.RECONVERGENT B2 ;  /* 0x0000000000027941 */ /* 0x000fea0003800200 */
.L_x_19222:
        /* <DEDUP_REMOVED lines=21> */
.L_x_19229:
        /* <DEDUP_REMOVED lines=13> */
.L_x_19231:
[----:B------:R-:W-:Y:S05]  /*44f0*/  BSYNC.RECONVERGENT B3 ;  /* 0x0000000000037941 */ /* 0x000fea0003800200 */
.L_x_19230:
        /* <DEDUP_REMOVED lines=40> */
[----:B------:R-:W-:Y:S01]  /*4780*/  IMAD.MOV.U32 R86, RZ, RZ, R78 ;  /* 0x000000ffff567224 */ /* 0x000fe200078e004e */
[----:B------:R-:W-:Y:S02]  /*4790*/  LOP3.LUT R5, R90, UR31, R87, 0x96, !PT ;  /* 0x0000001f5a057c12 */ /* 0x000fe4000f8e9657 */
[----:B------:R-:W-:-:S07]  /*47a0*/  MOV R78, R4 ;  /* 0x00000004004e7202 */ /* 0x000fce0000000f00 */
.L_x_19228:
[----:B------:R-:W-:Y:S05]  /*47b0*/  BSYNC.RECONVERGENT B2 ;  /* 0x0000000000027941 */ /* 0x000fea0003800200 */
.L_x_19227:
        /* <DEDUP_REMOVED lines=21> */
.L_x_19234:
        /* <DEDUP_REMOVED lines=13> */
.L_x_19236:
[----:B------:R-:W-:Y:S05]  /*49e0*/  BSYNC.RECONVERGENT B3 ;  /* 0x0000000000037941 */ /* 0x000fea0003800200 */
.L_x_19235:
        /* <DEDUP_REMOVED lines=40> */
[----:B------:R-:W-:Y:S02]  /*4c70*/  IMAD.MOV.U32 R78, RZ, RZ, R4 ;  /* 0x000000ffff4e7224 */ /* 0x000fe400078e0004 */
[----:B------:R-:W-:Y:S01]  /*4c80*/  HFMA2 R4, -RZ, RZ, 0, 0 ;  /* 0x00000000ff047431 */ /* 0x000fe200000001ff */
[----:B------:R-:W-:-:S07]  /*4c90*/  LOP3.LUT R5, R90, UR31, R87, 0x96, !PT ;  /* 0x0000001f5a057c12 */ /* 0x000fce000f8e9657 */
.L_x_19233:
[----:B------:R-:W-:Y:S05]  /*4ca0*/  BSYNC.RECONVERGENT B2 ;  /* 0x0000000000027941 */ /* 0x000fea0003800200 */
.L_x_19232:
        /* <DEDUP_REMOVED lines=9> */
.L_x_19216:
        /* <DEDUP_REMOVED lines=16> */
.L_x_19240:
        /* <DEDUP_REMOVED lines=13> */
.L_x_19242:
[----:B------:R-:W-:Y:S05]  /*4f10*/  BSYNC.RECONVERGENT B3 ;  /* 0x0000000000037941 */ /* 0x000fea0003800200 */
.L_x_19241:
        /* <DEDUP_REMOVED lines=42> */
.L_x_19239:
[----:B------:R-:W-:Y:S05]  /*51c0*/  BSYNC.RECONVERGENT B2 ;  /* 0x0000000000027941 */ /* 0x000fea0003800200 */
.L_x_19238:
[----:B------:R-:W0:Y:S01]  /*51d0*/  LDC R79, c[0x0][0x408] ;  /* 0x00010200ff4f7b82 */ /* 0x000e220000000800 */
[----:B------:R-:W-:Y:S01]  /*51e0*/  I2FP.F32.U32 R87, R86 ;  /* 0x0000005600577245 */ /* 0x000fe20000201000 */
[----:B------:R-:W-:Y:S01]  /*51f0*/  HFMA2 R86, -RZ, RZ, 0.1171875, 0 ;  /* 0x2f800000ff567431 */ /* 0x000fe200000001ff */
[----:B------:R-:W-:Y:S01]  /*5200*/  ISETP.NE.AND P3, PT, R88, 0x1, PT ;  /* 0x000000015800780c */ /* 0x000fe20003f65270 */
[----:B-----5:R-:W-:Y:S01]  /*5210*/  FMUL.FTZ R64, R64, R76 ;  /* 0x0000004c40407220 */ /* 0x020fe20000410000 */
[----:B------:R-:W-:Y:S01]  /*5220*/  BSSY.RECONVERGENT B2, `(.L_x_19243) ;  /* 0x000004b000027945 */ /* 0x000fe20003800200 */
[----:B------:R-:W-:Y:S02]  /*5230*/  IMAD.MOV.U32 R90, RZ, RZ, 0x2 ;  /* 0x00000002ff5a7424 */ /* 0x000fe400078e00ff */
[----:B------:R-:W-:Y:S01]  /*5240*/  FFMA.FTZ R87, R87, R86, 1.1641532182693481445e-10 ;  /* 0x2f00000057577423 */ /* 0x000fe20000010056 */
[----:B------:R-:W1:Y:S01]  /*5250*/  LDC R2, c[0x0][0x404] ;  /* 0x00010100ff027b82 */ /* 0x000e620000000800 */
[----:B0-----:R-:W-:-:S03]  /*5260*/  FMUL.FTZ R64, R64, R79 ;  /* 0x0000004f40407220 */ /* 0x001fc60000410000 */
[----:B-1----:R-:W-:-:S04]  /*5270*/  FSETP.GTU.FTZ.AND P2, PT, R87, R2, PT ;  /* 0x000000025700720b */ /* 0x002fc80003f5c000 */
        /* <DEDUP_REMOVED lines=12> */
.L_x_19245:
        /* <DEDUP_REMOVED lines=13> */
.L_x_19247:
[----:B------:R-:W-:Y:S05]  /*5410*/  BSYNC.RECONVERGENT B3 ;  /* 0x0000000000037941 */ /* 0x000fea0003800200 */
.L_x_19246:
        /* <DEDUP_REMOVED lines=43> */
.L_x_19244:
[----:B------:R-:W-:Y:S05]  /*56d0*/  BSYNC.RECONVERGENT B2 ;  /* 0x0000000000027941 */ /* 0x000fea0003800200 */
.L_x_19243:
[----:B------:R-:W-:Y:S01]  /*56e0*/  ISETP.NE.AND P4, PT, R90, 0x1, PT ;  /* 0x000000015a00780c */ /* 0x000fe20003f85270 */
[----:B------:R-:W-:Y:S01]  /*56f0*/  FMUL.FTZ R4, R65, R76 ;  /* 0x0000004c41047220 */ /* 0x000fe20000410000 */
[----:B------:R-:W-:Y:S01]  /*5700*/  I2FP.F32.U32 R89, R64 ;  /* 0x0000004000597245 */ /* 0x000fe20000201000 */
[----:B------:R-:W-:Y:S01]  /*5710*/  BSSY.RECONVERGENT B2, `(.L_x_19248) ;  /* 0x000004a000027945 */ /* 0x000fe20003800200 */
[----:B------:R-:W-:Y:S02]  /*5720*/  HFMA2 R91, -RZ, RZ, 0, 1.1920928955078125e-07 ;  /* 0x00000002ff5b7431 */ /* 0x000fe400000001ff */
[----:B------:R-:W-:Y:S01]  /*5730*/  FMUL.FTZ R4, R4, R79 ;  /* 0x0000004f04047220 */ /* 0x000fe20000410000 */
[----:B------:R-:W-:Y:S02]  /*5740*/  IMAD.MOV.U32 R64, RZ, RZ, R0 ;  /* 0x000000ffff407224 */ /* 0x000fe400078e0000 */
[----:B------:R-:W-:-:S05]  /*5750*/  FFMA.FTZ R89, R89, R86, 1.1641532182693481445e-10 ;  /* 0x2f00000059597423 */ /* 0x000fca0000010056 */
        /* <DEDUP_REMOVED lines=12> */
.L_x_19250:
        /* <DEDUP_REMOVED lines=13> */
.L_x_19252:
[----:B------:R-:W-:Y:S05]  /*58f0*/  BSYNC.RECONVERGENT B3 ;  /* 0x0000000000037941 */ /* 0x000fea0003800200 */
.L_x_19251:
        /* <DEDUP_REMOVED lines=35> */
[----:B------:R-:W-:-:S04]  /*5b30*/  HFMA2 R91, -RZ, RZ, 0, 0 ;  /* 0x00000000ff5b7431 */ /* 0x000fc800000001ff */
[----:B------:R-:W-:-:S05]  /*5b40*/  IMAD.WIDE.U32 R4, R4, -0x2daee0ad, RZ ;  /* 0xd2511f5304047825 */ /* 0x000fca00078e00ff */
[----:B------:R-:W-:Y:S01]  /*5b50*/  LOP3.LUT R6, R64, UR32, R5, 0x96, !PT ;  /* 0x0000002040067c12 */ /* 0x000fe2000f8e9605 */
[----:B------:R-:W-:-:S04]  /*5b60*/  IMAD.WIDE.U32 R64, R65, -0x326172a9, RZ ;  /* 0xcd9e8d5741407825 */ /* 0x000fc800078e00ff */
[----:B------:R-:W-:Y:S01]  /*5b70*/  IMAD.MOV.U32 R0, RZ, RZ, R64 ;  /* 0x000000ffff007224 */ /* 0x000fe200078e0040 */
[----:B------:R-:W-:Y:S01]  /*5b80*/  MOV R64, R78 ;  /* 0x0000004e00407202 */ /* 0x000fe20000000f00 */
[----:B------:R-:W-:Y:S01]  /*5b90*/  IMAD.MOV.U32 R78, RZ, RZ, R4 ;  /* 0x000000ffff4e7224 */ /* 0x000fe200078e0004 */
[----:B------:R-:W-:-:S07]  /*5ba0*/  LOP3.LUT R5, R90, UR31, R65, 0x96, !PT ;  /* 0x0000001f5a057c12 */ /* 0x000fce000f8e9641 */
.L_x_19249:
[----:B------:R-:W-:Y:S05]  /*5bb0*/  BSYNC.RECONVERGENT B2 ;  /* 0x0000000000027941 */ /* 0x000fea0003800200 */
.L_x_19248:
[----:B------:R-:W-:Y:S01]  /*5bc0*/  ISETP.NE.AND P5, PT, R91, 0x1, PT ;  /* 0x000000015b00780c */ /* 0x000fe20003fa5270 */
[----:B------:R-:W-:Y:S01]  /*5bd0*/  FMUL.FTZ R66, R66, R76 ;  /* 0x0000004c42427220 */ /* 0x000fe20000410000 */
[----:B------:R-:W-:Y:S01]  /*5be0*/  I2FP.F32.U32 R65, R64 ;  /* 0x0000004000417245 */ /* 0x000fe20000201000 */
[----:B------:R-:W-:Y:S01]  /*5bf0*/  BSSY.RECONVERGENT B2, `(.L_x_19253) ;  /* 0x000004a000027945 */ /* 0x000fe20003800200 */
[----:B------:R-:W-:Y:S02]  /*5c00*/  IMAD.MOV.U32 R4, RZ, RZ, 0x2 ;  /* 0x00000002ff047424 */ /* 0x000fe400078e00ff */
[----:B------:R-:W-:Y:S01]  /*5c10*/  FMUL.FTZ R66, R66, R79 ;  /* 0x0000004f42427220 */ /* 0x000fe20000410000 */
[----:B------:R-:W-:Y:S01]  /*5c20*/  MOV R64, R0 ;  /* 0x0000000000407202 */ /* 0x000fe20000000f00 */
        /* <DEDUP_REMOVED lines=13> */
.L_x_19255:
        /* <DEDUP_REMOVED lines=13> */
.L_x_19257:
[----:B------:R-:W-:Y:S05]  /*5dd0*/  BSYNC.RECONVERGENT B3 ;  /* 0x0000000000037941 */ /* 0x000fea0003800200 */
.L_x_19256:
        /* <DEDUP_REMOVED lines=40> */
[----:B------:R-:W-:Y:S01]  /*6060*/  MOV R78, R4 ;  /* 0x00000004004e7202 */ /* 0x000fe20000000f00 */
[----:B------:R-:W-:Y:S01]  /*6070*/  IMAD.MOV.U32 R4, RZ, RZ, RZ ;  /* 0x000000ffff047224 */ /* 0x000fe200078e00ff */
[----:B------:R-:W-:-:S07]  /*6080*/  LOP3.LUT R5, R90, UR31, R65, 0x96, !PT ;  /* 0x0000001f5a057c12 */ /* 0x000fce000f8e9641 */
.L_x_19254:
[----:B------:R-:W-:Y:S05]  /*6090*/  BSYNC.RECONVERGENT B2 ;  /* 0x0000000000027941 */ /* 0x000fea0003800200 */
.L_x_19253:
[----:B------:R-:W-:Y:S01]  /*60a0*/  I2FP.F32.U32 R65, R64 ;  /* 0x0000004000417245 */ /* 0x000fe20000201000 */
[----:B------:R-:W-:Y:S01]  /*60b0*/  FMUL.FTZ R64, R87, R28 ;  /* 0x0000001c57407220 */ /* 0x000fe20000410000 */
[----:B------:R-:W-:-:S03]  /*60c0*/  FMUL.FTZ R66, R89, R30 ;  /* 0x0000001e59427220 */ /* 0x000fc60000410000 */
[----:B------:R-:W-:-:S05]  /*60d0*/  FFMA.FTZ R65, R65, R86, 1.1641532182693481445e-10 ;  /* 0x2f00000041417423 */ /* 0x000fca0000010056 */
[----:B------:R-:W-:Y:S01]  /*60e0*/  FSETP.GTU.FTZ.AND P5, PT, R65, R2, PT ;  /* 0x000000024100720b */ /* 0x000fe20003fbc000 */
[----:B------:R-:W-:Y:S01]  /*60f0*/  FMUL.FTZ R2, R67, R76 ;  /* 0x0000004c43027220 */ /* 0x000fe20000410000 */
[----:B------:R-:W-:Y:S02]  /*6100*/  FMUL.FTZ R65, R88, R29 ;  /* 0x0000001d58417220 */ /* 0x000fe40000410000 */
[----:B------:R-:W-:Y:S01]  /*6110*/  PLOP3.LUT P4, PT, P5, PT, PT, 0x8, 0x80 ;  /* 0x000000000080781c */ /* 0x000fe20002f8e170 */
[----:B------:R-:W-:-:S05]  /*6120*/  FMUL.FTZ R2, R2, R79 ;  /* 0x0000004f02027220 */ /* 0x000fca0000410000 */
[----:B------:R-:W-:-:S05]  /*6130*/  FSEL R2, R2, RZ, !P5 ;  /* 0x000000ff02027208 */ /* 0x000fca0006800000 */
[----:B------:R-:W-:-:S07]  /*6140*/  FMUL.FTZ R67, R2, R31 ;  /* 0x0000001f02437220 */ /* 0x000fce0000410000 */
.L_x_19237:
        /* <DEDUP_REMOVED lines=14> */
.L_x_19215:
[----:B------:R-:W-:Y:S05]  /*6230*/  BSYNC.RECONVERGENT B1 ;  /* 0x0000000000017941 */ /* 0x000fea0003800200 */
.L_x_19214:
[----:B------:R-:W-:Y:S01]  /*6240*/  ISETP.GE.U32.AND P0, PT, R82, 0x60, PT ;  /* 0x000000605200780c */ /* 0x000fe20003f06070 */
[----:B------:R-:W-:Y:S03]  /*6250*/  BSSY.RECONVERGENT B1, `(.L_x_19258) ;  /* 0x000029d000017945 */ /* 0x000fe60003800200 */
[----:B------:R-:W-:-:S09]  /*6260*/  P2R R78, PR, RZ, 0x1 ;  /* 0x00000001ff4e7803 */ /* 0x000fd20000000000 */
[----:B------:R-:W-:Y:S05]  /*6270*/  @!P0 BRA `(.L_x_19259) ;  /* 0x0000002800688947 */ /* 0x000fea0003800000 */
[----:B------:R-:W-:Y:S01]  /*6280*/  ISETP.NE.U32.AND P0, PT, RZ, UR12, PT ;  /* 0x0000000cff007c0c */ /* 0x000fe2000bf05070 */
[----:B------:R-:W1:Y:S03]  /*6290*/  LDC.64 R68, c[0x0][0x390] ;  /* 0x0000e400ff447b82 */ /* 0x000e660000000a00 */
[----:B------:R-:W-:-:S13]  /*62a0*/  ISETP.NE.AND.EX P0, PT, RZ, UR13, PT, P0 ;  /* 0x0000000dff007c0c */ /* 0x000fda000bf05300 */
[----:B0-2---:R-:W0:Y:S01]  /*62b0*/  @P0 LDC.64 R78, c[0x0][0x3a0] ;  /* 0x0000e800ff4e0b82 */ /* 0x005e220000000a00 */
        /* <DEDUP_REMOVED lines=21> */
.L_x_19263:
        /* <DEDUP_REMOVED lines=13> */
.L_x_19265:
[----:B------:R-:W-:Y:S05]  /*64e0*/  BSYNC.RECONVERGENT B3 ;  /* 0x0000000000037941 */ /* 0x000fea0003800200 */
.L_x_19264:
        /* <DEDUP_REMOVED lines=42> */
.L_x_19262:
[----:B------:R-:W-:Y:S05]  /*6790*/  BSYNC.RECONVERGENT B2 ;  /* 0x0000000000027941 */ /* 0x000fea0003800200 */
.L_x_19261:
        /* <DEDUP_REMOVED lines=9> */
[----:B------:R-:W-:Y:S01]  /*6830*/  MOV R86, R0 ;  /* 0x0000000000567202 */ /* 0x000fe20000000f00 */
[----:B0-----:R-:W-:-:S02]  /*6840*/  FMUL.FTZ R68, R68, R79 ;  /* 0x0000004f44447220 */ /* 0x001fc40000410000 */
        /* <DEDUP_REMOVED lines=13> */
.L_x_19268:
        /* <DEDUP_REMOVED lines=13> */
.L_x_19270:
[----:B------:R-:W-:Y:S05]  /*69f0*/  BSYNC.RECONVERGENT B3 ;  /* 0x0000000000037941 */ /* 0x000fea0003800200 */
.L_x_19269:
        /* <DEDUP_REMOVED lines=40> */
[----:B------:R-:W-:Y:S01]  /*6c80*/  LOP3.LUT R5, R90, UR31, R87, 0x96, !PT ;  /* 0x0000001f5a057c12 */ /* 0x000fe2000f8e9657 */
[----:B------:R-:W-:Y:S01]  /*6c90*/  IMAD.MOV.U32 R90, RZ, RZ, RZ ;  /* 0x000000ffff5a7224 */ /* 0x000fe200078e00ff */
[----:B------:R-:W-:-:S07]  /*6ca0*/  MOV R78, R4 ;  /* 0x00000004004e7202 */ /* 0x000fce0000000f00 */
.L_x_19267:
[----:B------:R-:W-:Y:S05]  /*6cb0*/  BSYNC.RECONVERGENT B2 ;  /* 0x0000000000027941 */ /* 0x000fea0003800200 */
.L_x_19266:
        /* <DEDUP_REMOVED lines=21> */
.L_x_19273:
        /* <DEDUP_REMOVED lines=13> */
.L_x_19275:
[----:B------:R-:W-:Y:S05]  /*6ee0*/  BSYNC.RECONVERGENT B3 ;  /* 0x0000000000037941 */ /* 0x000fea0003800200 */
.L_x_19274:
        /* <DEDUP_REMOVED lines=41> */
[----:B------:R-:W-:Y:S01]  /*7180*/  IMAD.MOV.U32 R78, RZ, RZ, R4 ;  /* 0x000000ffff4e7224 */ /* 0x000fe200078e0004 */
[----:B------:R-:W-:-:S07]  /*7190*/  LOP3.LUT R5, R90, UR31, R87, 0x96, !PT ;  /* 0x0000001f5a057c12 */ /* 0x000fce000f8e9657 */
.L_x_19272:
[----:B------:R-:W-:Y:S05]  /*71a0*/  BSYNC.RECONVERGENT B2 ;  /* 0x0000000000027941 */ /* 0x000fea0003800200 */
.L_x_19271:
        /* <DEDUP_REMOVED lines=21> */
.L_x_19278:
        /* <DEDUP_REMOVED lines=13> */
.L_x_19280:
[----:B------:R-:W-:Y:S05]  /*73d0*/  BSYNC.RECONVERGENT B3 ;  /* 0x0000000000037941 */ /* 0x000fea0003800200 */
.L_x_19279:
        /* <DEDUP_REMOVED lines=43> */
.L_x_19277:
[----:B------:R-:W-:Y:S05]  /*7690*/  BSYNC.RECONVERGENT B2 ;  /* 0x0000000000027941 */ /* 0x000fea0003800200 */
.L_x_19276:
[----:B------:R-:W-:-:S05]  /*76a0*/  I2FP.F32.U32 R87, R86 ;  /* 0x0000005600577245 */ /* 0x000fca0000201000 */
[----:B------:R-:W-:-:S05]  /*76b0*/  FFMA.FTZ R87, R87, R88, 1.1641532182693481445e-10 ;  /* 0x2f00000057577423 */ /* 0x000fca0000010058 */
[----:B------:R-:W-:Y:S01]  /*76c0*/  FSETP.GTU.FTZ.AND P4, PT, R87, R2, PT ;  /* 0x000000025700720b */ /* 0x000fe20003f9c000 */
[----:B------:R-:W-:-:S04]  /*76d0*/  FMUL.FTZ R2, R71, R76 ;  /* 0x0000004c47027220 */ /* 0x000fc80000410000 */
[----:B------:R-:W-:-:S05]  /*76e0*/  FMUL.FTZ R2, R2, R79 ;  /* 0x0000004f02027220 */ /* 0x000fca0000410000 */
[----:B------:R-:W-:Y:S02]  /*76f0*/  FSEL R2, R2, RZ, !P4 ;  /* 0x000000ff02027208 */ /* 0x000fe40006000000 */
[----:B------:R-:W-:-:S03]  /*7700*/  PLOP3.LUT P4, PT, P4, PT, PT, 0x8, 0x80 ;  /* 0x000000000080781c */ /* 0x000fc6000278e170 */
[----:B------:R-:W-:Y:S01]  /*7710*/  FFMA.FTZ R71, R2, R43, R59 ;  /* 0x0000002b02477223 */ /* 0x000fe2000001003b */
[----:B------:R-:W-:Y:S09]  /*7720*/  BRA `(.L_x_19281) ;  /* 0x0000001400047947 */ /* 0x000ff20003800000 */
.L_x_19260:
[----:B------:R-:W-:Y:S01]  /*7730*/  ISETP.NE.AND P0, PT, R4, 0x1, PT ;  /* 0x000000010400780c */ /* 0x000fe20003f05270 */
[----:B------:R-:W-:Y:S01]  /*7740*/  BSSY.RECONVERGENT B2, `(.L_x_19282) ;  /* 0x0000047000027945 */ /* 0x000fe20003800200 */
[----:B------:R-:W-:Y:S02]  /*7750*/  HFMA2 R88, -RZ, RZ, 0, 1.1920928955078125e-07 ;  /* 0x00000002ff587431 */ /* 0x000fe400000001ff */
[----:B------:R-:W-:Y:S01]  /*7760*/  IMAD.MOV.U32 R86, RZ, RZ, R0 ;  /* 0x000000ffff567224 */ /* 0x000fe200078e0000 */
[----:B0-----:R-:W-:-:S08]  /*7770*/  MOV R78, R2 ;  /* 0x00000002004e7202 */ /* 0x001fd00000000f00 */
        /* <DEDUP_REMOVED lines=11> */
.L_x_19284:
        /* <DEDUP_REMOVED lines=13> */
.L_x_19286:
[----:B------:R-:W-:Y:S05]  /*7900*/  BSYNC.RECONVERGENT B3 ;  /* 0x0000000000037941 */ /* 0x000fea0003800200 */
.L_x_19285:
        /* <DEDUP_REMOVED lines=42> */
.L_x_19283:
[----:B------:R-:W-:Y:S05]  /*7bb0*/  BSYNC.RECONVERGENT B2 ;  /* 0x0000000000027941 */ /* 0x000fea0003800200 */
.L_x_19282:
        /* <DEDUP_REMOVED lines=9> */
[----:B0-----:R-:W-:Y:S02]  /*7c50*/  FMUL.FTZ R68, R68, R79 ;  /* 0x0000004f44447220 */ /* 0x001fe40000410000 */
[----:B-1----:R-:W-:-:S04]  /*7c60*/  FSETP.GTU.FTZ.AND P2, PT, R87, R2, PT ;  /* 0x000000025700720b */ /* 0x002fc80003f5c000 */
        /* <DEDUP_REMOVED lines=12> */
.L_x_19289:
        /* <DEDUP_REMOVED lines=13> */
.L_x_19291:
[----:B------:R-:W-:Y:S05]  /*7e00*/  BSYNC.RECONVERGENT B3 ;  /* 0x0000000000037941 */ /* 0x000fea0003800200 */
.L_x_19290:
        /* <DEDUP_REMOVED lines=42> */
[----:B------:R-:W-:-:S07]  /*80b0*/  HFMA2 R90, -RZ, RZ, 0, 0 ;  /* 0x00000000ff5a7431 */ /* 0x000fce00000001ff */
.L_x_19288:
[----:B------:R-:W-:Y:S05]  /*80c0*/  BSYNC.RECONVERGENT B2 ;  /* 0x0000000000027941 */ /* 0x000fea0003800200 */
.L_x_19287:
        /* <DEDUP_REMOVED lines=20> */
.L_x_19294:
        /* <DEDUP_REMOVED lines=13> */
.L_x_19296:
[----:B------:R-:W-:Y:S05]  /*82e0*/  BSYNC.RECONVERGENT B3 ;  /* 0x0000000000037941 */ /* 0x000fea0003800200 */
.L_x_19295:
        /* <DEDUP_REMOVED lines=38> */
[----:B------:R-:W-:-:S03]  /*8550*/  IMAD.WIDE.U32 R68, R69, -0x326172a9, RZ ;  /* 0xcd9e8d5745447825 */ /* 0x000fc600078e00ff */
[----:B------:R-:W-:Y:S01]  /*8560*/  MOV R0, R68 ;  /* 0x0000004400007202 */ /* 0x000fe20000000f00 */
[----:B------:R-:W-:Y:S01]  /*8570*/  IMAD.MOV.U32 R68, RZ, RZ, R78 ;  /* 0x000000ffff447224 */ /* 0x000fe200078e004e */
[----:B------:R-:W-:Y:S02]  /*8580*/  LOP3.LUT R5, R90, UR31, R69, 0x96, !PT ;  /* 0x0000001f5a057c12 */ /* 0x000fe4000f8e9645 */
[----:B------:R-:W-:-:S07]  /*8590*/  MOV R78, R4 ;  /* 0x00000004004e7202 */ /* 0x000fce0000000f00 */
.L_x_19293:
[----:B------:R-:W-:Y:S05]  /*85a0*/  BSYNC.RECONVERGENT B2 ;  /* 0x0000000000027941 */ /* 0x000fea0003800200 */
.L_x_19292:
        /* <DEDUP_REMOVED lines=20> */
.L_x_19299:
        /* <DEDUP_REMOVED lines=13> */
.L_x_19301:
[----:B------:R-:W-:Y:S05]  /*87c0*/  BSYNC.RECONVERGENT B3 ;  /* 0x0000000000037941 */ /* 0x000fea0003800200 */
.L_x_19300:
        /* <DEDUP_REMOVED lines=43> */
.L_x_19298:
[----:B------:R-:W-:Y:S05]  /*8a80*/  BSYNC.RECONVERGENT B2 ;  /* 0x0000000000027941 */ /* 0x000fea0003800200 */
.L_x_19297:
[----:B------:R-:W-:Y:S01]  /*8a90*/  I2FP.F32.U32 R69, R68 ;  /* 0x0000004400457245 */ /* 0x000fe20000201000 */
[----:B------:R-:W-:Y:S01]  /*8aa0*/  FMUL.FTZ R68, R87, R40 ;  /* 0x0000002857447220 */ /* 0x000fe20000410000 */
[----:B------:R-:W-:-:S03]  /*8ab0*/  FMUL.FTZ R70, R89, R42 ;  /* 0x0000002a59467220 */ /* 0x000fc60000410000 */
[----:B------:R-:W-:-:S05]  /*8ac0*/  FFMA.FTZ R69, R69, R86, 1.1641532182693481445e-10 ;  /* 0x2f00000045457423 */ /* 0x000fca0000010056 */
[----:B------:R-:W-:Y:S01]  /*8ad0*/  FSETP.GTU.FTZ.AND P4, PT, R69, R2, PT ;  /* 0x000000024500720b */ /* 0x000fe20003f9c000 */
[----:B------:R-:W-:Y:S01]  /*8ae0*/  FMUL.FTZ R2, R71, R76 ;  /* 0x0000004c47027220 */ /* 0x000fe20000410000 */
[----:B------:R-:W-:-:S03]  /*8af0*/  FMUL.FTZ R69, R88, R41 ;  /* 0x0000002958457220 */ /* 0x000fc60000410000 */
[----:B------:R-:W-:-:S05]  /*8b00*/  FMUL.FTZ R2, R2, R79 ;  /* 0x0000004f02027220 */ /* 0x000fca0000410000 */
[----:B------:R-:W-:Y:S02]  /*8b10*/  FSEL R2, R2, RZ, !P4 ;  /* 0x000000ff02027208 */ /* 0x000fe40006000000 */
[----:B------:R-:W-:-:S03]  /*8b20*/  PLOP3.LUT P4, PT, P4, PT, PT, 0x8, 0x80 ;  /* 0x000000000080781c */ /* 0x000fc6000278e170 */
[----:B------:R-:W-:-:S10]  /*8b30*/  FMUL.FTZ R71, R2, R43 ;  /* 0x0000002b02477220 */ /* 0x000fd40000410000 */
.L_x_19281:
        /* <DEDUP_REMOVED lines=14> */
.L_x_19259:
[----:B------:R-:W-:Y:S05]  /*8c20*/  BSYNC.RECONVERGENT B1 ;  /* 0x0000000000017941 */ /* 0x000fea0003800200 */
.L_x_19258:
[----:B------:R-:W-:Y:S01]  /*8c30*/  ISETP.GE.U32.AND P0, PT, R82, 0x80, PT ;  /* 0x000000805200780c */ /* 0x000fe20003f06070 */
[----:B------:R-:W-:-:S12]  /*8c40*/  BSSY.RECONVERGENT B1, `(.L_x_19302) ;  /* 0x000029b000017945 */ /* 0x000fd80003800200 */
[----:B------:R-:W-:Y:S05]  /*8c50*/  @!P0 BRA `(.L_x_19303) ;  /* 0x0000002800648947 */ /* 0x000fea0003800000 */
[----:B------:R-:W-:Y:S01]  /*8c60*/  ISETP.NE.U32.AND P2, PT, RZ, UR12, PT ;  /* 0x0000000cff007c0c */ /* 0x000fe2000bf45070 */
[----:B------:R-:W1:Y:S03]  /*8c70*/  LDC.64 R74, c[0x0][0x390] ;  /* 0x0000e400ff4a7b82 */ /* 0x000e660000000a00 */
[----:B------:R-:W-:-:S13]  /*8c80*/  ISETP.NE.AND.EX P2, PT, RZ, UR13, PT, P2 ;  /* 0x0000000dff007c0c */ /* 0x000fda000bf45320 */
[----:B------:R-:W0:Y:S01]  /*8c90*/  @P2 LDC.64 R72, c[0x0][0x3a0] ;  /* 0x0000e800ff482b82 */ /* 0x000e220000000a00 */
[----:B-1----:R-:W-:-:S04]  /*8ca0*/  IMAD.WIDE.U32 R74, R77, 0x10, R74 ;  /* 0x000000104d4a7825 */ /* 0x002fc800078e004a */
[----:B0-23--:R-:W-:Y:S02]  /*8cb0*/  @P2 IMAD.WIDE.U32 R78, R77, 0x10, R72 ;  /* 0x000000104d4e2825 */ /* 0x00dfe400078e0048 */
[----:B------:R-:W5:Y:S04]  /*8cc0*/  LDG.E.128 R72, desc[UR8][R74.64] ;  /* 0x000000084a487981 */ /* 0x000f68000c1e1d00 */
[----:B------:R0:W5:Y:S01]  /*8cd0*/  @P2 LDG.E.128 R56, desc[UR8][R78.64] ;  /* 0x000000084e382981 */ /* 0x000162000c1e1d00 */
[----:B------:R-:W-:Y:S05]  /*8ce0*/  @!P2 BRA `(.L_x_19304) ;  /* 0x000000140008a947 */ /* 0x000fea0003800000 */
        /* <DEDUP_REMOVED lines=16> */
.L_x_19307:
        /* <DEDUP_REMOVED lines=13> */
.L_x_19309:
[----:B------:R-:W-:Y:S05]  /*8ec0*/  BSYNC.RECONVERGENT B3 ;  /* 0x0000000000037941 */ /* 0x000fea0003800200 */
.L_x_19308:
        /* <DEDUP_REMOVED lines=42> */
.L_x_19306:
[----:B------:R-:W-:Y:S05]  /*9170*/  BSYNC.RECONVERGENT B2 ;  /* 0x0000000000027941 */ /* 0x000fea0003800200 */
.L_x_19305:
        /* <DEDUP_REMOVED lines=24> */
.L_x_19312:
        /* <DEDUP_REMOVED lines=13> */
.L_x_19314:
[----:B------:R-:W-:Y:S05]  /*93d0*/  BSYNC.RECONVERGENT B3 ;  /* 0x0000000000037941 */ /* 0x000fea0003800200 */
.L_x_19313:
        /* <DEDUP_REMOVED lines=43> */
.L_x_19311:
[----:B------:R-:W-:Y:S05]  /*9690*/  BSYNC.RECONVERGENT B2 ;  /* 0x0000000000027941 */ /* 0x000fea0003800200 */
.L_x_19310:
        /* <DEDUP_REMOVED lines=21> */
.L_x_19317:
        /* <DEDUP_REMOVED lines=13> */
.L_x_19319:
[----:B------:R-:W-:Y:S05]  /*98c0*/  BSYNC.RECONVERGENT B3 ;  /* 0x0000000000037941 */ /* 0x000fea0003800200 */
.L_x_19318:
        /* <DEDUP_REMOVED lines=43> */
.L_x_19316:
[----:B------:R-:W-:Y:S05]  /*9b80*/  BSYNC.RECONVERGENT B2 ;  /* 0x0000000000027941 */ /* 0x000fea0003800200 */
.L_x_19315:
        /* <DEDUP_REMOVED lines=21> */
.L_x_19322:
        /* <DEDUP_REMOVED lines=13> */
.L_x_19324:
[----:B------:R-:W-:Y:S05]  /*9db0*/  BSYNC.RECONVERGENT B3 ;  /* 0x0000000000037941 */ /* 0x000fea0003800200 */
.L_x_19323:
        /* <DEDUP_REMOVED lines=43> */
.L_x_19321:
[----:B------:R-:W-:Y:S05]  /*a070*/  BSYNC.RECONVERGENT B2 ;  /* 0x0000000000027941 */ /* 0x000fea0003800200 */
.L_x_19320:
[----:B------:R-:W-:Y:S01]  /*a080*/  I2FP.F32.U32 R87, R86 ;  /* 0x0000005600577245 */ /* 0x000fe20000201000 */
[----:B------:R-:W-:-:S04]  /*a090*/  FMUL.FTZ R76, R75, R76 ;  /* 0x0000004c4b4c7220 */ /* 0x000fc80000410000 */
[----:B------:R-:W-:Y:S01]  /*a0a0*/  FFMA.FTZ R87, R87, R88, 1.1641532182693481445e-10 ;  /* 0x2f00000057577423 */ /* 0x000fe20000010058 */
[----:B------:R-:W-:-:S04]  /*a0b0*/  FMUL.FTZ R76, R76, R79 ;  /* 0x0000004f4c4c7220 */ /* 0x000fc80000410000 */
[----:B------:R-:W-:-:S04]  /*a0c0*/  FSETP.GTU.FTZ.AND P5, PT, R87, R2, PT ;  /* 0x000000025700720b */ /* 0x000fc80003fbc000 */
[----:B------:R-:W-:Y:S02]  /*a0d0*/  FSEL R76, R76, RZ, !P5 ;  /* 0x000000ff4c4c7208 */ /* 0x000fe40006800000 */
[----:B------:R-:W-:-:S03]  /*a0e0*/  PLOP3.LUT P5, PT, P5, PT, PT, 0x8, 0x80 ;  /* 0x000000000080781c */ /* 0x000fc60002fae170 */
[----:B------:R-:W-:Y:S01]  /*a0f0*/  FFMA.FTZ R75, R76, R55, R59 ;  /* 0x000000374c4b7223 */ /* 0x000fe2000001003b */
[----:B------:R-:W-:Y:S09]  /*a100*/  BRA `(.L_x_19325) ;  /* 0x0000001400047947 */ /* 0x000ff20003800000 */
.L_x_19304:
        /* <DEDUP_REMOVED lines=16> */
.L_x_19328:
        /* <DEDUP_REMOVED lines=13> */
.L_x_19330:
[----:B------:R-:W-:Y:S05]  /*a2e0*/  BSYNC.RECONVERGENT B3 ;  /* 0x0000000000037941 */ /* 0x000fea0003800200 */
.L_x_19329:
        /* <DEDUP_REMOVED lines=42> */
.L_x_19327:
[----:B------:R-:W-:Y:S05]  /*a590*/  BSYNC.RECONVERGENT B2 ;  /* 0x0000000000027941 */ /* 0x000fea0003800200 */
.L_x_19326:
        /* <DEDUP_REMOVED lines=23> */
.L_x_19333:
        /* <DEDUP_REMOVED lines=13> */
.L_x_19335:
[----:B------:R-:W-:Y:S05]  /*a7e0*/  BSYNC.RECONVERGENT B3 ;  /* 0x0000000000037941 */ /* 0x000fea0003800200 */
.L_x_19334:
        /* <DEDUP_REMOVED lines=43> */
.L_x_19332:
[----:B------:R-:W-:Y:S05]  /*aaa0*/  BSYNC.RECONVERGENT B2 ;  /* 0x0000000000027941 */ /* 0x000fea0003800200 */
.L_x_19331:
        /* <DEDUP_REMOVED lines=20> */
.L_x_19338:
        /* <DEDUP_REMOVED lines=13> */
.L_x_19340:
[----:B------:R-:W-:Y:S05]  /*acc0*/  BSYNC.RECONVERGENT B3 ;  /* 0x0000000000037941 */ /* 0x000fea0003800200 */
.L_x_19339:
        /* <DEDUP_REMOVED lines=43> */
.L_x_19337:
[----:B------:R-:W-:Y:S05]  /*af80*/  BSYNC.RECONVERGENT B2 ;  /* 0x0000000000027941 */ /* 0x000fea0003800200 */
.L_x_19336:
        /* <DEDUP_REMOVED lines=20> */
.L_x_19343:
        /* <DEDUP_REMOVED lines=13> */
.L_x_19345:
[----:B------:R-:W-:Y:S05]  /*b1a0*/  BSYNC.RECONVERGENT B3 ;  /* 0x0000000000037941 */ /* 0x000fea0003800200 */
.L_x_19344:
        /* <DEDUP_REMOVED lines=43> */
.L_x_19342:
[----:B------:R-:W-:Y:S05]  /*b460*/  BSYNC.RECONVERGENT B2 ;  /* 0x0000000000027941 */ /* 0x000fea0003800200 */
.L_x_19341:
[----:B------:R-:W-:Y:S01]  /*b470*/  I2FP.F32.U32 R73, R72 ;  /* 0x0000004800497245 */ /* 0x000fe20000201000 */
[----:B------:R-:W-:Y:S01]  /*b480*/  FMUL.FTZ R76, R75, R76 ;  /* 0x0000004c4b4c7220 */ /* 0x000fe20000410000 */
[----:B------:R-:W-:Y:S01]  /*b490*/  FMUL.FTZ R72, R89, R52 ;  /* 0x0000003459487220 */ /* 0x000fe20000410000 */
[----:B------:R-:W-:Y:S02]  /*b4a0*/  FMUL.FTZ R74, R87, R54 ;  /* 0x00000036574a7220 */ /* 0x000fe40000410000 */
[----:B------:R-:W-:Y:S01]  /*b4b0*/  FFMA.FTZ R73, R73, R86, 1.1641532182693481445e-10 ;  /* 0x2f00000049497423 */ /* 0x000fe20000010056 */
[----:B------:R-:W-:-:S04]  /*b4c0*/  FMUL.FTZ R76, R76, R79 ;  /* 0x0000004f4c4c7220 */ /* 0x000fc80000410000 */
[----:B------:R-:W-:Y:S01]  /*b4d0*/  FSETP.GTU.FTZ.AND P5, PT, R73, R2, PT ;  /* 0x000000024900720b */ /* 0x000fe20003fbc000 */
[----:B------:R-:W-:-:S03]  /*b4e0*/  FMUL.FTZ R73, R88, R53 ;  /* 0x0000003558497220 */ /* 0x000fc60000410000 */
[----:B------:R-:W-:Y:S02]  /*b4f0*/  FSEL R2, R76, RZ, !P5 ;  /* 0x000000ff4c027208 */ /* 0x000fe40006800000 */
[----:B------:R-:W-:-:S03]  /*b500*/  PLOP3.LUT P5, PT, P5, PT, PT, 0x8, 0x80 ;  /* 0x000000000080781c */ /* 0x000fc60002fae170 */
[----:B------:R-:W-:-:S10]  /*b510*/  FMUL.FTZ R75, R2, R55 ;  /* 0x00000037024b7220 */ /* 0x000fd40000410000 */
.L_x_19325:
[----:B------:R-:W0:Y:S01]  /*b520*/  LDC.64 R88, c[0x0][0x3a8] ;  /* 0x0000ea00ff587b82 */ /* 0x000e220000000a00 */
[----:B------:R-:W-:Y:S02]  /*b530*/  SEL R2, RZ, 0x1000000, !P5 ;  /* 0x01000000ff027807 */ /* 0x000fe40006800000 */
[----:B------:R-:W-:Y:S02]  /*b540*/  SEL R79, RZ, 0x10000, !P4 ;  /* 0x00010000ff4f7807 */ /* 0x000fe40006000000 */
[----:B------:R-:W-:-:S03]  /*b550*/  SEL R76, RZ, 0x100, !P3 ;  /* 0x00000100ff4c7807 */ /* 0x000fc60005800000 */
[----:B------:R-:W1:Y:S01]  /*b560*/  LDC.64 R86, c[0x0][0x3b0] ;  /* 0x0000ec00ff567b82 */ /* 0x000e620000000a00 */
[----:B------:R-:W-:Y:S01]  /*b570*/  IADD3 R2, PT, PT, R76, R2, R79 ;  /* 0x000000024c027210 */ /* 0x000fe20007ffe04f */
[----:B0-----:R-:W-:-:S05]  /*b580*/  IMAD.WIDE.U32 R88, R77, 0x10, R88 ;  /* 0x000000104d587825 */ /* 0x001fca00078e0058 */
[----:B------:R4:W-:Y:S01]  /*b590*/  STG.E.128 desc[UR8][R88.64], R72 ;  /* 0x0000004858007986 */ /* 0x0009e2000c101d08 */
[----:B-1----:R-:W-:Y:S01]  /*b5a0*/  IMAD.WIDE.U32 R86, R77, 0x4, R86 ;  /* 0x000000044d567825 */ /* 0x002fe200078e0056 */
[----:B------:R-:W-:-:S04]  /*b5b0*/  SEL R77, RZ, 0x1, !P2 ;  /* 0x00000001ff4d7807 */ /* 0x000fc80005000000 */
[----:B------:R-:W-:Y:S01]  /*b5c0*/  IADD3 R77, PT, PT, R2, R77, RZ ;  /* 0x0000004d024d7210 */ /* 0x000fe20007ffe0ff */
[----:B------:R-:W-:-:S04]  /*b5d0*/  IMAD.MOV.U32 R2, RZ, RZ, R78 ;  /* 0x000000ffff027224 */ /* 0x000fc800078e004e */
[----:B------:R4:W-:Y:S03]  /*b5e0*/  STG.E desc[UR8][R86.64], R77 ;  /* 0x0000004d56007986 */ /* 0x0009e6000c101908 */
.L_x_19303:
[----:B------:R-:W-:Y:S05]  /*b5f0*/  BSYNC.RECONVERGENT B1 ;  /* 0x0000000000017941 */ /* 0x000fea0003800200 */
.L_x_19302:
[----:B-----5:R-:W-:Y:S01]  /*b600*/  FADD.FTZ R76, RZ, R60 ;  /* 0x0000003cff4c7221 */ /* 0x020fe20000010000 */
[C---:B------:R-:W-:Y:S01]  /*b610*/  ISETP.GT.U32.AND P2, PT, R82.reuse, 0x3f, PT ;  /* 0x0000003f5200780c */ /* 0x040fe20003f44070 */
[----:B------:R-:W-:Y:S01]  /*b620*/  UMOV UR4, 0xffffffff ;  /* 0xffffffff00047882 */ /* 0x000fe20000000000 */
[C---:B------:R-:W-:Y:S01]  /*b630*/  ISETP.GT.U32.AND P3, PT, R82.reuse, 0x5f, PT ;  /* 0x0000005f5200780c */ /* 0x040fe20003f64070 */
[----:B----4-:R-:W-:Y:S01]  /*b640*/  FADD.FTZ R77, R61, R76 ;  /* 0x0000004c3d4d7221 */ /* 0x010fe20000010000 */
[----:B------:R-:W-:Y:S02]  /*b650*/  ISETP.GT.U32.AND P4, PT, R82, 0x7f, PT ;  /* 0x0000007f5200780c */ /* 0x000fe40003f84070 */
[----:B------:R-:W-:Y:S01]  /*b660*/  ISETP.NE.AND P5, PT, R84, RZ, PT ;  /* 0x000000ff5400720c */ /* 0x000fe20003fa5270 */
[----:B------:R-:W-:-:S04]  /*b670*/  FADD.FTZ R76, R62, R77 ;  /* 0x0000004d3e4c7221 */ /* 0x000fc80000010000 */
[----:B------:R-:W-:-:S05]  /*b680*/  FADD.FTZ R76, R63, R76 ;  /* 0x0000004c3f4c7221 */ /* 0x000fca0000010000 */
[----:B------:R-:W-:-:S05]  /*b690*/  FSEL R77, R76, RZ, P1 ;  /* 0x000000ff4c4d7208 */ /* 0x000fca0000800000 */
[----:B------:R-:W-:-:S04]  /*b6a0*/  FADD.FTZ R76, R64, R77 ;  /* 0x0000004d404c7221 */ /* 0x000fc80000010000 */
[----:B0-23--:R-:W-:-:S04]  /*b6b0*/  FADD.FTZ R79, R65, R76 ;  /* 0x0000004c414f7221 */ /* 0x00dfc80000010000 */
        /* <DEDUP_REMOVED lines=65> */
.L_x_19367:
[----:B-1----:R-:W-:Y:S01]  /*bad0*/  FADD.FTZ R77, R92, R88 ;  /* 0x000000585c4d7221 */ /* 0x002fe20000010000 */
[----:B------:R-:W-:Y:S01]  /*bae0*/  FMUL.FTZ R76, R89, R89 ;  /* 0x00000059594c7220 */ /* 0x000fe20000410000 */
[----:B------:R-:W-:Y:S01]  /*baf0*/  PLOP3.LUT P2, PT, PT, PT, UP2, 0x40, 0x4 ;  /* 0x000000000004781c */ /* 0x000fe20003f4e828 */
[----:B------:R-:W-:Y:S01]  /*bb00*/  BSSY.RECONVERGENT B1, `(.L_x_19347) ;  /* 0x000001e000017945 */ /* 0x000fe20003800200 */
[----:B------:R-:W-:Y:S02]  /*bb10*/  FFMA.FTZ R86, R77, R78, UR14 ;  /* 0x0000000e4d567e23 */ /* 0x000fe4000801004e */
[----:B------:R-:W1:Y:S01]  /*bb20*/  @!P5 LDC.64 R78, c[0x0][0x3c0] ;  /* 0x0000f000ff4edb82 */ /* 0x000e620000000a00 */
[----:B------:R-:W-:Y:S02]  /*bb30*/  FSEL R87, R76, RZ, !P2 ;  /* 0x000000ff4c577208 */ /* 0x000fe40005000000 */
[----:B------:R-:W-:-:S03]  /*bb40*/  PLOP3.LUT P2, PT, PT, PT, UP2, 0x40, 0x4 ;  /* 0x000000000004781c */ /* 0x000fc60003f4e828 */
[----:B------:R-:W-:Y:S01]  /*bb50*/  FADD.FTZ R87, R86, R87 ;  /* 0x0000005756577221 */ /* 0x000fe20000010000 */
[----:B------:R-:W-:Y:S01]  /*bb60*/  FSEL R86, R89, RZ, P2 ;  /* 0x000000ff59567208 */ /* 0x000fe20001000000 */
[----:B------:R-:W2:Y:S04]  /*bb70*/  @!P5 LDC.64 R76, c[0x0][0x3c8] ;  /* 0x0000f200ff4cdb82 */ /* 0x000ea80000000a00 */
        /* <DEDUP_REMOVED lines=8> */
[--C-:B------:R-:W-:Y:S01]  /*bc00*/  FADD.FTZ R78, R61, -R86.reuse ;  /* 0x800000563d4e7221 */ /* 0x100fe20000010000 */
[--C-:B------:R-:W-:Y:S02]  /*bc10*/  FADD.FTZ R90, R63, -R86.reuse ;  /* 0x800000563f5a7221 */ /* 0x100fe40000010000 */
[C---:B------:R-:W-:Y:S01]  /*bc20*/  FMUL.FTZ R77, R87.reuse, R76 ;  /* 0x0000004c574d7220 */ /* 0x040fe20000410000 */
[----:B------:R-:W-:Y:S01]  /*bc30*/  FADD.FTZ R76, R62, -R86 ;  /* 0x800000563e4c7221 */ /* 0x000fe20000010000 */
[C---:B------:R-:W-:Y:S01]  /*bc40*/  FMUL.FTZ R78, R87.reuse, R78 ;  /* 0x0000004e574e7220 */ /* 0x040fe20000410000 */
[C---:B------:R-:W-:Y:S02]  /*bc50*/  FMUL.FTZ R90, R87.reuse, R90 ;  /* 0x0000005a575a7220 */ /* 0x040fe40000410000 */
[----:B------:R-:W-:Y:S01]  /*bc60*/  FMUL.FTZ R79, R87, R76 ;  /* 0x0000004c574f7220 */ /* 0x000fe20000410000 */
[----:B------:R-:W-:Y:S01]  /*bc70*/  FFMA.FTZ R76, R77, R8, R12 ;  /* 0x000000084d4c7223 */ /* 0x000fe2000001000c */
[----:B------:R-:W-:-:S02]  /*bc80*/  FFMA.FTZ R77, R78, R9, R13 ;  /* 0x000000094e4d7223 */ /* 0x000fc4000001000d */
[----:B------:R-:W-:Y:S01]  /*bc90*/  FFMA.FTZ R78, R79, R10, R14 ;  /* 0x0000000a4f4e7223 */ /* 0x000fe2000001000e */
[----:B------:R-:W-:Y:S01]  /*bca0*/  FFMA.FTZ R79, R90, R11, R15 ;  /* 0x0000000b5a4f7223 */ /* 0x000fe2000001000f */
[C---:B-1----:R-:W-:Y:S01]  /*bcb0*/  IMAD.WIDE.U32 R88, R85.reuse, 0x10, R88 ;  /* 0x0000001055587825 */ /* 0x042fe200078e0058 */
[----:B------:R-:W-:-:S04]  /*bcc0*/  IADD3 R85, PT, PT, R85, 0x20, RZ ;  /* 0x0000002055557810 */ /* 0x000fc80007ffe0ff */
[----:B------:R2:W-:Y:S03]  /*bcd0*/  STG.E.128 desc[UR8][R88.64], R76 ;  /* 0x0000004c58007986 */ /* 0x0005e6000c101d08 */
.L_x_19348:
[----:B------:R-:W-:Y:S05]  /*bce0*/  BSYNC.RECONVERGENT B1 ;  /* 0x0000000000017941 */ /* 0x000fea0003800200 */
.L_x_19347:
[----:B------:R-:W-:Y:S01]  /*bcf0*/  ISETP.GE.U32.AND P1, PT, R82, 0x40, PT ;  /* 0x000000405200780c */ /* 0x000fe20003f26070 */
[----:B------:R-:W-:-:S12]  /*bd00*/  BSSY.RECONVERGENT B1, `(.L_x_19349) ;  /* 0x0000012000017945 */ /* 0x000fd80003800200 */
[----:B------:R-:W-:Y:S05]  /*bd10*/  @!P1 BRA `(.L_x_19350) ;  /* 0x0000000000409947 */ /* 0x000fea0003800000 */
[----:B-12---:R-:W1:Y:S01]  /*bd20*/  LDC.64 R88, c[0x0][0x428] ;  /* 0x00010a00ff587b82 */ /* 0x006e620000000a00 */
        /* <DEDUP_REMOVED lines=12> */
[----:B-1----:R-:W-:-:S04]  /*bdf0*/  IMAD.WIDE.U32 R88, R85, 0x10, R88 ;  /* 0x0000001055587825 */ /* 0x002fc800078e0058 */
[----:B------:R-:W-:Y:S01]  /*be00*/  VIADD R85, R85, 0x20 ;  /* 0x0000002055557836 */ /* 0x000fe20000000000 */
[----:B------:R3:W-:Y:S06]  /*be10*/  STG.E.128 desc[UR8][R88.64], R76 ;  /* 0x0000004c58007986 */ /* 0x0007ec000c101d08 */
.L_x_19350:
[----:B------:R-:W-:Y:S05]  /*be20*/  BSYNC.RECONVERGENT B1 ;  /* 0x0000000000017941 */ /* 0x000fea0003800200 */
.L_x_19349:
[----:B------:R-:W-:Y:S01]  /*be30*/  ISETP.GE.U32.AND P1, PT, R82, 0x60, PT ;  /* 0x000000605200780c */ /* 0x000fe20003f26070 */
[----:B------:R-:W-:-:S12]  /*be40*/  BSSY.RECONVERGENT B1, `(.L_x_19351) ;  /* 0x0000012000017945 */ /* 0x000fd80003800200 */
[----:B------:R-:W-:Y:S05]  /*be50*/  @!P1 BRA `(.L_x_19352) ;  /* 0x0000000000409947 */ /* 0x000fea0003800000 */
[----:B-123--:R-:W1:Y:S01]  /*be60*/  LDC.64 R88, c[0x0][0x428] ;  /* 0x00010a00ff587b82 */ /* 0x00ee620000000a00 */
        /* <DEDUP_REMOVED lines=15> */
.L_x_19352:
[----:B------:R-:W-:Y:S05]  /*bf60*/  BSYNC.RECONVERGENT B1 ;  /* 0x0000000000017941 */ /* 0x000fea0003800200 */
.L_x_19351:
        /* <DEDUP_REMOVED lines=17> */
.L_x_19354:
[----:B------:R-:W-:Y:S05]  /*c080*/  BSYNC.RECONVERGENT B1 ;  /* 0x0000000000017941 */ /* 0x000fea0003800200 */
.L_x_19353:
[----:B-1234-:R-:W1:Y:S02]  /*c090*/  LDC.64 R76, c[0x0][0x380] ;  /* 0x0000e000ff4c7b82 */ /* 0x01ee640000000a00 */
[----:B-1----:R-:W-:-:S05]  /*c0a0*/  IMAD R83, R76, 0x4, R83 ;  /* 0x000000044c537824 */ /* 0x002fca00078e0253 */
[----:B------:R-:W-:-:S13]  /*c0b0*/  ISETP.GE.AND P0, PT, R83, R77, PT ;  /* 0x0000004d5300720c */ /* 0x000fda0003f06270 */
[----:B------:R-:W-:Y:S05]  /*c0c0*/  @!P0 BRA `(.L_x_19355) ;  /* 0xffffff4c00288947 */ /* 0x000fea000383ffff */
[----:B------:R-:W-:Y:S05]  /*c0d0*/  BSYNC B0 ;  /* 0x0000000000007941 */ /* 0x000fea0003800000 */
.L_x_19170:
[----:B------:R-:W-:Y:S05]  /*c0e0*/  EXIT ;  /* 0x000000000000794d */ /* 0x000fea0003800000 */
.L_x_19346:
        /* <DEDUP_REMOVED lines=8> */
.L_x_19357:
[----:B------:R-:W-:Y:S05]  /*c170*/  BSYNC B1 ;  /* 0x0000000000017941 */ /* 0x000fea0003800000 */
.L_x_19356:
        /* <DEDUP_REMOVED lines=8> */
.L_x_19358:
[----:B------:R-:W-:Y:S02]  /*c200*/  HFMA2 R87, -RZ, RZ, 0, 2.384185791015625e-07 ;  /* 0x00000004ff577431 */ /* 0x000fe400000001ff */
[----:B------:R-:W-:-:S04]  /*c210*/  FADD.FTZ R91, R90, R88 ;  /* 0x000000585a5b7221 */ /* 0x000fc80000010000 */
[----:B------:R-:W-:-:S07]  /*c220*/  IMAD.MOV.U32 R90, RZ, RZ, R91 ;  /* 0x000000ffff5a7224 */ /* 0x000fce00078e005b */
[----:B------:R-:W-:Y:S05]  /*c230*/  WARPSYNC.COLLECTIVE R79, `(.L_x_19359) ;  /* 0x000000004f087348 */ /* 0x000fea0003c00000 */
[----:B------:R0:W1:Y:S02]  /*c240*/  SHFL.BFLY P6, R88, R90, R87, R86 ;  /* 0x0c0000575a587389 */ /* 0x00006400000c0056 */
[----:B01----:R-:W-:Y:S05]  /*c250*/  ENDCOLLECTIVE ;  /* 0x000000000000791b */ /* 0x003fea0003800000 */
.L_x_19359:
[----:B------:R-:W-:Y:S01]  /*c260*/  MOV R87, 0x8 ;  /* 0x0000000800577802 */ /* 0x000fe20000000f00 */
[----:B------:R-:W-:-:S04]  /*c270*/  FADD.FTZ R92, R91, R88 ;  /* 0x000000585b5c7221 */ /* 0x000fc80000010000 */
[----:B------:R-:W-:-:S07]  /*c280*/  IMAD.MOV.U32 R90, RZ, RZ, R92 ;  /* 0x000000ffff5a7224 */ /* 0x000fce00078e005c */
[----:B------:R-:W-:Y:S05]  /*c290*/  WARPSYNC.COLLECTIVE R79, `(.L_x_19360) ;  /* 0x000000004f087348 */ /* 0x000fea0003c00000 */
[----:B------:R0:W1:Y:S02]  /*c2a0*/  SHFL.BFLY P6, R88, R90, R87, R86 ;  /* 0x0c0000575a587389 */ /* 0x00006400000c0056 */
[----:B01----:R-:W-:Y:S05]  /*c2b0*/  ENDCOLLECTIVE ;  /* 0x000000000000791b */ /* 0x003fea0003800000 */
.L_x_19360:
[----:B------:R-:W-:Y:S02]  /*c2c0*/  HFMA2 R87, -RZ, RZ, 0, 9.5367431640625e-07 ;  /* 0x00000010ff577431 */ /* 0x000fe400000001ff */
[----:B------:R-:W-:-:S04]  /*c2d0*/  FADD.FTZ R93, R92, R88 ;  /* 0x000000585c5d7221 */ /* 0x000fc80000010000 */
[----:B------:R-:W-:-:S07]  /*c2e0*/  IMAD.MOV.U32 R90, RZ, RZ, R93 ;  /* 0x000000ffff5a7224 */ /* 0x000fce00078e005d */
[----:B------:R-:W-:Y:S05]  /*c2f0*/  WARPSYNC.COLLECTIVE R79, `(.L_x_19361) ;  /* 0x000000004f087348 */ /* 0x000fea0003c00000 */
[----:B------:R0:W1:Y:S02]  /*c300*/  SHFL.BFLY P6, R88, R90, R87, R86 ;  /* 0x0c0000575a587389 */ /* 0x00006400000c0056 */
[----:B01----:R-:W-:Y:S05]  /*c310*/  ENDCOLLECTIVE ;  /* 0x000000000000791b */ /* 0x003fea0003800000 */
.L_x_19361:
        /* <DEDUP_REMOVED lines=36> */
[----:B------:R-:W-:-:S03]  /*c560*/  IMAD.MOV.U32 R86, RZ, RZ, 0x1f ;  /* 0x0000001fff567424 */ /* 0x000fc600078e00ff */
[----:B------:R-:W-:-:S07]  /*c570*/  IMAD.MOV.U32 R90, RZ, RZ, R76 ;  /* 0x000000ffff5a7224 */ /* 0x000fce00078e004c */
[----:B------:R-:W-:Y:S05]  /*c580*/  WARPSYNC.COLLECTIVE R79, `(.L_x_19362) ;  /* 0x000000004f087348 */ /* 0x000fea0003c00000 */
[----:B------:R0:W1:Y:S02]  /*c590*/  SHFL.BFLY P6, R88, R90, R87, R86 ;  /* 0x0c0000575a587389 */ /* 0x00006400000c0056 */
[----:B01----:R-:W-:Y:S05]  /*c5a0*/  ENDCOLLECTIVE ;  /* 0x000000000000791b */ /* 0x003fea0003800000 */
.L_x_19362:
[----:B------:R-:W-:Y:S02]  /*c5b0*/  IMAD.MOV.U32 R87, RZ, RZ, 0x2 ;  /* 0x00000002ff577424 */ /* 0x000fe400078e00ff */
[----:B------:R-:W-:-:S05]  /*c5c0*/  FADD.FTZ R77, R76, R88 ;  /* 0x000000584c4d7221 */ /* 0x000fca0000010000 */
[----:B------:R-:W-:-:S07]  /*c5d0*/  MOV R90, R77 ;  /* 0x0000004d005a7202 */ /* 0x000fce0000000f00 */
[----:B------:R-:W-:Y:S05]  /*c5e0*/  WARPSYNC.COLLECTIVE R79, `(.L_x_19363) ;  /* 0x000000004f087348 */ /* 0x000fea0003c00000 */
[----:B------:R0:W1:Y:S02]  /*c5f0*/  SHFL.BFLY P6, R88, R90, R87, R86 ;  /* 0x0c0000575a587389 */ /* 0x00006400000c0056 */
[----:B01----:R-:W-:Y:S05]  /*c600*/  ENDCOLLECTIVE ;  /* 0x000000000000791b */ /* 0x003fea0003800000 */
.L_x_19363:
[----:B------:R-:W-:Y:S02]  /*c610*/  HFMA2 R87, -RZ, RZ, 0, 2.384185791015625e-07 ;  /* 0x00000004ff577431 */ /* 0x000fe400000001ff */
[----:B------:R-:W-:-:S07]  /*c620*/  FADD.FTZ R90, R77, R88 ;  /* 0x000000584d5a7221 */ /* 0x000fce0000010000 */
[----:B------:R-:W-:Y:S05]  /*c630*/  WARPSYNC.COLLECTIVE R79, `(.L_x_19364) ;  /* 0x000000004f087348 */ /* 0x000fea0003c00000 */
[----:B------:R0:W1:Y:S02]  /*c640*/  SHFL.BFLY P6, R88, R90, R87, R86 ;  /* 0x0c0000575a587389 */ /* 0x00006400000c0056 */
[----:B01----:R-:W-:Y:S05]  /*c650*/  ENDCOLLECTIVE ;  /* 0x000000000000791b */ /* 0x003fea0003800000 */
.L_x_19364:
[----:B------:R-:W-:Y:S01]  /*c660*/  MOV R87, 0x8 ;  /* 0x0000000800577802 */ /* 0x000fe20000000f00 */
[----:B------:R-:W-:-:S04]  /*c670*/  FADD.FTZ R91, R90, R88 ;  /* 0x000000585a5b7221 */ /* 0x000fc80000010000 */
[----:B------:R-:W-:-:S07]  /*c680*/  IMAD.MOV.U32 R90, RZ, RZ, R91 ;  /* 0x000000ffff5a7224 */ /* 0x000fce00078e005b */
[----:B------:R-:W-:Y:S05]  /*c690*/  WARPSYNC.COLLECTIVE R79, `(.L_x_19365) ;  /* 0x000000004f087348 */ /* 0x000fea0003c00000 */
[----:B------:R0:W1:Y:S02]  /*c6a0*/  SHFL.BFLY P6, R88, R90, R87, R86 ;  /* 0x0c0000575a587389 */ /* 0x00006400000c0056 */
[----:B01----:R-:W-:Y:S05]  /*c6b0*/  ENDCOLLECTIVE ;  /* 0x000000000000791b */ /* 0x003fea0003800000 */
.L_x_19365:
[----:B------:R-:W-:Y:S02]  /*c6c0*/  HFMA2 R87, -RZ, RZ, 0, 9.5367431640625e-07 ;  /* 0x00000010ff577431 */ /* 0x000fe400000001ff */
[----:B------:R-:W-:-:S04]  /*c6d0*/  FADD.FTZ R92, R91, R88 ;  /* 0x000000585b5c7221 */ /* 0x000fc80000010000 */
[----:B------:R-:W-:-:S07]  /*c6e0*/  IMAD.MOV.U32 R90, RZ, RZ, R92 ;  /* 0x000000ffff5a7224 */ /* 0x000fce00078e005c */
[----:B------:R-:W-:Y:S05]  /*c6f0*/  WARPSYNC.COLLECTIVE R79, `(.L_x_19366) ;  /* 0x000000004f087348 */ /* 0x000fea0003c00000 */
[----:B------:R0:W1:Y:S02]  /*c700*/  SHFL.BFLY P6, R88, R90, R87, R86 ;  /* 0x0c0000575a587389 */ /* 0x00006400000c0056 */
[----:B01----:R-:W-:Y:S05]  /*c710*/  ENDCOLLECTIVE ;  /* 0x000000000000791b */ /* 0x003fea0003800000 */
.L_x_19366:
[----:B------:R-:W-:Y:S05]  /*c720*/  BRA `(.L_x_19367) ;  /* 0xfffffff000e87947 */ /* 0x000fea000383ffff */
.L_x_19368:
        /* <DEDUP_REMOVED lines=13> */
.L_x_20377:


//--------------------- .text._ZN10layer_norm13ln_fwd_kernelINS_13Kernel_traitsIfffffjLj512ELj1ELj4ELj1ELj16ENS_18Kernel_traits_baseILj512EfffffjLj128EEEEELb1ELb1ELb0ELb1EEEvNS_9FwdParamsE --------------------------
	.section	.text._ZN10layer_norm13ln_fwd_kernelINS_13Kernel_traitsIfffffjLj512ELj1ELj4ELj1ELj16ENS_18Kernel_traits_baseILj512EfffffjLj128EEEEELb1ELb1ELb0ELb1EEEvNS_9FwdParamsE,"ax",@progbits
	.align	128
        .global         _ZN10layer_norm13ln_fwd_kernelINS_13Kernel_traitsIfffffjLj512ELj1ELj4ELj1ELj16ENS_18Kernel_traits_baseILj512EfffffjLj128EEEEELb1ELb1ELb0ELb1EEEvNS_9FwdParamsE
        .type           _ZN10layer_norm13ln_fwd_kernelINS_13Kernel_traitsIfffffjLj512ELj1ELj4ELj1ELj16ENS_18Kernel_traits_baseILj512EfffffjLj128EEEEELb1ELb1ELb0ELb1EEEvNS_9FwdParamsE,@function
        .size           _ZN10layer_norm13ln_fwd_kernelINS_13Kernel_traitsIfffffjLj512ELj1ELj4ELj1ELj16ENS_18Kernel_traits_baseILj512EfffffjLj128EEEEELb1ELb1ELb0ELb1EEEvNS_9FwdParamsE,(.L_x_20378 - _ZN10layer_norm13ln_fwd_kernelINS_13Kernel_traitsIfffffjLj512ELj1ELj4ELj1ELj16ENS_18Kernel_traits_baseILj512EfffffjLj128EEEEELb1ELb1ELb0ELb1EEEvNS_9FwdParamsE)
        .other          _ZN10layer_norm13ln_fwd_kernelINS_13Kernel_traitsIfffffjLj512ELj1ELj4ELj1ELj16ENS_18Kernel_traits_baseILj512EfffffjLj128EEEEELb1ELb1ELb0ELb1EEEvNS_9FwdParamsE,@"STO_CUDA_ENTRY STV_DEFAULT"
_ZN10layer_norm13ln_fwd_kernelINS_13Kernel_traitsIfffffjLj512ELj1ELj4ELj1ELj16ENS_18Kernel_traits_baseILj512EfffffjLj128EEEEELb1ELb1ELb0ELb1EEEvNS_9FwdParamsE:
.text._ZN10layer_norm13ln_fwd_kernelINS_13Kernel_traitsIfffffjLj512ELj1ELj4ELj1ELj16ENS_18Kernel_traits_baseILj512EfffffjLj128EEEEELb1ELb1ELb0ELb1EEEvNS_9FwdParamsE:
        /* <DEDUP_REMOVED lines=11> */
[----:B------:R-:W4:Y:S01]  /*00b0*/  LDC.64 R60, c[0x0][0x3e8] ;  /* 0x0000fa00ff3c7b82 */ /* 0x000f220000000a00 */
[----:B---3--:R-:W-:-:S02]  /*00c0*/  IMAD.U32 R2, RZ, RZ, UR6 ;  /* 0x00000006ff027e24 */ /* 0x008fc4000f8e00ff */
[----:B------:R-:W-:-:S03]  /*00d0*/  IMAD.U32 R3, RZ, RZ, UR7 ;  /* 0x00000007ff037e24 */ /* 0x000fc6000f8e00ff */
[----:B-1----:R-:W3:Y:S01]  /*00e0*/  @P1 LDG.E.64 R12, desc[UR8][R74.64] ;  /* 0x000000084a0c1981 */ /* 0x002ee2000c1e1b00 */
[----:B--2---:R-:W-:Y:S01]  /*00f0*/  LOP3.LUT R17, R16, 0x1f, RZ, 0xc0, !PT ;  /* 0x0000001f10117812 */ /* 0x004fe200078ec0ff */
[----:B------:R-:W3:Y:S01]  /*0100*/  @P1 LDC R65, c[0x0][0x460] ;  /* 0x00011800ff411b82 */ /* 0x000ee20000000800 */
[----:B0-----:R-:W-:Y:S01]  /*0110*/  ISETP.NE.U32.AND P0, PT, RZ, UR4, PT ;  /* 0x00000004ff007c0c */ /* 0x001fe2000bf05070 */
[----:B------:R-:W2:Y:S03]  /*0120*/  @P1 LDG.E.64 R2, desc[UR8][R2.64] ;  /* 0x0000000802021981 */ /* 0x000ea6000c1e1b00 */
[----:B------:R-:W-:Y:S01]  /*0130*/  ISETP.NE.AND.EX P0, PT, RZ, UR5, PT, P0 ;  /* 0x00000005ff007c0c */ /* 0x000fe2000bf05300 */
[----:B----4-:R-:W-:-:S05]  /*0140*/  IMAD.WIDE.U32 R14, R17, 0x10, R14 ;  /* 0x00000010110e7825 */ /* 0x010fca00078e000e */
[----:B------:R-:W4:Y:S01]  /*0150*/  LDG.E.128 R8, desc[UR8][R14.64] ;  /* 0x000000080e087981 */ /* 0x000f22000c1e1d00 */
[----:B------:R-:W-:-:S03]  /*0160*/  IMAD.WIDE.U32 R60, R17, 0x10, R60 ;  /* 0x00000010113c7825 */ /* 0x000fc600078e003c */
[----:B------:R-:W4:Y:S03]  /*0170*/  LDG.E.128 R20, desc[UR8][R14.64+0x200] ;  /* 0x000200080e147981 */ /* 0x000f26000c1e1d00 */
[----:B------:R-:W0:Y:S01]  /*0180*/  @P0 LDC.64 R18, c[0x0][0x438] ;  /* 0x00010e00ff120b82 */ /* 0x000e220000000a00 */
[----:B------:R-:W4:Y:S04]  /*0190*/  LDG.E.128 R4, desc[UR8][R60.64] ;  /* 0x000000083c047981 */ /* 0x000f28000c1e1d00 */
[----:B------:R-:W5:Y:S04]  /*01a0*/  LDG.E.128 R56, desc[UR8][R60.64+0x200] ;  /* 0x000200083c387981 */ /* 0x000f68000c1e1d00 */
[----:B------:R-:W5:Y:S04]  /*01b0*/  LDG.E.128 R48, desc[UR8][R60.64+0x400] ;  /* 0x000400083c307981 */ /* 0x000f68000c1e1d00 */
[----:B------:R-:W5:Y:S01]  /*01c0*/  LDG.E.128 R40, desc[UR8][R60.64+0x600] ;  /* 0x000600083c287981 */ /* 0x000f62000c1e1d00 */
[----:B------:R-:W1:Y:S03]  /*01d0*/  S2UR UR5, SR_CTAID.X ;  /* 0x00000000000579c3 */ /* 0x000e660000002500 */
[----:B------:R-:W5:Y:S04]  /*01e0*/  LDG.E.128 R52, desc[UR8][R14.64+0x400] ;  /* 0x000400080e347981 */ /* 0x000f68000c1e1d00 */
[----:B------:R4:W5:Y:S01]  /*01f0*/  LDG.E.128 R44, desc[UR8][R14.64+0x600] ;  /* 0x000600080e2c7981 */ /* 0x000962000c1e1d00 */
[----:B0-----:R-:W-:-:S05]  /*0200*/  @P0 IMAD.WIDE.U32 R18, R17, 0x10, R18 ;  /* 0x0000001011120825 */ /* 0x001fca00078e0012 */
[----:B------:R0:W5:Y:S04]  /*0210*/  @P0 LDG.E.128 R36, desc[UR8][R18.64] ;  /* 0x0000000812240981 */ /* 0x000168000c1e1d00 */
[----:B------:R0:W5:Y:S04]  /*0220*/  @P0 LDG.E.128 R32, desc[UR8][R18.64+0x200] ;  /* 0x0002000812200981 */ /* 0x000168000c1e1d00 */
[----:B------:R0:W5:Y:S04]  /*0230*/  @P0 LDG.E.128 R28, desc[UR8][R18.64+0x400] ;  /* 0x00040008121c0981 */ /* 0x000168000c1e1d00 */
[----:B------:R0:W5:Y:S01]  /*0240*/  @P0 LDG.E.128 R24, desc[UR8][R18.64+0x600] ;  /* 0x0006000812180981 */ /* 0x000162000c1e1d00 */
[----:B------:R-:W0:Y:S01]  /*0250*/  LDC R63, c[0x0][0x360] ;  /* 0x0000d800ff3f7b82 */ /* 0x000e220000000800 */
[----:B-1----:R-:W-:-:S02]  /*0260*/  USHF.L.U32 UR4, UR5, 0x2, URZ ;  /* 0x0000000205047899 */ /* 0x002fc400080006ff */
[--C-:B0-----:R-:W-:Y:S01]  /*0270*/  IMAD R0, R63, UR5, R16.reuse ;  /* 0x000000053f007c24 */ /* 0x101fe2000f8e0210 */
[----:B---3--:R-:W-:Y:S02]  /*0280*/  @P1 IADD3 R74, P2, PT, R12, R65, RZ ;  /* 0x000000410c4a1210 */ /* 0x008fe40007f5e0ff */
[----:B------:R-:W-:-:S04]  /*0290*/  SHF.R.U32.HI R12, RZ, 0x5, R16 ;  /* 0x00000005ff0c7819 */ /* 0x000fc80000011610 */
[----:B------:R-:W-:Y:S01]  /*02a0*/  LOP3.LUT R12, R12, UR4, RZ, 0xfc, !PT ;  /* 0x000000040c0c7c12 */ /* 0x000fe2000f8efcff */
[----:B------:R-:W-:Y:S01]  /*02b0*/  @P1 IMAD.X R75, RZ, RZ, R13, P2 ;  /* 0x000000ffff4b1224 */ /* 0x000fe200010e060d */
[----:B--2---:R-:W-:Y:S02]  /*02c0*/  @P1 R2UR UR6, R2 ;  /* 0x00000000020612ca */ /* 0x004fe400000e0000 */
[----:B------:R-:W-:Y:S02]  /*02d0*/  @P1 R2UR UR7, R3 ;  /* 0x00000000030712ca */ /* 0x000fe400000e0000 */
[----:B------:R-:W-:Y:S02]  /*02e0*/  ISETP.GE.AND P1, PT, R12, UR10, PT ;  /* 0x0000000a0c007c0c */ /* 0x000fe4000bf26270 */
[----:B----4-:R-:W-:Y:S01]  /*02f0*/  @P0 MOV R15, R8 ;  /* 0x00000008000f0202 */ /* 0x010fe20000000f00 */
[----:B------:R-:W-:Y:S01]  /*0300*/  @!P0 IMAD.MOV.U32 R15, RZ, RZ, R8 ;  /* 0x000000ffff0f8224 */ /* 0x000fe200078e0008 */
[-C--:B------:R-:W-:Y:S01]  /*0310*/  @P0 MOV R16, R9.reuse ;  /* 0x0000000900100202 */ /* 0x080fe20000000f00 */
[----:B------:R-:W-:Y:S01]  /*0320*/  @P0 IMAD.MOV.U32 R13, RZ, RZ, R10 ;  /* 0x000000ffff0d0224 */ /* 0x000fe200078e000a */
[----:B------:R-:W-:Y:S01]  /*0330*/  @!P0 MOV R16, R9 ;  /* 0x0000000900108202 */ /* 0x000fe20000000f00 */
[----:B------:R-:W-:-:S02]  /*0340*/  @P0 IMAD.MOV.U32 R14, RZ, RZ, R11 ;  /* 0x000000ffff0e0224 */ /* 0x000fc400078e000b */
[----:B------:R-:W-:Y:S01]  /*0350*/  @!P0 IMAD.MOV.U32 R13, RZ, RZ, R10 ;  /* 0x000000ffff0d8224 */ /* 0x000fe200078e000a */
[----:B------:R-:W-:Y:S01]  /*0360*/  @P0 MOV R8, R7 ;  /* 0x0000000700080202 */ /* 0x000fe20000000f00 */
[----:B------:R-:W-:Y:S01]  /*0370*/  @!P0 IMAD.MOV.U32 R14, RZ, RZ, R11 ;  /* 0x000000ffff0e8224 */ /* 0x000fe200078e000b */
[----:B------:R-:W-:Y:S01]  /*0380*/  @P0 MOV R11, R4 ;  /* 0x00000004000b0202 */ /* 0x000fe20000000f00 */
[----:B------:R-:W-:Y:S02]  /*0390*/  @P0 IMAD.MOV.U32 R10, RZ, RZ, R5 ;  /* 0x000000ffff0a0224 */ /* 0x000fe400078e0005 */
[----:B------:R-:W-:Y:S01]  /*03a0*/  @P0 IMAD.MOV.U32 R9, RZ, RZ, R6 ;  /* 0x000000ffff090224 */ /* 0x000fe200078e0006 */
[----:B------:R-:W-:Y:S01]  /*03b0*/  @!P0 MOV R9, R6 ;  /* 0x0000000600098202 */ /* 0x000fe20000000f00 */
[----:B------:R-:W-:Y:S02]  /*03c0*/  @!P0 IMAD.MOV.U32 R8, RZ, RZ, R7 ;  /* 0x000000ffff088224 */ /* 0x000fe400078e0007 */
[----:B------:R-:W-:-:S02]  /*03d0*/  @!P0 IMAD.MOV.U32 R11, RZ, RZ, R4 ;  /* 0x000000ffff0b8224 */ /* 0x000fc400078e0004 */
        /* <DEDUP_REMOVED lines=25> */
[----:B------:R-:W-:Y:S01]  /*0570*/  LOP3.LUT R61, R19, UR14, R18, 0x96, !PT ;  /* 0x0000000e133d7c12 */ /* 0x000fe2000f8e9612 */
[----:B------:R-:W-:Y:S01]  /*0580*/  UIADD3 UR21, UPT, UPT, UR7, -0x126145ec, URZ ;  /* 0xed9eba1407157890 */ /* 0x000fe2000fffe0ff */
        /* <DEDUP_REMOVED lines=9> */
[C---:B------:R-:W-:Y:S01]  /*0620*/  IMAD.HI.U32 R20, R62.reuse, -0x326172a9, RZ ;  /* 0xcd9e8d573e147827 */ /* 0x040fe200078e00ff */
[----:B------:R-:W-:Y:S01]  /*0630*/  @!P0 MOV R65, R50 ;  /* 0x0000003200418202 */ /* 0x000fe20000000f00 */
[----:B------:R-:W-:Y:S01]  /*0640*/  UIADD3 UR24, UPT, UPT, UR6, -0x4ab325aa, URZ ;  /* 0xb54cda5606187890 */ /* 0x000fe2000fffe0ff */
[-C--:B------:R-:W-:Y:S01]  /*0650*/  @P0 MOV R66, R45.reuse ;  /* 0x0000002d00420202 */ /* 0x080fe20000000f00 */
[----:B------:R-:W-:Y:S01]  /*0660*/  IMAD.HI.U32 R22, R61, -0x2daee0ad, RZ ;  /* 0xd2511f533d167827 */ /* 0x000fe200078e00ff */
[----:B------:R-:W-:Y:S01]  /*0670*/  UIADD3 UR25, UPT, UPT, UR7, 0x646e171e, URZ ;  /* 0x646e171e07197890 */ /* 0x000fe2000fffe0ff */
[----:B------:R-:W-:Y:S01]  /*0680*/  @!P0 MOV R66, R45 ;  /* 0x0000002d00428202 */ /* 0x000fe20000000f00 */
[----:B------:R-:W0:Y:S01]  /*0690*/  LDCU.64 UR4, c[0x0][0x3e0] ;  /* 0x00007c00ff0477ac */ /* 0x000e220008000a00 */
[--C-:B------:R-:W-:Y:S01]  /*06a0*/  @P0 IMAD.MOV.U32 R4, RZ, RZ, R21.reuse ;  /* 0x000000ffff040224 */ /* 0x100fe200078e0015 */
[----:B------:R-:W-:Y:S01]  /*06b0*/  LOP3.LUT R57, R63, UR17, R22, 0x96, !PT ;  /* 0x000000113f397c12 */ /* 0x000fe2000f8e9616 */
[----:B------:R-:W-:Y:S01]  /*06c0*/  @!P0 IMAD.MOV.U32 R4, RZ, RZ, R21 ;  /* 0x000000ffff048224 */ /* 0x000fe200078e0015 */
[----:B------:R-:W-:Y:S01]  /*06d0*/  UIADD3 UR26, UPT, UPT, UR6, 0x5384540f, URZ ;  /* 0x5384540f061a7890 */ /* 0x000fe2000fffe0ff */
[--C-:B------:R-:W-:Y:S01]  /*06e0*/  @P0 IMAD.MOV.U32 R21, RZ, RZ, R56.reuse ;  /* 0x000000ffff150224 */ /* 0x100fe200078e0038 */
[----:B------:R-:W-:Y:S01]  /*06f0*/  UIADD3 UR27, UPT, UPT, UR7, 0x1fd5c5a3, URZ ;  /* 0x1fd5c5a3071b7890 */ /* 0x000fe2000fffe0ff */
[----:B------:R-:W-:Y:S01]  /*0700*/  @!P0 IMAD.MOV.U32 R21, RZ, RZ, R56 ;  /* 0x000000ffff158224 */ /* 0x000fe200078e0038 */
[----:B------:R-:W-:Y:S01]  /*0710*/  LOP3.LUT R56, R23, UR16, R20, 0x96, !PT ;  /* 0x0000001017387c12 */ /* 0x000fe2000f8e9614 */
[--C-:B------:R-:W-:Y:S01]  /*0720*/  @P0 IMAD.MOV.U32 R19, RZ, RZ, R58.reuse ;  /* 0x000000ffff130224 */ /* 0x100fe200078e003a */
[-C--:B------:R-:W-:Y:S01]  /*0730*/  @P0 MOV R23, R52.reuse ;  /* 0x0000003400170202 */ /* 0x080fe20000000f00 */
[----:B------:R-:W-:Y:S01]  /*0740*/  @!P0 IMAD.MOV.U32 R19, RZ, RZ, R58 ;  /* 0x000000ffff138224 */ /* 0x000fe200078e003a */
[----:B------:R-:W-:Y:S01]  /*0750*/  @!P0 MOV R23, R52 ;  /* 0x0000003400178202 */ /* 0x000fe20000000f00 */
[----:B------:R-:W-:Y:S01]  /*0760*/  IMAD R63, R62, -0x326172a9, RZ ;  /* 0xcd9e8d573e3f7824 */ /* 0x000fe200078e02ff */
[----:B------:R-:W-:Y:S01]  /*0770*/  @P0 MOV R71, R40 ;  /* 0x0000002800470202 */ /* 0x000fe20000000f00 */
[----:B------:R-:W-:Y:S01]  /*0780*/  IMAD R61, R61, -0x2daee0ad, RZ ;  /* 0xd2511f533d3d7824 */ /* 0x000fe200078e02ff */
[----:B------:R-:W-:Y:S01]  /*0790*/  UIADD3 UR28, UPT, UPT, UR6, -0xe443238, URZ ;  /* 0xf1bbcdc8061c7890 */ /* 0x000fe2000fffe0ff */
[----:B------:R-:W-:Y:S01]  /*07a0*/  IMAD.HI.U32 R58, R57, -0x326172a9, RZ ;  /* 0xcd9e8d57393a7827 */ /* 0x000fe200078e00ff */
[----:B0-----:R-:W-:Y:S01]  /*07b0*/  UISETP.NE.U32.AND UP0, UPT, UR4, URZ, UPT ;  /* 0x000000ff0400728c */ /* 0x001fe2000bf05070 */
[----:B------:R-:W-:Y:S01]  /*07c0*/  @P0 MOV R70, R41 ;  /* 0x0000002900460202 */ /* 0x000fe20000000f00 */
[----:B------:R-:W-:Y:S01]  /*07d0*/  UIADD3 UR29, UPT, UPT, UR7, -0x24c28bd8, URZ ;  /* 0xdb3d7428071d7890 */ /* 0x000fe2000fffe0ff */
[----:B------:R-:W-:Y:S01]  /*07e0*/  IMAD.HI.U32 R60, R56, -0x2daee0ad, RZ ;  /* 0xd2511f53383c7827 */ /* 0x000fe200078e00ff */
[----:B------:R-:W-:Y:S01]  /*07f0*/  LOP3.LUT R58, R63, UR18, R58, 0x96, !PT ;  /* 0x000000123f3a7c12 */ /* 0x000fe2000f8e963a */
[----:B------:R-:W0:Y:S02]  /*0800*/  LDCU.U8 UR4, c[0x0][0x410] ;  /* 0x00008200ff0477ac */ /* 0x000e240008000000 */
[----:B------:R-:W-:-:S02]  /*0810*/  HFMA2 R78, -RZ, RZ, 0, 0 ;  /* 0x00000000ff4e7431 */ /* 0x000fc400000001ff */
[--C-:B------:R-:W-:Y:S01]  /*0820*/  @P0 IMAD.MOV.U32 R20, RZ, RZ, R53.reuse ;  /* 0x000000ffff140224 */ /* 0x100fe200078e0035 */
[----:B------:R-:W-:Y:S01]  /*0830*/  LOP3.LUT R52, R61, UR19, R60, 0x96, !PT ;  /* 0x000000133d347c12 */ /* 0x000fe2000f8e963c */
[----:B------:R-:W-:Y:S01]  /*0840*/  IMAD R62, R57, -0x326172a9, RZ ;  /* 0xcd9e8d57393e7824 */ /* 0x000fe200078e02ff */
[-C--:B------:R-:W-:Y:S01]  /*0850*/  @P0 MOV R60, R55.reuse ;  /* 0x00000037003c0202 */ /* 0x080fe20000000f00 */
[----:B------:R-:W-:Y:S01]  /*0860*/  @!P0 IMAD.MOV.U32 R20, RZ, RZ, R53 ;  /* 0x000000ffff148224 */ /* 0x000fe200078e0035 */
[----:B------:R-:W-:Y:S01]  /*0870*/  @!P0 MOV R60, R55 ;  /* 0x00000037003c8202 */ /* 0x000fe20000000f00 */
[----:B------:R-:W-:Y:S01]  /*0880*/  IMAD R57, R56, -0x2daee0ad, RZ ;  /* 0xd2511f5338397824 */ /* 0x000fe200078e02ff */
[----:B------:R-:W-:Y:S01]  /*0890*/  UIADD3 UR30, UPT, UPT, UR6, -0x700cb87f, URZ ;  /* 0x8ff34781061e7890 */ /* 0x000fe2000fffe0ff */
[----:B------:R-:W-:Y:S01]  /*08a0*/  IMAD.HI.U32 R53, R52, -0x326172a9, RZ ;  /* 0xcd9e8d5734357827 */ /* 0x000fe200078e00ff */
[----:B------:R-:W-:Y:S01]  /*08b0*/  UIADD3 UR31, UPT, UPT, UR7, -0x695add53, URZ ;  /* 0x96a522ad071f7890 */ /* 0x000fe2000fffe0ff */
[----:B------:R-:W-:Y:S01]  /*08c0*/  BSSY B0, `(.L_x_19369) ;  /* 0x0000b14000007945 */ /* 0x000fe20003800000 */
[----:B------:R-:W-:Y:S01]  /*08d0*/  @P0 MOV R72, R43 ;  /* 0x0000002b00480202 */ /* 0x000fe20000000f00 */
[----:B------:R-:W-:Y:S01]  /*08e0*/  IMAD.HI.U32 R56, R58, -0x2daee0ad, RZ ;  /* 0xd2511f533a387827 */ /* 0x000fe200078e00ff */
[----:B------:R-:W-:-:S02]  /*08f0*/  LOP3.LUT R53, R62, UR20, R53, 0x96, !PT ;  /* 0x000000143e357c12 */ /* 0x000fc4000f8e9635 */
        /* <DEDUP_REMOVED lines=12> */
[----:B------:R-:W-:Y:S02]  /*09c0*/  @!P0 CS2R R26, SRZ ;  /* 0x00000000001a8805 */ /* 0x000fe4000001ff00 */
[----:B------:R-:W-:Y:S01]  /*09d0*/  @!P0 CS2R R24, SRZ ;  /* 0x0000000000188805 */ /* 0x000fe2000001ff00 */
[----:B------:R-:W-:Y:S01]  /*09e0*/  IMAD.HI.U32 R52, R53, -0x2daee0ad, RZ ;  /* 0xd2511f5335347827 */ /* 0x000fe200078e00ff */
[----:B------:R-:W-:Y:S01]  /*09f0*/  LOP3.LUT R48, R55, UR22, R48, 0x96, !PT ;  /* 0x0000001637307c12 */ /* 0x000fe2000f8e9630 */
[----:B------:R-:W-:Y:S01]  /*0a00*/  UISETP.NE.AND.EX UP0, UPT, UR5, URZ, UPT, UP0 ;  /* 0x000000ff0500728c */ /* 0x000fe2000bf05300 */
[----:B------:R-:W-:Y:S01]  /*0a10*/  LOP3.LUT R85, R74, 0x3, RZ, 0xc0, !PT ;  /* 0x000000034a557812 */ /* 0x000fe200078ec0ff */
[--C-:B------:R-:W-:Y:S01]  /*0a20*/  @P0 IMAD.MOV.U32 R62, RZ, RZ, R49.reuse ;  /* 0x000000ffff3e0224 */ /* 0x100fe200078e0031 */
[----:B------:R-:W-:Y:S01]  /*0a30*/  LOP3.LUT R52, R57, UR23, R52, 0x96, !PT ;  /* 0x0000001739347c12 */ /* 0x000fe2000f8e9634 */
[----:B------:R-:W-:Y:S01]  /*0a40*/  @!P0 IMAD.MOV.U32 R62, RZ, RZ, R49 ;  /* 0x000000ffff3e8224 */ /* 0x000fe200078e0031 */
[----:B------:R-:W1:Y:S01]  /*0a50*/  LDCU UR32, c[0x0][0x404] ;  /* 0x00008080ff2077ac */ /* 0x000e620008000800 */
[----:B------:R-:W-:-:S02]  /*0a60*/  IMAD R56, R56, -0x326172a9, RZ ;  /* 0xcd9e8d5738387824 */ /* 0x000fc400078e02ff */
[----:B------:R-:W-:Y:S01]  /*0a70*/  IMAD R53, R53, -0x2daee0ad, RZ ;  /* 0xd2511f5335357824 */ /* 0x000fe200078e02ff */
[----:B------:R-:W2:Y:S01]  /*0a80*/  LDCU UR33, c[0x0][0x408] ;  /* 0x00008100ff2177ac */ /* 0x000ea20008000800 */
[----:B------:R-:W-:Y:S01]  /*0a90*/  IMAD.HI.U32 R49, R52, -0x326172a9, RZ ;  /* 0xcd9e8d5734317827 */ /* 0x000fe200078e00ff */
[----:B------:R-:W3:Y:S03]  /*0aa0*/  LDCU UR12, c[0x0][0x388] ;  /* 0x00007100ff0c77ac */ /* 0x000ee60008000800 */
[----:B------:R-:W-:Y:S01]  /*0ab0*/  IMAD.HI.U32 R50, R48, -0x2daee0ad, RZ ;  /* 0xd2511f5330327827 */ /* 0x000fe200078e00ff */
[----:B------:R-:W-:Y:S01]  /*0ac0*/  LOP3.LUT R49, R56, UR24, R49, 0x96, !PT ;  /* 0x0000001838317c12 */ /* 0x000fe2000f8e9631 */
[----:B------:R-:W4:Y:S02]  /*0ad0*/  LDCU UR13, c[0x0][0x448] ;  /* 0x00008900ff0d77ac */ /* 0x000f240008000800 */
[----:B------:R-:W-:Y:S01]  /*0ae0*/  @P0 IMAD.MOV.U32 R64, RZ, RZ, R51 ;  /* 0x000000ffff400224 */ /* 0x000fe200078e0033 */
[----:B------:R-:W-:Y:S01]  /*0af0*/  LOP3.LUT R50, R53, UR25, R50, 0x96, !PT ;  /* 0x0000001935327c12 */ /* 0x000fe2000f8e9632 */
[----:B------:R-:W-:Y:S01]  /*0b00*/  @P0 IMAD.MOV.U32 R67, RZ, RZ, R44 ;  /* 0x000000ffff430224 */ /* 0x000fe200078e002c */
[----:B------:R-:W1:Y:S01]  /*0b10*/  LDCU.64 UR10, c[0x0][0x3a0] ;  /* 0x00007400ff0a77ac */ /* 0x000e620008000a00 */
[----:B------:R-:W-:-:S02]  /*0b20*/  @P0 IMAD.MOV.U32 R69, RZ, RZ, R46 ;  /* 0x000000ffff450224 */ /* 0x000fc400078e002e */
[----:B------:R-:W-:Y:S01]  /*0b30*/  @!P0 IMAD.MOV.U32 R64, RZ, RZ, R51 ;  /* 0x000000ffff408224 */ /* 0x000fe200078e0033 */
[----:B0-----:R-:W-:Y:S01]  /*0b40*/  UISETP.NE.AND UP1, UPT, UR4, URZ, UPT ;  /* 0x000000ff0400728c */ /* 0x001fe2000bf25270 */
[----:B------:R-:W-:Y:S02]  /*0b50*/  @!P0 IMAD.MOV.U32 R67, RZ, RZ, R44 ;  /* 0x000000ffff438224 */ /* 0x000fe400078e002c */
[----:B------:R-:W-:Y:S02]  /*0b60*/  @!P0 IMAD.MOV.U32 R69, RZ, RZ, R46 ;  /* 0x000000ffff458224 */ /* 0x000fe400078e002e */
[----:B------:R-:W-:Y:S02]  /*0b70*/  IMAD R45, R52, -0x326172a9, RZ ;  /* 0xcd9e8d57342d7824 */ /* 0x000fe400078e02ff */
        /* <DEDUP_REMOVED lines=8> */
[----:B------:R-:W-:Y:S02]  /*0c00*/  IMAD R45, R50, -0x326172a9, RZ ;  /* 0xcd9e8d57322d7824 */ /* 0x000fe400078e02ff */
[----:B------:R-:W-:-:S04]  /*0c10*/  IMAD.HI.U32 R40, R46, -0x326172a9, RZ ;  /* 0xcd9e8d572e287827 */ /* 0x000fc800078e00ff */
[----:B------:R-:W-:Y:S01]  /*0c20*/  IMAD R48, R49, -0x2daee0ad, RZ ;  /* 0xd2511f5331307824 */ /* 0x000fe200078e02ff */
[----:B------:R-:W-:Y:S01]  /*0c30*/  LOP3.LUT R40, R45, UR28, R40, 0x96, !PT ;  /* 0x0000001c2d287c12 */ /* 0x000fe2000f8e9628 */
[----:B------:R-:W-:-:S04]  /*0c40*/  IMAD.HI.U32 R47, R44, -0x2daee0ad, RZ ;  /* 0xd2511f532c2f7827 */ /* 0x000fc800078e00ff */
[----:B------:R-:W-:Y:S01]  /*0c50*/  @!P0 IMAD.MOV.U32 R70, RZ, RZ, R41 ;  /* 0x000000ffff468224 */ /* 0x000fe200078e0029 */
        /* <DEDUP_REMOVED lines=10> */
[----:B------:R-:W-:Y:S02]  /*0d00*/  @!P0 IMAD.MOV.U32 R22, RZ, RZ, R59 ;  /* 0x000000ffff168224 */ /* 0x000fe400078e003b */
[----:B------:R-:W-:Y:S02]  /*0d10*/  @!P0 IMAD.MOV.U32 R63, RZ, RZ, R54 ;  /* 0x000000ffff3f8224 */ /* 0x000fe400078e0036 */
[----:B------:R-:W-:-:S02]  /*0d20*/  @!P0 IMAD.MOV.U32 R73, RZ, RZ, R42 ;  /* 0x000000ffff498224 */ /* 0x000fc400078e002a */
[----:B------:R-:W-:Y:S02]  /*0d30*/  @!P0 IMAD.MOV.U32 R72, RZ, RZ, R43 ;  /* 0x000000ffff488224 */ /* 0x000fe400078e002b */
[----:B------:R-:W-:Y:S02]  /*0d40*/  IMAD R80, R40, -0x2daee0ad, RZ ;  /* 0xd2511f5328507824 */ /* 0x000fe400078e02ff */
[----:B-1234-:R-:W-:-:S07]  /*0d50*/  IMAD R84, R47, -0x326172a9, RZ ;  /* 0xcd9e8d572f547824 */ /* 0x01efce00078e02ff */
.L_x_19538:
[----:B0-----:R-:W0:Y:S01]  /*0d60*/  LDC.64 R56, c[0x0][0x390] ;  /* 0x0000e400ff387b82 */ /* 0x001e220000000a00 */
[----:B------:R-:W-:Y:S01]  /*0d70*/  IMAD R40, R12, UR12, RZ ;  /* 0x0000000c0c287c24 */ /* 0x000fe2000f8e02ff */
[----:B------:R-:W1:Y:S01]  /*0d80*/  @UP0 LDCU.64 UR4, c[0x0][0x3e0] ;  /* 0x00007c00ff0407ac */ /* 0x000e620008000a00 */
[----:B------:R-:W-:Y:S01]  /*0d90*/  PLOP3.LUT P0, PT, PT, PT, UP0, 0x80, 0x8 ;  /* 0x000000000008781c */ /* 0x000fe20003f0f008 */
[----:B------:R-:W-:Y:S01]  /*0da0*/  IMAD.MOV.U32 R45, RZ, RZ, 0x4 ;  /* 0x00000004ff2d7424 */ /* 0x000fe200078e00ff */
[----:B------:R-:W-:Y:S01]  /*0db0*/  PLOP3.LUT P1, PT, PT, PT, UP0, 0x80, 0x8 ;  /* 0x000000000008781c */ /* 0x000fe20003f2f008 */
[----:B------:R-:W-:Y:S01]  /*0dc0*/  IMAD.MOV.U32 R81, RZ, RZ, 0x3f800000 ;  /* 0x3f800000ff517424 */ /* 0x000fe200078e00ff */
[----:B------:R-:W-:-:S04]  /*0dd0*/  SHF.R.S32.HI R41, RZ, 0x1f, R40 ;  /* 0x0000001fff297819 */ /* 0x000fc80000011428 */
[----:B------:R-:W-:-:S04]  /*0de0*/  LEA.HI R40, R41, R40, RZ, 0x2 ;  /* 0x0000002829287211 */ /* 0x000fc800078f10ff */
[----:B------:R-:W-:Y:S01]  /*0df0*/  LEA.HI.SX32 R79, R40, R17, 0x1e ;  /* 0x00000011284f7211 */ /* 0x000fe200078ff2ff */
[----:B-1----:R-:W-:-:S04]  /*0e00*/  @P0 IMAD.WIDE R44, R12, R45, UR4 ;  /* 0x000000040c2c0e25 */ /* 0x002fc8000f8e022d */
[----:B0-----:R-:W-:Y:S01]  /*0e10*/  IMAD.WIDE.U32 R40, R79, 0x10, R56 ;  /* 0x000000104f287825 */ /* 0x001fe200078e0038 */
[----:B------:R0:W5:Y:S05]  /*0e20*/  @P1 LDG.E R81, desc[UR8][R44.64] ;  /* 0x000000082c511981 */ /* 0x00016a000c1e1900 */
[----:B------:R-:W5:Y:S01]  /*0e30*/  LDG.E.128 R40, desc[UR8][R40.64] ;  /* 0x0000000828287981 */ /* 0x000f62000c1e1d00 */
[----:B------:R-:W-:Y:S02]  /*0e40*/  ISETP.NE.U32.AND P0, PT, RZ, UR10, PT ;  /* 0x0000000aff007c0c */ /* 0x000fe4000bf05070 */
[----:B------:R-:W-:Y:S02]  /*0e50*/  MOV R88, 0x2f800000 ;  /* 0x2f80000000587802 */ /* 0x000fe40000000f00 */
[----:B------:R-:W-:-:S13]  /*0e60*/  ISETP.NE.AND.EX P0, PT, RZ, UR11, PT, P0 ;  /* 0x0000000bff007c0c */ /* 0x000fda000bf05300 */
[----:B0-----:R-:W-:Y:S05]  /*0e70*/  @!P0 BRA `(.L_x_19370) ;  /* 0x0000001400108947 */ /* 0x001fea0003800000 */
        /* <DEDUP_REMOVED lines=14> */
.L_x_20217:
[----:B------:R-:W-:Y:S05]  /*0f60*/  BRX R44 -0xf70                                     (*"BRANCH_TARGETS .L_x_20218,.L_x_20219,.L_x_20220"*) ;  /* 0xfffffff02c247949 */ /* 0x000fea000383ffff */
.L_x_20220:
[----:B------:R-:W-:Y:S01]  /*0f70*/  IADD3 R44, PT, PT, R85, 0x1, RZ ;  /* 0x00000001552c7810 */ /* 0x000fe20007ffe0ff */
[----:B------:R-:W-:Y:S02]  /*0f80*/  IMAD.MOV.U32 R86, RZ, RZ, R80 ;  /* 0x000000ffff567224 */ /* 0x000fe400078e0050 */
[----:B------:R-:W-:Y:S01]  /*0f90*/  IMAD.MOV.U32 R45, RZ, RZ, R83 ;  /* 0x000000ffff2d7224 */ /* 0x000fe200078e0053 */
[----:B------:R-:W-:Y:S06]  /*0fa0*/  BRA `(.L_x_19372) ;  /* 0x0000000000ec7947 */ /* 0x000fec0003800000 */
.L_x_20218:
[----:B------:R-:W-:Y:S01]  /*0fb0*/  MOV R86, R80 ;  /* 0x0000005000567202 */ /* 0x000fe20000000f00 */
[----:B------:R-:W-:Y:S02]  /*0fc0*/  IMAD.MOV.U32 R44, RZ, RZ, 0x3 ;  /* 0x00000003ff2c7424 */ /* 0x000fe400078e00ff */
[----:B------:R-:W-:Y:S01]  /*0fd0*/  IMAD.MOV.U32 R45, RZ, RZ, R82 ;  /* 0x000000ffff2d7224 */ /* 0x000fe200078e0052 */
[----:B------:R-:W-:Y:S06]  /*0fe0*/  BRA `(.L_x_19372) ;  /* 0x0000000000dc7947 */ /* 0x000fec0003800000 */
.L_x_20219:
        /* <DEDUP_REMOVED lines=13> */
.L_x_19374:
[----:B------:R-:W-:Y:S05]  /*10c0*/  BSYNC.RECONVERGENT B2 ;  /* 0x0000000000027941 */ /* 0x000fea0003800200 */
.L_x_19373:
        /* <DEDUP_REMOVED lines=41> */
.L_x_19372:
[----:B------:R-:W-:Y:S05]  /*1360*/  BSYNC.RECONVERGENT B1 ;  /* 0x0000000000017941 */ /* 0x000fea0003800200 */
.L_x_19371:
[----:B------:R-:W-:Y:S01]  /*1370*/  I2FP.F32.U32 R45, R45 ;  /* 0x0000002d002d7245 */ /* 0x000fe20000201000 */
[----:B-----5:R-:W-:Y:S01]  /*1380*/  FMUL.FTZ R40, R40, R81 ;  /* 0x0000005128287220 */ /* 0x020fe20000410000 */
[----:B------:R-:W-:Y:S01]  /*1390*/  MOV R89, UR33 ;  /* 0x0000002100597c02 */ /* 0x000fe20008000f00 */
[----:B------:R-:W-:Y:S01]  /*13a0*/  IMAD.U32 R90, RZ, RZ, UR32 ;  /* 0x00000020ff5a7e24 */ /* 0x000fe2000f8e00ff */
[----:B------:R-:W-:Y:S01]  /*13b0*/  ISETP.NE.AND P3, PT, R44, 0x1, PT ;  /* 0x000000012c00780c */ /* 0x000fe20003f65270 */
[----:B------:R-:W-:Y:S01]  /*13c0*/  FFMA.FTZ R45, R45, R88, 1.1641532182693481445e-10 ;  /* 0x2f0000002d2d7423 */ /* 0x000fe20000010058 */
[----:B------:R-:W-:Y:S01]  /*13d0*/  BSSY.RECONVERGENT B1, `(.L_x_19375) ;  /* 0x0000049000017945 */ /* 0x000fe20003800200 */
[----:B------:R-:W-:Y:S01]  /*13e0*/  FMUL.FTZ R40, R40, R89 ;  /* 0x0000005928287220 */ /* 0x000fe20000410000 */
[----:B------:R-:W-:Y:S02]  /*13f0*/  IMAD.MOV.U32 R46, RZ, RZ, 0x2 ;  /* 0x00000002ff2e7424 */ /* 0x000fe400078e00ff */
        /* <DEDUP_REMOVED lines=14> */
.L_x_19377:
        /* <DEDUP_REMOVED lines=13> */
.L_x_19379:
[----:B------:R-:W-:Y:S05]  /*15b0*/  BSYNC.RECONVERGENT B2 ;  /* 0x0000000000027941 */ /* 0x000fea0003800200 */
.L_x_19378:
        /* <DEDUP_REMOVED lines=42> */
.L_x_19376:
[----:B------:R-:W-:Y:S05]  /*1860*/  BSYNC.RECONVERGENT B1 ;  /* 0x0000000000017941 */ /* 0x000fea0003800200 */
.L_x_19375:
        /* <DEDUP_REMOVED lines=21> */
.L_x_19382:
        /* <DEDUP_REMOVED lines=13> */
.L_x_19384:
[----:B------:R-:W-:Y:S05]  /*1a90*/  BSYNC.RECONVERGENT B2 ;  /* 0x0000000000027941 */ /* 0x000fea0003800200 */
.L_x_19383:
        /* <DEDUP_REMOVED lines=42> */
.L_x_19381:
[----:B------:R-:W-:Y:S05]  /*1d40*/  BSYNC.RECONVERGENT B1 ;  /* 0x0000000000017941 */ /* 0x000fea0003800200 */
.L_x_19380:
        /* <DEDUP_REMOVED lines=8> */
[----:B------:R-:W-:Y:S01]  /*1dd0*/  FSEL R41, R42, RZ, !P4 ;  /* 0x000000ff2a297208 */ /* 0x000fe20006000000 */
[----:B------:R-:W-:Y:S01]  /*1de0*/  IMAD.MOV.U32 R42, RZ, RZ, R84 ;  /* 0x000000ffff2a7224 */ /* 0x000fe200078e0054 */
        /* <DEDUP_REMOVED lines=11> */
.L_x_19387:
        /* <DEDUP_REMOVED lines=13> */
.L_x_19389:
[----:B------:R-:W-:Y:S05]  /*1f70*/  BSYNC.RECONVERGENT B2 ;  /* 0x0000000000027941 */ /* 0x000fea0003800200 */
.L_x_19388:
        /* <DEDUP_REMOVED lines=42> */
.L_x_19386:
[----:B------:R-:W-:Y:S05]  /*2220*/  BSYNC.RECONVERGENT B1 ;  /* 0x0000000000017941 */ /* 0x000fea0003800200 */
.L_x_19385:
        /* <DEDUP_REMOVED lines=9> */
.L_x_19370:
        /* <DEDUP_REMOVED lines=16> */
.L_x_19393:
        /* <DEDUP_REMOVED lines=13> */
.L_x_19395:
[----:B------:R-:W-:Y:S05]  /*2490*/  BSYNC.RECONVERGENT B2 ;  /* 0x0000000000027941 */ /* 0x000fea0003800200 */
.L_x_19394:
        /* <DEDUP_REMOVED lines=36> */
[----:B------:R-:W-:Y:S01]  /*26e0*/  IMAD.WIDE.U32 R84, R84, -0x326172a9, RZ ;  /* 0xcd9e8d5754547825 */ /* 0x000fe200078e00ff */
[----:B------:R-:W-:-:S03]  /*26f0*/  MOV R44, R80 ;  /* 0x00000050002c7202 */ /* 0x000fc60000000f00 */
[----:B------:R-:W-:Y:S01]  /*2700*/  IMAD.WIDE.U32 R86, R86, -0x2daee0ad, RZ ;  /* 0xd2511f5356567825 */ /* 0x000fe200078e00ff */
[----:B------:R-:W-:-:S04]  /*2710*/  LOP3.LUT R83, R48, UR30, R85, 0x96, !PT ;  /* 0x0000001e30537c12 */ /* 0x000fc8000f8e9655 */
[----:B------:R-:W-:-:S07]  /*2720*/  LOP3.LUT R82, R82, UR31, R87, 0x96, !PT ;  /* 0x0000001f52527c12 */ /* 0x000fce000f8e9657 */
.L_x_19392:
[----:B------:R-:W-:Y:S05]  /*2730*/  BSYNC.RECONVERGENT B1 ;  /* 0x0000000000017941 */ /* 0x000fea0003800200 */
.L_x_19391:
        /* <DEDUP_REMOVED lines=8> */
[----:B------:R-:W-:Y:S01]  /*27c0*/  FMUL.FTZ R50, R40, R89 ;  /* 0x0000005928327220 */ /* 0x000fe20000410000 */
[----:B------:R-:W-:-:S03]  /*27d0*/  IMAD.MOV.U32 R40, RZ, RZ, R84 ;  /* 0x000000ffff287224 */ /* 0x000fc600078e0054 */
        /* <DEDUP_REMOVED lines=12> */
.L_x_19398:
        /* <DEDUP_REMOVED lines=13> */
.L_x_19400:
[----:B------:R-:W-:Y:S05]  /*2970*/  BSYNC.RECONVERGENT B2 ;  /* 0x0000000000027941 */ /* 0x000fea0003800200 */
.L_x_19399:
        /* <DEDUP_REMOVED lines=42> */
.L_x_19397:
[----:B------:R-:W-:Y:S05]  /*2c20*/  BSYNC.RECONVERGENT B1 ;  /* 0x0000000000017941 */ /* 0x000fea0003800200 */
.L_x_19396:
[----:B------:R-:W-:Y:S01]  /*2c30*/  ISETP.NE.AND P4, PT, R44, 0x1, PT ;  /* 0x000000012c00780c */ /* 0x000fe20003f85270 */
[----:B------:R-:W-:Y:S01]  /*2c40*/  BSSY.RECONVERGENT B1, `(.L_x_19401) ;  /* 0x000004b000017945 */ /* 0x000fe20003800200 */
[----:B------:R-:W-:Y:S01]  /*2c50*/  I2FP.F32.U32 R45, R40 ;  /* 0x00000028002d7245 */ /* 0x000fe20000201000 */
[----:B------:R-:W-:Y:S01]  /*2c60*/  FMUL.FTZ R40, R41, R81 ;  /* 0x0000005129287220 */ /* 0x000fe20000410000 */
[----:B------:R-:W-:-:S03]  /*2c70*/  IMAD.MOV.U32 R41, RZ, RZ, R84 ;  /* 0x000000ffff297224 */ /* 0x000fc600078e0054 */
[----:B------:R-:W-:Y:S01]  /*2c80*/  FFMA.FTZ R45, R45, R88, 1.1641532182693481445e-10 ;  /* 0x2f0000002d2d7423 */ /* 0x000fe20000010058 */
[----:B------:R-:W-:-:S04]  /*2c90*/  FMUL.FTZ R40, R40, R89 ;  /* 0x0000005928287220 */ /* 0x000fc80000410000 */
        /* <DEDUP_REMOVED lines=13> */
.L_x_19403:
        /* <DEDUP_REMOVED lines=13> */
.L_x_19405:
[----:B------:R-:W-:Y:S05]  /*2e40*/  BSYNC.RECONVERGENT B2 ;  /* 0x0000000000027941 */ /* 0x000fea0003800200 */
.L_x_19404:
        /* <DEDUP_REMOVED lines=42> */
.L_x_19402:
[----:B------:R-:W-:Y:S05]  /*30f0*/  BSYNC.RECONVERGENT B1 ;  /* 0x0000000000017941 */ /* 0x000fea0003800200 */
.L_x_19401:
[----:B------:R-:W-:Y:S01]  /*3100*/  ISETP.NE.AND P5, PT, R45, 0x1, PT ;  /* 0x000000012d00780c */ /* 0x000fe20003fa5270 */
[----:B------:R-:W-:Y:S01]  /*3110*/  FMUL.FTZ R42, R42, R81 ;  /* 0x000000512a2a7220 */ /* 0x000fe20000410000 */
[----:B------:R-:W-:Y:S01]  /*3120*/  I2FP.F32.U32 R41, R41 ;  /* 0x0000002900297245 */ /* 0x000fe20000201000 */
[----:B------:R-:W-:Y:S01]  /*3130*/  BSSY.RECONVERGENT B1, `(.L_x_19406) ;  /* 0x0000049000017945 */ /* 0x000fe20003800200 */
[----:B------:R-:W-:Y:S02]  /*3140*/  HFMA2 R87, -RZ, RZ, 0, 1.1920928955078125e-07 ;  /* 0x00000002ff577431 */ /* 0x000fe400000001ff */
[----:B------:R-:W-:Y:S01]  /*3150*/  FMUL.FTZ R42, R42, R89 ;  /* 0x000000592a2a7220 */ /* 0x000fe20000410000 */
[----:B------:R-:W-:-:S05]  /*3160*/  FFMA.FTZ R41, R41, R88, 1.1641532182693481445e-10 ;  /* 0x2f00000029297423 */ /* 0x000fca0000010058 */
        /* <DEDUP_REMOVED lines=13> */
.L_x_19408:
        /* <DEDUP_REMOVED lines=13> */
.L_x_19410:
[----:B------:R-:W-:Y:S05]  /*3310*/  BSYNC.RECONVERGENT B2 ;  /* 0x0000000000027941 */ /* 0x000fea0003800200 */
.L_x_19409:
        /* <DEDUP_REMOVED lines=42> */
.L_x_19407:
[----:B------:R-:W-:Y:S05]  /*35c0*/  BSYNC.RECONVERGENT B1 ;  /* 0x0000000000017941 */ /* 0x000fea0003800200 */
.L_x_19406:
[----:B------:R-:W-:Y:S01]  /*35d0*/  I2FP.F32.U32 R41, R41 ;  /* 0x0000002900297245 */ /* 0x000fe20000201000 */
[----:B------:R-:W-:Y:S01]  /*35e0*/  FMUL.FTZ R40, R43, R81 ;  /* 0x000000512b287220 */ /* 0x000fe20000410000 */
[----:B------:R-:W-:Y:S01]  /*35f0*/  FMUL.FTZ R48, R50, R11 ;  /* 0x0000000b32307220 */ /* 0x000fe20000410000 */
[----:B------:R-:W-:Y:S01]  /*3600*/  FMUL.FTZ R49, R51, R10 ;  /* 0x0000000a33317220 */ /* 0x000fe20000410000 */
[----:B------:R-:W-:Y:S01]  /*3610*/  FMUL.FTZ R50, R42, R9 ;  /* 0x000000092a327220 */ /* 0x000fe20000410000 */
[----:B------:R-:W-:Y:S01]  /*3620*/  FFMA.FTZ R41, R41, R88, 1.1641532182693481445e-10 ;  /* 0x2f00000029297423 */ /* 0x000fe20000010058 */
[----:B------:R-:W-:-:S04]  /*3630*/  FMUL.FTZ R40, R40, R89 ;  /* 0x0000005928287220 */ /* 0x000fc80000410000 */
[----:B------:R-:W-:-:S04]  /*3640*/  FSETP.GTU.FTZ.AND P5, PT, R41, R90, PT ;  /* 0x0000005a2900720b */ /* 0x000fc80003fbc000 */
[----:B------:R-:W-:Y:S02]  /*3650*/  FSEL R41, R40, RZ, !P5 ;  /* 0x000000ff28297208 */ /* 0x000fe40006800000 */
[----:B------:R-:W-:-:S03]  /*3660*/  PLOP3.LUT P4, PT, P5, PT, PT, 0x8, 0x80 ;  /* 0x000000000080781c */ /* 0x000fc60002f8e170 */
[----:B------:R-:W-:-:S10]  /*3670*/  FMUL.FTZ R51, R41, R8 ;  /* 0x0000000829337220 */ /* 0x000fd40000410000 */
.L_x_19390:
        /* <DEDUP_REMOVED lines=35> */
.L_x_19414:
        /* <DEDUP_REMOVED lines=13> */
.L_x_19416:
[----:B------:R-:W-:Y:S05]  /*3980*/  BSYNC.RECONVERGENT B2 ;  /* 0x0000000000027941 */ /* 0x000fea0003800200 */
.L_x_19415:
        /* <DEDUP_REMOVED lines=42> */
.L_x_19413:
[----:B------:R-:W-:Y:S05]  /*3c30*/  BSYNC.RECONVERGENT B1 ;  /* 0x0000000000017941 */ /* 0x000fea0003800200 */
.L_x_19412:
        /* <DEDUP_REMOVED lines=21> */
.L_x_19419:
        /* <DEDUP_REMOVED lines=13> */
.L_x_19421:
[----:B------:R-:W-:Y:S05]  /*3e60*/  BSYNC.RECONVERGENT B2 ;  /* 0x0000000000027941 */ /* 0x000fea0003800200 */
.L_x_19420:
        /* <DEDUP_REMOVED lines=42> */
.L_x_19418:
[----:B------:R-:W-:Y:S05]  /*4110*/  BSYNC.RECONVERGENT B1 ;  /* 0x0000000000017941 */ /* 0x000fea0003800200 */
.L_x_19417:
        /* <DEDUP_REMOVED lines=21> */
.L_x_19424:
        /* <DEDUP_REMOVED lines=13> */
.L_x_19426:
[----:B------:R-:W-:Y:S05]  /*4340*/  BSYNC.RECONVERGENT B2 ;  /* 0x0000000000027941 */ /* 0x000fea0003800200 */
.L_x_19425:
        /* <DEDUP_REMOVED lines=42> */
.L_x_19423:
[----:B------:R-:W-:Y:S05]  /*45f0*/  BSYNC.RECONVERGENT B1 ;  /* 0x0000000000017941 */ /* 0x000fea0003800200 */
.L_x_19422:
        /* <DEDUP_REMOVED lines=21> */
.L_x_19429:
        /* <DEDUP_REMOVED lines=13> */
.L_x_19431:
[----:B------:R-:W-:Y:S05]  /*4820*/  BSYNC.RECONVERGENT B2 ;  /* 0x0000000000027941 */ /* 0x000fea0003800200 */
.L_x_19430:
        /* <DEDUP_REMOVED lines=42> */
.L_x_19428:
[----:B------:R-:W-:Y:S05]  /*4ad0*/  BSYNC.RECONVERGENT B1 ;  /* 0x0000000000017941 */ /* 0x000fea0003800200 */
.L_x_19427:
        /* <DEDUP_REMOVED lines=9> */
.L_x_19411:
        /* <DEDUP_REMOVED lines=16> */
.L_x_19435:
        /* <DEDUP_REMOVED lines=13> */
.L_x_19437:
[----:B------:R-:W-:Y:S05]  /*4d40*/  BSYNC.RECONVERGENT B2 ;  /* 0x0000000000027941 */ /* 0x000fea0003800200 */
.L_x_19436:
        /* <DEDUP_REMOVED lines=42> */
.L_x_19434:
[----:B------:R-:W-:Y:S05]  /*4ff0*/  BSYNC.RECONVERGENT B1 ;  /* 0x0000000000017941 */ /* 0x000fea0003800200 */
.L_x_19433:
[----:B------:R-:W-:Y:S01]  /*5000*/  ISETP.NE.AND P3, PT, R46, 0x1, PT ;  /* 0x000000012e00780c */ /* 0x000fe20003f65270 */
[----:B-----5:R-:W-:Y:S01]  /*5010*/  FMUL.FTZ R40, R40, R81 ;  /* 0x0000005128287220 */ /* 0x020fe20000410000 */
        /* <DEDUP_REMOVED lines=18> */
.L_x_19440:
        /* <DEDUP_REMOVED lines=13> */
.L_x_19442:
[----:B------:R-:W-:Y:S05]  /*5210*/  BSYNC.RECONVERGENT B2 ;  /* 0x0000000000027941 */ /* 0x000fea0003800200 */
.L_x_19441:
        /* <DEDUP_REMOVED lines=42> */
.L_x_19439:
[----:B------:R-:W-:Y:S05]  /*54c0*/  BSYNC.RECONVERGENT B1 ;  /* 0x0000000000017941 */ /* 0x000fea0003800200 */
.L_x_19438:
        /* <DEDUP_REMOVED lines=20> */
.L_x_19445:
        /* <DEDUP_REMOVED lines=13> */
.L_x_19447:
[----:B------:R-:W-:Y:S05]  /*56e0*/  BSYNC.RECONVERGENT B2 ;  /* 0x0000000000027941 */ /* 0x000fea0003800200 */
.L_x_19446:
        /* <DEDUP_REMOVED lines=42> */
.L_x_19444:
[----:B------:R-:W-:Y:S05]  /*5990*/  BSYNC.RECONVERGENT B1 ;  /* 0x0000000000017941 */ /* 0x000fea0003800200 */
.L_x_19443:
        /* <DEDUP_REMOVED lines=20> */
.L_x_19450:
        /* <DEDUP_REMOVED lines=13> */
.L_x_19452:
[----:B------:R-:W-:Y:S05]  /*5bb0*/  BSYNC.RECONVERGENT B2 ;  /* 0x0000000000027941 */ /* 0x000fea0003800200 */
.L_x_19451:
        /* <DEDUP_REMOVED lines=42> */
.L_x_19449:
[----:B------:R-:W-:Y:S05]  /*5e60*/  BSYNC.RECONVERGENT B1 ;  /* 0x0000000000017941 */ /* 0x000fea0003800200 */
.L_x_19448:
        /* <DEDUP_REMOVED lines=11> */
.L_x_19432:
[----:B------:R-:W0:Y:S01]  /*5f20*/  @P0 LDC.64 R58, c[0x0][0x3a0] ;  /* 0x0000e800ff3a0b82 */ /* 0x000e220000000a00 */
        /* <DEDUP_REMOVED lines=13> */
[----:B0-----:R-:W-:-:S05]  /*6000*/  @P0 IMAD.WIDE.U32 R58, R93, 0x10, R58 ;  /* 0x000000105d3a0825 */ /* 0x001fca00078e003a */
[----:B------:R1:W5:Y:S01]  /*6010*/  @P0 LDG.E.128 R52, desc[UR8][R58.64] ;  /* 0x000000083a340981 */ /* 0x000362000c1e1d00 */
        /* <DEDUP_REMOVED lines=17> */
.L_x_19456:
        /* <DEDUP_REMOVED lines=13> */
.L_x_19458:
[----:B------:R-:W-:Y:S05]  /*6200*/  BSYNC.RECONVERGENT B2 ;  /* 0x0000000000027941 */ /* 0x000fea0003800200 */
.L_x_19457:
        /* <DEDUP_REMOVED lines=42> */
.L_x_19455:
[----:B------:R-:W-:Y:S05]  /*64b0*/  BSYNC.RECONVERGENT B1 ;  /* 0x0000000000017941 */ /* 0x000fea0003800200 */
.L_x_19454:
[----:B------:R-:W-:Y:S01]  /*64c0*/  I2FP.F32.U32 R59, R58 ;  /* 0x0000003a003b7245 */ /* 0x000fe20000201000 */
[----:B-----5:R-:W-:Y:S01]  /*64d0*/  FMUL.FTZ R40, R40, R81 ;  /* 0x0000005128287220 */ /* 0x020fe20000410000 */
        /* <DEDUP_REMOVED lines=19> */
.L_x_19461:
        /* <DEDUP_REMOVED lines=13> */
.L_x_19463:
[----:B------:R-:W-:Y:S05]  /*66e0*/  BSYNC.RECONVERGENT B2 ;  /* 0x0000000000027941 */ /* 0x000fea0003800200 */
.L_x_19462:
        /* <DEDUP_REMOVED lines=42> */
.L_x_19460:
[----:B------:R-:W-:Y:S05]  /*6990*/  BSYNC.RECONVERGENT B1 ;  /* 0x0000000000017941 */ /* 0x000fea0003800200 */
.L_x_19459:
        /* <DEDUP_REMOVED lines=21> */
.L_x_19466:
        /* <DEDUP_REMOVED lines=13> */
.L_x_19468:
[----:B------:R-:W-:Y:S05]  /*6bc0*/  BSYNC.RECONVERGENT B2 ;  /* 0x0000000000027941 */ /* 0x000fea0003800200 */
.L_x_19467:
        /* <DEDUP_REMOVED lines=42> */
.L_x_19465:
[----:B------:R-:W-:Y:S05]  /*6e70*/  BSYNC.RECONVERGENT B1 ;  /* 0x0000000000017941 */ /* 0x000fea0003800200 */
.L_x_19464:
        /* <DEDUP_REMOVED lines=21> */
.L_x_19471:
        /* <DEDUP_REMOVED lines=13> */
.L_x_19473:
[----:B------:R-:W-:Y:S05]  /*70a0*/  BSYNC.RECONVERGENT B2 ;  /* 0x0000000000027941 */ /* 0x000fea0003800200 */
.L_x_19472:
        /* <DEDUP_REMOVED lines=42> */
.L_x_19470:
[----:B------:R-:W-:Y:S05]  /*7350*/  BSYNC.RECONVERGENT B1 ;  /* 0x0000000000017941 */ /* 0x000fea0003800200 */
.L_x_19469:
        /* <DEDUP_REMOVED lines=9> */
.L_x_19453:
        /* <DEDUP_REMOVED lines=16> */
.L_x_19477:
        /* <DEDUP_REMOVED lines=13> */
.L_x_19479:
[----:B------:R-:W-:Y:S05]  /*75c0*/  BSYNC.RECONVERGENT B2 ;  /* 0x0000000000027941 */ /* 0x000fea0003800200 */
.L_x_19478:
        /* <DEDUP_REMOVED lines=42> */
.L_x_19476:
[----:B------:R-:W-:Y:S05]  /*7870*/  BSYNC.RECONVERGENT B1 ;  /* 0x0000000000017941 */ /* 0x000fea0003800200 */
.L_x_19475:
        /* <DEDUP_REMOVED lines=20> */
.L_x_19482:
        /* <DEDUP_REMOVED lines=13> */
.L_x_19484:
[----:B------:R-:W-:Y:S05]  /*7a90*/  BSYNC.RECONVERGENT B2 ;  /* 0x0000000000027941 */ /* 0x000fea0003800200 */
.L_x_19483:
        /* <DEDUP_REMOVED lines=42> */
.L_x_19481:
[----:B------:R-:W-:Y:S05]  /*7d40*/  BSYNC.RECONVERGENT B1 ;  /* 0x0000000000017941 */ /* 0x000fea0003800200 */
.L_x_19480:
        /* <DEDUP_REMOVED lines=20> */
.L_x_19487:
        /* <DEDUP_REMOVED lines=13> */
.L_x_19489:
[----:B------:R-:W-:Y:S05]  /*7f60*/  BSYNC.RECONVERGENT B2 ;  /* 0x0000000000027941 */ /* 0x000fea0003800200 */
.L_x_19488:
        /* <DEDUP_REMOVED lines=42> */
.L_x_19486:
[----:B------:R-:W-:Y:S05]  /*8210*/  BSYNC.RECONVERGENT B1 ;  /* 0x0000000000017941 */ /* 0x000fea0003800200 */
.L_x_19485:
        /* <DEDUP_REMOVED lines=20> */
.L_x_19492:
        /* <DEDUP_REMOVED lines=13> */
.L_x_19494:
[----:B------:R-:W-:Y:S05]  /*8430*/  BSYNC.RECONVERGENT B2 ;  /* 0x0000000000027941 */ /* 0x000fea0003800200 */
.L_x_19493:
        /* <DEDUP_REMOVED lines=42> */
.L_x_19491:
[----:B------:R-:W-:Y:S05]  /*86e0*/  BSYNC.RECONVERGENT B1 ;  /* 0x0000000000017941 */ /* 0x000fea0003800200 */
.L_x_19490:
[----:B------:R-:W-:Y:S01]  /*86f0*/  I2FP.F32.U32 R41, R41 ;  /* 0x0000002900297245 */ /* 0x000fe20000201000 */
[----:B------:R-:W-:Y:S01]  /*8700*/  FMUL.FTZ R40, R43, R81 ;  /* 0x000000512b287220 */ /* 0x000fe20000410000 */
[----:B------:R-:W-:-:S03]  /*8710*/  FMUL.FTZ R42, R42, R65 ;  /* 0x000000412a2a7220 */ /* 0x000fc60000410000 */
[----:B------:R-:W-:Y:S01]  /*8720*/  FFMA.FTZ R41, R41, R88, 1.1641532182693481445e-10 ;  /* 0x2f00000029297423 */ /* 0x000fe20000010058 */
[----:B------:R-:W-:-:S04]  /*8730*/  FMUL.FTZ R40, R40, R89 ;  /* 0x0000005928287220 */ /* 0x000fc80000410000 */
[----:B------:R-:W-:Y:S01]  /*8740*/  FSETP.GTU.FTZ.AND P5, PT, R41, R90, PT ;  /* 0x0000005a2900720b */ /* 0x000fe20003fbc000 */
[----:B------:R-:W-:-:S03]  /*8750*/  FMUL.FTZ R41, R87, R62 ;  /* 0x0000003e57297220 */ /* 0x000fc60000410000 */
[----:B------:R-:W-:Y:S01]  /*8760*/  FSEL R43, R40, RZ, !P5 ;  /* 0x000000ff282b7208 */ /* 0x000fe20006800000 */
[----:B------:R-:W-:Y:S01]  /*8770*/  FMUL.FTZ R40, R80, R61 ;  /* 0x0000003d50287220 */ /* 0x000fe20000410000 */
[----:B------:R-:W-:-:S03]  /*8780*/  PLOP3.LUT P4, PT, P5, PT, PT, 0x8, 0x80 ;  /* 0x000000000080781c */ /* 0x000fc60002f8e170 */
[----:B------:R-:W-:-:S10]  /*8790*/  FMUL.FTZ R43, R43, R64 ;  /* 0x000000402b2b7220 */ /* 0x000fd40000410000 */
.L_x_19474:
[----:B------:R-:W0:Y:S01]  /*87a0*/  @P0 LDC.64 R58, c[0x0][0x3a0] ;  /* 0x0000e800ff3a0b82 */ /* 0x000e220000000a00 */
[----:B------:R-:W-:Y:S01]  /*87b0*/  SEL R80, RZ, 0x1000000, !P4 ;  /* 0x01000000ff507807 */ /* 0x000fe20006000000 */
[----:B------:R-:W-:Y:S01]  /*87c0*/  IMAD.WIDE.U32 R96, R93, 0x10, R74 ;  /* 0x000000105d607825 */ /* 0x000fe200078e004a */
[----:B------:R-:W-:Y:S02]  /*87d0*/  SEL R85, RZ, 0x10000, !P3 ;  /* 0x00010000ff557807 */ /* 0x000fe40005800000 */
[----:B------:R-:W-:Y:S02]  /*87e0*/  SEL R86, RZ, 0x100, !P2 ;  /* 0x00000100ff567807 */ /* 0x000fe40005000000 */
[----:B------:R-:W-:Y:S01]  /*87f0*/  SEL R87, RZ, 0x1, !P1 ;  /* 0x00000001ff577807 */ /* 0x000fe20004800000 */
[----:B------:R1:W-:Y:S01]  /*8800*/  STG.E.128 desc[UR8][R96.64], R40 ;  /* 0x0000002860007986 */ /* 0x0003e2000c101d08 */
[----:B------:R-:W-:Y:S02]  /*8810*/  IADD3 R80, PT, PT, R86, R80, R85 ;  /* 0x0000005056507210 */ /* 0x000fe40007ffe055 */
[----:B------:R-:W-:-:S03]  /*8820*/  IADD3 R95, PT, PT, R79, 0x60, RZ ;  /* 0x000000604f5f7810 */ /* 0x000fc60007ffe0ff */
[----:B------:R-:W-:Y:S02]  /*8830*/  IMAD.IADD R85, R80, 0x1, R87 ;  /* 0x0000000150557824 */ /* 0x000fe400078e0257 */
[----:B------:R-:W-:-:S04]  /*8840*/  IMAD.WIDE.U32 R86, R93, 0x4, R76 ;  /* 0x000000045d567825 */ /* 0x000fc800078e004c */
[C---:B------:R-:W-:Y:S01]  /*8850*/  IMAD.WIDE.U32 R56, R95.reuse, 0x10, R56 ;  /* 0x000000105f387825 */ /* 0x040fe200078e0038 */
[----:B------:R1:W-:Y:S03]  /*8860*/  STG.E desc[UR8][R86.64], R85 ;  /* 0x0000005556007986 */ /* 0x0003e6000c101908 */
[----:B0-----:R-:W-:Y:S02]  /*8870*/  @P0 IMAD.WIDE.U32 R98, R95, 0x10, R58 ;  /* 0x000000105f620825 */ /* 0x001fe400078e003a */
[----:B------:R-:W5:Y:S04]  /*8880*/  LDG.E.128 R56, desc[UR8][R56.64] ;  /* 0x0000000838387981 */ /* 0x000f68000c1e1d00 */
        /* <DEDUP_REMOVED lines=18> */
.L_x_19498:
        /* <DEDUP_REMOVED lines=13> */
.L_x_19500:
[----:B------:R-:W-:Y:S05]  /*8a80*/  BSYNC.RECONVERGENT B2 ;  /* 0x0000000000027941 */ /* 0x000fea0003800200 */
.L_x_19499:
        /* <DEDUP_REMOVED lines=42> */
.L_x_19497:
[----:B------:R-:W-:Y:S05]  /*8d30*/  BSYNC.RECONVERGENT B1 ;  /* 0x0000000000017941 */ /* 0x000fea0003800200 */
.L_x_19496:
        /* <DEDUP_REMOVED lines=21> */
.L_x_19503:
        /* <DEDUP_REMOVED lines=13> */
.L_x_19505:
[----:B------:R-:W-:Y:S05]  /*8f60*/  BSYNC.RECONVERGENT B2 ;  /* 0x0000000000027941 */ /* 0x000fea0003800200 */
.L_x_19504:
        /* <DEDUP_REMOVED lines=42> */
.L_x_19502:
[----:B------:R-:W-:Y:S05]  /*9210*/  BSYNC.RECONVERGENT B1 ;  /* 0x0000000000017941 */ /* 0x000fea0003800200 */
.L_x_19501:
        /* <DEDUP_REMOVED lines=21> */
.L_x_19508:
        /* <DEDUP_REMOVED lines=13> */
.L_x_19510:
[----:B------:R-:W-:Y:S05]  /*9440*/  BSYNC.RECONVERGENT B2 ;  /* 0x0000000000027941 */ /* 0x000fea0003800200 */
.L_x_19509:
        /* <DEDUP_REMOVED lines=42> */
.L_x_19507:
[----:B------:R-:W-:Y:S05]  /*96f0*/  BSYNC.RECONVERGENT B1 ;  /* 0x0000000000017941 */ /* 0x000fea0003800200 */
.L_x_19506:
        /* <DEDUP_REMOVED lines=21> */
.L_x_19513:
        /* <DEDUP_REMOVED lines=13> */
.L_x_19515:
[----:B------:R-:W-:Y:S05]  /*9920*/  BSYNC.RECONVERGENT B2 ;  /* 0x0000000000027941 */ /* 0x000fea0003800200 */
.L_x_19514:
        /* <DEDUP_REMOVED lines=42> */
.L_x_19512:
[----:B------:R-:W-:Y:S05]  /*9bd0*/  BSYNC.RECONVERGENT B1 ;  /* 0x0000000000017941 */ /* 0x000fea0003800200 */
.L_x_19511:
        /* <DEDUP_REMOVED lines=9> */
.L_x_19495:
        /* <DEDUP_REMOVED lines=16> */
.L_x_19519:
        /* <DEDUP_REMOVED lines=13> */
.L_x_19521:
[----:B------:R-:W-:Y:S05]  /*9e40*/  BSYNC.RECONVERGENT B2 ;  /* 0x0000000000027941 */ /* 0x000fea0003800200 */
.L_x_19520:
        /* <DEDUP_REMOVED lines=42> */
.L_x_19518:
[----:B------:R-:W-:Y:S05]  /*a0f0*/  BSYNC.RECONVERGENT B1 ;  /* 0x0000000000017941 */ /* 0x000fea0003800200 */
.L_x_19517:
        /* <DEDUP_REMOVED lines=20> */
.L_x_19524:
        /* <DEDUP_REMOVED lines=13> */
.L_x_19526:
[----:B------:R-:W-:Y:S05]  /*a310*/  BSYNC.RECONVERGENT B2 ;  /* 0x0000000000027941 */ /* 0x000fea0003800200 */
.L_x_19525:
        /* <DEDUP_REMOVED lines=42> */
.L_x_19523:
[----:B------:R-:W-:Y:S05]  /*a5c0*/  BSYNC.RECONVERGENT B1 ;  /* 0x0000000000017941 */ /* 0x000fea0003800200 */
.L_x_19522:
[----:B------:R-:W-:Y:S01]  /*a5d0*/  ISETP.NE.AND P3, PT, R87, 0x1, PT ;  /* 0x000000015700780c */ /* 0x000fe20003f65270 */
[----:B------:R-:W-:Y:S01]  /*a5e0*/  BSSY.RECONVERGENT B1, `(.L_x_19527) ;  /* 0x000004b000017945 */ /* 0x000fe20003800200 */
[----:B------:R-:W-:Y:S01]  /*a5f0*/  I2FP.F32.U32 R85, R56 ;  /* 0x0000003800557245 */ /* 0x000fe20000201000 */
[----:B------:R-:W-:Y:S01]  /*a600*/  FMUL.FTZ R56, R57, R81 ;  /* 0x0000005139387220 */ /* 0x000fe20000410000 */
[----:B------:R-:W-:Y:S02]  /*a610*/  HFMA2 R86, -RZ, RZ, 0, 1.1920928955078125e-07 ;  /* 0x00000002ff567431 */ /* 0x000fe400000001ff */
[----:B------:R-:W-:Y:S02]  /*a620*/  IMAD.MOV.U32 R57, RZ, RZ, R84 ;  /* 0x000000ffff397224 */ /* 0x000fe400078e0054 */
[----:B------:R-:W-:Y:S01]  /*a630*/  FFMA.FTZ R85, R85, R88, 1.1641532182693481445e-10 ;  /* 0x2f00000055557423 */ /* 0x000fe20000010058 */
[----:B------:R-:W-:-:S04]  /*a640*/  FMUL.FTZ R56, R56, R89 ;  /* 0x0000005938387220 */ /* 0x000fc80000410000 */
        /* <DEDUP_REMOVED lines=12> */
.L_x_19529:
        /* <DEDUP_REMOVED lines=13> */
.L_x_19531:
[----:B------:R-:W-:Y:S05]  /*a7e0*/  BSYNC.RECONVERGENT B2 ;  /* 0x0000000000027941 */ /* 0x000fea0003800200 */
.L_x_19530:
        /* <DEDUP_REMOVED lines=42> */
.L_x_19528:
[----:B------:R-:W-:Y:S05]  /*aa90*/  BSYNC.RECONVERGENT B1 ;  /* 0x0000000000017941 */ /* 0x000fea0003800200 */
.L_x_19527:
        /* <DEDUP_REMOVED lines=20> */
.L_x_19534:
        /* <DEDUP_REMOVED lines=13> */
.L_x_19536:
[----:B------:R-:W-:Y:S05]  /*acb0*/  BSYNC.RECONVERGENT B2 ;  /* 0x0000000000027941 */ /* 0x000fea0003800200 */
.L_x_19535:
        /* <DEDUP_REMOVED lines=42> */
.L_x_19533:
[----:B------:R-:W-:Y:S05]  /*af60*/  BSYNC.RECONVERGENT B1 ;  /* 0x0000000000017941 */ /* 0x000fea0003800200 */
.L_x_19532:
        /* <DEDUP_REMOVED lines=11> */
.L_x_19516:
        /* <DEDUP_REMOVED lines=15> */
[----:B------:R-:W-:Y:S02]  /*b110*/  SEL R88, RZ, 0x1, !P0 ;  /* 0x00000001ff587807 */ /* 0x000fe40004000000 */
[----:B------:R-:W-:Y:S01]  /*b120*/  IADD3 R81, PT, PT, R87, R81, R86 ;  /* 0x0000005157517210 */ /* 0x000fe20007ffe056 */
        /* <DEDUP_REMOVED lines=65> */
.L_x_19550:
[C---:B------:R-:W-:Y:S01]  /*b540*/  FMUL.FTZ R74, R81.reuse, R81 ;  /* 0x00000051514a7220 */ /* 0x040fe20000410000 */
[----:B-1----:R-:W-:Y:S01]  /*b550*/  FADD.FTZ R76, R86, R89 ;  /* 0x00000059564c7221 */ /* 0x002fe20000010000 */
[----:B------:R-:W-:Y:S01]  /*b560*/  PLOP3.LUT P1, PT, PT, PT, UP1, 0x40, 0x4 ;  /* 0x000000000004781c */ /* 0x000fe20003f2e818 */
[----:B0-----:R-:W0:Y:S01]  /*b570*/  @!P0 LDC.64 R86, c[0x0][0x3c0] ;  /* 0x0000f000ff568b82 */ /* 0x001e220000000a00 */
[----:B------:R-:W-:Y:S01]  /*b580*/  PLOP3.LUT P2, PT, PT, PT, UP1, 0x40, 0x4 ;  /* 0x000000000004781c */ /* 0x000fe20003f4e818 */
[----:B------:R-:W-:Y:S01]  /*b590*/  FFMA.FTZ R76, R76, R75, UR13 ;  /* 0x0000000d4c4c7e23 */ /* 0x000fe2000801004b */
[----:B------:R-:W-:Y:S02]  /*b5a0*/  FSEL R77, R74, RZ, !P1 ;  /* 0x000000ff4a4d7208 */ /* 0x000fe40004800000 */
[----:B------:R-:W-:-:S03]  /*b5b0*/  FSEL R88, R81, RZ, P2 ;  /* 0x000000ff51587208 */ /* 0x000fc60001000000 */
        /* <DEDUP_REMOVED lines=33> */
[----:B------:R-:W-:Y:S01]  /*b7d0*/  IMAD.WIDE.U32 R92, R95, 0x10, R74 ;  /* 0x000000105f5c7825 */ /* 0x000fe200078e004a */
[----:B------:R0:W-:Y:S01]  /*b7e0*/  @!P0 STG.E desc[UR8][R40.64], R81 ;  /* 0x0000005128008986 */ /* 0x0001e2000c101908 */
[----:B------:R-:W1:Y:S02]  /*b7f0*/  LDC.64 R74, c[0x0][0x380] ;  /* 0x0000e000ff4a7b82 */ /* 0x000e640000000a00 */
        /* <DEDUP_REMOVED lines=25> */
[----:B-1----:R-:W-:-:S03]  /*b990*/  IMAD R12, R74, 0x4, R12 ;  /* 0x000000044a0c7824 */ /* 0x002fc600078e020c */
[----:B------:R0:W-:Y:S02]  /*b9a0*/  STG.E.128 desc[UR8][R86.64], R40 ;  /* 0x0000002856007986 */ /* 0x0001e4000c101d08 */
[----:B------:R-:W-:Y:S02]  /*b9b0*/  ISETP.GE.AND P0, PT, R12, R75, PT ;  /* 0x0000004b0c00720c */ /* 0x000fe40003f06270 */
[----:B------:R0:W-:Y:S04]  /*b9c0*/  STG.E.128 desc[UR8][R88.64], R44 ;  /* 0x0000002c58007986 */ /* 0x0001e8000c101d08 */
[----:B------:R0:W-:Y:S04]  /*b9d0*/  STG.E.128 desc[UR8][R90.64], R48 ;  /* 0x000000305a007986 */ /* 0x0001e8000c101d08 */
[----:B------:R0:W-:Y:S03]  /*b9e0*/  STG.E.128 desc[UR8][R92.64], R56 ;  /* 0x000000385c007986 */ /* 0x0001e6000c101d08 */
[----:B------:R-:W-:Y:S05]  /*b9f0*/  @!P0 BRA `(.L_x_19538) ;  /* 0xffffff5000d88947 */ /* 0x000fea000383ffff */
[----:B------:R-:W-:Y:S05]  /*ba00*/  BSYNC B0 ;  /* 0x0000000000007941 */ /* 0x000fea0003800000 */
.L_x_19369:
[----:B------:R-:W-:Y:S05]  /*ba10*/  EXIT ;  /* 0x000000000000794d */ /* 0x000fea0003800000 */
.L_x_19537:
        /* <DEDUP_REMOVED lines=8> */
.L_x_19540:
[----:B------:R-:W-:Y:S05]  /*baa0*/  BSYNC B1 ;  /* 0x0000000000017941 */ /* 0x000fea0003800000 */
.L_x_19539:
        /* <DEDUP_REMOVED lines=9> */
.L_x_19541:
        /* <DEDUP_REMOVED lines=8> */
.L_x_19542:
[----:B------:R-:W-:Y:S01]  /*bbc0*/  HFMA2 R92, -RZ, RZ, 0, 4.76837158203125e-07 ;  /* 0x00000008ff5c7431 */ /* 0x000fe200000001ff */
[----:B------:R-:W-:-:S05]  /*bbd0*/  MOV R74, R89 ;  /* 0x00000059004a7202 */ /* 0x000fca0000000f00 */
[----:B------:R-:W-:-:S04]  /*bbe0*/  FADD.FTZ R87, R77, R74 ;  /* 0x0000004a4d577221 */ /* 0x000fc80000010000 */
[----:B------:R-:W-:-:S07]  /*bbf0*/  IMAD.MOV.U32 R97, RZ, RZ, R87 ;  /* 0x000000ffff617224 */ /* 0x000fce00078e0057 */
[----:B------:R-:W-:Y:S05]  /*bc00*/  WARPSYNC.COLLECTIVE R90, `(.L_x_19543) ;  /* 0x000000005a087348 */ /* 0x000fea0003c00000 */
[----:B------:R0:W1:Y:S02]  /*bc10*/  SHFL.BFLY P1, R89, R97, R92, R99 ;  /* 0x0c00005c61597389 */ /* 0x0000640000020063 */
[----:B01----:R-:W-:Y:S05]  /*bc20*/  ENDCOLLECTIVE ;  /* 0x000000000000791b */ /* 0x003fea0003800000 */
.L_x_19543:
[----:B------:R-:W-:Y:S02]  /*bc30*/  IMAD.MOV.U32 R92, RZ, RZ, 0x10 ;  /* 0x00000010ff5c7424 */ /* 0x000fe400078e00ff */
[----:B------:R-:W-:-:S04]  /*bc40*/  IMAD.MOV.U32 R74, RZ, RZ, R89 ;  /* 0x000000ffff4a7224 */ /* 0x000fc800078e0059 */
[----:B------:R-:W-:-:S05]  /*bc50*/  FADD.FTZ R88, R87, R74 ;  /* 0x0000004a57587221 */ /* 0x000fca0000010000 */
[----:B------:R-:W-:-:S07]  /*bc60*/  MOV R97, R88 ;  /* 0x0000005800617202 */ /* 0x000fce0000000f00 */
[----:B------:R-:W-:Y:S05]  /*bc70*/  WARPSYNC.COLLECTIVE R90, `(.L_x_19544) ;  /* 0x000000005a087348 */ /* 0x000fea0003c00000 */
[----:B------:R0:W1:Y:S02]  /*bc80*/  SHFL.BFLY P1, R89, R97, R92, R99 ;  /* 0x0c00005c61597389 */ /* 0x0000640000020063 */
[----:B01----:R-:W-:Y:S05]  /*bc90*/  ENDCOLLECTIVE ;  /* 0x000000000000791b */ /* 0x003fea0003800000 */
.L_x_19544:
        /* <DEDUP_REMOVED lines=40> */
.L_x_19545:
[----:B------:R-:W-:Y:S02]  /*bf20*/  IMAD.MOV.U32 R92, RZ, RZ, 0x2 ;  /* 0x00000002ff5c7424 */ /* 0x000fe400078e00ff */
[----:B------:R-:W-:-:S04]  /*bf30*/  IMAD.MOV.U32 R77, RZ, RZ, R89 ;  /* 0x000000ffff4d7224 */ /* 0x000fc800078e0059 */
[----:B------:R-:W-:-:S05]  /*bf40*/  FADD.FTZ R77, R74, R77 ;  /* 0x0000004d4a4d7221 */ /* 0x000fca0000010000 */
[----:B------:R-:W-:-:S07]  /*bf50*/  MOV R97, R77 ;  /* 0x0000004d00617202 */ /* 0x000fce0000000f00 */
[----:B------:R-:W-:Y:S05]  /*bf60*/  WARPSYNC.COLLECTIVE R90, `(.L_x_19546) ;  /* 0x000000005a087348 */ /* 0x000fea0003c00000 */
[----:B------:R0:W1:Y:S02]  /*bf70*/  SHFL.BFLY P1, R89, R97, R92, R99 ;  /* 0x0c00005c61597389 */ /* 0x0000640000020063 */
[----:B01----:R-:W-:Y:S05]  /*bf80*/  ENDCOLLECTIVE ;  /* 0x000000000000791b */ /* 0x003fea0003800000 */
.L_x_19546:
[----:B------:R-:W-:Y:S01]  /*bf90*/  HFMA2 R92, -RZ, RZ, 0, 2.384185791015625e-07 ;  /* 0x00000004ff5c7431 */ /* 0x000fe200000001ff */
[----:B------:R-:W-:-:S05]  /*bfa0*/  MOV R76, R89 ;  /* 0x00000059004c7202 */ /* 0x000fca0000000f00 */
[----:B------:R-:W-:-:S04]  /*bfb0*/  FADD.FTZ R76, R77, R76 ;  /* 0x0000004c4d4c7221 */ /* 0x000fc80000010000 */
[----:B------:R-:W-:-:S07]  /*bfc0*/  IMAD.MOV.U32 R97, RZ, RZ, R76 ;  /* 0x000000ffff617224 */ /* 0x000fce00078e004c */
[----:B------:R-:W-:Y:S05]  /*bfd0*/  WARPSYNC.COLLECTIVE R90, `(.L_x_19547) ;  /* 0x000000005a087348 */ /* 0x000fea0003c00000 */
[----:B------:R0:W1:Y:S02]  /*bfe0*/  SHFL.BFLY P1, R89, R97, R92, R99 ;  /* 0x0c00005c61597389 */ /* 0x0000640000020063 */
[----:B01----:R-:W-:Y:S05]  /*bff0*/  ENDCOLLECTIVE ;  /* 0x000000000000791b */ /* 0x003fea0003800000 */
.L_x_19547:
[----:B------:R-:W-:Y:S02]  /*c000*/  IMAD.MOV.U32 R92, RZ, RZ, 0x8 ;  /* 0x00000008ff5c7424 */ /* 0x000fe400078e00ff */
[----:B------:R-:W-:-:S04]  /*c010*/  IMAD.MOV.U32 R87, RZ, RZ, R89 ;  /* 0x000000ffff577224 */ /* 0x000fc800078e0059 */
[----:B------:R-:W-:-:S05]  /*c020*/  FADD.FTZ R87, R76, R87 ;  /* 0x000000574c577221 */ /* 0x000fca0000010000 */
[----:B------:R-:W-:-:S07]  /*c030*/  MOV R97, R87 ;  /* 0x0000005700617202 */ /* 0x000fce0000000f00 */
[----:B------:R-:W-:Y:S05]  /*c040*/  WARPSYNC.COLLECTIVE R90, `(.L_x_19548) ;  /* 0x000000005a087348 */ /* 0x000fea0003c00000 */
[----:B------:R0:W1:Y:S02]  /*c050*/  SHFL.BFLY P1, R89, R97, R92, R99 ;  /* 0x0c00005c61597389 */ /* 0x0000640000020063 */
[----:B01----:R-:W-:Y:S05]  /*c060*/  ENDCOLLECTIVE ;  /* 0x000000000000791b */ /* 0x003fea0003800000 */
.L_x_19548:
[----:B------:R-:W-:Y:S01]  /*c070*/  HFMA2 R92, -RZ, RZ, 0, 9.5367431640625e-07 ;  /* 0x00000010ff5c7431 */ /* 0x000fe200000001ff */
[----:B------:R-:W-:-:S05]  /*c080*/  MOV R86, R89 ;  /* 0x0000005900567202 */ /* 0x000fca0000000f00 */
[----:B------:R-:W-:-:S04]  /*c090*/  FADD.FTZ R86, R87, R86 ;  /* 0x0000005657567221 */ /* 0x000fc80000010000 */
[----:B------:R-:W-:-:S07]  /*c0a0*/  IMAD.MOV.U32 R97, RZ, RZ, R86 ;  /* 0x000000ffff617224 */ /* 0x000fce00078e0056 */
[----:B------:R-:W-:Y:S05]  /*c0b0*/  WARPSYNC.COLLECTIVE R90, `(.L_x_19549) ;  /* 0x000000005a087348 */ /* 0x000fea0003c00000 */
[----:B------:R0:W1:Y:S02]  /*c0c0*/  SHFL.BFLY P1, R89, R97, R92, R99 ;  /* 0x0c00005c61597389 */ /* 0x0000640000020063 */
[----:B01----:R-:W-:Y:S05]  /*c0d0*/  ENDCOLLECTIVE ;  /* 0x000000000000791b */ /* 0x003fea0003800000 */
.L_x_19549:
[----:B------:R-:W-:Y:S05]  /*c0e0*/  BRA `(.L_x_19550) ;  /* 0xfffffff400147947 */ /* 0x000fea000383ffff */
.L_x_19551:
        /* <DEDUP_REMOVED lines=9> */
.L_x_20378:


//--------------------- .text._ZN10layer_norm13ln_fwd_kernelINS_13Kernel_traitsIfffffjLj512ELj1ELj4ELj1ELj16ENS_18Kernel_traits_baseILj512EfffffjLj128EEEEELb1ELb1ELb1ELb0EEEvNS_9FwdParamsE --------------------------
	.section	.text._ZN10layer_norm13ln_fwd_kernelINS_13Kernel_traitsIfffffjLj512ELj1ELj4ELj1ELj16ENS_18Kernel_traits_baseILj512EfffffjLj128EEEEELb1ELb1ELb1ELb0EEEvNS_9FwdParamsE,"ax",@progbits
	.align	128
        .global         _ZN10layer_norm13ln_fwd_kernelINS_13Kernel_traitsIfffffjLj512ELj1ELj4ELj1ELj16ENS_18Kernel_traits_baseILj512EfffffjLj128EEEEELb1ELb1ELb1ELb0EEEvNS_9FwdParamsE
        .type           _ZN10layer_norm13ln_fwd_kernelINS_13Kernel_traitsIfffffjLj512ELj1ELj4ELj1ELj16ENS_18Kernel_traits_baseILj512EfffffjLj128EEEEELb1ELb1ELb1ELb0EEEvNS_9FwdParamsE,@function
        .size           _ZN10layer_norm13ln_fwd_kernelINS_13Kernel_traitsIfffffjLj512ELj1ELj4ELj1ELj16ENS_18Kernel_traits_baseILj512EfffffjLj128EEEEELb1ELb1ELb1ELb0EEEvNS_9FwdParamsE,(.L_x_20379 - _ZN10layer_norm13ln_fwd_kernelINS_13Kernel_traitsIfffffjLj512ELj1ELj4ELj1ELj16ENS_18Kernel_traits_baseILj512EfffffjLj128EEEEELb1ELb1ELb1ELb0EEEvNS_9FwdParamsE)
        .other          _ZN10layer_norm13ln_fwd_kernelINS_13Kernel_traitsIfffffjLj512ELj1ELj4ELj1ELj16ENS_18Kernel_traits_baseILj512EfffffjLj128EEEEELb1ELb1ELb1ELb0EEEvNS_9FwdParamsE,@"STO_CUDA_ENTRY STV_DEFAULT"
_ZN10layer_norm13ln_fwd_kernelINS_13Kernel_traitsIfffffjLj512ELj1ELj4ELj1ELj16ENS_18Kernel_traits_baseILj512EfffffjLj128EEEEELb1ELb1ELb1ELb0EEEvNS_9FwdParamsE:
.text._ZN10layer_norm13ln_fwd_kernelINS_13Kernel_traitsIfffffjLj512ELj1ELj4ELj1ELj16ENS_18Kernel_traits_baseILj512EfffffjLj128EEEEELb1ELb1ELb1ELb0EEEvNS_9FwdParamsE:
        /* <DEDUP_REMOVED lines=24> */
[----:B------:R-:W-:Y:S02]  /*0180*/  LOP3.LUT R81, R81, UR4, RZ, 0xfc, !PT ;  /* 0x0000000451517c12 */ /* 0x000fe4000f8efcff */
[----:B--2---:R-:W-:Y:S02]  /*0190*/  @P0 R2UR UR6, R2 ;  /* 0x00000000020602ca */ /* 0x004fe400000e0000 */
[----:B------:R-:W-:Y:S02]  /*01a0*/  @P0 R2UR UR7, R3 ;  /* 0x00000000030702ca */ /* 0x000fe400000e0000 */
[----:B------:R-:W-:Y:S02]  /*01b0*/  SHF.R.S32.HI R2, RZ, 0x1f, R13 ;  /* 0x0000001fff027819 */ /* 0x000fe4000001140d */
[----:B------:R-:W-:Y:S02]  /*01c0*/  LOP3.LUT R3, R80, 0x1f, RZ, 0xc, !PT ;  /* 0x0000001f50037812 */ /* 0x000fe400078e0cff */
[----:B0-----:R-:W-:-:S02]  /*01d0*/  @P0 IADD3 R0, P1, PT, R4, R11, RZ ;  /* 0x0000000b04000210 */ /* 0x001fc40007f3e0ff */
[----:B------:R-:W-:-:S03]  /*01e0*/  LEA.HI R2, R2, R13, RZ, 0x2 ;  /* 0x0000000d02027211 */ /* 0x000fc600078f10ff */
[----:B------:R-:W-:Y:S01]  /*01f0*/  @P0 IMAD.X R9, RZ, RZ, R5, P1 ;  /* 0x000000ffff090224 */ /* 0x000fe200008e0605 */
[----:B------:R-:W-:Y:S01]  /*0200*/  LEA.HI.SX32 R2, R2, R3, 0x1e ;  /* 0x0000000302027211 */ /* 0x000fe200078ff2ff */
[----:B---3--:R-:W-:Y:S01]  /*0210*/  IMAD R3, R7, UR5, R80 ;  /* 0x0000000507037c24 */ /* 0x008fe2000f8e0250 */
        /* <DEDUP_REMOVED lines=55> */
[----:B------:R-:W-:Y:S01]  /*0590*/  ISETP.GE.U32.AND P0, PT, R2, 0x80, PT ;  /* 0x000000800200780c */ /* 0x000fe20003f06070 */
[----:B------:R-:W-:-:S12]  /*05a0*/  @P2 VIADD R59, R59, 0x20 ;  /* 0x000000203b3b2836 */ /* 0x000fd80000000000 */
        /* <DEDUP_REMOVED lines=11> */
.L_x_19553:
        /* <DEDUP_REMOVED lines=13> */
[----:B------:R0:W5:Y:S02]  /*0730*/  @P1 LDG.E.128 R36, desc[UR8][R32.64] ;  /* 0x0000000820241981 */ /* 0x000164000c1e1d00 */
[----:B------:R-:W4:Y:S01]  /*0740*/  @P3 LDC.64 R52, c[0x0][0x3d0] ;  /* 0x0000f400ff343b82 */ /* 0x000f220000000a00 */
[----:B-1----:R-:W-:-:S04]  /*0750*/  @P1 IMAD.WIDE.U32 R44, R61, 0x10, R44 ;  /* 0x000000103d2c1825 */ /* 0x002fc800078e002c */
[----:B------:R-:W-:Y:S01]  /*0760*/  @P1 VIADD R61, R61, 0x20 ;  /* 0x000000203d3d1836 */ /* 0x000fe20000000000 */
[----:B------:R1:W5:Y:S02]  /*0770*/  @P1 LDG.E.128 R28, desc[UR8][R44.64] ;  /* 0x000000082c1c1981 */ /* 0x000364000c1e1d00 */
[----:B------:R-:W0:Y:S01]  /*0780*/  @P3 LDC.64 R54, c[0x0][0x3e8] ;  /* 0x0000fa00ff363b82 */ /* 0x000e220000000a00 */
[----:B--2---:R-:W-:-:S05]  /*0790*/  @P2 IMAD.WIDE.U32 R56, R61, 0x10, R34 ;  /* 0x000000103d382825 */ /* 0x004fca00078e0022 */
[----:B------:R-:W5:Y:S01]  /*07a0*/  @P2 LDG.E.128 R24, desc[UR8][R56.64] ;  /* 0x0000000838182981 */ /* 0x000f62000c1e1d00 */
[C---:B---3--:R-:W-:Y:S01]  /*07b0*/  @P2 IMAD.WIDE.U32 R58, R61.reuse, 0x10, R46 ;  /* 0x000000103d3a2825 */ /* 0x048fe200078e002e */
[----:B------:R-:W2:Y:S03]  /*07c0*/  @P0 LDC.64 R20, c[0x0][0x3d0] ;  /* 0x0000f400ff140b82 */ /* 0x000ea60000000a00 */
[----:B------:R-:W-:Y:S01]  /*07d0*/  @P2 VIADD R61, R61, 0x20 ;  /* 0x000000203d3d2836 */ /* 0x000fe20000000000 */
[----:B------:R-:W5:Y:S03]  /*07e0*/  @P2 LDG.E.128 R16, desc[UR8][R58.64] ;  /* 0x000000083a102981 */ /* 0x000f66000c1e1d00 */
[C---:B----4-:R-:W-:Y:S01]  /*07f0*/  @P3 IMAD.WIDE.U32 R52, R61.reuse, 0x10, R52 ;  /* 0x000000103d343825 */ /* 0x050fe200078e0034 */
[----:B------:R-:W3:Y:S04]  /*0800*/  @P0 LDC.64 R22, c[0x0][0x3e8] ;  /* 0x0000fa00ff160b82 */ /* 0x000ee80000000a00 */
[----:B------:R-:W5:Y:S01]  /*0810*/  @P3 LDG.E.128 R12, desc[UR8][R52.64] ;  /* 0x00000008340c3981 */ /* 0x000f62000c1e1d00 */
[----:B0-----:R-:W-:-:S05]  /*0820*/  @P3 IMAD.WIDE.U32 R54, R61, 0x10, R54 ;  /* 0x000000103d363825 */ /* 0x001fca00078e0036 */
[----:B------:R-:W5:Y:S01]  /*0830*/  @P3 LDG.E.128 R4, desc[UR8][R54.64] ;  /* 0x0000000836043981 */ /* 0x000f62000c1e1d00 */
[C---:B--2---:R-:W-:Y:S01]  /*0840*/  @P0 IMAD.WIDE.U32 R34, R80.reuse, 0x10, R20 ;  /* 0x0000001050220825 */ /* 0x044fe200078e0014 */
[----:B------:R-:W-:Y:S02]  /*0850*/  CS2R R20, SRZ ;  /* 0x0000000000147805 */ /* 0x000fe4000001ff00 */
[----:B------:R-:W-:Y:S02]  /*0860*/  CS2R R32, SRZ ;  /* 0x0000000000207805 */ /* 0x000fe4000001ff00 */
[----:B-1----:R-:W-:Y:S01]  /*0870*/  CS2R R44, SRZ ;  /* 0x00000000002c7805 */ /* 0x002fe2000001ff00 */
[----:B------:R0:W5:Y:S01]  /*0880*/  @P0 LDG.E.128 R48, desc[UR8][R34.64] ;  /* 0x0000000822300981 */ /* 0x000162000c1e1d00 */
[----:B---3--:R-:W-:Y:S01]  /*0890*/  @P0 IMAD.WIDE.U32 R46, R80, 0x10, R22 ;  /* 0x00000010502e0825 */ /* 0x008fe200078e0016 */
[----:B------:R-:W-:-:S04]  /*08a0*/  CS2R R22, SRZ ;  /* 0x0000000000167805 */ /* 0x000fc8000001ff00 */
[----:B------:R1:W5:Y:S01]  /*08b0*/  @P0 LDG.E.128 R40, desc[UR8][R46.64] ;  /* 0x000000082e280981 */ /* 0x000362000c1e1d00 */
[----:B0-----:R-:W-:Y:S02]  /*08c0*/  CS2R R34, SRZ ;  /* 0x0000000000227805 */ /* 0x001fe4000001ff00 */
[----:B-1----:R-:W-:-:S07]  /*08d0*/  CS2R R46, SRZ ;  /* 0x00000000002e7805 */ /* 0x002fce000001ff00 */
.L_x_19554:
[----:B------:R-:W-:Y:S05]  /*08e0*/  BSYNC.RECONVERGENT B0 ;  /* 0x0000000000007941 */ /* 0x000fea0003800200 */
.L_x_19552:
[----:B------:R-:W0:Y:S02]  /*08f0*/  LDCU UR4, c[0x0][0x384] ;  /* 0x00007080ff0477ac */ /* 0x000e240008000800 */
[----:B0-----:R-:W-:-:S13]  /*0900*/  ISETP.GE.AND P0, PT, R81, UR4, PT ;  /* 0x0000000451007c0c */ /* 0x001fda000bf06270 */
[----:B------:R-:W-:Y:S05]  /*0910*/  @P0 EXIT ;  /* 0x000000000000094d */ /* 0x000fea0003800000 */
[----:B------:R-:W-:-:S04]  /*0920*/  IMAD.HI.U32 R53, R3, -0x326172a9, RZ ;  /* 0xcd9e8d5703357827 */ /* 0x000fc800078e00ff */
[----:B------:R-:W-:Y:S01]  /*0930*/  HFMA2 R86, -RZ, RZ, 0, 0 ;  /* 0x00000000ff567431 */ /* 0x000fe200000001ff */
[----:B------:R-:W-:Y:S01]  /*0940*/  BSSY B0, `(.L_x_19555) ;  /* 0x0000c43000007945 */ /* 0x000fe20003800000 */
[----:B------:R-:W-:Y:S01]  /*0950*/  LOP3.LUT R85, R0, 0x3, RZ, 0xc0, !PT ;  /* 0x0000000300557812 */ /* 0x000fe200078ec0ff */
[----:B------:R-:W-:Y:S01]  /*0960*/  IMAD.HI.U32 R52, R93, -0x2daee0ad, RZ ;  /* 0xd2511f535d347827 */ /* 0x000fe200078e00ff */
[----:B------:R-:W-:Y:S01]  /*0970*/  LOP3.LUT R53, R82, UR6, R53, 0x96, !PT ;  /* 0x0000000652357c12 */ /* 0x000fe2000f8e9635 */
[----:B------:R-:W0:Y:S02]  /*0980*/  LDCU UR10, c[0x0][0x404] ;  /* 0x00008080ff0a77ac */ /* 0x000e240008000800 */
        /* <DEDUP_REMOVED lines=61> */
.L_x_19801:
        /* <DEDUP_REMOVED lines=9> */
[----:B---3--:R-:W-:-:S13]  /*0df0*/  ISETP.GE.AND P2, PT, R77, 0x1, PT ;  /* 0x000000014d00780c */ /* 0x008fda0003f46270 */
[----:B------:R-:W-:-:S04]  /*0e00*/  @P2 VIADD R79, R77, 0xffffffff ;  /* 0xffffffff4d4f2836 */ /* 0x000fc80000000000 */
[-C--:B--2---:R-:W-:Y:S02]  /*0e10*/  @P2 IMAD R0, R79, R78.reuse, RZ ;  /* 0x0000004e4f002224 */ /* 0x084fe400078e02ff */
        /* <DEDUP_REMOVED lines=14> */
.L_x_19559:
[----:B------:R-:W-:Y:S05]  /*0f00*/  BSYNC.RECONVERGENT B2 ;  /* 0x0000000000027941 */ /* 0x000fea0003800200 */
.L_x_19558:
        /* <DEDUP_REMOVED lines=29> */
.L_x_19566:
        /* <DEDUP_REMOVED lines=13> */
.L_x_19568:
[----:B------:R-:W-:Y:S05]  /*11b0*/  BSYNC.RECONVERGENT B5 ;  /* 0x0000000000057941 */ /* 0x000fea0003800200 */
.L_x_19567:
        /* <DEDUP_REMOVED lines=42> */
.L_x_19565:
[----:B------:R-:W-:Y:S05]  /*1460*/  BSYNC.RECONVERGENT B4 ;  /* 0x0000000000047941 */ /* 0x000fea0003800200 */
.L_x_19564:
        /* <DEDUP_REMOVED lines=8> */
[----:B------:R-:W-:-:S07]  /*14f0*/  FFMA.FTZ R60, R61, R40, R56 ;  /* 0x000000283d3c7223 */ /* 0x000fce0000010038 */
.L_x_19563:
[----:B------:R-:W-:Y:S05]  /*1500*/  BSYNC.RECONVERGENT B3 ;  /* 0x0000000000037941 */ /* 0x000fea0003800200 */
.L_x_19562:
        /* <DEDUP_REMOVED lines=17> */
.L_x_19573:
        /* <DEDUP_REMOVED lines=13> */
.L_x_19575:
[----:B------:R-:W-:Y:S05]  /*16f0*/  BSYNC.RECONVERGENT B5 ;  /* 0x0000000000057941 */ /* 0x000fea0003800200 */
.L_x_19574:
        /* <DEDUP_REMOVED lines=43> */
.L_x_19572:
[----:B------:R-:W-:Y:S05]  /*19b0*/  BSYNC.RECONVERGENT B4 ;  /* 0x0000000000047941 */ /* 0x000fea0003800200 */
.L_x_19571:
        /* <DEDUP_REMOVED lines=8> */
[----:B------:R-:W-:-:S07]  /*1a40*/  FFMA.FTZ R61, R62, R41, R57 ;  /* 0x000000293e3d7223 */ /* 0x000fce0000010039 */
.L_x_19570:
[----:B------:R-:W-:Y:S05]  /*1a50*/  BSYNC.RECONVERGENT B3 ;  /* 0x0000000000037941 */ /* 0x000fea0003800200 */
.L_x_19569:
        /* <DEDUP_REMOVED lines=17> */
.L_x_19580:
        /* <DEDUP_REMOVED lines=13> */
.L_x_19582:
[----:B------:R-:W-:Y:S05]  /*1c40*/  BSYNC.RECONVERGENT B5 ;  /* 0x0000000000057941 */ /* 0x000fea0003800200 */
.L_x_19581:
        /* <DEDUP_REMOVED lines=42> */
.L_x_19579:
[----:B------:R-:W-:Y:S05]  /*1ef0*/  BSYNC.RECONVERGENT B4 ;  /* 0x0000000000047941 */ /* 0x000fea0003800200 */
.L_x_19578:
        /* <DEDUP_REMOVED lines=9> */
.L_x_19577:
[----:B------:R-:W-:Y:S05]  /*1f90*/  BSYNC.RECONVERGENT B3 ;  /* 0x0000000000037941 */ /* 0x000fea0003800200 */
.L_x_19576:
        /* <DEDUP_REMOVED lines=16> */
.L_x_19586:
        /* <DEDUP_REMOVED lines=13> */
.L_x_19588:
[----:B------:R-:W-:Y:S05]  /*2170*/  BSYNC.RECONVERGENT B4 ;  /* 0x0000000000047941 */ /* 0x000fea0003800200 */
.L_x_19587:
        /* <DEDUP_REMOVED lines=43> */
.L_x_19585:
[----:B------:R-:W-:Y:S05]  /*2430*/  BSYNC.RECONVERGENT B3 ;  /* 0x0000000000037941 */ /* 0x000fea0003800200 */
.L_x_19584:
        /* <DEDUP_REMOVED lines=8> */
[----:B------:R-:W-:Y:S01]  /*24c0*/  FFMA.FTZ R63, R88, R43, R59 ;  /* 0x0000002b583f7223 */ /* 0x000fe2000001003b */
[----:B------:R-:W-:Y:S06]  /*24d0*/  BRA `(.L_x_19583) ;  /* 0x0000001400507947 */ /* 0x000fec0003800000 */
.L_x_19561:
        /* <DEDUP_REMOVED lines=21> */
.L_x_19593:
        /* <DEDUP_REMOVED lines=13> */
.L_x_19595:
[----:B------:R-:W-:Y:S05]  /*2700*/  BSYNC.RECONVERGENT B5 ;  /* 0x0000000000057941 */ /* 0x000fea0003800200 */
.L_x_19594:
        /* <DEDUP_REMOVED lines=42> */
.L_x_19592:
[----:B------:R-:W-:Y:S05]  /*29b0*/  BSYNC.RECONVERGENT B4 ;  /* 0x0000000000047941 */ /* 0x000fea0003800200 */
.L_x_19591:
        /* <DEDUP_REMOVED lines=8> */
[----:B------:R-:W-:-:S07]  /*2a40*/  FMUL.FTZ R60, R61, R40 ;  /* 0x000000283d3c7220 */ /* 0x000fce0000410000 */
.L_x_19590:
[----:B------:R-:W-:Y:S05]  /*2a50*/  BSYNC.RECONVERGENT B3 ;  /* 0x0000000000037941 */ /* 0x000fea0003800200 */
.L_x_19589:
        /* <DEDUP_REMOVED lines=17> */
.L_x_19600:
        /* <DEDUP_REMOVED lines=13> */
.L_x_19602:
[----:B------:R-:W-:Y:S05]  /*2c40*/  BSYNC.RECONVERGENT B5 ;  /* 0x0000000000057941 */ /* 0x000fea0003800200 */
.L_x_19601:
        /* <DEDUP_REMOVED lines=43> */
.L_x_19599:
[----:B------:R-:W-:Y:S05]  /*2f00*/  BSYNC.RECONVERGENT B4 ;  /* 0x0000000000047941 */ /* 0x000fea0003800200 */
.L_x_19598:
        /* <DEDUP_REMOVED lines=9> */
.L_x_19597:
[----:B------:R-:W-:Y:S05]  /*2fa0*/  BSYNC.RECONVERGENT B3 ;  /* 0x0000000000037941 */ /* 0x000fea0003800200 */
.L_x_19596:
        /* <DEDUP_REMOVED lines=17> */
.L_x_19607:
        /* <DEDUP_REMOVED lines=13> */
.L_x_19609:
[----:B------:R-:W-:Y:S05]  /*3190*/  BSYNC.RECONVERGENT B5 ;  /* 0x0000000000057941 */ /* 0x000fea0003800200 */
.L_x_19608:
        /* <DEDUP_REMOVED lines=42> */
.L_x_19606:
[----:B------:R-:W-:Y:S05]  /*3440*/  BSYNC.RECONVERGENT B4 ;  /* 0x0000000000047941 */ /* 0x000fea0003800200 */
.L_x_19605:
        /* <DEDUP_REMOVED lines=9> */
.L_x_19604:
[----:B------:R-:W-:Y:S05]  /*34e0*/  BSYNC.RECONVERGENT B3 ;  /* 0x0000000000037941 */ /* 0x000fea0003800200 */
.L_x_19603:
        /* <DEDUP_REMOVED lines=16> */
.L_x_19612:
        /* <DEDUP_REMOVED lines=13> */
.L_x_19614:
[----:B------:R-:W-:Y:S05]  /*36c0*/  BSYNC.RECONVERGENT B4 ;  /* 0x0000000000047941 */ /* 0x000fea0003800200 */
.L_x_19613:
        /* <DEDUP_REMOVED lines=43> */
.L_x_19611:
[----:B------:R-:W-:Y:S05]  /*3980*/  BSYNC.RECONVERGENT B3 ;  /* 0x0000000000037941 */ /* 0x000fea0003800200 */
.L_x_19610:
        /* <DEDUP_REMOVED lines=9> */
.L_x_19583:
[----:B------:R-:W-:Y:S05]  /*3a20*/  BSYNC.RECONVERGENT B2 ;  /* 0x0000000000027941 */ /* 0x000fea0003800200 */
.L_x_19560:
        /* <DEDUP_REMOVED lines=17> */
.L_x_19616:
[----:B------:R-:W-:Y:S05]  /*3b40*/  BSYNC.RECONVERGENT B2 ;  /* 0x0000000000027941 */ /* 0x000fea0003800200 */
.L_x_19615:
[----:B------:R-:W-:Y:S01]  /*3b50*/  VIADD R79, R79, 0x20 ;  /* 0x000000204f4f7836 */ /* 0x000fe20000000000 */
[----:B------:R-:W-:-:S07]  /*3b60*/  IADD3 R0, PT, PT, R0, 0x20, RZ ;  /* 0x0000002000007810 */ /* 0x000fce0007ffe0ff */
.L_x_19557:
[----:B------:R-:W-:Y:S05]  /*3b70*/  BSYNC.RECONVERGENT B1 ;  /* 0x0000000000017941 */ /* 0x000fea0003800200 */
.L_x_19556:
        /* <DEDUP_REMOVED lines=36> */
.L_x_19625:
        /* <DEDUP_REMOVED lines=13> */
.L_x_19627:
[----:B------:R-:W-:Y:S05]  /*3e90*/  BSYNC.RECONVERGENT B5 ;  /* 0x0000000000057941 */ /* 0x000fea0003800200 */
.L_x_19626:
        /* <DEDUP_REMOVED lines=33> */
[----:B0-----:R-:W-:-:S04]  /*40b0*/  LOP3.LUT R96, R84, UR30, R65, 0x96, !PT ;  /* 0x0000001e54607c12 */ /* 0x001fc8000f8e9641 */
        /* <DEDUP_REMOVED lines=8> */
.L_x_19624:
[----:B------:R-:W-:Y:S05]  /*4140*/  BSYNC.RECONVERGENT B4 ;  /* 0x0000000000047941 */ /* 0x000fea0003800200 */
.L_x_19623:
[----:B------:R-:W-:Y:S01]  /*4150*/  I2FP.F32.U32 R64, R64 ;  /* 0x0000004000407245 */ /* 0x000fe20000201000 */
[----:B------:R-:W-:Y:S02]  /*4160*/  IMAD.MOV.U32 R65, RZ, RZ, 0x2f800000 ;  /* 0x2f800000ff417424 */ /* 0x000fe400078e00ff */
[----:B------:R-:W-:Y:S02]  /*4170*/  FMUL.FTZ R67, R52, UR13 ;  /* 0x0000000d34437c20 */ /* 0x000fe40008410000 */
[----:B------:R-:W-:Y:S02]  /*4180*/  FFMA.FTZ R64, R64, R65, 1.1641532182693481445e-10 ;  /* 0x2f00000040407423 */ /* 0x000fe40000010041 */
[----:B------:R-:W-:-:S03]  /*4190*/  FMUL.FTZ R65, R67, UR12 ;  /* 0x0000000c43417c20 */ /* 0x000fc60008410000 */
[----:B------:R-:W-:-:S04]  /*41a0*/  FSETP.GTU.FTZ.AND P3, PT, R64, UR10, PT ;  /* 0x0000000a40007c0b */ /* 0x000fc8000bf7c000 */
[----:B------:R-:W-:Y:S02]  /*41b0*/  FSEL R65, R65, RZ, !P3 ;  /* 0x000000ff41417208 */ /* 0x000fe40005800000 */
[----:B------:R-:W-:-:S03]  /*41c0*/  SEL R87, RZ, 0x1, P3 ;  /* 0x00000001ff577807 */ /* 0x000fc60001800000 */
[----:B------:R-:W-:-:S07]  /*41d0*/  FFMA.FTZ R64, R65, R28, R56 ;  /* 0x0000001c41407223 */ /* 0x000fce0000010038 */
.L_x_19622:
[----:B------:R-:W-:Y:S05]  /*41e0*/  BSYNC.RECONVERGENT B3 ;  /* 0x0000000000037941 */ /* 0x000fea0003800200 */
.L_x_19621:
        /* <DEDUP_REMOVED lines=17> */
.L_x_19632:
        /* <DEDUP_REMOVED lines=13> */
.L_x_19634:
[----:B------:R-:W-:Y:S05]  /*43d0*/  BSYNC.RECONVERGENT B5 ;  /* 0x0000000000057941 */ /* 0x000fea0003800200 */
.L_x_19633:
[----:B------:R-:W-:Y:S01]  /*43e0*/  IMAD.WIDE.U32 R84, R3, -0x326172a9, RZ ;  /* 0xcd9e8d5703547825 */ /* 0x000fe200078e00ff */
[----:B0-----:R-:W-:Y:S02]  /*43f0*/  LOP3.LUT R96, R86, UR7, R67, 0x96, !PT ;  /* 0x0000000756607c12 */ /* 0x001fe4000f8e9643 */
        /* <DEDUP_REMOVED lines=41> */
.L_x_19631:
[----:B------:R-:W-:Y:S05]  /*4690*/  BSYNC.RECONVERGENT B4 ;  /* 0x0000000000047941 */ /* 0x000fea0003800200 */
.L_x_19630:
        /* <DEDUP_REMOVED lines=9> */
.L_x_19629:
[----:B------:R-:W-:Y:S05]  /*4730*/  BSYNC.RECONVERGENT B3 ;  /* 0x0000000000037941 */ /* 0x000fea0003800200 */
.L_x_19628:
        /* <DEDUP_REMOVED lines=17> */
.L_x_19639:
        /* <DEDUP_REMOVED lines=13> */
.L_x_19641:
[----:B------:R-:W-:Y:S05]  /*4920*/  BSYNC.RECONVERGENT B5 ;  /* 0x0000000000057941 */ /* 0x000fea0003800200 */
.L_x_19640:
[----:B------:R-:W-:Y:S01]  /*4930*/  IMAD.WIDE.U32 R84, R3, -0x326172a9, RZ ;  /* 0xcd9e8d5703547825 */ /* 0x000fe200078e00ff */
[----:B0-----:R-:W-:-:S03]  /*4940*/  LOP3.LUT R96, R86, UR7, R67, 0x96, !PT ;  /* 0x0000000756607c12 */ /* 0x001fc6000f8e9643 */
        /* <DEDUP_REMOVED lines=40> */
.L_x_19638:
[----:B------:R-:W-:Y:S05]  /*4bd0*/  BSYNC.RECONVERGENT B4 ;  /* 0x0000000000047941 */ /* 0x000fea0003800200 */
.L_x_19637:
[----:B------:R-:W-:Y:S01]  /*4be0*/  I2FP.F32.U32 R66, R66 ;  /* 0x0000004200427245 */ /* 0x000fe20000201000 */
[----:B------:R-:W-:Y:S02]  /*4bf0*/  HFMA2 R67, -RZ, RZ, 0.1171875, 0 ;  /* 0x2f800000ff437431 */ /* 0x000fe400000001ff */
[----:B------:R-:W-:-:S03]  /*4c00*/  FMUL.FTZ R85, R54, UR13 ;  /* 0x0000000d36557c20 */ /* 0x000fc60008410000 */
[----:B------:R-:W-:Y:S01]  /*4c10*/  FFMA.FTZ R66, R66, R67, 1.1641532182693481445e-10 ;  /* 0x2f00000042427423 */ /* 0x000fe20000010043 */
[----:B------:R-:W-:-:S04]  /*4c20*/  FMUL.FTZ R67, R85, UR12 ;  /* 0x0000000c55437c20 */ /* 0x000fc80008410000 */
[----:B------:R-:W-:-:S04]  /*4c30*/  FSETP.GTU.FTZ.AND P3, PT, R66, UR10, PT ;  /* 0x0000000a42007c0b */ /* 0x000fc8000bf7c000 */
[----:B------:R-:W-:Y:S02]  /*4c40*/  FSEL R67, R67, RZ, !P3 ;  /* 0x000000ff43437208 */ /* 0x000fe40005800000 */
[----:B------:R-:W-:-:S03]  /*4c50*/  SEL R91, RZ, 0x1, P3 ;  /* 0x00000001ff5b7807 */ /* 0x000fc60001800000 */
[----:B------:R-:W-:-:S07]  /*4c60*/  FFMA.FTZ R66, R67, R30, R58 ;  /* 0x0000001e43427223 */ /* 0x000fce000001003a */
.L_x_19636:
[----:B------:R-:W-:Y:S05]  /*4c70*/  BSYNC.RECONVERGENT B3 ;  /* 0x0000000000037941 */ /* 0x000fea0003800200 */
.L_x_19635:
        /* <DEDUP_REMOVED lines=16> */
.L_x_19645:
        /* <DEDUP_REMOVED lines=13> */
.L_x_19647:
[----:B------:R-:W-:Y:S05]  /*4e50*/  BSYNC.RECONVERGENT B4 ;  /* 0x0000000000047941 */ /* 0x000fea0003800200 */
.L_x_19646:
        /* <DEDUP_REMOVED lines=43> */
.L_x_19644:
[----:B------:R-:W-:Y:S05]  /*5110*/  BSYNC.RECONVERGENT B3 ;  /* 0x0000000000037941 */ /* 0x000fea0003800200 */
.L_x_19643:
        /* <DEDUP_REMOVED lines=8> */
[----:B------:R-:W-:Y:S01]  /*51a0*/  FFMA.FTZ R67, R88, R31, R59 ;  /* 0x0000001f58437223 */ /* 0x000fe2000001003b */
[----:B------:R-:W-:Y:S06]  /*51b0*/  BRA `(.L_x_19642) ;  /* 0x0000001400507947 */ /* 0x000fec0003800000 */
.L_x_19620:
[----:B------:R-:W-:Y:S01]  /*51c0*/  BSSY.RECONVERGENT B3, `(.L_x_19648) ;  /* 0x0000057000037945 */ /* 0x000fe20003800200 */
[----:B-1----:R-:W-:Y:S01]  /*51d0*/  IMAD.MOV.U32 R66, RZ, RZ, R85 ;  /* 0x000000ffff427224 */ /* 0x002fe200078e0055 */
        /* <DEDUP_REMOVED lines=19> */
.L_x_19652:
        /* <DEDUP_REMOVED lines=13> */
.L_x_19654:
[----:B------:R-:W-:Y:S05]  /*53e0*/  BSYNC.RECONVERGENT B5 ;  /* 0x0000000000057941 */ /* 0x000fea0003800200 */
.L_x_19653:
        /* <DEDUP_REMOVED lines=42> */
.L_x_19651:
[----:B------:R-:W-:Y:S05]  /*5690*/  BSYNC.RECONVERGENT B4 ;  /* 0x0000000000047941 */ /* 0x000fea0003800200 */
.L_x_19650:
        /* <DEDUP_REMOVED lines=9> */
.L_x_19649:
[----:B------:R-:W-:Y:S05]  /*5730*/  BSYNC.RECONVERGENT B3 ;  /* 0x0000000000037941 */ /* 0x000fea0003800200 */
.L_x_19648:
        /* <DEDUP_REMOVED lines=17> */
.L_x_19659:
        /* <DEDUP_REMOVED lines=13> */
.L_x_19661:
[----:B------:R-:W-:Y:S05]  /*5920*/  BSYNC.RECONVERGENT B5 ;  /* 0x0000000000057941 */ /* 0x000fea0003800200 */
.L_x_19660:
        /* <DEDUP_REMOVED lines=43> */
.L_x_19658:
[----:B------:R-:W-:Y:S05]  /*5be0*/  BSYNC.RECONVERGENT B4 ;  /* 0x0000000000047941 */ /* 0x000fea0003800200 */
.L_x_19657:
        /* <DEDUP_REMOVED lines=9> */
.L_x_19656:
[----:B------:R-:W-:Y:S05]  /*5c80*/  BSYNC.RECONVERGENT B3 ;  /* 0x0000000000037941 */ /* 0x000fea0003800200 */
.L_x_19655:
        /* <DEDUP_REMOVED lines=17> */
.L_x_19666:
        /* <DEDUP_REMOVED lines=13> */
.L_x_19668:
[----:B------:R-:W-:Y:S05]  /*5e70*/  BSYNC.RECONVERGENT B5 ;  /* 0x0000000000057941 */ /* 0x000fea0003800200 */
.L_x_19667:
        /* <DEDUP_REMOVED lines=42> */
.L_x_19665:
[----:B------:R-:W-:Y:S05]  /*6120*/  BSYNC.RECONVERGENT B4 ;  /* 0x0000000000047941 */ /* 0x000fea0003800200 */
.L_x_19664:
        /* <DEDUP_REMOVED lines=8> */
[----:B------:R-:W-:-:S07]  /*61b0*/  FMUL.FTZ R66, R67, R30 ;  /* 0x0000001e43427220 */ /* 0x000fce0000410000 */
.L_x_19663:
[----:B------:R-:W-:Y:S05]  /*61c0*/  BSYNC.RECONVERGENT B3 ;  /* 0x0000000000037941 */ /* 0x000fea0003800200 */
.L_x_19662:
        /* <DEDUP_REMOVED lines=16> */
.L_x_19671:
        /* <DEDUP_REMOVED lines=13> */
.L_x_19673:
[----:B------:R-:W-:Y:S05]  /*63a0*/  BSYNC.RECONVERGENT B4 ;  /* 0x0000000000047941 */ /* 0x000fea0003800200 */
.L_x_19672:
        /* <DEDUP_REMOVED lines=43> */
.L_x_19670:
[----:B------:R-:W-:Y:S05]  /*6660*/  BSYNC.RECONVERGENT B3 ;  /* 0x0000000000037941 */ /* 0x000fea0003800200 */
.L_x_19669:
        /* <DEDUP_REMOVED lines=9> */
.L_x_19642:
[----:B------:R-:W-:Y:S05]  /*6700*/  BSYNC.RECONVERGENT B1 ;  /* 0x0000000000017941 */ /* 0x000fea0003800200 */
.L_x_19619:
        /* <DEDUP_REMOVED lines=17> */
.L_x_19675:
[----:B------:R-:W-:Y:S05]  /*6820*/  BSYNC.RECONVERGENT B1 ;  /* 0x0000000000017941 */ /* 0x000fea0003800200 */
.L_x_19674:
[----:B------:R-:W-:Y:S01]  /*6830*/  IADD3 R79, PT, PT, R79, 0x20, RZ ;  /* 0x000000204f4f7810 */ /* 0x000fe20007ffe0ff */
[----:B------:R-:W-:-:S07]  /*6840*/  VIADD R0, R0, 0x20 ;  /* 0x0000002000007836 */ /* 0x000fce0000000000 */
.L_x_19618:
[----:B------:R-:W-:Y:S05]  /*6850*/  BSYNC.RECONVERGENT B2 ;  /* 0x0000000000027941 */ /* 0x000fea0003800200 */
.L_x_19617:
        /* <DEDUP_REMOVED lines=16> */
[----:B-1----:R-:W-:Y:S01]  /*6960*/  MOV R70, R85 ;  /* 0x0000005500467202 */ /* 0x002fe20000000f00 */
        /* <DEDUP_REMOVED lines=19> */
.L_x_19684:
        /* <DEDUP_REMOVED lines=13> */
.L_x_19686:
[----:B------:R-:W-:Y:S05]  /*6b70*/  BSYNC.RECONVERGENT B5 ;  /* 0x0000000000057941 */ /* 0x000fea0003800200 */
.L_x_19685:
        /* <DEDUP_REMOVED lines=42> */
.L_x_19683:
[----:B------:R-:W-:Y:S05]  /*6e20*/  BSYNC.RECONVERGENT B4 ;  /* 0x0000000000047941 */ /* 0x000fea0003800200 */
.L_x_19682:
        /* <DEDUP_REMOVED lines=9> */
.L_x_19681:
[----:B------:R-:W-:Y:S05]  /*6ec0*/  BSYNC.RECONVERGENT B3 ;  /* 0x0000000000037941 */ /* 0x000fea0003800200 */
.L_x_19680:
        /* <DEDUP_REMOVED lines=17> */
.L_x_19691:
        /* <DEDUP_REMOVED lines=13> */
.L_x_19693:
[----:B------:R-:W-:Y:S05]  /*70b0*/  BSYNC.RECONVERGENT B5 ;  /* 0x0000000000057941 */ /* 0x000fea0003800200 */
.L_x_19692:
[----:B------:R-:W-:Y:S01]  /*70c0*/  IMAD.WIDE.U32 R84, R3, -0x326172a9, RZ ;  /* 0xcd9e8d5703547825 */ /* 0x000fe200078e00ff */
[----:B0-----:R-:W-:-:S03]  /*70d0*/  LOP3.LUT R96, R86, UR7, R71, 0x96, !PT ;  /* 0x0000000756607c12 */ /* 0x001fc6000f8e9647 */
        /* <DEDUP_REMOVED lines=41> */
.L_x_19690:
[----:B------:R-:W-:Y:S05]  /*7370*/  BSYNC.RECONVERGENT B4 ;  /* 0x0000000000047941 */ /* 0x000fea0003800200 */
.L_x_19689:
        /* <DEDUP_REMOVED lines=9> */
.L_x_19688:
[----:B------:R-:W-:Y:S05]  /*7410*/  BSYNC.RECONVERGENT B3 ;  /* 0x0000000000037941 */ /* 0x000fea0003800200 */
.L_x_19687:
        /* <DEDUP_REMOVED lines=17> */
.L_x_19698:
        /* <DEDUP_REMOVED lines=13> */
.L_x_19700:
[----:B------:R-:W-:Y:S05]  /*7600*/  BSYNC.RECONVERGENT B5 ;  /* 0x0000000000057941 */ /* 0x000fea0003800200 */
.L_x_19699:
[----:B------:R-:W-:Y:S01]  /*7610*/  IMAD.WIDE.U32 R84, R3, -0x326172a9, RZ ;  /* 0xcd9e8d5703547825 */ /* 0x000fe200078e00ff */
[----:B0-----:R-:W-:-:S03]  /*7620*/  LOP3.LUT R96, R86, UR7, R71, 0x96, !PT ;  /* 0x0000000756607c12 */ /* 0x001fc6000f8e9647 */
        /* <DEDUP_REMOVED lines=40> */
.L_x_19697:
[----:B------:R-:W-:Y:S05]  /*78b0*/  BSYNC.RECONVERGENT B4 ;  /* 0x0000000000047941 */ /* 0x000fea0003800200 */
.L_x_19696:
        /* <DEDUP_REMOVED lines=9> */
.L_x_19695:
[----:B------:R-:W-:Y:S05]  /*7950*/  BSYNC.RECONVERGENT B3 ;  /* 0x0000000000037941 */ /* 0x000fea0003800200 */
.L_x_19694:
        /* <DEDUP_REMOVED lines=16> */
.L_x_19704:
        /* <DEDUP_REMOVED lines=13> */
.L_x_19706:
[----:B------:R-:W-:Y:S05]  /*7b30*/  BSYNC.RECONVERGENT B4 ;  /* 0x0000000000047941 */ /* 0x000fea0003800200 */
.L_x_19705:
        /* <DEDUP_REMOVED lines=43> */
.L_x_19703:
[----:B------:R-:W-:Y:S05]  /*7df0*/  BSYNC.RECONVERGENT B3 ;  /* 0x0000000000037941 */ /* 0x000fea0003800200 */
.L_x_19702:
        /* <DEDUP_REMOVED lines=8> */
[----:B------:R-:W-:Y:S01]  /*7e80*/  FFMA.FTZ R71, R88, R19, R59 ;  /* 0x0000001358477223 */ /* 0x000fe2000001003b */
[----:B------:R-:W-:Y:S06]  /*7e90*/  BRA `(.L_x_19701) ;  /* 0x0000001400507947 */ /* 0x000fec0003800000 */
.L_x_19679:
        /* <DEDUP_REMOVED lines=21> */
.L_x_19711:
        /* <DEDUP_REMOVED lines=13> */
.L_x_19713:
[----:B------:R-:W-:Y:S05]  /*80c0*/  BSYNC.RECONVERGENT B5 ;  /* 0x0000000000057941 */ /* 0x000fea0003800200 */
.L_x_19712:
        /* <DEDUP_REMOVED lines=42> */
.L_x_19710:
[----:B------:R-:W-:Y:S05]  /*8370*/  BSYNC.RECONVERGENT B4 ;  /* 0x0000000000047941 */ /* 0x000fea0003800200 */
.L_x_19709:
        /* <DEDUP_REMOVED lines=9> */
.L_x_19708:
[----:B------:R-:W-:Y:S05]  /*8410*/  BSYNC.RECONVERGENT B3 ;  /* 0x0000000000037941 */ /* 0x000fea0003800200 */
.L_x_19707:
        /* <DEDUP_REMOVED lines=17> */
.L_x_19718:
        /* <DEDUP_REMOVED lines=13> */
.L_x_19720:
[----:B------:R-:W-:Y:S05]  /*8600*/  BSYNC.RECONVERGENT B5 ;  /* 0x0000000000057941 */ /* 0x000fea0003800200 */
.L_x_19719:
        /* <DEDUP_REMOVED lines=43> */
.L_x_19717:
[----:B------:R-:W-:Y:S05]  /*88c0*/  BSYNC.RECONVERGENT B4 ;  /* 0x0000000000047941 */ /* 0x000fea0003800200 */
.L_x_19716:
        /* <DEDUP_REMOVED lines=9> */
.L_x_19715:
[----:B------:R-:W-:Y:S05]  /*8960*/  BSYNC.RECONVERGENT B3 ;  /* 0x0000000000037941 */ /* 0x000fea0003800200 */
.L_x_19714:
        /* <DEDUP_REMOVED lines=17> */
.L_x_19725:
        /* <DEDUP_REMOVED lines=13> */
.L_x_19727:
[----:B------:R-:W-:Y:S05]  /*8b50*/  BSYNC.RECONVERGENT B5 ;  /* 0x0000000000057941 */ /* 0x000fea0003800200 */
.L_x_19726:
        /* <DEDUP_REMOVED lines=42> */
.L_x_19724:
[----:B------:R-:W-:Y:S05]  /*8e00*/  BSYNC.RECONVERGENT B4 ;  /* 0x0000000000047941 */ /* 0x000fea0003800200 */
.L_x_19723:
        /* <DEDUP_REMOVED lines=9> */
.L_x_19722:
[----:B------:R-:W-:Y:S05]  /*8ea0*/  BSYNC.RECONVERGENT B3 ;  /* 0x0000000000037941 */ /* 0x000fea0003800200 */
.L_x_19721:
        /* <DEDUP_REMOVED lines=16> */
.L_x_19730:
        /* <DEDUP_REMOVED lines=13> */
.L_x_19732:
[----:B------:R-:W-:Y:S05]  /*9080*/  BSYNC.RECONVERGENT B4 ;  /* 0x0000000000047941 */ /* 0x000fea0003800200 */
.L_x_19731:
        /* <DEDUP_REMOVED lines=43> */
.L_x_19729:
[----:B------:R-:W-:Y:S05]  /*9340*/  BSYNC.RECONVERGENT B3 ;  /* 0x0000000000037941 */ /* 0x000fea0003800200 */
.L_x_19728:
        /* <DEDUP_REMOVED lines=9> */
.L_x_19701:
[----:B------:R-:W-:Y:S05]  /*93e0*/  BSYNC.RECONVERGENT B1 ;  /* 0x0000000000017941 */ /* 0x000fea0003800200 */
.L_x_19678:
[----:B0-----:R-:W0:Y:S01]  /*93f0*/  LDC.64 R96, c[0x0][0x3a8] ;  /* 0x0000ea00ff607b82 */ /* 0x001e220000000a00 */
        /* <DEDUP_REMOVED lines=16> */
.L_x_19734:
[----:B------:R-:W-:Y:S05]  /*9500*/  BSYNC.RECONVERGENT B1 ;  /* 0x0000000000017941 */ /* 0x000fea0003800200 */
.L_x_19733:
[----:B------:R-:W-:Y:S01]  /*9510*/  VIADD R79, R79, 0x20 ;  /* 0x000000204f4f7836 */ /* 0x000fe20000000000 */
[----:B------:R-:W-:-:S07]  /*9520*/  IADD3 R0, PT, PT, R0, 0x20, RZ ;  /* 0x0000002000007810 */ /* 0x000fce0007ffe0ff */
.L_x_19677:
[----:B------:R-:W-:Y:S05]  /*9530*/  BSYNC.RECONVERGENT B2 ;  /* 0x0000000000027941 */ /* 0x000fea0003800200 */
.L_x_19676:
        /* <DEDUP_REMOVED lines=15> */
[----:B--2---:R-:W-:Y:S01]  /*9630*/  IMAD.MOV.U32 R74, RZ, RZ, R85 ;  /* 0x000000ffff4a7224 */ /* 0x004fe200078e0055 */
[----:B-1----:R-:W-:Y:S01]  /*9640*/  MOV R94, R88 ;  /* 0x00000058005e7202 */ /* 0x002fe20000000f00 */
        /* <DEDUP_REMOVED lines=18> */
.L_x_19743:
        /* <DEDUP_REMOVED lines=13> */
.L_x_19745:
[----:B------:R-:W-:Y:S05]  /*9840*/  BSYNC.RECONVERGENT B5 ;  /* 0x0000000000057941 */ /* 0x000fea0003800200 */
.L_x_19744:
        /* <DEDUP_REMOVED lines=42> */
.L_x_19742:
[----:B------:R-:W-:Y:S05]  /*9af0*/  BSYNC.RECONVERGENT B4 ;  /* 0x0000000000047941 */ /* 0x000fea0003800200 */
.L_x_19741:
        /* <DEDUP_REMOVED lines=9> */
.L_x_19740:
[----:B------:R-:W-:Y:S05]  /*9b90*/  BSYNC.RECONVERGENT B3 ;  /* 0x0000000000037941 */ /* 0x000fea0003800200 */
.L_x_19739:
        /* <DEDUP_REMOVED lines=17> */
.L_x_19750:
        /* <DEDUP_REMOVED lines=13> */
.L_x_19752:
[----:B------:R-:W-:Y:S05]  /*9d80*/  BSYNC.RECONVERGENT B5 ;  /* 0x0000000000057941 */ /* 0x000fea0003800200 */
.L_x_19751:
        /* <DEDUP_REMOVED lines=43> */
.L_x_19749:
[----:B------:R-:W-:Y:S05]  /*a040*/  BSYNC.RECONVERGENT B4 ;  /* 0x0000000000047941 */ /* 0x000fea0003800200 */
.L_x_19748:
        /* <DEDUP_REMOVED lines=9> */
.L_x_19747:
[----:B------:R-:W-:Y:S05]  /*a0e0*/  BSYNC.RECONVERGENT B3 ;  /* 0x0000000000037941 */ /* 0x000fea0003800200 */
.L_x_19746:
        /* <DEDUP_REMOVED lines=17> */
.L_x_19757:
        /* <DEDUP_REMOVED lines=13> */
.L_x_19759:
[----:B------:R-:W-:Y:S05]  /*a2d0*/  BSYNC.RECONVERGENT B5 ;  /* 0x0000000000057941 */ /* 0x000fea0003800200 */
.L_x_19758:
        /* <DEDUP_REMOVED lines=42> */
.L_x_19756:
[----:B------:R-:W-:Y:S05]  /*a580*/  BSYNC.RECONVERGENT B4 ;  /* 0x0000000000047941 */ /* 0x000fea0003800200 */
.L_x_19755:
        /* <DEDUP_REMOVED lines=9> */
.L_x_19754:
[----:B------:R-:W-:Y:S05]  /*a620*/  BSYNC.RECONVERGENT B3 ;  /* 0x0000000000037941 */ /* 0x000fea0003800200 */
.L_x_19753:
        /* <DEDUP_REMOVED lines=20> */
.L_x_19763:
        /* <DEDUP_REMOVED lines=13> */
.L_x_19765:
[----:B------:R-:W-:Y:S05]  /*a840*/  BSYNC.RECONVERGENT B4 ;  /* 0x0000000000047941 */ /* 0x000fea0003800200 */
.L_x_19764:
        /* <DEDUP_REMOVED lines=43> */
.L_x_19762:
[----:B------:R-:W-:Y:S05]  /*ab00*/  BSYNC.RECONVERGENT B3 ;  /* 0x0000000000037941 */ /* 0x000fea0003800200 */
.L_x_19761:
        /* <DEDUP_REMOVED lines=10> */
.L_x_19738:
[----:B------:R-:W-:Y:S01]  /*abb0*/  BSSY.RECONVERGENT B3, `(.L_x_19766) ;  /* 0x0000057000037945 */ /* 0x000fe20003800200 */
[----:B--2---:R-:W-:Y:S01]  /*abc0*/  IMAD.MOV.U32 R74, RZ, RZ, R85 ;  /* 0x000000ffff4a7224 */ /* 0x004fe200078e0055 */
[----:B-1----:R-:W-:Y:S01]  /*abd0*/  MOV R94, R88 ;  /* 0x00000058005e7202 */ /* 0x002fe20000000f00 */
        /* <DEDUP_REMOVED lines=18> */
.L_x_19770:
        /* <DEDUP_REMOVED lines=13> */
.L_x_19772:
[----:B------:R-:W-:Y:S05]  /*add0*/  BSYNC.RECONVERGENT B5 ;  /* 0x0000000000057941 */ /* 0x000fea0003800200 */
.L_x_19771:
        /* <DEDUP_REMOVED lines=42> */
.L_x_19769:
[----:B------:R-:W-:Y:S05]  /*b080*/  BSYNC.RECONVERGENT B4 ;  /* 0x0000000000047941 */ /* 0x000fea0003800200 */
.L_x_19768:
        /* <DEDUP_REMOVED lines=9> */
.L_x_19767:
[----:B------:R-:W-:Y:S05]  /*b120*/  BSYNC.RECONVERGENT B3 ;  /* 0x0000000000037941 */ /* 0x000fea0003800200 */
.L_x_19766:
        /* <DEDUP_REMOVED lines=17> */
.L_x_19777:
        /* <DEDUP_REMOVED lines=13> */
.L_x_19779:
[----:B------:R-:W-:Y:S05]  /*b310*/  BSYNC.RECONVERGENT B5 ;  /* 0x0000000000057941 */ /* 0x000fea0003800200 */
.L_x_19778:
        /* <DEDUP_REMOVED lines=43> */
.L_x_19776:
[----:B------:R-:W-:Y:S05]  /*b5d0*/  BSYNC.RECONVERGENT B4 ;  /* 0x0000000000047941 */ /* 0x000fea0003800200 */
.L_x_19775:
        /* <DEDUP_REMOVED lines=9> */
.L_x_19774:
[----:B------:R-:W-:Y:S05]  /*b670*/  BSYNC.RECONVERGENT B3 ;  /* 0x0000000000037941 */ /* 0x000fea0003800200 */
.L_x_19773:
        /* <DEDUP_REMOVED lines=17> */
.L_x_19784:
        /* <DEDUP_REMOVED lines=13> */
.L_x_19786:
[----:B------:R-:W-:Y:S05]  /*b860*/  BSYNC.RECONVERGENT B5 ;  /* 0x0000000000057941 */ /* 0x000fea0003800200 */
.L_x_19785:
        /* <DEDUP_REMOVED lines=42> */
.L_x_19783:
[----:B------:R-:W-:Y:S05]  /*bb10*/  BSYNC.RECONVERGENT B4 ;  /* 0x0000000000047941 */ /* 0x000fea0003800200 */
.L_x_19782:
        /* <DEDUP_REMOVED lines=9> */
.L_x_19781:
[----:B------:R-:W-:Y:S05]  /*bbb0*/  BSYNC.RECONVERGENT B3 ;  /* 0x0000000000037941 */ /* 0x000fea0003800200 */
.L_x_19780:
        /* <DEDUP_REMOVED lines=20> */
.L_x_19789:
        /* <DEDUP_REMOVED lines=13> */
.L_x_19791:
[----:B------:R-:W-:Y:S05]  /*bdd0*/  BSYNC.RECONVERGENT B4 ;  /* 0x0000000000047941 */ /* 0x000fea0003800200 */
.L_x_19790:
        /* <DEDUP_REMOVED lines=43> */
.L_x_19788:
[----:B------:R-:W-:Y:S05]  /*c090*/  BSYNC.RECONVERGENT B3 ;  /* 0x0000000000037941 */ /* 0x000fea0003800200 */
.L_x_19787:
        /* <DEDUP_REMOVED lines=9> */
.L_x_19760:
[----:B------:R-:W-:Y:S05]  /*c130*/  BSYNC.RECONVERGENT B1 ;  /* 0x0000000000017941 */ /* 0x000fea0003800200 */
.L_x_19737:
[----:B------:R-:W1:Y:S02]  /*c140*/  LDC.64 R94, c[0x0][0x3a8] ;  /* 0x0000ea00ff5e7b82 */ /* 0x000e640000000a00 */
[----:B-1----:R-:W-:-:S05]  /*c150*/  IMAD.WIDE.U32 R94, R79, 0x10, R94 ;  /* 0x000000104f5e7825 */ /* 0x002fca00078e005e */
[----:B------:R2:W-:Y:S01]  /*c160*/  STG.E.128 desc[UR8][R94.64], R72 ;  /* 0x000000485e007986 */ /* 0x0005e2000c101d08 */
[----:B------:R-:W-:Y:S05]  /*c170*/  @!P2 BRA `(.L_x_19736) ;  /* 0x00000000002ca947 */ /* 0x000fea0003800000 */
[----:B--2---:R-:W1:Y:S01]  /*c180*/  LDC.64 R94, c[0x0][0x3b0] ;  /* 0x0000ec00ff5e7b82 */ /* 0x004e620000000a00 */
[----:B------:R-:W-:Y:S01]  /*c190*/  IMAD.U32 R79, R91, 0x10000, RZ ;  /* 0x000100005b4f7824 */ /* 0x000fe200078e00ff */
[----:B------:R-:W-:Y:S02]  /*c1a0*/  LOP3.LUT R77, R92, 0xffff, RZ, 0xc0, !PT ;  /* 0x0000ffff5c4d7812 */ /* 0x000fe400078ec0ff */
[----:B------:R-:W-:Y:S02]  /*c1b0*/  LOP3.LUT R98, R89, 0xff, RZ, 0xc0, !PT ;  /* 0x000000ff59627812 */ /* 0x000fe400078ec0ff */
[----:B0-----:R-:W-:-:S04]  /*c1c0*/  LOP3.LUT R96, R79, 0xff0000, RZ, 0xc0, !PT ;  /* 0x00ff00004f607812 */ /* 0x001fc800078ec0ff */
[----:B------:R-:W-:Y:S02]  /*c1d0*/  LEA R77, R77, R96, 0x18 ;  /* 0x000000604d4d7211 */ /* 0x000fe400078ec0ff */
[----:B------:R-:W-:-:S03]  /*c1e0*/  LOP3.LUT R96, R87, 0xff, RZ, 0xc0, !PT ;  /* 0x000000ff57607812 */ /* 0x000fc600078ec0ff */
[----:B------:R-:W-:-:S05]  /*c1f0*/  IMAD R77, R98, 0x100, R77 ;  /* 0x00000100624d7824 */ /* 0x000fca00078e024d */
[----:B------:R-:W-:Y:S01]  /*c200*/  IADD3 R77, PT, PT, R77, R96, RZ ;  /* 0x000000604d4d7210 */ /* 0x000fe20007ffe0ff */
[----:B-1----:R-:W-:-:S05]  /*c210*/  IMAD.WIDE.U32 R94, R0, 0x4, R94 ;  /* 0x00000004005e7825 */ /* 0x002fca00078e005e */
[----:B------:R3:W-:Y:S02]  /*c220*/  STG.E desc[UR8][R94.64], R77 ;  /* 0x0000004d5e007986 */ /* 0x0007e4000c101908 */
.L_x_19736:
[----:B------:R-:W-:Y:S05]  /*c230*/  BSYNC.RECONVERGENT B2 ;  /* 0x0000000000027941 */ /* 0x000fea0003800200 */
.L_x_19735:
[----:B------:R-:W-:Y:S01]  /*c240*/  FADD.FTZ R0, RZ, R60 ;  /* 0x0000003cff007221 */ /* 0x000fe20000010000 */
        /* <DEDUP_REMOVED lines=22> */
[----:B------:R-:W1:Y:S02]  /*c3b0*/  SHFL.BFLY PT, R0, R77, 0x1, 0x1f ;  /* 0x0c201f004d007f89 */ /* 0x000e6400000e0000 */
[----:B-12---:R-:W-:-:S05]  /*c3c0*/  FADD.FTZ R94, R77, R0 ;  /* 0x000000004d5e7221 */ /* 0x006fca0000010000 */
[----:B------:R-:W1:Y:S02]  /*c3d0*/  SHFL.BFLY PT, R79, R94, 0x2, 0x1f ;  /* 0x0c401f005e4f7f89 */ /* 0x000e6400000e0000 */
[----:B-1----:R-:W-:-:S05]  /*c3e0*/  FADD.FTZ R95, R94, R79 ;  /* 0x0000004f5e5f7221 */ /* 0x002fca0000010000 */
        /* <DEDUP_REMOVED lines=50> */
.L_x_19813:
        /* <DEDUP_REMOVED lines=40> */
.L_x_19796:
[----:B------:R-:W-:Y:S05]  /*c990*/  BSYNC.RECONVERGENT B2 ;  /* 0x0000000000027941 */ /* 0x000fea0003800200 */
.L_x_19795:
        /* <DEDUP_REMOVED lines=17> */
[----:B------:R-:W-:-:S04]  /*cab0*/  VIADD R95, R95, 0x20 ;  /* 0x000000205f5f7836 */ /* 0x000fc80000000000 */
[----:B------:R1:W-:Y:S03]  /*cac0*/  STG.E.128 desc[UR8][R96.64], R76 ;  /* 0x0000004c60007986 */ /* 0x0003e6000c101d08 */
.L_x_19798:
[----:B------:R-:W-:Y:S05]  /*cad0*/  BSYNC.RECONVERGENT B2 ;  /* 0x0000000000027941 */ /* 0x000fea0003800200 */
.L_x_19797:
        /* <DEDUP_REMOVED lines=19> */
.L_x_19800:
[----:B------:R-:W-:Y:S05]  /*cc10*/  BSYNC.RECONVERGENT B2 ;  /* 0x0000000000027941 */ /* 0x000fea0003800200 */
.L_x_19799:
        /* <DEDUP_REMOVED lines=16> */
.L_x_19794:
[----:B------:R-:W-:Y:S05]  /*cd20*/  BSYNC.RECONVERGENT B1 ;  /* 0x0000000000017941 */ /* 0x000fea0003800200 */
.L_x_19793:
[----:B0123--:R-:W0:Y:S02]  /*cd30*/  LDC.64 R76, c[0x0][0x380] ;  /* 0x0000e000ff4c7b82 */ /* 0x00fe240000000a00 */
[----:B0-----:R-:W-:-:S05]  /*cd40*/  IMAD R81, R76, 0x4, R81 ;  /* 0x000000044c517824 */ /* 0x001fca00078e0251 */
[----:B------:R-:W-:-:S13]  /*cd50*/  ISETP.GE.AND P0, PT, R81, R77, PT ;  /* 0x0000004d5100720c */ /* 0x000fda0003f06270 */
[----:B------:R-:W-:Y:S05]  /*cd60*/  @!P0 BRA `(.L_x_19801) ;  /* 0xffffff3c00fc8947 */ /* 0x000fea000383ffff */
[----:B------:R-:W-:Y:S05]  /*cd70*/  BSYNC B0 ;  /* 0x0000000000007941 */ /* 0x000fea0003800000 */
.L_x_19555:
[----:B------:R-:W-:Y:S05]  /*cd80*/  EXIT ;  /* 0x000000000000794d */ /* 0x000fea0003800000 */
.L_x_19792:
[----:B------:R-:W-:Y:S01]  /*cd90*/  HFMA2 R103, -RZ, RZ, 0, 1.847743988037109375e-06 ;  /* 0x0000001fff677431 */ /* 0x000fe200000001ff */
[----:B------:R-:W-:Y:S01]  /*cda0*/  BSSY B1, `(.L_x_19802) ;  /* 0x0000007000017945 */ /* 0x000fe20003800000 */
[----:B------:R-:W-:Y:S01]  /*cdb0*/  MOV R101, R77 ;  /* 0x0000004d00657202 */ /* 0x000fe20000000f00 */
[----:B------:R-:W-:Y:S02]  /*cdc0*/  IMAD.MOV.U32 R100, RZ, RZ, 0x1 ;  /* 0x00000001ff647424 */ /* 0x000fe400078e00ff */
[----:B------:R-:W-:-:S07]  /*cdd0*/  IMAD.MOV.U32 R98, RZ, RZ, -0x1 ;  /* 0xffffffffff627424 */ /* 0x000fce00078e00ff */
[----:B012--5:R-:W-:Y:S05]  /*cde0*/  WARPSYNC.COLLECTIVE R98, `(.L_x_19803) ;  /* 0x0000000062087348 */ /* 0x027fea0003c00000 */
[----:B------:R3:W4:Y:S02]  /*cdf0*/  SHFL.BFLY P6, R99, R101, R100, R103 ;  /* 0x0c00006465637389 */ /* 0x00072400000c0067 */
[----:B012345:R-:W-:Y:S05]  /*ce00*/  ENDCOLLECTIVE ;  /* 0x000000000000791b */ /* 0x03ffea0003800000 */
.L_x_19803:
[----:B------:R-:W-:Y:S05]  /*ce10*/  BSYNC B1 ;  /* 0x0000000000017941 */ /* 0x000fea0003800000 */
.L_x_19802:
        /* <DEDUP_REMOVED lines=9> */
.L_x_19804:
[----:B------:R-:W-:Y:S02]  /*ceb0*/  IMAD.MOV.U32 R100, RZ, RZ, 0x4 ;  /* 0x00000004ff647424 */ /* 0x000fe400078e00ff */
[----:B------:R-:W-:-:S04]  /*cec0*/  IMAD.MOV.U32 R79, RZ, RZ, R99 ;  /* 0x000000ffff4f7224 */ /* 0x000fc800078e0063 */
[----:B------:R-:W-:-:S05]  /*ced0*/  FADD.FTZ R95, R94, R79 ;  /* 0x0000004f5e5f7221 */ /* 0x000fca0000010000 */
[----:B------:R-:W-:-:S07]  /*cee0*/  MOV R101, R95 ;  /* 0x0000005f00657202 */ /* 0x000fce0000000f00 */
[----:B------:R-:W-:Y:S05]  /*cef0*/  WARPSYNC.COLLECTIVE R98, `(.L_x_19805) ;  /* 0x0000000062087348 */ /* 0x000fea0003c00000 */
[----:B------:R0:W1:Y:S02]  /*cf00*/  SHFL.BFLY P6, R99, R101, R100, R103 ;  /* 0x0c00006465637389 */ /* 0x00006400000c0067 */
[----:B01----:R-:W-:Y:S05]  /*cf10*/  ENDCOLLECTIVE ;  /* 0x000000000000791b */ /* 0x003fea0003800000 */
.L_x_19805:
[----:B------:R-:W-:Y:S01]  /*cf20*/  HFMA2 R100, -RZ, RZ, 0, 4.76837158203125e-07 ;  /* 0x00000008ff647431 */ /* 0x000fe200000001ff */
[----:B------:R-:W-:-:S05]  /*cf30*/  MOV R0, R99 ;  /* 0x0000006300007202 */ /* 0x000fca0000000f00 */
[----:B------:R-:W-:-:S04]  /*cf40*/  FADD.FTZ R96, R95, R0 ;  /* 0x000000005f607221 */ /* 0x000fc80000010000 */
[----:B------:R-:W-:-:S07]  /*cf50*/  IMAD.MOV.U32 R101, RZ, RZ, R96 ;  /* 0x000000ffff657224 */ /* 0x000fce00078e0060 */
[----:B------:R-:W-:Y:S05]  /*cf60*/  WARPSYNC.COLLECTIVE R98, `(.L_x_19806) ;  /* 0x0000000062087348 */ /* 0x000fea0003c00000 */
[----:B------:R0:W1:Y:S02]  /*cf70*/  SHFL.BFLY P6, R99, R101, R100, R103 ;  /* 0x0c00006465637389 */ /* 0x00006400000c0067 */
[----:B01----:R-:W-:Y:S05]  /*cf80*/  ENDCOLLECTIVE ;  /* 0x000000000000791b */ /* 0x003fea0003800000 */
.L_x_19806:
        /* <DEDUP_REMOVED lines=8> */
.L_x_19807:
        /* <DEDUP_REMOVED lines=41> */
.L_x_19808:
[----:B------:R-:W-:Y:S02]  /*d2a0*/  IMAD.MOV.U32 R100, RZ, RZ, 0x2 ;  /* 0x00000002ff647424 */ /* 0x000fe400078e00ff */
[----:B------:R-:W-:-:S04]  /*d2b0*/  IMAD.MOV.U32 R95, RZ, RZ, R99 ;  /* 0x000000ffff5f7224 */ /* 0x000fc800078e0063 */
[----:B------:R-:W-:-:S05]  /*d2c0*/  FADD.FTZ R95, R0, R95 ;  /* 0x0000005f005f7221 */ /* 0x000fca0000010000 */
[----:B------:R-:W-:-:S07]  /*d2d0*/  MOV R101, R95 ;  /* 0x0000005f00657202 */ /* 0x000fce0000000f00 */
[----:B------:R-:W-:Y:S05]  /*d2e0*/  WARPSYNC.COLLECTIVE R98, `(.L_x_19809) ;  /* 0x0000000062087348 */ /* 0x000fea0003c00000 */
[----:B------:R0:W1:Y:S02]  /*d2f0*/  SHFL.BFLY P6, R99, R101, R100, R103 ;  /* 0x0c00006465637389 */ /* 0x00006400000c0067 */
[----:B01----:R-:W-:Y:S05]  /*d300*/  ENDCOLLECTIVE ;  /* 0x000000000000791b */ /* 0x003fea0003800000 */
.L_x_19809:
[----:B------:R-:W-:Y:S01]  /*d310*/  HFMA2 R100, -RZ, RZ, 0, 2.384185791015625e-07 ;  /* 0x00000004ff647431 */ /* 0x000fe200000001ff */
[----:B------:R-:W-:-:S05]  /*d320*/  MOV R94, R99 ;  /* 0x00000063005e7202 */ /* 0x000fca0000000f00 */
[----:B------:R-:W-:-:S04]  /*d330*/  FADD.FTZ R94, R95, R94 ;  /* 0x0000005e5f5e7221 */ /* 0x000fc80000010000 */
[----:B------:R-:W-:-:S07]  /*d340*/  IMAD.MOV.U32 R101, RZ, RZ, R94 ;  /* 0x000000ffff657224 */ /* 0x000fce00078e005e */
[----:B------:R-:W-:Y:S05]  /*d350*/  WARPSYNC.COLLECTIVE R98, `(.L_x_19810) ;  /* 0x0000000062087348 */ /* 0x000fea0003c00000 */
[----:B------:R0:W1:Y:S02]  /*d360*/  SHFL.BFLY P6, R99, R101, R100, R103 ;  /* 0x0c00006465637389 */ /* 0x00006400000c0067 */
[----:B01----:R-:W-:Y:S05]  /*d370*/  ENDCOLLECTIVE ;  /* 0x000000000000791b */ /* 0x003fea0003800000 */
.L_x_19810:
[----:B------:R-:W-:Y:S02]  /*d380*/  IMAD.MOV.U32 R100, RZ, RZ, 0x8 ;  /* 0x00000008ff647424 */ /* 0x000fe400078e00ff */
[----:B------:R-:W-:-:S04]  /*d390*/  IMAD.MOV.U32 R97, RZ, RZ, R99 ;  /* 0x000000ffff617224 */ /* 0x000fc800078e0063 */
[----:B------:R-:W-:-:S05]  /*d3a0*/  FADD.FTZ R97, R94, R97 ;  /* 0x000000615e617221 */ /* 0x000fca0000010000 */
[----:B------:R-:W-:-:S07]  /*d3b0*/  MOV R101, R97 ;  /* 0x0000006100657202 */ /* 0x000fce0000000f00 */
[----:B------:R-:W-:Y:S05]  /*d3c0*/  WARPSYNC.COLLECTIVE R98, `(.L_x_19811) ;  /* 0x0000000062087348 */ /* 0x000fea0003c00000 */
[----:B------:R0:W1:Y:S02]  /*d3d0*/  SHFL.BFLY P6, R99, R101, R100, R103 ;  /* 0x0c00006465637389 */ /* 0x00006400000c0067 */
[----:B01----:R-:W-:Y:S05]  /*d3e0*/  ENDCOLLECTIVE ;  /* 0x000000000000791b */ /* 0x003fea0003800000 */
.L_x_19811:
[----:B------:R-:W-:Y:S01]  /*d3f0*/  HFMA2 R100, -RZ, RZ, 0, 9.5367431640625e-07 ;  /* 0x00000010ff647431 */ /* 0x000fe200000001ff */
[----:B------:R-:W-:-:S05]  /*d400*/  MOV R96, R99 ;  /* 0x0000006300607202 */ /* 0x000fca0000000f00 */
[----:B------:R-:W-:-:S04]  /*d410*/  FADD.FTZ R96, R97, R96 ;  /* 0x0000006061607221 */ /* 0x000fc80000010000 */
[----:B------:R-:W-:-:S07]  /*d420*/  IMAD.MOV.U32 R101, RZ, RZ, R96 ;  /* 0x000000ffff657224 */ /* 0x000fce00078e0060 */
[----:B------:R-:W-:Y:S05]  /*d430*/  WARPSYNC.COLLECTIVE R98, `(.L_x_19812) ;  /* 0x0000000062087348 */ /* 0x000fea0003c00000 */
[----:B------:R0:W1:Y:S02]  /*d440*/  SHFL.BFLY P6, R99, R101, R100, R103 ;  /* 0x0c00006465637389 */ /* 0x00006400000c0067 */
[----:B01----:R-:W-:Y:S05]  /*d450*/  ENDCOLLECTIVE ;  /* 0x000000000000791b */ /* 0x003fea0003800000 */
.L_x_19812:
[----:B------:R-:W-:Y:S05]  /*d460*/  BRA `(.L_x_19813) ;  /* 0xfffffff000a87947 */ /* 0x000fea000383ffff */
.L_x_19814:
        /* <DEDUP_REMOVED lines=9> */
.L_x_20379:


//--------------------- .text._ZN10layer_norm13ln_fwd_kernelINS_13Kernel_traitsIfffffjLj512ELj1ELj4ELj1ELj16ENS_18Kernel_traits_baseILj512EfffffjLj128EEEEELb1ELb1ELb1ELb1EEEvNS_9FwdParamsE --------------------------
	.section	.text._ZN10layer_norm13ln_fwd_kernelINS_13Kernel_traitsIfffffjLj512ELj1ELj4ELj1ELj16ENS_18Kernel_traits_baseILj512EfffffjLj128EEEEELb1ELb1ELb1ELb1EEEvNS_9FwdParamsE,"ax",@progbits
	.align	128
        .global         _ZN10layer_norm13ln_fwd_kernelINS_13Kernel_traitsIfffffjLj512ELj1ELj4ELj1ELj16ENS_18Kernel_traits_baseILj512EfffffjLj128EEEEELb1ELb1ELb1ELb1EEEvNS_9FwdParamsE
        .type           _ZN10layer_norm13ln_fwd_kernelINS_13Kernel_traitsIfffffjLj512ELj1ELj4ELj1ELj16ENS_18Kernel_traits_baseILj512EfffffjLj128EEEEELb1ELb1ELb1ELb1EEEvNS_9FwdParamsE,@function
        .size           _ZN10layer_norm13ln_fwd_kernelINS_13Kernel_traitsIfffffjLj512ELj1ELj4ELj1ELj16ENS_18Kernel_traits_baseILj512EfffffjLj128EEEEELb1ELb1ELb1ELb1EEEvNS_9FwdParamsE,(.L_x_20380 - _ZN10layer_norm13ln_fwd_kernelINS_13Kernel_traitsIfffffjLj512ELj1ELj4ELj1ELj16ENS_18Kernel_traits_baseILj512EfffffjLj128EEEEELb1ELb1ELb1ELb1EEEvNS_9FwdParamsE)
        .other          _ZN10layer_norm13ln_fwd_kernelINS_13Kernel_traitsIfffffjLj512ELj1ELj4ELj1ELj16ENS_18Kernel_traits_baseILj512EfffffjLj128EEEEELb1ELb1ELb1ELb1EEEvNS_9FwdParamsE,@"STO_CUDA_ENTRY STV_DEFAULT"
_ZN10layer_norm13ln_fwd_kernelINS_13Kernel_traitsIfffffjLj512ELj1ELj4ELj1ELj16ENS_18Kernel_traits_baseILj512EfffffjLj128EEEEELb1ELb1ELb1ELb1EEEvNS_9FwdParamsE:
.text._ZN10layer_norm13ln_fwd_kernelINS_13Kernel_traitsIfffffjLj512ELj1ELj4ELj1ELj16ENS_18Kernel_traits_baseILj512EfffffjLj128EEEEELb1ELb1ELb1ELb1EEEvNS_9FwdParamsE:
        /* <DEDUP_REMOVED lines=15> */
[----:B------:R-:W4:Y:S01]  /*00f0*/  @P1 LDC R63, c[0x0][0x460] ;  /* 0x00011800ff3f1b82 */ /* 0x000f220000000800 */
[----:B--2---:R-:W-:Y:S01]  /*0100*/  LOP3.LUT R0, R60, 0x1f, RZ, 0xc0, !PT ;  /* 0x0000001f3c007812 */ /* 0x004fe200078ec0ff */
[----:B-1----:R-:W4:Y:S01]  /*0110*/  @P1 LDG.E.64 R6, desc[UR8][R96.64] ;  /* 0x0000000860061981 */ /* 0x002f22000c1e1b00 */
[----:B0-----:R-:W-:-:S04]  /*0120*/  ISETP.NE.U32.AND P0, PT, RZ, UR4, PT ;  /* 0x00000004ff007c0c */ /* 0x001fc8000bf05070 */
[----:B------:R-:W-:Y:S01]  /*0130*/  ISETP.NE.AND.EX P0, PT, RZ, UR5, PT, P0 ;  /* 0x00000005ff007c0c */ /* 0x000fe2000bf05300 */
[----:B------:R-:W-:-:S05]  /*0140*/  IMAD.WIDE.U32 R2, R0, 0x10, R2 ;  /* 0x0000001000027825 */ /* 0x000fca00078e0002 */
[----:B------:R-:W2:Y:S01]  /*0150*/  LDG.E.128 R8, desc[UR8][R2.64] ;  /* 0x0000000802087981 */ /* 0x000ea2000c1e1d00 */
[C---:B---3--:R-:W-:Y:S01]  /*0160*/  IMAD.WIDE.U32 R14, R0.reuse, 0x10, R14 ;  /* 0x00000010000e7825 */ /* 0x048fe200078e000e */
[----:B------:R-:W0:Y:S02]  /*0170*/  S2UR UR5, SR_CTAID.X ;  /* 0x00000000000579c3 */ /* 0x000e240000002500 */
[----:B------:R-:W5:Y:S04]  /*0180*/  LDG.E.128 R20, desc[UR8][R2.64+0x200] ;  /* 0x0002000802147981 */ /* 0x000f68000c1e1d00 */
[----:B------:R-:W3:Y:S02]  /*0190*/  LDG.E.128 R16, desc[UR8][R14.64] ;  /* 0x000000080e107981 */ /* 0x000ee4000c1e1d00 */
[----:B------:R-:W1:Y:S02]  /*01a0*/  @P0 LDC.64 R12, c[0x0][0x438] ;  /* 0x00010e00ff0c0b82 */ /* 0x000e640000000a00 */
[----:B------:R-:W5:Y:S04]  /*01b0*/  LDG.E.128 R40, desc[UR8][R2.64+0x400] ;  /* 0x0004000802287981 */ /* 0x000f68000c1e1d00 */
[----:B------:R0:W5:Y:S02]  /*01c0*/  LDG.E.128 R48, desc[UR8][R2.64+0x600] ;  /* 0x0006000802307981 */ /* 0x000164000c1e1d00 */
[----:B------:R-:W0:Y:S02]  /*01d0*/  LDC R61, c[0x0][0x360] ;  /* 0x0000d800ff3d7b82 */ /* 0x000e240000000800 */
[----:B------:R-:W5:Y:S04]  /*01e0*/  LDG.E.128 R56, desc[UR8][R14.64+0x200] ;  /* 0x000200080e387981 */ /* 0x000f68000c1e1d00 */
[----:B------:R-:W5:Y:S04]  /*01f0*/  LDG.E.128 R44, desc[UR8][R14.64+0x400] ;  /* 0x000400080e2c7981 */ /* 0x000f68000c1e1d00 */
[----:B------:R0:W5:Y:S01]  /*0200*/  LDG.E.128 R52, desc[UR8][R14.64+0x600] ;  /* 0x000600080e347981 */ /* 0x000162000c1e1d00 */
[----:B-1----:R-:W-:-:S05]  /*0210*/  @P0 IMAD.WIDE.U32 R12, R0, 0x10, R12 ;  /* 0x00000010000c0825 */ /* 0x002fca00078e000c */
[----:B------:R1:W5:Y:S04]  /*0220*/  @P0 LDG.E.128 R24, desc[UR8][R12.64] ;  /* 0x000000080c180981 */ /* 0x000368000c1e1d00 */
[----:B------:R1:W5:Y:S04]  /*0230*/  @P0 LDG.E.128 R28, desc[UR8][R12.64+0x200] ;  /* 0x000200080c1c0981 */ /* 0x000368000c1e1d00 */
[----:B------:R1:W5:Y:S04]  /*0240*/  @P0 LDG.E.128 R32, desc[UR8][R12.64+0x400] ;  /* 0x000400080c200981 */ /* 0x000368000c1e1d00 */
[----:B------:R1:W5:Y:S01]  /*0250*/  @P0 LDG.E.128 R36, desc[UR8][R12.64+0x600] ;  /* 0x000600080c240981 */ /* 0x000362000c1e1d00 */
[----:B0-----:R-:W-:Y:S01]  /*0260*/  USHF.L.U32 UR4, UR5, 0x2, URZ ;  /* 0x0000000205047899 */ /* 0x001fe200080006ff */
[----:B------:R-:W-:-:S05]  /*0270*/  SHF.R.U32.HI R2, RZ, 0x5, R60 ;  /* 0x00000005ff027819 */ /* 0x000fca000001163c */
[----:B------:R-:W-:Y:S01]  /*0280*/  LOP3.LUT R2, R2, UR4, RZ, 0xfc, !PT ;  /* 0x0000000402027c12 */ /* 0x000fe2000f8efcff */
[----:B------:R-:W-:Y:S01]  /*0290*/  IMAD R14, R61, UR5, R60 ;  /* 0x000000053d0e7c24 */ /* 0x000fe2000f8e023c */
[----:B----4-:R-:W-:Y:S02]  /*02a0*/  @P1 IADD3 R96, P2, PT, R6, R63, RZ ;  /* 0x0000003f06601210 */ /* 0x010fe40007f5e0ff */
[----:B------:R-:W-:Y:S02]  /*02b0*/  @P1 R2UR UR6, R4 ;  /* 0x00000000040612ca */ /* 0x000fe400000e0000 */
[----:B------:R-:W-:Y:S01]  /*02c0*/  @P1 R2UR UR7, R5 ;  /* 0x00000000050712ca */ /* 0x000fe200000e0000 */
[----:B------:R-:W-:Y:S01]  /*02d0*/  @P1 IMAD.X R97, RZ, RZ, R7, P2 ;  /* 0x000000ffff611224 */ /* 0x000fe200010e0607 */
[----:B------:R-:W-:Y:S02]  /*02e0*/  ISETP.GE.AND P1, PT, R2, UR10, PT ;  /* 0x0000000a02007c0c */ /* 0x000fe4000bf26270 */
[----:B--2---:R-:W-:Y:S01]  /*02f0*/  @P0 MOV R3, R8 ;  /* 0x0000000800030202 */ /* 0x004fe20000000f00 */
[----:B------:R-:W-:Y:S01]  /*0300*/  @!P0 IMAD.MOV.U32 R3, RZ, RZ, R8 ;  /* 0x000000ffff038224 */ /* 0x000fe200078e0008 */
[----:B------:R-:W-:Y:S01]  /*0310*/  @P0 MOV R4, R9 ;  /* 0x0000000900040202 */ /* 0x000fe20000000f00 */
[----:B------:R-:W-:-:S02]  /*0320*/  @P0 IMAD.MOV.U32 R5, RZ, RZ, R10 ;  /* 0x000000ffff050224 */ /* 0x000fc400078e000a */
[----:B------:R-:W-:Y:S01]  /*0330*/  @P0 IMAD.MOV.U32 R6, RZ, RZ, R11 ;  /* 0x000000ffff060224 */ /* 0x000fe200078e000b */
[----:B------:R-:W-:Y:S01]  /*0340*/  @!P0 MOV R6, R11 ;  /* 0x0000000b00068202 */ /* 0x000fe20000000f00 */
[----:B------:R-:W-:Y:S01]  /*0350*/  @!P0 IMAD.MOV.U32 R4, RZ, RZ, R9 ;  /* 0x000000ffff048224 */ /* 0x000fe200078e0009 */
[----:B---3--:R-:W-:Y:S01]  /*0360*/  @P0 MOV R7, R16 ;  /* 0x0000001000070202 */ /* 0x008fe20000000f00 */
[----:B------:R-:W-:Y:S02]  /*0370*/  @!P0 IMAD.MOV.U32 R5, RZ, RZ, R10 ;  /* 0x000000ffff058224 */ /* 0x000fe400078e000a */
[----:B------:R-:W-:Y:S02]  /*0380*/  @!P0 IMAD.MOV.U32 R7, RZ, RZ, R16 ;  /* 0x000000ffff078224 */ /* 0x000fe400078e0010 */
[----:B------:R-:W-:Y:S01]  /*0390*/  @P0 IMAD.MOV.U32 R8, RZ, RZ, R17 ;  /* 0x000000ffff080224 */ /* 0x000fe200078e0011 */
[----:B-1----:R-:W-:Y:S06]  /*03a0*/  @P1 EXIT ;  /* 0x000000000000194d */ /* 0x002fec0003800000 */
        /* <DEDUP_REMOVED lines=42> */
[----:B------:R-:W-:Y:S01]  /*0650*/  LOP3.LUT R61, R61, UR17, R18, 0x96, !PT ;  /* 0x000000113d3d7c12 */ /* 0x000fe2000f8e9612 */
[----:B------:R-:W-:Y:S01]  /*0660*/  UIADD3 UR28, UPT, UPT, UR7, 0x1fd5c5a3, URZ ;  /* 0x1fd5c5a3071c7890 */ /* 0x000fe2000fffe0ff */
[-C--:B------:R-:W-:Y:S01]  /*0670*/  @P0 MOV R18, R57.reuse ;  /* 0x0000003900120202 */ /* 0x080fe20000000f00 */
[----:B------:R-:W-:Y:S01]  /*0680*/  @P0 IMAD.MOV.U32 R16, RZ, RZ, R23 ;  /* 0x000000ffff100224 */ /* 0x000fe200078e0017 */
[----:B------:R-:W-:Y:S01]  /*0690*/  LOP3.LUT R60, R60, UR18, R19, 0x96, !PT ;  /* 0x000000123c3c7c12 */ /* 0x000fe2000f8e9613 */
[----:B------:R-:W-:Y:S01]  /*06a0*/  @!P0 IMAD.MOV.U32 R16, RZ, RZ, R23 ;  /* 0x000000ffff108224 */ /* 0x000fe200078e0017 */
[----:B------:R-:W-:Y:S01]  /*06b0*/  @!P0 MOV R18, R57 ;  /* 0x0000003900128202 */ /* 0x000fe20000000f00 */
[----:B------:R-:W-:Y:S01]  /*06c0*/  IMAD R23, R20, -0x2daee0ad, RZ ;  /* 0xd2511f5314177824 */ /* 0x000fe200078e02ff */
[----:B------:R-:W-:Y:S01]  /*06d0*/  @!P0 MOV R69, R46 ;  /* 0x0000002e00458202 */ /* 0x000fe20000000f00 */
[----:B------:R-:W-:Y:S01]  /*06e0*/  IMAD R63, R63, -0x326172a9, RZ ;  /* 0xcd9e8d573f3f7824 */ /* 0x000fe200078e02ff */
[----:B------:R-:W-:Y:S01]  /*06f0*/  UIADD3 UR29, UPT, UPT, UR6, -0xe443238, URZ ;  /* 0xf1bbcdc8061d7890 */ /* 0x000fe2000fffe0ff */
[----:B------:R-:W-:Y:S01]  /*0700*/  IMAD.HI.U32 R20, R60, -0x326172a9, RZ ;  /* 0xcd9e8d573c147827 */ /* 0x000fe200078e00ff */
[----:B------:R-:W-:-:S03]  /*0710*/  UIADD3 UR30, UPT, UPT, UR7, -0x24c28bd8, URZ ;  /* 0xdb3d7428071e7890 */ /* 0x000fc6000fffe0ff */
[----:B------:R-:W-:Y:S01]  /*0720*/  HFMA2 R89, -RZ, RZ, 0, 0 ;  /* 0x00000000ff597431 */ /* 0x000fe200000001ff */
[----:B------:R-:W-:Y:S01]  /*0730*/  UIADD3 UR31, UPT, UPT, UR6, -0x700cb87f, URZ ;  /* 0x8ff34781061f7890 */ /* 0x000fe2000fffe0ff */
[----:B------:R-:W-:Y:S01]  /*0740*/  IMAD.HI.U32 R22, R61, -0x2daee0ad, RZ ;  /* 0xd2511f533d167827 */ /* 0x000fe200078e00ff */
[----:B------:R-:W-:Y:S01]  /*0750*/  LOP3.LUT R63, R63, UR19, R20, 0x96, !PT ;  /* 0x000000133f3f7c12 */ /* 0x000fe2000f8e9614 */
[----:B------:R-:W-:Y:S01]  /*0760*/  UIADD3 UR32, UPT, UPT, UR7, -0x695add53, URZ ;  /* 0x96a522ad07207890 */ /* 0x000fe2000fffe0ff */
[----:B------:R-:W-:Y:S01]  /*0770*/  BSSY B0, `(.L_x_19815) ;  /* 0x0000c11000007945 */ /* 0x000fe20003800000 */
[--C-:B------:R-:W-:Y:S01]  /*0780*/  @P0 IMAD.MOV.U32 R19, RZ, RZ, R56.reuse ;  /* 0x000000ffff130224 */ /* 0x100fe200078e0038 */
[----:B------:R-:W-:Y:S01]  /*0790*/  @P0 MOV R70, R49 ;  /* 0x0000003100460202 */ /* 0x000fe20000000f00 */
[----:B------:R-:W-:Y:S01]  /*07a0*/  @!P0 IMAD.MOV.U32 R19, RZ, RZ, R56 ;  /* 0x000000ffff138224 */ /* 0x000fe200078e0038 */
[----:B------:R-:W-:Y:S01]  /*07b0*/  LOP3.LUT R56, R23, UR20, R22, 0x96, !PT ;  /* 0x0000001417387c12 */ /* 0x000fe2000f8e9616 */
[--C-:B------:R-:W-:Y:S01]  /*07c0*/  @P0 IMAD.MOV.U32 R14, RZ, RZ, R21.reuse ;  /* 0x000000ffff0e0224 */ /* 0x100fe200078e0015 */
[-C--:B------:R-:W-:Y:S01]  /*07d0*/  @P0 MOV R23, R40.reuse ;  /* 0x0000002800170202 */ /* 0x080fe20000000f00 */
[----:B------:R-:W-:Y:S01]  /*07e0*/  @!P0 IMAD.MOV.U32 R14, RZ, RZ, R21 ;  /* 0x000000ffff0e8224 */ /* 0x000fe200078e0015 */
[----:B------:R-:W-:Y:S01]  /*07f0*/  @!P0 MOV R23, R40 ;  /* 0x0000002800178202 */ /* 0x000fe20000000f00 */
[--C-:B------:R-:W-:Y:S01]  /*0800*/  @P0 IMAD.MOV.U32 R21, RZ, RZ, R58.reuse ;  /* 0x000000ffff150224 */ /* 0x100fe200078e003a */
[-C--:B------:R-:W-:Y:S01]  /*0810*/  @P0 MOV R75, R52.reuse ;  /* 0x00000034004b0202 */ /* 0x080fe20000000f00 */
        /* <DEDUP_REMOVED lines=14> */
[--C-:B------:R-:W-:Y:S01]  /*0900*/  @P0 IMAD.MOV.U32 R22, RZ, RZ, R41.reuse ;  /* 0x000000ffff160224 */ /* 0x100fe200078e0029 */
        /* <DEDUP_REMOVED lines=9> */
[----:B------:R-:W0:Y:S02]  /*09a0*/  LDCU UR10, c[0x0][0x404] ;  /* 0x00008080ff0a77ac */ /* 0x000e240008000800 */
[----:B------:R-:W-:Y:S01]  /*09b0*/  IMAD.HI.U32 R56, R57, -0x2daee0ad, RZ ;  /* 0xd2511f5339387827 */ /* 0x000fe200078e00ff */
[----:B------:R-:W-:Y:S01]  /*09c0*/  LOP3.LUT R40, R41, UR23, R40, 0x96, !PT ;  /* 0x0000001729287c12 */ /* 0x000fe2000f8e9628 */
[----:B------:R-:W1:Y:S02]  /*09d0*/  LDCU.U8 UR11, c[0x0][0x410] ;  /* 0x00008200ff0b77ac */ /* 0x000e640008000000 */
[----:B------:R-:W-:Y:S01]  /*09e0*/  @P0 IMAD.MOV.U32 R65, RZ, RZ, R42 ;  /* 0x000000ffff410224 */ /* 0x000fe200078e002a */
[----:B------:R-:W-:Y:S01]  /*09f0*/  LOP3.LUT R56, R63, UR24, R56, 0x96, !PT ;  /* 0x000000183f387c12 */ /* 0x000fe2000f8e9638 */
[----:B------:R-:W-:Y:S01]  /*0a00*/  @!P0 IMAD.MOV.U32 R65, RZ, RZ, R42 ;  /* 0x000000ffff418224 */ /* 0x000fe200078e002a */
[----:B------:R-:W2:Y:S01]  /*0a10*/  LDCU UR14, c[0x0][0x448] ;  /* 0x00008900ff0e77ac */ /* 0x000ea20008000800 */
[----:B------:R-:W-:-:S02]  /*0a20*/  IMAD R58, R58, -0x326172a9, RZ ;  /* 0xcd9e8d573a3a7824 */ /* 0x000fc400078e02ff */
[----:B------:R-:W-:Y:S01]  /*0a30*/  IMAD R57, R57, -0x2daee0ad, RZ ;  /* 0xd2511f5339397824 */ /* 0x000fe200078e02ff */
[----:B------:R-:W3:Y:S01]  /*0a40*/  LDCU.64 UR12, c[0x0][0x408] ;  /* 0x00008100ff0c77ac */ /* 0x000ee20008000a00 */
[----:B------:R-:W-:Y:S01]  /*0a50*/  IMAD.HI.U32 R41, R56, -0x326172a9, RZ ;  /* 0xcd9e8d5738297827 */ /* 0x000fe200078e00ff */
[----:B------:R-:W4:Y:S03]  /*0a60*/  LDCU.64 UR4, c[0x0][0x3a0] ;  /* 0x00007400ff0477ac */ /* 0x000f260008000a00 */
[----:B------:R-:W-:Y:S01]  /*0a70*/  IMAD.HI.U32 R42, R40, -0x2daee0ad, RZ ;  /* 0xd2511f53282a7827 */ /* 0x000fe200078e00ff */
[----:B------:R-:W-:-:S03]  /*0a80*/  LOP3.LUT R41, R58, UR25, R41, 0x96, !PT ;  /* 0x000000193a297c12 */ /* 0x000fc6000f8e9629 */
[--C-:B------:R-:W-:Y:S01]  /*0a90*/  @P0 IMAD.MOV.U32 R66, RZ, RZ, R45.reuse ;  /* 0x000000ffff420224 */ /* 0x100fe200078e002d */
        /* <DEDUP_REMOVED lines=28> */
[----:B------:R-:W-:Y:S02]  /*0c60*/  @P0 IMAD.MOV.U32 R77, RZ, RZ, R54 ;  /* 0x000000ffff4d0224 */ /* 0x000fe400078e0036 */
[----:B------:R-:W-:Y:S02]  /*0c70*/  @!P0 IMAD.MOV.U32 R20, RZ, RZ, R59 ;  /* 0x000000ffff148224 */ /* 0x000fe400078e003b */
[----:B------:R-:W-:Y:S02]  /*0c80*/  @!P0 IMAD.MOV.U32 R68, RZ, RZ, R47 ;  /* 0x000000ffff448224 */ /* 0x000fe400078e002f */
[----:B------:R-:W-:Y:S02]  /*0c90*/  @!P0 IMAD.MOV.U32 R71, RZ, RZ, R48 ;  /* 0x000000ffff478224 */ /* 0x000fe400078e0030 */
[----:B------:R-:W-:Y:S02]  /*0ca0*/  @!P0 IMAD.MOV.U32 R73, RZ, RZ, R50 ;  /* 0x000000ffff498224 */ /* 0x000fe400078e0032 */
[----:B------:R-:W-:-:S02]  /*0cb0*/  @!P0 IMAD.MOV.U32 R72, RZ, RZ, R51 ;  /* 0x000000ffff488224 */ /* 0x000fc400078e0033 */
[----:B------:R-:W-:Y:S02]  /*0cc0*/  @!P0 IMAD.MOV.U32 R74, RZ, RZ, R53 ;  /* 0x000000ffff4a8224 */ /* 0x000fe400078e0035 */
[----:B------:R-:W-:Y:S02]  /*0cd0*/  @!P0 IMAD.MOV.U32 R77, RZ, RZ, R54 ;  /* 0x000000ffff4d8224 */ /* 0x000fe400078e0036 */
[----:B------:R-:W-:Y:S02]  /*0ce0*/  @!P0 IMAD.MOV.U32 R76, RZ, RZ, R55 ;  /* 0x000000ffff4c8224 */ /* 0x000fe400078e0037 */
[----:B------:R-:W-:Y:S02]  /*0cf0*/  IMAD R88, R41, -0x2daee0ad, RZ ;  /* 0xd2511f5329587824 */ /* 0x000fe400078e02ff */
[----:B01234-:R-:W-:-:S07]  /*0d00*/  IMAD R84, R43, -0x326172a9, RZ ;  /* 0xcd9e8d572b547824 */ /* 0x01ffce00078e02ff */
.L_x_20047:
[----:B0-----:R-:W0:Y:S08]  /*0d10*/  LDC.64 R50, c[0x0][0x3f0] ;  /* 0x0000fc00ff327b82 */ /* 0x001e300000000a00 */
[----:B-1----:R-:W1:Y:S08]  /*0d20*/  LDC R93, c[0x0][0x388] ;  /* 0x0000e200ff5d7b82 */ /* 0x002e700000000800 */
        /* <DEDUP_REMOVED lines=48> */
.L_x_19822:
        /* <DEDUP_REMOVED lines=13> */
.L_x_19824:
[----:B------:R-:W-:Y:S05]  /*1100*/  BSYNC.RECONVERGENT B4 ;  /* 0x0000000000047941 */ /* 0x000fea0003800200 */
.L_x_19823:
        /* <DEDUP_REMOVED lines=41> */
.L_x_19821:
[----:B------:R-:W-:Y:S05]  /*13a0*/  BSYNC.RECONVERGENT B3 ;  /* 0x0000000000037941 */ /* 0x000fea0003800200 */
.L_x_19820:
        /* <DEDUP_REMOVED lines=9> */
.L_x_19819:
[----:B------:R-:W-:Y:S05]  /*1440*/  BSYNC.RECONVERGENT B2 ;  /* 0x0000000000027941 */ /* 0x000fea0003800200 */
.L_x_19818:
        /* <DEDUP_REMOVED lines=17> */
.L_x_19829:
        /* <DEDUP_REMOVED lines=13> */
.L_x_19831:
[----:B------:R-:W-:Y:S05]  /*1630*/  BSYNC.RECONVERGENT B4 ;  /* 0x0000000000047941 */ /* 0x000fea0003800200 */
.L_x_19830:
        /* <DEDUP_REMOVED lines=42> */
.L_x_19828:
[----:B------:R-:W-:Y:S05]  /*18e0*/  BSYNC.RECONVERGENT B3 ;  /* 0x0000000000037941 */ /* 0x000fea0003800200 */
.L_x_19827:
        /* <DEDUP_REMOVED lines=9> */
.L_x_19826:
[----:B------:R-:W-:Y:S05]  /*1980*/  BSYNC.RECONVERGENT B2 ;  /* 0x0000000000027941 */ /* 0x000fea0003800200 */
.L_x_19825:
        /* <DEDUP_REMOVED lines=17> */
.L_x_19836:
        /* <DEDUP_REMOVED lines=13> */
.L_x_19838:
[----:B------:R-:W-:Y:S05]  /*1b70*/  BSYNC.RECONVERGENT B4 ;  /* 0x0000000000047941 */ /* 0x000fea0003800200 */
.L_x_19837:
        /* <DEDUP_REMOVED lines=42> */
.L_x_19835:
[----:B------:R-:W-:Y:S05]  /*1e20*/  BSYNC.RECONVERGENT B3 ;  /* 0x0000000000037941 */ /* 0x000fea0003800200 */
.L_x_19834:
        /* <DEDUP_REMOVED lines=9> */
.L_x_19833:
[----:B------:R-:W-:Y:S05]  /*1ec0*/  BSYNC.RECONVERGENT B2 ;  /* 0x0000000000027941 */ /* 0x000fea0003800200 */
.L_x_19832:
        /* <DEDUP_REMOVED lines=16> */
.L_x_19842:
        /* <DEDUP_REMOVED lines=13> */
.L_x_19844:
[----:B------:R-:W-:Y:S05]  /*20a0*/  BSYNC.RECONVERGENT B3 ;  /* 0x0000000000037941 */ /* 0x000fea0003800200 */
.L_x_19843:
        /* <DEDUP_REMOVED lines=42> */
.L_x_19841:
[----:B------:R-:W-:Y:S05]  /*2350*/  BSYNC.RECONVERGENT B2 ;  /* 0x0000000000027941 */ /* 0x000fea0003800200 */
.L_x_19840:
        /* <DEDUP_REMOVED lines=8> */
[----:B------:R-:W-:Y:S01]  /*23e0*/  FFMA.FTZ R51, R52, R12, R47 ;  /* 0x0000000c34337223 */ /* 0x000fe2000001002f */
[----:B------:R-:W-:Y:S06]  /*23f0*/  BRA `(.L_x_19839) ;  /* 0x0000001400447947 */ /* 0x000fec0003800000 */
.L_x_19817:
        /* <DEDUP_REMOVED lines=21> */
.L_x_19849:
        /* <DEDUP_REMOVED lines=13> */
.L_x_19851:
[----:B------:R-:W-:Y:S05]  /*2620*/  BSYNC.RECONVERGENT B4 ;  /* 0x0000000000047941 */ /* 0x000fea0003800200 */
.L_x_19850:
        /* <DEDUP_REMOVED lines=41> */
.L_x_19848:
[----:B------:R-:W-:Y:S05]  /*28c0*/  BSYNC.RECONVERGENT B3 ;  /* 0x0000000000037941 */ /* 0x000fea0003800200 */
.L_x_19847:
        /* <DEDUP_REMOVED lines=9> */
.L_x_19846:
[----:B------:R-:W-:Y:S05]  /*2960*/  BSYNC.RECONVERGENT B2 ;  /* 0x0000000000027941 */ /* 0x000fea0003800200 */
.L_x_19845:
        /* <DEDUP_REMOVED lines=17> */
.L_x_19856:
        /* <DEDUP_REMOVED lines=13> */
.L_x_19858:
[----:B------:R-:W-:Y:S05]  /*2b50*/  BSYNC.RECONVERGENT B4 ;  /* 0x0000000000047941 */ /* 0x000fea0003800200 */
.L_x_19857:
        /* <DEDUP_REMOVED lines=42> */
.L_x_19855:
[----:B------:R-:W-:Y:S05]  /*2e00*/  BSYNC.RECONVERGENT B3 ;  /* 0x0000000000037941 */ /* 0x000fea0003800200 */
.L_x_19854:
        /* <DEDUP_REMOVED lines=9> */
.L_x_19853:
[----:B------:R-:W-:Y:S05]  /*2ea0*/  BSYNC.RECONVERGENT B2 ;  /* 0x0000000000027941 */ /* 0x000fea0003800200 */
.L_x_19852:
        /* <DEDUP_REMOVED lines=17> */
.L_x_19863:
        /* <DEDUP_REMOVED lines=13> */
.L_x_19865:
[----:B------:R-:W-:Y:S05]  /*3090*/  BSYNC.RECONVERGENT B4 ;  /* 0x0000000000047941 */ /* 0x000fea0003800200 */
.L_x_19864:
        /* <DEDUP_REMOVED lines=42> */
.L_x_19862:
[----:B------:R-:W-:Y:S05]  /*3340*/  BSYNC.RECONVERGENT B3 ;  /* 0x0000000000037941 */ /* 0x000fea0003800200 */
.L_x_19861:
        /* <DEDUP_REMOVED lines=9> */
.L_x_19860:
[----:B------:R-:W-:Y:S05]  /*33e0*/  BSYNC.RECONVERGENT B2 ;  /* 0x0000000000027941 */ /* 0x000fea0003800200 */
.L_x_19859:
        /* <DEDUP_REMOVED lines=16> */
.L_x_19868:
        /* <DEDUP_REMOVED lines=13> */
.L_x_19870:
[----:B------:R-:W-:Y:S05]  /*35c0*/  BSYNC.RECONVERGENT B3 ;  /* 0x0000000000037941 */ /* 0x000fea0003800200 */
.L_x_19869:
        /* <DEDUP_REMOVED lines=42> */
.L_x_19867:
[----:B------:R-:W-:Y:S05]  /*3870*/  BSYNC.RECONVERGENT B2 ;  /* 0x0000000000027941 */ /* 0x000fea0003800200 */
.L_x_19866:
        /* <DEDUP_REMOVED lines=9> */
.L_x_19839:
[----:B------:R-:W-:Y:S05]  /*3910*/  BSYNC.RECONVERGENT B1 ;  /* 0x0000000000017941 */ /* 0x000fea0003800200 */
.L_x_19816:
[----:B------:R-:W0:Y:S01]  /*3920*/  LDC.64 R78, c[0x0][0x3a8] ;  /* 0x0000ea00ff4e7b82 */ /* 0x000e220000000a00 */
[----:B------:R-:W-:Y:S01]  /*3930*/  @P0 IADD3 R61, PT, PT, R97, 0x20, RZ ;  /* 0x00000020613d0810 */ /* 0x000fe20007ffe0ff */
        /* <DEDUP_REMOVED lines=9> */
[----:B0-----:R-:W0:Y:S01]  /*39d0*/  LDC.64 R56, c[0x0][0x3b0] ;  /* 0x0000ec00ff387b82 */ /* 0x001e220000000a00 */
[----:B------:R-:W-:Y:S01]  /*39e0*/  IMAD.U32 R61, R92, 0x10000, RZ ;  /* 0x000100005c3d7824 */ /* 0x000fe200078e00ff */
[----:B------:R-:W-:Y:S02]  /*39f0*/  LOP3.LUT R59, R82, 0xffff, RZ, 0xc0, !PT ;  /* 0x0000ffff523b7812 */ /* 0x000fe400078ec0ff */
[----:B------:R-:W-:Y:S02]  /*3a00*/  LOP3.LUT R80, R91, 0xff, RZ, 0xc0, !PT ;  /* 0x000000ff5b507812 */ /* 0x000fe400078ec0ff */
[----:B------:R-:W-:-:S04]  /*3a10*/  LOP3.LUT R62, R61, 0xff0000, RZ, 0xc0, !PT ;  /* 0x00ff00003d3e7812 */ /* 0x000fc800078ec0ff */
[----:B------:R-:W-:Y:S02]  /*3a20*/  LEA R59, R59, R62, 0x18 ;  /* 0x0000003e3b3b7211 */ /* 0x000fe400078ec0ff */
[----:B------:R-:W-:-:S03]  /*3a30*/  LOP3.LUT R62, R90, 0xff, RZ, 0xc0, !PT ;  /* 0x000000ff5a3e7812 */ /* 0x000fc600078ec0ff */
[----:B------:R-:W-:-:S05]  /*3a40*/  IMAD R59, R80, 0x100, R59 ;  /* 0x00000100503b7824 */ /* 0x000fca00078e023b */
[----:B------:R-:W-:Y:S01]  /*3a50*/  IADD3 R59, PT, PT, R59, R62, RZ ;  /* 0x0000003e3b3b7210 */ /* 0x000fe20007ffe0ff */
[----:B0-----:R-:W-:-:S05]  /*3a60*/  IMAD.WIDE.U32 R56, R87, 0x4, R56 ;  /* 0x0000000457387825 */ /* 0x001fca00078e0038 */
[----:B------:R1:W-:Y:S02]  /*3a70*/  STG.E desc[UR8][R56.64], R59 ;  /* 0x0000003b38007986 */ /* 0x0003e4000c101908 */
.L_x_19872:
[----:B------:R-:W-:Y:S05]  /*3a80*/  BSYNC.RECONVERGENT B1 ;  /* 0x0000000000017941 */ /* 0x000fea0003800200 */
.L_x_19871:
        /* <DEDUP_REMOVED lines=26> */
.L_x_19879:
        /* <DEDUP_REMOVED lines=13> */
.L_x_19881:
[----:B------:R-:W-:Y:S05]  /*3d00*/  BSYNC.RECONVERGENT B4 ;  /* 0x0000000000047941 */ /* 0x000fea0003800200 */
.L_x_19880:
[----:B------:R-:W-:Y:S01]  /*3d10*/  IMAD.WIDE.U32 R52, R10, -0x326172a9, RZ ;  /* 0xcd9e8d570a347825 */ /* 0x000fe200078e00ff */
[----:B01----:R-:W-:-:S04]  /*3d20*/  LOP3.LUT R56, R89, UR7, R55, 0x96, !PT ;  /* 0x0000000759387c12 */ /* 0x003fc8000f8e9637 */
        /* <DEDUP_REMOVED lines=39> */
.L_x_19878:
[----:B------:R-:W-:Y:S05]  /*3fa0*/  BSYNC.RECONVERGENT B3 ;  /* 0x0000000000037941 */ /* 0x000fea0003800200 */
.L_x_19877:
        /* <DEDUP_REMOVED lines=9> */
.L_x_19876:
[----:B------:R-:W-:Y:S05]  /*4040*/  BSYNC.RECONVERGENT B2 ;  /* 0x0000000000027941 */ /* 0x000fea0003800200 */
.L_x_19875:
        /* <DEDUP_REMOVED lines=17> */
.L_x_19886:
        /* <DEDUP_REMOVED lines=13> */
.L_x_19888:
[----:B------:R-:W-:Y:S05]  /*4230*/  BSYNC.RECONVERGENT B4 ;  /* 0x0000000000047941 */ /* 0x000fea0003800200 */
.L_x_19887:
        /* <DEDUP_REMOVED lines=42> */
.L_x_19885:
[----:B------:R-:W-:Y:S05]  /*44e0*/  BSYNC.RECONVERGENT B3 ;  /* 0x0000000000037941 */ /* 0x000fea0003800200 */
.L_x_19884:
[----:B------:R-:W-:Y:S01]  /*44f0*/  I2FP.F32.U32 R53, R53 ;  /* 0x0000003500357245 */ /* 0x000fe20000201000 */
[----:B------:R-:W-:Y:S02]  /*4500*/  IMAD.MOV.U32 R54, RZ, RZ, 0x2f800000 ;  /* 0x2f800000ff367424 */ /* 0x000fe400078e00ff */
[----:B01----:R-:W-:Y:S02]  /*4510*/  FMUL.FTZ R56, R41, UR13 ;  /* 0x0000000d29387c20 */ /* 0x003fe40008410000 */
[----:B------:R-:W-:Y:S02]  /*4520*/  FFMA.FTZ R53, R53, R54, 1.1641532182693481445e-10 ;  /* 0x2f00000035357423 */ /* 0x000fe40000010036 */
[----:B------:R-:W-:-:S03]  /*4530*/  FMUL.FTZ R54, R56, UR12 ;  /* 0x0000000c38367c20 */ /* 0x000fc60008410000 */
[----:B------:R-:W-:-:S04]  /*4540*/  FSETP.GTU.FTZ.AND P3, PT, R53, UR10, PT ;  /* 0x0000000a35007c0b */ /* 0x000fc8000bf7c000 */
[----:B------:R-:W-:Y:S02]  /*4550*/  FSEL R54, R54, RZ, !P3 ;  /* 0x000000ff36367208 */ /* 0x000fe40005800000 */
[----:B------:R-:W-:-:S03]  /*4560*/  SEL R91, RZ, 0x1, P3 ;  /* 0x00000001ff5b7807 */ /* 0x000fc60001800000 */
[----:B------:R-:W-:-:S07]  /*4570*/  FFMA.FTZ R53, R54, R18, R45 ;  /* 0x0000001236357223 */ /* 0x000fce000001002d */
.L_x_19883:
[----:B------:R-:W-:Y:S05]  /*4580*/  BSYNC.RECONVERGENT B2 ;  /* 0x0000000000027941 */ /* 0x000fea0003800200 */
.L_x_19882:
        /* <DEDUP_REMOVED lines=17> */
.L_x_19893:
        /* <DEDUP_REMOVED lines=13> */
.L_x_19895:
[----:B------:R-:W-:Y:S05]  /*4770*/  BSYNC.RECONVERGENT B4 ;  /* 0x0000000000047941 */ /* 0x000fea0003800200 */
.L_x_19894:
        /* <DEDUP_REMOVED lines=42> */
.L_x_19892:
[----:B------:R-:W-:Y:S05]  /*4a20*/  BSYNC.RECONVERGENT B3 ;  /* 0x0000000000037941 */ /* 0x000fea0003800200 */
.L_x_19891:
        /* <DEDUP_REMOVED lines=9> */
.L_x_19890:
[----:B------:R-:W-:Y:S05]  /*4ac0*/  BSYNC.RECONVERGENT B2 ;  /* 0x0000000000027941 */ /* 0x000fea0003800200 */
.L_x_19889:
        /* <DEDUP_REMOVED lines=16> */
.L_x_19899:
        /* <DEDUP_REMOVED lines=13> */
.L_x_19901:
[----:B------:R-:W-:Y:S05]  /*4ca0*/  BSYNC.RECONVERGENT B3 ;  /* 0x0000000000037941 */ /* 0x000fea0003800200 */
.L_x_19900:
        /* <DEDUP_REMOVED lines=42> */
.L_x_19898:
[----:B------:R-:W-:Y:S05]  /*4f50*/  BSYNC.RECONVERGENT B2 ;  /* 0x0000000000027941 */ /* 0x000fea0003800200 */
.L_x_19897:
        /* <DEDUP_REMOVED lines=10> */
.L_x_19874:
        /* <DEDUP_REMOVED lines=21> */
.L_x_19906:
        /* <DEDUP_REMOVED lines=13> */
.L_x_19908:
[----:B------:R-:W-:Y:S05]  /*5220*/  BSYNC.RECONVERGENT B4 ;  /* 0x0000000000047941 */ /* 0x000fea0003800200 */
.L_x_19907:
        /* <DEDUP_REMOVED lines=41> */
.L_x_19905:
[----:B------:R-:W-:Y:S05]  /*54c0*/  BSYNC.RECONVERGENT B3 ;  /* 0x0000000000037941 */ /* 0x000fea0003800200 */
.L_x_19904:
        /* <DEDUP_REMOVED lines=9> */
.L_x_19903:
[----:B------:R-:W-:Y:S05]  /*5560*/  BSYNC.RECONVERGENT B2 ;  /* 0x0000000000027941 */ /* 0x000fea0003800200 */
.L_x_19902:
        /* <DEDUP_REMOVED lines=17> */
.L_x_19913:
        /* <DEDUP_REMOVED lines=13> */
.L_x_19915:
[----:B------:R-:W-:Y:S05]  /*5750*/  BSYNC.RECONVERGENT B4 ;  /* 0x0000000000047941 */ /* 0x000fea0003800200 */
.L_x_19914:
        /* <DEDUP_REMOVED lines=42> */
.L_x_19912:
[----:B------:R-:W-:Y:S05]  /*5a00*/  BSYNC.RECONVERGENT B3 ;  /* 0x0000000000037941 */ /* 0x000fea0003800200 */
.L_x_19911:
[----:B------:R-:W-:Y:S01]  /*5a10*/  I2FP.F32.U32 R53, R53 ;  /* 0x0000003500357245 */ /* 0x000fe20000201000 */
[----:B------:R-:W-:Y:S02]  /*5a20*/  HFMA2 R54, -RZ, RZ, 0.1171875, 0 ;  /* 0x2f800000ff367431 */ /* 0x000fe400000001ff */
[----:B01---5:R-:W-:-:S03]  /*5a30*/  FMUL.FTZ R56, R41, UR13 ;  /* 0x0000000d29387c20 */ /* 0x023fc60008410000 */
[----:B------:R-:W-:Y:S01]  /*5a40*/  FFMA.FTZ R53, R53, R54, 1.1641532182693481445e-10 ;  /* 0x2f00000035357423 */ /* 0x000fe20000010036 */
[----:B------:R-:W-:-:S04]  /*5a50*/  FMUL.FTZ R56, R56, UR12 ;  /* 0x0000000c38387c20 */ /* 0x000fc80008410000 */
[----:B------:R-:W-:-:S04]  /*5a60*/  FSETP.GTU.FTZ.AND P2, PT, R53, UR10, PT ;  /* 0x0000000a35007c0b */ /* 0x000fc8000bf5c000 */
[----:B------:R-:W-:Y:S02]  /*5a70*/  FSEL R53, R56, RZ, !P2 ;  /* 0x000000ff38357208 */ /* 0x000fe40005000000 */
[----:B------:R-:W-:-:S03]  /*5a80*/  SEL R91, RZ, 0x1, P2 ;  /* 0x00000001ff5b7807 */ /* 0x000fc60001000000 */
[----:B------:R-:W-:-:S07]  /*5a90*/  FMUL.FTZ R53, R53, R18 ;  /* 0x0000001235357220 */ /* 0x000fce0000410000 */
.L_x_19910:
[----:B------:R-:W-:Y:S05]  /*5aa0*/  BSYNC.RECONVERGENT B2 ;  /* 0x0000000000027941 */ /* 0x000fea0003800200 */
.L_x_19909:
        /* <DEDUP_REMOVED lines=17> */
.L_x_19920:
        /* <DEDUP_REMOVED lines=13> */
.L_x_19922:
[----:B------:R-:W-:Y:S05]  /*5c90*/  BSYNC.RECONVERGENT B4 ;  /* 0x0000000000047941 */ /* 0x000fea0003800200 */
.L_x_19921:
        /* <DEDUP_REMOVED lines=42> */
.L_x_19919:
[----:B------:R-:W-:Y:S05]  /*5f40*/  BSYNC.RECONVERGENT B3 ;  /* 0x0000000000037941 */ /* 0x000fea0003800200 */
.L_x_19918:
        /* <DEDUP_REMOVED lines=9> */
.L_x_19917:
[----:B------:R-:W-:Y:S05]  /*5fe0*/  BSYNC.RECONVERGENT B2 ;  /* 0x0000000000027941 */ /* 0x000fea0003800200 */
.L_x_19916:
        /* <DEDUP_REMOVED lines=16> */
.L_x_19925:
        /* <DEDUP_REMOVED lines=13> */
.L_x_19927:
[----:B------:R-:W-:Y:S05]  /*61c0*/  BSYNC.RECONVERGENT B3 ;  /* 0x0000000000037941 */ /* 0x000fea0003800200 */
.L_x_19926:
        /* <DEDUP_REMOVED lines=42> */
.L_x_19924:
[----:B------:R-:W-:Y:S05]  /*6470*/  BSYNC.RECONVERGENT B2 ;  /* 0x0000000000027941 */ /* 0x000fea0003800200 */
.L_x_19923:
        /* <DEDUP_REMOVED lines=9> */
.L_x_19896:
[----:B------:R-:W-:Y:S05]  /*6510*/  BSYNC.RECONVERGENT B1 ;  /* 0x0000000000017941 */ /* 0x000fea0003800200 */
.L_x_19873:
[----:B------:R-:W-:Y:S01]  /*6520*/  VIADD R61, R97, 0x20 ;  /* 0x00000020613d7836 */ /* 0x000fe20000000000 */
[----:B------:R-:W0:Y:S01]  /*6530*/  @P1 LDC.64 R58, c[0x0][0x390] ;  /* 0x0000e400ff3a1b82 */ /* 0x000e220000000a00 */
[----:B------:R-:W-:Y:S01]  /*6540*/  @P1 IADD3 R63, PT, PT, R87, 0x40, RZ ;  /* 0x00000040573f1810 */ /* 0x000fe20007ffe0ff */
[----:B------:R-:W-:Y:S01]  /*6550*/  @P0 VIADD R81, R97, 0x40 ;  /* 0x0000004061510836 */ /* 0x000fe20000000000 */
[----:B------:R-:W-:Y:S01]  /*6560*/  BSSY.RECONVERGENT B1, `(.L_x_19928) ;  /* 0x0000013000017945 */ /* 0x000fe20003800200 */
[----:B------:R-:W-:-:S04]  /*6570*/  IMAD.WIDE.U32 R60, R61, 0x10, R78 ;  /* 0x000000103d3c7825 */ /* 0x000fc800078e004e */
[----:B------:R-:W1:Y:S01]  /*6580*/  @P0 LDC.64 R56, c[0x0][0x3a0] ;  /* 0x0000e800ff380b82 */ /* 0x000e620000000a00 */
[----:B------:R2:W-:Y:S01]  /*6590*/  STG.E.128 desc[UR8][R60.64], R52 ;  /* 0x000000343c007986 */ /* 0x0005e2000c101d08 */
[----:B0-----:R-:W-:-:S04]  /*65a0*/  @P1 IMAD.WIDE.U32 R58, R63, 0x10, R58 ;  /* 0x000000103f3a1825 */ /* 0x001fc800078e003a */
[----:B-1----:R-:W-:Y:S01]  /*65b0*/  @P0 IMAD.WIDE.U32 R56, R81, 0x10, R56 ;  /* 0x0000001051380825 */ /* 0x002fe200078e0038 */
[----:B--2---:R-:W-:Y:S06]  /*65c0*/  @!P1 BRA `(.L_x_19929) ;  /* 0x0000000000309947 */ /* 0x004fec0003800000 */
[----:B------:R-:W0:Y:S01]  /*65d0*/  LDC.64 R60, c[0x0][0x3b0] ;  /* 0x0000ec00ff3c7b82 */ /* 0x000e220000000a00 */
[----:B------:R-:W-:Y:S02]  /*65e0*/  SHF.L.U32 R81, R92, 0x10, RZ ;  /* 0x000000105c517819 */ /* 0x000fe400000006ff */
[----:B------:R-:W-:Y:S02]  /*65f0*/  LOP3.LUT R63, R82, 0xffff, RZ, 0xc0, !PT ;  /* 0x0000ffff523f7812 */ /* 0x000fe400078ec0ff */
[----:B------:R-:W-:Y:S02]  /*6600*/  LOP3.LUT R88, R81, 0xff0000, RZ, 0xc0, !PT ;  /* 0x00ff000051587812 */ /* 0x000fe400078ec0ff */
[----:B------:R-:W-:-:S03]  /*6610*/  LOP3.LUT R81, R91, 0xff, RZ, 0xc0, !PT ;  /* 0x000000ff5b517812 */ /* 0x000fc600078ec0ff */
[----:B------:R-:W-:Y:S01]  /*6620*/  IMAD R88, R63, 0x1000000, R88 ;  /* 0x010000003f587824 */ /* 0x000fe200078e0258 */
[----:B------:R-:W-:-:S03]  /*6630*/  IADD3 R63, PT, PT, R87, 0x20, RZ ;  /* 0x00000020573f7810 */ /* 0x000fc60007ffe0ff */
[----:B------:R-:W-:Y:S01]  /*6640*/  IMAD R81, R81, 0x100, R88 ;  /* 0x0000010051517824 */ /* 0x000fe200078e0258 */
[----:B------:R-:W-:-:S04]  /*6650*/  LOP3.LUT R88, R90, 0xff, RZ, 0xc0, !PT ;  /* 0x000000ff5a587812 */ /* 0x000fc800078ec0ff */
[----:B------:R-:W-:Y:S01]  /*6660*/  IADD3 R81, PT, PT, R81, R88, RZ ;  /* 0x0000005851517210 */ /* 0x000fe20007ffe0ff */
[----:B0-----:R-:W-:-:S05]  /*6670*/  IMAD.WIDE.U32 R60, R63, 0x4, R60 ;  /* 0x000000043f3c7825 */ /* 0x001fca00078e003c */
[----:B------:R0:W-:Y:S02]  /*6680*/  STG.E desc[UR8][R60.64], R81 ;  /* 0x000000513c007986 */ /* 0x0001e4000c101908 */
.L_x_19929:
[----:B------:R-:W-:Y:S05]  /*6690*/  BSYNC.RECONVERGENT B1 ;  /* 0x0000000000017941 */ /* 0x000fea0003800200 */
.L_x_19928:
[----:B-----5:R1:W5:Y:S04]  /*66a0*/  @P1 LDG.E.128 R40, desc[UR8][R58.64] ;  /* 0x000000083a281981 */ /* 0x020368000c1e1d00 */
        /* <DEDUP_REMOVED lines=25> */
.L_x_19936:
        /* <DEDUP_REMOVED lines=13> */
.L_x_19938:
[----:B------:R-:W-:Y:S05]  /*6910*/  BSYNC.RECONVERGENT B4 ;  /* 0x0000000000047941 */ /* 0x000fea0003800200 */
.L_x_19937:
        /* <DEDUP_REMOVED lines=42> */
.L_x_19935:
[----:B------:R-:W-:Y:S05]  /*6bc0*/  BSYNC.RECONVERGENT B3 ;  /* 0x0000000000037941 */ /* 0x000fea0003800200 */
.L_x_19934:
        /* <DEDUP_REMOVED lines=9> */
.L_x_19933:
[----:B------:R-:W-:Y:S05]  /*6c60*/  BSYNC.RECONVERGENT B2 ;  /* 0x0000000000027941 */ /* 0x000fea0003800200 */
.L_x_19932:
        /* <DEDUP_REMOVED lines=17> */
.L_x_19943:
        /* <DEDUP_REMOVED lines=13> */
.L_x_19945:
[----:B------:R-:W-:Y:S05]  /*6e50*/  BSYNC.RECONVERGENT B4 ;  /* 0x0000000000047941 */ /* 0x000fea0003800200 */
.L_x_19944:
        /* <DEDUP_REMOVED lines=42> */
.L_x_19942:
[----:B------:R-:W-:Y:S05]  /*7100*/  BSYNC.RECONVERGENT B3 ;  /* 0x0000000000037941 */ /* 0x000fea0003800200 */
.L_x_19941:
[----:B------:R-:W-:Y:S01]  /*7110*/  I2FP.F32.U32 R57, R57 ;  /* 0x0000003900397245 */ /* 0x000fe20000201000 */
[----:B------:R-:W-:Y:S02]  /*7120*/  HFMA2 R58, -RZ, RZ, 0.1171875, 0 ;  /* 0x2f800000ff3a7431 */ /* 0x000fe400000001ff */
[----:B0-----:R-:W-:-:S03]  /*7130*/  FMUL.FTZ R60, R41, UR13 ;  /* 0x0000000d293c7c20 */ /* 0x001fc60008410000 */
[----:B------:R-:W-:Y:S01]  /*7140*/  FFMA.FTZ R57, R57, R58, 1.1641532182693481445e-10 ;  /* 0x2f00000039397423 */ /* 0x000fe2000001003a */
[----:B------:R-:W-:-:S04]  /*7150*/  FMUL.FTZ R58, R60, UR12 ;  /* 0x0000000c3c3a7c20 */ /* 0x000fc80008410000 */
[----:B------:R-:W-:-:S04]  /*7160*/  FSETP.GTU.FTZ.AND P3, PT, R57, UR10, PT ;  /* 0x0000000a39007c0b */ /* 0x000fc8000bf7c000 */
[----:B------:R-:W-:Y:S02]  /*7170*/  FSEL R58, R58, RZ, !P3 ;  /* 0x000000ff3a3a7208 */ /* 0x000fe40005800000 */
[----:B------:R-:W-:-:S03]  /*7180*/  SEL R91, RZ, 0x1, P3 ;  /* 0x00000001ff5b7807 */ /* 0x000fc60001800000 */
[----:B------:R-:W-:-:S07]  /*7190*/  FFMA.FTZ R57, R58, R66, R45 ;  /* 0x000000423a397223 */ /* 0x000fce000001002d */
.L_x_19940:
[----:B------:R-:W-:Y:S05]  /*71a0*/  BSYNC.RECONVERGENT B2 ;  /* 0x0000000000027941 */ /* 0x000fea0003800200 */
.L_x_19939:
        /* <DEDUP_REMOVED lines=17> */
.L_x_19950:
        /* <DEDUP_REMOVED lines=13> */
.L_x_19952:
[----:B------:R-:W-:Y:S05]  /*7390*/  BSYNC.RECONVERGENT B4 ;  /* 0x0000000000047941 */ /* 0x000fea0003800200 */
.L_x_19951:
        /* <DEDUP_REMOVED lines=42> */
.L_x_19949:
[----:B------:R-:W-:Y:S05]  /*7640*/  BSYNC.RECONVERGENT B3 ;  /* 0x0000000000037941 */ /* 0x000fea0003800200 */
.L_x_19948:
        /* <DEDUP_REMOVED lines=9> */
.L_x_19947:
[----:B------:R-:W-:Y:S05]  /*76e0*/  BSYNC.RECONVERGENT B2 ;  /* 0x0000000000027941 */ /* 0x000fea0003800200 */
.L_x_19946:
        /* <DEDUP_REMOVED lines=16> */
.L_x_19956:
        /* <DEDUP_REMOVED lines=13> */
.L_x_19958:
[----:B------:R-:W-:Y:S05]  /*78c0*/  BSYNC.RECONVERGENT B3 ;  /* 0x0000000000037941 */ /* 0x000fea0003800200 */
.L_x_19957:
        /* <DEDUP_REMOVED lines=42> */
.L_x_19955:
[----:B------:R-:W-:Y:S05]  /*7b70*/  BSYNC.RECONVERGENT B2 ;  /* 0x0000000000027941 */ /* 0x000fea0003800200 */
.L_x_19954:
        /* <DEDUP_REMOVED lines=10> */
.L_x_19931:
        /* <DEDUP_REMOVED lines=21> */
.L_x_19963:
        /* <DEDUP_REMOVED lines=13> */
.L_x_19965:
[----:B------:R-:W-:Y:S05]  /*7e40*/  BSYNC.RECONVERGENT B4 ;  /* 0x0000000000047941 */ /* 0x000fea0003800200 */
.L_x_19964:
        /* <DEDUP_REMOVED lines=42> */
.L_x_19962:
[----:B------:R-:W-:Y:S05]  /*80f0*/  BSYNC.RECONVERGENT B3 ;  /* 0x0000000000037941 */ /* 0x000fea0003800200 */
.L_x_19961:
        /* <DEDUP_REMOVED lines=9> */
.L_x_19960:
[----:B------:R-:W-:Y:S05]  /*8190*/  BSYNC.RECONVERGENT B2 ;  /* 0x0000000000027941 */ /* 0x000fea0003800200 */
.L_x_19959:
        /* <DEDUP_REMOVED lines=17> */
.L_x_19970:
        /* <DEDUP_REMOVED lines=13> */
.L_x_19972:
[----:B------:R-:W-:Y:S05]  /*8380*/  BSYNC.RECONVERGENT B4 ;  /* 0x0000000000047941 */ /* 0x000fea0003800200 */
.L_x_19971:
        /* <DEDUP_REMOVED lines=42> */
.L_x_19969:
[----:B------:R-:W-:Y:S05]  /*8630*/  BSYNC.RECONVERGENT B3 ;  /* 0x0000000000037941 */ /* 0x000fea0003800200 */
.L_x_19968:
[----:B------:R-:W-:Y:S01]  /*8640*/  I2FP.F32.U32 R57, R57 ;  /* 0x0000003900397245 */ /* 0x000fe20000201000 */
[----:B------:R-:W-:Y:S02]  /*8650*/  HFMA2 R58, -RZ, RZ, 0.1171875, 0 ;  /* 0x2f800000ff3a7431 */ /* 0x000fe400000001ff */
[----:B0----5:R-:W-:-:S03]  /*8660*/  FMUL.FTZ R60, R41, UR13 ;  /* 0x0000000d293c7c20 */ /* 0x021fc60008410000 */
[----:B------:R-:W-:Y:S01]  /*8670*/  FFMA.FTZ R57, R57, R58, 1.1641532182693481445e-10 ;  /* 0x2f00000039397423 */ /* 0x000fe2000001003a */
[----:B------:R-:W-:-:S04]  /*8680*/  FMUL.FTZ R60, R60, UR12 ;  /* 0x0000000c3c3c7c20 */ /* 0x000fc80008410000 */
[----:B------:R-:W-:-:S04]  /*8690*/  FSETP.GTU.FTZ.AND P2, PT, R57, UR10, PT ;  /* 0x0000000a39007c0b */ /* 0x000fc8000bf5c000 */
[----:B------:R-:W-:Y:S02]  /*86a0*/  FSEL R57, R60, RZ, !P2 ;  /* 0x000000ff3c397208 */ /* 0x000fe40005000000 */
[----:B------:R-:W-:-:S03]  /*86b0*/  SEL R91, RZ, 0x1, P2 ;  /* 0x00000001ff5b7807 */ /* 0x000fc60001000000 */
[----:B------:R-:W-:-:S07]  /*86c0*/  FMUL.FTZ R57, R57, R66 ;  /* 0x0000004239397220 */ /* 0x000fce0000410000 */
.L_x_19967:
[----:B------:R-:W-:Y:S05]  /*86d0*/  BSYNC.RECONVERGENT B2 ;  /* 0x0000000000027941 */ /* 0x000fea0003800200 */
.L_x_19966:
        /* <DEDUP_REMOVED lines=17> */
.L_x_19977:
        /* <DEDUP_REMOVED lines=13> */
.L_x_19979:
[----:B------:R-:W-:Y:S05]  /*88c0*/  BSYNC.RECONVERGENT B4 ;  /* 0x0000000000047941 */ /* 0x000fea0003800200 */
.L_x_19978:
        /* <DEDUP_REMOVED lines=42> */
.L_x_19976:
[----:B------:R-:W-:Y:S05]  /*8b70*/  BSYNC.RECONVERGENT B3 ;  /* 0x0000000000037941 */ /* 0x000fea0003800200 */
.L_x_19975:
        /* <DEDUP_REMOVED lines=9> */
.L_x_19974:
[----:B------:R-:W-:Y:S05]  /*8c10*/  BSYNC.RECONVERGENT B2 ;  /* 0x0000000000027941 */ /* 0x000fea0003800200 */
.L_x_19973:
        /* <DEDUP_REMOVED lines=16> */
.L_x_19982:
        /* <DEDUP_REMOVED lines=13> */
.L_x_19984:
[----:B------:R-:W-:Y:S05]  /*8df0*/  BSYNC.RECONVERGENT B3 ;  /* 0x0000000000037941 */ /* 0x000fea0003800200 */
.L_x_19983:
        /* <DEDUP_REMOVED lines=42> */
.L_x_19981:
[----:B------:R-:W-:Y:S05]  /*90a0*/  BSYNC.RECONVERGENT B2 ;  /* 0x0000000000027941 */ /* 0x000fea0003800200 */
.L_x_19980:
        /* <DEDUP_REMOVED lines=9> */
.L_x_19953:
[----:B------:R-:W-:Y:S05]  /*9140*/  BSYNC.RECONVERGENT B1 ;  /* 0x0000000000017941 */ /* 0x000fea0003800200 */
.L_x_19930:
[----:B------:R-:W-:Y:S01]  /*9150*/  VIADD R81, R97, 0x40 ;  /* 0x0000004061517836 */ /* 0x000fe20000000000 */
[----:B------:R-:W0:Y:S01]  /*9160*/  @P1 LDC.64 R62, c[0x0][0x390] ;  /* 0x0000e400ff3e1b82 */ /* 0x000e220000000a00 */
[----:B------:R-:W-:Y:S01]  /*9170*/  IADD3 R95, PT, PT, R87, 0x60, RZ ;  /* 0x00000060575f7810 */ /* 0x000fe20007ffe0ff */
[----:B------:R-:W-:Y:S01]  /*9180*/  VIADD R97, R97, 0x60 ;  /* 0x0000006061617836 */ /* 0x000fe20000000000 */
        /* <DEDUP_REMOVED lines=11> */
[----:B------:R-:W-:Y:S02]  /*9240*/  LOP3.LUT R101, R91, 0xff, RZ, 0xc0, !PT ;  /* 0x000000ff5b657812 */ /* 0x000fe400078ec0ff */
[----:B------:R-:W-:Y:S01]  /*9250*/  IADD3 R87, PT, PT, R87, 0x40, RZ ;  /* 0x0000004057577810 */ /* 0x000fe20007ffe0ff */
[----:B------:R-:W-:Y:S01]  /*9260*/  IMAD R88, R88, 0x1000000, R99 ;  /* 0x0100000058587824 */ /* 0x000fe200078e0263 */
[----:B------:R-:W-:-:S03]  /*9270*/  LOP3.LUT R99, R90, 0xff, RZ, 0xc0, !PT ;  /* 0x000000ff5a637812 */ /* 0x000fc600078ec0ff */
[----:B------:R-:W-:-:S05]  /*9280*/  IMAD R88, R101, 0x100, R88 ;  /* 0x0000010065587824 */ /* 0x000fca00078e0258 */
[----:B------:R-:W-:Y:S01]  /*9290*/  IADD3 R99, PT, PT, R88, R99, RZ ;  /* 0x0000006358637210 */ /* 0x000fe20007ffe0ff */
[----:B0-----:R-:W-:-:S05]  /*92a0*/  IMAD.WIDE.U32 R80, R87, 0x4, R80 ;  /* 0x0000000457507825 */ /* 0x001fca00078e0050 */
[----:B------:R0:W-:Y:S02]  /*92b0*/  STG.E desc[UR8][R80.64], R99 ;  /* 0x0000006350007986 */ /* 0x0001e4000c101908 */
.L_x_19986:
[----:B------:R-:W-:Y:S05]  /*92c0*/  BSYNC.RECONVERGENT B1 ;  /* 0x0000000000017941 */ /* 0x000fea0003800200 */
.L_x_19985:
        /* <DEDUP_REMOVED lines=26> */
.L_x_19993:
        /* <DEDUP_REMOVED lines=13> */
.L_x_19995:
[----:B------:R-:W-:Y:S05]  /*9540*/  BSYNC.RECONVERGENT B4 ;  /* 0x0000000000047941 */ /* 0x000fea0003800200 */
.L_x_19994:
        /* <DEDUP_REMOVED lines=42> */
.L_x_19992:
[----:B------:R-:W-:Y:S05]  /*97f0*/  BSYNC.RECONVERGENT B3 ;  /* 0x0000000000037941 */ /* 0x000fea0003800200 */
.L_x_19991:
        /* <DEDUP_REMOVED lines=9> */
.L_x_19990:
[----:B------:R-:W-:Y:S05]  /*9890*/  BSYNC.RECONVERGENT B2 ;  /* 0x0000000000027941 */ /* 0x000fea0003800200 */
.L_x_19989:
        /* <DEDUP_REMOVED lines=17> */
.L_x_20000:
        /* <DEDUP_REMOVED lines=13> */
.L_x_20002:
[----:B------:R-:W-:Y:S05]  /*9a80*/  BSYNC.RECONVERGENT B4 ;  /* 0x0000000000047941 */ /* 0x000fea0003800200 */
.L_x_20001:
        /* <DEDUP_REMOVED lines=42> */
.L_x_19999:
[----:B------:R-:W-:Y:S05]  /*9d30*/  BSYNC.RECONVERGENT B3 ;  /* 0x0000000000037941 */ /* 0x000fea0003800200 */
.L_x_19998:
        /* <DEDUP_REMOVED lines=9> */
.L_x_19997:
[----:B------:R-:W-:Y:S05]  /*9dd0*/  BSYNC.RECONVERGENT B2 ;  /* 0x0000000000027941 */ /* 0x000fea0003800200 */
.L_x_19996:
        /* <DEDUP_REMOVED lines=17> */
.L_x_20007:
        /* <DEDUP_REMOVED lines=13> */
.L_x_20009:
[----:B------:R-:W-:Y:S05]  /*9fc0*/  BSYNC.RECONVERGENT B4 ;  /* 0x0000000000047941 */ /* 0x000fea0003800200 */
.L_x_20008:
        /* <DEDUP_REMOVED lines=42> */
.L_x_20006:
[----:B------:R-:W-:Y:S05]  /*a270*/  BSYNC.RECONVERGENT B3 ;  /* 0x0000000000037941 */ /* 0x000fea0003800200 */
.L_x_20005:
        /* <DEDUP_REMOVED lines=9> */
.L_x_20004:
[----:B------:R-:W-:Y:S05]  /*a310*/  BSYNC.RECONVERGENT B2 ;  /* 0x0000000000027941 */ /* 0x000fea0003800200 */
.L_x_20003:
        /* <DEDUP_REMOVED lines=16> */
.L_x_20013:
        /* <DEDUP_REMOVED lines=13> */
.L_x_20015:
[----:B------:R-:W-:Y:S05]  /*a4f0*/  BSYNC.RECONVERGENT B3 ;  /* 0x0000000000037941 */ /* 0x000fea0003800200 */
.L_x_20014:
        /* <DEDUP_REMOVED lines=43> */
.L_x_20012:
[----:B------:R-:W-:Y:S05]  /*a7b0*/  BSYNC.RECONVERGENT B2 ;  /* 0x0000000000027941 */ /* 0x000fea0003800200 */
.L_x_20011:
        /* <DEDUP_REMOVED lines=10> */
.L_x_19988:
        /* <DEDUP_REMOVED lines=21> */
.L_x_20020:
        /* <DEDUP_REMOVED lines=13> */
.L_x_20022:
[----:B------:R-:W-:Y:S05]  /*aa80*/  BSYNC.RECONVERGENT B4 ;  /* 0x0000000000047941 */ /* 0x000fea0003800200 */
.L_x_20021:
        /* <DEDUP_REMOVED lines=42> */
.L_x_20019:
[----:B------:R-:W-:Y:S05]  /*ad30*/  BSYNC.RECONVERGENT B3 ;  /* 0x0000000000037941 */ /* 0x000fea0003800200 */
.L_x_20018:
        /* <DEDUP_REMOVED lines=9> */
.L_x_20017:
[----:B------:R-:W-:Y:S05]  /*add0*/  BSYNC.RECONVERGENT B2 ;  /* 0x0000000000027941 */ /* 0x000fea0003800200 */
.L_x_20016:
        /* <DEDUP_REMOVED lines=17> */
.L_x_20027:
        /* <DEDUP_REMOVED lines=13> */
.L_x_20029:
[----:B------:R-:W-:Y:S05]  /*afc0*/  BSYNC.RECONVERGENT B4 ;  /* 0x0000000000047941 */ /* 0x000fea0003800200 */
.L_x_20028:
        /* <DEDUP_REMOVED lines=42> */
.L_x_20026:
[----:B------:R-:W-:Y:S05]  /*b270*/  BSYNC.RECONVERGENT B3 ;  /* 0x0000000000037941 */ /* 0x000fea0003800200 */
.L_x_20025:
[----:B------:R-:W-:Y:S01]  /*b280*/  I2FP.F32.U32 R61, R61 ;  /* 0x0000003d003d7245 */ /* 0x000fe20000201000 */
[----:B------:R-:W-:Y:S02]  /*b290*/  IMAD.MOV.U32 R62, RZ, RZ, 0x2f800000 ;  /* 0x2f800000ff3e7424 */ /* 0x000fe400078e00ff */
[----:B0----5:R-:W-:Y:S02]  /*b2a0*/  FMUL.FTZ R80, R41, UR13 ;  /* 0x0000000d29507c20 */ /* 0x021fe40008410000 */
[----:B------:R-:W-:Y:S02]  /*b2b0*/  FFMA.FTZ R61, R61, R62, 1.1641532182693481445e-10 ;  /* 0x2f0000003d3d7423 */ /* 0x000fe4000001003e */
[----:B------:R-:W-:-:S03]  /*b2c0*/  FMUL.FTZ R80, R80, UR12 ;  /* 0x0000000c50507c20 */ /* 0x000fc60008410000 */
[----:B------:R-:W-:-:S04]  /*b2d0*/  FSETP.GTU.FTZ.AND P0, PT, R61, UR10, PT ;  /* 0x0000000a3d007c0b */ /* 0x000fc8000bf1c000 */
[----:B------:R-:W-:Y:S02]  /*b2e0*/  FSEL R61, R80, RZ, !P0 ;  /* 0x000000ff503d7208 */ /* 0x000fe40004000000 */
[----:B------:R-:W-:-:S03]  /*b2f0*/  SEL R91, RZ, 0x1, P0 ;  /* 0x00000001ff5b7807 */ /* 0x000fc60000000000 */
[----:B------:R-:W-:-:S07]  /*b300*/  FMUL.FTZ R61, R61, R74 ;  /* 0x0000004a3d3d7220 */ /* 0x000fce0000410000 */
.L_x_20024:
[----:B------:R-:W-:Y:S05]  /*b310*/  BSYNC.RECONVERGENT B2 ;  /* 0x0000000000027941 */ /* 0x000fea0003800200 */
.L_x_20023:
        /* <DEDUP_REMOVED lines=17> */
.L_x_20034:
        /* <DEDUP_REMOVED lines=13> */
.L_x_20036:
[----:B------:R-:W-:Y:S05]  /*b500*/  BSYNC.RECONVERGENT B4 ;  /* 0x0000000000047941 */ /* 0x000fea0003800200 */
.L_x_20035:
        /* <DEDUP_REMOVED lines=42> */
.L_x_20033:
[----:B------:R-:W-:Y:S05]  /*b7b0*/  BSYNC.RECONVERGENT B3 ;  /* 0x0000000000037941 */ /* 0x000fea0003800200 */
.L_x_20032:
        /* <DEDUP_REMOVED lines=9> */
.L_x_20031:
[----:B------:R-:W-:Y:S05]  /*b850*/  BSYNC.RECONVERGENT B2 ;  /* 0x0000000000027941 */ /* 0x000fea0003800200 */
.L_x_20030:
        /* <DEDUP_REMOVED lines=16> */
.L_x_20039:
        /* <DEDUP_REMOVED lines=13> */
.L_x_20041:
[----:B------:R-:W-:Y:S05]  /*ba30*/  BSYNC.RECONVERGENT B3 ;  /* 0x0000000000037941 */ /* 0x000fea0003800200 */
.L_x_20040:
        /* <DEDUP_REMOVED lines=42> */
.L_x_20038:
[----:B------:R-:W-:Y:S05]  /*bce0*/  BSYNC.RECONVERGENT B2 ;  /* 0x0000000000027941 */ /* 0x000fea0003800200 */
.L_x_20037:
        /* <DEDUP_REMOVED lines=9> */
.L_x_20010:
[----:B------:R-:W-:Y:S05]  /*bd80*/  BSYNC.RECONVERGENT B1 ;  /* 0x0000000000017941 */ /* 0x000fea0003800200 */
.L_x_19987:
        /* <DEDUP_REMOVED lines=20> */
[----:B------:R-:W0:Y:S01]  /*bed0*/  LDC.64 R78, c[0x0][0x3b0] ;  /* 0x0000ec00ff4e7b82 */ /* 0x000e220000000a00 */
[----:B------:R-:W-:Y:S02]  /*bee0*/  SHF.L.U32 R86, R92, 0x10, RZ ;  /* 0x000000105c567819 */ /* 0x000fe400000006ff */
[----:B------:R-:W-:Y:S02]  /*bef0*/  LOP3.LUT R81, R82, 0xffff, RZ, 0xc0, !PT ;  /* 0x0000ffff52517812 */ /* 0x000fe400078ec0ff */
[----:B------:R-:W-:Y:S02]  /*bf00*/  LOP3.LUT R86, R86, 0xff0000, RZ, 0xc0, !PT ;  /* 0x00ff000056567812 */ /* 0x000fe400078ec0ff */
[----:B------:R-:W-:-:S03]  /*bf10*/  LOP3.LUT R98, R91, 0xff, RZ, 0xc0, !PT ;  /* 0x000000ff5b627812 */ /* 0x000fc600078ec0ff */
[----:B------:R-:W-:Y:S01]  /*bf20*/  IMAD R81, R81, 0x1000000, R86 ;  /* 0x0100000051517824 */ /* 0x000fe200078e0256 */
[----:B------:R-:W-:-:S04]  /*bf30*/  LOP3.LUT R86, R90, 0xff, RZ, 0xc0, !PT ;  /* 0x000000ff5a567812 */ /* 0x000fc800078ec0ff */
[----:B------:R-:W-:-:S05]  /*bf40*/  LEA R81, R98, R81, 0x8 ;  /* 0x0000005162517211 */ /* 0x000fca00078e40ff */
[----:B------:R-:W-:Y:S02]  /*bf50*/  IMAD.IADD R81, R81, 0x1, R86 ;  /* 0x0000000151517824 */ /* 0x000fe400078e0256 */
[----:B0-----:R-:W-:-:S05]  /*bf60*/  IMAD.WIDE.U32 R78, R95, 0x4, R78 ;  /* 0x000000045f4e7825 */ /* 0x001fca00078e004e */
[----:B------:R0:W-:Y:S02]  /*bf70*/  STG.E desc[UR8][R78.64], R81 ;  /* 0x000000514e007986 */ /* 0x0001e4000c101908 */
.L_x_20043:
[----:B------:R-:W-:Y:S05]  /*bf80*/  BSYNC.RECONVERGENT B1 ;  /* 0x0000000000017941 */ /* 0x000fea0003800200 */
.L_x_20042:
        /* <DEDUP_REMOVED lines=56> */
.L_x_20059:
[----:B-1----:R-:W-:Y:S01]  /*c310*/  FADD.FTZ R97, R98, R95 ;  /* 0x0000005f62617221 */ /* 0x002fe20000010000 */
[----:B------:R-:W-:Y:S01]  /*c320*/  FMUL.FTZ R95, R87, R87 ;  /* 0x00000057575f7220 */ /* 0x000fe20000410000 */
[----:B------:R-:W-:Y:S01]  /*c330*/  ISETP.NE.AND P0, PT, RZ, UR11, PT ;  /* 0x0000000bff007c0c */ /* 0x000fe2000bf05270 */
[----:B------:R-:W1:Y:S01]  /*c340*/  @!P2 LDC.64 R80, c[0x0][0x3c0] ;  /* 0x0000f000ff50ab82 */ /* 0x000e620000000a00 */
[----:B------:R-:W-:Y:S01]  /*c350*/  FFMA.FTZ R86, R97, R86, UR14 ;  /* 0x0000000e61567e23 */ /* 0x000fe20008010056 */
[----:B------:R-:W-:Y:S01]  /*c360*/  ISETP.GE.AND P1, PT, R94, 0x1, PT ;  /* 0x000000015e00780c */ /* 0x000fe20003f26270 */
        /* <DEDUP_REMOVED lines=11> */
[----:B-1----:R-:W1:Y:S01]  /*c420*/  LDC.64 R78, c[0x0][0x428] ;  /* 0x00010a00ff4e7b82 */ /* 0x002e620000000a00 */
[----:B------:R-:W-:-:S03]  /*c430*/  FSEL R87, R87, RZ, !P0 ;  /* 0x000000ff57577208 */ /* 0x000fc60004000000 */
[----:B------:R-:W-:Y:S02]  /*c440*/  IMAD R94, R94, R93, RZ ;  /* 0x0000005d5e5e7224 */ /* 0x000fe400078e02ff */
[C---:B------:R-:W-:Y:S01]  /*c450*/  FADD.FTZ R80, -R87.reuse, R49 ;  /* 0x0000003157507221 */ /* 0x040fe20000010100 */
[C---:B------:R-:W-:Y:S01]  /*c460*/  FADD.FTZ R48, -R87.reuse, R48 ;  /* 0x0000003057307221 */ /* 0x040fe20000010100 */
[C---:B------:R-:W-:Y:S01]  /*c470*/  FADD.FTZ R86, -R87.reuse, R50 ;  /* 0x0000003257567221 */ /* 0x040fe20000010100 */
[----:B------:R-:W-:Y:S01]  /*c480*/  SHF.R.S32.HI R49, RZ, 0x1f, R94 ;  /* 0x0000001fff317819 */ /* 0x000fe2000001145e */
[C---:B0-----:R-:W-:Y:S01]  /*c490*/  FADD.FTZ R98, -R87.reuse, R51 ;  /* 0x0000003357627221 */ /* 0x041fe20000010100 */
[C---:B------:R-:W-:Y:S01]  /*c4a0*/  FADD.FTZ R52, -R87.reuse, R52 ;  /* 0x0000003457347221 */ /* 0x040fe20000010100 */
[----:B------:R-:W-:Y:S01]  /*c4b0*/  FADD.FTZ R100, -R87, R53 ;  /* 0x0000003557647221 */ /* 0x000fe20000010100 */
[----:B------:R-:W-:Y:S01]  /*c4c0*/  LEA.HI R49, R49, R94, RZ, 0x2 ;  /* 0x0000005e31317211 */ /* 0x000fe200078f10ff */
[C---:B------:R-:W-:Y:S01]  /*c4d0*/  FADD.FTZ R54, -R87.reuse, R54 ;  /* 0x0000003657367221 */ /* 0x040fe20000010100 */
[C---:B------:R-:W-:Y:S01]  /*c4e0*/  FADD.FTZ R102, -R87.reuse, R55 ;  /* 0x0000003757667221 */ /* 0x040fe20000010100 */
[----:B------:R-:W-:Y:S01]  /*c4f0*/  FADD.FTZ R56, -R87, R56 ;  /* 0x0000003857387221 */ /* 0x000fe20000010100 */
[----:B------:R-:W-:Y:S01]  /*c500*/  LEA.HI.SX32 R49, R49, R0, 0x1e ;  /* 0x0000000031317211 */ /* 0x000fe200078ff2ff */
        /* <DEDUP_REMOVED lines=11> */
[----:B------:R-:W-:Y:S01]  /*c5c0*/  FMUL.FTZ R55, R95, R52 ;  /* 0x000000345f377220 */ /* 0x000fe20000410000 */
[----:B------:R-:W-:Y:S01]  /*c5d0*/  IADD3 R81, PT, PT, R49, 0x40, RZ ;  /* 0x0000004031517810 */ /* 0x000fe20007ffe0ff */
        /* <DEDUP_REMOVED lines=10> */
[----:B------:R-:W-:-:S02]  /*c680*/  VIADD R87, R49, 0x20 ;  /* 0x0000002031577836 */ /* 0x000fc40000000000 */
[----:B------:R-:W-:Y:S01]  /*c690*/  FMUL.FTZ R110, R95, R110 ;  /* 0x0000006e5f6e7220 */ /* 0x000fe20000410000 */
[----:B------:R-:W-:Y:S02]  /*c6a0*/  VIADD R63, R49, 0x60 ;  /* 0x00000060313f7836 */ /* 0x000fe40000000000 */
[----:B------:R-:W-:Y:S01]  /*c6b0*/  FFMA.FTZ R48, R51, R3, R24 ;  /* 0x0000000333307223 */ /* 0x000fe20000010018 */
[----:B-1----:R-:W-:-:S04]  /*c6c0*/  IMAD.WIDE.U32 R94, R49, 0x10, R78 ;  /* 0x00000010315e7825 */ /* 0x002fc800078e004e */
        /* <DEDUP_REMOVED lines=19> */
[----:B------:R2:W-:Y:S04]  /*c800*/  STG.E.128 desc[UR8][R86.64], R52 ;  /* 0x0000003456007986 */ /* 0x0005e8000c101d08 */
[----:B------:R2:W-:Y:S04]  /*c810*/  STG.E.128 desc[UR8][R80.64], R56 ;  /* 0x0000003850007986 */ /* 0x0005e8000c101d08 */
[----:B------:R2:W-:Y:S02]  /*c820*/  STG.E.128 desc[UR8][R78.64], R60 ;  /* 0x0000003c4e007986 */ /* 0x0005e4000c101d08 */
.L_x_20046:
[----:B------:R-:W-:Y:S05]  /*c830*/  BSYNC.RECONVERGENT B1 ;  /* 0x0000000000017941 */ /* 0x000fea0003800200 */
.L_x_20045:
[----:B--2---:R-:W2:Y:S02]  /*c840*/  LDC.64 R48, c[0x0][0x380] ;  /* 0x0000e000ff307b82 */ /* 0x004ea40000000a00 */
[----:B--2---:R-:W-:-:S04]  /*c850*/  LEA R2, R48, R2, 0x2 ;  /* 0x0000000230027211 */ /* 0x004fc800078e10ff */
[----:B------:R-:W-:-:S13]  /*c860*/  ISETP.GE.AND P0, PT, R2, R49, PT ;  /* 0x000000310200720c */ /* 0x000fda0003f06270 */
[----:B------:R-:W-:Y:S05]  /*c870*/  @!P0 BRA `(.L_x_20047) ;  /* 0xffffff4400248947 */ /* 0x000fea000383ffff */
[----:B------:R-:W-:Y:S05]  /*c880*/  BSYNC B0 ;  /* 0x0000000000007941 */ /* 0x000fea0003800000 */
.L_x_19815:
[----:B------:R-:W-:Y:S05]  /*c890*/  EXIT ;  /* 0x000000000000794d */ /* 0x000fea0003800000 */
.L_x_20044:
        /* <DEDUP_REMOVED lines=8> */
.L_x_20049:
[----:B------:R-:W-:Y:S05]  /*c920*/  BSYNC B1 ;  /* 0x0000000000017941 */ /* 0x000fea0003800000 */
.L_x_20048:
        /* <DEDUP_REMOVED lines=10> */
.L_x_20050:
[----:B------:R-:W-:Y:S01]  /*c9d0*/  HFMA2 R101, -RZ, RZ, 0, 2.384185791015625e-07 ;  /* 0x00000004ff657431 */ /* 0x000fe200000001ff */
[----:B------:R-:W-:-:S05]  /*c9e0*/  MOV R78, R100 ;  /* 0x00000064004e7202 */ /* 0x000fca0000000f00 */
[----:B------:R-:W-:-:S04]  /*c9f0*/  FADD.FTZ R81, R79, R78 ;  /* 0x0000004e4f517221 */ /* 0x000fc80000010000 */
[----:B------:R-:W-:-:S07]  /*ca00*/  IMAD.MOV.U32 R102, RZ, RZ, R81 ;  /* 0x000000ffff667224 */ /* 0x000fce00078e0051 */
[----:B------:R-:W-:Y:S05]  /*ca10*/  WARPSYNC.COLLECTIVE R99, `(.L_x_20051) ;  /* 0x0000000063087348 */ /* 0x000fea0003c00000 */
[----:B------:R0:W1:Y:S02]  /*ca20*/  SHFL.BFLY P0, R100, R102, R101, R104 ;  /* 0x0c00006566647389 */ /* 0x0000640000000068 */
[----:B01----:R-:W-:Y:S05]  /*ca30*/  ENDCOLLECTIVE ;  /* 0x000000000000791b */ /* 0x003fea0003800000 */
.L_x_20051:
[----:B------:R-:W-:Y:S02]  /*ca40*/  IMAD.MOV.U32 R101, RZ, RZ, 0x8 ;  /* 0x00000008ff657424 */ /* 0x000fe400078e00ff */
[----:B------:R-:W-:-:S04]  /*ca50*/  IMAD.MOV.U32 R78, RZ, RZ, R100 ;  /* 0x000000ffff4e7224 */ /* 0x000fc800078e0064 */
[----:B------:R-:W-:-:S05]  /*ca60*/  FADD.FTZ R95, R81, R78 ;  /* 0x0000004e515f7221 */ /* 0x000fca0000010000 */
[----:B------:R-:W-:-:S07]  /*ca70*/  MOV R102, R95 ;  /* 0x0000005f00667202 */ /* 0x000fce0000000f00 */
[----:B------:R-:W-:Y:S05]  /*ca80*/  WARPSYNC.COLLECTIVE R99, `(.L_x_20052) ;  /* 0x0000000063087348 */ /* 0x000fea0003c00000 */
[----:B------:R0:W1:Y:S02]  /*ca90*/  SHFL.BFLY P0, R100, R102, R101, R104 ;  /* 0x0c00006566647389 */ /* 0x0000640000000068 */
[----:B01----:R-:W-:Y:S05]  /*caa0*/  ENDCOLLECTIVE ;  /* 0x000000000000791b */ /* 0x003fea0003800000 */
.L_x_20052:
[----:B------:R-:W-:Y:S01]  /*cab0*/  HFMA2 R101, -RZ, RZ, 0, 9.5367431640625e-07 ;  /* 0x00000010ff657431 */ /* 0x000fe200000001ff */
[----:B------:R-:W-:-:S05]  /*cac0*/  MOV R78, R100 ;  /* 0x00000064004e7202 */ /* 0x000fca0000000f00 */
[----:B------:R-:W-:-:S04]  /*cad0*/  FADD.FTZ R97, R95, R78 ;  /* 0x0000004e5f617221 */ /* 0x000fc80000010000 */
[----:B------:R-:W-:-:S07]  /*cae0*/  IMAD.MOV.U32 R102, RZ, RZ, R97 ;  /* 0x000000ffff667224 */ /* 0x000fce00078e0061 */
[----:B------:R-:W-:Y:S05]  /*caf0*/  WARPSYNC.COLLECTIVE R99, `(.L_x_20053) ;  /* 0x0000000063087348 */ /* 0x000fea0003c00000 */
[----:B------:R0:W1:Y:S02]  /*cb00*/  SHFL.BFLY P0, R100, R102, R101, R104 ;  /* 0x0c00006566647389 */ /* 0x0000640000000068 */
[----:B01----:R-:W-:Y:S05]  /*cb10*/  ENDCOLLECTIVE ;  /* 0x000000000000791b */ /* 0x003fea0003800000 */
.L_x_20053:
        /* <DEDUP_REMOVED lines=40> */
.L_x_20054:
[----:B------:R-:W-:Y:S01]  /*cda0*/  HFMA2 R101, -RZ, RZ, 0, 1.1920928955078125e-07 ;  /* 0x00000002ff657431 */ /* 0x000fe200000001ff */
[----:B------:R-:W-:-:S05]  /*cdb0*/  MOV R79, R100 ;  /* 0x00000064004f7202 */ /* 0x000fca0000000f00 */
[----:B------:R-:W-:-:S04]  /*cdc0*/  FADD.FTZ R79, R78, R79 ;  /* 0x0000004f4e4f7221 */ /* 0x000fc80000010000 */
[----:B------:R-:W-:-:S07]  /*cdd0*/  IMAD.MOV.U32 R102, RZ, RZ, R79 ;  /* 0x000000ffff667224 */ /* 0x000fce00078e004f */
[----:B------:R-:W-:Y:S05]  /*cde0*/  WARPSYNC.COLLECTIVE R99, `(.L_x_20055) ;  /* 0x0000000063087348 */ /* 0x000fea0003c00000 */
[----:B------:R0:W1:Y:S02]  /*cdf0*/  SHFL.BFLY P0, R100, R102, R101, R104 ;  /* 0x0c00006566647389 */ /* 0x0000640000000068 */
[----:B01----:R-:W-:Y:S05]  /*ce00*/  ENDCOLLECTIVE ;  /* 0x000000000000791b */ /* 0x003fea0003800000 */
.L_x_20055:
[----:B------:R-:W-:Y:S02]  /*ce10*/  IMAD.MOV.U32 R101, RZ, RZ, 0x4 ;  /* 0x00000004ff657424 */ /* 0x000fe400078e00ff */
[----:B------:R-:W-:-:S04]  /*ce20*/  IMAD.MOV.U32 R80, RZ, RZ, R100 ;  /* 0x000000ffff507224 */ /* 0x000fc800078e0064 */
[----:B------:R-:W-:-:S05]  /*ce30*/  FADD.FTZ R80, R79, R80 ;  /* 0x000000504f507221 */ /* 0x000fca0000010000 */
[----:B------:R-:W-:-:S07]  /*ce40*/  MOV R102, R80 ;  /* 0x0000005000667202 */ /* 0x000fce0000000f00 */
[----:B------:R-:W-:Y:S05]  /*ce50*/  WARPSYNC.COLLECTIVE R99, `(.L_x_20056) ;  /* 0x0000000063087348 */ /* 0x000fea0003c00000 */
[----:B------:R0:W1:Y:S02]  /*ce60*/  SHFL.BFLY P0, R100, R102, R101, R104 ;  /* 0x0c00006566647389 */ /* 0x0000640000000068 */
[----:B01----:R-:W-:Y:S05]  /*ce70*/  ENDCOLLECTIVE ;  /* 0x000000000000791b */ /* 0x003fea0003800000 */
.L_x_20056:
[----:B------:R-:W-:Y:S01]  /*ce80*/  HFMA2 R101, -RZ, RZ, 0, 4.76837158203125e-07 ;  /* 0x00000008ff657431 */ /* 0x000fe200000001ff */
[----:B------:R-:W-:-:S05]  /*ce90*/  MOV R81, R100 ;  /* 0x0000006400517202 */ /* 0x000fca0000000f00 */
[----:B------:R-:W-:-:S04]  /*cea0*/  FADD.FTZ R81, R80, R81 ;  /* 0x0000005150517221 */ /* 0x000fc80000010000 */
[----:B------:R-:W-:-:S07]  /*ceb0*/  IMAD.MOV.U32 R102, RZ, RZ, R81 ;  /* 0x000000ffff667224 */ /* 0x000fce00078e0051 */
[----:B------:R-:W-:Y:S05]  /*cec0*/  WARPSYNC.COLLECTIVE R99, `(.L_x_20057) ;  /* 0x0000000063087348 */ /* 0x000fea0003c00000 */
[----:B------:R0:W1:Y:S02]  /*ced0*/  SHFL.BFLY P0, R100, R102, R101, R104 ;  /* 0x0c00006566647389 */ /* 0x0000640000000068 */
[----:B01----:R-:W-:Y:S05]  /*cee0*/  ENDCOLLECTIVE ;  /* 0x000000000000791b */ /* 0x003fea0003800000 */
.L_x_20057:
[----:B------:R-:W-:Y:S02]  /*cef0*/  IMAD.MOV.U32 R101, RZ, RZ, 0x10 ;  /* 0x00000010ff657424 */ /* 0x000fe400078e00ff */
[----:B------:R-:W-:-:S04]  /*cf00*/  IMAD.MOV.U32 R98, RZ, RZ, R100 ;  /* 0x000000ffff627224 */ /* 0x000fc800078e0064 */
[----:B------:R-:W-:-:S05]  /*cf10*/  FADD.FTZ R98, R81, R98 ;  /* 0x0000006251627221 */ /* 0x000fca0000010000 */
[----:B------:R-:W-:-:S07]  /*cf20*/  MOV R102, R98 ;  /* 0x0000006200667202 */ /* 0x000fce0000000f00 */
[----:B------:R-:W-:Y:S05]  /*cf30*/  WARPSYNC.COLLECTIVE R99, `(.L_x_20058) ;  /* 0x0000000063087348 */ /* 0x000fea0003c00000 */
[----:B------:R0:W1:Y:S02]  /*cf40*/  SHFL.BFLY P0, R100, R102, R101, R104 ;  /* 0x0c00006566647389 */ /* 0x0000640000000068 */
[----:B01----:R-:W-:Y:S05]  /*cf50*/  ENDCOLLECTIVE ;  /* 0x000000000000791b */ /* 0x003fea0003800000 */
.L_x_20058:
[----:B------:R-:W-:Y:S01]  /*cf60*/  MOV R95, R100 ;  /* 0x00000064005f7202 */ /* 0x000fe20000000f00 */
[----:B------:R-:W-:Y:S06]  /*cf70*/  BRA `(.L_x_20059) ;  /* 0xfffffff000e47947 */ /* 0x000fec000383ffff */
.L_x_20060:
        /* <DEDUP_REMOVED lines=16> */
.L_x_20380:


//--------------------- .nv.global.init           --------------------------
	.section	.nv.global.init,"aw",@progbits
	.align	4
.nv.global.init:
	.type		mrg32k3aM1SubSeq,@object
	.size		mrg32k3aM1SubSeq,(mrg32k3aM2SubSeq - mrg32k3aM1SubSeq)
mrg32k3aM1SubSeq:
        /*0000*/ 	.byte	0x0b, 0xcc, 0xee, 0x04, 0x73, 0x29, 0x8b, 0x6f, 0xf6, 0x53, 0x03, 0xf6, 0x23, 0xf6, 0xea, 0xda
        /* <DEDUP_REMOVED lines=125> */
	.type		mrg32k3aM2SubSeq,@object
	.size		mrg32k3aM2SubSeq,(mrg32k3aM1 - mrg32k3aM2SubSeq)
mrg32k3aM2SubSeq:
        /* <DEDUP_REMOVED lines=126> */
	.type		mrg32k3aM1,@object
	.size		mrg32k3aM1,(mrg32k3aM1Seq - mrg32k3aM1)
mrg32k3aM1:
        /* <DEDUP_REMOVED lines=144> */
	.type		mrg32k3aM1Seq,@object
	.size		mrg32k3aM1Seq,(mrg32k3aM2 - mrg32k3aM1Seq)
mrg32k3aM1Seq:
        /* <DEDUP_REMOVED lines=144> */
	.type		mrg32k3aM2,@object
	.size		mrg32k3aM2,(mrg32k3aM2Seq - mrg32k3aM2)
mrg32k3aM2:
        /* <DEDUP_REMOVED lines=144> */
	.type		mrg32k3aM2Seq,@object
	.size		mrg32k3aM2Seq,(precalc_xorwow_matrix - mrg32k3aM2Seq)
mrg32k3aM2Seq:
        /* <DEDUP_REMOVED lines=144> */
	.type		precalc_xorwow_matrix,@object
	.size		precalc_xorwow_matrix,(precalc_xorwow_offset_matrix - precalc_xorwow_matrix)
precalc_xorwow_matrix:
        /* <DEDUP_REMOVED lines=6400> */
	.type		precalc_xorwow_offset_matrix,@object
	.size		precalc_xorwow_offset_matrix,(.L_1 - precalc_xorwow_offset_matrix)
precalc_xorwow_offset_matrix:
        /* <DEDUP_REMOVED lines=6400> */
.L_1:


//--------------------- .nv.shared.reserved.0     --------------------------
	.section	.nv.shared.reserved.0,"aw",@nobits
	.weak		__nv_reservedSMEM_offset_0_alias
	.size		__nv_reservedSMEM_offset_0_alias, 0, 64
	.other		__nv_reservedSMEM_offset_0_alias,@"STO_CUDA_RESERVED_SHARED STV_DEFAULT"
__nv_reservedSMEM_offset_0_alias:
	.zero		0
	.zero		64


//--------------------- .nv.constant0._ZN10layer_norm13ln_fwd_kernelINS_13Kernel_traitsI13__nv_bfloat16S2_S2_S2_fjLj512ELj1ELj4ELj1ELj16ENS_18Kernel_traits_baseILj512ES2_S2_S2_S2_fjLj128EEEEELb0ELb0ELb0ELb0EEEvNS_9FwdParamsE --------------------------
	.section	.nv.constant0._ZN10layer_norm13ln_fwd_kernelINS_13Kernel_traitsI13__nv_bfloat16S2_S2_S2_fjLj512ELj1ELj4ELj1ELj16ENS_18Kernel_traits_baseILj512ES2_S2_S2_S2_fjLj128EEEEELb0ELb0ELb0ELb0EEEvNS_9FwdParamsE,"a",@progbits
	.sectionflags	@""
	.align	4
.nv.constant0._ZN10layer_norm13ln_fwd_kernelINS_13Kernel_traitsI13__nv_bfloat16S2_S2_S2_fjLj512ELj1ELj4ELj1ELj16ENS_18Kernel_traits_baseILj512ES2_S2_S2_S2_fjLj128EEEEELb0ELb0ELb0ELb0EEEvNS_9FwdParamsE:
	.zero		1128


//--------------------- .nv.constant0._ZN10layer_norm13ln_fwd_kernelINS_13Kernel_traitsI13__nv_bfloat16S2_S2_S2_fjLj512ELj1ELj4ELj1ELj16ENS_18Kernel_traits_baseILj512ES2_S2_S2_S2_fjLj128EEEEELb0ELb0ELb0ELb1EEEvNS_9FwdParamsE --------------------------
	.section	.nv.constant0._ZN10layer_norm13ln_fwd_kernelINS_13Kernel_traitsI13__nv_bfloat16S2_S2_S2_fjLj512ELj1ELj4ELj1ELj16ENS_18Kernel_traits_baseILj512ES2_S2_S2_S2_fjLj128EEEEELb0ELb0ELb0ELb1EEEvNS_9FwdParamsE,"a",@progbits
	.sectionflags	@""
	.align	4
.nv.constant0._ZN10layer_norm13ln_fwd_kernelINS_13Kernel_traitsI13__nv_bfloat16S2_S2_S2_fjLj512ELj1ELj4ELj1ELj16ENS_18Kernel_traits_baseILj512ES2_S2_S2_S2_fjLj128EEEEELb0ELb0ELb0ELb1EEEvNS_9FwdParamsE:
	.zero		1128


//--------------------- .nv.constant0._ZN10layer_norm13ln_fwd_kernelINS_13Kernel_traitsI13__nv_bfloat16S2_S2_S2_fjLj512ELj1ELj4ELj1ELj16ENS_18Kernel_traits_baseILj512ES2_S2_S2_S2_fjLj128EEEEELb0ELb0ELb1ELb0EEEvNS_9FwdParamsE --------------------------
	.section	.nv.constant0._ZN10layer_norm13ln_fwd_kernelINS_13Kernel_traitsI13__nv_bfloat16S2_S2_S2_fjLj512ELj1ELj4ELj1ELj16ENS_18Kernel_traits_baseILj512ES2_S2_S2_S2_fjLj128EEEEELb0ELb0ELb1ELb0EEEvNS_9FwdParamsE,"a",@progbits
	.sectionflags	@""
	.align	4
.nv.constant0._ZN10layer_norm13ln_fwd_kernelINS_13Kernel_traitsI13__nv_bfloat16S2_S2_S2_fjLj512ELj1ELj4ELj1ELj16ENS_18Kernel_traits_baseILj512ES2_S2_S2_S2_fjLj128EEEEELb0ELb0ELb1ELb0EEEvNS_9FwdParamsE:
	.zero		1128


//--------------------- .nv.constant0._ZN10layer_norm13ln_fwd_kernelINS_13Kernel_traitsI13__nv_bfloat16S2_S2_S2_fjLj512ELj1ELj4ELj1ELj16ENS_18Kernel_traits_baseILj512ES2_S2_S2_S2_fjLj128EEEEELb0ELb0ELb1ELb1EEEvNS_9FwdParamsE --------------------------
	.section	.nv.constant0._ZN10layer_norm13ln_fwd_kernelINS_13Kernel_traitsI13__nv_bfloat16S2_S2_S2_fjLj512ELj1ELj4ELj1ELj16ENS_18Kernel_traits_baseILj512ES2_S2_S2_S2_fjLj128EEEEELb0ELb0ELb1ELb1EEEvNS_9FwdParamsE,"a",@progbits
	.sectionflags	@""
	.align	4
.nv.constant0._ZN10layer_norm13ln_fwd_kernelINS_13Kernel_traitsI13__nv_bfloat16S2_S2_S2_fjLj512ELj1ELj4ELj1ELj16ENS_18Kernel_traits_baseILj512ES2_S2_S2_S2_fjLj128EEEEELb0ELb0ELb1ELb1EEEvNS_9FwdParamsE:
	.zero		1128


//--------------------- .nv.constant0._ZN10layer_norm13ln_fwd_kernelINS_13Kernel_traitsI13__nv_bfloat16S2_S2_S2_fjLj512ELj1ELj4ELj1ELj16ENS_18Kernel_traits_baseILj512ES2_S2_S2_S2_fjLj128EEEEELb0ELb1ELb0ELb0EEEvNS_9FwdParamsE --------------------------
	.section	.nv.constant0._ZN10layer_norm13ln_fwd_kernelINS_13Kernel_traitsI13__nv_bfloat16S2_S2_S2_fjLj512ELj1ELj4ELj1ELj16ENS_18Kernel_traits_baseILj512ES2_S2_S2_S2_fjLj128EEEEELb0ELb1ELb0ELb0EEEvNS_9FwdParamsE,"a",@progbits
	.sectionflags	@""
	.align	4
.nv.constant0._ZN10layer_norm13ln_fwd_kernelINS_13Kernel_traitsI13__nv_bfloat16S2_S2_S2_fjLj512ELj1ELj4ELj1ELj16ENS_18Kernel_traits_baseILj512ES2_S2_S2_S2_fjLj128EEEEELb0ELb1ELb0ELb0EEEvNS_9FwdParamsE:
	.zero		1128


//--------------------- .nv.constant0._ZN10layer_norm13ln_fwd_kernelINS_13Kernel_traitsI13__nv_bfloat16S2_S2_S2_fjLj512ELj1ELj4ELj1ELj16ENS_18Kernel_traits_baseILj512ES2_S2_S2_S2_fjLj128EEEEELb0ELb1ELb0ELb1EEEvNS_9FwdParamsE --------------------------
	.section	.nv.constant0._ZN10layer_norm13ln_fwd_kernelINS_13Kernel_traitsI13__nv_bfloat16S2_S2_S2_fjLj512ELj1ELj4ELj1ELj16ENS_18Kernel_traits_baseILj512ES2_S2_S2_S2_fjLj128EEEEELb0ELb1ELb0ELb1EEEvNS_9FwdParamsE,"a",@progbits
	.sectionflags	@""
	.align	4
.nv.constant0._ZN10layer_norm13ln_fwd_kernelINS_13Kernel_traitsI13__nv_bfloat16S2_S2_S2_fjLj512ELj1ELj4ELj1ELj16ENS_18Kernel_traits_baseILj512ES2_S2_S2_S2_fjLj128EEEEELb0ELb1ELb0ELb1EEEvNS_9FwdParamsE:
	.zero		1128


//--------------------- .nv.constant0._ZN10layer_norm13ln_fwd_kernelINS_13Kernel_traitsI13__nv_bfloat16S2_S2_S2_fjLj512ELj1ELj4ELj1ELj16ENS_18Kernel_traits_baseILj512ES2_S2_S2_S2_fjLj128EEEEELb0ELb1ELb1ELb0EEEvNS_9FwdParamsE --------------------------
	.section	.nv.constant0._ZN10layer_norm13ln_fwd_kernelINS_13Kernel_traitsI13__nv_bfloat16S2_S2_S2_fjLj512ELj1ELj4ELj1ELj16ENS_18Kernel_traits_baseILj512ES2_S2_S2_S2_fjLj128EEEEELb0ELb1ELb1ELb0EEEvNS_9FwdParamsE,"a",@progbits
	.sectionflags	@""
	.align	4
.nv.constant0._ZN10layer_norm13ln_fwd_kernelINS_13Kernel_traitsI13__nv_bfloat16S2_S2_S2_fjLj512ELj1ELj4ELj1ELj16ENS_18Kernel_traits_baseILj512ES2_S2_S2_S2_fjLj128EEEEELb0ELb1ELb1ELb0EEEvNS_9FwdParamsE:
	.zero		1128


//--------------------- .nv.constant0._ZN10layer_norm13ln_fwd_kernelINS_13Kernel_traitsI13__nv_bfloat16S2_S2_S2_fjLj512ELj1ELj4ELj1ELj16ENS_18Kernel_traits_baseILj512ES2_S2_S2_S2_fjLj128EEEEELb0ELb1ELb1ELb1EEEvNS_9FwdParamsE --------------------------
	.section	.nv.constant0._ZN10layer_norm13ln_fwd_kernelINS_13Kernel_traitsI13__nv_bfloat16S2_S2_S2_fjLj512ELj1ELj4ELj1ELj16ENS_18Kernel_traits_baseILj512ES2_S2_S2_S2_fjLj128EEEEELb0ELb1ELb1ELb1EEEvNS_9FwdParamsE,"a",@progbits
	.sectionflags	@""
	.align	4
.nv.constant0._ZN10layer_norm13ln_fwd_kernelINS_13Kernel_traitsI13__nv_bfloat16S2_S2_S2_fjLj512ELj1ELj4ELj1ELj16ENS_18Kernel_traits_baseILj512ES2_S2_S2_S2_fjLj128EEEEELb0ELb1ELb1ELb1EEEvNS_9FwdParamsE:
	.zero		1128


//--------------------- .nv.constant0._ZN10layer_norm13ln_fwd_kernelINS_13Kernel_traitsI13__nv_bfloat16S2_S2_S2_fjLj512ELj1ELj4ELj1ELj16ENS_18Kernel_traits_baseILj512ES2_S2_S2_S2_fjLj128EEEEELb1ELb0ELb0ELb0EEEvNS_9FwdParamsE --------------------------
	.section	.nv.constant0._ZN10layer_norm13ln_fwd_kernelINS_13Kernel_traitsI13__nv_bfloat16S2_S2_S2_fjLj512ELj1ELj4ELj1ELj16ENS_18Kernel_traits_baseILj512ES2_S2_S2_S2_fjLj128EEEEELb1ELb0ELb0ELb0EEEvNS_9FwdParamsE,"a",@progbits
	.sectionflags	@""
	.align	4
.nv.constant0._ZN10layer_norm13ln_fwd_kernelINS_13Kernel_traitsI13__nv_bfloat16S2_S2_S2_fjLj512ELj1ELj4ELj1ELj16ENS_18Kernel_traits_baseILj512ES2_S2_S2_S2_fjLj128EEEEELb1ELb0ELb0ELb0EEEvNS_9FwdParamsE:
	.zero		1128


//--------------------- .nv.constant0._ZN10layer_norm13ln_fwd_kernelINS_13Kernel_traitsI13__nv_bfloat16S2_S2_S2_fjLj512ELj1ELj4ELj1ELj16ENS_18Kernel_traits_baseILj512ES2_S2_S2_S2_fjLj128EEEEELb1ELb0ELb0ELb1EEEvNS_9FwdParamsE --------------------------
	.section	.nv.constant0._ZN10layer_norm13ln_fwd_kernelINS_13Kernel_traitsI13__nv_bfloat16S2_S2_S2_fjLj512ELj1ELj4ELj1ELj16ENS_18Kernel_traits_baseILj512ES2_S2_S2_S2_fjLj128EEEEELb1ELb0ELb0ELb1EEEvNS_9FwdParamsE,"a",@progbits
	.sectionflags	@""
	.align	4
.nv.constant0._ZN10layer_norm13ln_fwd_kernelINS_13Kernel_traitsI13__nv_bfloat16S2_S2_S2_fjLj512ELj1ELj4ELj1ELj16ENS_18Kernel_traits_baseILj512ES2_S2_S2_S2_fjLj128EEEEELb1ELb0ELb0ELb1EEEvNS_9FwdParamsE:
	.zero		1128


//--------------------- .nv.constant0._ZN10layer_norm13ln_fwd_kernelINS_13Kernel_traitsI13__nv_bfloat16S2_S2_S2_fjLj512ELj1ELj4ELj1ELj16ENS_18Kernel_traits_baseILj512ES2_S2_S2_S2_fjLj128EEEEELb1ELb0ELb1ELb0EEEvNS_9FwdParamsE --------------------------
	.section	.nv.constant0._ZN10layer_norm13ln_fwd_kernelINS_13Kernel_traitsI13__nv_bfloat16S2_S2_S2_fjLj512ELj1ELj4ELj1ELj16ENS_18Kernel_traits_baseILj512ES2_S2_S2_S2_fjLj128EEEEELb1ELb0ELb1ELb0EEEvNS_9FwdParamsE,"a",@progbits
	.sectionflags	@""
	.align	4
.nv.constant0._ZN10layer_norm13ln_fwd_kernelINS_13Kernel_traitsI13__nv_bfloat16S2_S2_S2_fjLj512ELj1ELj4ELj1ELj16ENS_18Kernel_traits_baseILj512ES2_S2_S2_S2_fjLj128EEEEELb1ELb0ELb1ELb0EEEvNS_9FwdParamsE:
	.zero		1128


//--------------------- .nv.constant0._ZN10layer_norm13ln_fwd_kernelINS_13Kernel_traitsI13__nv_bfloat16S2_S2_S2_fjLj512ELj1ELj4ELj1ELj16ENS_18Kernel_traits_baseILj512ES2_S2_S2_S2_fjLj128EEEEELb1ELb0ELb1ELb1EEEvNS_9FwdParamsE --------------------------
	.section	.nv.constant0._ZN10layer_norm13ln_fwd_kernelINS_13Kernel_traitsI13__nv_bfloat16S2_S2_S2_fjLj512ELj1ELj4ELj1ELj16ENS_18Kernel_traits_baseILj512ES2_S2_S2_S2_fjLj128EEEEELb1ELb0ELb1ELb1EEEvNS_9FwdParamsE,"a",@progbits
	.sectionflags	@""
	.align	4
.nv.constant0._ZN10layer_norm13ln_fwd_kernelINS_13Kernel_traitsI13__nv_bfloat16S2_S2_S2_fjLj512ELj1ELj4ELj1ELj16ENS_18Kernel_traits_baseILj512ES2_S2_S2_S2_fjLj128EEEEELb1ELb0ELb1ELb1EEEvNS_9FwdParamsE:
	.zero		1128


//--------------------- .nv.constant0._ZN10layer_norm13ln_fwd_kernelINS_13Kernel_traitsI13__nv_bfloat16S2_S2_S2_fjLj512ELj1ELj4ELj1ELj16ENS_18Kernel_traits_baseILj512ES2_S2_S2_S2_fjLj128EEEEELb1ELb1ELb0ELb0EEEvNS_9FwdParamsE --------------------------
	.section	.nv.constant0._ZN10layer_norm13ln_fwd_kernelINS_13Kernel_traitsI13__nv_bfloat16S2_S2_S2_fjLj512ELj1ELj4ELj1ELj16ENS_18Kernel_traits_baseILj512ES2_S2_S2_S2_fjLj128EEEEELb1ELb1ELb0ELb0EEEvNS_9FwdParamsE,"a",@progbits
	.sectionflags	@""
	.align	4
.nv.constant0._ZN10layer_norm13ln_fwd_kernelINS_13Kernel_traitsI13__nv_bfloat16S2_S2_S2_fjLj512ELj1ELj4ELj1ELj16ENS_18Kernel_traits_baseILj512ES2_S2_S2_S2_fjLj128EEEEELb1ELb1ELb0ELb0EEEvNS_9FwdParamsE:
	.zero		1128


//--------------------- .nv.constant0._ZN10layer_norm13ln_fwd_kernelINS_13Kernel_traitsI13__nv_bfloat16S2_S2_S2_fjLj512ELj1ELj4ELj1ELj16ENS_18Kernel_traits_baseILj512ES2_S2_S2_S2_fjLj128EEEEELb1ELb1ELb0ELb1EEEvNS_9FwdParamsE --------------------------
	.section	.nv.constant0._ZN10layer_norm13ln_fwd_kernelINS_13Kernel_traitsI13__nv_bfloat16S2_S2_S2_fjLj512ELj1ELj4ELj1ELj16ENS_18Kernel_traits_baseILj512ES2_S2_S2_S2_fjLj128EEEEELb1ELb1ELb0ELb1EEEvNS_9FwdParamsE,"a",@progbits
	.sectionflags	@""
	.align	4
.nv.constant0._ZN10layer_norm13ln_fwd_kernelINS_13Kernel_traitsI13__nv_bfloat16S2_S2_S2_fjLj512ELj1ELj4ELj1ELj16ENS_18Kernel_traits_baseILj512ES2_S2_S2_S2_fjLj128EEEEELb1ELb1ELb0ELb1EEEvNS_9FwdParamsE:
	.zero		1128


//--------------------- .nv.constant0._ZN10layer_norm13ln_fwd_kernelINS_13Kernel_traitsI13__nv_bfloat16S2_S2_S2_fjLj512ELj1ELj4ELj1ELj16ENS_18Kernel_traits_baseILj512ES2_S2_S2_S2_fjLj128EEEEELb1ELb1ELb1ELb0EEEvNS_9FwdParamsE --------------------------
	.section	.nv.constant0._ZN10layer_norm13ln_fwd_kernelINS_13Kernel_traitsI13__nv_bfloat16S2_S2_S2_fjLj512ELj1ELj4ELj1ELj16ENS_18Kernel_traits_baseILj512ES2_S2_S2_S2_fjLj128EEEEELb1ELb1ELb1ELb0EEEvNS_9FwdParamsE,"a",@progbits
	.sectionflags	@""
	.align	4
.nv.constant0._ZN10layer_norm13ln_fwd_kernelINS_13Kernel_traitsI13__nv_bfloat16S2_S2_S2_fjLj512ELj1ELj4ELj1ELj16ENS_18Kernel_traits_baseILj512ES2_S2_S2_S2_fjLj128EEEEELb1ELb1ELb1ELb0EEEvNS_9FwdParamsE:
	.zero		1128


//--------------------- .nv.constant0._ZN10layer_norm13ln_fwd_kernelINS_13Kernel_traitsI13__nv_bfloat16S2_S2_S2_fjLj512ELj1ELj4ELj1ELj16ENS_18Kernel_traits_baseILj512ES2_S2_S2_S2_fjLj128EEEEELb1ELb1ELb1ELb1EEEvNS_9FwdParamsE --------------------------
	.section	.nv.constant0._ZN10layer_norm13ln_fwd_kernelINS_13Kernel_traitsI13__nv_bfloat16S2_S2_S2_fjLj512ELj1ELj4ELj1ELj16ENS_18Kernel_traits_baseILj512ES2_S2_S2_S2_fjLj128EEEEELb1ELb1ELb1ELb1EEEvNS_9FwdParamsE,"a",@progbits
	.sectionflags	@""
	.align	4
.nv.constant0._ZN10layer_norm13ln_fwd_kernelINS_13Kernel_traitsI13__nv_bfloat16S2_S2_S2_fjLj512ELj1ELj4ELj1ELj16ENS_18Kernel_traits_baseILj512ES2_S2_S2_S2_fjLj128EEEEELb1ELb1ELb1ELb1EEEvNS_9FwdParamsE:
	.zero		1128


//--------------------- .nv.constant0._ZN10layer_norm13ln_fwd_kernelINS_13Kernel_traitsI6__halfS2_S2_S2_fjLj512ELj1ELj4ELj1ELj16ENS_18Kernel_traits_baseILj512ES2_S2_S2_S2_fjLj128EEEEELb0ELb0ELb0ELb0EEEvNS_9FwdParamsE --------------------------
	.section	.nv.constant0._ZN10layer_norm13ln_fwd_kernelINS_13Kernel_traitsI6__halfS2_S2_S2_fjLj512ELj1ELj4ELj1ELj16ENS_18Kernel_traits_baseILj512ES2_S2_S2_S2_fjLj128EEEEELb0ELb0ELb0ELb0EEEvNS_9FwdParamsE,"a",@progbits
	.sectionflags	@""
	.align	4
.nv.constant0._ZN10layer_norm13ln_fwd_kernelINS_13Kernel_traitsI6__halfS2_S2_S2_fjLj512ELj1ELj4ELj1ELj16ENS_18Kernel_traits_baseILj512ES2_S2_S2_S2_fjLj128EEEEELb0ELb0ELb0ELb0EEEvNS_9FwdParamsE:
	.zero		1128


//--------------------- .nv.constant0._ZN10layer_norm13ln_fwd_kernelINS_13Kernel_traitsI6__halfS2_S2_S2_fjLj512ELj1ELj4ELj1ELj16ENS_18Kernel_traits_baseILj512ES2_S2_S2_S2_fjLj128EEEEELb0ELb0ELb0ELb1EEEvNS_9FwdParamsE --------------------------
	.section	.nv.constant0._ZN10layer_norm13ln_fwd_kernelINS_13Kernel_traitsI6__halfS2_S2_S2_fjLj512ELj1ELj4ELj1ELj16ENS_18Kernel_traits_baseILj512ES2_S2_S2_S2_fjLj128EEEEELb0ELb0ELb0ELb1EEEvNS_9FwdParamsE,"a",@progbits
	.sectionflags	@""
	.align	4
.nv.constant0._ZN10layer_norm13ln_fwd_kernelINS_13Kernel_traitsI6__halfS2_S2_S2_fjLj512ELj1ELj4ELj1ELj16ENS_18Kernel_traits_baseILj512ES2_S2_S2_S2_fjLj128EEEEELb0ELb0ELb0ELb1EEEvNS_9FwdParamsE:
	.zero		1128


//--------------------- .nv.constant0._ZN10layer_norm13ln_fwd_kernelINS_13Kernel_traitsI6__halfS2_S2_S2_fjLj512ELj1ELj4ELj1ELj16ENS_18Kernel_traits_baseILj512ES2_S2_S2_S2_fjLj128EEEEELb0ELb0ELb1ELb0EEEvNS_9FwdParamsE --------------------------
	.section	.nv.constant0._ZN10layer_norm13ln_fwd_kernelINS_13Kernel_traitsI6__halfS2_S2_S2_fjLj512ELj1ELj4ELj1ELj16ENS_18Kernel_traits_baseILj512ES2_S2_S2_S2_fjLj128EEEEELb0ELb0ELb1ELb0EEEvNS_9FwdParamsE,"a",@progbits
	.sectionflags	@""
	.align	4
.nv.constant0._ZN10layer_norm13ln_fwd_kernelINS_13Kernel_traitsI6__halfS2_S2_S2_fjLj512ELj1ELj4ELj1ELj16ENS_18Kernel_traits_baseILj512ES2_S2_S2_S2_fjLj128EEEEELb0ELb0ELb1ELb0EEEvNS_9FwdParamsE:
	.zero		1128


//--------------------- .nv.constant0._ZN10layer_norm13ln_fwd_kernelINS_13Kernel_traitsI6__halfS2_S2_S2_fjLj512ELj1ELj4ELj1ELj16ENS_18Kernel_traits_baseILj512ES2_S2_S2_S2_fjLj128EEEEELb0ELb0ELb1ELb1EEEvNS_9FwdParamsE --------------------------
	.section	.nv.constant0._ZN10layer_norm13ln_fwd_kernelINS_13Kernel_traitsI6__halfS2_S2_S2_fjLj512ELj1ELj4ELj1ELj16ENS_18Kernel_traits_baseILj512ES2_S2_S2_S2_fjLj128EEEEELb0ELb0ELb1ELb1EEEvNS_9FwdParamsE,"a",@progbits
	.sectionflags	@""
	.align	4
.nv.constant0._ZN10layer_norm13ln_fwd_kernelINS_13Kernel_traitsI6__halfS2_S2_S2_fjLj512ELj1ELj4ELj1ELj16ENS_18Kernel_traits_baseILj512ES2_S2_S2_S2_fjLj128EEEEELb0ELb0ELb1ELb1EEEvNS_9FwdParamsE:
	.zero		1128


//--------------------- .nv.constant0._ZN10layer_norm13ln_fwd_kernelINS_13Kernel_traitsI6__halfS2_S2_S2_fjLj512ELj1ELj4ELj1ELj16ENS_18Kernel_traits_baseILj512ES2_S2_S2_S2_fjLj128EEEEELb0ELb1ELb0ELb0EEEvNS_9FwdParamsE --------------------------
	.section	.nv.constant0._ZN10layer_norm13ln_fwd_kernelINS_13Kernel_traitsI6__halfS2_S2_S2_fjLj512ELj1ELj4ELj1ELj16ENS_18Kernel_traits_baseILj512ES2_S2_S2_S2_fjLj128EEEEELb0ELb1ELb0ELb0EEEvNS_9FwdParamsE,"a",@progbits
	.sectionflags	@""
	.align	4
.nv.constant0._ZN10layer_norm13ln_fwd_kernelINS_13Kernel_traitsI6__halfS2_S2_S2_fjLj512ELj1ELj4ELj1ELj16ENS_18Kernel_traits_baseILj512ES2_S2_S2_S2_fjLj128EEEEELb0ELb1ELb0ELb0EEEvNS_9FwdParamsE:
	.zero		1128


//--------------------- .nv.constant0._ZN10layer_norm13ln_fwd_kernelINS_13Kernel_traitsI6__halfS2_S2_S2_fjLj512ELj1ELj4ELj1ELj16ENS_18Kernel_traits_baseILj512ES2_S2_S2_S2_fjLj128EEEEELb0ELb1ELb0ELb1EEEvNS_9FwdParamsE --------------------------
	.section	.nv.constant0._ZN10layer_norm13ln_fwd_kernelINS_13Kernel_traitsI6__halfS2_S2_S2_fjLj512ELj1ELj4ELj1ELj16ENS_18Kernel_traits_baseILj512ES2_S2_S2_S2_fjLj128EEEEELb0ELb1ELb0ELb1EEEvNS_9FwdParamsE,"a",@progbits
	.sectionflags	@""
	.align	4
.nv.constant0._ZN10layer_norm13ln_fwd_kernelINS_13Kernel_traitsI6__halfS2_S2_S2_fjLj512ELj1ELj4ELj1ELj16ENS_18Kernel_traits_baseILj512ES2_S2_S2_S2_fjLj128EEEEELb0ELb1ELb0ELb1EEEvNS_9FwdParamsE:
	.zero		1128


//--------------------- .nv.constant0._ZN10layer_norm13ln_fwd_kernelINS_13Kernel_traitsI6__halfS2_S2_S2_fjLj512ELj1ELj4ELj1ELj16ENS_18Kernel_traits_baseILj512ES2_S2_S2_S2_fjLj128EEEEELb0ELb1ELb1ELb0EEEvNS_9FwdParamsE --------------------------
	.section	.nv.constant0._ZN10layer_norm13ln_fwd_kernelINS_13Kernel_traitsI6__halfS2_S2_S2_fjLj512ELj1ELj4ELj1ELj16ENS_18Kernel_traits_baseILj512ES2_S2_S2_S2_fjLj128EEEEELb0ELb1ELb1ELb0EEEvNS_9FwdParamsE,"a",@progbits
	.sectionflags	@""
	.align	4
.nv.constant0._ZN10layer_norm13ln_fwd_kernelINS_13Kernel_traitsI6__halfS2_S2_S2_fjLj512ELj1ELj4ELj1ELj16ENS_18Kernel_traits_baseILj512ES2_S2_S2_S2_fjLj128EEEEELb0ELb1ELb1ELb0EEEvNS_9FwdParamsE:
	.zero		1128


//--------------------- .nv.constant0._ZN10layer_norm13ln_fwd_kernelINS_13Kernel_traitsI6__halfS2_S2_S2_fjLj512ELj1ELj4ELj1ELj16ENS_18Kernel_traits_baseILj512ES2_S2_S2_S2_fjLj128EEEEELb0ELb1ELb1ELb1EEEvNS_9FwdParamsE --------------------------
	.section	.nv.constant0._ZN10layer_norm13ln_fwd_kernelINS_13Kernel_traitsI6__halfS2_S2_S2_fjLj512ELj1ELj4ELj1ELj16ENS_18Kernel_traits_baseILj512ES2_S2_S2_S2_fjLj128EEEEELb0ELb1ELb1ELb1EEEvNS_9FwdParamsE,"a",@progbits
	.sectionflags	@""
	.align	4
.nv.constant0._ZN10layer_norm13ln_fwd_kernelINS_13Kernel_traitsI6__halfS2_S2_S2_fjLj512ELj1ELj4ELj1ELj16ENS_18Kernel_traits_baseILj512ES2_S2_S2_S2_fjLj128EEEEELb0ELb1ELb1ELb1EEEvNS_9FwdParamsE:
	.zero		1128


//--------------------- .nv.constant0._ZN10layer_norm13ln_fwd_kernelINS_13Kernel_traitsI6__halfS2_S2_S2_fjLj512ELj1ELj4ELj1ELj16ENS_18Kernel_traits_baseILj512ES2_S2_S2_S2_fjLj128EEEEELb1ELb0ELb0ELb0EEEvNS_9FwdParamsE --------------------------
	.section	.nv.constant0._ZN10layer_norm13ln_fwd_kernelINS_13Kernel_traitsI6__halfS2_S2_S2_fjLj512ELj1ELj4ELj1ELj16ENS_18Kernel_traits_baseILj512ES2_S2_S2_S2_fjLj128EEEEELb1ELb0ELb0ELb0EEEvNS_9FwdParamsE,"a",@progbits
	.sectionflags	@""
	.align	4
.nv.constant0._ZN10layer_norm13ln_fwd_kernelINS_13Kernel_traitsI6__halfS2_S2_S2_fjLj512ELj1ELj4ELj1ELj16ENS_18Kernel_traits_baseILj512ES2_S2_S2_S2_fjLj128EEEEELb1ELb0ELb0ELb0EEEvNS_9FwdParamsE:
	.zero		1128


//--------------------- .nv.constant0._ZN10layer_norm13ln_fwd_kernelINS_13Kernel_traitsI6__halfS2_S2_S2_fjLj512ELj1ELj4ELj1ELj16ENS_18Kernel_traits_baseILj512ES2_S2_S2_S2_fjLj128EEEEELb1ELb0ELb0ELb1EEEvNS_9FwdParamsE --------------------------
	.section	.nv.constant0._ZN10layer_norm13ln_fwd_kernelINS_13Kernel_traitsI6__halfS2_S2_S2_fjLj512ELj1ELj4ELj1ELj16ENS_18Kernel_traits_baseILj512ES2_S2_S2_S2_fjLj128EEEEELb1ELb0ELb0ELb1EEEvNS_9FwdParamsE,"a",@progbits
	.sectionflags	@""
	.align	4
.nv.constant0._ZN10layer_norm13ln_fwd_kernelINS_13Kernel_traitsI6__halfS2_S2_S2_fjLj512ELj1ELj4ELj1ELj16ENS_18Kernel_traits_baseILj512ES2_S2_S2_S2_fjLj128EEEEELb1ELb0ELb0ELb1EEEvNS_9FwdParamsE:
	.zero		1128


//--------------------- .nv.constant0._ZN10layer_norm13ln_fwd_kernelINS_13Kernel_traitsI6__halfS2_S2_S2_fjLj512ELj1ELj4ELj1ELj16ENS_18Kernel_traits_baseILj512ES2_S2_S2_S2_fjLj128EEEEELb1ELb0ELb1ELb0EEEvNS_9FwdParamsE --------------------------
	.section	.nv.constant0._ZN10layer_norm13ln_fwd_kernelINS_13Kernel_traitsI6__halfS2_S2_S2_fjLj512ELj1ELj4ELj1ELj16ENS_18Kernel_traits_baseILj512ES2_S2_S2_S2_fjLj128EEEEELb1ELb0ELb1ELb0EEEvNS_9FwdParamsE,"a",@progbits
	.sectionflags	@""
	.align	4
.nv.constant0._ZN10layer_norm13ln_fwd_kernelINS_13Kernel_traitsI6__halfS2_S2_S2_fjLj512ELj1ELj4ELj1ELj16ENS_18Kernel_traits_baseILj512ES2_S2_S2_S2_fjLj128EEEEELb1ELb0ELb1ELb0EEEvNS_9FwdParamsE:
	.zero		1128


//--------------------- .nv.constant0._ZN10layer_norm13ln_fwd_kernelINS_13Kernel_traitsI6__halfS2_S2_S2_fjLj512ELj1ELj4ELj1ELj16ENS_18Kernel_traits_baseILj512ES2_S2_S2_S2_fjLj128EEEEELb1ELb0ELb1ELb1EEEvNS_9FwdParamsE --------------------------
	.section	.nv.constant0._ZN10layer_norm13ln_fwd_kernelINS_13Kernel_traitsI6__halfS2_S2_S2_fjLj512ELj1ELj4ELj1ELj16ENS_18Kernel_traits_baseILj512ES2_S2_S2_S2_fjLj128EEEEELb1ELb0ELb1ELb1EEEvNS_9FwdParamsE,"a",@progbits
	.sectionflags	@""
	.align	4
.nv.constant0._ZN10layer_norm13ln_fwd_kernelINS_13Kernel_traitsI6__halfS2_S2_S2_fjLj512ELj1ELj4ELj1ELj16ENS_18Kernel_traits_baseILj512ES2_S2_S2_S2_fjLj128EEEEELb1ELb0ELb1ELb1EEEvNS_9FwdParamsE:
	.zero		1128


//--------------------- .nv.constant0._ZN10layer_norm13ln_fwd_kernelINS_13Kernel_traitsI6__halfS2_S2_S2_fjLj512ELj1ELj4ELj1ELj16ENS_18Kernel_traits_baseILj512ES2_S2_S2_S2_fjLj128EEEEELb1ELb1ELb0ELb0EEEvNS_9FwdParamsE --------------------------
	.section	.nv.constant0._ZN10layer_norm13ln_fwd_kernelINS_13Kernel_traitsI6__halfS2_S2_S2_fjLj512ELj1ELj4ELj1ELj16ENS_18Kernel_traits_baseILj512ES2_S2_S2_S2_fjLj128EEEEELb1ELb1ELb0ELb0EEEvNS_9FwdParamsE,"a",@progbits
	.sectionflags	@""
	.align	4
.nv.constant0._ZN10layer_norm13ln_fwd_kernelINS_13Kernel_traitsI6__halfS2_S2_S2_fjLj512ELj1ELj4ELj1ELj16ENS_18Kernel_traits_baseILj512ES2_S2_S2_S2_fjLj128EEEEELb1ELb1ELb0ELb0EEEvNS_9FwdParamsE:
	.zero		1128


//--------------------- .nv.constant0._ZN10layer_norm13ln_fwd_kernelINS_13Kernel_traitsI6__halfS2_S2_S2_fjLj512ELj1ELj4ELj1ELj16ENS_18Kernel_traits_baseILj512ES2_S2_S2_S2_fjLj128EEEEELb1ELb1ELb0ELb1EEEvNS_9FwdParamsE --------------------------
	.section	.nv.constant0._ZN10layer_norm13ln_fwd_kernelINS_13Kernel_traitsI6__halfS2_S2_S2_fjLj512ELj1ELj4ELj1ELj16ENS_18Kernel_traits_baseILj512ES2_S2_S2_S2_fjLj128EEEEELb1ELb1ELb0ELb1EEEvNS_9FwdParamsE,"a",@progbits
	.sectionflags	@""
	.align	4
.nv.constant0._ZN10layer_norm13ln_fwd_kernelINS_13Kernel_traitsI6__halfS2_S2_S2_fjLj512ELj1ELj4ELj1ELj16ENS_18Kernel_traits_baseILj512ES2_S2_S2_S2_fjLj128EEEEELb1ELb1ELb0ELb1EEEvNS_9FwdParamsE:
	.zero		1128


//--------------------- .nv.constant0._ZN10layer_norm13ln_fwd_kernelINS_13Kernel_traitsI6__halfS2_S2_S2_fjLj512ELj1ELj4ELj1ELj16ENS_18Kernel_traits_baseILj512ES2_S2_S2_S2_fjLj128EEEEELb1ELb1ELb1ELb0EEEvNS_9FwdParamsE --------------------------
	.section	.nv.constant0._ZN10layer_norm13ln_fwd_kernelINS_13Kernel_traitsI6__halfS2_S2_S2_fjLj512ELj1ELj4ELj1ELj16ENS_18Kernel_traits_baseILj512ES2_S2_S2_S2_fjLj128EEEEELb1ELb1ELb1ELb0EEEvNS_9FwdParamsE,"a",@progbits
	.sectionflags	@""
	.align	4
.nv.constant0._ZN10layer_norm13ln_fwd_kernelINS_13Kernel_traitsI6__halfS2_S2_S2_fjLj512ELj1ELj4ELj1ELj16ENS_18Kernel_traits_baseILj512ES2_S2_S2_S2_fjLj128EEEEELb1ELb1ELb1ELb0EEEvNS_9FwdParamsE:
	.zero		1128


//--------------------- .nv.constant0._ZN10layer_norm13ln_fwd_kernelINS_13Kernel_traitsI6__halfS2_S2_S2_fjLj512ELj1ELj4ELj1ELj16ENS_18Kernel_traits_baseILj512ES2_S2_S2_S2_fjLj128EEEEELb1ELb1ELb1ELb1EEEvNS_9FwdParamsE --------------------------
	.section	.nv.constant0._ZN10layer_norm13ln_fwd_kernelINS_13Kernel_traitsI6__halfS2_S2_S2_fjLj512ELj1ELj4ELj1ELj16ENS_18Kernel_traits_baseILj512ES2_S2_S2_S2_fjLj128EEEEELb1ELb1ELb1ELb1EEEvNS_9FwdParamsE,"a",@progbits
	.sectionflags	@""
	.align	4
.nv.constant0._ZN10layer_norm13ln_fwd_kernelINS_13Kernel_traitsI6__halfS2_S2_S2_fjLj512ELj1ELj4ELj1ELj16ENS_18Kernel_traits_baseILj512ES2_S2_S2_S2_fjLj128EEEEELb1ELb1ELb1ELb1EEEvNS_9FwdParamsE:
	.zero		1128


//--------------------- .nv.constant0._ZN10layer_norm13ln_fwd_kernelINS_13Kernel_traitsIf13__nv_bfloat16S2_S2_fjLj512ELj1ELj4ELj1ELj16ENS_18Kernel_traits_baseILj512EfS2_S2_S2_fjLj128EEEEELb0ELb0ELb0ELb0EEEvNS_9FwdParamsE --------------------------
	.section	.nv.constant0._ZN10layer_norm13ln_fwd_kernelINS_13Kernel_traitsIf13__nv_bfloat16S2_S2_fjLj512ELj1ELj4ELj1ELj16ENS_18Kernel_traits_baseILj512EfS2_S2_S2_fjLj128EEEEELb0ELb0ELb0ELb0EEEvNS_9FwdParamsE,"a",@progbits
	.sectionflags	@""
	.align	4
.nv.constant0._ZN10layer_norm13ln_fwd_kernelINS_13Kernel_traitsIf13__nv_bfloat16S2_S2_fjLj512ELj1ELj4ELj1ELj16ENS_18Kernel_traits_baseILj512EfS2_S2_S2_fjLj128EEEEELb0ELb0ELb0ELb0EEEvNS_9FwdParamsE:
	.zero		1128


//--------------------- .nv.constant0._ZN10layer_norm13ln_fwd_kernelINS_13Kernel_traitsIf13__nv_bfloat16S2_S2_fjLj512ELj1ELj4ELj1ELj16ENS_18Kernel_traits_baseILj512EfS2_S2_S2_fjLj128EEEEELb0ELb0ELb0ELb1EEEvNS_9FwdParamsE --------------------------
	.section	.nv.constant0._ZN10layer_norm13ln_fwd_kernelINS_13Kernel_traitsIf13__nv_bfloat16S2_S2_fjLj512ELj1ELj4ELj1ELj16ENS_18Kernel_traits_baseILj512EfS2_S2_S2_fjLj128EEEEELb0ELb0ELb0ELb1EEEvNS_9FwdParamsE,"a",@progbits
	.sectionflags	@""
	.align	4
.nv.constant0._ZN10layer_norm13ln_fwd_kernelINS_13Kernel_traitsIf13__nv_bfloat16S2_S2_fjLj512ELj1ELj4ELj1ELj16ENS_18Kernel_traits_baseILj512EfS2_S2_S2_fjLj128EEEEELb0ELb0ELb0ELb1EEEvNS_9FwdParamsE:
	.zero		1128


//--------------------- .nv.constant0._ZN10layer_norm13ln_fwd_kernelINS_13Kernel_traitsIf13__nv_bfloat16S2_S2_fjLj512ELj1ELj4ELj1ELj16ENS_18Kernel_traits_baseILj512EfS2_S2_S2_fjLj128EEEEELb0ELb0ELb1ELb0EEEvNS_9FwdParamsE --------------------------
	.section	.nv.constant0._ZN10layer_norm13ln_fwd_kernelINS_13Kernel_traitsIf13__nv_bfloat16S2_S2_fjLj512ELj1ELj4ELj1ELj16ENS_18Kernel_traits_baseILj512EfS2_S2_S2_fjLj128EEEEELb0ELb0ELb1ELb0EEEvNS_9FwdParamsE,"a",@progbits
	.sectionflags	@""
	.align	4
.nv.constant0._ZN10layer_norm13ln_fwd_kernelINS_13Kernel_traitsIf13__nv_bfloat16S2_S2_fjLj512ELj1ELj4ELj1ELj16ENS_18Kernel_traits_baseILj512EfS2_S2_S2_fjLj128EEEEELb0ELb0ELb1ELb0EEEvNS_9FwdParamsE:
	.zero		1128


//--------------------- .nv.constant0._ZN10layer_norm13ln_fwd_kernelINS_13Kernel_traitsIf13__nv_bfloat16S2_S2_fjLj512ELj1ELj4ELj1ELj16ENS_18Kernel_traits_baseILj512EfS2_S2_S2_fjLj128EEEEELb0ELb0ELb1ELb1EEEvNS_9FwdParamsE --------------------------
	.section	.nv.constant0._ZN10layer_norm13ln_fwd_kernelINS_13Kernel_traitsIf13__nv_bfloat16S2_S2_fjLj512ELj1ELj4ELj1ELj16ENS_18Kernel_traits_baseILj512EfS2_S2_S2_fjLj128EEEEELb0ELb0ELb1ELb1EEEvNS_9FwdParamsE,"a",@progbits
	.sectionflags	@""
	.align	4
.nv.constant0._ZN10layer_norm13ln_fwd_kernelINS_13Kernel_traitsIf13__nv_bfloat16S2_S2_fjLj512ELj1ELj4ELj1ELj16ENS_18Kernel_traits_baseILj512EfS2_S2_S2_fjLj128EEEEELb0ELb0ELb1ELb1EEEvNS_9FwdParamsE:
	.zero		1128


//--------------------- .nv.constant0._ZN10layer_norm13ln_fwd_kernelINS_13Kernel_traitsIf13__nv_bfloat16S2_S2_fjLj512ELj1ELj4ELj1ELj16ENS_18Kernel_traits_baseILj512EfS2_S2_S2_fjLj128EEEEELb0ELb1ELb0ELb0EEEvNS_9FwdParamsE --------------------------
	.section	.nv.constant0._ZN10layer_norm13ln_fwd_kernelINS_13Kernel_traitsIf13__nv_bfloat16S2_S2_fjLj512ELj1ELj4ELj1ELj16ENS_18Kernel_traits_baseILj512EfS2_S2_S2_fjLj128EEEEELb0ELb1ELb0ELb0EEEvNS_9FwdParamsE,"a",@progbits
	.sectionflags	@""
	.align	4
.nv.constant0._ZN10layer_norm13ln_fwd_kernelINS_13Kernel_traitsIf13__nv_bfloat16S2_S2_fjLj512ELj1ELj4ELj1ELj16ENS_18Kernel_traits_baseILj512EfS2_S2_S2_fjLj128EEEEELb0ELb1ELb0ELb0EEEvNS_9FwdParamsE:
	.zero		1128


//--------------------- .nv.constant0._ZN10layer_norm13ln_fwd_kernelINS_13Kernel_traitsIf13__nv_bfloat16S2_S2_fjLj512ELj1ELj4ELj1ELj16ENS_18Kernel_traits_baseILj512EfS2_S2_S2_fjLj128EEEEELb0ELb1ELb0ELb1EEEvNS_9FwdParamsE --------------------------
	.section	.nv.constant0._ZN10layer_norm13ln_fwd_kernelINS_13Kernel_traitsIf13__nv_bfloat16S2_S2_fjLj512ELj1ELj4ELj1ELj16ENS_18Kernel_traits_baseILj512EfS2_S2_S2_fjLj128EEEEELb0ELb1ELb0ELb1EEEvNS_9FwdParamsE,"a",@progbits
	.sectionflags	@""
	.align	4
.nv.constant0._ZN10layer_norm13ln_fwd_kernelINS_13Kernel_traitsIf13__nv_bfloat16S2_S2_fjLj512ELj1ELj4ELj1ELj16ENS_18Kernel_traits_baseILj512EfS2_S2_S2_fjLj128EEEEELb0ELb1ELb0ELb1EEEvNS_9FwdParamsE:
	.zero		1128


//--------------------- .nv.constant0._ZN10layer_norm13ln_fwd_kernelINS_13Kernel_traitsIf13__nv_bfloat16S2_S2_fjLj512ELj1ELj4ELj1ELj16ENS_18Kernel_traits_baseILj512EfS2_S2_S2_fjLj128EEEEELb0ELb1ELb1ELb0EEEvNS_9FwdParamsE --------------------------
	.section	.nv.constant0._ZN10layer_norm13ln_fwd_kernelINS_13Kernel_traitsIf13__nv_bfloat16S2_S2_fjLj512ELj1ELj4ELj1ELj16ENS_18Kernel_traits_baseILj512EfS2_S2_S2_fjLj128EEEEELb0ELb1ELb1ELb0EEEvNS_9FwdParamsE,"a",@progbits
	.sectionflags	@""
	.align	4
.nv.constant0._ZN10layer_norm13ln_fwd_kernelINS_13Kernel_traitsIf13__nv_bfloat16S2_S2_fjLj512ELj1ELj4ELj1ELj16ENS_18Kernel_traits_baseILj512EfS2_S2_S2_fjLj128EEEEELb0ELb1ELb1ELb0EEEvNS_9FwdParamsE:
	.zero		1128


//--------------------- .nv.constant0._ZN10layer_norm13ln_fwd_kernelINS_13Kernel_traitsIf13__nv_bfloat16S2_S2_fjLj512ELj1ELj4ELj1ELj16ENS_18Kernel_traits_baseILj512EfS2_S2_S2_fjLj128EEEEELb0ELb1ELb1ELb1EEEvNS_9FwdParamsE --------------------------
	.section	.nv.constant0._ZN10layer_norm13ln_fwd_kernelINS_13Kernel_traitsIf13__nv_bfloat16S2_S2_fjLj512ELj1ELj4ELj1ELj16ENS_18Kernel_traits_baseILj512EfS2_S2_S2_fjLj128EEEEELb0ELb1ELb1ELb1EEEvNS_9FwdParamsE,"a",@progbits
	.sectionflags	@""
	.align	4
.nv.constant0._ZN10layer_norm13ln_fwd_kernelINS_13Kernel_traitsIf13__nv_bfloat16S2_S2_fjLj512ELj1ELj4ELj1ELj16ENS_18Kernel_traits_baseILj512EfS2_S2_S2_fjLj128EEEEELb0ELb1ELb1ELb1EEEvNS_9FwdParamsE:
	.zero		1128


//--------------------- .nv.constant0._ZN10layer_norm13ln_fwd_kernelINS_13Kernel_traitsIf13__nv_bfloat16S2_S2_fjLj512ELj1ELj4ELj1ELj16ENS_18Kernel_traits_baseILj512EfS2_S2_S2_fjLj128EEEEELb1ELb0ELb0ELb0EEEvNS_9FwdParamsE --------------------------
	.section	.nv.constant0._ZN10layer_norm13ln_fwd_kernelINS_13Kernel_traitsIf13__nv_bfloat16S2_S2_fjLj512ELj1ELj4ELj1ELj16ENS_18Kernel_traits_baseILj512EfS2_S2_S2_fjLj128EEEEELb1ELb0ELb0ELb0EEEvNS_9FwdParamsE,"a",@progbits
	.sectionflags	@""
	.align	4
.nv.constant0._ZN10layer_norm13ln_fwd_kernelINS_13Kernel_traitsIf13__nv_bfloat16S2_S2_fjLj512ELj1ELj4ELj1ELj16ENS_18Kernel_traits_baseILj512EfS2_S2_S2_fjLj128EEEEELb1ELb0ELb0ELb0EEEvNS_9FwdParamsE:
	.zero		1128


//--------------------- .nv.constant0._ZN10layer_norm13ln_fwd_kernelINS_13Kernel_traitsIf13__nv_bfloat16S2_S2_fjLj512ELj1ELj4ELj1ELj16ENS_18Kernel_traits_baseILj512EfS2_S2_S2_fjLj128EEEEELb1ELb0ELb0ELb1EEEvNS_9FwdParamsE --------------------------
	.section	.nv.constant0._ZN10layer_norm13ln_fwd_kernelINS_13Kernel_traitsIf13__nv_bfloat16S2_S2_fjLj512ELj1ELj4ELj1ELj16ENS_18Kernel_traits_baseILj512EfS2_S2_S2_fjLj128EEEEELb1ELb0ELb0ELb1EEEvNS_9FwdParamsE,"a",@progbits
	.sectionflags	@""
	.align	4
.nv.constant0._ZN10layer_norm13ln_fwd_kernelINS_13Kernel_traitsIf13__nv_bfloat16S2_S2_fjLj512ELj1ELj4ELj1ELj16ENS_18Kernel_traits_baseILj512EfS2_S2_S2_fjLj128EEEEELb1ELb0ELb0ELb1EEEvNS_9FwdParamsE:
	.zero		1128


//--------------------- .nv.constant0._ZN10layer_norm13ln_fwd_kernelINS_13Kernel_traitsIf13__nv_bfloat16S2_S2_fjLj512ELj1ELj4ELj1ELj16ENS_18Kernel_traits_baseILj512EfS2_S2_S2_fjLj128EEEEELb1ELb0ELb1ELb0EEEvNS_9FwdParamsE --------------------------
	.section	.nv.constant0._ZN10layer_norm13ln_fwd_kernelINS_13Kernel_traitsIf13__nv_bfloat16S2_S2_fjLj512ELj1ELj4ELj1ELj16ENS_18Kernel_traits_baseILj512EfS2_S2_S2_fjLj128EEEEELb1ELb0ELb1ELb0EEEvNS_9FwdParamsE,"a",@progbits
	.sectionflags	@""
	.align	4
.nv.constant0._ZN10layer_norm13ln_fwd_kernelINS_13Kernel_traitsIf13__nv_bfloat16S2_S2_fjLj512ELj1ELj4ELj1ELj16ENS_18Kernel_traits_baseILj512EfS2_S2_S2_fjLj128EEEEELb1ELb0ELb1ELb0EEEvNS_9FwdParamsE:
	.zero		1128


//--------------------- .nv.constant0._ZN10layer_norm13ln_fwd_kernelINS_13Kernel_traitsIf13__nv_bfloat16S2_S2_fjLj512ELj1ELj4ELj1ELj16ENS_18Kernel_traits_baseILj512EfS2_S2_S2_fjLj128EEEEELb1ELb0ELb1ELb1EEEvNS_9FwdParamsE --------------------------
	.section	.nv.constant0._ZN10layer_norm13ln_fwd_kernelINS_13Kernel_traitsIf13__nv_bfloat16S2_S2_fjLj512ELj1ELj4ELj1ELj16ENS_18Kernel_traits_baseILj512EfS2_S2_S2_fjLj128EEEEELb1ELb0ELb1ELb1EEEvNS_9FwdParamsE,"a",@progbits
	.sectionflags	@""
	.align	4
.nv.constant0._ZN10layer_norm13ln_fwd_kernelINS_13Kernel_traitsIf13__nv_bfloat16S2_S2_fjLj512ELj1ELj4ELj1ELj16ENS_18Kernel_traits_baseILj512EfS2_S2_S2_fjLj128EEEEELb1ELb0ELb1ELb1EEEvNS_9FwdParamsE:
	.zero		1128


//--------------------- .nv.constant0._ZN10layer_norm13ln_fwd_kernelINS_13Kernel_traitsIf13__nv_bfloat16S2_S2_fjLj512ELj1ELj4ELj1ELj16ENS_18Kernel_traits_baseILj512EfS2_S2_S2_fjLj128EEEEELb1ELb1ELb0ELb0EEEvNS_9FwdParamsE --------------------------
	.section	.nv.constant0._ZN10layer_norm13ln_fwd_kernelINS_13Kernel_traitsIf13__nv_bfloat16S2_S2_fjLj512ELj1ELj4ELj1ELj16ENS_18Kernel_traits_baseILj512EfS2_S2_S2_fjLj128EEEEELb1ELb1ELb0ELb0EEEvNS_9FwdParamsE,"a",@progbits
	.sectionflags	@""
	.align	4
.nv.constant0._ZN10layer_norm13ln_fwd_kernelINS_13Kernel_traitsIf13__nv_bfloat16S2_S2_fjLj512ELj1ELj4ELj1ELj16ENS_18Kernel_traits_baseILj512EfS2_S2_S2_fjLj128EEEEELb1ELb1ELb0ELb0EEEvNS_9FwdParamsE:
	.zero		1128


//--------------------- .nv.constant0._ZN10layer_norm13ln_fwd_kernelINS_13Kernel_traitsIf13__nv_bfloat16S2_S2_fjLj512ELj1ELj4ELj1ELj16ENS_18Kernel_traits_baseILj512EfS2_S2_S2_fjLj128EEEEELb1ELb1ELb0ELb1EEEvNS_9FwdParamsE --------------------------
	.section	.nv.constant0._ZN10layer_norm13ln_fwd_kernelINS_13Kernel_traitsIf13__nv_bfloat16S2_S2_fjLj512ELj1ELj4ELj1ELj16ENS_18Kernel_traits_baseILj512EfS2_S2_S2_fjLj128EEEEELb1ELb1ELb0ELb1EEEvNS_9FwdParamsE,"a",@progbits
	.sectionflags	@""
	.align	4
.nv.constant0._ZN10layer_norm13ln_fwd_kernelINS_13Kernel_traitsIf13__nv_bfloat16S2_S2_fjLj512ELj1ELj4ELj1ELj16ENS_18Kernel_traits_baseILj512EfS2_S2_S2_fjLj128EEEEELb1ELb1ELb0ELb1EEEvNS_9FwdParamsE:
	.zero		1128


//--------------------- .nv.constant0._ZN10layer_norm13ln_fwd_kernelINS_13Kernel_traitsIf13__nv_bfloat16S2_S2_fjLj512ELj1ELj4ELj1ELj16ENS_18Kernel_traits_baseILj512EfS2_S2_S2_fjLj128EEEEELb1ELb1ELb1ELb0EEEvNS_9FwdParamsE --------------------------
	.section	.nv.constant0._ZN10layer_norm13ln_fwd_kernelINS_13Kernel_traitsIf13__nv_bfloat16S2_S2_fjLj512ELj1ELj4ELj1ELj16ENS_18Kernel_traits_baseILj512EfS2_S2_S2_fjLj128EEEEELb1ELb1ELb1ELb0EEEvNS_9FwdParamsE,"a",@progbits
	.sectionflags	@""
	.align	4
.nv.constant0._ZN10layer_norm13ln_fwd_kernelINS_13Kernel_traitsIf13__nv_bfloat16S2_S2_fjLj512ELj1ELj4ELj1ELj16ENS_18Kernel_traits_baseILj512EfS2_S2_S2_fjLj128EEEEELb1ELb1ELb1ELb0EEEvNS_9FwdParamsE:
	.zero		1128


//--------------------- .nv.constant0._ZN10layer_norm13ln_fwd_kernelINS_13Kernel_traitsIf13__nv_bfloat16S2_S2_fjLj512ELj1ELj4ELj1ELj16ENS_18Kernel_traits_baseILj512EfS2_S2_S2_fjLj128EEEEELb1ELb1ELb1ELb1EEEvNS_9FwdParamsE --------------------------
	.section	.nv.constant0._ZN10layer_norm13ln_fwd_kernelINS_13Kernel_traitsIf13__nv_bfloat16S2_S2_fjLj512ELj1ELj4ELj1ELj16ENS_18Kernel_traits_baseILj512EfS2_S2_S2_fjLj128EEEEELb1ELb1ELb1ELb1EEEvNS_9FwdParamsE,"a",@progbits
	.sectionflags	@""
	.align	4
.nv.constant0._ZN10layer_norm13ln_fwd_kernelINS_13Kernel_traitsIf13__nv_bfloat16S2_S2_fjLj512ELj1ELj4ELj1ELj16ENS_18Kernel_traits_baseILj512EfS2_S2_S2_fjLj128EEEEELb1ELb1ELb1ELb1EEEvNS_9FwdParamsE:
	.zero		1128


//--------------------- .nv.constant0._ZN10layer_norm13ln_fwd_kernelINS_13Kernel_traitsI13__nv_bfloat16S2_fS2_fjLj512ELj1ELj4ELj1ELj16ENS_18Kernel_traits_baseILj512ES2_S2_fS2_fjLj128EEEEELb0ELb0ELb0ELb0EEEvNS_9FwdParamsE --------------------------
	.section	.nv.constant0._ZN10layer_norm13ln_fwd_kernelINS_13Kernel_traitsI13__nv_bfloat16S2_fS2_fjLj512ELj1ELj4ELj1ELj16ENS_18Kernel_traits_baseILj512ES2_S2_fS2_fjLj128EEEEELb0ELb0ELb0ELb0EEEvNS_9FwdParamsE,"a",@progbits
	.sectionflags	@""
	.align	4
.nv.constant0._ZN10layer_norm13ln_fwd_kernelINS_13Kernel_traitsI13__nv_bfloat16S2_fS2_fjLj512ELj1ELj4ELj1ELj16ENS_18Kernel_traits_baseILj512ES2_S2_fS2_fjLj128EEEEELb0ELb0ELb0ELb0EEEvNS_9FwdParamsE:
	.zero		1128


//--------------------- .nv.constant0._ZN10layer_norm13ln_fwd_kernelINS_13Kernel_traitsI13__nv_bfloat16S2_fS2_fjLj512ELj1ELj4ELj1ELj16ENS_18Kernel_traits_baseILj512ES2_S2_fS2_fjLj128EEEEELb0ELb0ELb0ELb1EEEvNS_9FwdParamsE --------------------------
	.section	.nv.constant0._ZN10layer_norm13ln_fwd_kernelINS_13Kernel_traitsI13__nv_bfloat16S2_fS2_fjLj512ELj1ELj4ELj1ELj16ENS_18Kernel_traits_baseILj512ES2_S2_fS2_fjLj128EEEEELb0ELb0ELb0ELb1EEEvNS_9FwdParamsE,"a",@progbits
	.sectionflags	@""
	.align	4
.nv.constant0._ZN10layer_norm13ln_fwd_kernelINS_13Kernel_traitsI13__nv_bfloat16S2_fS2_fjLj512ELj1ELj4ELj1ELj16ENS_18Kernel_traits_baseILj512ES2_S2_fS2_fjLj128EEEEELb0ELb0ELb0ELb1EEEvNS_9FwdParamsE:
	.zero		1128


//--------------------- .nv.constant0._ZN10layer_norm13ln_fwd_kernelINS_13Kernel_traitsI13__nv_bfloat16S2_fS2_fjLj512ELj1ELj4ELj1ELj16ENS_18Kernel_traits_baseILj512ES2_S2_fS2_fjLj128EEEEELb0ELb0ELb1ELb0EEEvNS_9FwdParamsE --------------------------
	.section	.nv.constant0._ZN10layer_norm13ln_fwd_kernelINS_13Kernel_traitsI13__nv_bfloat16S2_fS2_fjLj512ELj1ELj4ELj1ELj16ENS_18Kernel_traits_baseILj512ES2_S2_fS2_fjLj128EEEEELb0ELb0ELb1ELb0EEEvNS_9FwdParamsE,"a",@progbits
	.sectionflags	@""
	.align	4
.nv.constant0._ZN10layer_norm13ln_fwd_kernelINS_13Kernel_traitsI13__nv_bfloat16S2_fS2_fjLj512ELj1ELj4ELj1ELj16ENS_18Kernel_traits_baseILj512ES2_S2_fS2_fjLj128EEEEELb0ELb0ELb1ELb0EEEvNS_9FwdParamsE:
	.zero		1128


//--------------------- .nv.constant0._ZN10layer_norm13ln_fwd_kernelINS_13Kernel_traitsI13__nv_bfloat16S2_fS2_fjLj512ELj1ELj4ELj1ELj16ENS_18Kernel_traits_baseILj512ES2_S2_fS2_fjLj128EEEEELb0ELb0ELb1ELb1EEEvNS_9FwdParamsE --------------------------
	.section	.nv.constant0._ZN10layer_norm13ln_fwd_kernelINS_13Kernel_traitsI13__nv_bfloat16S2_fS2_fjLj512ELj1ELj4ELj1ELj16ENS_18Kernel_traits_baseILj512ES2_S2_fS2_fjLj128EEEEELb0ELb0ELb1ELb1EEEvNS_9FwdParamsE,"a",@progbits
	.sectionflags	@""
	.align	4
.nv.constant0._ZN10layer_norm13ln_fwd_kernelINS_13Kernel_traitsI13__nv_bfloat16S2_fS2_fjLj512ELj1ELj4ELj1ELj16ENS_18Kernel_traits_baseILj512ES2_S2_fS2_fjLj128EEEEELb0ELb0ELb1ELb1EEEvNS_9FwdParamsE:
	.zero		1128


//--------------------- .nv.constant0._ZN10layer_norm13ln_fwd_kernelINS_13Kernel_traitsI13__nv_bfloat16S2_fS2_fjLj512ELj1ELj4ELj1ELj16ENS_18Kernel_traits_baseILj512ES2_S2_fS2_fjLj128EEEEELb0ELb1ELb0ELb0EEEvNS_9FwdParamsE --------------------------
	.section	.nv.constant0._ZN10layer_norm13ln_fwd_kernelINS_13Kernel_traitsI13__nv_bfloat16S2_fS2_fjLj512ELj1ELj4ELj1ELj16ENS_18Kernel_traits_baseILj512ES2_S2_fS2_fjLj128EEEEELb0ELb1ELb0ELb0EEEvNS_9FwdParamsE,"a",@progbits
	.sectionflags	@""
	.align	4
.nv.constant0._ZN10layer_norm13ln_fwd_kernelINS_13Kernel_traitsI13__nv_bfloat16S2_fS2_fjLj512ELj1ELj4ELj1ELj16ENS_18Kernel_traits_baseILj512ES2_S2_fS2_fjLj128EEEEELb0ELb1ELb0ELb0EEEvNS_9FwdParamsE:
	.zero		1128


//--------------------- .nv.constant0._ZN10layer_norm13ln_fwd_kernelINS_13Kernel_traitsI13__nv_bfloat16S2_fS2_fjLj512ELj1ELj4ELj1ELj16ENS_18Kernel_traits_baseILj512ES2_S2_fS2_fjLj128EEEEELb0ELb1ELb0ELb1EEEvNS_9FwdParamsE --------------------------
	.section	.nv.constant0._ZN10layer_norm13ln_fwd_kernelINS_13Kernel_traitsI13__nv_bfloat16S2_fS2_fjLj512ELj1ELj4ELj1ELj16ENS_18Kernel_traits_baseILj512ES2_S2_fS2_fjLj128EEEEELb0ELb1ELb0ELb1EEEvNS_9FwdParamsE,"a",@progbits
	.sectionflags	@""
	.align	4
.nv.constant0._ZN10layer_norm13ln_fwd_kernelINS_13Kernel_traitsI13__nv_bfloat16S2_fS2_fjLj512ELj1ELj4ELj1ELj16ENS_18Kernel_traits_baseILj512ES2_S2_fS2_fjLj128EEEEELb0ELb1ELb0ELb1EEEvNS_9FwdParamsE:
	.zero		1128


//--------------------- .nv.constant0._ZN10layer_norm13ln_fwd_kernelINS_13Kernel_traitsI13__nv_bfloat16S2_fS2_fjLj512ELj1ELj4ELj1ELj16ENS_18Kernel_traits_baseILj512ES2_S2_fS2_fjLj128EEEEELb0ELb1ELb1ELb0EEEvNS_9FwdParamsE --------------------------
	.section	.nv.constant0._ZN10layer_norm13ln_fwd_kernelINS_13Kernel_traitsI13__nv_bfloat16S2_fS2_fjLj512ELj1ELj4ELj1ELj16ENS_18Kernel_traits_baseILj512ES2_S2_fS2_fjLj128EEEEELb0ELb1ELb1ELb0EEEvNS_9FwdParamsE,"a",@progbits
	.sectionflags	@""
	.align	4
.nv.constant0._ZN10layer_norm13ln_fwd_kernelINS_13Kernel_traitsI13__nv_bfloat16S2_fS2_fjLj512ELj1ELj4ELj1ELj16ENS_18Kernel_traits_baseILj512ES2_S2_fS2_fjLj128EEEEELb0ELb1ELb1ELb0EEEvNS_9FwdParamsE:
	.zero		1128


//--------------------- .nv.constant0._ZN10layer_norm13ln_fwd_kernelINS_13Kernel_traitsI13__nv_bfloat16S2_fS2_fjLj512ELj1ELj4ELj1ELj16ENS_18Kernel_traits_baseILj512ES2_S2_fS2_fjLj128EEEEELb0ELb1ELb1ELb1EEEvNS_9FwdParamsE --------------------------
	.section	.nv.constant0._ZN10layer_norm13ln_fwd_kernelINS_13Kernel_traitsI13__nv_bfloat16S2_fS2_fjLj512ELj1ELj4ELj1ELj16ENS_18Kernel_traits_baseILj512ES2_S2_fS2_fjLj128EEEEELb0ELb1ELb1ELb1EEEvNS_9FwdParamsE,"a",@progbits
	.sectionflags	@""
	.align	4
.nv.constant0._ZN10layer_norm13ln_fwd_kernelINS_13Kernel_traitsI13__nv_bfloat16S2_fS2_fjLj512ELj1ELj4ELj1ELj16ENS_18Kernel_traits_baseILj512ES2_S2_fS2_fjLj128EEEEELb0ELb1ELb1ELb1EEEvNS_9FwdParamsE:
	.zero		1128


//--------------------- .nv.constant0._ZN10layer_norm13ln_fwd_kernelINS_13Kernel_traitsI13__nv_bfloat16S2_fS2_fjLj512ELj1ELj4ELj1ELj16ENS_18Kernel_traits_baseILj512ES2_S2_fS2_fjLj128EEEEELb1ELb0ELb0ELb0EEEvNS_9FwdParamsE --------------------------
	.section	.nv.constant0._ZN10layer_norm13ln_fwd_kernelINS_13Kernel_traitsI13__nv_bfloat16S2_fS2_fjLj512ELj1ELj4ELj1ELj16ENS_18Kernel_traits_baseILj512ES2_S2_fS2_fjLj128EEEEELb1ELb0ELb0ELb0EEEvNS_9FwdParamsE,"a",@progbits
	.sectionflags	@""
	.align	4
.nv.constant0._ZN10layer_norm13ln_fwd_kernelINS_13Kernel_traitsI13__nv_bfloat16S2_fS2_fjLj512ELj1ELj4ELj1ELj16ENS_18Kernel_traits_baseILj512ES2_S2_fS2_fjLj128EEEEELb1ELb0ELb0ELb0EEEvNS_9FwdParamsE:
	.zero		1128


//--------------------- .nv.constant0._ZN10layer_norm13ln_fwd_kernelINS_13Kernel_traitsI13__nv_bfloat16S2_fS2_fjLj512ELj1ELj4ELj1ELj16ENS_18Kernel_traits_baseILj512ES2_S2_fS2_fjLj128EEEEELb1ELb0ELb0ELb1EEEvNS_9FwdParamsE --------------------------
	.section	.nv.constant0._ZN10layer_norm13ln_fwd_kernelINS_13Kernel_traitsI13__nv_bfloat16S2_fS2_fjLj512ELj1ELj4ELj1ELj16ENS_18Kernel_traits_baseILj512ES2_S2_fS2_fjLj128EEEEELb1ELb0ELb0ELb1EEEvNS_9FwdParamsE,"a",@progbits
	.sectionflags	@""
	.align	4
.nv.constant0._ZN10layer_norm13ln_fwd_kernelINS_13Kernel_traitsI13__nv_bfloat16S2_fS2_fjLj512ELj1ELj4ELj1ELj16ENS_18Kernel_traits_baseILj512ES2_S2_fS2_fjLj128EEEEELb1ELb0ELb0ELb1EEEvNS_9FwdParamsE:
	.zero		1128


//--------------------- .nv.constant0._ZN10layer_norm13ln_fwd_kernelINS_13Kernel_traitsI13__nv_bfloat16S2_fS2_fjLj512ELj1ELj4ELj1ELj16ENS_18Kernel_traits_baseILj512ES2_S2_fS2_fjLj128EEEEELb1ELb0ELb1ELb0EEEvNS_9FwdParamsE --------------------------
	.section	.nv.constant0._ZN10layer_norm13ln_fwd_kernelINS_13Kernel_traitsI13__nv_bfloat16S2_fS2_fjLj512ELj1ELj4ELj1ELj16ENS_18Kernel_traits_baseILj512ES2_S2_fS2_fjLj128EEEEELb1ELb0ELb1ELb0EEEvNS_9FwdParamsE,"a",@progbits
	.sectionflags	@""
	.align	4
.nv.constant0._ZN10layer_norm13ln_fwd_kernelINS_13Kernel_traitsI13__nv_bfloat16S2_fS2_fjLj512ELj1ELj4ELj1ELj16ENS_18Kernel_traits_baseILj512ES2_S2_fS2_fjLj128EEEEELb1ELb0ELb1ELb0EEEvNS_9FwdParamsE:
	.zero		1128


//--------------------- .nv.constant0._ZN10layer_norm13ln_fwd_kernelINS_13Kernel_traitsI13__nv_bfloat16S2_fS2_fjLj512ELj1ELj4ELj1ELj16ENS_18Kernel_traits_baseILj512ES2_S2_fS2_fjLj128EEEEELb1ELb0ELb1ELb1EEEvNS_9FwdParamsE --------------------------
	.section	.nv.constant0._ZN10layer_norm13ln_fwd_kernelINS_13Kernel_traitsI13__nv_bfloat16S2_fS2_fjLj512ELj1ELj4ELj1ELj16ENS_18Kernel_traits_baseILj512ES2_S2_fS2_fjLj128EEEEELb1ELb0ELb1ELb1EEEvNS_9FwdParamsE,"a",@progbits
	.sectionflags	@""
	.align	4
.nv.constant0._ZN10layer_norm13ln_fwd_kernelINS_13Kernel_traitsI13__nv_bfloat16S2_fS2_fjLj512ELj1ELj4ELj1ELj16ENS_18Kernel_traits_baseILj512ES2_S2_fS2_fjLj128EEEEELb1ELb0ELb1ELb1EEEvNS_9FwdParamsE:
	.zero		1128


//--------------------- .nv.constant0._ZN10layer_norm13ln_fwd_kernelINS_13Kernel_traitsI13__nv_bfloat16S2_fS2_fjLj512ELj1ELj4ELj1ELj16ENS_18Kernel_traits_baseILj512ES2_S2_fS2_fjLj128EEEEELb1ELb1ELb0ELb0EEEvNS_9FwdParamsE --------------------------
	.section	.nv.constant0._ZN10layer_norm13ln_fwd_kernelINS_13Kernel_traitsI13__nv_bfloat16S2_fS2_fjLj512ELj1ELj4ELj1ELj16ENS_18Kernel_traits_baseILj512ES2_S2_fS2_fjLj128EEEEELb1ELb1ELb0ELb0EEEvNS_9FwdParamsE,"a",@progbits
	.sectionflags	@""
	.align	4
.nv.constant0._ZN10layer_norm13ln_fwd_kernelINS_13Kernel_traitsI13__nv_bfloat16S2_fS2_fjLj512ELj1ELj4ELj1ELj16ENS_18Kernel_traits_baseILj512ES2_S2_fS2_fjLj128EEEEELb1ELb1ELb0ELb0EEEvNS_9FwdParamsE:
	.zero		1128


//--------------------- .nv.constant0._ZN10layer_norm13ln_fwd_kernelINS_13Kernel_traitsI13__nv_bfloat16S2_fS2_fjLj512ELj1ELj4ELj1ELj16ENS_18Kernel_traits_baseILj512ES2_S2_fS2_fjLj128EEEEELb1ELb1ELb0ELb1EEEvNS_9FwdParamsE --------------------------
	.section	.nv.constant0._ZN10layer_norm13ln_fwd_kernelINS_13Kernel_traitsI13__nv_bfloat16S2_fS2_fjLj512ELj1ELj4ELj1ELj16ENS_18Kernel_traits_baseILj512ES2_S2_fS2_fjLj128EEEEELb1ELb1ELb0ELb1EEEvNS_9FwdParamsE,"a",@progbits
	.sectionflags	@""
	.align	4
.nv.constant0._ZN10layer_norm13ln_fwd_kernelINS_13Kernel_traitsI13__nv_bfloat16S2_fS2_fjLj512ELj1ELj4ELj1ELj16ENS_18Kernel_traits_baseILj512ES2_S2_fS2_fjLj128EEEEELb1ELb1ELb0ELb1EEEvNS_9FwdParamsE:
	.zero		1128


//--------------------- .nv.constant0._ZN10layer_norm13ln_fwd_kernelINS_13Kernel_traitsI13__nv_bfloat16S2_fS2_fjLj512ELj1ELj4ELj1ELj16ENS_18Kernel_traits_baseILj512ES2_S2_fS2_fjLj128EEEEELb1ELb1ELb1ELb0EEEvNS_9FwdParamsE --------------------------
	.section	.nv.constant0._ZN10layer_norm13ln_fwd_kernelINS_13Kernel_traitsI13__nv_bfloat16S2_fS2_fjLj512ELj1ELj4ELj1ELj16ENS_18Kernel_traits_baseILj512ES2_S2_fS2_fjLj128EEEEELb1ELb1ELb1ELb0EEEvNS_9FwdParamsE,"a",@progbits
	.sectionflags	@""
	.align	4
.nv.constant0._ZN10layer_norm13ln_fwd_kernelINS_13Kernel_traitsI13__nv_bfloat16S2_fS2_fjLj512ELj1ELj4ELj1ELj16ENS_18Kernel_traits_baseILj512ES2_S2_fS2_fjLj128EEEEELb1ELb1ELb1ELb0EEEvNS_9FwdParamsE:
	.zero		1128


//--------------------- .nv.constant0._ZN10layer_norm13ln_fwd_kernelINS_13Kernel_traitsI13__nv_bfloat16S2_fS2_fjLj512ELj1ELj4ELj1ELj16ENS_18Kernel_traits_baseILj512ES2_S2_fS2_fjLj128EEEEELb1ELb1ELb1ELb1EEEvNS_9FwdParamsE --------------------------
	.section	.nv.constant0._ZN10layer_norm13ln_fwd_kernelINS_13Kernel_traitsI13__nv_bfloat16S2_fS2_fjLj512ELj1ELj4ELj1ELj16ENS_18Kernel_traits_baseILj512ES2_S2_fS2_fjLj128EEEEELb1ELb1ELb1ELb1EEEvNS_9FwdParamsE,"a",@progbits
	.sectionflags	@""
	.align	4
.nv.constant0._ZN10layer_norm13ln_fwd_kernelINS_13Kernel_traitsI13__nv_bfloat16S2_fS2_fjLj512ELj1ELj4ELj1ELj16ENS_18Kernel_traits_baseILj512ES2_S2_fS2_fjLj128EEEEELb1ELb1ELb1ELb1EEEvNS_9FwdParamsE:
	.zero		1128


//--------------------- .nv.constant0._ZN10layer_norm13ln_fwd_kernelINS_13Kernel_traitsIf13__nv_bfloat16fS2_fjLj512ELj1ELj4ELj1ELj16ENS_18Kernel_traits_baseILj512EfS2_fS2_fjLj128EEEEELb0ELb0ELb0ELb0EEEvNS_9FwdParamsE --------------------------
	.section	.nv.constant0._ZN10layer_norm13ln_fwd_kernelINS_13Kernel_traitsIf13__nv_bfloat16fS2_fjLj512ELj1ELj4ELj1ELj16ENS_18Kernel_traits_baseILj512EfS2_fS2_fjLj128EEEEELb0ELb0ELb0ELb0EEEvNS_9FwdParamsE,"a",@progbits
	.sectionflags	@""
	.align	4
.nv.constant0._ZN10layer_norm13ln_fwd_kernelINS_13Kernel_traitsIf13__nv_bfloat16fS2_fjLj512ELj1ELj4ELj1ELj16ENS_18Kernel_traits_baseILj512EfS2_fS2_fjLj128EEEEELb0ELb0ELb0ELb0EEEvNS_9FwdParamsE:
	.zero		1128


//--------------------- .nv.constant0._ZN10layer_norm13ln_fwd_kernelINS_13Kernel_traitsIf13__nv_bfloat16fS2_fjLj512ELj1ELj4ELj1ELj16ENS_18Kernel_traits_baseILj512EfS2_fS2_fjLj128EEEEELb0ELb0ELb0ELb1EEEvNS_9FwdParamsE --------------------------
	.section	.nv.constant0._ZN10layer_norm13ln_fwd_kernelINS_13Kernel_traitsIf13__nv_bfloat16fS2_fjLj512ELj1ELj4ELj1ELj16ENS_18Kernel_traits_baseILj512EfS2_fS2_fjLj128EEEEELb0ELb0ELb0ELb1EEEvNS_9FwdParamsE,"a",@progbits
	.sectionflags	@""
	.align	4
.nv.constant0._ZN10layer_norm13ln_fwd_kernelINS_13Kernel_traitsIf13__nv_bfloat16fS2_fjLj512ELj1ELj4ELj1ELj16ENS_18Kernel_traits_baseILj512EfS2_fS2_fjLj128EEEEELb0ELb0ELb0ELb1EEEvNS_9FwdParamsE:
	.zero		1128


//--------------------- .nv.constant0._ZN10layer_norm13ln_fwd_kernelINS_13Kernel_traitsIf13__nv_bfloat16fS2_fjLj512ELj1ELj4ELj1ELj16ENS_18Kernel_traits_baseILj512EfS2_fS2_fjLj128EEEEELb0ELb0ELb1ELb0EEEvNS_9FwdParamsE --------------------------
	.section	.nv.constant0._ZN10layer_norm13ln_fwd_kernelINS_13Kernel_traitsIf13__nv_bfloat16fS2_fjLj512ELj1ELj4ELj1ELj16ENS_18Kernel_traits_baseILj512EfS2_fS2_fjLj128EEEEELb0ELb0ELb1ELb0EEEvNS_9FwdParamsE,"a",@progbits
	.sectionflags	@""
	.align	4
.nv.constant0._ZN10layer_norm13ln_fwd_kernelINS_13Kernel_traitsIf13__nv_bfloat16fS2_fjLj512ELj1ELj4ELj1ELj16ENS_18Kernel_traits_baseILj512EfS2_fS2_fjLj128EEEEELb0ELb0ELb1ELb0EEEvNS_9FwdParamsE:
	.zero		1128


//--------------------- .nv.constant0._ZN10layer_norm13ln_fwd_kernelINS_13Kernel_traitsIf13__nv_bfloat16fS2_fjLj512ELj1ELj4ELj1ELj16ENS_18Kernel_traits_baseILj512EfS2_fS2_fjLj128EEEEELb0ELb0ELb1ELb1EEEvNS_9FwdParamsE --------------------------
	.section	.nv.constant0._ZN10layer_norm13ln_fwd_kernelINS_13Kernel_traitsIf13__nv_bfloat16fS2_fjLj512ELj1ELj4ELj1ELj16ENS_18Kernel_traits_baseILj512EfS2_fS2_fjLj128EEEEELb0ELb0ELb1ELb1EEEvNS_9FwdParamsE,"a",@progbits
	.sectionflags	@""
	.align	4
.nv.constant0._ZN10layer_norm13ln_fwd_kernelINS_13Kernel_traitsIf13__nv_bfloat16fS2_fjLj512ELj1ELj4ELj1ELj16ENS_18Kernel_traits_baseILj512EfS2_fS2_fjLj128EEEEELb0ELb0ELb1ELb1EEEvNS_9FwdParamsE:
	.zero		1128


//--------------------- .nv.constant0._ZN10layer_norm13ln_fwd_kernelINS_13Kernel_traitsIf13__nv_bfloat16fS2_fjLj512ELj1ELj4ELj1ELj16ENS_18Kernel_traits_baseILj512EfS2_fS2_fjLj128EEEEELb0ELb1ELb0ELb0EEEvNS_9FwdParamsE --------------------------
	.section	.nv.constant0._ZN10layer_norm13ln_fwd_kernelINS_13Kernel_traitsIf13__nv_bfloat16fS2_fjLj512ELj1ELj4ELj1ELj16ENS_18Kernel_traits_baseILj512EfS2_fS2_fjLj128EEEEELb0ELb1ELb0ELb0EEEvNS_9FwdParamsE,"a",@progbits
	.sectionflags	@""
	.align	4
.nv.constant0._ZN10layer_norm13ln_fwd_kernelINS_13Kernel_traitsIf13__nv_bfloat16fS2_fjLj512ELj1ELj4ELj1ELj16ENS_18Kernel_traits_baseILj512EfS2_fS2_fjLj128EEEEELb0ELb1ELb0ELb0EEEvNS_9FwdParamsE:
	.zero		1128


//--------------------- .nv.constant0._ZN10layer_norm13ln_fwd_kernelINS_13Kernel_traitsIf13__nv_bfloat16fS2_fjLj512ELj1ELj4ELj1ELj16ENS_18Kernel_traits_baseILj512EfS2_fS2_fjLj128EEEEELb0ELb1ELb0ELb1EEEvNS_9FwdParamsE --------------------------
	.section	.nv.constant0._ZN10layer_norm13ln_fwd_kernelINS_13Kernel_traitsIf13__nv_bfloat16fS2_fjLj512ELj1ELj4ELj1ELj16ENS_18Kernel_traits_baseILj512EfS2_fS2_fjLj128EEEEELb0ELb1ELb0ELb1EEEvNS_9FwdParamsE,"a",@progbits
	.sectionflags	@""
	.align	4
.nv.constant0._ZN10layer_norm13ln_fwd_kernelINS_13Kernel_traitsIf13__nv_bfloat16fS2_fjLj512ELj1ELj4ELj1ELj16ENS_18Kernel_traits_baseILj512EfS2_fS2_fjLj128EEEEELb0ELb1ELb0ELb1EEEvNS_9FwdParamsE:
	.zero		1128


//--------------------- .nv.constant0._ZN10layer_norm13ln_fwd_kernelINS_13Kernel_traitsIf13__nv_bfloat16fS2_fjLj512ELj1ELj4ELj1ELj16ENS_18Kernel_traits_baseILj512EfS2_fS2_fjLj128EEEEELb0ELb1ELb1ELb0EEEvNS_9FwdParamsE --------------------------
	.section	.nv.constant0._ZN10layer_norm13ln_fwd_kernelINS_13Kernel_traitsIf13__nv_bfloat16fS2_fjLj512ELj1ELj4ELj1ELj16ENS_18Kernel_traits_baseILj512EfS2_fS2_fjLj128EEEEELb0ELb1ELb1ELb0EEEvNS_9FwdParamsE,"a",@progbits
	.sectionflags	@""
	.align	4
.nv.constant0._ZN10layer_norm13ln_fwd_kernelINS_13Kernel_traitsIf13__nv_bfloat16fS2_fjLj512ELj1ELj4ELj1ELj16ENS_18Kernel_traits_baseILj512EfS2_fS2_fjLj128EEEEELb0ELb1ELb1ELb0EEEvNS_9FwdParamsE:
	.zero		1128


//--------------------- .nv.constant0._ZN10layer_norm13ln_fwd_kernelINS_13Kernel_traitsIf13__nv_bfloat16fS2_fjLj512ELj1ELj4ELj1ELj16ENS_18Kernel_traits_baseILj512EfS2_fS2_fjLj128EEEEELb0ELb1ELb1ELb1EEEvNS_9FwdParamsE --------------------------
	.section	.nv.constant0._ZN10layer_norm13ln_fwd_kernelINS_13Kernel_traitsIf13__nv_bfloat16fS2_fjLj512ELj1ELj4ELj1ELj16ENS_18Kernel_traits_baseILj512EfS2_fS2_fjLj128EEEEELb0ELb1ELb1ELb1EEEvNS_9FwdParamsE,"a",@progbits
	.sectionflags	@""
	.align	4
.nv.constant0._ZN10layer_norm13ln_fwd_kernelINS_13Kernel_traitsIf13__nv_bfloat16fS2_fjLj512ELj1ELj4ELj1ELj16ENS_18Kernel_traits_baseILj512EfS2_fS2_fjLj128EEEEELb0ELb1ELb1ELb1EEEvNS_9FwdParamsE:
	.zero		1128


//--------------------- .nv.constant0._ZN10layer_norm13ln_fwd_kernelINS_13Kernel_traitsIf13__nv_bfloat16fS2_fjLj512ELj1ELj4ELj1ELj16ENS_18Kernel_traits_baseILj512EfS2_fS2_fjLj128EEEEELb1ELb0ELb0ELb0EEEvNS_9FwdParamsE --------------------------
	.section	.nv.constant0._ZN10layer_norm13ln_fwd_kernelINS_13Kernel_traitsIf13__nv_bfloat16fS2_fjLj512ELj1ELj4ELj1ELj16ENS_18Kernel_traits_baseILj512EfS2_fS2_fjLj128EEEEELb1ELb0ELb0ELb0EEEvNS_9FwdParamsE,"a",@progbits
	.sectionflags	@""
	.align	4
.nv.constant0._ZN10layer_norm13ln_fwd_kernelINS_13Kernel_traitsIf13__nv_bfloat16fS2_fjLj512ELj1ELj4ELj1ELj16ENS_18Kernel_traits_baseILj512EfS2_fS2_fjLj128EEEEELb1ELb0ELb0ELb0EEEvNS_9FwdParamsE:
	.zero		1128


//--------------------- .nv.constant0._ZN10layer_norm13ln_fwd_kernelINS_13Kernel_traitsIf13__nv_bfloat16fS2_fjLj512ELj1ELj4ELj1ELj16ENS_18Kernel_traits_baseILj512EfS2_fS2_fjLj128EEEEELb1ELb0ELb0ELb1EEEvNS_9FwdParamsE --------------------------
	.section	.nv.constant0._ZN10layer_norm13ln_fwd_kernelINS_13Kernel_traitsIf13__nv_bfloat16fS2_fjLj512ELj1ELj4ELj1ELj16ENS_18Kernel_traits_baseILj512EfS2_fS2_fjLj128EEEEELb1ELb0ELb0ELb1EEEvNS_9FwdParamsE,"a",@progbits
	.sectionflags	@""
	.align	4
.nv.constant0._ZN10layer_norm13ln_fwd_kernelINS_13Kernel_traitsIf13__nv_bfloat16fS2_fjLj512ELj1ELj4ELj1ELj16ENS_18Kernel_traits_baseILj512EfS2_fS2_fjLj128EEEEELb1ELb0ELb0ELb1EEEvNS_9FwdParamsE:
	.zero		1128


//--------------------- .nv.constant0._ZN10layer_norm13ln_fwd_kernelINS_13Kernel_traitsIf13__nv_bfloat16fS2_fjLj512ELj1ELj4ELj1ELj16ENS_18Kernel_traits_baseILj512EfS2_fS2_fjLj128EEEEELb1ELb0ELb1ELb0EEEvNS_9FwdParamsE --------------------------
	.section	.nv.constant0._ZN10layer_norm13ln_fwd_kernelINS_13Kernel_traitsIf13__nv_bfloat16fS2_fjLj512ELj1ELj4ELj1ELj16ENS_18Kernel_traits_baseILj512EfS2_fS2_fjLj128EEEEELb1ELb0ELb1ELb0EEEvNS_9FwdParamsE,"a",@progbits
	.sectionflags	@""
	.align	4
.nv.constant0._ZN10layer_norm13ln_fwd_kernelINS_13Kernel_traitsIf13__nv_bfloat16fS2_fjLj512ELj1ELj4ELj1ELj16ENS_18Kernel_traits_baseILj512EfS2_fS2_fjLj128EEEEELb1ELb0ELb1ELb0EEEvNS_9FwdParamsE:
	.zero		1128


//--------------------- .nv.constant0._ZN10layer_norm13ln_fwd_kernelINS_13Kernel_traitsIf13__nv_bfloat16fS2_fjLj512ELj1ELj4ELj1ELj16ENS_18Kernel_traits_baseILj512EfS2_fS2_fjLj128EEEEELb1ELb0ELb1ELb1EEEvNS_9FwdParamsE --------------------------
	.section	.nv.constant0._ZN10layer_norm13ln_fwd_kernelINS_13Kernel_traitsIf13__nv_bfloat16fS2_fjLj512ELj1ELj4ELj1ELj16ENS_18Kernel_traits_baseILj512EfS2_fS2_fjLj128EEEEELb1ELb0ELb1ELb1EEEvNS_9FwdParamsE,"a",@progbits
	.sectionflags	@""
	.align	4
.nv.constant0._ZN10layer_norm13ln_fwd_kernelINS_13Kernel_traitsIf13__nv_bfloat16fS2_fjLj512ELj1ELj4ELj1ELj16ENS_18Kernel_traits_baseILj512EfS2_fS2_fjLj128EEEEELb1ELb0ELb1ELb1EEEvNS_9FwdParamsE:
	.zero		1128


//--------------------- .nv.constant0._ZN10layer_norm13ln_fwd_kernelINS_13Kernel_traitsIf13__nv_bfloat16fS2_fjLj512ELj1ELj4ELj1ELj16ENS_18Kernel_traits_baseILj512EfS2_fS2_fjLj128EEEEELb1ELb1ELb0ELb0EEEvNS_9FwdParamsE --------------------------
	.section	.nv.constant0._ZN10layer_norm13ln_fwd_kernelINS_13Kernel_traitsIf13__nv_bfloat16fS2_fjLj512ELj1ELj4ELj1ELj16ENS_18Kernel_traits_baseILj512EfS2_fS2_fjLj128EEEEELb1ELb1ELb0ELb0EEEvNS_9FwdParamsE,"a",@progbits
	.sectionflags	@""
	.align	4
.nv.constant0._ZN10layer_norm13ln_fwd_kernelINS_13Kernel_traitsIf13__nv_bfloat16fS2_fjLj512ELj1ELj4ELj1ELj16ENS_18Kernel_traits_baseILj512EfS2_fS2_fjLj128EEEEELb1ELb1ELb0ELb0EEEvNS_9FwdParamsE:
	.zero		1128


//--------------------- .nv.constant0._ZN10layer_norm13ln_fwd_kernelINS_13Kernel_traitsIf13__nv_bfloat16fS2_fjLj512ELj1ELj4ELj1ELj16ENS_18Kernel_traits_baseILj512EfS2_fS2_fjLj128EEEEELb1ELb1ELb0ELb1EEEvNS_9FwdParamsE --------------------------
	.section	.nv.constant0._ZN10layer_norm13ln_fwd_kernelINS_13Kernel_traitsIf13__nv_bfloat16fS2_fjLj512ELj1ELj4ELj1ELj16ENS_18Kernel_traits_baseILj512EfS2_fS2_fjLj128EEEEELb1ELb1ELb0ELb1EEEvNS_9FwdParamsE,"a",@progbits
	.sectionflags	@""
	.align	4
.nv.constant0._ZN10layer_norm13ln_fwd_kernelINS_13Kernel_traitsIf13__nv_bfloat16fS2_fjLj512ELj1ELj4ELj1ELj16ENS_18Kernel_traits_baseILj512EfS2_fS2_fjLj128EEEEELb1ELb1ELb0ELb1EEEvNS_9FwdParamsE:
	.zero		1128


//--------------------- .nv.constant0._ZN10layer_norm13ln_fwd_kernelINS_13Kernel_traitsIf13__nv_bfloat16fS2_fjLj512ELj1ELj4ELj1ELj16ENS_18Kernel_traits_baseILj512EfS2_fS2_fjLj128EEEEELb1ELb1ELb1ELb0EEEvNS_9FwdParamsE --------------------------
	.section	.nv.constant0._ZN10layer_norm13ln_fwd_kernelINS_13Kernel_traitsIf13__nv_bfloat16fS2_fjLj512ELj1ELj4ELj1ELj16ENS_18Kernel_traits_baseILj512EfS2_fS2_fjLj128EEEEELb1ELb1ELb1ELb0EEEvNS_9FwdParamsE,"a",@progbits
	.sectionflags	@""
	.align	4
.nv.constant0._ZN10layer_norm13ln_fwd_kernelINS_13Kernel_traitsIf13__nv_bfloat16fS2_fjLj512ELj1ELj4ELj1ELj16ENS_18Kernel_traits_baseILj512EfS2_fS2_fjLj128EEEEELb1ELb1ELb1ELb0EEEvNS_9FwdParamsE:
	.zero		1128


//--------------------- .nv.constant0._ZN10layer_norm13ln_fwd_kernelINS_13Kernel_traitsIf13__nv_bfloat16fS2_fjLj512ELj1ELj4ELj1ELj16ENS_18Kernel_traits_baseILj512EfS2_fS2_fjLj128EEEEELb1ELb1ELb1ELb1EEEvNS_9FwdParamsE --------------------------
	.section	.nv.constant0._ZN10layer_norm13ln_fwd_kernelINS_13Kernel_traitsIf13__nv_bfloat16fS2_fjLj512ELj1ELj4ELj1ELj16ENS_18Kernel_traits_baseILj512EfS2_fS2_fjLj128EEEEELb1ELb1ELb1ELb1EEEvNS_9FwdParamsE,"a",@progbits
	.sectionflags	@""
	.align	4
.nv.constant0._ZN10layer_norm13ln_fwd_kernelINS_13Kernel_traitsIf13__nv_bfloat16fS2_fjLj512ELj1ELj4ELj1ELj16ENS_18Kernel_traits_baseILj512EfS2_fS2_fjLj128EEEEELb1ELb1ELb1ELb1EEEvNS_9FwdParamsE:
	.zero		1128


//--------------------- .nv.constant0._ZN10layer_norm13ln_fwd_kernelINS_13Kernel_traitsIf6__halfS2_S2_fjLj512ELj1ELj4ELj1ELj16ENS_18Kernel_traits_baseILj512EfS2_S2_S2_fjLj128EEEEELb0ELb0ELb0ELb0EEEvNS_9FwdParamsE --------------------------
	.section	.nv.constant0._ZN10layer_norm13ln_fwd_kernelINS_13Kernel_traitsIf6__halfS2_S2_fjLj512ELj1ELj4ELj1ELj16ENS_18Kernel_traits_baseILj512EfS2_S2_S2_fjLj128EEEEELb0ELb0ELb0ELb0EEEvNS_9FwdParamsE,"a",@progbits
	.sectionflags	@""
	.align	4
.nv.constant0._ZN10layer_norm13ln_fwd_kernelINS_13Kernel_traitsIf6__halfS2_S2_fjLj512ELj1ELj4ELj1ELj16ENS_18Kernel_traits_baseILj512EfS2_S2_S2_fjLj128EEEEELb0ELb0ELb0ELb0EEEvNS_9FwdParamsE:
	.zero		1128


//--------------------- .nv.constant0._ZN10layer_norm13ln_fwd_kernelINS_13Kernel_traitsIf6__halfS2_S2_fjLj512ELj1ELj4ELj1ELj16ENS_18Kernel_traits_baseILj512EfS2_S2_S2_fjLj128EEEEELb0ELb0ELb0ELb1EEEvNS_9FwdParamsE --------------------------
	.section	.nv.constant0._ZN10layer_norm13ln_fwd_kernelINS_13Kernel_traitsIf6__halfS2_S2_fjLj512ELj1ELj4ELj1ELj16ENS_18Kernel_traits_baseILj512EfS2_S2_S2_fjLj128EEEEELb0ELb0ELb0ELb1EEEvNS_9FwdParamsE,"a",@progbits
	.sectionflags	@""
	.align	4
.nv.constant0._ZN10layer_norm13ln_fwd_kernelINS_13Kernel_traitsIf6__halfS2_S2_fjLj512ELj1ELj4ELj1ELj16ENS_18Kernel_traits_baseILj512EfS2_S2_S2_fjLj128EEEEELb0ELb0ELb0ELb1EEEvNS_9FwdParamsE:
	.zero		1128


//--------------------- .nv.constant0._ZN10layer_norm13ln_fwd_kernelINS_13Kernel_traitsIf6__halfS2_S2_fjLj512ELj1ELj4ELj1ELj16ENS_18Kernel_traits_baseILj512EfS2_S2_S2_fjLj128EEEEELb0ELb0ELb1ELb0EEEvNS_9FwdParamsE --------------------------
	.section	.nv.constant0._ZN10layer_norm13ln_fwd_kernelINS_13Kernel_traitsIf6__halfS2_S2_fjLj512ELj1ELj4ELj1ELj16ENS_18Kernel_traits_baseILj512EfS2_S2_S2_fjLj128EEEEELb0ELb0ELb1ELb0EEEvNS_9FwdParamsE,"a",@progbits
	.sectionflags	@""
	.align	4
.nv.constant0._ZN10layer_norm13ln_fwd_kernelINS_13Kernel_traitsIf6__halfS2_S2_fjLj512ELj1ELj4ELj1ELj16ENS_18Kernel_traits_baseILj512EfS2_S2_S2_fjLj128EEEEELb0ELb0ELb1ELb0EEEvNS_9FwdParamsE:
	.zero		1128


//--------------------- .nv.constant0._ZN10layer_norm13ln_fwd_kernelINS_13Kernel_traitsIf6__halfS2_S2_fjLj512ELj1ELj4ELj1ELj16ENS_18Kernel_traits_baseILj512EfS2_S2_S2_fjLj128EEEEELb0ELb0ELb1ELb1EEEvNS_9FwdParamsE --------------------------
	.section	.nv.constant0._ZN10layer_norm13ln_fwd_kernelINS_13Kernel_traitsIf6__halfS2_S2_fjLj512ELj1ELj4ELj1ELj16ENS_18Kernel_traits_baseILj512EfS2_S2_S2_fjLj128EEEEELb0ELb0ELb1ELb1EEEvNS_9FwdParamsE,"a",@progbits
	.sectionflags	@""
	.align	4
.nv.constant0._ZN10layer_norm13ln_fwd_kernelINS_13Kernel_traitsIf6__halfS2_S2_fjLj512ELj1ELj4ELj1ELj16ENS_18Kernel_traits_baseILj512EfS2_S2_S2_fjLj128EEEEELb0ELb0ELb1ELb1EEEvNS_9FwdParamsE:
	.zero		1128


//--------------------- .nv.constant0._ZN10layer_norm13ln_fwd_kernelINS_13Kernel_traitsIf6__halfS2_S2_fjLj512ELj1ELj4ELj1ELj16ENS_18Kernel_traits_baseILj512EfS2_S2_S2_fjLj128EEEEELb0ELb1ELb0ELb0EEEvNS_9FwdParamsE --------------------------
	.section	.nv.constant0._ZN10layer_norm13ln_fwd_kernelINS_13Kernel_traitsIf6__halfS2_S2_fjLj512ELj1ELj4ELj1ELj16ENS_18Kernel_traits_baseILj512EfS2_S2_S2_fjLj128EEEEELb0ELb1ELb0ELb0EEEvNS_9FwdParamsE,"a",@progbits
	.sectionflags	@""
	.align	4
.nv.constant0._ZN10layer_norm13ln_fwd_kernelINS_13Kernel_traitsIf6__halfS2_S2_fjLj512ELj1ELj4ELj1ELj16ENS_18Kernel_traits_baseILj512EfS2_S2_S2_fjLj128EEEEELb0ELb1ELb0ELb0EEEvNS_9FwdParamsE:
	.zero		1128


//--------------------- .nv.constant0._ZN10layer_norm13ln_fwd_kernelINS_13Kernel_traitsIf6__halfS2_S2_fjLj512ELj1ELj4ELj1ELj16ENS_18Kernel_traits_baseILj512EfS2_S2_S2_fjLj128EEEEELb0ELb1ELb0ELb1EEEvNS_9FwdParamsE --------------------------
	.section	.nv.constant0._ZN10layer_norm13ln_fwd_kernelINS_13Kernel_traitsIf6__halfS2_S2_fjLj512ELj1ELj4ELj1ELj16ENS_18Kernel_traits_baseILj512EfS2_S2_S2_fjLj128EEEEELb0ELb1ELb0ELb1EEEvNS_9FwdParamsE,"a",@progbits
	.sectionflags	@""
	.align	4
.nv.constant0._ZN10layer_norm13ln_fwd_kernelINS_13Kernel_traitsIf6__halfS2_S2_fjLj512ELj1ELj4ELj1ELj16ENS_18Kernel_traits_baseILj512EfS2_S2_S2_fjLj128EEEEELb0ELb1ELb0ELb1EEEvNS_9FwdParamsE:
	.zero		1128


//--------------------- .nv.constant0._ZN10layer_norm13ln_fwd_kernelINS_13Kernel_traitsIf6__halfS2_S2_fjLj512ELj1ELj4ELj1ELj16ENS_18Kernel_traits_baseILj512EfS2_S2_S2_fjLj128EEEEELb0ELb1ELb1ELb0EEEvNS_9FwdParamsE --------------------------
	.section	.nv.constant0._ZN10layer_norm13ln_fwd_kernelINS_13Kernel_traitsIf6__halfS2_S2_fjLj512ELj1ELj4ELj1ELj16ENS_18Kernel_traits_baseILj512EfS2_S2_S2_fjLj128EEEEELb0ELb1ELb1ELb0EEEvNS_9FwdParamsE,"a",@progbits
	.sectionflags	@""
	.align	4
.nv.constant0._ZN10layer_norm13ln_fwd_kernelINS_13Kernel_traitsIf6__halfS2_S2_fjLj512ELj1ELj4ELj1ELj16ENS_18Kernel_traits_baseILj512EfS2_S2_S2_fjLj128EEEEELb0ELb1ELb1ELb0EEEvNS_9FwdParamsE:
	.zero		1128


//--------------------- .nv.constant0._ZN10layer_norm13ln_fwd_kernelINS_13Kernel_traitsIf6__halfS2_S2_fjLj512ELj1ELj4ELj1ELj16ENS_18Kernel_traits_baseILj512EfS2_S2_S2_fjLj128EEEEELb0ELb1ELb1ELb1EEEvNS_9FwdParamsE --------------------------
	.section	.nv.constant0._ZN10layer_norm13ln_fwd_kernelINS_13Kernel_traitsIf6__halfS2_S2_fjLj512ELj1ELj4ELj1ELj16ENS_18Kernel_traits_baseILj512EfS2_S2_S2_fjLj128EEEEELb0ELb1ELb1ELb1EEEvNS_9FwdParamsE,"a",@progbits
	.sectionflags	@""
	.align	4
.nv.constant0._ZN10layer_norm13ln_fwd_kernelINS_13Kernel_traitsIf6__halfS2_S2_fjLj512ELj1ELj4ELj1ELj16ENS_18Kernel_traits_baseILj512EfS2_S2_S2_fjLj128EEEEELb0ELb1ELb1ELb1EEEvNS_9FwdParamsE:
	.zero		1128


//--------------------- .nv.constant0._ZN10layer_norm13ln_fwd_kernelINS_13Kernel_traitsIf6__halfS2_S2_fjLj512ELj1ELj4ELj1ELj16ENS_18Kernel_traits_baseILj512EfS2_S2_S2_fjLj128EEEEELb1ELb0ELb0ELb0EEEvNS_9FwdParamsE --------------------------
	.section	.nv.constant0._ZN10layer_norm13ln_fwd_kernelINS_13Kernel_traitsIf6__halfS2_S2_fjLj512ELj1ELj4ELj1ELj16ENS_18Kernel_traits_baseILj512EfS2_S2_S2_fjLj128EEEEELb1ELb0ELb0ELb0EEEvNS_9FwdParamsE,"a",@progbits
	.sectionflags	@""
	.align	4
.nv.constant0._ZN10layer_norm13ln_fwd_kernelINS_13Kernel_traitsIf6__halfS2_S2_fjLj512ELj1ELj4ELj1ELj16ENS_18Kernel_traits_baseILj512EfS2_S2_S2_fjLj128EEEEELb1ELb0ELb0ELb0EEEvNS_9FwdParamsE:
	.zero		1128


//--------------------- .nv.constant0._ZN10layer_norm13ln_fwd_kernelINS_13Kernel_traitsIf6__halfS2_S2_fjLj512ELj1ELj4ELj1ELj16ENS_18Kernel_traits_baseILj512EfS2_S2_S2_fjLj128EEEEELb1ELb0ELb0ELb1EEEvNS_9FwdParamsE --------------------------
	.section	.nv.constant0._ZN10layer_norm13ln_fwd_kernelINS_13Kernel_traitsIf6__halfS2_S2_fjLj512ELj1ELj4ELj1ELj16ENS_18Kernel_traits_baseILj512EfS2_S2_S2_fjLj128EEEEELb1ELb0ELb0ELb1EEEvNS_9FwdParamsE,"a",@progbits
	.sectionflags	@""
	.align	4
.nv.constant0._ZN10layer_norm13ln_fwd_kernelINS_13Kernel_traitsIf6__halfS2_S2_fjLj512ELj1ELj4ELj1ELj16ENS_18Kernel_traits_baseILj512EfS2_S2_S2_fjLj128EEEEELb1ELb0ELb0ELb1EEEvNS_9FwdParamsE:
	.zero		1128


//--------------------- .nv.constant0._ZN10layer_norm13ln_fwd_kernelINS_13Kernel_traitsIf6__halfS2_S2_fjLj512ELj1ELj4ELj1ELj16ENS_18Kernel_traits_baseILj512EfS2_S2_S2_fjLj128EEEEELb1ELb0ELb1ELb0EEEvNS_9FwdParamsE --------------------------
	.section	.nv.constant0._ZN10layer_norm13ln_fwd_kernelINS_13Kernel_traitsIf6__halfS2_S2_fjLj512ELj1ELj4ELj1ELj16ENS_18Kernel_traits_baseILj512EfS2_S2_S2_fjLj128EEEEELb1ELb0ELb1ELb0EEEvNS_9FwdParamsE,"a",@progbits
	.sectionflags	@""
	.align	4
.nv.constant0._ZN10layer_norm13ln_fwd_kernelINS_13Kernel_traitsIf6__halfS2_S2_fjLj512ELj1ELj4ELj1ELj16ENS_18Kernel_traits_baseILj512EfS2_S2_S2_fjLj128EEEEELb1ELb0ELb1ELb0EEEvNS_9FwdParamsE:
	.zero		1128


//--------------------- .nv.constant0._ZN10layer_norm13ln_fwd_kernelINS_13Kernel_traitsIf6__halfS2_S2_fjLj512ELj1ELj4ELj1ELj16ENS_18Kernel_traits_baseILj512EfS2_S2_S2_fjLj128EEEEELb1ELb0ELb1ELb1EEEvNS_9FwdParamsE --------------------------
	.section	.nv.constant0._ZN10layer_norm13ln_fwd_kernelINS_13Kernel_traitsIf6__halfS2_S2_fjLj512ELj1ELj4ELj1ELj16ENS_18Kernel_traits_baseILj512EfS2_S2_S2_fjLj128EEEEELb1ELb0ELb1ELb1EEEvNS_9FwdParamsE,"a",@progbits
	.sectionflags	@""
	.align	4
.nv.constant0._ZN10layer_norm13ln_fwd_kernelINS_13Kernel_traitsIf6__halfS2_S2_fjLj512ELj1ELj4ELj1ELj16ENS_18Kernel_traits_baseILj512EfS2_S2_S2_fjLj128EEEEELb1ELb0ELb1ELb1EEEvNS_9FwdParamsE:
	.zero		1128


//--------------------- .nv.constant0._ZN10layer_norm13ln_fwd_kernelINS_13Kernel_traitsIf6__halfS2_S2_fjLj512ELj1ELj4ELj1ELj16ENS_18Kernel_traits_baseILj512EfS2_S2_S2_fjLj128EEEEELb1ELb1ELb0ELb0EEEvNS_9FwdParamsE --------------------------
	.section	.nv.constant0._ZN10layer_norm13ln_fwd_kernelINS_13Kernel_traitsIf6__halfS2_S2_fjLj512ELj1ELj4ELj1ELj16ENS_18Kernel_traits_baseILj512EfS2_S2_S2_fjLj128EEEEELb1ELb1ELb0ELb0EEEvNS_9FwdParamsE,"a",@progbits
	.sectionflags	@""
	.align	4
.nv.constant0._ZN10layer_norm13ln_fwd_kernelINS_13Kernel_traitsIf6__halfS2_S2_fjLj512ELj1ELj4ELj1ELj16ENS_18Kernel_traits_baseILj512EfS2_S2_S2_fjLj128EEEEELb1ELb1ELb0ELb0EEEvNS_9FwdParamsE:
	.zero		1128


//--------------------- .nv.constant0._ZN10layer_norm13ln_fwd_kernelINS_13Kernel_traitsIf6__halfS2_S2_fjLj512ELj1ELj4ELj1ELj16ENS_18Kernel_traits_baseILj512EfS2_S2_S2_fjLj128EEEEELb1ELb1ELb0ELb1EEEvNS_9FwdParamsE --------------------------
	.section	.nv.constant0._ZN10layer_norm13ln_fwd_kernelINS_13Kernel_traitsIf6__halfS2_S2_fjLj512ELj1ELj4ELj1ELj16ENS_18Kernel_traits_baseILj512EfS2_S2_S2_fjLj128EEEEELb1ELb1ELb0ELb1EEEvNS_9FwdParamsE,"a",@progbits
	.sectionflags	@""
	.align	4
.nv.constant0._ZN10layer_norm13ln_fwd_kernelINS_13Kernel_traitsIf6__halfS2_S2_fjLj512ELj1ELj4ELj1ELj16ENS_18Kernel_traits_baseILj512EfS2_S2_S2_fjLj128EEEEELb1ELb1ELb0ELb1EEEvNS_9FwdParamsE:
	.zero		1128


//--------------------- .nv.constant0._ZN10layer_norm13ln_fwd_kernelINS_13Kernel_traitsIf6__halfS2_S2_fjLj512ELj1ELj4ELj1ELj16ENS_18Kernel_traits_baseILj512EfS2_S2_S2_fjLj128EEEEELb1ELb1ELb1ELb0EEEvNS_9FwdParamsE --------------------------
	.section	.nv.constant0._ZN10layer_norm13ln_fwd_kernelINS_13Kernel_traitsIf6__halfS2_S2_fjLj512ELj1ELj4ELj1ELj16ENS_18Kernel_traits_baseILj512EfS2_S2_S2_fjLj128EEEEELb1ELb1ELb1ELb0EEEvNS_9FwdParamsE,"a",@progbits
	.sectionflags	@""
	.align	4
.nv.constant0._ZN10layer_norm13ln_fwd_kernelINS_13Kernel_traitsIf6__halfS2_S2_fjLj512ELj1ELj4ELj1ELj16ENS_18Kernel_traits_baseILj512EfS2_S2_S2_fjLj128EEEEELb1ELb1ELb1ELb0EEEvNS_9FwdParamsE:
	.zero		1128


//--------------------- .nv.constant0._ZN10layer_norm13ln_fwd_kernelINS_13Kernel_traitsIf6__halfS2_S2_fjLj512ELj1ELj4ELj1ELj16ENS_18Kernel_traits_baseILj512EfS2_S2_S2_fjLj128EEEEELb1ELb1ELb1ELb1EEEvNS_9FwdParamsE --------------------------
	.section	.nv.constant0._ZN10layer_norm13ln_fwd_kernelINS_13Kernel_traitsIf6__halfS2_S2_fjLj512ELj1ELj4ELj1ELj16ENS_18Kernel_traits_baseILj512EfS2_S2_S2_fjLj128EEEEELb1ELb1ELb1ELb1EEEvNS_9FwdParamsE,"a",@progbits
	.sectionflags	@""
	.align	4
.nv.constant0._ZN10layer_norm13ln_fwd_kernelINS_13Kernel_traitsIf6__halfS2_S2_fjLj512ELj1ELj4ELj1ELj16ENS_18Kernel_traits_baseILj512EfS2_S2_S2_fjLj128EEEEELb1ELb1ELb1ELb1EEEvNS_9FwdParamsE:
	.zero		1128


//--------------------- .nv.constant0._ZN10layer_norm13ln_fwd_kernelINS_13Kernel_traitsI6__halfS2_fS2_fjLj512ELj1ELj4ELj1ELj16ENS_18Kernel_traits_baseILj512ES2_S2_fS2_fjLj128EEEEELb0ELb0ELb0ELb0EEEvNS_9FwdParamsE --------------------------
	.section	.nv.constant0._ZN10layer_norm13ln_fwd_kernelINS_13Kernel_traitsI6__halfS2_fS2_fjLj512ELj1ELj4ELj1ELj16ENS_18Kernel_traits_baseILj512ES2_S2_fS2_fjLj128EEEEELb0ELb0ELb0ELb0EEEvNS_9FwdParamsE,"a",@progbits
	.sectionflags	@""
	.align	4
.nv.constant0._ZN10layer_norm13ln_fwd_kernelINS_13Kernel_traitsI6__halfS2_fS2_fjLj512ELj1ELj4ELj1ELj16ENS_18Kernel_traits_baseILj512ES2_S2_fS2_fjLj128EEEEELb0ELb0ELb0ELb0EEEvNS_9FwdParamsE:
	.zero		1128


//--------------------- .nv.constant0._ZN10layer_norm13ln_fwd_kernelINS_13Kernel_traitsI6__halfS2_fS2_fjLj512ELj1ELj4ELj1ELj16ENS_18Kernel_traits_baseILj512ES2_S2_fS2_fjLj128EEEEELb0ELb0ELb0ELb1EEEvNS_9FwdParamsE --------------------------
	.section	.nv.constant0._ZN10layer_norm13ln_fwd_kernelINS_13Kernel_traitsI6__halfS2_fS2_fjLj512ELj1ELj4ELj1ELj16ENS_18Kernel_traits_baseILj512ES2_S2_fS2_fjLj128EEEEELb0ELb0ELb0ELb1EEEvNS_9FwdParamsE,"a",@progbits
	.sectionflags	@""
	.align	4
.nv.constant0._ZN10layer_norm13ln_fwd_kernelINS_13Kernel_traitsI6__halfS2_fS2_fjLj512ELj1ELj4ELj1ELj16ENS_18Kernel_traits_baseILj512ES2_S2_fS2_fjLj128EEEEELb0ELb0ELb0ELb1EEEvNS_9FwdParamsE:
	.zero		1128


//--------------------- .nv.constant0._ZN10layer_norm13ln_fwd_kernelINS_13Kernel_traitsI6__halfS2_fS2_fjLj512ELj1ELj4ELj1ELj16ENS_18Kernel_traits_baseILj512ES2_S2_fS2_fjLj128EEEEELb0ELb0ELb1ELb0EEEvNS_9FwdParamsE --------------------------
	.section	.nv.constant0._ZN10layer_norm13ln_fwd_kernelINS_13Kernel_traitsI6__halfS2_fS2_fjLj512ELj1ELj4ELj1ELj16ENS_18Kernel_traits_baseILj512ES2_S2_fS2_fjLj128EEEEELb0ELb0ELb1ELb0EEEvNS_9FwdParamsE,"a",@progbits
	.sectionflags	@""
	.align	4
.nv.constant0._ZN10layer_norm13ln_fwd_kernelINS_13Kernel_traitsI6__halfS2_fS2_fjLj512ELj1ELj4ELj1ELj16ENS_18Kernel_traits_baseILj512ES2_S2_fS2_fjLj128EEEEELb0ELb0ELb1ELb0EEEvNS_9FwdParamsE:
	.zero		1128


//--------------------- .nv.constant0._ZN10layer_norm13ln_fwd_kernelINS_13Kernel_traitsI6__halfS2_fS2_fjLj512ELj1ELj4ELj1ELj16ENS_18Kernel_traits_baseILj512ES2_S2_fS2_fjLj128EEEEELb0ELb0ELb1ELb1EEEvNS_9FwdParamsE --------------------------
	.section	.nv.constant0._ZN10layer_norm13ln_fwd_kernelINS_13Kernel_traitsI6__halfS2_fS2_fjLj512ELj1ELj4ELj1ELj16ENS_18Kernel_traits_baseILj512ES2_S2_fS2_fjLj128EEEEELb0ELb0ELb1ELb1EEEvNS_9FwdParamsE,"a",@progbits
	.sectionflags	@""
	.align	4
.nv.constant0._ZN10layer_norm13ln_fwd_kernelINS_13Kernel_traitsI6__halfS2_fS2_fjLj512ELj1ELj4ELj1ELj16ENS_18Kernel_traits_baseILj512ES2_S2_fS2_fjLj128EEEEELb0ELb0ELb1ELb1EEEvNS_9FwdParamsE:
	.zero		1128


//--------------------- .nv.constant0._ZN10layer_norm13ln_fwd_kernelINS_13Kernel_traitsI6__halfS2_fS2_fjLj512ELj1ELj4ELj1ELj16ENS_18Kernel_traits_baseILj512ES2_S2_fS2_fjLj128EEEEELb0ELb1ELb0ELb0EEEvNS_9FwdParamsE --------------------------
	.section	.nv.constant0._ZN10layer_norm13ln_fwd_kernelINS_13Kernel_traitsI6__halfS2_fS2_fjLj512ELj1ELj4ELj1ELj16ENS_18Kernel_traits_baseILj512ES2_S2_fS2_fjLj128EEEEELb0ELb1ELb0ELb0EEEvNS_9FwdParamsE,"a",@progbits
	.sectionflags	@""
	.align	4
.nv.constant0._ZN10layer_norm13ln_fwd_kernelINS_13Kernel_traitsI6__halfS2_fS2_fjLj512ELj1ELj4ELj1ELj16ENS_18Kernel_traits_baseILj512ES2_S2_fS2_fjLj128EEEEELb0ELb1ELb0ELb0EEEvNS_9FwdParamsE:
	.zero		1128


//--------------------- .nv.constant0._ZN10layer_norm13ln_fwd_kernelINS_13Kernel_traitsI6__halfS2_fS2_fjLj512ELj1ELj4ELj1ELj16ENS_18Kernel_traits_baseILj512ES2_S2_fS2_fjLj128EEEEELb0ELb1ELb0ELb1EEEvNS_9FwdParamsE --------------------------
	.section	.nv.constant0._ZN10layer_norm13ln_fwd_kernelINS_13Kernel_traitsI6__halfS2_fS2_fjLj512ELj1ELj4ELj1ELj16ENS_18Kernel_traits_baseILj512ES2_S2_fS2_fjLj128EEEEELb0ELb1ELb0ELb1EEEvNS_9FwdParamsE,"a",@progbits
	.sectionflags	@""
	.align	4
.nv.constant0._ZN10layer_norm13ln_fwd_kernelINS_13Kernel_traitsI6__halfS2_fS2_fjLj512ELj1ELj4ELj1ELj16ENS_18Kernel_traits_baseILj512ES2_S2_fS2_fjLj128EEEEELb0ELb1ELb0ELb1EEEvNS_9FwdParamsE:
	.zero		1128


//--------------------- .nv.constant0._ZN10layer_norm13ln_fwd_kernelINS_13Kernel_traitsI6__halfS2_fS2_fjLj512ELj1ELj4ELj1ELj16ENS_18Kernel_traits_baseILj512ES2_S2_fS2_fjLj128EEEEELb0ELb1ELb1ELb0EEEvNS_9FwdParamsE --------------------------
	.section	.nv.constant0._ZN10layer_norm13ln_fwd_kernelINS_13Kernel_traitsI6__halfS2_fS2_fjLj512ELj1ELj4ELj1ELj16ENS_18Kernel_traits_baseILj512ES2_S2_fS2_fjLj128EEEEELb0ELb1ELb1ELb0EEEvNS_9FwdParamsE,"a",@progbits
	.sectionflags	@""
	.align	4
.nv.constant0._ZN10layer_norm13ln_fwd_kernelINS_13Kernel_traitsI6__halfS2_fS2_fjLj512ELj1ELj4ELj1ELj16ENS_18Kernel_traits_baseILj512ES2_S2_fS2_fjLj128EEEEELb0ELb1ELb1ELb0EEEvNS_9FwdParamsE:
	.zero		1128


//--------------------- .nv.constant0._ZN10layer_norm13ln_fwd_kernelINS_13Kernel_traitsI6__halfS2_fS2_fjLj512ELj1ELj4ELj1ELj16ENS_18Kernel_traits_baseILj512ES2_S2_fS2_fjLj128EEEEELb0ELb1ELb1ELb1EEEvNS_9FwdParamsE --------------------------
	.section	.nv.constant0._ZN10layer_norm13ln_fwd_kernelINS_13Kernel_traitsI6__halfS2_fS2_fjLj512ELj1ELj4ELj1ELj16ENS_18Kernel_traits_baseILj512ES2_S2_fS2_fjLj128EEEEELb0ELb1ELb1ELb1EEEvNS_9FwdParamsE,"a",@progbits
	.sectionflags	@""
	.align	4
.nv.constant0._ZN10layer_norm13ln_fwd_kernelINS_13Kernel_traitsI6__halfS2_fS2_fjLj512ELj1ELj4ELj1ELj16ENS_18Kernel_traits_baseILj512ES2_S2_fS2_fjLj128EEEEELb0ELb1ELb1ELb1EEEvNS_9FwdParamsE:
	.zero		1128


//--------------------- .nv.constant0._ZN10layer_norm13ln_fwd_kernelINS_13Kernel_traitsI6__halfS2_fS2_fjLj512ELj1ELj4ELj1ELj16ENS_18Kernel_traits_baseILj512ES2_S2_fS2_fjLj128EEEEELb1ELb0ELb0ELb0EEEvNS_9FwdParamsE --------------------------
	.section	.nv.constant0._ZN10layer_norm13ln_fwd_kernelINS_13Kernel_traitsI6__halfS2_fS2_fjLj512ELj1ELj4ELj1ELj16ENS_18Kernel_traits_baseILj512ES2_S2_fS2_fjLj128EEEEELb1ELb0ELb0ELb0EEEvNS_9FwdParamsE,"a",@progbits
	.sectionflags	@""
	.align	4
.nv.constant0._ZN10layer_norm13ln_fwd_kernelINS_13Kernel_traitsI6__halfS2_fS2_fjLj512ELj1ELj4ELj1ELj16ENS_18Kernel_traits_baseILj512ES2_S2_fS2_fjLj128EEEEELb1ELb0ELb0ELb0EEEvNS_9FwdParamsE:
	.zero		1128


//--------------------- .nv.constant0._ZN10layer_norm13ln_fwd_kernelINS_13Kernel_traitsI6__halfS2_fS2_fjLj512ELj1ELj4ELj1ELj16ENS_18Kernel_traits_baseILj512ES2_S2_fS2_fjLj128EEEEELb1ELb0ELb0ELb1EEEvNS_9FwdParamsE --------------------------
	.section	.nv.constant0._ZN10layer_norm13ln_fwd_kernelINS_13Kernel_traitsI6__halfS2_fS2_fjLj512ELj1ELj4ELj1ELj16ENS_18Kernel_traits_baseILj512ES2_S2_fS2_fjLj128EEEEELb1ELb0ELb0ELb1EEEvNS_9FwdParamsE,"a",@progbits
	.sectionflags	@""
	.align	4
.nv.constant0._ZN10layer_norm13ln_fwd_kernelINS_13Kernel_traitsI6__halfS2_fS2_fjLj512ELj1ELj4ELj1ELj16ENS_18Kernel_traits_baseILj512ES2_S2_fS2_fjLj128EEEEELb1ELb0ELb0ELb1EEEvNS_9FwdParamsE:
	.zero		1128


//--------------------- .nv.constant0._ZN10layer_norm13ln_fwd_kernelINS_13Kernel_traitsI6__halfS2_fS2_fjLj512ELj1ELj4ELj1ELj16ENS_18Kernel_traits_baseILj512ES2_S2_fS2_fjLj128EEEEELb1ELb0ELb1ELb0EEEvNS_9FwdParamsE --------------------------
	.section	.nv.constant0._ZN10layer_norm13ln_fwd_kernelINS_13Kernel_traitsI6__halfS2_fS2_fjLj512ELj1ELj4ELj1ELj16ENS_18Kernel_traits_baseILj512ES2_S2_fS2_fjLj128EEEEELb1ELb0ELb1ELb0EEEvNS_9FwdParamsE,"a",@progbits
	.sectionflags	@""
	.align	4
.nv.constant0._ZN10layer_norm13ln_fwd_kernelINS_13Kernel_traitsI6__halfS2_fS2_fjLj512ELj1ELj4ELj1ELj16ENS_18Kernel_traits_baseILj512ES2_S2_fS2_fjLj128EEEEELb1ELb0ELb1ELb0EEEvNS_9FwdParamsE:
	.zero		1128


//--------------------- .nv.constant0._ZN10layer_norm13ln_fwd_kernelINS_13Kernel_traitsI6__halfS2_fS2_fjLj512ELj1ELj4ELj1ELj16ENS_18Kernel_traits_baseILj512ES2_S2_fS2_fjLj128EEEEELb1ELb0ELb1ELb1EEEvNS_9FwdParamsE --------------------------
	.section	.nv.constant0._ZN10layer_norm13ln_fwd_kernelINS_13Kernel_traitsI6__halfS2_fS2_fjLj512ELj1ELj4ELj1ELj16ENS_18Kernel_traits_baseILj512ES2_S2_fS2_fjLj128EEEEELb1ELb0ELb1ELb1EEEvNS_9FwdParamsE,"a",@progbits
	.sectionflags	@""
	.align	4
.nv.constant0._ZN10layer_norm13ln_fwd_kernelINS_13Kernel_traitsI6__halfS2_fS2_fjLj512ELj1ELj4ELj1ELj16ENS_18Kernel_traits_baseILj512ES2_S2_fS2_fjLj128EEEEELb1ELb0ELb1ELb1EEEvNS_9FwdParamsE:
	.zero		1128


//--------------------- .nv.constant0._ZN10layer_norm13ln_fwd_kernelINS_13Kernel_traitsI6__halfS2_fS2_fjLj512ELj1ELj4ELj1ELj16ENS_18Kernel_traits_baseILj512ES2_S2_fS2_fjLj128EEEEELb1ELb1ELb0ELb0EEEvNS_9FwdParamsE --------------------------
	.section	.nv.constant0._ZN10layer_norm13ln_fwd_kernelINS_13Kernel_traitsI6__halfS2_fS2_fjLj512ELj1ELj4ELj1ELj16ENS_18Kernel_traits_baseILj512ES2_S2_fS2_fjLj128EEEEELb1ELb1ELb0ELb0EEEvNS_9FwdParamsE,"a",@progbits
	.sectionflags	@""
	.align	4
.nv.constant0._ZN10layer_norm13ln_fwd_kernelINS_13Kernel_traitsI6__halfS2_fS2_fjLj512ELj1ELj4ELj1ELj16ENS_18Kernel_traits_baseILj512ES2_S2_fS2_fjLj128EEEEELb1ELb1ELb0ELb0EEEvNS_9FwdParamsE:
	.zero		1128


//--------------------- .nv.constant0._ZN10layer_norm13ln_fwd_kernelINS_13Kernel_traitsI6__halfS2_fS2_fjLj512ELj1ELj4ELj1ELj16ENS_18Kernel_traits_baseILj512ES2_S2_fS2_fjLj128EEEEELb1ELb1ELb0ELb1EEEvNS_9FwdParamsE --------------------------
	.section	.nv.constant0._ZN10layer_norm13ln_fwd_kernelINS_13Kernel_traitsI6__halfS2_fS2_fjLj512ELj1ELj4ELj1ELj16ENS_18Kernel_traits_baseILj512ES2_S2_fS2_fjLj128EEEEELb1ELb1ELb0ELb1EEEvNS_9FwdParamsE,"a",@progbits
	.sectionflags	@""
	.align	4
.nv.constant0._ZN10layer_norm13ln_fwd_kernelINS_13Kernel_traitsI6__halfS2_fS2_fjLj512ELj1ELj4ELj1ELj16ENS_18Kernel_traits_baseILj512ES2_S2_fS2_fjLj128EEEEELb1ELb1ELb0ELb1EEEvNS_9FwdParamsE:
	.zero		1128


//--------------------- .nv.constant0._ZN10layer_norm13ln_fwd_kernelINS_13Kernel_traitsI6__halfS2_fS2_fjLj512ELj1ELj4ELj1ELj16ENS_18Kernel_traits_baseILj512ES2_S2_fS2_fjLj128EEEEELb1ELb1ELb1ELb0EEEvNS_9FwdParamsE --------------------------
	.section	.nv.constant0._ZN10layer_norm13ln_fwd_kernelINS_13Kernel_traitsI6__halfS2_fS2_fjLj512ELj1ELj4ELj1ELj16ENS_18Kernel_traits_baseILj512ES2_S2_fS2_fjLj128EEEEELb1ELb1ELb1ELb0EEEvNS_9FwdParamsE,"a",@progbits
	.sectionflags	@""
	.align	4
.nv.constant0._ZN10layer_norm13ln_fwd_kernelINS_13Kernel_traitsI6__halfS2_fS2_fjLj512ELj1ELj4ELj1ELj16ENS_18Kernel_traits_baseILj512ES2_S2_fS2_fjLj128EEEEELb1ELb1ELb1ELb0EEEvNS_9FwdParamsE:
	.zero		1128


//--------------------- .nv.constant0._ZN10layer_norm13ln_fwd_kernelINS_13Kernel_traitsI6__halfS2_fS2_fjLj512ELj1ELj4ELj1ELj16ENS_18Kernel_traits_baseILj512ES2_S2_fS2_fjLj128EEEEELb1ELb1ELb1ELb1EEEvNS_9FwdParamsE --------------------------
	.section	.nv.constant0._ZN10layer_norm13ln_fwd_kernelINS_13Kernel_traitsI6__halfS2_fS2_fjLj512ELj1ELj4ELj1ELj16ENS_18Kernel_traits_baseILj512ES2_S2_fS2_fjLj128EEEEELb1ELb1ELb1ELb1EEEvNS_9FwdParamsE,"a",@progbits
	.sectionflags	@""
	.align	4
.nv.constant0._ZN10layer_norm13ln_fwd_kernelINS_13Kernel_traitsI6__halfS2_fS2_fjLj512ELj1ELj4ELj1ELj16ENS_18Kernel_traits_baseILj512ES2_S2_fS2_fjLj128EEEEELb1ELb1ELb1ELb1EEEvNS_9FwdParamsE:
	.zero		1128


//--------------------- .nv.constant0._ZN10layer_norm13ln_fwd_kernelINS_13Kernel_traitsIf6__halffS2_fjLj512ELj1ELj4ELj1ELj16ENS_18Kernel_traits_baseILj512EfS2_fS2_fjLj128EEEEELb0ELb0ELb0ELb0EEEvNS_9FwdParamsE --------------------------
	.section	.nv.constant0._ZN10layer_norm13ln_fwd_kernelINS_13Kernel_traitsIf6__halffS2_fjLj512ELj1ELj4ELj1ELj16ENS_18Kernel_traits_baseILj512EfS2_fS2_fjLj128EEEEELb0ELb0ELb0ELb0EEEvNS_9FwdParamsE,"a",@progbits
	.sectionflags	@""
	.align	4
.nv.constant0._ZN10layer_norm13ln_fwd_kernelINS_13Kernel_traitsIf6__halffS2_fjLj512ELj1ELj4ELj1ELj16ENS_18Kernel_traits_baseILj512EfS2_fS2_fjLj128EEEEELb0ELb0ELb0ELb0EEEvNS_9FwdParamsE:
	.zero		1128


//--------------------- .nv.constant0._ZN10layer_norm13ln_fwd_kernelINS_13Kernel_traitsIf6__halffS2_fjLj512ELj1ELj4ELj1ELj16ENS_18Kernel_traits_baseILj512EfS2_fS2_fjLj128EEEEELb0ELb0ELb0ELb1EEEvNS_9FwdParamsE --------------------------
	.section	.nv.constant0._ZN10layer_norm13ln_fwd_kernelINS_13Kernel_traitsIf6__halffS2_fjLj512ELj1ELj4ELj1ELj16ENS_18Kernel_traits_baseILj512EfS2_fS2_fjLj128EEEEELb0ELb0ELb0ELb1EEEvNS_9FwdParamsE,"a",@progbits
	.sectionflags	@""
	.align	4
.nv.constant0._ZN10layer_norm13ln_fwd_kernelINS_13Kernel_traitsIf6__halffS2_fjLj512ELj1ELj4ELj1ELj16ENS_18Kernel_traits_baseILj512EfS2_fS2_fjLj128EEEEELb0ELb0ELb0ELb1EEEvNS_9FwdParamsE:
	.zero		1128


//--------------------- .nv.constant0._ZN10layer_norm13ln_fwd_kernelINS_13Kernel_traitsIf6__halffS2_fjLj512ELj1ELj4ELj1ELj16ENS_18Kernel_traits_baseILj512EfS2_fS2_fjLj128EEEEELb0ELb0ELb1ELb0EEEvNS_9FwdParamsE --------------------------
	.section	.nv.constant0._ZN10layer_norm13ln_fwd_kernelINS_13Kernel_traitsIf6__halffS2_fjLj512ELj1ELj4ELj1ELj16ENS_18Kernel_traits_baseILj512EfS2_fS2_fjLj128EEEEELb0ELb0ELb1ELb0EEEvNS_9FwdParamsE,"a",@progbits
	.sectionflags	@""
	.align	4
.nv.constant0._ZN10layer_norm13ln_fwd_kernelINS_13Kernel_traitsIf6__halffS2_fjLj512ELj1ELj4ELj1ELj16ENS_18Kernel_traits_baseILj512EfS2_fS2_fjLj128EEEEELb0ELb0ELb1ELb0EEEvNS_9FwdParamsE:
	.zero		1128


//--------------------- .nv.constant0._ZN10layer_norm13ln_fwd_kernelINS_13Kernel_traitsIf6__halffS2_fjLj512ELj1ELj4ELj1ELj16ENS_18Kernel_traits_baseILj512EfS2_fS2_fjLj128EEEEELb0ELb0ELb1ELb1EEEvNS_9FwdParamsE --------------------------
	.section	.nv.constant0._ZN10layer_norm13ln_fwd_kernelINS_13Kernel_traitsIf6__halffS2_fjLj512ELj1ELj4ELj1ELj16ENS_18Kernel_traits_baseILj512EfS2_fS2_fjLj128EEEEELb0ELb0ELb1ELb1EEEvNS_9FwdParamsE,"a",@progbits
	.sectionflags	@""
	.align	4
.nv.constant0._ZN10layer_norm13ln_fwd_kernelINS_13Kernel_traitsIf6__halffS2_fjLj512ELj1ELj4ELj1ELj16ENS_18Kernel_traits_baseILj512EfS2_fS2_fjLj128EEEEELb0ELb0ELb1ELb1EEEvNS_9FwdParamsE:
	.zero		1128


//--------------------- .nv.constant0._ZN10layer_norm13ln_fwd_kernelINS_13Kernel_traitsIf6__halffS2_fjLj512ELj1ELj4ELj1ELj16ENS_18Kernel_traits_baseILj512EfS2_fS2_fjLj128EEEEELb0ELb1ELb0ELb0EEEvNS_9FwdParamsE --------------------------
	.section	.nv.constant0._ZN10layer_norm13ln_fwd_kernelINS_13Kernel_traitsIf6__halffS2_fjLj512ELj1ELj4ELj1ELj16ENS_18Kernel_traits_baseILj512EfS2_fS2_fjLj128EEEEELb0ELb1ELb0ELb0EEEvNS_9FwdParamsE,"a",@progbits
	.sectionflags	@""
	.align	4
.nv.constant0._ZN10layer_norm13ln_fwd_kernelINS_13Kernel_traitsIf6__halffS2_fjLj512ELj1ELj4ELj1ELj16ENS_18Kernel_traits_baseILj512EfS2_fS2_fjLj128EEEEELb0ELb1ELb0ELb0EEEvNS_9FwdParamsE:
	.zero		1128


//--------------------- .nv.constant0._ZN10layer_norm13ln_fwd_kernelINS_13Kernel_traitsIf6__halffS2_fjLj512ELj1ELj4ELj1ELj16ENS_18Kernel_traits_baseILj512EfS2_fS2_fjLj128EEEEELb0ELb1ELb0ELb1EEEvNS_9FwdParamsE --------------------------
	.section	.nv.constant0._ZN10layer_norm13ln_fwd_kernelINS_13Kernel_traitsIf6__halffS2_fjLj512ELj1ELj4ELj1ELj16ENS_18Kernel_traits_baseILj512EfS2_fS2_fjLj128EEEEELb0ELb1ELb0ELb1EEEvNS_9FwdParamsE,"a",@progbits
	.sectionflags	@""
	.align	4
.nv.constant0._ZN10layer_norm13ln_fwd_kernelINS_13Kernel_traitsIf6__halffS2_fjLj512ELj1ELj4ELj1ELj16ENS_18Kernel_traits_baseILj512EfS2_fS2_fjLj128EEEEELb0ELb1ELb0ELb1EEEvNS_9FwdParamsE:
	.zero		1128


//--------------------- .nv.constant0._ZN10layer_norm13ln_fwd_kernelINS_13Kernel_traitsIf6__halffS2_fjLj512ELj1ELj4ELj1ELj16ENS_18Kernel_traits_baseILj512EfS2_fS2_fjLj128EEEEELb0ELb1ELb1ELb0EEEvNS_9FwdParamsE --------------------------
	.section	.nv.constant0._ZN10layer_norm13ln_fwd_kernelINS_13Kernel_traitsIf6__halffS2_fjLj512ELj1ELj4ELj1ELj16ENS_18Kernel_traits_baseILj512EfS2_fS2_fjLj128EEEEELb0ELb1ELb1ELb0EEEvNS_9FwdParamsE,"a",@progbits
	.sectionflags	@""
	.align	4
.nv.constant0._ZN10layer_norm13ln_fwd_kernelINS_13Kernel_traitsIf6__halffS2_fjLj512ELj1ELj4ELj1ELj16ENS_18Kernel_traits_baseILj512EfS2_fS2_fjLj128EEEEELb0ELb1ELb1ELb0EEEvNS_9FwdParamsE:
	.zero		1128


//--------------------- .nv.constant0._ZN10layer_norm13ln_fwd_kernelINS_13Kernel_traitsIf6__halffS2_fjLj512ELj1ELj4ELj1ELj16ENS_18Kernel_traits_baseILj512EfS2_fS2_fjLj128EEEEELb0ELb1ELb1ELb1EEEvNS_9FwdParamsE --------------------------
	.section	.nv.constant0._ZN10layer_norm13ln_fwd_kernelINS_13Kernel_traitsIf6__halffS2_fjLj512ELj1ELj4ELj1ELj16ENS_18Kernel_traits_baseILj512EfS2_fS2_fjLj128EEEEELb0ELb1ELb1ELb1EEEvNS_9FwdParamsE,"a",@progbits
	.sectionflags	@""
	.align	4
.nv.constant0._ZN10layer_norm13ln_fwd_kernelINS_13Kernel_traitsIf6__halffS2_fjLj512ELj1ELj4ELj1ELj16ENS_18Kernel_traits_baseILj512EfS2_fS2_fjLj128EEEEELb0ELb1ELb1ELb1EEEvNS_9FwdParamsE:
	.zero		1128


//--------------------- .nv.constant0._ZN10layer_norm13ln_fwd_kernelINS_13Kernel_traitsIf6__halffS2_fjLj512ELj1ELj4ELj1ELj16ENS_18Kernel_traits_baseILj512EfS2_fS2_fjLj128EEEEELb1ELb0ELb0ELb0EEEvNS_9FwdParamsE --------------------------
	.section	.nv.constant0._ZN10layer_norm13ln_fwd_kernelINS_13Kernel_traitsIf6__halffS2_fjLj512ELj1ELj4ELj1ELj16ENS_18Kernel_traits_baseILj512EfS2_fS2_fjLj128EEEEELb1ELb0ELb0ELb0EEEvNS_9FwdParamsE,"a",@progbits
	.sectionflags	@""
	.align	4
.nv.constant0._ZN10layer_norm13ln_fwd_kernelINS_13Kernel_traitsIf6__halffS2_fjLj512ELj1ELj4ELj1ELj16ENS_18Kernel_traits_baseILj512EfS2_fS2_fjLj128EEEEELb1ELb0ELb0ELb0EEEvNS_9FwdParamsE:
	.zero		1128


//--------------------- .nv.constant0._ZN10layer_norm13ln_fwd_kernelINS_13Kernel_traitsIf6__halffS2_fjLj512ELj1ELj4ELj1ELj16ENS_18Kernel_traits_baseILj512EfS2_fS2_fjLj128EEEEELb1ELb0ELb0ELb1EEEvNS_9FwdParamsE --------------------------
	.section	.nv.constant0._ZN10layer_norm13ln_fwd_kernelINS_13Kernel_traitsIf6__halffS2_fjLj512ELj1ELj4ELj1ELj16ENS_18Kernel_traits_baseILj512EfS2_fS2_fjLj128EEEEELb1ELb0ELb0ELb1EEEvNS_9FwdParamsE,"a",@progbits
	.sectionflags	@""
	.align	4
.nv.constant0._ZN10layer_norm13ln_fwd_kernelINS_13Kernel_traitsIf6__halffS2_fjLj512ELj1ELj4ELj1ELj16ENS_18Kernel_traits_baseILj512EfS2_fS2_fjLj128EEEEELb1ELb0ELb0ELb1EEEvNS_9FwdParamsE:
	.zero		1128


//--------------------- .nv.constant0._ZN10layer_norm13ln_fwd_kernelINS_13Kernel_traitsIf6__halffS2_fjLj512ELj1ELj4ELj1ELj16ENS_18Kernel_traits_baseILj512EfS2_fS2_fjLj128EEEEELb1ELb0ELb1ELb0EEEvNS_9FwdParamsE --------------------------
	.section	.nv.constant0._ZN10layer_norm13ln_fwd_kernelINS_13Kernel_traitsIf6__halffS2_fjLj512ELj1ELj4ELj1ELj16ENS_18Kernel_traits_baseILj512EfS2_fS2_fjLj128EEEEELb1ELb0ELb1ELb0EEEvNS_9FwdParamsE,"a",@progbits
	.sectionflags	@""
	.align	4
.nv.constant0._ZN10layer_norm13ln_fwd_kernelINS_13Kernel_traitsIf6__halffS2_fjLj512ELj1ELj4ELj1ELj16ENS_18Kernel_traits_baseILj512EfS2_fS2_fjLj128EEEEELb1ELb0ELb1ELb0EEEvNS_9FwdParamsE:
	.zero		1128


//--------------------- .nv.constant0._ZN10layer_norm13ln_fwd_kernelINS_13Kernel_traitsIf6__halffS2_fjLj512ELj1ELj4ELj1ELj16ENS_18Kernel_traits_baseILj512EfS2_fS2_fjLj128EEEEELb1ELb0ELb1ELb1EEEvNS_9FwdParamsE --------------------------
	.section	.nv.constant0._ZN10layer_norm13ln_fwd_kernelINS_13Kernel_traitsIf6__halffS2_fjLj512ELj1ELj4ELj1ELj16ENS_18Kernel_traits_baseILj512EfS2_fS2_fjLj128EEEEELb1ELb0ELb1ELb1EEEvNS_9FwdParamsE,"a",@progbits
	.sectionflags	@""
	.align	4
.nv.constant0._ZN10layer_norm13ln_fwd_kernelINS_13Kernel_traitsIf6__halffS2_fjLj512ELj1ELj4ELj1ELj16ENS_18Kernel_traits_baseILj512EfS2_fS2_fjLj128EEEEELb1ELb0ELb1ELb1EEEvNS_9FwdParamsE:
	.zero		1128


//--------------------- .nv.constant0._ZN10layer_norm13ln_fwd_kernelINS_13Kernel_traitsIf6__halffS2_fjLj512ELj1ELj4ELj1ELj16ENS_18Kernel_traits_baseILj512EfS2_fS2_fjLj128EEEEELb1ELb1ELb0ELb0EEEvNS_9FwdParamsE --------------------------
	.section	.nv.constant0._ZN10layer_norm13ln_fwd_kernelINS_13Kernel_traitsIf6__halffS2_fjLj512ELj1ELj4ELj1ELj16ENS_18Kernel_traits_baseILj512EfS2_fS2_fjLj128EEEEELb1ELb1ELb0ELb0EEEvNS_9FwdParamsE,"a",@progbits
	.sectionflags	@""
	.align	4
.nv.constant0._ZN10layer_norm13ln_fwd_kernelINS_13Kernel_traitsIf6__halffS2_fjLj512ELj1ELj4ELj1ELj16ENS_18Kernel_traits_baseILj512EfS2_fS2_fjLj128EEEEELb1ELb1ELb0ELb0EEEvNS_9FwdParamsE:
	.zero		1128


//--------------------- .nv.constant0._ZN10layer_norm13ln_fwd_kernelINS_13Kernel_traitsIf6__halffS2_fjLj512ELj1ELj4ELj1ELj16ENS_18Kernel_traits_baseILj512EfS2_fS2_fjLj128EEEEELb1ELb1ELb0ELb1EEEvNS_9FwdParamsE --------------------------
	.section	.nv.constant0._ZN10layer_norm13ln_fwd_kernelINS_13Kernel_traitsIf6__halffS2_fjLj512ELj1ELj4ELj1ELj16ENS_18Kernel_traits_baseILj512EfS2_fS2_fjLj128EEEEELb1ELb1ELb0ELb1EEEvNS_9FwdParamsE,"a",@progbits
	.sectionflags	@""
	.align	4
.nv.constant0._ZN10layer_norm13ln_fwd_kernelINS_13Kernel_traitsIf6__halffS2_fjLj512ELj1ELj4ELj1ELj16ENS_18Kernel_traits_baseILj512EfS2_fS2_fjLj128EEEEELb1ELb1ELb0ELb1EEEvNS_9FwdParamsE:
	.zero		1128


//--------------------- .nv.constant0._ZN10layer_norm13ln_fwd_kernelINS_13Kernel_traitsIf6__halffS2_fjLj512ELj1ELj4ELj1ELj16ENS_18Kernel_traits_baseILj512EfS2_fS2_fjLj128EEEEELb1ELb1ELb1ELb0EEEvNS_9FwdParamsE --------------------------
	.section	.nv.constant0._ZN10layer_norm13ln_fwd_kernelINS_13Kernel_traitsIf6__halffS2_fjLj512ELj1ELj4ELj1ELj16ENS_18Kernel_traits_baseILj512EfS2_fS2_fjLj128EEEEELb1ELb1ELb1ELb0EEEvNS_9FwdParamsE,"a",@progbits
	.sectionflags	@""
	.align	4
.nv.constant0._ZN10layer_norm13ln_fwd_kernelINS_13Kernel_traitsIf6__halffS2_fjLj512ELj1ELj4ELj1ELj16ENS_18Kernel_traits_baseILj512EfS2_fS2_fjLj128EEEEELb1ELb1ELb1ELb0EEEvNS_9FwdParamsE:
	.zero		1128


//--------------------- .nv.constant0._ZN10layer_norm13ln_fwd_kernelINS_13Kernel_traitsIf6__halffS2_fjLj512ELj1ELj4ELj1ELj16ENS_18Kernel_traits_baseILj512EfS2_fS2_fjLj128EEEEELb1ELb1ELb1ELb1EEEvNS_9FwdParamsE --------------------------
	.section	.nv.constant0._ZN10layer_norm13ln_fwd_kernelINS_13Kernel_traitsIf6__halffS2_fjLj512ELj1ELj4ELj1ELj16ENS_18Kernel_traits_baseILj512EfS2_fS2_fjLj128EEEEELb1ELb1ELb1ELb1EEEvNS_9FwdParamsE,"a",@progbits
	.sectionflags	@""
	.align	4
.nv.constant0._ZN10layer_norm13ln_fwd_kernelINS_13Kernel_traitsIf6__halffS2_fjLj512ELj1ELj4ELj1ELj16ENS_18Kernel_traits_baseILj512EfS2_fS2_fjLj128EEEEELb1ELb1ELb1ELb1EEEvNS_9FwdParamsE:
	.zero		1128


//--------------------- .nv.constant0._ZN10layer_norm13ln_fwd_kernelINS_13Kernel_traitsI6__halfffffjLj512ELj1ELj4ELj1ELj16ENS_18Kernel_traits_baseILj512ES2_ffffjLj128EEEEELb0ELb0ELb0ELb0EEEvNS_9FwdParamsE --------------------------
	.section	.nv.constant0._ZN10layer_norm13ln_fwd_kernelINS_13Kernel_traitsI6__halfffffjLj512ELj1ELj4ELj1ELj16ENS_18Kernel_traits_baseILj512ES2_ffffjLj128EEEEELb0ELb0ELb0ELb0EEEvNS_9FwdParamsE,"a",@progbits
	.sectionflags	@""
	.align	4
.nv.constant0._ZN10layer_norm13ln_fwd_kernelINS_13Kernel_traitsI6__halfffffjLj512ELj1ELj4ELj1ELj16ENS_18Kernel_traits_baseILj512ES2_ffffjLj128EEEEELb0ELb0ELb0ELb0EEEvNS_9FwdParamsE:
	.zero		1128


//--------------------- .nv.constant0._ZN10layer_norm13ln_fwd_kernelINS_13Kernel_traitsI6__halfffffjLj512ELj1ELj4ELj1ELj16ENS_18Kernel_traits_baseILj512ES2_ffffjLj128EEEEELb0ELb0ELb0ELb1EEEvNS_9FwdParamsE --------------------------
	.section	.nv.constant0._ZN10layer_norm13ln_fwd_kernelINS_13Kernel_traitsI6__halfffffjLj512ELj1ELj4ELj1ELj16ENS_18Kernel_traits_baseILj512ES2_ffffjLj128EEEEELb0ELb0ELb0ELb1EEEvNS_9FwdParamsE,"a",@progbits
	.sectionflags	@""
	.align	4
.nv.constant0._ZN10layer_norm13ln_fwd_kernelINS_13Kernel_traitsI6__halfffffjLj512ELj1ELj4ELj1ELj16ENS_18Kernel_traits_baseILj512ES2_ffffjLj128EEEEELb0ELb0ELb0ELb1EEEvNS_9FwdParamsE:
	.zero		1128


//--------------------- .nv.constant0._ZN10layer_norm13ln_fwd_kernelINS_13Kernel_traitsI6__halfffffjLj512ELj1ELj4ELj1ELj16ENS_18Kernel_traits_baseILj512ES2_ffffjLj128EEEEELb0ELb0ELb1ELb0EEEvNS_9FwdParamsE --------------------------
	.section	.nv.constant0._ZN10layer_norm13ln_fwd_kernelINS_13Kernel_traitsI6__halfffffjLj512ELj1ELj4ELj1ELj16ENS_18Kernel_traits_baseILj512ES2_ffffjLj128EEEEELb0ELb0ELb1ELb0EEEvNS_9FwdParamsE,"a",@progbits
	.sectionflags	@""
	.align	4
.nv.constant0._ZN10layer_norm13ln_fwd_kernelINS_13Kernel_traitsI6__halfffffjLj512ELj1ELj4ELj1ELj16ENS_18Kernel_traits_baseILj512ES2_ffffjLj128EEEEELb0ELb0ELb1ELb0EEEvNS_9FwdParamsE:
	.zero		1128


//--------------------- .nv.constant0._ZN10layer_norm13ln_fwd_kernelINS_13Kernel_traitsI6__halfffffjLj512ELj1ELj4ELj1ELj16ENS_18Kernel_traits_baseILj512ES2_ffffjLj128EEEEELb0ELb0ELb1ELb1EEEvNS_9FwdParamsE --------------------------
	.section	.nv.constant0._ZN10layer_norm13ln_fwd_kernelINS_13Kernel_traitsI6__halfffffjLj512ELj1ELj4ELj1ELj16ENS_18Kernel_traits_baseILj512ES2_ffffjLj128EEEEELb0ELb0ELb1ELb1EEEvNS_9FwdParamsE,"a",@progbits
	.sectionflags	@""
	.align	4
.nv.constant0._ZN10layer_norm13ln_fwd_kernelINS_13Kernel_traitsI6__halfffffjLj512ELj1ELj4ELj1ELj16ENS_18Kernel_traits_baseILj512ES2_ffffjLj128EEEEELb0ELb0ELb1ELb1EEEvNS_9FwdParamsE:
	.zero		1128


//--------------------- .nv.constant0._ZN10layer_norm13ln_fwd_kernelINS_13Kernel_traitsI6__halfffffjLj512ELj1ELj4ELj1ELj16ENS_18Kernel_traits_baseILj512ES2_ffffjLj128EEEEELb0ELb1ELb0ELb0EEEvNS_9FwdParamsE --------------------------
	.section	.nv.constant0._ZN10layer_norm13ln_fwd_kernelINS_13Kernel_traitsI6__halfffffjLj512ELj1ELj4ELj1ELj16ENS_18Kernel_traits_baseILj512ES2_ffffjLj128EEEEELb0ELb1ELb0ELb0EEEvNS_9FwdParamsE,"a",@progbits
	.sectionflags	@""
	.align	4
.nv.constant0._ZN10layer_norm13ln_fwd_kernelINS_13Kernel_traitsI6__halfffffjLj512ELj1ELj4ELj1ELj16ENS_18Kernel_traits_baseILj512ES2_ffffjLj128EEEEELb0ELb1ELb0ELb0EEEvNS_9FwdParamsE:
	.zero		1128


//--------------------- .nv.constant0._ZN10layer_norm13ln_fwd_kernelINS_13Kernel_traitsI6__halfffffjLj512ELj1ELj4ELj1ELj16ENS_18Kernel_traits_baseILj512ES2_ffffjLj128EEEEELb0ELb1ELb0ELb1EEEvNS_9FwdParamsE --------------------------
	.section	.nv.constant0._ZN10layer_norm13ln_fwd_kernelINS_13Kernel_traitsI6__halfffffjLj512ELj1ELj4ELj1ELj16ENS_18Kernel_traits_baseILj512ES2_ffffjLj128EEEEELb0ELb1ELb0ELb1EEEvNS_9FwdParamsE,"a",@progbits
	.sectionflags	@""
	.align	4
.nv.constant0._ZN10layer_norm13ln_fwd_kernelINS_13Kernel_traitsI6__halfffffjLj512ELj1ELj4ELj1ELj16ENS_18Kernel_traits_baseILj512ES2_ffffjLj128EEEEELb0ELb1ELb0ELb1EEEvNS_9FwdParamsE:
	.zero		1128


//--------------------- .nv.constant0._ZN10layer_norm13ln_fwd_kernelINS_13Kernel_traitsI6__halfffffjLj512ELj1ELj4ELj1ELj16ENS_18Kernel_traits_baseILj512ES2_ffffjLj128EEEEELb0ELb1ELb1ELb0EEEvNS_9FwdParamsE --------------------------
	.section	.nv.constant0._ZN10layer_norm13ln_fwd_kernelINS_13Kernel_traitsI6__halfffffjLj512ELj1ELj4ELj1ELj16ENS_18Kernel_traits_baseILj512ES2_ffffjLj128EEEEELb0ELb1ELb1ELb0EEEvNS_9FwdParamsE,"a",@progbits
	.sectionflags	@""
	.align	4
.nv.constant0._ZN10layer_norm13ln_fwd_kernelINS_13Kernel_traitsI6__halfffffjLj512ELj1ELj4ELj1ELj16ENS_18Kernel_traits_baseILj512ES2_ffffjLj128EEEEELb0ELb1ELb1ELb0EEEvNS_9FwdParamsE:
	.zero		1128


//--------------------- .nv.constant0._ZN10layer_norm13ln_fwd_kernelINS_13Kernel_traitsI6__halfffffjLj512ELj1ELj4ELj1ELj16ENS_18Kernel_traits_baseILj512ES2_ffffjLj128EEEEELb0ELb1ELb1ELb1EEEvNS_9FwdParamsE --------------------------
	.section	.nv.constant0._ZN10layer_norm13ln_fwd_kernelINS_13Kernel_traitsI6__halfffffjLj512ELj1ELj4ELj1ELj16ENS_18Kernel_traits_baseILj512ES2_ffffjLj128EEEEELb0ELb1ELb1ELb1EEEvNS_9FwdParamsE,"a",@progbits
	.sectionflags	@""
	.align	4
.nv.constant0._ZN10layer_norm13ln_fwd_kernelINS_13Kernel_traitsI6__halfffffjLj512ELj1ELj4ELj1ELj16ENS_18Kernel_traits_baseILj512ES2_ffffjLj128EEEEELb0ELb1ELb1ELb1EEEvNS_9FwdParamsE:
	.zero		1128


//--------------------- .nv.constant0._ZN10layer_norm13ln_fwd_kernelINS_13Kernel_traitsI6__halfffffjLj512ELj1ELj4ELj1ELj16ENS_18Kernel_traits_baseILj512ES2_ffffjLj128EEEEELb1ELb0ELb0ELb0EEEvNS_9FwdParamsE --------------------------
	.section	.nv.constant0._ZN10layer_norm13ln_fwd_kernelINS_13Kernel_traitsI6__halfffffjLj512ELj1ELj4ELj1ELj16ENS_18Kernel_traits_baseILj512ES2_ffffjLj128EEEEELb1ELb0ELb0ELb0EEEvNS_9FwdParamsE,"a",@progbits
	.sectionflags	@""
	.align	4
.nv.constant0._ZN10layer_norm13ln_fwd_kernelINS_13Kernel_traitsI6__halfffffjLj512ELj1ELj4ELj1ELj16ENS_18Kernel_traits_baseILj512ES2_ffffjLj128EEEEELb1ELb0ELb0ELb0EEEvNS_9FwdParamsE:
	.zero		1128


//--------------------- .nv.constant0._ZN10layer_norm13ln_fwd_kernelINS_13Kernel_traitsI6__halfffffjLj512ELj1ELj4ELj1ELj16ENS_18Kernel_traits_baseILj512ES2_ffffjLj128EEEEELb1ELb0ELb0ELb1EEEvNS_9FwdParamsE --------------------------
	.section	.nv.constant0._ZN10layer_norm13ln_fwd_kernelINS_13Kernel_traitsI6__halfffffjLj512ELj1ELj4ELj1ELj16ENS_18Kernel_traits_baseILj512ES2_ffffjLj128EEEEELb1ELb0ELb0ELb1EEEvNS_9FwdParamsE,"a",@progbits
	.sectionflags	@""
	.align	4
.nv.constant0._ZN10layer_norm13ln_fwd_kernelINS_13Kernel_traitsI6__halfffffjLj512ELj1ELj4ELj1ELj16ENS_18Kernel_traits_baseILj512ES2_ffffjLj128EEEEELb1ELb0ELb0ELb1EEEvNS_9FwdParamsE:
	.zero		1128


//--------------------- .nv.constant0._ZN10layer_norm13ln_fwd_kernelINS_13Kernel_traitsI6__halfffffjLj512ELj1ELj4ELj1ELj16ENS_18Kernel_traits_baseILj512ES2_ffffjLj128EEEEELb1ELb0ELb1ELb0EEEvNS_9FwdParamsE --------------------------
	.section	.nv.constant0._ZN10layer_norm13ln_fwd_kernelINS_13Kernel_traitsI6__halfffffjLj512ELj1ELj4ELj1ELj16ENS_18Kernel_traits_baseILj512ES2_ffffjLj128EEEEELb1ELb0ELb1ELb0EEEvNS_9FwdParamsE,"a",@progbits
	.sectionflags	@""
	.align	4
.nv.constant0._ZN10layer_norm13ln_fwd_kernelINS_13Kernel_traitsI6__halfffffjLj512ELj1ELj4ELj1ELj16ENS_18Kernel_traits_baseILj512ES2_ffffjLj128EEEEELb1ELb0ELb1ELb0EEEvNS_9FwdParamsE:
	.zero		1128


//--------------------- .nv.constant0._ZN10layer_norm13ln_fwd_kernelINS_13Kernel_traitsI6__halfffffjLj512ELj1ELj4ELj1ELj16ENS_18Kernel_traits_baseILj512ES2_ffffjLj128EEEEELb1ELb0ELb1ELb1EEEvNS_9FwdParamsE --------------------------
	.section	.nv.constant0._ZN10layer_norm13ln_fwd_kernelINS_13Kernel_traitsI6__halfffffjLj512ELj1ELj4ELj1ELj16ENS_18Kernel_traits_baseILj512ES2_ffffjLj128EEEEELb1ELb0ELb1ELb1EEEvNS_9FwdParamsE,"a",@progbits
	.sectionflags	@""
	.align	4
.nv.constant0._ZN10layer_norm13ln_fwd_kernelINS_13Kernel_traitsI6__halfffffjLj512ELj1ELj4ELj1ELj16ENS_18Kernel_traits_baseILj512ES2_ffffjLj128EEEEELb1ELb0ELb1ELb1EEEvNS_9FwdParamsE:
	.zero		1128


//--------------------- .nv.constant0._ZN10layer_norm13ln_fwd_kernelINS_13Kernel_traitsI6__halfffffjLj512ELj1ELj4ELj1ELj16ENS_18Kernel_traits_baseILj512ES2_ffffjLj128EEEEELb1ELb1ELb0ELb0EEEvNS_9FwdParamsE --------------------------
	.section	.nv.constant0._ZN10layer_norm13ln_fwd_kernelINS_13Kernel_traitsI6__halfffffjLj512ELj1ELj4ELj1ELj16ENS_18Kernel_traits_baseILj512ES2_ffffjLj128EEEEELb1ELb1ELb0ELb0EEEvNS_9FwdParamsE,"a",@progbits
	.sectionflags	@""
	.align	4
.nv.constant0._ZN10layer_norm13ln_fwd_kernelINS_13Kernel_traitsI6__halfffffjLj512ELj1ELj4ELj1ELj16ENS_18Kernel_traits_baseILj512ES2_ffffjLj128EEEEELb1ELb1ELb0ELb0EEEvNS_9FwdParamsE:
	.zero		1128


//--------------------- .nv.constant0._ZN10layer_norm13ln_fwd_kernelINS_13Kernel_traitsI6__halfffffjLj512ELj1ELj4ELj1ELj16ENS_18Kernel_traits_baseILj512ES2_ffffjLj128EEEEELb1ELb1ELb0ELb1EEEvNS_9FwdParamsE --------------------------
	.section	.nv.constant0._ZN10layer_norm13ln_fwd_kernelINS_13Kernel_traitsI6__halfffffjLj512ELj1ELj4ELj1ELj16ENS_18Kernel_traits_baseILj512ES2_ffffjLj128EEEEELb1ELb1ELb0ELb1EEEvNS_9FwdParamsE,"a",@progbits
	.sectionflags	@""
	.align	4
.nv.constant0._ZN10layer_norm13ln_fwd_kernelINS_13Kernel_traitsI6__halfffffjLj512ELj1ELj4ELj1ELj16ENS_18Kernel_traits_baseILj512ES2_ffffjLj128EEEEELb1ELb1ELb0ELb1EEEvNS_9FwdParamsE:
	.zero		1128


//--------------------- .nv.constant0._ZN10layer_norm13ln_fwd_kernelINS_13Kernel_traitsI6__halfffffjLj512ELj1ELj4ELj1ELj16ENS_18Kernel_traits_baseILj512ES2_ffffjLj128EEEEELb1ELb1ELb1ELb0EEEvNS_9FwdParamsE --------------------------
	.section	.nv.constant0._ZN10layer_norm13ln_fwd_kernelINS_13Kernel_traitsI6__halfffffjLj512ELj1ELj4ELj1ELj16ENS_18Kernel_traits_baseILj512ES2_ffffjLj128EEEEELb1ELb1ELb1ELb0EEEvNS_9FwdParamsE,"a",@progbits
	.sectionflags	@""
	.align	4
.nv.constant0._ZN10layer_norm13ln_fwd_kernelINS_13Kernel_traitsI6__halfffffjLj512ELj1ELj4ELj1ELj16ENS_18Kernel_traits_baseILj512ES2_ffffjLj128EEEEELb1ELb1ELb1ELb0EEEvNS_9FwdParamsE:
	.zero		1128


//--------------------- .nv.constant0._ZN10layer_norm13ln_fwd_kernelINS_13Kernel_traitsI6__halfffffjLj512ELj1ELj4ELj1ELj16ENS_18Kernel_traits_baseILj512ES2_ffffjLj128EEEEELb1ELb1ELb1ELb1EEEvNS_9FwdParamsE --------------------------
	.section	.nv.constant0._ZN10layer_norm13ln_fwd_kernelINS_13Kernel_traitsI6__halfffffjLj512ELj1ELj4ELj1ELj16ENS_18Kernel_traits_baseILj512ES2_ffffjLj128EEEEELb1ELb1ELb1ELb1EEEvNS_9FwdParamsE,"a",@progbits
	.sectionflags	@""
	.align	4
.nv.constant0._ZN10layer_norm13ln_fwd_kernelINS_13Kernel_traitsI6__halfffffjLj512ELj1ELj4ELj1ELj16ENS_18Kernel_traits_baseILj512ES2_ffffjLj128EEEEELb1ELb1ELb1ELb1EEEvNS_9FwdParamsE:
	.zero		1128


//--------------------- .nv.constant0._ZN10layer_norm13ln_fwd_kernelINS_13Kernel_traitsIfffffjLj512ELj1ELj4ELj1ELj16ENS_18Kernel_traits_baseILj512EfffffjLj128EEEEELb0ELb0ELb0ELb0EEEvNS_9FwdParamsE --------------------------
	.section	.nv.constant0._ZN10layer_norm13ln_fwd_kernelINS_13Kernel_traitsIfffffjLj512ELj1ELj4ELj1ELj16ENS_18Kernel_traits_baseILj512EfffffjLj128EEEEELb0ELb0ELb0ELb0EEEvNS_9FwdParamsE,"a",@progbits
	.sectionflags	@""
	.align	4
.nv.constant0._ZN10layer_norm13ln_fwd_kernelINS_13Kernel_traitsIfffffjLj512ELj1ELj4ELj1ELj16ENS_18Kernel_traits_baseILj512EfffffjLj128EEEEELb0ELb0ELb0ELb0EEEvNS_9FwdParamsE:
	.zero		1128


//--------------------- .nv.constant0._ZN10layer_norm13ln_fwd_kernelINS_13Kernel_traitsIfffffjLj512ELj1ELj4ELj1ELj16ENS_18Kernel_traits_baseILj512EfffffjLj128EEEEELb0ELb0ELb0ELb1EEEvNS_9FwdParamsE --------------------------
	.section	.nv.constant0._ZN10layer_norm13ln_fwd_kernelINS_13Kernel_traitsIfffffjLj512ELj1ELj4ELj1ELj16ENS_18Kernel_traits_baseILj512EfffffjLj128EEEEELb0ELb0ELb0ELb1EEEvNS_9FwdParamsE,"a",@progbits
	.sectionflags	@""
	.align	4
.nv.constant0._ZN10layer_norm13ln_fwd_kernelINS_13Kernel_traitsIfffffjLj512ELj1ELj4ELj1ELj16ENS_18Kernel_traits_baseILj512EfffffjLj128EEEEELb0ELb0ELb0ELb1EEEvNS_9FwdParamsE:
	.zero		1128


//--------------------- .nv.constant0._ZN10layer_norm13ln_fwd_kernelINS_13Kernel_traitsIfffffjLj512ELj1ELj4ELj1ELj16ENS_18Kernel_traits_baseILj512EfffffjLj128EEEEELb0ELb0ELb1ELb0EEEvNS_9FwdParamsE --------------------------
	.section	.nv.constant0._ZN10layer_norm13ln_fwd_kernelINS_13Kernel_traitsIfffffjLj512ELj1ELj4ELj1ELj16ENS_18Kernel_traits_baseILj512EfffffjLj128EEEEELb0ELb0ELb1ELb0EEEvNS_9FwdParamsE,"a",@progbits
	.sectionflags	@""
	.align	4
.nv.constant0._ZN10layer_norm13ln_fwd_kernelINS_13Kernel_traitsIfffffjLj512ELj1ELj4ELj1ELj16ENS_18Kernel_traits_baseILj512EfffffjLj128EEEEELb0ELb0ELb1ELb0EEEvNS_9FwdParamsE:
	.zero		1128


//--------------------- .nv.constant0._ZN10layer_norm13ln_fwd_kernelINS_13Kernel_traitsIfffffjLj512ELj1ELj4ELj1ELj16ENS_18Kernel_traits_baseILj512EfffffjLj128EEEEELb0ELb0ELb1ELb1EEEvNS_9FwdParamsE --------------------------
	.section	.nv.constant0._ZN10layer_norm13ln_fwd_kernelINS_13Kernel_traitsIfffffjLj512ELj1ELj4ELj1ELj16ENS_18Kernel_traits_baseILj512EfffffjLj128EEEEELb0ELb0ELb1ELb1EEEvNS_9FwdParamsE,"a",@progbits
	.sectionflags	@""
	.align	4
.nv.constant0._ZN10layer_norm13ln_fwd_kernelINS_13Kernel_traitsIfffffjLj512ELj1ELj4ELj1ELj16ENS_18Kernel_traits_baseILj512EfffffjLj128EEEEELb0ELb0ELb1ELb1EEEvNS_9FwdParamsE:
	.zero		1128


//--------------------- .nv.constant0._ZN10layer_norm13ln_fwd_kernelINS_13Kernel_traitsIfffffjLj512ELj1ELj4ELj1ELj16ENS_18Kernel_traits_baseILj512EfffffjLj128EEEEELb0ELb1ELb0ELb0EEEvNS_9FwdParamsE --------------------------
	.section	.nv.constant0._ZN10layer_norm13ln_fwd_kernelINS_13Kernel_traitsIfffffjLj512ELj1ELj4ELj1ELj16ENS_18Kernel_traits_baseILj512EfffffjLj128EEEEELb0ELb1ELb0ELb0EEEvNS_9FwdParamsE,"a",@progbits
	.sectionflags	@""
	.align	4
.nv.constant0._ZN10layer_norm13ln_fwd_kernelINS_13Kernel_traitsIfffffjLj512ELj1ELj4ELj1ELj16ENS_18Kernel_traits_baseILj512EfffffjLj128EEEEELb0ELb1ELb0ELb0EEEvNS_9FwdParamsE:
	.zero		1128


//--------------------- .nv.constant0._ZN10layer_norm13ln_fwd_kernelINS_13Kernel_traitsIfffffjLj512ELj1ELj4ELj1ELj16ENS_18Kernel_traits_baseILj512EfffffjLj128EEEEELb0ELb1ELb0ELb1EEEvNS_9FwdParamsE --------------------------
	.section	.nv.constant0._ZN10layer_norm13ln_fwd_kernelINS_13Kernel_traitsIfffffjLj512ELj1ELj4ELj1ELj16ENS_18Kernel_traits_baseILj512EfffffjLj128EEEEELb0ELb1ELb0ELb1EEEvNS_9FwdParamsE,"a",@progbits
	.sectionflags	@""
	.align	4
.nv.constant0._ZN10layer_norm13ln_fwd_kernelINS_13Kernel_traitsIfffffjLj512ELj1ELj4ELj1ELj16ENS_18Kernel_traits_baseILj512EfffffjLj128EEEEELb0ELb1ELb0ELb1EEEvNS_9FwdParamsE:
	.zero		1128


//--------------------- .nv.constant0._ZN10layer_norm13ln_fwd_kernelINS_13Kernel_traitsIfffffjLj512ELj1ELj4ELj1ELj16ENS_18Kernel_traits_baseILj512EfffffjLj128EEEEELb0ELb1ELb1ELb0EEEvNS_9FwdParamsE --------------------------
	.section	.nv.constant0._ZN10layer_norm13ln_fwd_kernelINS_13Kernel_traitsIfffffjLj512ELj1ELj4ELj1ELj16ENS_18Kernel_traits_baseILj512EfffffjLj128EEEEELb0ELb1ELb1ELb0EEEvNS_9FwdParamsE,"a",@progbits
	.sectionflags	@""
	.align	4
.nv.constant0._ZN10layer_norm13ln_fwd_kernelINS_13Kernel_traitsIfffffjLj512ELj1ELj4ELj1ELj16ENS_18Kernel_traits_baseILj512EfffffjLj128EEEEELb0ELb1ELb1ELb0EEEvNS_9FwdParamsE:
	.zero		1128


//--------------------- .nv.constant0._ZN10layer_norm13ln_fwd_kernelINS_13Kernel_traitsIfffffjLj512ELj1ELj4ELj1ELj16ENS_18Kernel_traits_baseILj512EfffffjLj128EEEEELb0ELb1ELb1ELb1EEEvNS_9FwdParamsE --------------------------
	.section	.nv.constant0._ZN10layer_norm13ln_fwd_kernelINS_13Kernel_traitsIfffffjLj512ELj1ELj4ELj1ELj16ENS_18Kernel_traits_baseILj512EfffffjLj128EEEEELb0ELb1ELb1ELb1EEEvNS_9FwdParamsE,"a",@progbits
	.sectionflags	@""
	.align	4
.nv.constant0._ZN10layer_norm13ln_fwd_kernelINS_13Kernel_traitsIfffffjLj512ELj1ELj4ELj1ELj16ENS_18Kernel_traits_baseILj512EfffffjLj128EEEEELb0ELb1ELb1ELb1EEEvNS_9FwdParamsE:
	.zero		1128


//--------------------- .nv.constant0._ZN10layer_norm13ln_fwd_kernelINS_13Kernel_traitsIfffffjLj512ELj1ELj4ELj1ELj16ENS_18Kernel_traits_baseILj512EfffffjLj128EEEEELb1ELb0ELb0ELb0EEEvNS_9FwdParamsE --------------------------
	.section	.nv.constant0._ZN10layer_norm13ln_fwd_kernelINS_13Kernel_traitsIfffffjLj512ELj1ELj4ELj1ELj16ENS_18Kernel_traits_baseILj512EfffffjLj128EEEEELb1ELb0ELb0ELb0EEEvNS_9FwdParamsE,"a",@progbits
	.sectionflags	@""
	.align	4
.nv.constant0._ZN10layer_norm13ln_fwd_kernelINS_13Kernel_traitsIfffffjLj512ELj1ELj4ELj1ELj16ENS_18Kernel_traits_baseILj512EfffffjLj128EEEEELb1ELb0ELb0ELb0EEEvNS_9FwdParamsE:
	.zero		1128


//--------------------- .nv.constant0._ZN10layer_norm13ln_fwd_kernelINS_13Kernel_traitsIfffffjLj512ELj1ELj4ELj1ELj16ENS_18Kernel_traits_baseILj512EfffffjLj128EEEEELb1ELb0ELb0ELb1EEEvNS_9FwdParamsE --------------------------
	.section	.nv.constant0._ZN10layer_norm13ln_fwd_kernelINS_13Kernel_traitsIfffffjLj512ELj1ELj4ELj1ELj16ENS_18Kernel_traits_baseILj512EfffffjLj128EEEEELb1ELb0ELb0ELb1EEEvNS_9FwdParamsE,"a",@progbits
	.sectionflags	@""
	.align	4
.nv.constant0._ZN10layer_norm13ln_fwd_kernelINS_13Kernel_traitsIfffffjLj512ELj1ELj4ELj1ELj16ENS_18Kernel_traits_baseILj512EfffffjLj128EEEEELb1ELb0ELb0ELb1EEEvNS_9FwdParamsE:
	.zero		1128


//--------------------- .nv.constant0._ZN10layer_norm13ln_fwd_kernelINS_13Kernel_traitsIfffffjLj512ELj1ELj4ELj1ELj16ENS_18Kernel_traits_baseILj512EfffffjLj128EEEEELb1ELb0ELb1ELb0EEEvNS_9FwdParamsE --------------------------
	.section	.nv.constant0._ZN10layer_norm13ln_fwd_kernelINS_13Kernel_traitsIfffffjLj512ELj1ELj4ELj1ELj16ENS_18Kernel_traits_baseILj512EfffffjLj128EEEEELb1ELb0ELb1ELb0EEEvNS_9FwdParamsE,"a",@progbits
	.sectionflags	@""
	.align	4
.nv.constant0._ZN10layer_norm13ln_fwd_kernelINS_13Kernel_traitsIfffffjLj512ELj1ELj4ELj1ELj16ENS_18Kernel_traits_baseILj512EfffffjLj128EEEEELb1ELb0ELb1ELb0EEEvNS_9FwdParamsE:
	.zero		1128


//--------------------- .nv.constant0._ZN10layer_norm13ln_fwd_kernelINS_13Kernel_traitsIfffffjLj512ELj1ELj4ELj1ELj16ENS_18Kernel_traits_baseILj512EfffffjLj128EEEEELb1ELb0ELb1ELb1EEEvNS_9FwdParamsE --------------------------
	.section	.nv.constant0._ZN10layer_norm13ln_fwd_kernelINS_13Kernel_traitsIfffffjLj512ELj1ELj4ELj1ELj16ENS_18Kernel_traits_baseILj512EfffffjLj128EEEEELb1ELb0ELb1ELb1EEEvNS_9FwdParamsE,"a",@progbits
	.sectionflags	@""
	.align	4
.nv.constant0._ZN10layer_norm13ln_fwd_kernelINS_13Kernel_traitsIfffffjLj512ELj1ELj4ELj1ELj16ENS_18Kernel_traits_baseILj512EfffffjLj128EEEEELb1ELb0ELb1ELb1EEEvNS_9FwdParamsE:
	.zero		1128


//--------------------- .nv.constant0._ZN10layer_norm13ln_fwd_kernelINS_13Kernel_traitsIfffffjLj512ELj1ELj4ELj1ELj16ENS_18Kernel_traits_baseILj512EfffffjLj128EEEEELb1ELb1ELb0ELb0EEEvNS_9FwdParamsE --------------------------
	.section	.nv.constant0._ZN10layer_norm13ln_fwd_kernelINS_13Kernel_traitsIfffffjLj512ELj1ELj4ELj1ELj16ENS_18Kernel_traits_baseILj512EfffffjLj128EEEEELb1ELb1ELb0ELb0EEEvNS_9FwdParamsE,"a",@progbits
	.sectionflags	@""
	.align	4
.nv.constant0._ZN10layer_norm13ln_fwd_kernelINS_13Kernel_traitsIfffffjLj512ELj1ELj4ELj1ELj16ENS_18Kernel_traits_baseILj512EfffffjLj128EEEEELb1ELb1ELb0ELb0EEEvNS_9FwdParamsE:
	.zero		1128


//--------------------- .nv.constant0._ZN10layer_norm13ln_fwd_kernelINS_13Kernel_traitsIfffffjLj512ELj1ELj4ELj1ELj16ENS_18Kernel_traits_baseILj512EfffffjLj128EEEEELb1ELb1ELb0ELb1EEEvNS_9FwdParamsE --------------------------
	.section	.nv.constant0._ZN10layer_norm13ln_fwd_kernelINS_13Kernel_traitsIfffffjLj512ELj1ELj4ELj1ELj16ENS_18Kernel_traits_baseILj512EfffffjLj128EEEEELb1ELb1ELb0ELb1EEEvNS_9FwdParamsE,"a",@progbits
	.sectionflags	@""
	.align	4
.nv.constant0._ZN10layer_norm13ln_fwd_kernelINS_13Kernel_traitsIfffffjLj512ELj1ELj4ELj1ELj16ENS_18Kernel_traits_baseILj512EfffffjLj128EEEEELb1ELb1ELb0ELb1EEEvNS_9FwdParamsE:
	.zero		1128


//--------------------- .nv.constant0._ZN10layer_norm13ln_fwd_kernelINS_13Kernel_traitsIfffffjLj512ELj1ELj4ELj1ELj16ENS_18Kernel_traits_baseILj512EfffffjLj128EEEEELb1ELb1ELb1ELb0EEEvNS_9FwdParamsE --------------------------
	.section	.nv.constant0._ZN10layer_norm13ln_fwd_kernelINS_13Kernel_traitsIfffffjLj512ELj1ELj4ELj1ELj16ENS_18Kernel_traits_baseILj512EfffffjLj128EEEEELb1ELb1ELb1ELb0EEEvNS_9FwdParamsE,"a",@progbits
	.sectionflags	@""
	.align	4
.nv.constant0._ZN10layer_norm13ln_fwd_kernelINS_13Kernel_traitsIfffffjLj512ELj1ELj4ELj1ELj16ENS_18Kernel_traits_baseILj512EfffffjLj128EEEEELb1ELb1ELb1ELb0EEEvNS_9FwdParamsE:
	.zero		1128


//--------------------- .nv.constant0._ZN10layer_norm13ln_fwd_kernelINS_13Kernel_traitsIfffffjLj512ELj1ELj4ELj1ELj16ENS_18Kernel_traits_baseILj512EfffffjLj128EEEEELb1ELb1ELb1ELb1EEEvNS_9FwdParamsE --------------------------
	.section	.nv.constant0._ZN10layer_norm13ln_fwd_kernelINS_13Kernel_traitsIfffffjLj512ELj1ELj4ELj1ELj16ENS_18Kernel_traits_baseILj512EfffffjLj128EEEEELb1ELb1ELb1ELb1EEEvNS_9FwdParamsE,"a",@progbits
	.sectionflags	@""
	.align	4
.nv.constant0._ZN10layer_norm13ln_fwd_kernelINS_13Kernel_traitsIfffffjLj512ELj1ELj4ELj1ELj16ENS_18Kernel_traits_baseILj512EfffffjLj128EEEEELb1ELb1ELb1ELb1EEEvNS_9FwdParamsE:
	.zero		1128


//--------------------- SYMBOLS --------------------------

	.type		.nv.reservedSmem.offset0,@object
	.size		.nv.reservedSmem.offset0,0x4
